	.target	sm_80

	.elftype	@"ET_EXEC"


//--------------------- .note.nv.tkinfo           --------------------------
	.section	.note.nv.tkinfo,"",@"SHT_NOTE"
	.sectionflags	@"SHF_NOTE_NV_TKINFO"
	.tkinfo
        /*0018*/ 	.word	0x00000002
        /*0030*/ 	.string	""
        /*0030*/ 	.string	"ptxas"
        /*0030*/ 	.string	"Cuda compilation tools, release 13.0, V13.0.88"
        /*0030*/ 	.string	"Build cuda_13.0.r13.0/compiler.36424714_0"
        /*0030*/ 	.string	"-arch sm_80 -m 64 "



//--------------------- .note.nv.cuinfo           --------------------------
	.section	.note.nv.cuinfo,"",@"SHT_NOTE"
	.sectionflags	@"SHF_NOTE_NV_CUINFO"
        /*0018*/ 	.short	0x0002
        /*001a*/ 	.short	0x0050
        /*001c*/ 	.short	0x0082
	.zero		2


//--------------------- .nv.info                  --------------------------
	.section	.nv.info,"",@"SHT_CUDA_INFO"
	.align	4


	//----- nvinfo : EIATTR_REGCOUNT
	.align		4
        /*0000*/ 	.byte	0x04, 0x2f
        /*0002*/ 	.short	(.L_10 - .L_9)
	.align		4
.L_9:
        /*0004*/ 	.word	index@(_ZN10layer_norm13ln_fwd_kernelINS_13Kernel_traitsIfffffjLj768ELj1ELj4ELj1ELj16ENS_18Kernel_traits_baseILj768EfffffjLj128EEEEELb1ELb1ELb1ELb1EEEvNS_9FwdParamsE)
        /*0008*/ 	.word	0x00000098


	//----- nvinfo : EIATTR_FRAME_SIZE
	.align		4
.L_10:
        /*000c*/ 	.byte	0x04, 0x11
        /*000e*/ 	.short	(.L_12 - .L_11)
	.align		4
.L_11:
        /*0010*/ 	.word	index@($__internal_159_$__cuda_sm70_shflsync_bfly_p)
        /*0014*/ 	.word	0x00000000


	//----- nvinfo : EIATTR_FRAME_SIZE
	.align		4
.L_12:
        /*0018*/ 	.byte	0x04, 0x11
        /*001a*/ 	.short	(.L_14 - .L_13)
	.align		4
.L_13:
        /*001c*/ 	.word	index@(_ZN10layer_norm13ln_fwd_kernelINS_13Kernel_traitsIfffffjLj768ELj1ELj4ELj1ELj16ENS_18Kernel_traits_baseILj768EfffffjLj128EEEEELb1ELb1ELb1ELb1EEEvNS_9FwdParamsE)
        /*0020*/ 	.word	0x00000000


	//----- nvinfo : EIATTR_REGCOUNT
	.align		4
.L_14:
        /*0024*/ 	.byte	0x04, 0x2f
        /*0026*/ 	.short	(.L_16 - .L_15)
	.align		4
.L_15:
        /*0028*/ 	.word	index@(_ZN10layer_norm13ln_fwd_kernelINS_13Kernel_traitsIfffffjLj768ELj1ELj4ELj1ELj16ENS_18Kernel_traits_baseILj768EfffffjLj128EEEEELb1ELb1ELb1ELb0EEEvNS_9FwdParamsE)
        /*002c*/ 	.word	0x0000008c


	//----- nvinfo : EIATTR_FRAME_SIZE
	.align		4
.L_16:
        /*0030*/ 	.byte	0x04, 0x11
        /*0032*/ 	.short	(.L_18 - .L_17)
	.align		4
.L_17:
        /*0034*/ 	.word	index@($__internal_158_$__cuda_sm70_shflsync_bfly_p)
        /*0038*/ 	.word	0x00000000


	//----- nvinfo : EIATTR_FRAME_SIZE
	.align		4
.L_18:
        /*003c*/ 	.byte	0x04, 0x11
        /*003e*/ 	.short	(.L_20 - .L_19)
	.align		4
.L_19:
        /*0040*/ 	.word	index@(_ZN10layer_norm13ln_fwd_kernelINS_13Kernel_traitsIfffffjLj768ELj1ELj4ELj1ELj16ENS_18Kernel_traits_baseILj768EfffffjLj128EEEEELb1ELb1ELb1ELb0EEEvNS_9FwdParamsE)
        /*0044*/ 	.word	0x00000000


	//----- nvinfo : EIATTR_REGCOUNT
	.align		4
.L_20:
        /*0048*/ 	.byte	0x04, 0x2f
        /*004a*/ 	.short	(.L_22 - .L_21)
	.align		4
.L_21:
        /*004c*/ 	.word	index@(_ZN10layer_norm13ln_fwd_kernelINS_13Kernel_traitsIfffffjLj768ELj1ELj4ELj1ELj16ENS_18Kernel_traits_baseILj768EfffffjLj128EEEEELb1ELb1ELb0ELb1EEEvNS_9FwdParamsE)
        /*0050*/ 	.word	0x00000080


	//----- nvinfo : EIATTR_FRAME_SIZE
	.align		4
.L_22:
        /*0054*/ 	.byte	0x04, 0x11
        /*0056*/ 	.short	(.L_24 - .L_23)
	.align		4
.L_23:
        /*0058*/ 	.word	index@($__internal_157_$__cuda_sm70_shflsync_bfly_p)
        /*005c*/ 	.word	0x00000000


	//----- nvinfo : EIATTR_FRAME_SIZE
	.align		4
.L_24:
        /*0060*/ 	.byte	0x04, 0x11
        /*0062*/ 	.short	(.L_26 - .L_25)
	.align		4
.L_25:
        /*0064*/ 	.word	index@(_ZN10layer_norm13ln_fwd_kernelINS_13Kernel_traitsIfffffjLj768ELj1ELj4ELj1ELj16ENS_18Kernel_traits_baseILj768EfffffjLj128EEEEELb1ELb1ELb0ELb1EEEvNS_9FwdParamsE)
        /*0068*/ 	.word	0x00000000


	//----- nvinfo : EIATTR_REGCOUNT
	.align		4
.L_26:
        /*006c*/ 	.byte	0x04, 0x2f
        /*006e*/ 	.short	(.L_28 - .L_27)
	.align		4
.L_27:
        /*0070*/ 	.word	index@(_ZN10layer_norm13ln_fwd_kernelINS_13Kernel_traitsIfffffjLj768ELj1ELj4ELj1ELj16ENS_18Kernel_traits_baseILj768EfffffjLj128EEEEELb1ELb1ELb0ELb0EEEvNS_9FwdParamsE)
        /*0074*/ 	.word	0x00000080


	//----- nvinfo : EIATTR_FRAME_SIZE
	.align		4
.L_28:
        /*0078*/ 	.byte	0x04, 0x11
        /*007a*/ 	.short	(.L_30 - .L_29)
	.align		4
.L_29:
        /*007c*/ 	.word	index@($__internal_156_$__cuda_sm70_shflsync_bfly_p)
        /*0080*/ 	.word	0x00000000


	//----- nvinfo : EIATTR_FRAME_SIZE
	.align		4
.L_30:
        /*0084*/ 	.byte	0x04, 0x11
        /*0086*/ 	.short	(.L_32 - .L_31)
	.align		4
.L_31:
        /*0088*/ 	.word	index@(_ZN10layer_norm13ln_fwd_kernelINS_13Kernel_traitsIfffffjLj768ELj1ELj4ELj1ELj16ENS_18Kernel_traits_baseILj768EfffffjLj128EEEEELb1ELb1ELb0ELb0EEEvNS_9FwdParamsE)
        /*008c*/ 	.word	0x00000000


	//----- nvinfo : EIATTR_REGCOUNT
	.align		4
.L_32:
        /*0090*/ 	.byte	0x04, 0x2f
        /*0092*/ 	.short	(.L_34 - .L_33)
	.align		4
.L_33:
        /*0094*/ 	.word	index@(_ZN10layer_norm13ln_fwd_kernelINS_13Kernel_traitsIfffffjLj768ELj1ELj4ELj1ELj16ENS_18Kernel_traits_baseILj768EfffffjLj128EEEEELb1ELb0ELb1ELb1EEEvNS_9FwdParamsE)
        /*0098*/ 	.word	0x0000007c


	//----- nvinfo : EIATTR_FRAME_SIZE
	.align		4
.L_34:
        /*009c*/ 	.byte	0x04, 0x11
        /*009e*/ 	.short	(.L_36 - .L_35)
	.align		4
.L_35:
        /*00a0*/ 	.word	index@($__internal_155_$__cuda_sm70_shflsync_bfly_p)
        /*00a4*/ 	.word	0x00000000


	//----- nvinfo : EIATTR_FRAME_SIZE
	.align		4
.L_36:
        /*00a8*/ 	.byte	0x04, 0x11
        /*00aa*/ 	.short	(.L_38 - .L_37)
	.align		4
.L_37:
        /*00ac*/ 	.word	index@(_ZN10layer_norm13ln_fwd_kernelINS_13Kernel_traitsIfffffjLj768ELj1ELj4ELj1ELj16ENS_18Kernel_traits_baseILj768EfffffjLj128EEEEELb1ELb0ELb1ELb1EEEvNS_9FwdParamsE)
        /*00b0*/ 	.word	0x00000000


	//----- nvinfo : EIATTR_REGCOUNT
	.align		4
.L_38:
        /*00b4*/ 	.byte	0x04, 0x2f
        /*00b6*/ 	.short	(.L_40 - .L_39)
	.align		4
.L_39:
        /*00b8*/ 	.word	index@(_ZN10layer_norm13ln_fwd_kernelINS_13Kernel_traitsIfffffjLj768ELj1ELj4ELj1ELj16ENS_18Kernel_traits_baseILj768EfffffjLj128EEEEELb1ELb0ELb1ELb0EEEvNS_9FwdParamsE)
        /*00bc*/ 	.word	0x00000074


	//----- nvinfo : EIATTR_FRAME_SIZE
	.align		4
.L_40:
        /*00c0*/ 	.byte	0x04, 0x11
        /*00c2*/ 	.short	(.L_42 - .L_41)
	.align		4
.L_41:
        /*00c4*/ 	.word	index@($__internal_154_$__cuda_sm70_shflsync_bfly_p)
        /*00c8*/ 	.word	0x00000000


	//----- nvinfo : EIATTR_FRAME_SIZE
	.align		4
.L_42:
        /*00cc*/ 	.byte	0x04, 0x11
        /*00ce*/ 	.short	(.L_44 - .L_43)
	.align		4
.L_43:
        /*00d0*/ 	.word	index@(_ZN10layer_norm13ln_fwd_kernelINS_13Kernel_traitsIfffffjLj768ELj1ELj4ELj1ELj16ENS_18Kernel_traits_baseILj768EfffffjLj128EEEEELb1ELb0ELb1ELb0EEEvNS_9FwdParamsE)
        /*00d4*/ 	.word	0x00000000


	//----- nvinfo : EIATTR_REGCOUNT
	.align		4
.L_44:
        /*00d8*/ 	.byte	0x04, 0x2f
        /*00da*/ 	.short	(.L_46 - .L_45)
	.align		4
.L_45:
        /*00dc*/ 	.word	index@(_ZN10layer_norm13ln_fwd_kernelINS_13Kernel_traitsIfffffjLj768ELj1ELj4ELj1ELj16ENS_18Kernel_traits_baseILj768EfffffjLj128EEEEELb1ELb0ELb0ELb1EEEvNS_9FwdParamsE)
        /*00e0*/ 	.word	0x00000080


	//----- nvinfo : EIATTR_FRAME_SIZE
	.align		4
.L_46:
        /*00e4*/ 	.byte	0x04, 0x11
        /*00e6*/ 	.short	(.L_48 - .L_47)
	.align		4
.L_47:
        /*00e8*/ 	.word	index@($__internal_153_$__cuda_sm70_shflsync_bfly_p)
        /*00ec*/ 	.word	0x00000000


	//----- nvinfo : EIATTR_FRAME_SIZE
	.align		4
.L_48:
        /*00f0*/ 	.byte	0x04, 0x11
        /*00f2*/ 	.short	(.L_50 - .L_49)
	.align		4
.L_49:
        /*00f4*/ 	.word	index@(_ZN10layer_norm13ln_fwd_kernelINS_13Kernel_traitsIfffffjLj768ELj1ELj4ELj1ELj16ENS_18Kernel_traits_baseILj768EfffffjLj128EEEEELb1ELb0ELb0ELb1EEEvNS_9FwdParamsE)
        /*00f8*/ 	.word	0x00000000


	//----- nvinfo : EIATTR_REGCOUNT
	.align		4
.L_50:
        /*00fc*/ 	.byte	0x04, 0x2f
        /*00fe*/ 	.short	(.L_52 - .L_51)
	.align		4
.L_51:
        /*0100*/ 	.word	index@(_ZN10layer_norm13ln_fwd_kernelINS_13Kernel_traitsIfffffjLj768ELj1ELj4ELj1ELj16ENS_18Kernel_traits_baseILj768EfffffjLj128EEEEELb1ELb0ELb0ELb0EEEvNS_9FwdParamsE)
        /*0104*/ 	.word	0x0000006d


	//----- nvinfo : EIATTR_FRAME_SIZE
	.align		4
.L_52:
        /*0108*/ 	.byte	0x04, 0x11
        /*010a*/ 	.short	(.L_54 - .L_53)
	.align		4
.L_53:
        /*010c*/ 	.word	index@($__internal_152_$__cuda_sm70_shflsync_bfly_p)
        /*0110*/ 	.word	0x00000000


	//----- nvinfo : EIATTR_FRAME_SIZE
	.align		4
.L_54:
        /*0114*/ 	.byte	0x04, 0x11
        /*0116*/ 	.short	(.L_56 - .L_55)
	.align		4
.L_55:
        /*0118*/ 	.word	index@(_ZN10layer_norm13ln_fwd_kernelINS_13Kernel_traitsIfffffjLj768ELj1ELj4ELj1ELj16ENS_18Kernel_traits_baseILj768EfffffjLj128EEEEELb1ELb0ELb0ELb0EEEvNS_9FwdParamsE)
        /*011c*/ 	.word	0x00000000


	//----- nvinfo : EIATTR_REGCOUNT
	.align		4
.L_56:
        /*0120*/ 	.byte	0x04, 0x2f
        /*0122*/ 	.short	(.L_58 - .L_57)
	.align		4
.L_57:
        /*0124*/ 	.word	index@(_ZN10layer_norm13ln_fwd_kernelINS_13Kernel_traitsIfffffjLj768ELj1ELj4ELj1ELj16ENS_18Kernel_traits_baseILj768EfffffjLj128EEEEELb0ELb1ELb1ELb1EEEvNS_9FwdParamsE)
        /*0128*/ 	.word	0x00000080


	//----- nvinfo : EIATTR_FRAME_SIZE
	.align		4
.L_58:
        /*012c*/ 	.byte	0x04, 0x11
        /*012e*/ 	.short	(.L_60 - .L_59)
	.align		4
.L_59:
        /*0130*/ 	.word	index@($__internal_151_$__cuda_sm70_shflsync_bfly_p)
        /*0134*/ 	.word	0x00000000


	//----- nvinfo : EIATTR_FRAME_SIZE
	.align		4
.L_60:
        /*0138*/ 	.byte	0x04, 0x11
        /*013a*/ 	.short	(.L_62 - .L_61)
	.align		4
.L_61:
        /*013c*/ 	.word	index@(_ZN10layer_norm13ln_fwd_kernelINS_13Kernel_traitsIfffffjLj768ELj1ELj4ELj1ELj16ENS_18Kernel_traits_baseILj768EfffffjLj128EEEEELb0ELb1ELb1ELb1EEEvNS_9FwdParamsE)
        /*0140*/ 	.word	0x00000000


	//----- nvinfo : EIATTR_REGCOUNT
	.align		4
.L_62:
        /*0144*/ 	.byte	0x04, 0x2f
        /*0146*/ 	.short	(.L_64 - .L_63)
	.align		4
.L_63:
        /*0148*/ 	.word	index@(_ZN10layer_norm13ln_fwd_kernelINS_13Kernel_traitsIfffffjLj768ELj1ELj4ELj1ELj16ENS_18Kernel_traits_baseILj768EfffffjLj128EEEEELb0ELb1ELb1ELb0EEEvNS_9FwdParamsE)
        /*014c*/ 	.word	0x0000007a


	//----- nvinfo : EIATTR_FRAME_SIZE
	.align		4
.L_64:
        /*0150*/ 	.byte	0x04, 0x11
        /*0152*/ 	.short	(.L_66 - .L_65)
	.align		4
.L_65:
        /*0154*/ 	.word	index@($__internal_150_$__cuda_sm70_shflsync_bfly_p)
        /*0158*/ 	.word	0x00000000


	//----- nvinfo : EIATTR_FRAME_SIZE
	.align		4
.L_66:
        /*015c*/ 	.byte	0x04, 0x11
        /*015e*/ 	.short	(.L_68 - .L_67)
	.align		4
.L_67:
        /*0160*/ 	.word	index@(_ZN10layer_norm13ln_fwd_kernelINS_13Kernel_traitsIfffffjLj768ELj1ELj4ELj1ELj16ENS_18Kernel_traits_baseILj768EfffffjLj128EEEEELb0ELb1ELb1ELb0EEEvNS_9FwdParamsE)
        /*0164*/ 	.word	0x00000000


	//----- nvinfo : EIATTR_REGCOUNT
	.align		4
.L_68:
        /*0168*/ 	.byte	0x04, 0x2f
        /*016a*/ 	.short	(.L_70 - .L_69)
	.align		4
.L_69:
        /*016c*/ 	.word	index@(_ZN10layer_norm13ln_fwd_kernelINS_13Kernel_traitsIfffffjLj768ELj1ELj4ELj1ELj16ENS_18Kernel_traits_baseILj768EfffffjLj128EEEEELb0ELb1ELb0ELb1EEEvNS_9FwdParamsE)
        /*0170*/ 	.word	0x00000080


	//----- nvinfo : EIATTR_FRAME_SIZE
	.align		4
.L_70:
        /*0174*/ 	.byte	0x04, 0x11
        /*0176*/ 	.short	(.L_72 - .L_71)
	.align		4
.L_71:
        /*0178*/ 	.word	index@($__internal_149_$__cuda_sm70_shflsync_bfly_p)
        /*017c*/ 	.word	0x00000000


	//----- nvinfo : EIATTR_FRAME_SIZE
	.align		4
.L_72:
        /*0180*/ 	.byte	0x04, 0x11
        /*0182*/ 	.short	(.L_74 - .L_73)
	.align		4
.L_73:
        /*0184*/ 	.word	index@(_ZN10layer_norm13ln_fwd_kernelINS_13Kernel_traitsIfffffjLj768ELj1ELj4ELj1ELj16ENS_18Kernel_traits_baseILj768EfffffjLj128EEEEELb0ELb1ELb0ELb1EEEvNS_9FwdParamsE)
        /*0188*/ 	.word	0x00000000


	//----- nvinfo : EIATTR_REGCOUNT
	.align		4
.L_74:
        /*018c*/ 	.byte	0x04, 0x2f
        /*018e*/ 	.short	(.L_76 - .L_75)
	.align		4
.L_75:
        /*0190*/ 	.word	index@(_ZN10layer_norm13ln_fwd_kernelINS_13Kernel_traitsIfffffjLj768ELj1ELj4ELj1ELj16ENS_18Kernel_traits_baseILj768EfffffjLj128EEEEELb0ELb1ELb0ELb0EEEvNS_9FwdParamsE)
        /*0194*/ 	.word	0x00000075


	//----- nvinfo : EIATTR_FRAME_SIZE
	.align		4
.L_76:
        /*0198*/ 	.byte	0x04, 0x11
        /*019a*/ 	.short	(.L_78 - .L_77)
	.align		4
.L_77:
        /*019c*/ 	.word	index@($__internal_148_$__cuda_sm70_shflsync_bfly_p)
        /*01a0*/ 	.word	0x00000000


	//----- nvinfo : EIATTR_FRAME_SIZE
	.align		4
.L_78:
        /*01a4*/ 	.byte	0x04, 0x11
        /*01a6*/ 	.short	(.L_80 - .L_79)
	.align		4
.L_79:
        /*01a8*/ 	.word	index@(_ZN10layer_norm13ln_fwd_kernelINS_13Kernel_traitsIfffffjLj768ELj1ELj4ELj1ELj16ENS_18Kernel_traits_baseILj768EfffffjLj128EEEEELb0ELb1ELb0ELb0EEEvNS_9FwdParamsE)
        /*01ac*/ 	.word	0x00000000


	//----- nvinfo : EIATTR_REGCOUNT
	.align		4
.L_80:
        /*01b0*/ 	.byte	0x04, 0x2f
        /*01b2*/ 	.short	(.L_82 - .L_81)
	.align		4
.L_81:
        /*01b4*/ 	.word	index@(_ZN10layer_norm13ln_fwd_kernelINS_13Kernel_traitsIfffffjLj768ELj1ELj4ELj1ELj16ENS_18Kernel_traits_baseILj768EfffffjLj128EEEEELb0ELb0ELb1ELb1EEEvNS_9FwdParamsE)
        /*01b8*/ 	.word	0x0000005f


	//----- nvinfo : EIATTR_FRAME_SIZE
	.align		4
.L_82:
        /*01bc*/ 	.byte	0x04, 0x11
        /*01be*/ 	.short	(.L_84 - .L_83)
	.align		4
.L_83:
        /*01c0*/ 	.word	index@($__internal_147_$__cuda_sm70_shflsync_bfly_p)
        /*01c4*/ 	.word	0x00000000


	//----- nvinfo : EIATTR_FRAME_SIZE
	.align		4
.L_84:
        /*01c8*/ 	.byte	0x04, 0x11
        /*01ca*/ 	.short	(.L_86 - .L_85)
	.align		4
.L_85:
        /*01cc*/ 	.word	index@(_ZN10layer_norm13ln_fwd_kernelINS_13Kernel_traitsIfffffjLj768ELj1ELj4ELj1ELj16ENS_18Kernel_traits_baseILj768EfffffjLj128EEEEELb0ELb0ELb1ELb1EEEvNS_9FwdParamsE)
        /*01d0*/ 	.word	0x00000000


	//----- nvinfo : EIATTR_REGCOUNT
	.align		4
.L_86:
        /*01d4*/ 	.byte	0x04, 0x2f
        /*01d6*/ 	.short	(.L_88 - .L_87)
	.align		4
.L_87:
        /*01d8*/ 	.word	index@(_ZN10layer_norm13ln_fwd_kernelINS_13Kernel_traitsIfffffjLj768ELj1ELj4ELj1ELj16ENS_18Kernel_traits_baseILj768EfffffjLj128EEEEELb0ELb0ELb1ELb0EEEvNS_9FwdParamsE)
        /*01dc*/ 	.word	0x00000060


	//----- nvinfo : EIATTR_FRAME_SIZE
	.align		4
.L_88:
        /*01e0*/ 	.byte	0x04, 0x11
        /*01e2*/ 	.short	(.L_90 - .L_89)
	.align		4
.L_89:
        /*01e4*/ 	.word	index@($__internal_146_$__cuda_sm70_shflsync_bfly_p)
        /*01e8*/ 	.word	0x00000000


	//----- nvinfo : EIATTR_FRAME_SIZE
	.align		4
.L_90:
        /*01ec*/ 	.byte	0x04, 0x11
        /*01ee*/ 	.short	(.L_92 - .L_91)
	.align		4
.L_91:
        /*01f0*/ 	.word	index@(_ZN10layer_norm13ln_fwd_kernelINS_13Kernel_traitsIfffffjLj768ELj1ELj4ELj1ELj16ENS_18Kernel_traits_baseILj768EfffffjLj128EEEEELb0ELb0ELb1ELb0EEEvNS_9FwdParamsE)
        /*01f4*/ 	.word	0x00000000


	//----- nvinfo : EIATTR_REGCOUNT
	.align		4
.L_92:
        /*01f8*/ 	.byte	0x04, 0x2f
        /*01fa*/ 	.short	(.L_94 - .L_93)
	.align		4
.L_93:
        /*01fc*/ 	.word	index@(_ZN10layer_norm13ln_fwd_kernelINS_13Kernel_traitsIfffffjLj768ELj1ELj4ELj1ELj16ENS_18Kernel_traits_baseILj768EfffffjLj128EEEEELb0ELb0ELb0ELb1EEEvNS_9FwdParamsE)
        /*0200*/ 	.word	0x00000060


	//----- nvinfo : EIATTR_FRAME_SIZE
	.align		4
.L_94:
        /*0204*/ 	.byte	0x04, 0x11
        /*0206*/ 	.short	(.L_96 - .L_95)
	.align		4
.L_95:
        /*0208*/ 	.word	index@($__internal_145_$__cuda_sm70_shflsync_bfly_p)
        /*020c*/ 	.word	0x00000000


	//----- nvinfo : EIATTR_FRAME_SIZE
	.align		4
.L_96:
        /*0210*/ 	.byte	0x04, 0x11
        /*0212*/ 	.short	(.L_98 - .L_97)
	.align		4
.L_97:
        /*0214*/ 	.word	index@(_ZN10layer_norm13ln_fwd_kernelINS_13Kernel_traitsIfffffjLj768ELj1ELj4ELj1ELj16ENS_18Kernel_traits_baseILj768EfffffjLj128EEEEELb0ELb0ELb0ELb1EEEvNS_9FwdParamsE)
        /*0218*/ 	.word	0x00000000


	//----- nvinfo : EIATTR_REGCOUNT
	.align		4
.L_98:
        /*021c*/ 	.byte	0x04, 0x2f
        /*021e*/ 	.short	(.L_100 - .L_99)
	.align		4
.L_99:
        /*0220*/ 	.word	index@(_ZN10layer_norm13ln_fwd_kernelINS_13Kernel_traitsIfffffjLj768ELj1ELj4ELj1ELj16ENS_18Kernel_traits_baseILj768EfffffjLj128EEEEELb0ELb0ELb0ELb0EEEvNS_9FwdParamsE)
        /*0224*/ 	.word	0x00000060


	//----- nvinfo : EIATTR_FRAME_SIZE
	.align		4
.L_100:
        /*0228*/ 	.byte	0x04, 0x11
        /*022a*/ 	.short	(.L_102 - .L_101)
	.align		4
.L_101:
        /*022c*/ 	.word	index@($__internal_144_$__cuda_sm70_shflsync_bfly_p)
        /*0230*/ 	.word	0x00000000


	//----- nvinfo : EIATTR_FRAME_SIZE
	.align		4
.L_102:
        /*0234*/ 	.byte	0x04, 0x11
        /*0236*/ 	.short	(.L_104 - .L_103)
	.align		4
.L_103:
        /*0238*/ 	.word	index@(_ZN10layer_norm13ln_fwd_kernelINS_13Kernel_traitsIfffffjLj768ELj1ELj4ELj1ELj16ENS_18Kernel_traits_baseILj768EfffffjLj128EEEEELb0ELb0ELb0ELb0EEEvNS_9FwdParamsE)
        /*023c*/ 	.word	0x00000000


	//----- nvinfo : EIATTR_REGCOUNT
	.align		4
.L_104:
        /*0240*/ 	.byte	0x04, 0x2f
        /*0242*/ 	.short	(.L_106 - .L_105)
	.align		4
.L_105:
        /*0244*/ 	.word	index@(_ZN10layer_norm13ln_fwd_kernelINS_13Kernel_traitsI6__halfffffjLj768ELj1ELj4ELj1ELj16ENS_18Kernel_traits_baseILj768ES2_ffffjLj128EEEEELb1ELb1ELb1ELb1EEEvNS_9FwdParamsE)
        /*0248*/ 	.word	0x00000099


	//----- nvinfo : EIATTR_FRAME_SIZE
	.align		4
.L_106:
        /*024c*/ 	.byte	0x04, 0x11
        /*024e*/ 	.short	(.L_108 - .L_107)
	.align		4
.L_107:
        /*0250*/ 	.word	index@($__internal_143_$__cuda_sm70_shflsync_bfly_p)
        /*0254*/ 	.word	0x00000000


	//----- nvinfo : EIATTR_FRAME_SIZE
	.align		4
.L_108:
        /*0258*/ 	.byte	0x04, 0x11
        /*025a*/ 	.short	(.L_110 - .L_109)
	.align		4
.L_109:
        /*025c*/ 	.word	index@(_ZN10layer_norm13ln_fwd_kernelINS_13Kernel_traitsI6__halfffffjLj768ELj1ELj4ELj1ELj16ENS_18Kernel_traits_baseILj768ES2_ffffjLj128EEEEELb1ELb1ELb1ELb1EEEvNS_9FwdParamsE)
        /*0260*/ 	.word	0x00000000


	//----- nvinfo : EIATTR_REGCOUNT
	.align		4
.L_110:
        /*0264*/ 	.byte	0x04, 0x2f
        /*0266*/ 	.short	(.L_112 - .L_111)
	.align		4
.L_111:
        /*0268*/ 	.word	index@(_ZN10layer_norm13ln_fwd_kernelINS_13Kernel_traitsI6__halfffffjLj768ELj1ELj4ELj1ELj16ENS_18Kernel_traits_baseILj768ES2_ffffjLj128EEEEELb1ELb1ELb1ELb0EEEvNS_9FwdParamsE)
        /*026c*/ 	.word	0x0000008c


	//----- nvinfo : EIATTR_FRAME_SIZE
	.align		4
.L_112:
        /*0270*/ 	.byte	0x04, 0x11
        /*0272*/ 	.short	(.L_114 - .L_113)
	.align		4
.L_113:
        /*0274*/ 	.word	index@($__internal_142_$__cuda_sm70_shflsync_bfly_p)
        /*0278*/ 	.word	0x00000000


	//----- nvinfo : EIATTR_FRAME_SIZE
	.align		4
.L_114:
        /*027c*/ 	.byte	0x04, 0x11
        /*027e*/ 	.short	(.L_116 - .L_115)
	.align		4
.L_115:
        /*0280*/ 	.word	index@(_ZN10layer_norm13ln_fwd_kernelINS_13Kernel_traitsI6__halfffffjLj768ELj1ELj4ELj1ELj16ENS_18Kernel_traits_baseILj768ES2_ffffjLj128EEEEELb1ELb1ELb1ELb0EEEvNS_9FwdParamsE)
        /*0284*/ 	.word	0x00000000


	//----- nvinfo : EIATTR_REGCOUNT
	.align		4
.L_116:
        /*0288*/ 	.byte	0x04, 0x2f
        /*028a*/ 	.short	(.L_118 - .L_117)
	.align		4
.L_117:
        /*028c*/ 	.word	index@(_ZN10layer_norm13ln_fwd_kernelINS_13Kernel_traitsI6__halfffffjLj768ELj1ELj4ELj1ELj16ENS_18Kernel_traits_baseILj768ES2_ffffjLj128EEEEELb1ELb1ELb0ELb1EEEvNS_9FwdParamsE)
        /*0290*/ 	.word	0x00000080


	//----- nvinfo : EIATTR_FRAME_SIZE
	.align		4
.L_118:
        /*0294*/ 	.byte	0x04, 0x11
        /*0296*/ 	.short	(.L_120 - .L_119)
	.align		4
.L_119:
        /*0298*/ 	.word	index@($__internal_141_$__cuda_sm70_shflsync_bfly_p)
        /*029c*/ 	.word	0x00000000


	//----- nvinfo : EIATTR_FRAME_SIZE
	.align		4
.L_120:
        /*02a0*/ 	.byte	0x04, 0x11
        /*02a2*/ 	.short	(.L_122 - .L_121)
	.align		4
.L_121:
        /*02a4*/ 	.word	index@(_ZN10layer_norm13ln_fwd_kernelINS_13Kernel_traitsI6__halfffffjLj768ELj1ELj4ELj1ELj16ENS_18Kernel_traits_baseILj768ES2_ffffjLj128EEEEELb1ELb1ELb0ELb1EEEvNS_9FwdParamsE)
        /*02a8*/ 	.word	0x00000000


	//----- nvinfo : EIATTR_REGCOUNT
	.align		4
.L_122:
        /*02ac*/ 	.byte	0x04, 0x2f
        /*02ae*/ 	.short	(.L_124 - .L_123)
	.align		4
.L_123:
        /*02b0*/ 	.word	index@(_ZN10layer_norm13ln_fwd_kernelINS_13Kernel_traitsI6__halfffffjLj768ELj1ELj4ELj1ELj16ENS_18Kernel_traits_baseILj768ES2_ffffjLj128EEEEELb1ELb1ELb0ELb0EEEvNS_9FwdParamsE)
        /*02b4*/ 	.word	0x00000080


	//----- nvinfo : EIATTR_FRAME_SIZE
	.align		4
.L_124:
        /*02b8*/ 	.byte	0x04, 0x11
        /*02ba*/ 	.short	(.L_126 - .L_125)
	.align		4
.L_125:
        /*02bc*/ 	.word	index@($__internal_140_$__cuda_sm70_shflsync_bfly_p)
        /*02c0*/ 	.word	0x00000000


	//----- nvinfo : EIATTR_FRAME_SIZE
	.align		4
.L_126:
        /*02c4*/ 	.byte	0x04, 0x11
        /*02c6*/ 	.short	(.L_128 - .L_127)
	.align		4
.L_127:
        /*02c8*/ 	.word	index@(_ZN10layer_norm13ln_fwd_kernelINS_13Kernel_traitsI6__halfffffjLj768ELj1ELj4ELj1ELj16ENS_18Kernel_traits_baseILj768ES2_ffffjLj128EEEEELb1ELb1ELb0ELb0EEEvNS_9FwdParamsE)
        /*02cc*/ 	.word	0x00000000


	//----- nvinfo : EIATTR_REGCOUNT
	.align		4
.L_128:
        /*02d0*/ 	.byte	0x04, 0x2f
        /*02d2*/ 	.short	(.L_130 - .L_129)
	.align		4
.L_129:
        /*02d4*/ 	.word	index@(_ZN10layer_norm13ln_fwd_kernelINS_13Kernel_traitsI6__halfffffjLj768ELj1ELj4ELj1ELj16ENS_18Kernel_traits_baseILj768ES2_ffffjLj128EEEEELb1ELb0ELb1ELb1EEEvNS_9FwdParamsE)
        /*02d8*/ 	.word	0x0000007f


	//----- nvinfo : EIATTR_FRAME_SIZE
	.align		4
.L_130:
        /*02dc*/ 	.byte	0x04, 0x11
        /*02de*/ 	.short	(.L_132 - .L_131)
	.align		4
.L_131:
        /*02e0*/ 	.word	index@($__internal_139_$__cuda_sm70_shflsync_bfly_p)
        /*02e4*/ 	.word	0x00000000


	//----- nvinfo : EIATTR_FRAME_SIZE
	.align		4
.L_132:
        /*02e8*/ 	.byte	0x04, 0x11
        /*02ea*/ 	.short	(.L_134 - .L_133)
	.align		4
.L_133:
        /*02ec*/ 	.word	index@(_ZN10layer_norm13ln_fwd_kernelINS_13Kernel_traitsI6__halfffffjLj768ELj1ELj4ELj1ELj16ENS_18Kernel_traits_baseILj768ES2_ffffjLj128EEEEELb1ELb0ELb1ELb1EEEvNS_9FwdParamsE)
        /*02f0*/ 	.word	0x00000000


	//----- nvinfo : EIATTR_REGCOUNT
	.align		4
.L_134:
        /*02f4*/ 	.byte	0x04, 0x2f
        /*02f6*/ 	.short	(.L_136 - .L_135)
	.align		4
.L_135:
        /*02f8*/ 	.word	index@(_ZN10layer_norm13ln_fwd_kernelINS_13Kernel_traitsI6__halfffffjLj768ELj1ELj4ELj1ELj16ENS_18Kernel_traits_baseILj768ES2_ffffjLj128EEEEELb1ELb0ELb1ELb0EEEvNS_9FwdParamsE)
        /*02fc*/ 	.word	0x00000074


	//----- nvinfo : EIATTR_FRAME_SIZE
	.align		4
.L_136:
        /*0300*/ 	.byte	0x04, 0x11
        /*0302*/ 	.short	(.L_138 - .L_137)
	.align		4
.L_137:
        /*0304*/ 	.word	index@($__internal_138_$__cuda_sm70_shflsync_bfly_p)
        /*0308*/ 	.word	0x00000000


	//----- nvinfo : EIATTR_FRAME_SIZE
	.align		4
.L_138:
        /*030c*/ 	.byte	0x04, 0x11
        /*030e*/ 	.short	(.L_140 - .L_139)
	.align		4
.L_139:
        /*0310*/ 	.word	index@(_ZN10layer_norm13ln_fwd_kernelINS_13Kernel_traitsI6__halfffffjLj768ELj1ELj4ELj1ELj16ENS_18Kernel_traits_baseILj768ES2_ffffjLj128EEEEELb1ELb0ELb1ELb0EEEvNS_9FwdParamsE)
        /*0314*/ 	.word	0x00000000


	//----- nvinfo : EIATTR_REGCOUNT
	.align		4
.L_140:
        /*0318*/ 	.byte	0x04, 0x2f
        /*031a*/ 	.short	(.L_142 - .L_141)
	.align		4
.L_141:
        /*031c*/ 	.word	index@(_ZN10layer_norm13ln_fwd_kernelINS_13Kernel_traitsI6__halfffffjLj768ELj1ELj4ELj1ELj16ENS_18Kernel_traits_baseILj768ES2_ffffjLj128EEEEELb1ELb0ELb0ELb1EEEvNS_9FwdParamsE)
        /*0320*/ 	.word	0x0000007f


	//----- nvinfo : EIATTR_FRAME_SIZE
	.align		4
.L_142:
        /*0324*/ 	.byte	0x04, 0x11
        /*0326*/ 	.short	(.L_144 - .L_143)
	.align		4
.L_143:
        /*0328*/ 	.word	index@($__internal_137_$__cuda_sm70_shflsync_bfly_p)
        /*032c*/ 	.word	0x00000000


	//----- nvinfo : EIATTR_FRAME_SIZE
	.align		4
.L_144:
        /*0330*/ 	.byte	0x04, 0x11
        /*0332*/ 	.short	(.L_146 - .L_145)
	.align		4
.L_145:
        /*0334*/ 	.word	index@(_ZN10layer_norm13ln_fwd_kernelINS_13Kernel_traitsI6__halfffffjLj768ELj1ELj4ELj1ELj16ENS_18Kernel_traits_baseILj768ES2_ffffjLj128EEEEELb1ELb0ELb0ELb1EEEvNS_9FwdParamsE)
        /*0338*/ 	.word	0x00000000


	//----- nvinfo : EIATTR_REGCOUNT
	.align		4
.L_146:
        /*033c*/ 	.byte	0x04, 0x2f
        /*033e*/ 	.short	(.L_148 - .L_147)
	.align		4
.L_147:
        /*0340*/ 	.word	index@(_ZN10layer_norm13ln_fwd_kernelINS_13Kernel_traitsI6__halfffffjLj768ELj1ELj4ELj1ELj16ENS_18Kernel_traits_baseILj768ES2_ffffjLj128EEEEELb1ELb0ELb0ELb0EEEvNS_9FwdParamsE)
        /*0344*/ 	.word	0x0000006c


	//----- nvinfo : EIATTR_FRAME_SIZE
	.align		4
.L_148:
        /*0348*/ 	.byte	0x04, 0x11
        /*034a*/ 	.short	(.L_150 - .L_149)
	.align		4
.L_149:
        /*034c*/ 	.word	index@($__internal_136_$__cuda_sm70_shflsync_bfly_p)
        /*0350*/ 	.word	0x00000000


	//----- nvinfo : EIATTR_FRAME_SIZE
	.align		4
.L_150:
        /*0354*/ 	.byte	0x04, 0x11
        /*0356*/ 	.short	(.L_152 - .L_151)
	.align		4
.L_151:
        /*0358*/ 	.word	index@(_ZN10layer_norm13ln_fwd_kernelINS_13Kernel_traitsI6__halfffffjLj768ELj1ELj4ELj1ELj16ENS_18Kernel_traits_baseILj768ES2_ffffjLj128EEEEELb1ELb0ELb0ELb0EEEvNS_9FwdParamsE)
        /*035c*/ 	.word	0x00000000


	//----- nvinfo : EIATTR_REGCOUNT
	.align		4
.L_152:
        /*0360*/ 	.byte	0x04, 0x2f
        /*0362*/ 	.short	(.L_154 - .L_153)
	.align		4
.L_153:
        /*0364*/ 	.word	index@(_ZN10layer_norm13ln_fwd_kernelINS_13Kernel_traitsI6__halfffffjLj768ELj1ELj4ELj1ELj16ENS_18Kernel_traits_baseILj768ES2_ffffjLj128EEEEELb0ELb1ELb1ELb1EEEvNS_9FwdParamsE)
        /*0368*/ 	.word	0x0000007f


	//----- nvinfo : EIATTR_FRAME_SIZE
	.align		4
.L_154:
        /*036c*/ 	.byte	0x04, 0x11
        /*036e*/ 	.short	(.L_156 - .L_155)
	.align		4
.L_155:
        /*0370*/ 	.word	index@($__internal_135_$__cuda_sm70_shflsync_bfly_p)
        /*0374*/ 	.word	0x00000000


	//----- nvinfo : EIATTR_FRAME_SIZE
	.align		4
.L_156:
        /*0378*/ 	.byte	0x04, 0x11
        /*037a*/ 	.short	(.L_158 - .L_157)
	.align		4
.L_157:
        /*037c*/ 	.word	index@(_ZN10layer_norm13ln_fwd_kernelINS_13Kernel_traitsI6__halfffffjLj768ELj1ELj4ELj1ELj16ENS_18Kernel_traits_baseILj768ES2_ffffjLj128EEEEELb0ELb1ELb1ELb1EEEvNS_9FwdParamsE)
        /*0380*/ 	.word	0x00000000


	//----- nvinfo : EIATTR_REGCOUNT
	.align		4
.L_158:
        /*0384*/ 	.byte	0x04, 0x2f
        /*0386*/ 	.short	(.L_160 - .L_159)
	.align		4
.L_159:
        /*0388*/ 	.word	index@(_ZN10layer_norm13ln_fwd_kernelINS_13Kernel_traitsI6__halfffffjLj768ELj1ELj4ELj1ELj16ENS_18Kernel_traits_baseILj768ES2_ffffjLj128EEEEELb0ELb1ELb1ELb0EEEvNS_9FwdParamsE)
        /*038c*/ 	.word	0x00000079


	//----- nvinfo : EIATTR_FRAME_SIZE
	.align		4
.L_160:
        /*0390*/ 	.byte	0x04, 0x11
        /*0392*/ 	.short	(.L_162 - .L_161)
	.align		4
.L_161:
        /*0394*/ 	.word	index@($__internal_134_$__cuda_sm70_shflsync_bfly_p)
        /*0398*/ 	.word	0x00000000


	//----- nvinfo : EIATTR_FRAME_SIZE
	.align		4
.L_162:
        /*039c*/ 	.byte	0x04, 0x11
        /*039e*/ 	.short	(.L_164 - .L_163)
	.align		4
.L_163:
        /*03a0*/ 	.word	index@(_ZN10layer_norm13ln_fwd_kernelINS_13Kernel_traitsI6__halfffffjLj768ELj1ELj4ELj1ELj16ENS_18Kernel_traits_baseILj768ES2_ffffjLj128EEEEELb0ELb1ELb1ELb0EEEvNS_9FwdParamsE)
        /*03a4*/ 	.word	0x00000000


	//----- nvinfo : EIATTR_REGCOUNT
	.align		4
.L_164:
        /*03a8*/ 	.byte	0x04, 0x2f
        /*03aa*/ 	.short	(.L_166 - .L_165)
	.align		4
.L_165:
        /*03ac*/ 	.word	index@(_ZN10layer_norm13ln_fwd_kernelINS_13Kernel_traitsI6__halfffffjLj768ELj1ELj4ELj1ELj16ENS_18Kernel_traits_baseILj768ES2_ffffjLj128EEEEELb0ELb1ELb0ELb1EEEvNS_9FwdParamsE)
        /*03b0*/ 	.word	0x0000007a


	//----- nvinfo : EIATTR_FRAME_SIZE
	.align		4
.L_166:
        /*03b4*/ 	.byte	0x04, 0x11
        /*03b6*/ 	.short	(.L_168 - .L_167)
	.align		4
.L_167:
        /*03b8*/ 	.word	index@($__internal_133_$__cuda_sm70_shflsync_bfly_p)
        /*03bc*/ 	.word	0x00000000


	//----- nvinfo : EIATTR_FRAME_SIZE
	.align		4
.L_168:
        /*03c0*/ 	.byte	0x04, 0x11
        /*03c2*/ 	.short	(.L_170 - .L_169)
	.align		4
.L_169:
        /*03c4*/ 	.word	index@(_ZN10layer_norm13ln_fwd_kernelINS_13Kernel_traitsI6__halfffffjLj768ELj1ELj4ELj1ELj16ENS_18Kernel_traits_baseILj768ES2_ffffjLj128EEEEELb0ELb1ELb0ELb1EEEvNS_9FwdParamsE)
        /*03c8*/ 	.word	0x00000000


	//----- nvinfo : EIATTR_REGCOUNT
	.align		4
.L_170:
        /*03cc*/ 	.byte	0x04, 0x2f
        /*03ce*/ 	.short	(.L_172 - .L_171)
	.align		4
.L_171:
        /*03d0*/ 	.word	index@(_ZN10layer_norm13ln_fwd_kernelINS_13Kernel_traitsI6__halfffffjLj768ELj1ELj4ELj1ELj16ENS_18Kernel_traits_baseILj768ES2_ffffjLj128EEEEELb0ELb1ELb0ELb0EEEvNS_9FwdParamsE)
        /*03d4*/ 	.word	0x00000075


	//----- nvinfo : EIATTR_FRAME_SIZE
	.align		4
.L_172:
        /*03d8*/ 	.byte	0x04, 0x11
        /*03da*/ 	.short	(.L_174 - .L_173)
	.align		4
.L_173:
        /*03dc*/ 	.word	index@($__internal_132_$__cuda_sm70_shflsync_bfly_p)
        /*03e0*/ 	.word	0x00000000


	//----- nvinfo : EIATTR_FRAME_SIZE
	.align		4
.L_174:
        /*03e4*/ 	.byte	0x04, 0x11
        /*03e6*/ 	.short	(.L_176 - .L_175)
	.align		4
.L_175:
        /*03e8*/ 	.word	index@(_ZN10layer_norm13ln_fwd_kernelINS_13Kernel_traitsI6__halfffffjLj768ELj1ELj4ELj1ELj16ENS_18Kernel_traits_baseILj768ES2_ffffjLj128EEEEELb0ELb1ELb0ELb0EEEvNS_9FwdParamsE)
        /*03ec*/ 	.word	0x00000000


	//----- nvinfo : EIATTR_REGCOUNT
	.align		4
.L_176:
        /*03f0*/ 	.byte	0x04, 0x2f
        /*03f2*/ 	.short	(.L_178 - .L_177)
	.align		4
.L_177:
        /*03f4*/ 	.word	index@(_ZN10layer_norm13ln_fwd_kernelINS_13Kernel_traitsI6__halfffffjLj768ELj1ELj4ELj1ELj16ENS_18Kernel_traits_baseILj768ES2_ffffjLj128EEEEELb0ELb0ELb1ELb1EEEvNS_9FwdParamsE)
        /*03f8*/ 	.word	0x0000005f


	//----- nvinfo : EIATTR_FRAME_SIZE
	.align		4
.L_178:
        /*03fc*/ 	.byte	0x04, 0x11
        /*03fe*/ 	.short	(.L_180 - .L_179)
	.align		4
.L_179:
        /*0400*/ 	.word	index@($__internal_131_$__cuda_sm70_shflsync_bfly_p)
        /*0404*/ 	.word	0x00000000


	//----- nvinfo : EIATTR_FRAME_SIZE
	.align		4
.L_180:
        /*0408*/ 	.byte	0x04, 0x11
        /*040a*/ 	.short	(.L_182 - .L_181)
	.align		4
.L_181:
        /*040c*/ 	.word	index@(_ZN10layer_norm13ln_fwd_kernelINS_13Kernel_traitsI6__halfffffjLj768ELj1ELj4ELj1ELj16ENS_18Kernel_traits_baseILj768ES2_ffffjLj128EEEEELb0ELb0ELb1ELb1EEEvNS_9FwdParamsE)
        /*0410*/ 	.word	0x00000000


	//----- nvinfo : EIATTR_REGCOUNT
	.align		4
.L_182:
        /*0414*/ 	.byte	0x04, 0x2f
        /*0416*/ 	.short	(.L_184 - .L_183)
	.align		4
.L_183:
        /*0418*/ 	.word	index@(_ZN10layer_norm13ln_fwd_kernelINS_13Kernel_traitsI6__halfffffjLj768ELj1ELj4ELj1ELj16ENS_18Kernel_traits_baseILj768ES2_ffffjLj128EEEEELb0ELb0ELb1ELb0EEEvNS_9FwdParamsE)
        /*041c*/ 	.word	0x00000060


	//----- nvinfo : EIATTR_FRAME_SIZE
	.align		4
.L_184:
        /*0420*/ 	.byte	0x04, 0x11
        /*0422*/ 	.short	(.L_186 - .L_185)
	.align		4
.L_185:
        /*0424*/ 	.word	index@($__internal_130_$__cuda_sm70_shflsync_bfly_p)
        /*0428*/ 	.word	0x00000000


	//----- nvinfo : EIATTR_FRAME_SIZE
	.align		4
.L_186:
        /*042c*/ 	.byte	0x04, 0x11
        /*042e*/ 	.short	(.L_188 - .L_187)
	.align		4
.L_187:
        /*0430*/ 	.word	index@(_ZN10layer_norm13ln_fwd_kernelINS_13Kernel_traitsI6__halfffffjLj768ELj1ELj4ELj1ELj16ENS_18Kernel_traits_baseILj768ES2_ffffjLj128EEEEELb0ELb0ELb1ELb0EEEvNS_9FwdParamsE)
        /*0434*/ 	.word	0x00000000


	//----- nvinfo : EIATTR_REGCOUNT
	.align		4
.L_188:
        /*0438*/ 	.byte	0x04, 0x2f
        /*043a*/ 	.short	(.L_190 - .L_189)
	.align		4
.L_189:
        /*043c*/ 	.word	index@(_ZN10layer_norm13ln_fwd_kernelINS_13Kernel_traitsI6__halfffffjLj768ELj1ELj4ELj1ELj16ENS_18Kernel_traits_baseILj768ES2_ffffjLj128EEEEELb0ELb0ELb0ELb1EEEvNS_9FwdParamsE)
        /*0440*/ 	.word	0x00000066


	//----- nvinfo : EIATTR_FRAME_SIZE
	.align		4
.L_190:
        /*0444*/ 	.byte	0x04, 0x11
        /*0446*/ 	.short	(.L_192 - .L_191)
	.align		4
.L_191:
        /*0448*/ 	.word	index@($__internal_129_$__cuda_sm70_shflsync_bfly_p)
        /*044c*/ 	.word	0x00000000


	//----- nvinfo : EIATTR_FRAME_SIZE
	.align		4
.L_192:
        /*0450*/ 	.byte	0x04, 0x11
        /*0452*/ 	.short	(.L_194 - .L_193)
	.align		4
.L_193:
        /*0454*/ 	.word	index@(_ZN10layer_norm13ln_fwd_kernelINS_13Kernel_traitsI6__halfffffjLj768ELj1ELj4ELj1ELj16ENS_18Kernel_traits_baseILj768ES2_ffffjLj128EEEEELb0ELb0ELb0ELb1EEEvNS_9FwdParamsE)
        /*0458*/ 	.word	0x00000000


	//----- nvinfo : EIATTR_REGCOUNT
	.align		4
.L_194:
        /*045c*/ 	.byte	0x04, 0x2f
        /*045e*/ 	.short	(.L_196 - .L_195)
	.align		4
.L_195:
        /*0460*/ 	.word	index@(_ZN10layer_norm13ln_fwd_kernelINS_13Kernel_traitsI6__halfffffjLj768ELj1ELj4ELj1ELj16ENS_18Kernel_traits_baseILj768ES2_ffffjLj128EEEEELb0ELb0ELb0ELb0EEEvNS_9FwdParamsE)
        /*0464*/ 	.word	0x00000060


	//----- nvinfo : EIATTR_FRAME_SIZE
	.align		4
.L_196:
        /*0468*/ 	.byte	0x04, 0x11
        /*046a*/ 	.short	(.L_198 - .L_197)
	.align		4
.L_197:
        /*046c*/ 	.word	index@($__internal_128_$__cuda_sm70_shflsync_bfly_p)
        /*0470*/ 	.word	0x00000000


	//----- nvinfo : EIATTR_FRAME_SIZE
	.align		4
.L_198:
        /*0474*/ 	.byte	0x04, 0x11
        /*0476*/ 	.short	(.L_200 - .L_199)
	.align		4
.L_199:
        /*0478*/ 	.word	index@(_ZN10layer_norm13ln_fwd_kernelINS_13Kernel_traitsI6__halfffffjLj768ELj1ELj4ELj1ELj16ENS_18Kernel_traits_baseILj768ES2_ffffjLj128EEEEELb0ELb0ELb0ELb0EEEvNS_9FwdParamsE)
        /*047c*/ 	.word	0x00000000


	//----- nvinfo : EIATTR_REGCOUNT
	.align		4
.L_200:
        /*0480*/ 	.byte	0x04, 0x2f
        /*0482*/ 	.short	(.L_202 - .L_201)
	.align		4
.L_201:
        /*0484*/ 	.word	index@(_ZN10layer_norm13ln_fwd_kernelINS_13Kernel_traitsIf6__halffS2_fjLj768ELj1ELj4ELj1ELj16ENS_18Kernel_traits_baseILj768EfS2_fS2_fjLj128EEEEELb1ELb1ELb1ELb1EEEvNS_9FwdParamsE)
        /*0488*/ 	.word	0x0000009a


	//----- nvinfo : EIATTR_FRAME_SIZE
	.align		4
.L_202:
        /*048c*/ 	.byte	0x04, 0x11
        /*048e*/ 	.short	(.L_204 - .L_203)
	.align		4
.L_203:
        /*0490*/ 	.word	index@($__internal_127_$__cuda_sm70_shflsync_bfly_p)
        /*0494*/ 	.word	0x00000000


	//----- nvinfo : EIATTR_FRAME_SIZE
	.align		4
.L_204:
        /*0498*/ 	.byte	0x04, 0x11
        /*049a*/ 	.short	(.L_206 - .L_205)
	.align		4
.L_205:
        /*049c*/ 	.word	index@(_ZN10layer_norm13ln_fwd_kernelINS_13Kernel_traitsIf6__halffS2_fjLj768ELj1ELj4ELj1ELj16ENS_18Kernel_traits_baseILj768EfS2_fS2_fjLj128EEEEELb1ELb1ELb1ELb1EEEvNS_9FwdParamsE)
        /*04a0*/ 	.word	0x00000000


	//----- nvinfo : EIATTR_REGCOUNT
	.align		4
.L_206:
        /*04a4*/ 	.byte	0x04, 0x2f
        /*04a6*/ 	.short	(.L_208 - .L_207)
	.align		4
.L_207:
        /*04a8*/ 	.word	index@(_ZN10layer_norm13ln_fwd_kernelINS_13Kernel_traitsIf6__halffS2_fjLj768ELj1ELj4ELj1ELj16ENS_18Kernel_traits_baseILj768EfS2_fS2_fjLj128EEEEELb1ELb1ELb1ELb0EEEvNS_9FwdParamsE)
        /*04ac*/ 	.word	0x00000097


	//----- nvinfo : EIATTR_FRAME_SIZE
	.align		4
.L_208:
        /*04b0*/ 	.byte	0x04, 0x11
        /*04b2*/ 	.short	(.L_210 - .L_209)
	.align		4
.L_209:
        /*04b4*/ 	.word	index@($__internal_126_$__cuda_sm70_shflsync_bfly_p)
        /*04b8*/ 	.word	0x00000000


	//----- nvinfo : EIATTR_FRAME_SIZE
	.align		4
.L_210:
        /*04bc*/ 	.byte	0x04, 0x11
        /*04be*/ 	.short	(.L_212 - .L_211)
	.align		4
.L_211:
        /*04c0*/ 	.word	index@(_ZN10layer_norm13ln_fwd_kernelINS_13Kernel_traitsIf6__halffS2_fjLj768ELj1ELj4ELj1ELj16ENS_18Kernel_traits_baseILj768EfS2_fS2_fjLj128EEEEELb1ELb1ELb1ELb0EEEvNS_9FwdParamsE)
        /*04c4*/ 	.word	0x00000000


	//----- nvinfo : EIATTR_REGCOUNT
	.align		4
.L_212:
        /*04c8*/ 	.byte	0x04, 0x2f
        /*04ca*/ 	.short	(.L_214 - .L_213)
	.align		4
.L_213:
        /*04cc*/ 	.word	index@(_ZN10layer_norm13ln_fwd_kernelINS_13Kernel_traitsIf6__halffS2_fjLj768ELj1ELj4ELj1ELj16ENS_18Kernel_traits_baseILj768EfS2_fS2_fjLj128EEEEELb1ELb1ELb0ELb1EEEvNS_9FwdParamsE)
        /*04d0*/ 	.word	0x00000080


	//----- nvinfo : EIATTR_FRAME_SIZE
	.align		4
.L_214:
        /*04d4*/ 	.byte	0x04, 0x11
        /*04d6*/ 	.short	(.L_216 - .L_215)
	.align		4
.L_215:
        /*04d8*/ 	.word	index@($__internal_125_$__cuda_sm70_shflsync_bfly_p)
        /*04dc*/ 	.word	0x00000000


	//----- nvinfo : EIATTR_FRAME_SIZE
	.align		4
.L_216:
        /*04e0*/ 	.byte	0x04, 0x11
        /*04e2*/ 	.short	(.L_218 - .L_217)
	.align		4
.L_217:
        /*04e4*/ 	.word	index@(_ZN10layer_norm13ln_fwd_kernelINS_13Kernel_traitsIf6__halffS2_fjLj768ELj1ELj4ELj1ELj16ENS_18Kernel_traits_baseILj768EfS2_fS2_fjLj128EEEEELb1ELb1ELb0ELb1EEEvNS_9FwdParamsE)
        /*04e8*/ 	.word	0x00000010


	//----- nvinfo : EIATTR_REGCOUNT
	.align		4
.L_218:
        /*04ec*/ 	.byte	0x04, 0x2f
        /*04ee*/ 	.short	(.L_220 - .L_219)
	.align		4
.L_219:
        /*04f0*/ 	.word	index@(_ZN10layer_norm13ln_fwd_kernelINS_13Kernel_traitsIf6__halffS2_fjLj768ELj1ELj4ELj1ELj16ENS_18Kernel_traits_baseILj768EfS2_fS2_fjLj128EEEEELb1ELb1ELb0ELb0EEEvNS_9FwdParamsE)
        /*04f4*/ 	.word	0x0000008d


	//----- nvinfo : EIATTR_FRAME_SIZE
	.align		4
.L_220:
        /*04f8*/ 	.byte	0x04, 0x11
        /*04fa*/ 	.short	(.L_222 - .L_221)
	.align		4
.L_221:
        /*04fc*/ 	.word	index@($__internal_124_$__cuda_sm70_shflsync_bfly_p)
        /*0500*/ 	.word	0x00000000


	//----- nvinfo : EIATTR_FRAME_SIZE
	.align		4
.L_222:
        /*0504*/ 	.byte	0x04, 0x11
        /*0506*/ 	.short	(.L_224 - .L_223)
	.align		4
.L_223:
        /*0508*/ 	.word	index@(_ZN10layer_norm13ln_fwd_kernelINS_13Kernel_traitsIf6__halffS2_fjLj768ELj1ELj4ELj1ELj16ENS_18Kernel_traits_baseILj768EfS2_fS2_fjLj128EEEEELb1ELb1ELb0ELb0EEEvNS_9FwdParamsE)
        /*050c*/ 	.word	0x00000000


	//----- nvinfo : EIATTR_REGCOUNT
	.align		4
.L_224:
        /*0510*/ 	.byte	0x04, 0x2f
        /*0512*/ 	.short	(.L_226 - .L_225)
	.align		4
.L_225:
        /*0514*/ 	.word	index@(_ZN10layer_norm13ln_fwd_kernelINS_13Kernel_traitsIf6__halffS2_fjLj768ELj1ELj4ELj1ELj16ENS_18Kernel_traits_baseILj768EfS2_fS2_fjLj128EEEEELb1ELb0ELb1ELb1EEEvNS_9FwdParamsE)
        /*0518*/ 	.word	0x0000007f


	//----- nvinfo : EIATTR_FRAME_SIZE
	.align		4
.L_226:
        /*051c*/ 	.byte	0x04, 0x11
        /*051e*/ 	.short	(.L_228 - .L_227)
	.align		4
.L_227:
        /*0520*/ 	.word	index@($__internal_123_$__cuda_sm70_shflsync_bfly_p)
        /*0524*/ 	.word	0x00000000


	//----- nvinfo : EIATTR_FRAME_SIZE
	.align		4
.L_228:
        /*0528*/ 	.byte	0x04, 0x11
        /*052a*/ 	.short	(.L_230 - .L_229)
	.align		4
.L_229:
        /*052c*/ 	.word	index@(_ZN10layer_norm13ln_fwd_kernelINS_13Kernel_traitsIf6__halffS2_fjLj768ELj1ELj4ELj1ELj16ENS_18Kernel_traits_baseILj768EfS2_fS2_fjLj128EEEEELb1ELb0ELb1ELb1EEEvNS_9FwdParamsE)
        /*0530*/ 	.word	0x00000000


	//----- nvinfo : EIATTR_REGCOUNT
	.align		4
.L_230:
        /*0534*/ 	.byte	0x04, 0x2f
        /*0536*/ 	.short	(.L_232 - .L_231)
	.align		4
.L_231:
        /*0538*/ 	.word	index@(_ZN10layer_norm13ln_fwd_kernelINS_13Kernel_traitsIf6__halffS2_fjLj768ELj1ELj4ELj1ELj16ENS_18Kernel_traits_baseILj768EfS2_fS2_fjLj128EEEEELb1ELb0ELb1ELb0EEEvNS_9FwdParamsE)
        /*053c*/ 	.word	0x0000007d


	//----- nvinfo : EIATTR_FRAME_SIZE
	.align		4
.L_232:
        /*0540*/ 	.byte	0x04, 0x11
        /*0542*/ 	.short	(.L_234 - .L_233)
	.align		4
.L_233:
        /*0544*/ 	.word	index@($__internal_122_$__cuda_sm70_shflsync_bfly_p)
        /*0548*/ 	.word	0x00000000


	//----- nvinfo : EIATTR_FRAME_SIZE
	.align		4
.L_234:
        /*054c*/ 	.byte	0x04, 0x11
        /*054e*/ 	.short	(.L_236 - .L_235)
	.align		4
.L_235:
        /*0550*/ 	.word	index@(_ZN10layer_norm13ln_fwd_kernelINS_13Kernel_traitsIf6__halffS2_fjLj768ELj1ELj4ELj1ELj16ENS_18Kernel_traits_baseILj768EfS2_fS2_fjLj128EEEEELb1ELb0ELb1ELb0EEEvNS_9FwdParamsE)
        /*0554*/ 	.word	0x00000000


	//----- nvinfo : EIATTR_REGCOUNT
	.align		4
.L_236:
        /*0558*/ 	.byte	0x04, 0x2f
        /*055a*/ 	.short	(.L_238 - .L_237)
	.align		4
.L_237:
        /*055c*/ 	.word	index@(_ZN10layer_norm13ln_fwd_kernelINS_13Kernel_traitsIf6__halffS2_fjLj768ELj1ELj4ELj1ELj16ENS_18Kernel_traits_baseILj768EfS2_fS2_fjLj128EEEEELb1ELb0ELb0ELb1EEEvNS_9FwdParamsE)
        /*0560*/ 	.word	0x0000007d


	//----- nvinfo : EIATTR_FRAME_SIZE
	.align		4
.L_238:
        /*0564*/ 	.byte	0x04, 0x11
        /*0566*/ 	.short	(.L_240 - .L_239)
	.align		4
.L_239:
        /*0568*/ 	.word	index@($__internal_121_$__cuda_sm70_shflsync_bfly_p)
        /*056c*/ 	.word	0x00000000


	//----- nvinfo : EIATTR_FRAME_SIZE
	.align		4
.L_240:
        /*0570*/ 	.byte	0x04, 0x11
        /*0572*/ 	.short	(.L_242 - .L_241)
	.align		4
.L_241:
        /*0574*/ 	.word	index@(_ZN10layer_norm13ln_fwd_kernelINS_13Kernel_traitsIf6__halffS2_fjLj768ELj1ELj4ELj1ELj16ENS_18Kernel_traits_baseILj768EfS2_fS2_fjLj128EEEEELb1ELb0ELb0ELb1EEEvNS_9FwdParamsE)
        /*0578*/ 	.word	0x00000000


	//----- nvinfo : EIATTR_REGCOUNT
	.align		4
.L_242:
        /*057c*/ 	.byte	0x04, 0x2f
        /*057e*/ 	.short	(.L_244 - .L_243)
	.align		4
.L_243:
        /*0580*/ 	.word	index@(_ZN10layer_norm13ln_fwd_kernelINS_13Kernel_traitsIf6__halffS2_fjLj768ELj1ELj4ELj1ELj16ENS_18Kernel_traits_baseILj768EfS2_fS2_fjLj128EEEEELb1ELb0ELb0ELb0EEEvNS_9FwdParamsE)
        /*0584*/ 	.word	0x00000073


	//----- nvinfo : EIATTR_FRAME_SIZE
	.align		4
.L_244:
        /*0588*/ 	.byte	0x04, 0x11
        /*058a*/ 	.short	(.L_246 - .L_245)
	.align		4
.L_245:
        /*058c*/ 	.word	index@($__internal_120_$__cuda_sm70_shflsync_bfly_p)
        /*0590*/ 	.word	0x00000000


	//----- nvinfo : EIATTR_FRAME_SIZE
	.align		4
.L_246:
        /*0594*/ 	.byte	0x04, 0x11
        /*0596*/ 	.short	(.L_248 - .L_247)
	.align		4
.L_247:
        /*0598*/ 	.word	index@(_ZN10layer_norm13ln_fwd_kernelINS_13Kernel_traitsIf6__halffS2_fjLj768ELj1ELj4ELj1ELj16ENS_18Kernel_traits_baseILj768EfS2_fS2_fjLj128EEEEELb1ELb0ELb0ELb0EEEvNS_9FwdParamsE)
        /*059c*/ 	.word	0x00000000


	//----- nvinfo : EIATTR_REGCOUNT
	.align		4
.L_248:
        /*05a0*/ 	.byte	0x04, 0x2f
        /*05a2*/ 	.short	(.L_250 - .L_249)
	.align		4
.L_249:
        /*05a4*/ 	.word	index@(_ZN10layer_norm13ln_fwd_kernelINS_13Kernel_traitsIf6__halffS2_fjLj768ELj1ELj4ELj1ELj16ENS_18Kernel_traits_baseILj768EfS2_fS2_fjLj128EEEEELb0ELb1ELb1ELb1EEEvNS_9FwdParamsE)
        /*05a8*/ 	.word	0x0000007f


	//----- nvinfo : EIATTR_FRAME_SIZE
	.align		4
.L_250:
        /*05ac*/ 	.byte	0x04, 0x11
        /*05ae*/ 	.short	(.L_252 - .L_251)
	.align		4
.L_251:
        /*05b0*/ 	.word	index@($__internal_119_$__cuda_sm70_shflsync_bfly_p)
        /*05b4*/ 	.word	0x00000000


	//----- nvinfo : EIATTR_FRAME_SIZE
	.align		4
.L_252:
        /*05b8*/ 	.byte	0x04, 0x11
        /*05ba*/ 	.short	(.L_254 - .L_253)
	.align		4
.L_253:
        /*05bc*/ 	.word	index@(_ZN10layer_norm13ln_fwd_kernelINS_13Kernel_traitsIf6__halffS2_fjLj768ELj1ELj4ELj1ELj16ENS_18Kernel_traits_baseILj768EfS2_fS2_fjLj128EEEEELb0ELb1ELb1ELb1EEEvNS_9FwdParamsE)
        /*05c0*/ 	.word	0x00000000


	//----- nvinfo : EIATTR_REGCOUNT
	.align		4
.L_254:
        /*05c4*/ 	.byte	0x04, 0x2f
        /*05c6*/ 	.short	(.L_256 - .L_255)
	.align		4
.L_255:
        /*05c8*/ 	.word	index@(_ZN10layer_norm13ln_fwd_kernelINS_13Kernel_traitsIf6__halffS2_fjLj768ELj1ELj4ELj1ELj16ENS_18Kernel_traits_baseILj768EfS2_fS2_fjLj128EEEEELb0ELb1ELb1ELb0EEEvNS_9FwdParamsE)
        /*05cc*/ 	.word	0x00000080


	//----- nvinfo : EIATTR_FRAME_SIZE
	.align		4
.L_256:
        /*05d0*/ 	.byte	0x04, 0x11
        /*05d2*/ 	.short	(.L_258 - .L_257)
	.align		4
.L_257:
        /*05d4*/ 	.word	index@($__internal_118_$__cuda_sm70_shflsync_bfly_p)
        /*05d8*/ 	.word	0x00000000


	//----- nvinfo : EIATTR_FRAME_SIZE
	.align		4
.L_258:
        /*05dc*/ 	.byte	0x04, 0x11
        /*05de*/ 	.short	(.L_260 - .L_259)
	.align		4
.L_259:
        /*05e0*/ 	.word	index@(_ZN10layer_norm13ln_fwd_kernelINS_13Kernel_traitsIf6__halffS2_fjLj768ELj1ELj4ELj1ELj16ENS_18Kernel_traits_baseILj768EfS2_fS2_fjLj128EEEEELb0ELb1ELb1ELb0EEEvNS_9FwdParamsE)
        /*05e4*/ 	.word	0x00000000


	//----- nvinfo : EIATTR_REGCOUNT
	.align		4
.L_260:
        /*05e8*/ 	.byte	0x04, 0x2f
        /*05ea*/ 	.short	(.L_262 - .L_261)
	.align		4
.L_261:
        /*05ec*/ 	.word	index@(_ZN10layer_norm13ln_fwd_kernelINS_13Kernel_traitsIf6__halffS2_fjLj768ELj1ELj4ELj1ELj16ENS_18Kernel_traits_baseILj768EfS2_fS2_fjLj128EEEEELb0ELb1ELb0ELb1EEEvNS_9FwdParamsE)
        /*05f0*/ 	.word	0x00000080


	//----- nvinfo : EIATTR_FRAME_SIZE
	.align		4
.L_262:
        /*05f4*/ 	.byte	0x04, 0x11
        /*05f6*/ 	.short	(.L_264 - .L_263)
	.align		4
.L_263:
        /*05f8*/ 	.word	index@($__internal_117_$__cuda_sm70_shflsync_bfly_p)
        /*05fc*/ 	.word	0x00000000


	//----- nvinfo : EIATTR_FRAME_SIZE
	.align		4
.L_264:
        /*0600*/ 	.byte	0x04, 0x11
        /*0602*/ 	.short	(.L_266 - .L_265)
	.align		4
.L_265:
        /*0604*/ 	.word	index@(_ZN10layer_norm13ln_fwd_kernelINS_13Kernel_traitsIf6__halffS2_fjLj768ELj1ELj4ELj1ELj16ENS_18Kernel_traits_baseILj768EfS2_fS2_fjLj128EEEEELb0ELb1ELb0ELb1EEEvNS_9FwdParamsE)
        /*0608*/ 	.word	0x00000000


	//----- nvinfo : EIATTR_REGCOUNT
	.align		4
.L_266:
        /*060c*/ 	.byte	0x04, 0x2f
        /*060e*/ 	.short	(.L_268 - .L_267)
	.align		4
.L_267:
        /*0610*/ 	.word	index@(_ZN10layer_norm13ln_fwd_kernelINS_13Kernel_traitsIf6__halffS2_fjLj768ELj1ELj4ELj1ELj16ENS_18Kernel_traits_baseILj768EfS2_fS2_fjLj128EEEEELb0ELb1ELb0ELb0EEEvNS_9FwdParamsE)
        /*0614*/ 	.word	0x0000007e


	//----- nvinfo : EIATTR_FRAME_SIZE
	.align		4
.L_268:
        /*0618*/ 	.byte	0x04, 0x11
        /*061a*/ 	.short	(.L_270 - .L_269)
	.align		4
.L_269:
        /*061c*/ 	.word	index@($__internal_116_$__cuda_sm70_shflsync_bfly_p)
        /*0620*/ 	.word	0x00000000


	//----- nvinfo : EIATTR_FRAME_SIZE
	.align		4
.L_270:
        /*0624*/ 	.byte	0x04, 0x11
        /*0626*/ 	.short	(.L_272 - .L_271)
	.align		4
.L_271:
        /*0628*/ 	.word	index@(_ZN10layer_norm13ln_fwd_kernelINS_13Kernel_traitsIf6__halffS2_fjLj768ELj1ELj4ELj1ELj16ENS_18Kernel_traits_baseILj768EfS2_fS2_fjLj128EEEEELb0ELb1ELb0ELb0EEEvNS_9FwdParamsE)
        /*062c*/ 	.word	0x00000000


	//----- nvinfo : EIATTR_REGCOUNT
	.align		4
.L_272:
        /*0630*/ 	.byte	0x04, 0x2f
        /*0632*/ 	.short	(.L_274 - .L_273)
	.align		4
.L_273:
        /*0634*/ 	.word	index@(_ZN10layer_norm13ln_fwd_kernelINS_13Kernel_traitsIf6__halffS2_fjLj768ELj1ELj4ELj1ELj16ENS_18Kernel_traits_baseILj768EfS2_fS2_fjLj128EEEEELb0ELb0ELb1ELb1EEEvNS_9FwdParamsE)
        /*0638*/ 	.word	0x00000060


	//----- nvinfo : EIATTR_FRAME_SIZE
	.align		4
.L_274:
        /*063c*/ 	.byte	0x04, 0x11
        /*063e*/ 	.short	(.L_276 - .L_275)
	.align		4
.L_275:
        /*0640*/ 	.word	index@($__internal_115_$__cuda_sm70_shflsync_bfly_p)
        /*0644*/ 	.word	0x00000000


	//----- nvinfo : EIATTR_FRAME_SIZE
	.align		4
.L_276:
        /*0648*/ 	.byte	0x04, 0x11
        /*064a*/ 	.short	(.L_278 - .L_277)
	.align		4
.L_277:
        /*064c*/ 	.word	index@(_ZN10layer_norm13ln_fwd_kernelINS_13Kernel_traitsIf6__halffS2_fjLj768ELj1ELj4ELj1ELj16ENS_18Kernel_traits_baseILj768EfS2_fS2_fjLj128EEEEELb0ELb0ELb1ELb1EEEvNS_9FwdParamsE)
        /*0650*/ 	.word	0x00000000


	//----- nvinfo : EIATTR_REGCOUNT
	.align		4
.L_278:
        /*0654*/ 	.byte	0x04, 0x2f
        /*0656*/ 	.short	(.L_280 - .L_279)
	.align		4
.L_279:
        /*0658*/ 	.word	index@(_ZN10layer_norm13ln_fwd_kernelINS_13Kernel_traitsIf6__halffS2_fjLj768ELj1ELj4ELj1ELj16ENS_18Kernel_traits_baseILj768EfS2_fS2_fjLj128EEEEELb0ELb0ELb1ELb0EEEvNS_9FwdParamsE)
        /*065c*/ 	.word	0x0000006b


	//----- nvinfo : EIATTR_FRAME_SIZE
	.align		4
.L_280:
        /*0660*/ 	.byte	0x04, 0x11
        /*0662*/ 	.short	(.L_282 - .L_281)
	.align		4
.L_281:
        /*0664*/ 	.word	index@($__internal_114_$__cuda_sm70_shflsync_bfly_p)
        /*0668*/ 	.word	0x00000000


	//----- nvinfo : EIATTR_FRAME_SIZE
	.align		4
.L_282:
        /*066c*/ 	.byte	0x04, 0x11
        /*066e*/ 	.short	(.L_284 - .L_283)
	.align		4
.L_283:
        /*0670*/ 	.word	index@(_ZN10layer_norm13ln_fwd_kernelINS_13Kernel_traitsIf6__halffS2_fjLj768ELj1ELj4ELj1ELj16ENS_18Kernel_traits_baseILj768EfS2_fS2_fjLj128EEEEELb0ELb0ELb1ELb0EEEvNS_9FwdParamsE)
        /*0674*/ 	.word	0x00000000


	//----- nvinfo : EIATTR_REGCOUNT
	.align		4
.L_284:
        /*0678*/ 	.byte	0x04, 0x2f
        /*067a*/ 	.short	(.L_286 - .L_285)
	.align		4
.L_285:
        /*067c*/ 	.word	index@(_ZN10layer_norm13ln_fwd_kernelINS_13Kernel_traitsIf6__halffS2_fjLj768ELj1ELj4ELj1ELj16ENS_18Kernel_traits_baseILj768EfS2_fS2_fjLj128EEEEELb0ELb0ELb0ELb1EEEvNS_9FwdParamsE)
        /*0680*/ 	.word	0x00000060


	//----- nvinfo : EIATTR_FRAME_SIZE
	.align		4
.L_286:
        /*0684*/ 	.byte	0x04, 0x11
        /*0686*/ 	.short	(.L_288 - .L_287)
	.align		4
.L_287:
        /*0688*/ 	.word	index@($__internal_113_$__cuda_sm70_shflsync_bfly_p)
        /*068c*/ 	.word	0x00000000


	//----- nvinfo : EIATTR_FRAME_SIZE
	.align		4
.L_288:
        /*0690*/ 	.byte	0x04, 0x11
        /*0692*/ 	.short	(.L_290 - .L_289)
	.align		4
.L_289:
        /*0694*/ 	.word	index@(_ZN10layer_norm13ln_fwd_kernelINS_13Kernel_traitsIf6__halffS2_fjLj768ELj1ELj4ELj1ELj16ENS_18Kernel_traits_baseILj768EfS2_fS2_fjLj128EEEEELb0ELb0ELb0ELb1EEEvNS_9FwdParamsE)
        /*0698*/ 	.word	0x00000000


	//----- nvinfo : EIATTR_REGCOUNT
	.align		4
.L_290:
        /*069c*/ 	.byte	0x04, 0x2f
        /*069e*/ 	.short	(.L_292 - .L_291)
	.align		4
.L_291:
        /*06a0*/ 	.word	index@(_ZN10layer_norm13ln_fwd_kernelINS_13Kernel_traitsIf6__halffS2_fjLj768ELj1ELj4ELj1ELj16ENS_18Kernel_traits_baseILj768EfS2_fS2_fjLj128EEEEELb0ELb0ELb0ELb0EEEvNS_9FwdParamsE)
        /*06a4*/ 	.word	0x00000060


	//----- nvinfo : EIATTR_FRAME_SIZE
	.align		4
.L_292:
        /*06a8*/ 	.byte	0x04, 0x11
        /*06aa*/ 	.short	(.L_294 - .L_293)
	.align		4
.L_293:
        /*06ac*/ 	.word	index@($__internal_112_$__cuda_sm70_shflsync_bfly_p)
        /*06b0*/ 	.word	0x00000000


	//----- nvinfo : EIATTR_FRAME_SIZE
	.align		4
.L_294:
        /*06b4*/ 	.byte	0x04, 0x11
        /*06b6*/ 	.short	(.L_296 - .L_295)
	.align		4
.L_295:
        /*06b8*/ 	.word	index@(_ZN10layer_norm13ln_fwd_kernelINS_13Kernel_traitsIf6__halffS2_fjLj768ELj1ELj4ELj1ELj16ENS_18Kernel_traits_baseILj768EfS2_fS2_fjLj128EEEEELb0ELb0ELb0ELb0EEEvNS_9FwdParamsE)
        /*06bc*/ 	.word	0x00000000


	//----- nvinfo : EIATTR_REGCOUNT
	.align		4
.L_296:
        /*06c0*/ 	.byte	0x04, 0x2f
        /*06c2*/ 	.short	(.L_298 - .L_297)
	.align		4
.L_297:
        /*06c4*/ 	.word	index@(_ZN10layer_norm13ln_fwd_kernelINS_13Kernel_traitsI6__halfS2_fS2_fjLj768ELj1ELj4ELj1ELj16ENS_18Kernel_traits_baseILj768ES2_S2_fS2_fjLj128EEEEELb1ELb1ELb1ELb1EEEvNS_9FwdParamsE)
        /*06c8*/ 	.word	0x0000007f


	//----- nvinfo : EIATTR_FRAME_SIZE
	.align		4
.L_298:
        /*06cc*/ 	.byte	0x04, 0x11
        /*06ce*/ 	.short	(.L_300 - .L_299)
	.align		4
.L_299:
        /*06d0*/ 	.word	index@($__internal_111_$__cuda_sm70_shflsync_bfly_p)
        /*06d4*/ 	.word	0x00000000


	//----- nvinfo : EIATTR_FRAME_SIZE
	.align		4
.L_300:
        /*06d8*/ 	.byte	0x04, 0x11
        /*06da*/ 	.short	(.L_302 - .L_301)
	.align		4
.L_301:
        /*06dc*/ 	.word	index@(_ZN10layer_norm13ln_fwd_kernelINS_13Kernel_traitsI6__halfS2_fS2_fjLj768ELj1ELj4ELj1ELj16ENS_18Kernel_traits_baseILj768ES2_S2_fS2_fjLj128EEEEELb1ELb1ELb1ELb1EEEvNS_9FwdParamsE)
        /*06e0*/ 	.word	0x00000000


	//----- nvinfo : EIATTR_REGCOUNT
	.align		4
.L_302:
        /*06e4*/ 	.byte	0x04, 0x2f
        /*06e6*/ 	.short	(.L_304 - .L_303)
	.align		4
.L_303:
        /*06e8*/ 	.word	index@(_ZN10layer_norm13ln_fwd_kernelINS_13Kernel_traitsI6__halfS2_fS2_fjLj768ELj1ELj4ELj1ELj16ENS_18Kernel_traits_baseILj768ES2_S2_fS2_fjLj128EEEEELb1ELb1ELb1ELb0EEEvNS_9FwdParamsE)
        /*06ec*/ 	.word	0x00000095


	//----- nvinfo : EIATTR_FRAME_SIZE
	.align		4
.L_304:
        /*06f0*/ 	.byte	0x04, 0x11
        /*06f2*/ 	.short	(.L_306 - .L_305)
	.align		4
.L_305:
        /*06f4*/ 	.word	index@($__internal_110_$__cuda_sm70_shflsync_bfly_p)
        /*06f8*/ 	.word	0x00000000


	//----- nvinfo : EIATTR_FRAME_SIZE
	.align		4
.L_306:
        /*06fc*/ 	.byte	0x04, 0x11
        /*06fe*/ 	.short	(.L_308 - .L_307)
	.align		4
.L_307:
        /*0700*/ 	.word	index@(_ZN10layer_norm13ln_fwd_kernelINS_13Kernel_traitsI6__halfS2_fS2_fjLj768ELj1ELj4ELj1ELj16ENS_18Kernel_traits_baseILj768ES2_S2_fS2_fjLj128EEEEELb1ELb1ELb1ELb0EEEvNS_9FwdParamsE)
        /*0704*/ 	.word	0x00000000


	//----- nvinfo : EIATTR_REGCOUNT
	.align		4
.L_308:
        /*0708*/ 	.byte	0x04, 0x2f
        /*070a*/ 	.short	(.L_310 - .L_309)
	.align		4
.L_309:
        /*070c*/ 	.word	index@(_ZN10layer_norm13ln_fwd_kernelINS_13Kernel_traitsI6__halfS2_fS2_fjLj768ELj1ELj4ELj1ELj16ENS_18Kernel_traits_baseILj768ES2_S2_fS2_fjLj128EEEEELb1ELb1ELb0ELb1EEEvNS_9FwdParamsE)
        /*0710*/ 	.word	0x0000007f


	//----- nvinfo : EIATTR_FRAME_SIZE
	.align		4
.L_310:
        /*0714*/ 	.byte	0x04, 0x11
        /*0716*/ 	.short	(.L_312 - .L_311)
	.align		4
.L_311:
        /*0718*/ 	.word	index@($__internal_109_$__cuda_sm70_shflsync_bfly_p)
        /*071c*/ 	.word	0x00000000


	//----- nvinfo : EIATTR_FRAME_SIZE
	.align		4
.L_312:
        /*0720*/ 	.byte	0x04, 0x11
        /*0722*/ 	.short	(.L_314 - .L_313)
	.align		4
.L_313:
        /*0724*/ 	.word	index@(_ZN10layer_norm13ln_fwd_kernelINS_13Kernel_traitsI6__halfS2_fS2_fjLj768ELj1ELj4ELj1ELj16ENS_18Kernel_traits_baseILj768ES2_S2_fS2_fjLj128EEEEELb1ELb1ELb0ELb1EEEvNS_9FwdParamsE)
        /*0728*/ 	.word	0x00000000


	//----- nvinfo : EIATTR_REGCOUNT
	.align		4
.L_314:
        /*072c*/ 	.byte	0x04, 0x2f
        /*072e*/ 	.short	(.L_316 - .L_315)
	.align		4
.L_315:
        /*0730*/ 	.word	index@(_ZN10layer_norm13ln_fwd_kernelINS_13Kernel_traitsI6__halfS2_fS2_fjLj768ELj1ELj4ELj1ELj16ENS_18Kernel_traits_baseILj768ES2_S2_fS2_fjLj128EEEEELb1ELb1ELb0ELb0EEEvNS_9FwdParamsE)
        /*0734*/ 	.word	0x0000008b


	//----- nvinfo : EIATTR_FRAME_SIZE
	.align		4
.L_316:
        /*0738*/ 	.byte	0x04, 0x11
        /*073a*/ 	.short	(.L_318 - .L_317)
	.align		4
.L_317:
        /*073c*/ 	.word	index@($__internal_108_$__cuda_sm70_shflsync_bfly_p)
        /*0740*/ 	.word	0x00000000


	//----- nvinfo : EIATTR_FRAME_SIZE
	.align		4
.L_318:
        /*0744*/ 	.byte	0x04, 0x11
        /*0746*/ 	.short	(.L_320 - .L_319)
	.align		4
.L_319:
        /*0748*/ 	.word	index@(_ZN10layer_norm13ln_fwd_kernelINS_13Kernel_traitsI6__halfS2_fS2_fjLj768ELj1ELj4ELj1ELj16ENS_18Kernel_traits_baseILj768ES2_S2_fS2_fjLj128EEEEELb1ELb1ELb0ELb0EEEvNS_9FwdParamsE)
        /*074c*/ 	.word	0x00000000


	//----- nvinfo : EIATTR_REGCOUNT
	.align		4
.L_320:
        /*0750*/ 	.byte	0x04, 0x2f
        /*0752*/ 	.short	(.L_322 - .L_321)
	.align		4
.L_321:
        /*0754*/ 	.word	index@(_ZN10layer_norm13ln_fwd_kernelINS_13Kernel_traitsI6__halfS2_fS2_fjLj768ELj1ELj4ELj1ELj16ENS_18Kernel_traits_baseILj768ES2_S2_fS2_fjLj128EEEEELb1ELb0ELb1ELb1EEEvNS_9FwdParamsE)
        /*0758*/ 	.word	0x0000007d


	//----- nvinfo : EIATTR_FRAME_SIZE
	.align		4
.L_322:
        /*075c*/ 	.byte	0x04, 0x11
        /*075e*/ 	.short	(.L_324 - .L_323)
	.align		4
.L_323:
        /*0760*/ 	.word	index@($__internal_107_$__cuda_sm70_shflsync_bfly_p)
        /*0764*/ 	.word	0x00000000


	//----- nvinfo : EIATTR_FRAME_SIZE
	.align		4
.L_324:
        /*0768*/ 	.byte	0x04, 0x11
        /*076a*/ 	.short	(.L_326 - .L_325)
	.align		4
.L_325:
        /*076c*/ 	.word	index@(_ZN10layer_norm13ln_fwd_kernelINS_13Kernel_traitsI6__halfS2_fS2_fjLj768ELj1ELj4ELj1ELj16ENS_18Kernel_traits_baseILj768ES2_S2_fS2_fjLj128EEEEELb1ELb0ELb1ELb1EEEvNS_9FwdParamsE)
        /*0770*/ 	.word	0x00000000


	//----- nvinfo : EIATTR_REGCOUNT
	.align		4
.L_326:
        /*0774*/ 	.byte	0x04, 0x2f
        /*0776*/ 	.short	(.L_328 - .L_327)
	.align		4
.L_327:
        /*0778*/ 	.word	index@(_ZN10layer_norm13ln_fwd_kernelINS_13Kernel_traitsI6__halfS2_fS2_fjLj768ELj1ELj4ELj1ELj16ENS_18Kernel_traits_baseILj768ES2_S2_fS2_fjLj128EEEEELb1ELb0ELb1ELb0EEEvNS_9FwdParamsE)
        /*077c*/ 	.word	0x0000007d


	//----- nvinfo : EIATTR_FRAME_SIZE
	.align		4
.L_328:
        /*0780*/ 	.byte	0x04, 0x11
        /*0782*/ 	.short	(.L_330 - .L_329)
	.align		4
.L_329:
        /*0784*/ 	.word	index@($__internal_106_$__cuda_sm70_shflsync_bfly_p)
        /*0788*/ 	.word	0x00000000


	//----- nvinfo : EIATTR_FRAME_SIZE
	.align		4
.L_330:
        /*078c*/ 	.byte	0x04, 0x11
        /*078e*/ 	.short	(.L_332 - .L_331)
	.align		4
.L_331:
        /*0790*/ 	.word	index@(_ZN10layer_norm13ln_fwd_kernelINS_13Kernel_traitsI6__halfS2_fS2_fjLj768ELj1ELj4ELj1ELj16ENS_18Kernel_traits_baseILj768ES2_S2_fS2_fjLj128EEEEELb1ELb0ELb1ELb0EEEvNS_9FwdParamsE)
        /*0794*/ 	.word	0x00000000


	//----- nvinfo : EIATTR_REGCOUNT
	.align		4
.L_332:
        /*0798*/ 	.byte	0x04, 0x2f
        /*079a*/ 	.short	(.L_334 - .L_333)
	.align		4
.L_333:
        /*079c*/ 	.word	index@(_ZN10layer_norm13ln_fwd_kernelINS_13Kernel_traitsI6__halfS2_fS2_fjLj768ELj1ELj4ELj1ELj16ENS_18Kernel_traits_baseILj768ES2_S2_fS2_fjLj128EEEEELb1ELb0ELb0ELb1EEEvNS_9FwdParamsE)
        /*07a0*/ 	.word	0x00000060


	//----- nvinfo : EIATTR_FRAME_SIZE
	.align		4
.L_334:
        /*07a4*/ 	.byte	0x04, 0x11
        /*07a6*/ 	.short	(.L_336 - .L_335)
	.align		4
.L_335:
        /*07a8*/ 	.word	index@($__internal_105_$__cuda_sm70_shflsync_bfly_p)
        /*07ac*/ 	.word	0x00000000


	//----- nvinfo : EIATTR_FRAME_SIZE
	.align		4
.L_336:
        /*07b0*/ 	.byte	0x04, 0x11
        /*07b2*/ 	.short	(.L_338 - .L_337)
	.align		4
.L_337:
        /*07b4*/ 	.word	index@(_ZN10layer_norm13ln_fwd_kernelINS_13Kernel_traitsI6__halfS2_fS2_fjLj768ELj1ELj4ELj1ELj16ENS_18Kernel_traits_baseILj768ES2_S2_fS2_fjLj128EEEEELb1ELb0ELb0ELb1EEEvNS_9FwdParamsE)
        /*07b8*/ 	.word	0x00000000


	//----- nvinfo : EIATTR_REGCOUNT
	.align		4
.L_338:
        /*07bc*/ 	.byte	0x04, 0x2f
        /*07be*/ 	.short	(.L_340 - .L_339)
	.align		4
.L_339:
        /*07c0*/ 	.word	index@(_ZN10layer_norm13ln_fwd_kernelINS_13Kernel_traitsI6__halfS2_fS2_fjLj768ELj1ELj4ELj1ELj16ENS_18Kernel_traits_baseILj768ES2_S2_fS2_fjLj128EEEEELb1ELb0ELb0ELb0EEEvNS_9FwdParamsE)
        /*07c4*/ 	.word	0x00000075


	//----- nvinfo : EIATTR_FRAME_SIZE
	.align		4
.L_340:
        /*07c8*/ 	.byte	0x04, 0x11
        /*07ca*/ 	.short	(.L_342 - .L_341)
	.align		4
.L_341:
        /*07cc*/ 	.word	index@($__internal_104_$__cuda_sm70_shflsync_bfly_p)
        /*07d0*/ 	.word	0x00000000


	//----- nvinfo : EIATTR_FRAME_SIZE
	.align		4
.L_342:
        /*07d4*/ 	.byte	0x04, 0x11
        /*07d6*/ 	.short	(.L_344 - .L_343)
	.align		4
.L_343:
        /*07d8*/ 	.word	index@(_ZN10layer_norm13ln_fwd_kernelINS_13Kernel_traitsI6__halfS2_fS2_fjLj768ELj1ELj4ELj1ELj16ENS_18Kernel_traits_baseILj768ES2_S2_fS2_fjLj128EEEEELb1ELb0ELb0ELb0EEEvNS_9FwdParamsE)
        /*07dc*/ 	.word	0x00000000


	//----- nvinfo : EIATTR_REGCOUNT
	.align		4
.L_344:
        /*07e0*/ 	.byte	0x04, 0x2f
        /*07e2*/ 	.short	(.L_346 - .L_345)
	.align		4
.L_345:
        /*07e4*/ 	.word	index@(_ZN10layer_norm13ln_fwd_kernelINS_13Kernel_traitsI6__halfS2_fS2_fjLj768ELj1ELj4ELj1ELj16ENS_18Kernel_traits_baseILj768ES2_S2_fS2_fjLj128EEEEELb0ELb1ELb1ELb1EEEvNS_9FwdParamsE)
        /*07e8*/ 	.word	0x0000007d


	//----- nvinfo : EIATTR_FRAME_SIZE
	.align		4
.L_346:
        /*07ec*/ 	.byte	0x04, 0x11
        /*07ee*/ 	.short	(.L_348 - .L_347)
	.align		4
.L_347:
        /*07f0*/ 	.word	index@($__internal_103_$__cuda_sm70_shflsync_bfly_p)
        /*07f4*/ 	.word	0x00000000


	//----- nvinfo : EIATTR_FRAME_SIZE
	.align		4
.L_348:
        /*07f8*/ 	.byte	0x04, 0x11
        /*07fa*/ 	.short	(.L_350 - .L_349)
	.align		4
.L_349:
        /*07fc*/ 	.word	index@(_ZN10layer_norm13ln_fwd_kernelINS_13Kernel_traitsI6__halfS2_fS2_fjLj768ELj1ELj4ELj1ELj16ENS_18Kernel_traits_baseILj768ES2_S2_fS2_fjLj128EEEEELb0ELb1ELb1ELb1EEEvNS_9FwdParamsE)
        /*0800*/ 	.word	0x00000000


	//----- nvinfo : EIATTR_REGCOUNT
	.align		4
.L_350:
        /*0804*/ 	.byte	0x04, 0x2f
        /*0806*/ 	.short	(.L_352 - .L_351)
	.align		4
.L_351:
        /*0808*/ 	.word	index@(_ZN10layer_norm13ln_fwd_kernelINS_13Kernel_traitsI6__halfS2_fS2_fjLj768ELj1ELj4ELj1ELj16ENS_18Kernel_traits_baseILj768ES2_S2_fS2_fjLj128EEEEELb0ELb1ELb1ELb0EEEvNS_9FwdParamsE)
        /*080c*/ 	.word	0x00000080


	//----- nvinfo : EIATTR_FRAME_SIZE
	.align		4
.L_352:
        /*0810*/ 	.byte	0x04, 0x11
        /*0812*/ 	.short	(.L_354 - .L_353)
	.align		4
.L_353:
        /*0814*/ 	.word	index@($__internal_102_$__cuda_sm70_shflsync_bfly_p)
        /*0818*/ 	.word	0x00000000


	//----- nvinfo : EIATTR_FRAME_SIZE
	.align		4
.L_354:
        /*081c*/ 	.byte	0x04, 0x11
        /*081e*/ 	.short	(.L_356 - .L_355)
	.align		4
.L_355:
        /*0820*/ 	.word	index@(_ZN10layer_norm13ln_fwd_kernelINS_13Kernel_traitsI6__halfS2_fS2_fjLj768ELj1ELj4ELj1ELj16ENS_18Kernel_traits_baseILj768ES2_S2_fS2_fjLj128EEEEELb0ELb1ELb1ELb0EEEvNS_9FwdParamsE)
        /*0824*/ 	.word	0x00000000


	//----- nvinfo : EIATTR_REGCOUNT
	.align		4
.L_356:
        /*0828*/ 	.byte	0x04, 0x2f
        /*082a*/ 	.short	(.L_358 - .L_357)
	.align		4
.L_357:
        /*082c*/ 	.word	index@(_ZN10layer_norm13ln_fwd_kernelINS_13Kernel_traitsI6__halfS2_fS2_fjLj768ELj1ELj4ELj1ELj16ENS_18Kernel_traits_baseILj768ES2_S2_fS2_fjLj128EEEEELb0ELb1ELb0ELb1EEEvNS_9FwdParamsE)
        /*0830*/ 	.word	0x00000080


	//----- nvinfo : EIATTR_FRAME_SIZE
	.align		4
.L_358:
        /*0834*/ 	.byte	0x04, 0x11
        /*0836*/ 	.short	(.L_360 - .L_359)
	.align		4
.L_359:
        /*0838*/ 	.word	index@($__internal_101_$__cuda_sm70_shflsync_bfly_p)
        /*083c*/ 	.word	0x00000000


	//----- nvinfo : EIATTR_FRAME_SIZE
	.align		4
.L_360:
        /*0840*/ 	.byte	0x04, 0x11
        /*0842*/ 	.short	(.L_362 - .L_361)
	.align		4
.L_361:
        /*0844*/ 	.word	index@(_ZN10layer_norm13ln_fwd_kernelINS_13Kernel_traitsI6__halfS2_fS2_fjLj768ELj1ELj4ELj1ELj16ENS_18Kernel_traits_baseILj768ES2_S2_fS2_fjLj128EEEEELb0ELb1ELb0ELb1EEEvNS_9FwdParamsE)
        /*0848*/ 	.word	0x00000000


	//----- nvinfo : EIATTR_REGCOUNT
	.align		4
.L_362:
        /*084c*/ 	.byte	0x04, 0x2f
        /*084e*/ 	.short	(.L_364 - .L_363)
	.align		4
.L_363:
        /*0850*/ 	.word	index@(_ZN10layer_norm13ln_fwd_kernelINS_13Kernel_traitsI6__halfS2_fS2_fjLj768ELj1ELj4ELj1ELj16ENS_18Kernel_traits_baseILj768ES2_S2_fS2_fjLj128EEEEELb0ELb1ELb0ELb0EEEvNS_9FwdParamsE)
        /*0854*/ 	.word	0x0000007d


	//----- nvinfo : EIATTR_FRAME_SIZE
	.align		4
.L_364:
        /*0858*/ 	.byte	0x04, 0x11
        /*085a*/ 	.short	(.L_366 - .L_365)
	.align		4
.L_365:
        /*085c*/ 	.word	index@($__internal_100_$__cuda_sm70_shflsync_bfly_p)
        /*0860*/ 	.word	0x00000000


	//----- nvinfo : EIATTR_FRAME_SIZE
	.align		4
.L_366:
        /*0864*/ 	.byte	0x04, 0x11
        /*0866*/ 	.short	(.L_368 - .L_367)
	.align		4
.L_367:
        /*0868*/ 	.word	index@(_ZN10layer_norm13ln_fwd_kernelINS_13Kernel_traitsI6__halfS2_fS2_fjLj768ELj1ELj4ELj1ELj16ENS_18Kernel_traits_baseILj768ES2_S2_fS2_fjLj128EEEEELb0ELb1ELb0ELb0EEEvNS_9FwdParamsE)
        /*086c*/ 	.word	0x00000000


	//----- nvinfo : EIATTR_REGCOUNT
	.align		4
.L_368:
        /*0870*/ 	.byte	0x04, 0x2f
        /*0872*/ 	.short	(.L_370 - .L_369)
	.align		4
.L_369:
        /*0874*/ 	.word	index@(_ZN10layer_norm13ln_fwd_kernelINS_13Kernel_traitsI6__halfS2_fS2_fjLj768ELj1ELj4ELj1ELj16ENS_18Kernel_traits_baseILj768ES2_S2_fS2_fjLj128EEEEELb0ELb0ELb1ELb1EEEvNS_9FwdParamsE)
        /*0878*/ 	.word	0x00000060


	//----- nvinfo : EIATTR_FRAME_SIZE
	.align		4
.L_370:
        /*087c*/ 	.byte	0x04, 0x11
        /*087e*/ 	.short	(.L_372 - .L_371)
	.align		4
.L_371:
        /*0880*/ 	.word	index@($__internal_99_$__cuda_sm70_shflsync_bfly_p)
        /*0884*/ 	.word	0x00000000


	//----- nvinfo : EIATTR_FRAME_SIZE
	.align		4
.L_372:
        /*0888*/ 	.byte	0x04, 0x11
        /*088a*/ 	.short	(.L_374 - .L_373)
	.align		4
.L_373:
        /*088c*/ 	.word	index@(_ZN10layer_norm13ln_fwd_kernelINS_13Kernel_traitsI6__halfS2_fS2_fjLj768ELj1ELj4ELj1ELj16ENS_18Kernel_traits_baseILj768ES2_S2_fS2_fjLj128EEEEELb0ELb0ELb1ELb1EEEvNS_9FwdParamsE)
        /*0890*/ 	.word	0x00000000


	//----- nvinfo : EIATTR_REGCOUNT
	.align		4
.L_374:
        /*0894*/ 	.byte	0x04, 0x2f
        /*0896*/ 	.short	(.L_376 - .L_375)
	.align		4
.L_375:
        /*0898*/ 	.word	index@(_ZN10layer_norm13ln_fwd_kernelINS_13Kernel_traitsI6__halfS2_fS2_fjLj768ELj1ELj4ELj1ELj16ENS_18Kernel_traits_baseILj768ES2_S2_fS2_fjLj128EEEEELb0ELb0ELb1ELb0EEEvNS_9FwdParamsE)
        /*089c*/ 	.word	0x0000006d


	//----- nvinfo : EIATTR_FRAME_SIZE
	.align		4
.L_376:
        /*08a0*/ 	.byte	0x04, 0x11
        /*08a2*/ 	.short	(.L_378 - .L_377)
	.align		4
.L_377:
        /*08a4*/ 	.word	index@($__internal_98_$__cuda_sm70_shflsync_bfly_p)
        /*08a8*/ 	.word	0x00000000


	//----- nvinfo : EIATTR_FRAME_SIZE
	.align		4
.L_378:
        /*08ac*/ 	.byte	0x04, 0x11
        /*08ae*/ 	.short	(.L_380 - .L_379)
	.align		4
.L_379:
        /*08b0*/ 	.word	index@(_ZN10layer_norm13ln_fwd_kernelINS_13Kernel_traitsI6__halfS2_fS2_fjLj768ELj1ELj4ELj1ELj16ENS_18Kernel_traits_baseILj768ES2_S2_fS2_fjLj128EEEEELb0ELb0ELb1ELb0EEEvNS_9FwdParamsE)
        /*08b4*/ 	.word	0x00000000


	//----- nvinfo : EIATTR_REGCOUNT
	.align		4
.L_380:
        /*08b8*/ 	.byte	0x04, 0x2f
        /*08ba*/ 	.short	(.L_382 - .L_381)
	.align		4
.L_381:
        /*08bc*/ 	.word	index@(_ZN10layer_norm13ln_fwd_kernelINS_13Kernel_traitsI6__halfS2_fS2_fjLj768ELj1ELj4ELj1ELj16ENS_18Kernel_traits_baseILj768ES2_S2_fS2_fjLj128EEEEELb0ELb0ELb0ELb1EEEvNS_9FwdParamsE)
        /*08c0*/ 	.word	0x0000005f


	//----- nvinfo : EIATTR_FRAME_SIZE
	.align		4
.L_382:
        /*08c4*/ 	.byte	0x04, 0x11
        /*08c6*/ 	.short	(.L_384 - .L_383)
	.align		4
.L_383:
        /*08c8*/ 	.word	index@($__internal_97_$__cuda_sm70_shflsync_bfly_p)
        /*08cc*/ 	.word	0x00000000


	//----- nvinfo : EIATTR_FRAME_SIZE
	.align		4
.L_384:
        /*08d0*/ 	.byte	0x04, 0x11
        /*08d2*/ 	.short	(.L_386 - .L_385)
	.align		4
.L_385:
        /*08d4*/ 	.word	index@(_ZN10layer_norm13ln_fwd_kernelINS_13Kernel_traitsI6__halfS2_fS2_fjLj768ELj1ELj4ELj1ELj16ENS_18Kernel_traits_baseILj768ES2_S2_fS2_fjLj128EEEEELb0ELb0ELb0ELb1EEEvNS_9FwdParamsE)
        /*08d8*/ 	.word	0x00000000


	//----- nvinfo : EIATTR_REGCOUNT
	.align		4
.L_386:
        /*08dc*/ 	.byte	0x04, 0x2f
        /*08de*/ 	.short	(.L_388 - .L_387)
	.align		4
.L_387:
        /*08e0*/ 	.word	index@(_ZN10layer_norm13ln_fwd_kernelINS_13Kernel_traitsI6__halfS2_fS2_fjLj768ELj1ELj4ELj1ELj16ENS_18Kernel_traits_baseILj768ES2_S2_fS2_fjLj128EEEEELb0ELb0ELb0ELb0EEEvNS_9FwdParamsE)
        /*08e4*/ 	.word	0x00000060


	//----- nvinfo : EIATTR_FRAME_SIZE
	.align		4
.L_388:
        /*08e8*/ 	.byte	0x04, 0x11
        /*08ea*/ 	.short	(.L_390 - .L_389)
	.align		4
.L_389:
        /*08ec*/ 	.word	index@($__internal_96_$__cuda_sm70_shflsync_bfly_p)
        /*08f0*/ 	.word	0x00000000


	//----- nvinfo : EIATTR_FRAME_SIZE
	.align		4
.L_390:
        /*08f4*/ 	.byte	0x04, 0x11
        /*08f6*/ 	.short	(.L_392 - .L_391)
	.align		4
.L_391:
        /*08f8*/ 	.word	index@(_ZN10layer_norm13ln_fwd_kernelINS_13Kernel_traitsI6__halfS2_fS2_fjLj768ELj1ELj4ELj1ELj16ENS_18Kernel_traits_baseILj768ES2_S2_fS2_fjLj128EEEEELb0ELb0ELb0ELb0EEEvNS_9FwdParamsE)
        /*08fc*/ 	.word	0x00000000


	//----- nvinfo : EIATTR_REGCOUNT
	.align		4
.L_392:
        /*0900*/ 	.byte	0x04, 0x2f
        /*0902*/ 	.short	(.L_394 - .L_393)
	.align		4
.L_393:
        /*0904*/ 	.word	index@(_ZN10layer_norm13ln_fwd_kernelINS_13Kernel_traitsIf6__halfS2_S2_fjLj768ELj1ELj4ELj1ELj16ENS_18Kernel_traits_baseILj768EfS2_S2_S2_fjLj128EEEEELb1ELb1ELb1ELb1EEEvNS_9FwdParamsE)
        /*0908*/ 	.word	0x0000009b


	//----- nvinfo : EIATTR_FRAME_SIZE
	.align		4
.L_394:
        /*090c*/ 	.byte	0x04, 0x11
        /*090e*/ 	.short	(.L_396 - .L_395)
	.align		4
.L_395:
        /*0910*/ 	.word	index@($__internal_95_$__cuda_sm70_shflsync_bfly_p)
        /*0914*/ 	.word	0x00000000


	//----- nvinfo : EIATTR_FRAME_SIZE
	.align		4
.L_396:
        /*0918*/ 	.byte	0x04, 0x11
        /*091a*/ 	.short	(.L_398 - .L_397)
	.align		4
.L_397:
        /*091c*/ 	.word	index@(_ZN10layer_norm13ln_fwd_kernelINS_13Kernel_traitsIf6__halfS2_S2_fjLj768ELj1ELj4ELj1ELj16ENS_18Kernel_traits_baseILj768EfS2_S2_S2_fjLj128EEEEELb1ELb1ELb1ELb1EEEvNS_9FwdParamsE)
        /*0920*/ 	.word	0x00000000


	//----- nvinfo : EIATTR_REGCOUNT
	.align		4
.L_398:
        /*0924*/ 	.byte	0x04, 0x2f
        /*0926*/ 	.short	(.L_400 - .L_399)
	.align		4
.L_399:
        /*0928*/ 	.word	index@(_ZN10layer_norm13ln_fwd_kernelINS_13Kernel_traitsIf6__halfS2_S2_fjLj768ELj1ELj4ELj1ELj16ENS_18Kernel_traits_baseILj768EfS2_S2_S2_fjLj128EEEEELb1ELb1ELb1ELb0EEEvNS_9FwdParamsE)
        /*092c*/ 	.word	0x00000091


	//----- nvinfo : EIATTR_FRAME_SIZE
	.align		4
.L_400:
        /*0930*/ 	.byte	0x04, 0x11
        /*0932*/ 	.short	(.L_402 - .L_401)
	.align		4
.L_401:
        /*0934*/ 	.word	index@($__internal_94_$__cuda_sm70_shflsync_bfly_p)
        /*0938*/ 	.word	0x00000000


	//----- nvinfo : EIATTR_FRAME_SIZE
	.align		4
.L_402:
        /*093c*/ 	.byte	0x04, 0x11
        /*093e*/ 	.short	(.L_404 - .L_403)
	.align		4
.L_403:
        /*0940*/ 	.word	index@(_ZN10layer_norm13ln_fwd_kernelINS_13Kernel_traitsIf6__halfS2_S2_fjLj768ELj1ELj4ELj1ELj16ENS_18Kernel_traits_baseILj768EfS2_S2_S2_fjLj128EEEEELb1ELb1ELb1ELb0EEEvNS_9FwdParamsE)
        /*0944*/ 	.word	0x00000000


	//----- nvinfo : EIATTR_REGCOUNT
	.align		4
.L_404:
        /*0948*/ 	.byte	0x04, 0x2f
        /*094a*/ 	.short	(.L_406 - .L_405)
	.align		4
.L_405:
        /*094c*/ 	.word	index@(_ZN10layer_norm13ln_fwd_kernelINS_13Kernel_traitsIf6__halfS2_S2_fjLj768ELj1ELj4ELj1ELj16ENS_18Kernel_traits_baseILj768EfS2_S2_S2_fjLj128EEEEELb1ELb1ELb0ELb1EEEvNS_9FwdParamsE)
        /*0950*/ 	.word	0x00000080


	//----- nvinfo : EIATTR_FRAME_SIZE
	.align		4
.L_406:
        /*0954*/ 	.byte	0x04, 0x11
        /*0956*/ 	.short	(.L_408 - .L_407)
	.align		4
.L_407:
        /*0958*/ 	.word	index@($__internal_93_$__cuda_sm70_shflsync_bfly_p)
        /*095c*/ 	.word	0x00000000


	//----- nvinfo : EIATTR_FRAME_SIZE
	.align		4
.L_408:
        /*0960*/ 	.byte	0x04, 0x11
        /*0962*/ 	.short	(.L_410 - .L_409)
	.align		4
.L_409:
        /*0964*/ 	.word	index@(_ZN10layer_norm13ln_fwd_kernelINS_13Kernel_traitsIf6__halfS2_S2_fjLj768ELj1ELj4ELj1ELj16ENS_18Kernel_traits_baseILj768EfS2_S2_S2_fjLj128EEEEELb1ELb1ELb0ELb1EEEvNS_9FwdParamsE)
        /*0968*/ 	.word	0x00000000


	//----- nvinfo : EIATTR_REGCOUNT
	.align		4
.L_410:
        /*096c*/ 	.byte	0x04, 0x2f
        /*096e*/ 	.short	(.L_412 - .L_411)
	.align		4
.L_411:
        /*0970*/ 	.word	index@(_ZN10layer_norm13ln_fwd_kernelINS_13Kernel_traitsIf6__halfS2_S2_fjLj768ELj1ELj4ELj1ELj16ENS_18Kernel_traits_baseILj768EfS2_S2_S2_fjLj128EEEEELb1ELb1ELb0ELb0EEEvNS_9FwdParamsE)
        /*0974*/ 	.word	0x00000087


	//----- nvinfo : EIATTR_FRAME_SIZE
	.align		4
.L_412:
        /*0978*/ 	.byte	0x04, 0x11
        /*097a*/ 	.short	(.L_414 - .L_413)
	.align		4
.L_413:
        /*097c*/ 	.word	index@($__internal_92_$__cuda_sm70_shflsync_bfly_p)
        /*0980*/ 	.word	0x00000000


	//----- nvinfo : EIATTR_FRAME_SIZE
	.align		4
.L_414:
        /*0984*/ 	.byte	0x04, 0x11
        /*0986*/ 	.short	(.L_416 - .L_415)
	.align		4
.L_415:
        /*0988*/ 	.word	index@(_ZN10layer_norm13ln_fwd_kernelINS_13Kernel_traitsIf6__halfS2_S2_fjLj768ELj1ELj4ELj1ELj16ENS_18Kernel_traits_baseILj768EfS2_S2_S2_fjLj128EEEEELb1ELb1ELb0ELb0EEEvNS_9FwdParamsE)
        /*098c*/ 	.word	0x00000000


	//----- nvinfo : EIATTR_REGCOUNT
	.align		4
.L_416:
        /*0990*/ 	.byte	0x04, 0x2f
        /*0992*/ 	.short	(.L_418 - .L_417)
	.align		4
.L_417:
        /*0994*/ 	.word	index@(_ZN10layer_norm13ln_fwd_kernelINS_13Kernel_traitsIf6__halfS2_S2_fjLj768ELj1ELj4ELj1ELj16ENS_18Kernel_traits_baseILj768EfS2_S2_S2_fjLj128EEEEELb1ELb0ELb1ELb1EEEvNS_9FwdParamsE)
        /*0998*/ 	.word	0x0000007f


	//----- nvinfo : EIATTR_FRAME_SIZE
	.align		4
.L_418:
        /*099c*/ 	.byte	0x04, 0x11
        /*099e*/ 	.short	(.L_420 - .L_419)
	.align		4
.L_419:
        /*09a0*/ 	.word	index@($__internal_91_$__cuda_sm70_shflsync_bfly_p)
        /*09a4*/ 	.word	0x00000000


	//----- nvinfo : EIATTR_FRAME_SIZE
	.align		4
.L_420:
        /*09a8*/ 	.byte	0x04, 0x11
        /*09aa*/ 	.short	(.L_422 - .L_421)
	.align		4
.L_421:
        /*09ac*/ 	.word	index@(_ZN10layer_norm13ln_fwd_kernelINS_13Kernel_traitsIf6__halfS2_S2_fjLj768ELj1ELj4ELj1ELj16ENS_18Kernel_traits_baseILj768EfS2_S2_S2_fjLj128EEEEELb1ELb0ELb1ELb1EEEvNS_9FwdParamsE)
        /*09b0*/ 	.word	0x00000000


	//----- nvinfo : EIATTR_REGCOUNT
	.align		4
.L_422:
        /*09b4*/ 	.byte	0x04, 0x2f
        /*09b6*/ 	.short	(.L_424 - .L_423)
	.align		4
.L_423:
        /*09b8*/ 	.word	index@(_ZN10layer_norm13ln_fwd_kernelINS_13Kernel_traitsIf6__halfS2_S2_fjLj768ELj1ELj4ELj1ELj16ENS_18Kernel_traits_baseILj768EfS2_S2_S2_fjLj128EEEEELb1ELb0ELb1ELb0EEEvNS_9FwdParamsE)
        /*09bc*/ 	.word	0x00000079


	//----- nvinfo : EIATTR_FRAME_SIZE
	.align		4
.L_424:
        /*09c0*/ 	.byte	0x04, 0x11
        /*09c2*/ 	.short	(.L_426 - .L_425)
	.align		4
.L_425:
        /*09c4*/ 	.word	index@($__internal_90_$__cuda_sm70_shflsync_bfly_p)
        /*09c8*/ 	.word	0x00000000


	//----- nvinfo : EIATTR_FRAME_SIZE
	.align		4
.L_426:
        /*09cc*/ 	.byte	0x04, 0x11
        /*09ce*/ 	.short	(.L_428 - .L_427)
	.align		4
.L_427:
        /*09d0*/ 	.word	index@(_ZN10layer_norm13ln_fwd_kernelINS_13Kernel_traitsIf6__halfS2_S2_fjLj768ELj1ELj4ELj1ELj16ENS_18Kernel_traits_baseILj768EfS2_S2_S2_fjLj128EEEEELb1ELb0ELb1ELb0EEEvNS_9FwdParamsE)
        /*09d4*/ 	.word	0x00000000


	//----- nvinfo : EIATTR_REGCOUNT
	.align		4
.L_428:
        /*09d8*/ 	.byte	0x04, 0x2f
        /*09da*/ 	.short	(.L_430 - .L_429)
	.align		4
.L_429:
        /*09dc*/ 	.word	index@(_ZN10layer_norm13ln_fwd_kernelINS_13Kernel_traitsIf6__halfS2_S2_fjLj768ELj1ELj4ELj1ELj16ENS_18Kernel_traits_baseILj768EfS2_S2_S2_fjLj128EEEEELb1ELb0ELb0ELb1EEEvNS_9FwdParamsE)
        /*09e0*/ 	.word	0x00000079


	//----- nvinfo : EIATTR_FRAME_SIZE
	.align		4
.L_430:
        /*09e4*/ 	.byte	0x04, 0x11
        /*09e6*/ 	.short	(.L_432 - .L_431)
	.align		4
.L_431:
        /*09e8*/ 	.word	index@($__internal_89_$__cuda_sm70_shflsync_bfly_p)
        /*09ec*/ 	.word	0x00000000


	//----- nvinfo : EIATTR_FRAME_SIZE
	.align		4
.L_432:
        /*09f0*/ 	.byte	0x04, 0x11
        /*09f2*/ 	.short	(.L_434 - .L_433)
	.align		4
.L_433:
        /*09f4*/ 	.word	index@(_ZN10layer_norm13ln_fwd_kernelINS_13Kernel_traitsIf6__halfS2_S2_fjLj768ELj1ELj4ELj1ELj16ENS_18Kernel_traits_baseILj768EfS2_S2_S2_fjLj128EEEEELb1ELb0ELb0ELb1EEEvNS_9FwdParamsE)
        /*09f8*/ 	.word	0x00000000


	//----- nvinfo : EIATTR_REGCOUNT
	.align		4
.L_434:
        /*09fc*/ 	.byte	0x04, 0x2f
        /*09fe*/ 	.short	(.L_436 - .L_435)
	.align		4
.L_435:
        /*0a00*/ 	.word	index@(_ZN10layer_norm13ln_fwd_kernelINS_13Kernel_traitsIf6__halfS2_S2_fjLj768ELj1ELj4ELj1ELj16ENS_18Kernel_traits_baseILj768EfS2_S2_S2_fjLj128EEEEELb1ELb0ELb0ELb0EEEvNS_9FwdParamsE)
        /*0a04*/ 	.word	0x0000006e


	//----- nvinfo : EIATTR_FRAME_SIZE
	.align		4
.L_436:
        /*0a08*/ 	.byte	0x04, 0x11
        /*0a0a*/ 	.short	(.L_438 - .L_437)
	.align		4
.L_437:
        /*0a0c*/ 	.word	index@($__internal_88_$__cuda_sm70_shflsync_bfly_p)
        /*0a10*/ 	.word	0x00000000


	//----- nvinfo : EIATTR_FRAME_SIZE
	.align		4
.L_438:
        /*0a14*/ 	.byte	0x04, 0x11
        /*0a16*/ 	.short	(.L_440 - .L_439)
	.align		4
.L_439:
        /*0a18*/ 	.word	index@(_ZN10layer_norm13ln_fwd_kernelINS_13Kernel_traitsIf6__halfS2_S2_fjLj768ELj1ELj4ELj1ELj16ENS_18Kernel_traits_baseILj768EfS2_S2_S2_fjLj128EEEEELb1ELb0ELb0ELb0EEEvNS_9FwdParamsE)
        /*0a1c*/ 	.word	0x00000000


	//----- nvinfo : EIATTR_REGCOUNT
	.align		4
.L_440:
        /*0a20*/ 	.byte	0x04, 0x2f
        /*0a22*/ 	.short	(.L_442 - .L_441)
	.align		4
.L_441:
        /*0a24*/ 	.word	index@(_ZN10layer_norm13ln_fwd_kernelINS_13Kernel_traitsIf6__halfS2_S2_fjLj768ELj1ELj4ELj1ELj16ENS_18Kernel_traits_baseILj768EfS2_S2_S2_fjLj128EEEEELb0ELb1ELb1ELb1EEEvNS_9FwdParamsE)
        /*0a28*/ 	.word	0x0000007f


	//----- nvinfo : EIATTR_FRAME_SIZE
	.align		4
.L_442:
        /*0a2c*/ 	.byte	0x04, 0x11
        /*0a2e*/ 	.short	(.L_444 - .L_443)
	.align		4
.L_443:
        /*0a30*/ 	.word	index@($__internal_87_$__cuda_sm70_shflsync_bfly_p)
        /*0a34*/ 	.word	0x00000000


	//----- nvinfo : EIATTR_FRAME_SIZE
	.align		4
.L_444:
        /*0a38*/ 	.byte	0x04, 0x11
        /*0a3a*/ 	.short	(.L_446 - .L_445)
	.align		4
.L_445:
        /*0a3c*/ 	.word	index@(_ZN10layer_norm13ln_fwd_kernelINS_13Kernel_traitsIf6__halfS2_S2_fjLj768ELj1ELj4ELj1ELj16ENS_18Kernel_traits_baseILj768EfS2_S2_S2_fjLj128EEEEELb0ELb1ELb1ELb1EEEvNS_9FwdParamsE)
        /*0a40*/ 	.word	0x00000000


	//----- nvinfo : EIATTR_REGCOUNT
	.align		4
.L_446:
        /*0a44*/ 	.byte	0x04, 0x2f
        /*0a46*/ 	.short	(.L_448 - .L_447)
	.align		4
.L_447:
        /*0a48*/ 	.word	index@(_ZN10layer_norm13ln_fwd_kernelINS_13Kernel_traitsIf6__halfS2_S2_fjLj768ELj1ELj4ELj1ELj16ENS_18Kernel_traits_baseILj768EfS2_S2_S2_fjLj128EEEEELb0ELb1ELb1ELb0EEEvNS_9FwdParamsE)
        /*0a4c*/ 	.word	0x0000007d


	//----- nvinfo : EIATTR_FRAME_SIZE
	.align		4
.L_448:
        /*0a50*/ 	.byte	0x04, 0x11
        /*0a52*/ 	.short	(.L_450 - .L_449)
	.align		4
.L_449:
        /*0a54*/ 	.word	index@($__internal_86_$__cuda_sm70_shflsync_bfly_p)
        /*0a58*/ 	.word	0x00000000


	//----- nvinfo : EIATTR_FRAME_SIZE
	.align		4
.L_450:
        /*0a5c*/ 	.byte	0x04, 0x11
        /*0a5e*/ 	.short	(.L_452 - .L_451)
	.align		4
.L_451:
        /*0a60*/ 	.word	index@(_ZN10layer_norm13ln_fwd_kernelINS_13Kernel_traitsIf6__halfS2_S2_fjLj768ELj1ELj4ELj1ELj16ENS_18Kernel_traits_baseILj768EfS2_S2_S2_fjLj128EEEEELb0ELb1ELb1ELb0EEEvNS_9FwdParamsE)
        /*0a64*/ 	.word	0x00000000


	//----- nvinfo : EIATTR_REGCOUNT
	.align		4
.L_452:
        /*0a68*/ 	.byte	0x04, 0x2f
        /*0a6a*/ 	.short	(.L_454 - .L_453)
	.align		4
.L_453:
        /*0a6c*/ 	.word	index@(_ZN10layer_norm13ln_fwd_kernelINS_13Kernel_traitsIf6__halfS2_S2_fjLj768ELj1ELj4ELj1ELj16ENS_18Kernel_traits_baseILj768EfS2_S2_S2_fjLj128EEEEELb0ELb1ELb0ELb1EEEvNS_9FwdParamsE)
        /*0a70*/ 	.word	0x00000080


	//----- nvinfo : EIATTR_FRAME_SIZE
	.align		4
.L_454:
        /*0a74*/ 	.byte	0x04, 0x11
        /*0a76*/ 	.short	(.L_456 - .L_455)
	.align		4
.L_455:
        /*0a78*/ 	.word	index@($__internal_85_$__cuda_sm70_shflsync_bfly_p)
        /*0a7c*/ 	.word	0x00000000


	//----- nvinfo : EIATTR_FRAME_SIZE
	.align		4
.L_456:
        /*0a80*/ 	.byte	0x04, 0x11
        /*0a82*/ 	.short	(.L_458 - .L_457)
	.align		4
.L_457:
        /*0a84*/ 	.word	index@(_ZN10layer_norm13ln_fwd_kernelINS_13Kernel_traitsIf6__halfS2_S2_fjLj768ELj1ELj4ELj1ELj16ENS_18Kernel_traits_baseILj768EfS2_S2_S2_fjLj128EEEEELb0ELb1ELb0ELb1EEEvNS_9FwdParamsE)
        /*0a88*/ 	.word	0x00000000


	//----- nvinfo : EIATTR_REGCOUNT
	.align		4
.L_458:
        /*0a8c*/ 	.byte	0x04, 0x2f
        /*0a8e*/ 	.short	(.L_460 - .L_459)
	.align		4
.L_459:
        /*0a90*/ 	.word	index@(_ZN10layer_norm13ln_fwd_kernelINS_13Kernel_traitsIf6__halfS2_S2_fjLj768ELj1ELj4ELj1ELj16ENS_18Kernel_traits_baseILj768EfS2_S2_S2_fjLj128EEEEELb0ELb1ELb0ELb0EEEvNS_9FwdParamsE)
        /*0a94*/ 	.word	0x00000079


	//----- nvinfo : EIATTR_FRAME_SIZE
	.align		4
.L_460:
        /*0a98*/ 	.byte	0x04, 0x11
        /*0a9a*/ 	.short	(.L_462 - .L_461)
	.align		4
.L_461:
        /*0a9c*/ 	.word	index@($__internal_84_$__cuda_sm70_shflsync_bfly_p)
        /*0aa0*/ 	.word	0x00000000


	//----- nvinfo : EIATTR_FRAME_SIZE
	.align		4
.L_462:
        /*0aa4*/ 	.byte	0x04, 0x11
        /*0aa6*/ 	.short	(.L_464 - .L_463)
	.align		4
.L_463:
        /*0aa8*/ 	.word	index@(_ZN10layer_norm13ln_fwd_kernelINS_13Kernel_traitsIf6__halfS2_S2_fjLj768ELj1ELj4ELj1ELj16ENS_18Kernel_traits_baseILj768EfS2_S2_S2_fjLj128EEEEELb0ELb1ELb0ELb0EEEvNS_9FwdParamsE)
        /*0aac*/ 	.word	0x00000000


	//----- nvinfo : EIATTR_REGCOUNT
	.align		4
.L_464:
        /*0ab0*/ 	.byte	0x04, 0x2f
        /*0ab2*/ 	.short	(.L_466 - .L_465)
	.align		4
.L_465:
        /*0ab4*/ 	.word	index@(_ZN10layer_norm13ln_fwd_kernelINS_13Kernel_traitsIf6__halfS2_S2_fjLj768ELj1ELj4ELj1ELj16ENS_18Kernel_traits_baseILj768EfS2_S2_S2_fjLj128EEEEELb0ELb0ELb1ELb1EEEvNS_9FwdParamsE)
        /*0ab8*/ 	.word	0x0000005f


	//----- nvinfo : EIATTR_FRAME_SIZE
	.align		4
.L_466:
        /*0abc*/ 	.byte	0x04, 0x11
        /*0abe*/ 	.short	(.L_468 - .L_467)
	.align		4
.L_467:
        /*0ac0*/ 	.word	index@($__internal_83_$__cuda_sm70_shflsync_bfly_p)
        /*0ac4*/ 	.word	0x00000000


	//----- nvinfo : EIATTR_FRAME_SIZE
	.align		4
.L_468:
        /*0ac8*/ 	.byte	0x04, 0x11
        /*0aca*/ 	.short	(.L_470 - .L_469)
	.align		4
.L_469:
        /*0acc*/ 	.word	index@(_ZN10layer_norm13ln_fwd_kernelINS_13Kernel_traitsIf6__halfS2_S2_fjLj768ELj1ELj4ELj1ELj16ENS_18Kernel_traits_baseILj768EfS2_S2_S2_fjLj128EEEEELb0ELb0ELb1ELb1EEEvNS_9FwdParamsE)
        /*0ad0*/ 	.word	0x00000000


	//----- nvinfo : EIATTR_REGCOUNT
	.align		4
.L_470:
        /*0ad4*/ 	.byte	0x04, 0x2f
        /*0ad6*/ 	.short	(.L_472 - .L_471)
	.align		4
.L_471:
        /*0ad8*/ 	.word	index@(_ZN10layer_norm13ln_fwd_kernelINS_13Kernel_traitsIf6__halfS2_S2_fjLj768ELj1ELj4ELj1ELj16ENS_18Kernel_traits_baseILj768EfS2_S2_S2_fjLj128EEEEELb0ELb0ELb1ELb0EEEvNS_9FwdParamsE)
        /*0adc*/ 	.word	0x00000067


	//----- nvinfo : EIATTR_FRAME_SIZE
	.align		4
.L_472:
        /*0ae0*/ 	.byte	0x04, 0x11
        /*0ae2*/ 	.short	(.L_474 - .L_473)
	.align		4
.L_473:
        /*0ae4*/ 	.word	index@($__internal_82_$__cuda_sm70_shflsync_bfly_p)
        /*0ae8*/ 	.word	0x00000000


	//----- nvinfo : EIATTR_FRAME_SIZE
	.align		4
.L_474:
        /*0aec*/ 	.byte	0x04, 0x11
        /*0aee*/ 	.short	(.L_476 - .L_475)
	.align		4
.L_475:
        /*0af0*/ 	.word	index@(_ZN10layer_norm13ln_fwd_kernelINS_13Kernel_traitsIf6__halfS2_S2_fjLj768ELj1ELj4ELj1ELj16ENS_18Kernel_traits_baseILj768EfS2_S2_S2_fjLj128EEEEELb0ELb0ELb1ELb0EEEvNS_9FwdParamsE)
        /*0af4*/ 	.word	0x00000000


	//----- nvinfo : EIATTR_REGCOUNT
	.align		4
.L_476:
        /*0af8*/ 	.byte	0x04, 0x2f
        /*0afa*/ 	.short	(.L_478 - .L_477)
	.align		4
.L_477:
        /*0afc*/ 	.word	index@(_ZN10layer_norm13ln_fwd_kernelINS_13Kernel_traitsIf6__halfS2_S2_fjLj768ELj1ELj4ELj1ELj16ENS_18Kernel_traits_baseILj768EfS2_S2_S2_fjLj128EEEEELb0ELb0ELb0ELb1EEEvNS_9FwdParamsE)
        /*0b00*/ 	.word	0x00000060


	//----- nvinfo : EIATTR_FRAME_SIZE
	.align		4
.L_478:
        /*0b04*/ 	.byte	0x04, 0x11
        /*0b06*/ 	.short	(.L_480 - .L_479)
	.align		4
.L_479:
        /*0b08*/ 	.word	index@($__internal_81_$__cuda_sm70_shflsync_bfly_p)
        /*0b0c*/ 	.word	0x00000000


	//----- nvinfo : EIATTR_FRAME_SIZE
	.align		4
.L_480:
        /*0b10*/ 	.byte	0x04, 0x11
        /*0b12*/ 	.short	(.L_482 - .L_481)
	.align		4
.L_481:
        /*0b14*/ 	.word	index@(_ZN10layer_norm13ln_fwd_kernelINS_13Kernel_traitsIf6__halfS2_S2_fjLj768ELj1ELj4ELj1ELj16ENS_18Kernel_traits_baseILj768EfS2_S2_S2_fjLj128EEEEELb0ELb0ELb0ELb1EEEvNS_9FwdParamsE)
        /*0b18*/ 	.word	0x00000000


	//----- nvinfo : EIATTR_REGCOUNT
	.align		4
.L_482:
        /*0b1c*/ 	.byte	0x04, 0x2f
        /*0b1e*/ 	.short	(.L_484 - .L_483)
	.align		4
.L_483:
        /*0b20*/ 	.word	index@(_ZN10layer_norm13ln_fwd_kernelINS_13Kernel_traitsIf6__halfS2_S2_fjLj768ELj1ELj4ELj1ELj16ENS_18Kernel_traits_baseILj768EfS2_S2_S2_fjLj128EEEEELb0ELb0ELb0ELb0EEEvNS_9FwdParamsE)
        /*0b24*/ 	.word	0x00000060


	//----- nvinfo : EIATTR_FRAME_SIZE
	.align		4
.L_484:
        /*0b28*/ 	.byte	0x04, 0x11
        /*0b2a*/ 	.short	(.L_486 - .L_485)
	.align		4
.L_485:
        /*0b2c*/ 	.word	index@($__internal_80_$__cuda_sm70_shflsync_bfly_p)
        /*0b30*/ 	.word	0x00000000


	//----- nvinfo : EIATTR_FRAME_SIZE
	.align		4
.L_486:
        /*0b34*/ 	.byte	0x04, 0x11
        /*0b36*/ 	.short	(.L_488 - .L_487)
	.align		4
.L_487:
        /*0b38*/ 	.word	index@(_ZN10layer_norm13ln_fwd_kernelINS_13Kernel_traitsIf6__halfS2_S2_fjLj768ELj1ELj4ELj1ELj16ENS_18Kernel_traits_baseILj768EfS2_S2_S2_fjLj128EEEEELb0ELb0ELb0ELb0EEEvNS_9FwdParamsE)
        /*0b3c*/ 	.word	0x00000000


	//----- nvinfo : EIATTR_REGCOUNT
	.align		4
.L_488:
        /*0b40*/ 	.byte	0x04, 0x2f
        /*0b42*/ 	.short	(.L_490 - .L_489)
	.align		4
.L_489:
        /*0b44*/ 	.word	index@(_ZN10layer_norm13ln_fwd_kernelINS_13Kernel_traitsIf13__nv_bfloat16fS2_fjLj768ELj1ELj4ELj1ELj16ENS_18Kernel_traits_baseILj768EfS2_fS2_fjLj128EEEEELb1ELb1ELb1ELb1EEEvNS_9FwdParamsE)
        /*0b48*/ 	.word	0x0000009a


	//----- nvinfo : EIATTR_FRAME_SIZE
	.align		4
.L_490:
        /*0b4c*/ 	.byte	0x04, 0x11
        /*0b4e*/ 	.short	(.L_492 - .L_491)
	.align		4
.L_491:
        /*0b50*/ 	.word	index@($__internal_79_$__cuda_sm70_shflsync_bfly_p)
        /*0b54*/ 	.word	0x00000000


	//----- nvinfo : EIATTR_FRAME_SIZE
	.align		4
.L_492:
        /*0b58*/ 	.byte	0x04, 0x11
        /*0b5a*/ 	.short	(.L_494 - .L_493)
	.align		4
.L_493:
        /*0b5c*/ 	.word	index@(_ZN10layer_norm13ln_fwd_kernelINS_13Kernel_traitsIf13__nv_bfloat16fS2_fjLj768ELj1ELj4ELj1ELj16ENS_18Kernel_traits_baseILj768EfS2_fS2_fjLj128EEEEELb1ELb1ELb1ELb1EEEvNS_9FwdParamsE)
        /*0b60*/ 	.word	0x00000000


	//----- nvinfo : EIATTR_REGCOUNT
	.align		4
.L_494:
        /*0b64*/ 	.byte	0x04, 0x2f
        /*0b66*/ 	.short	(.L_496 - .L_495)
	.align		4
.L_495:
        /*0b68*/ 	.word	index@(_ZN10layer_norm13ln_fwd_kernelINS_13Kernel_traitsIf13__nv_bfloat16fS2_fjLj768ELj1ELj4ELj1ELj16ENS_18Kernel_traits_baseILj768EfS2_fS2_fjLj128EEEEELb1ELb1ELb1ELb0EEEvNS_9FwdParamsE)
        /*0b6c*/ 	.word	0x00000097


	//----- nvinfo : EIATTR_FRAME_SIZE
	.align		4
.L_496:
        /*0b70*/ 	.byte	0x04, 0x11
        /*0b72*/ 	.short	(.L_498 - .L_497)
	.align		4
.L_497:
        /*0b74*/ 	.word	index@($__internal_78_$__cuda_sm70_shflsync_bfly_p)
        /*0b78*/ 	.word	0x00000000


	//----- nvinfo : EIATTR_FRAME_SIZE
	.align		4
.L_498:
        /*0b7c*/ 	.byte	0x04, 0x11
        /*0b7e*/ 	.short	(.L_500 - .L_499)
	.align		4
.L_499:
        /*0b80*/ 	.word	index@(_ZN10layer_norm13ln_fwd_kernelINS_13Kernel_traitsIf13__nv_bfloat16fS2_fjLj768ELj1ELj4ELj1ELj16ENS_18Kernel_traits_baseILj768EfS2_fS2_fjLj128EEEEELb1ELb1ELb1ELb0EEEvNS_9FwdParamsE)
        /*0b84*/ 	.word	0x00000000


	//----- nvinfo : EIATTR_REGCOUNT
	.align		4
.L_500:
        /*0b88*/ 	.byte	0x04, 0x2f
        /*0b8a*/ 	.short	(.L_502 - .L_501)
	.align		4
.L_501:
        /*0b8c*/ 	.word	index@(_ZN10layer_norm13ln_fwd_kernelINS_13Kernel_traitsIf13__nv_bfloat16fS2_fjLj768ELj1ELj4ELj1ELj16ENS_18Kernel_traits_baseILj768EfS2_fS2_fjLj128EEEEELb1ELb1ELb0ELb1EEEvNS_9FwdParamsE)
        /*0b90*/ 	.word	0x00000080


	//----- nvinfo : EIATTR_FRAME_SIZE
	.align		4
.L_502:
        /*0b94*/ 	.byte	0x04, 0x11
        /*0b96*/ 	.short	(.L_504 - .L_503)
	.align		4
.L_503:
        /*0b98*/ 	.word	index@($__internal_77_$__cuda_sm70_shflsync_bfly_p)
        /*0b9c*/ 	.word	0x00000000


	//----- nvinfo : EIATTR_FRAME_SIZE
	.align		4
.L_504:
        /*0ba0*/ 	.byte	0x04, 0x11
        /*0ba2*/ 	.short	(.L_506 - .L_505)
	.align		4
.L_505:
        /*0ba4*/ 	.word	index@(_ZN10layer_norm13ln_fwd_kernelINS_13Kernel_traitsIf13__nv_bfloat16fS2_fjLj768ELj1ELj4ELj1ELj16ENS_18Kernel_traits_baseILj768EfS2_fS2_fjLj128EEEEELb1ELb1ELb0ELb1EEEvNS_9FwdParamsE)
        /*0ba8*/ 	.word	0x00000010


	//----- nvinfo : EIATTR_REGCOUNT
	.align		4
.L_506:
        /*0bac*/ 	.byte	0x04, 0x2f
        /*0bae*/ 	.short	(.L_508 - .L_507)
	.align		4
.L_507:
        /*0bb0*/ 	.word	index@(_ZN10layer_norm13ln_fwd_kernelINS_13Kernel_traitsIf13__nv_bfloat16fS2_fjLj768ELj1ELj4ELj1ELj16ENS_18Kernel_traits_baseILj768EfS2_fS2_fjLj128EEEEELb1ELb1ELb0ELb0EEEvNS_9FwdParamsE)
        /*0bb4*/ 	.word	0x0000008d


	//----- nvinfo : EIATTR_FRAME_SIZE
	.align		4
.L_508:
        /*0bb8*/ 	.byte	0x04, 0x11
        /*0bba*/ 	.short	(.L_510 - .L_509)
	.align		4
.L_509:
        /*0bbc*/ 	.word	index@($__internal_76_$__cuda_sm70_shflsync_bfly_p)
        /*0bc0*/ 	.word	0x00000000


	//----- nvinfo : EIATTR_FRAME_SIZE
	.align		4
.L_510:
        /*0bc4*/ 	.byte	0x04, 0x11
        /*0bc6*/ 	.short	(.L_512 - .L_511)
	.align		4
.L_511:
        /*0bc8*/ 	.word	index@(_ZN10layer_norm13ln_fwd_kernelINS_13Kernel_traitsIf13__nv_bfloat16fS2_fjLj768ELj1ELj4ELj1ELj16ENS_18Kernel_traits_baseILj768EfS2_fS2_fjLj128EEEEELb1ELb1ELb0ELb0EEEvNS_9FwdParamsE)
        /*0bcc*/ 	.word	0x00000000


	//----- nvinfo : EIATTR_REGCOUNT
	.align		4
.L_512:
        /*0bd0*/ 	.byte	0x04, 0x2f
        /*0bd2*/ 	.short	(.L_514 - .L_513)
	.align		4
.L_513:
        /*0bd4*/ 	.word	index@(_ZN10layer_norm13ln_fwd_kernelINS_13Kernel_traitsIf13__nv_bfloat16fS2_fjLj768ELj1ELj4ELj1ELj16ENS_18Kernel_traits_baseILj768EfS2_fS2_fjLj128EEEEELb1ELb0ELb1ELb1EEEvNS_9FwdParamsE)
        /*0bd8*/ 	.word	0x0000007f


	//----- nvinfo : EIATTR_FRAME_SIZE
	.align		4
.L_514:
        /*0bdc*/ 	.byte	0x04, 0x11
        /*0bde*/ 	.short	(.L_516 - .L_515)
	.align		4
.L_515:
        /*0be0*/ 	.word	index@($__internal_75_$__cuda_sm70_shflsync_bfly_p)
        /*0be4*/ 	.word	0x00000000


	//----- nvinfo : EIATTR_FRAME_SIZE
	.align		4
.L_516:
        /*0be8*/ 	.byte	0x04, 0x11
        /*0bea*/ 	.short	(.L_518 - .L_517)
	.align		4
.L_517:
        /*0bec*/ 	.word	index@(_ZN10layer_norm13ln_fwd_kernelINS_13Kernel_traitsIf13__nv_bfloat16fS2_fjLj768ELj1ELj4ELj1ELj16ENS_18Kernel_traits_baseILj768EfS2_fS2_fjLj128EEEEELb1ELb0ELb1ELb1EEEvNS_9FwdParamsE)
        /*0bf0*/ 	.word	0x00000000


	//----- nvinfo : EIATTR_REGCOUNT
	.align		4
.L_518:
        /*0bf4*/ 	.byte	0x04, 0x2f
        /*0bf6*/ 	.short	(.L_520 - .L_519)
	.align		4
.L_519:
        /*0bf8*/ 	.word	index@(_ZN10layer_norm13ln_fwd_kernelINS_13Kernel_traitsIf13__nv_bfloat16fS2_fjLj768ELj1ELj4ELj1ELj16ENS_18Kernel_traits_baseILj768EfS2_fS2_fjLj128EEEEELb1ELb0ELb1ELb0EEEvNS_9FwdParamsE)
        /*0bfc*/ 	.word	0x0000007d


	//----- nvinfo : EIATTR_FRAME_SIZE
	.align		4
.L_520:
        /*0c00*/ 	.byte	0x04, 0x11
        /*0c02*/ 	.short	(.L_522 - .L_521)
	.align		4
.L_521:
        /*0c04*/ 	.word	index@($__internal_74_$__cuda_sm70_shflsync_bfly_p)
        /*0c08*/ 	.word	0x00000000


	//----- nvinfo : EIATTR_FRAME_SIZE
	.align		4
.L_522:
        /*0c0c*/ 	.byte	0x04, 0x11
        /*0c0e*/ 	.short	(.L_524 - .L_523)
	.align		4
.L_523:
        /*0c10*/ 	.word	index@(_ZN10layer_norm13ln_fwd_kernelINS_13Kernel_traitsIf13__nv_bfloat16fS2_fjLj768ELj1ELj4ELj1ELj16ENS_18Kernel_traits_baseILj768EfS2_fS2_fjLj128EEEEELb1ELb0ELb1ELb0EEEvNS_9FwdParamsE)
        /*0c14*/ 	.word	0x00000000


	//----- nvinfo : EIATTR_REGCOUNT
	.align		4
.L_524:
        /*0c18*/ 	.byte	0x04, 0x2f
        /*0c1a*/ 	.short	(.L_526 - .L_525)
	.align		4
.L_525:
        /*0c1c*/ 	.word	index@(_ZN10layer_norm13ln_fwd_kernelINS_13Kernel_traitsIf13__nv_bfloat16fS2_fjLj768ELj1ELj4ELj1ELj16ENS_18Kernel_traits_baseILj768EfS2_fS2_fjLj128EEEEELb1ELb0ELb0ELb1EEEvNS_9FwdParamsE)
        /*0c20*/ 	.word	0x0000007d


	//----- nvinfo : EIATTR_FRAME_SIZE
	.align		4
.L_526:
        /*0c24*/ 	.byte	0x04, 0x11
        /*0c26*/ 	.short	(.L_528 - .L_527)
	.align		4
.L_527:
        /*0c28*/ 	.word	index@($__internal_73_$__cuda_sm70_shflsync_bfly_p)
        /*0c2c*/ 	.word	0x00000000


	//----- nvinfo : EIATTR_FRAME_SIZE
	.align		4
.L_528:
        /*0c30*/ 	.byte	0x04, 0x11
        /*0c32*/ 	.short	(.L_530 - .L_529)
	.align		4
.L_529:
        /*0c34*/ 	.word	index@(_ZN10layer_norm13ln_fwd_kernelINS_13Kernel_traitsIf13__nv_bfloat16fS2_fjLj768ELj1ELj4ELj1ELj16ENS_18Kernel_traits_baseILj768EfS2_fS2_fjLj128EEEEELb1ELb0ELb0ELb1EEEvNS_9FwdParamsE)
        /*0c38*/ 	.word	0x00000000


	//----- nvinfo : EIATTR_REGCOUNT
	.align		4
.L_530:
        /*0c3c*/ 	.byte	0x04, 0x2f
        /*0c3e*/ 	.short	(.L_532 - .L_531)
	.align		4
.L_531:
        /*0c40*/ 	.word	index@(_ZN10layer_norm13ln_fwd_kernelINS_13Kernel_traitsIf13__nv_bfloat16fS2_fjLj768ELj1ELj4ELj1ELj16ENS_18Kernel_traits_baseILj768EfS2_fS2_fjLj128EEEEELb1ELb0ELb0ELb0EEEvNS_9FwdParamsE)
        /*0c44*/ 	.word	0x00000073


	//----- nvinfo : EIATTR_FRAME_SIZE
	.align		4
.L_532:
        /*0c48*/ 	.byte	0x04, 0x11
        /*0c4a*/ 	.short	(.L_534 - .L_533)
	.align		4
.L_533:
        /*0c4c*/ 	.word	index@($__internal_72_$__cuda_sm70_shflsync_bfly_p)
        /*0c50*/ 	.word	0x00000000


	//----- nvinfo : EIATTR_FRAME_SIZE
	.align		4
.L_534:
        /*0c54*/ 	.byte	0x04, 0x11
        /*0c56*/ 	.short	(.L_536 - .L_535)
	.align		4
.L_535:
        /*0c58*/ 	.word	index@(_ZN10layer_norm13ln_fwd_kernelINS_13Kernel_traitsIf13__nv_bfloat16fS2_fjLj768ELj1ELj4ELj1ELj16ENS_18Kernel_traits_baseILj768EfS2_fS2_fjLj128EEEEELb1ELb0ELb0ELb0EEEvNS_9FwdParamsE)
        /*0c5c*/ 	.word	0x00000000


	//----- nvinfo : EIATTR_REGCOUNT
	.align		4
.L_536:
        /*0c60*/ 	.byte	0x04, 0x2f
        /*0c62*/ 	.short	(.L_538 - .L_537)
	.align		4
.L_537:
        /*0c64*/ 	.word	index@(_ZN10layer_norm13ln_fwd_kernelINS_13Kernel_traitsIf13__nv_bfloat16fS2_fjLj768ELj1ELj4ELj1ELj16ENS_18Kernel_traits_baseILj768EfS2_fS2_fjLj128EEEEELb0ELb1ELb1ELb1EEEvNS_9FwdParamsE)
        /*0c68*/ 	.word	0x0000007f


	//----- nvinfo : EIATTR_FRAME_SIZE
	.align		4
.L_538:
        /*0c6c*/ 	.byte	0x04, 0x11
        /*0c6e*/ 	.short	(.L_540 - .L_539)
	.align		4
.L_539:
        /*0c70*/ 	.word	index@($__internal_71_$__cuda_sm70_shflsync_bfly_p)
        /*0c74*/ 	.word	0x00000000


	//----- nvinfo : EIATTR_FRAME_SIZE
	.align		4
.L_540:
        /*0c78*/ 	.byte	0x04, 0x11
        /*0c7a*/ 	.short	(.L_542 - .L_541)
	.align		4
.L_541:
        /*0c7c*/ 	.word	index@(_ZN10layer_norm13ln_fwd_kernelINS_13Kernel_traitsIf13__nv_bfloat16fS2_fjLj768ELj1ELj4ELj1ELj16ENS_18Kernel_traits_baseILj768EfS2_fS2_fjLj128EEEEELb0ELb1ELb1ELb1EEEvNS_9FwdParamsE)
        /*0c80*/ 	.word	0x00000000


	//----- nvinfo : EIATTR_REGCOUNT
	.align		4
.L_542:
        /*0c84*/ 	.byte	0x04, 0x2f
        /*0c86*/ 	.short	(.L_544 - .L_543)
	.align		4
.L_543:
        /*0c88*/ 	.word	index@(_ZN10layer_norm13ln_fwd_kernelINS_13Kernel_traitsIf13__nv_bfloat16fS2_fjLj768ELj1ELj4ELj1ELj16ENS_18Kernel_traits_baseILj768EfS2_fS2_fjLj128EEEEELb0ELb1ELb1ELb0EEEvNS_9FwdParamsE)
        /*0c8c*/ 	.word	0x00000080


	//----- nvinfo : EIATTR_FRAME_SIZE
	.align		4
.L_544:
        /*0c90*/ 	.byte	0x04, 0x11
        /*0c92*/ 	.short	(.L_546 - .L_545)
	.align		4
.L_545:
        /*0c94*/ 	.word	index@($__internal_70_$__cuda_sm70_shflsync_bfly_p)
        /*0c98*/ 	.word	0x00000000


	//----- nvinfo : EIATTR_FRAME_SIZE
	.align		4
.L_546:
        /*0c9c*/ 	.byte	0x04, 0x11
        /*0c9e*/ 	.short	(.L_548 - .L_547)
	.align		4
.L_547:
        /*0ca0*/ 	.word	index@(_ZN10layer_norm13ln_fwd_kernelINS_13Kernel_traitsIf13__nv_bfloat16fS2_fjLj768ELj1ELj4ELj1ELj16ENS_18Kernel_traits_baseILj768EfS2_fS2_fjLj128EEEEELb0ELb1ELb1ELb0EEEvNS_9FwdParamsE)
        /*0ca4*/ 	.word	0x00000000


	//----- nvinfo : EIATTR_REGCOUNT
	.align		4
.L_548:
        /*0ca8*/ 	.byte	0x04, 0x2f
        /*0caa*/ 	.short	(.L_550 - .L_549)
	.align		4
.L_549:
        /*0cac*/ 	.word	index@(_ZN10layer_norm13ln_fwd_kernelINS_13Kernel_traitsIf13__nv_bfloat16fS2_fjLj768ELj1ELj4ELj1ELj16ENS_18Kernel_traits_baseILj768EfS2_fS2_fjLj128EEEEELb0ELb1ELb0ELb1EEEvNS_9FwdParamsE)
        /*0cb0*/ 	.word	0x00000080


	//----- nvinfo : EIATTR_FRAME_SIZE
	.align		4
.L_550:
        /*0cb4*/ 	.byte	0x04, 0x11
        /*0cb6*/ 	.short	(.L_552 - .L_551)
	.align		4
.L_551:
        /*0cb8*/ 	.word	index@($__internal_69_$__cuda_sm70_shflsync_bfly_p)
        /*0cbc*/ 	.word	0x00000000


	//----- nvinfo : EIATTR_FRAME_SIZE
	.align		4
.L_552:
        /*0cc0*/ 	.byte	0x04, 0x11
        /*0cc2*/ 	.short	(.L_554 - .L_553)
	.align		4
.L_553:
        /*0cc4*/ 	.word	index@(_ZN10layer_norm13ln_fwd_kernelINS_13Kernel_traitsIf13__nv_bfloat16fS2_fjLj768ELj1ELj4ELj1ELj16ENS_18Kernel_traits_baseILj768EfS2_fS2_fjLj128EEEEELb0ELb1ELb0ELb1EEEvNS_9FwdParamsE)
        /*0cc8*/ 	.word	0x00000000


	//----- nvinfo : EIATTR_REGCOUNT
	.align		4
.L_554:
        /*0ccc*/ 	.byte	0x04, 0x2f
        /*0cce*/ 	.short	(.L_556 - .L_555)
	.align		4
.L_555:
        /*0cd0*/ 	.word	index@(_ZN10layer_norm13ln_fwd_kernelINS_13Kernel_traitsIf13__nv_bfloat16fS2_fjLj768ELj1ELj4ELj1ELj16ENS_18Kernel_traits_baseILj768EfS2_fS2_fjLj128EEEEELb0ELb1ELb0ELb0EEEvNS_9FwdParamsE)
        /*0cd4*/ 	.word	0x0000007e


	//----- nvinfo : EIATTR_FRAME_SIZE
	.align		4
.L_556:
        /*0cd8*/ 	.byte	0x04, 0x11
        /*0cda*/ 	.short	(.L_558 - .L_557)
	.align		4
.L_557:
        /*0cdc*/ 	.word	index@($__internal_68_$__cuda_sm70_shflsync_bfly_p)
        /*0ce0*/ 	.word	0x00000000


	//----- nvinfo : EIATTR_FRAME_SIZE
	.align		4
.L_558:
        /*0ce4*/ 	.byte	0x04, 0x11
        /*0ce6*/ 	.short	(.L_560 - .L_559)
	.align		4
.L_559:
        /*0ce8*/ 	.word	index@(_ZN10layer_norm13ln_fwd_kernelINS_13Kernel_traitsIf13__nv_bfloat16fS2_fjLj768ELj1ELj4ELj1ELj16ENS_18Kernel_traits_baseILj768EfS2_fS2_fjLj128EEEEELb0ELb1ELb0ELb0EEEvNS_9FwdParamsE)
        /*0cec*/ 	.word	0x00000000


	//----- nvinfo : EIATTR_REGCOUNT
	.align		4
.L_560:
        /*0cf0*/ 	.byte	0x04, 0x2f
        /*0cf2*/ 	.short	(.L_562 - .L_561)
	.align		4
.L_561:
        /*0cf4*/ 	.word	index@(_ZN10layer_norm13ln_fwd_kernelINS_13Kernel_traitsIf13__nv_bfloat16fS2_fjLj768ELj1ELj4ELj1ELj16ENS_18Kernel_traits_baseILj768EfS2_fS2_fjLj128EEEEELb0ELb0ELb1ELb1EEEvNS_9FwdParamsE)
        /*0cf8*/ 	.word	0x00000060


	//----- nvinfo : EIATTR_FRAME_SIZE
	.align		4
.L_562:
        /*0cfc*/ 	.byte	0x04, 0x11
        /*0cfe*/ 	.short	(.L_564 - .L_563)
	.align		4
.L_563:
        /*0d00*/ 	.word	index@($__internal_67_$__cuda_sm70_shflsync_bfly_p)
        /*0d04*/ 	.word	0x00000000


	//----- nvinfo : EIATTR_FRAME_SIZE
	.align		4
.L_564:
        /*0d08*/ 	.byte	0x04, 0x11
        /*0d0a*/ 	.short	(.L_566 - .L_565)
	.align		4
.L_565:
        /*0d0c*/ 	.word	index@(_ZN10layer_norm13ln_fwd_kernelINS_13Kernel_traitsIf13__nv_bfloat16fS2_fjLj768ELj1ELj4ELj1ELj16ENS_18Kernel_traits_baseILj768EfS2_fS2_fjLj128EEEEELb0ELb0ELb1ELb1EEEvNS_9FwdParamsE)
        /*0d10*/ 	.word	0x00000000


	//----- nvinfo : EIATTR_REGCOUNT
	.align		4
.L_566:
        /*0d14*/ 	.byte	0x04, 0x2f
        /*0d16*/ 	.short	(.L_568 - .L_567)
	.align		4
.L_567:
        /*0d18*/ 	.word	index@(_ZN10layer_norm13ln_fwd_kernelINS_13Kernel_traitsIf13__nv_bfloat16fS2_fjLj768ELj1ELj4ELj1ELj16ENS_18Kernel_traits_baseILj768EfS2_fS2_fjLj128EEEEELb0ELb0ELb1ELb0EEEvNS_9FwdParamsE)
        /*0d1c*/ 	.word	0x0000006b


	//----- nvinfo : EIATTR_FRAME_SIZE
	.align		4
.L_568:
        /*0d20*/ 	.byte	0x04, 0x11
        /*0d22*/ 	.short	(.L_570 - .L_569)
	.align		4
.L_569:
        /*0d24*/ 	.word	index@($__internal_66_$__cuda_sm70_shflsync_bfly_p)
        /*0d28*/ 	.word	0x00000000


	//----- nvinfo : EIATTR_FRAME_SIZE
	.align		4
.L_570:
        /*0d2c*/ 	.byte	0x04, 0x11
        /*0d2e*/ 	.short	(.L_572 - .L_571)
	.align		4
.L_571:
        /*0d30*/ 	.word	index@(_ZN10layer_norm13ln_fwd_kernelINS_13Kernel_traitsIf13__nv_bfloat16fS2_fjLj768ELj1ELj4ELj1ELj16ENS_18Kernel_traits_baseILj768EfS2_fS2_fjLj128EEEEELb0ELb0ELb1ELb0EEEvNS_9FwdParamsE)
        /*0d34*/ 	.word	0x00000000


	//----- nvinfo : EIATTR_REGCOUNT
	.align		4
.L_572:
        /*0d38*/ 	.byte	0x04, 0x2f
        /*0d3a*/ 	.short	(.L_574 - .L_573)
	.align		4
.L_573:
        /*0d3c*/ 	.word	index@(_ZN10layer_norm13ln_fwd_kernelINS_13Kernel_traitsIf13__nv_bfloat16fS2_fjLj768ELj1ELj4ELj1ELj16ENS_18Kernel_traits_baseILj768EfS2_fS2_fjLj128EEEEELb0ELb0ELb0ELb1EEEvNS_9FwdParamsE)
        /*0d40*/ 	.word	0x00000060


	//----- nvinfo : EIATTR_FRAME_SIZE
	.align		4
.L_574:
        /*0d44*/ 	.byte	0x04, 0x11
        /*0d46*/ 	.short	(.L_576 - .L_575)
	.align		4
.L_575:
        /*0d48*/ 	.word	index@($__internal_65_$__cuda_sm70_shflsync_bfly_p)
        /*0d4c*/ 	.word	0x00000000


	//----- nvinfo : EIATTR_FRAME_SIZE
	.align		4
.L_576:
        /*0d50*/ 	.byte	0x04, 0x11
        /*0d52*/ 	.short	(.L_578 - .L_577)
	.align		4
.L_577:
        /*0d54*/ 	.word	index@(_ZN10layer_norm13ln_fwd_kernelINS_13Kernel_traitsIf13__nv_bfloat16fS2_fjLj768ELj1ELj4ELj1ELj16ENS_18Kernel_traits_baseILj768EfS2_fS2_fjLj128EEEEELb0ELb0ELb0ELb1EEEvNS_9FwdParamsE)
        /*0d58*/ 	.word	0x00000000


	//----- nvinfo : EIATTR_REGCOUNT
	.align		4
.L_578:
        /*0d5c*/ 	.byte	0x04, 0x2f
        /*0d5e*/ 	.short	(.L_580 - .L_579)
	.align		4
.L_579:
        /*0d60*/ 	.word	index@(_ZN10layer_norm13ln_fwd_kernelINS_13Kernel_traitsIf13__nv_bfloat16fS2_fjLj768ELj1ELj4ELj1ELj16ENS_18Kernel_traits_baseILj768EfS2_fS2_fjLj128EEEEELb0ELb0ELb0ELb0EEEvNS_9FwdParamsE)
        /*0d64*/ 	.word	0x00000060


	//----- nvinfo : EIATTR_FRAME_SIZE
	.align		4
.L_580:
        /*0d68*/ 	.byte	0x04, 0x11
        /*0d6a*/ 	.short	(.L_582 - .L_581)
	.align		4
.L_581:
        /*0d6c*/ 	.word	index@($__internal_64_$__cuda_sm70_shflsync_bfly_p)
        /*0d70*/ 	.word	0x00000000


	//----- nvinfo : EIATTR_FRAME_SIZE
	.align		4
.L_582:
        /*0d74*/ 	.byte	0x04, 0x11
        /*0d76*/ 	.short	(.L_584 - .L_583)
	.align		4
.L_583:
        /*0d78*/ 	.word	index@(_ZN10layer_norm13ln_fwd_kernelINS_13Kernel_traitsIf13__nv_bfloat16fS2_fjLj768ELj1ELj4ELj1ELj16ENS_18Kernel_traits_baseILj768EfS2_fS2_fjLj128EEEEELb0ELb0ELb0ELb0EEEvNS_9FwdParamsE)
        /*0d7c*/ 	.word	0x00000000


	//----- nvinfo : EIATTR_REGCOUNT
	.align		4
.L_584:
        /*0d80*/ 	.byte	0x04, 0x2f
        /*0d82*/ 	.short	(.L_586 - .L_585)
	.align		4
.L_585:
        /*0d84*/ 	.word	index@(_ZN10layer_norm13ln_fwd_kernelINS_13Kernel_traitsI13__nv_bfloat16S2_fS2_fjLj768ELj1ELj4ELj1ELj16ENS_18Kernel_traits_baseILj768ES2_S2_fS2_fjLj128EEEEELb1ELb1ELb1ELb1EEEvNS_9FwdParamsE)
        /*0d88*/ 	.word	0x0000007f


	//----- nvinfo : EIATTR_FRAME_SIZE
	.align		4
.L_586:
        /*0d8c*/ 	.byte	0x04, 0x11
        /*0d8e*/ 	.short	(.L_588 - .L_587)
	.align		4
.L_587:
        /*0d90*/ 	.word	index@($__internal_63_$__cuda_sm70_shflsync_bfly_p)
        /*0d94*/ 	.word	0x00000000


	//----- nvinfo : EIATTR_FRAME_SIZE
	.align		4
.L_588:
        /*0d98*/ 	.byte	0x04, 0x11
        /*0d9a*/ 	.short	(.L_590 - .L_589)
	.align		4
.L_589:
        /*0d9c*/ 	.word	index@(_ZN10layer_norm13ln_fwd_kernelINS_13Kernel_traitsI13__nv_bfloat16S2_fS2_fjLj768ELj1ELj4ELj1ELj16ENS_18Kernel_traits_baseILj768ES2_S2_fS2_fjLj128EEEEELb1ELb1ELb1ELb1EEEvNS_9FwdParamsE)
        /*0da0*/ 	.word	0x00000000


	//----- nvinfo : EIATTR_REGCOUNT
	.align		4
.L_590:
        /*0da4*/ 	.byte	0x04, 0x2f
        /*0da6*/ 	.short	(.L_592 - .L_591)
	.align		4
.L_591:
        /*0da8*/ 	.word	index@(_ZN10layer_norm13ln_fwd_kernelINS_13Kernel_traitsI13__nv_bfloat16S2_fS2_fjLj768ELj1ELj4ELj1ELj16ENS_18Kernel_traits_baseILj768ES2_S2_fS2_fjLj128EEEEELb1ELb1ELb1ELb0EEEvNS_9FwdParamsE)
        /*0dac*/ 	.word	0x00000095


	//----- nvinfo : EIATTR_FRAME_SIZE
	.align		4
.L_592:
        /*0db0*/ 	.byte	0x04, 0x11
        /*0db2*/ 	.short	(.L_594 - .L_593)
	.align		4
.L_593:
        /*0db4*/ 	.word	index@($__internal_62_$__cuda_sm70_shflsync_bfly_p)
        /*0db8*/ 	.word	0x00000000


	//----- nvinfo : EIATTR_FRAME_SIZE
	.align		4
.L_594:
        /*0dbc*/ 	.byte	0x04, 0x11
        /*0dbe*/ 	.short	(.L_596 - .L_595)
	.align		4
.L_595:
        /*0dc0*/ 	.word	index@(_ZN10layer_norm13ln_fwd_kernelINS_13Kernel_traitsI13__nv_bfloat16S2_fS2_fjLj768ELj1ELj4ELj1ELj16ENS_18Kernel_traits_baseILj768ES2_S2_fS2_fjLj128EEEEELb1ELb1ELb1ELb0EEEvNS_9FwdParamsE)
        /*0dc4*/ 	.word	0x00000000


	//----- nvinfo : EIATTR_REGCOUNT
	.align		4
.L_596:
        /*0dc8*/ 	.byte	0x04, 0x2f
        /*0dca*/ 	.short	(.L_598 - .L_597)
	.align		4
.L_597:
        /*0dcc*/ 	.word	index@(_ZN10layer_norm13ln_fwd_kernelINS_13Kernel_traitsI13__nv_bfloat16S2_fS2_fjLj768ELj1ELj4ELj1ELj16ENS_18Kernel_traits_baseILj768ES2_S2_fS2_fjLj128EEEEELb1ELb1ELb0ELb1EEEvNS_9FwdParamsE)
        /*0dd0*/ 	.word	0x0000007f


	//----- nvinfo : EIATTR_FRAME_SIZE
	.align		4
.L_598:
        /*0dd4*/ 	.byte	0x04, 0x11
        /*0dd6*/ 	.short	(.L_600 - .L_599)
	.align		4
.L_599:
        /*0dd8*/ 	.word	index@($__internal_61_$__cuda_sm70_shflsync_bfly_p)
        /*0ddc*/ 	.word	0x00000000


	//----- nvinfo : EIATTR_FRAME_SIZE
	.align		4
.L_600:
        /*0de0*/ 	.byte	0x04, 0x11
        /*0de2*/ 	.short	(.L_602 - .L_601)
	.align		4
.L_601:
        /*0de4*/ 	.word	index@(_ZN10layer_norm13ln_fwd_kernelINS_13Kernel_traitsI13__nv_bfloat16S2_fS2_fjLj768ELj1ELj4ELj1ELj16ENS_18Kernel_traits_baseILj768ES2_S2_fS2_fjLj128EEEEELb1ELb1ELb0ELb1EEEvNS_9FwdParamsE)
        /*0de8*/ 	.word	0x00000000


	//----- nvinfo : EIATTR_REGCOUNT
	.align		4
.L_602:
        /*0dec*/ 	.byte	0x04, 0x2f
        /*0dee*/ 	.short	(.L_604 - .L_603)
	.align		4
.L_603:
        /*0df0*/ 	.word	index@(_ZN10layer_norm13ln_fwd_kernelINS_13Kernel_traitsI13__nv_bfloat16S2_fS2_fjLj768ELj1ELj4ELj1ELj16ENS_18Kernel_traits_baseILj768ES2_S2_fS2_fjLj128EEEEELb1ELb1ELb0ELb0EEEvNS_9FwdParamsE)
        /*0df4*/ 	.word	0x0000008b


	//----- nvinfo : EIATTR_FRAME_SIZE
	.align		4
.L_604:
        /*0df8*/ 	.byte	0x04, 0x11
        /*0dfa*/ 	.short	(.L_606 - .L_605)
	.align		4
.L_605:
        /*0dfc*/ 	.word	index@($__internal_60_$__cuda_sm70_shflsync_bfly_p)
        /*0e00*/ 	.word	0x00000000


	//----- nvinfo : EIATTR_FRAME_SIZE
	.align		4
.L_606:
        /*0e04*/ 	.byte	0x04, 0x11
        /*0e06*/ 	.short	(.L_608 - .L_607)
	.align		4
.L_607:
        /*0e08*/ 	.word	index@(_ZN10layer_norm13ln_fwd_kernelINS_13Kernel_traitsI13__nv_bfloat16S2_fS2_fjLj768ELj1ELj4ELj1ELj16ENS_18Kernel_traits_baseILj768ES2_S2_fS2_fjLj128EEEEELb1ELb1ELb0ELb0EEEvNS_9FwdParamsE)
        /*0e0c*/ 	.word	0x00000000


	//----- nvinfo : EIATTR_REGCOUNT
	.align		4
.L_608:
        /*0e10*/ 	.byte	0x04, 0x2f
        /*0e12*/ 	.short	(.L_610 - .L_609)
	.align		4
.L_609:
        /*0e14*/ 	.word	index@(_ZN10layer_norm13ln_fwd_kernelINS_13Kernel_traitsI13__nv_bfloat16S2_fS2_fjLj768ELj1ELj4ELj1ELj16ENS_18Kernel_traits_baseILj768ES2_S2_fS2_fjLj128EEEEELb1ELb0ELb1ELb1EEEvNS_9FwdParamsE)
        /*0e18*/ 	.word	0x0000007f


	//----- nvinfo : EIATTR_FRAME_SIZE
	.align		4
.L_610:
        /*0e1c*/ 	.byte	0x04, 0x11
        /*0e1e*/ 	.short	(.L_612 - .L_611)
	.align		4
.L_611:
        /*0e20*/ 	.word	index@($__internal_59_$__cuda_sm70_shflsync_bfly_p)
        /*0e24*/ 	.word	0x00000000


	//----- nvinfo : EIATTR_FRAME_SIZE
	.align		4
.L_612:
        /*0e28*/ 	.byte	0x04, 0x11
        /*0e2a*/ 	.short	(.L_614 - .L_613)
	.align		4
.L_613:
        /*0e2c*/ 	.word	index@(_ZN10layer_norm13ln_fwd_kernelINS_13Kernel_traitsI13__nv_bfloat16S2_fS2_fjLj768ELj1ELj4ELj1ELj16ENS_18Kernel_traits_baseILj768ES2_S2_fS2_fjLj128EEEEELb1ELb0ELb1ELb1EEEvNS_9FwdParamsE)
        /*0e30*/ 	.word	0x00000000


	//----- nvinfo : EIATTR_REGCOUNT
	.align		4
.L_614:
        /*0e34*/ 	.byte	0x04, 0x2f
        /*0e36*/ 	.short	(.L_616 - .L_615)
	.align		4
.L_615:
        /*0e38*/ 	.word	index@(_ZN10layer_norm13ln_fwd_kernelINS_13Kernel_traitsI13__nv_bfloat16S2_fS2_fjLj768ELj1ELj4ELj1ELj16ENS_18Kernel_traits_baseILj768ES2_S2_fS2_fjLj128EEEEELb1ELb0ELb1ELb0EEEvNS_9FwdParamsE)
        /*0e3c*/ 	.word	0x0000007d


	//----- nvinfo : EIATTR_FRAME_SIZE
	.align		4
.L_616:
        /*0e40*/ 	.byte	0x04, 0x11
        /*0e42*/ 	.short	(.L_618 - .L_617)
	.align		4
.L_617:
        /*0e44*/ 	.word	index@($__internal_58_$__cuda_sm70_shflsync_bfly_p)
        /*0e48*/ 	.word	0x00000000


	//----- nvinfo : EIATTR_FRAME_SIZE
	.align		4
.L_618:
        /*0e4c*/ 	.byte	0x04, 0x11
        /*0e4e*/ 	.short	(.L_620 - .L_619)
	.align		4
.L_619:
        /*0e50*/ 	.word	index@(_ZN10layer_norm13ln_fwd_kernelINS_13Kernel_traitsI13__nv_bfloat16S2_fS2_fjLj768ELj1ELj4ELj1ELj16ENS_18Kernel_traits_baseILj768ES2_S2_fS2_fjLj128EEEEELb1ELb0ELb1ELb0EEEvNS_9FwdParamsE)
        /*0e54*/ 	.word	0x00000000


	//----- nvinfo : EIATTR_REGCOUNT
	.align		4
.L_620:
        /*0e58*/ 	.byte	0x04, 0x2f
        /*0e5a*/ 	.short	(.L_622 - .L_621)
	.align		4
.L_621:
        /*0e5c*/ 	.word	index@(_ZN10layer_norm13ln_fwd_kernelINS_13Kernel_traitsI13__nv_bfloat16S2_fS2_fjLj768ELj1ELj4ELj1ELj16ENS_18Kernel_traits_baseILj768ES2_S2_fS2_fjLj128EEEEELb1ELb0ELb0ELb1EEEvNS_9FwdParamsE)
        /*0e60*/ 	.word	0x00000060


	//----- nvinfo : EIATTR_FRAME_SIZE
	.align		4
.L_622:
        /*0e64*/ 	.byte	0x04, 0x11
        /*0e66*/ 	.short	(.L_624 - .L_623)
	.align		4
.L_623:
        /*0e68*/ 	.word	index@($__internal_57_$__cuda_sm70_shflsync_bfly_p)
        /*0e6c*/ 	.word	0x00000000


	//----- nvinfo : EIATTR_FRAME_SIZE
	.align		4
.L_624:
        /*0e70*/ 	.byte	0x04, 0x11
        /*0e72*/ 	.short	(.L_626 - .L_625)
	.align		4
.L_625:
        /*0e74*/ 	.word	index@(_ZN10layer_norm13ln_fwd_kernelINS_13Kernel_traitsI13__nv_bfloat16S2_fS2_fjLj768ELj1ELj4ELj1ELj16ENS_18Kernel_traits_baseILj768ES2_S2_fS2_fjLj128EEEEELb1ELb0ELb0ELb1EEEvNS_9FwdParamsE)
        /*0e78*/ 	.word	0x00000000


	//----- nvinfo : EIATTR_REGCOUNT
	.align		4
.L_626:
        /*0e7c*/ 	.byte	0x04, 0x2f
        /*0e7e*/ 	.short	(.L_628 - .L_627)
	.align		4
.L_627:
        /*0e80*/ 	.word	index@(_ZN10layer_norm13ln_fwd_kernelINS_13Kernel_traitsI13__nv_bfloat16S2_fS2_fjLj768ELj1ELj4ELj1ELj16ENS_18Kernel_traits_baseILj768ES2_S2_fS2_fjLj128EEEEELb1ELb0ELb0ELb0EEEvNS_9FwdParamsE)
        /*0e84*/ 	.word	0x00000075


	//----- nvinfo : EIATTR_FRAME_SIZE
	.align		4
.L_628:
        /*0e88*/ 	.byte	0x04, 0x11
        /*0e8a*/ 	.short	(.L_630 - .L_629)
	.align		4
.L_629:
        /*0e8c*/ 	.word	index@($__internal_56_$__cuda_sm70_shflsync_bfly_p)
        /*0e90*/ 	.word	0x00000000


	//----- nvinfo : EIATTR_FRAME_SIZE
	.align		4
.L_630:
        /*0e94*/ 	.byte	0x04, 0x11
        /*0e96*/ 	.short	(.L_632 - .L_631)
	.align		4
.L_631:
        /*0e98*/ 	.word	index@(_ZN10layer_norm13ln_fwd_kernelINS_13Kernel_traitsI13__nv_bfloat16S2_fS2_fjLj768ELj1ELj4ELj1ELj16ENS_18Kernel_traits_baseILj768ES2_S2_fS2_fjLj128EEEEELb1ELb0ELb0ELb0EEEvNS_9FwdParamsE)
        /*0e9c*/ 	.word	0x00000000


	//----- nvinfo : EIATTR_REGCOUNT
	.align		4
.L_632:
        /*0ea0*/ 	.byte	0x04, 0x2f
        /*0ea2*/ 	.short	(.L_634 - .L_633)
	.align		4
.L_633:
        /*0ea4*/ 	.word	index@(_ZN10layer_norm13ln_fwd_kernelINS_13Kernel_traitsI13__nv_bfloat16S2_fS2_fjLj768ELj1ELj4ELj1ELj16ENS_18Kernel_traits_baseILj768ES2_S2_fS2_fjLj128EEEEELb0ELb1ELb1ELb1EEEvNS_9FwdParamsE)
        /*0ea8*/ 	.word	0x0000007d


	//----- nvinfo : EIATTR_FRAME_SIZE
	.align		4
.L_634:
        /*0eac*/ 	.byte	0x04, 0x11
        /*0eae*/ 	.short	(.L_636 - .L_635)
	.align		4
.L_635:
        /*0eb0*/ 	.word	index@($__internal_55_$__cuda_sm70_shflsync_bfly_p)
        /*0eb4*/ 	.word	0x00000000


	//----- nvinfo : EIATTR_FRAME_SIZE
	.align		4
.L_636:
        /*0eb8*/ 	.byte	0x04, 0x11
        /*0eba*/ 	.short	(.L_638 - .L_637)
	.align		4
.L_637:
        /*0ebc*/ 	.word	index@(_ZN10layer_norm13ln_fwd_kernelINS_13Kernel_traitsI13__nv_bfloat16S2_fS2_fjLj768ELj1ELj4ELj1ELj16ENS_18Kernel_traits_baseILj768ES2_S2_fS2_fjLj128EEEEELb0ELb1ELb1ELb1EEEvNS_9FwdParamsE)
        /*0ec0*/ 	.word	0x00000000


	//----- nvinfo : EIATTR_REGCOUNT
	.align		4
.L_638:
        /*0ec4*/ 	.byte	0x04, 0x2f
        /*0ec6*/ 	.short	(.L_640 - .L_639)
	.align		4
.L_639:
        /*0ec8*/ 	.word	index@(_ZN10layer_norm13ln_fwd_kernelINS_13Kernel_traitsI13__nv_bfloat16S2_fS2_fjLj768ELj1ELj4ELj1ELj16ENS_18Kernel_traits_baseILj768ES2_S2_fS2_fjLj128EEEEELb0ELb1ELb1ELb0EEEvNS_9FwdParamsE)
        /*0ecc*/ 	.word	0x00000080


	//----- nvinfo : EIATTR_FRAME_SIZE
	.align		4
.L_640:
        /*0ed0*/ 	.byte	0x04, 0x11
        /*0ed2*/ 	.short	(.L_642 - .L_641)
	.align		4
.L_641:
        /*0ed4*/ 	.word	index@($__internal_54_$__cuda_sm70_shflsync_bfly_p)
        /*0ed8*/ 	.word	0x00000000


	//----- nvinfo : EIATTR_FRAME_SIZE
	.align		4
.L_642:
        /*0edc*/ 	.byte	0x04, 0x11
        /*0ede*/ 	.short	(.L_644 - .L_643)
	.align		4
.L_643:
        /*0ee0*/ 	.word	index@(_ZN10layer_norm13ln_fwd_kernelINS_13Kernel_traitsI13__nv_bfloat16S2_fS2_fjLj768ELj1ELj4ELj1ELj16ENS_18Kernel_traits_baseILj768ES2_S2_fS2_fjLj128EEEEELb0ELb1ELb1ELb0EEEvNS_9FwdParamsE)
        /*0ee4*/ 	.word	0x00000000


	//----- nvinfo : EIATTR_REGCOUNT
	.align		4
.L_644:
        /*0ee8*/ 	.byte	0x04, 0x2f
        /*0eea*/ 	.short	(.L_646 - .L_645)
	.align		4
.L_645:
        /*0eec*/ 	.word	index@(_ZN10layer_norm13ln_fwd_kernelINS_13Kernel_traitsI13__nv_bfloat16S2_fS2_fjLj768ELj1ELj4ELj1ELj16ENS_18Kernel_traits_baseILj768ES2_S2_fS2_fjLj128EEEEELb0ELb1ELb0ELb1EEEvNS_9FwdParamsE)
        /*0ef0*/ 	.word	0x00000080


	//----- nvinfo : EIATTR_FRAME_SIZE
	.align		4
.L_646:
        /*0ef4*/ 	.byte	0x04, 0x11
        /*0ef6*/ 	.short	(.L_648 - .L_647)
	.align		4
.L_647:
        /*0ef8*/ 	.word	index@($__internal_53_$__cuda_sm70_shflsync_bfly_p)
        /*0efc*/ 	.word	0x00000000


	//----- nvinfo : EIATTR_FRAME_SIZE
	.align		4
.L_648:
        /*0f00*/ 	.byte	0x04, 0x11
        /*0f02*/ 	.short	(.L_650 - .L_649)
	.align		4
.L_649:
        /*0f04*/ 	.word	index@(_ZN10layer_norm13ln_fwd_kernelINS_13Kernel_traitsI13__nv_bfloat16S2_fS2_fjLj768ELj1ELj4ELj1ELj16ENS_18Kernel_traits_baseILj768ES2_S2_fS2_fjLj128EEEEELb0ELb1ELb0ELb1EEEvNS_9FwdParamsE)
        /*0f08*/ 	.word	0x00000000


	//----- nvinfo : EIATTR_REGCOUNT
	.align		4
.L_650:
        /*0f0c*/ 	.byte	0x04, 0x2f
        /*0f0e*/ 	.short	(.L_652 - .L_651)
	.align		4
.L_651:
        /*0f10*/ 	.word	index@(_ZN10layer_norm13ln_fwd_kernelINS_13Kernel_traitsI13__nv_bfloat16S2_fS2_fjLj768ELj1ELj4ELj1ELj16ENS_18Kernel_traits_baseILj768ES2_S2_fS2_fjLj128EEEEELb0ELb1ELb0ELb0EEEvNS_9FwdParamsE)
        /*0f14*/ 	.word	0x0000007d


	//----- nvinfo : EIATTR_FRAME_SIZE
	.align		4
.L_652:
        /*0f18*/ 	.byte	0x04, 0x11
        /*0f1a*/ 	.short	(.L_654 - .L_653)
	.align		4
.L_653:
        /*0f1c*/ 	.word	index@($__internal_52_$__cuda_sm70_shflsync_bfly_p)
        /*0f20*/ 	.word	0x00000000


	//----- nvinfo : EIATTR_FRAME_SIZE
	.align		4
.L_654:
        /*0f24*/ 	.byte	0x04, 0x11
        /*0f26*/ 	.short	(.L_656 - .L_655)
	.align		4
.L_655:
        /*0f28*/ 	.word	index@(_ZN10layer_norm13ln_fwd_kernelINS_13Kernel_traitsI13__nv_bfloat16S2_fS2_fjLj768ELj1ELj4ELj1ELj16ENS_18Kernel_traits_baseILj768ES2_S2_fS2_fjLj128EEEEELb0ELb1ELb0ELb0EEEvNS_9FwdParamsE)
        /*0f2c*/ 	.word	0x00000000


	//----- nvinfo : EIATTR_REGCOUNT
	.align		4
.L_656:
        /*0f30*/ 	.byte	0x04, 0x2f
        /*0f32*/ 	.short	(.L_658 - .L_657)
	.align		4
.L_657:
        /*0f34*/ 	.word	index@(_ZN10layer_norm13ln_fwd_kernelINS_13Kernel_traitsI13__nv_bfloat16S2_fS2_fjLj768ELj1ELj4ELj1ELj16ENS_18Kernel_traits_baseILj768ES2_S2_fS2_fjLj128EEEEELb0ELb0ELb1ELb1EEEvNS_9FwdParamsE)
        /*0f38*/ 	.word	0x00000060


	//----- nvinfo : EIATTR_FRAME_SIZE
	.align		4
.L_658:
        /*0f3c*/ 	.byte	0x04, 0x11
        /*0f3e*/ 	.short	(.L_660 - .L_659)
	.align		4
.L_659:
        /*0f40*/ 	.word	index@($__internal_51_$__cuda_sm70_shflsync_bfly_p)
        /*0f44*/ 	.word	0x00000000


	//----- nvinfo : EIATTR_FRAME_SIZE
	.align		4
.L_660:
        /*0f48*/ 	.byte	0x04, 0x11
        /*0f4a*/ 	.short	(.L_662 - .L_661)
	.align		4
.L_661:
        /*0f4c*/ 	.word	index@(_ZN10layer_norm13ln_fwd_kernelINS_13Kernel_traitsI13__nv_bfloat16S2_fS2_fjLj768ELj1ELj4ELj1ELj16ENS_18Kernel_traits_baseILj768ES2_S2_fS2_fjLj128EEEEELb0ELb0ELb1ELb1EEEvNS_9FwdParamsE)
        /*0f50*/ 	.word	0x00000000


	//----- nvinfo : EIATTR_REGCOUNT
	.align		4
.L_662:
        /*0f54*/ 	.byte	0x04, 0x2f
        /*0f56*/ 	.short	(.L_664 - .L_663)
	.align		4
.L_663:
        /*0f58*/ 	.word	index@(_ZN10layer_norm13ln_fwd_kernelINS_13Kernel_traitsI13__nv_bfloat16S2_fS2_fjLj768ELj1ELj4ELj1ELj16ENS_18Kernel_traits_baseILj768ES2_S2_fS2_fjLj128EEEEELb0ELb0ELb1ELb0EEEvNS_9FwdParamsE)
        /*0f5c*/ 	.word	0x0000006d


	//----- nvinfo : EIATTR_FRAME_SIZE
	.align		4
.L_664:
        /*0f60*/ 	.byte	0x04, 0x11
        /*0f62*/ 	.short	(.L_666 - .L_665)
	.align		4
.L_665:
        /*0f64*/ 	.word	index@($__internal_50_$__cuda_sm70_shflsync_bfly_p)
        /*0f68*/ 	.word	0x00000000


	//----- nvinfo : EIATTR_FRAME_SIZE
	.align		4
.L_666:
        /*0f6c*/ 	.byte	0x04, 0x11
        /*0f6e*/ 	.short	(.L_668 - .L_667)
	.align		4
.L_667:
        /*0f70*/ 	.word	index@(_ZN10layer_norm13ln_fwd_kernelINS_13Kernel_traitsI13__nv_bfloat16S2_fS2_fjLj768ELj1ELj4ELj1ELj16ENS_18Kernel_traits_baseILj768ES2_S2_fS2_fjLj128EEEEELb0ELb0ELb1ELb0EEEvNS_9FwdParamsE)
        /*0f74*/ 	.word	0x00000000


	//----- nvinfo : EIATTR_REGCOUNT
	.align		4
.L_668:
        /*0f78*/ 	.byte	0x04, 0x2f
        /*0f7a*/ 	.short	(.L_670 - .L_669)
	.align		4
.L_669:
        /*0f7c*/ 	.word	index@(_ZN10layer_norm13ln_fwd_kernelINS_13Kernel_traitsI13__nv_bfloat16S2_fS2_fjLj768ELj1ELj4ELj1ELj16ENS_18Kernel_traits_baseILj768ES2_S2_fS2_fjLj128EEEEELb0ELb0ELb0ELb1EEEvNS_9FwdParamsE)
        /*0f80*/ 	.word	0x0000005f


	//----- nvinfo : EIATTR_FRAME_SIZE
	.align		4
.L_670:
        /*0f84*/ 	.byte	0x04, 0x11
        /*0f86*/ 	.short	(.L_672 - .L_671)
	.align		4
.L_671:
        /*0f88*/ 	.word	index@($__internal_49_$__cuda_sm70_shflsync_bfly_p)
        /*0f8c*/ 	.word	0x00000000


	//----- nvinfo : EIATTR_FRAME_SIZE
	.align		4
.L_672:
        /*0f90*/ 	.byte	0x04, 0x11
        /*0f92*/ 	.short	(.L_674 - .L_673)
	.align		4
.L_673:
        /*0f94*/ 	.word	index@(_ZN10layer_norm13ln_fwd_kernelINS_13Kernel_traitsI13__nv_bfloat16S2_fS2_fjLj768ELj1ELj4ELj1ELj16ENS_18Kernel_traits_baseILj768ES2_S2_fS2_fjLj128EEEEELb0ELb0ELb0ELb1EEEvNS_9FwdParamsE)
        /*0f98*/ 	.word	0x00000000


	//----- nvinfo : EIATTR_REGCOUNT
	.align		4
.L_674:
        /*0f9c*/ 	.byte	0x04, 0x2f
        /*0f9e*/ 	.short	(.L_676 - .L_675)
	.align		4
.L_675:
        /*0fa0*/ 	.word	index@(_ZN10layer_norm13ln_fwd_kernelINS_13Kernel_traitsI13__nv_bfloat16S2_fS2_fjLj768ELj1ELj4ELj1ELj16ENS_18Kernel_traits_baseILj768ES2_S2_fS2_fjLj128EEEEELb0ELb0ELb0ELb0EEEvNS_9FwdParamsE)
        /*0fa4*/ 	.word	0x00000060


	//----- nvinfo : EIATTR_FRAME_SIZE
	.align		4
.L_676:
        /*0fa8*/ 	.byte	0x04, 0x11
        /*0faa*/ 	.short	(.L_678 - .L_677)
	.align		4
.L_677:
        /*0fac*/ 	.word	index@($__internal_48_$__cuda_sm70_shflsync_bfly_p)
        /*0fb0*/ 	.word	0x00000000


	//----- nvinfo : EIATTR_FRAME_SIZE
	.align		4
.L_678:
        /*0fb4*/ 	.byte	0x04, 0x11
        /*0fb6*/ 	.short	(.L_680 - .L_679)
	.align		4
.L_679:
        /*0fb8*/ 	.word	index@(_ZN10layer_norm13ln_fwd_kernelINS_13Kernel_traitsI13__nv_bfloat16S2_fS2_fjLj768ELj1ELj4ELj1ELj16ENS_18Kernel_traits_baseILj768ES2_S2_fS2_fjLj128EEEEELb0ELb0ELb0ELb0EEEvNS_9FwdParamsE)
        /*0fbc*/ 	.word	0x00000000


	//----- nvinfo : EIATTR_REGCOUNT
	.align		4
.L_680:
        /*0fc0*/ 	.byte	0x04, 0x2f
        /*0fc2*/ 	.short	(.L_682 - .L_681)
	.align		4
.L_681:
        /*0fc4*/ 	.word	index@(_ZN10layer_norm13ln_fwd_kernelINS_13Kernel_traitsIf13__nv_bfloat16S2_S2_fjLj768ELj1ELj4ELj1ELj16ENS_18Kernel_traits_baseILj768EfS2_S2_S2_fjLj128EEEEELb1ELb1ELb1ELb1EEEvNS_9FwdParamsE)
        /*0fc8*/ 	.word	0x0000009b


	//----- nvinfo : EIATTR_FRAME_SIZE
	.align		4
.L_682:
        /*0fcc*/ 	.byte	0x04, 0x11
        /*0fce*/ 	.short	(.L_684 - .L_683)
	.align		4
.L_683:
        /*0fd0*/ 	.word	index@($__internal_47_$__cuda_sm70_shflsync_bfly_p)
        /*0fd4*/ 	.word	0x00000000


	//----- nvinfo : EIATTR_FRAME_SIZE
	.align		4
.L_684:
        /*0fd8*/ 	.byte	0x04, 0x11
        /*0fda*/ 	.short	(.L_686 - .L_685)
	.align		4
.L_685:
        /*0fdc*/ 	.word	index@(_ZN10layer_norm13ln_fwd_kernelINS_13Kernel_traitsIf13__nv_bfloat16S2_S2_fjLj768ELj1ELj4ELj1ELj16ENS_18Kernel_traits_baseILj768EfS2_S2_S2_fjLj128EEEEELb1ELb1ELb1ELb1EEEvNS_9FwdParamsE)
        /*0fe0*/ 	.word	0x00000000


	//----- nvinfo : EIATTR_REGCOUNT
	.align		4
.L_686:
        /*0fe4*/ 	.byte	0x04, 0x2f
        /*0fe6*/ 	.short	(.L_688 - .L_687)
	.align		4
.L_687:
        /*0fe8*/ 	.word	index@(_ZN10layer_norm13ln_fwd_kernelINS_13Kernel_traitsIf13__nv_bfloat16S2_S2_fjLj768ELj1ELj4ELj1ELj16ENS_18Kernel_traits_baseILj768EfS2_S2_S2_fjLj128EEEEELb1ELb1ELb1ELb0EEEvNS_9FwdParamsE)
        /*0fec*/ 	.word	0x00000091


	//----- nvinfo : EIATTR_FRAME_SIZE
	.align		4
.L_688:
        /*0ff0*/ 	.byte	0x04, 0x11
        /*0ff2*/ 	.short	(.L_690 - .L_689)
	.align		4
.L_689:
        /*0ff4*/ 	.word	index@($__internal_46_$__cuda_sm70_shflsync_bfly_p)
        /*0ff8*/ 	.word	0x00000000


	//----- nvinfo : EIATTR_FRAME_SIZE
	.align		4
.L_690:
        /*0ffc*/ 	.byte	0x04, 0x11
        /*0ffe*/ 	.short	(.L_692 - .L_691)
	.align		4
.L_691:
        /*1000*/ 	.word	index@(_ZN10layer_norm13ln_fwd_kernelINS_13Kernel_traitsIf13__nv_bfloat16S2_S2_fjLj768ELj1ELj4ELj1ELj16ENS_18Kernel_traits_baseILj768EfS2_S2_S2_fjLj128EEEEELb1ELb1ELb1ELb0EEEvNS_9FwdParamsE)
        /*1004*/ 	.word	0x00000000


	//----- nvinfo : EIATTR_REGCOUNT
	.align		4
.L_692:
        /*1008*/ 	.byte	0x04, 0x2f
        /*100a*/ 	.short	(.L_694 - .L_693)
	.align		4
.L_693:
        /*100c*/ 	.word	index@(_ZN10layer_norm13ln_fwd_kernelINS_13Kernel_traitsIf13__nv_bfloat16S2_S2_fjLj768ELj1ELj4ELj1ELj16ENS_18Kernel_traits_baseILj768EfS2_S2_S2_fjLj128EEEEELb1ELb1ELb0ELb1EEEvNS_9FwdParamsE)
        /*1010*/ 	.word	0x00000080


	//----- nvinfo : EIATTR_FRAME_SIZE
	.align		4
.L_694:
        /*1014*/ 	.byte	0x04, 0x11
        /*1016*/ 	.short	(.L_696 - .L_695)
	.align		4
.L_695:
        /*1018*/ 	.word	index@($__internal_45_$__cuda_sm70_shflsync_bfly_p)
        /*101c*/ 	.word	0x00000000


	//----- nvinfo : EIATTR_FRAME_SIZE
	.align		4
.L_696:
        /*1020*/ 	.byte	0x04, 0x11
        /*1022*/ 	.short	(.L_698 - .L_697)
	.align		4
.L_697:
        /*1024*/ 	.word	index@(_ZN10layer_norm13ln_fwd_kernelINS_13Kernel_traitsIf13__nv_bfloat16S2_S2_fjLj768ELj1ELj4ELj1ELj16ENS_18Kernel_traits_baseILj768EfS2_S2_S2_fjLj128EEEEELb1ELb1ELb0ELb1EEEvNS_9FwdParamsE)
        /*1028*/ 	.word	0x00000000


	//----- nvinfo : EIATTR_REGCOUNT
	.align		4
.L_698:
        /*102c*/ 	.byte	0x04, 0x2f
        /*102e*/ 	.short	(.L_700 - .L_699)
	.align		4
.L_699:
        /*1030*/ 	.word	index@(_ZN10layer_norm13ln_fwd_kernelINS_13Kernel_traitsIf13__nv_bfloat16S2_S2_fjLj768ELj1ELj4ELj1ELj16ENS_18Kernel_traits_baseILj768EfS2_S2_S2_fjLj128EEEEELb1ELb1ELb0ELb0EEEvNS_9FwdParamsE)
        /*1034*/ 	.word	0x00000087


	//----- nvinfo : EIATTR_FRAME_SIZE
	.align		4
.L_700:
        /*1038*/ 	.byte	0x04, 0x11
        /*103a*/ 	.short	(.L_702 - .L_701)
	.align		4
.L_701:
        /*103c*/ 	.word	index@($__internal_44_$__cuda_sm70_shflsync_bfly_p)
        /*1040*/ 	.word	0x00000000


	//----- nvinfo : EIATTR_FRAME_SIZE
	.align		4
.L_702:
        /*1044*/ 	.byte	0x04, 0x11
        /*1046*/ 	.short	(.L_704 - .L_703)
	.align		4
.L_703:
        /*1048*/ 	.word	index@(_ZN10layer_norm13ln_fwd_kernelINS_13Kernel_traitsIf13__nv_bfloat16S2_S2_fjLj768ELj1ELj4ELj1ELj16ENS_18Kernel_traits_baseILj768EfS2_S2_S2_fjLj128EEEEELb1ELb1ELb0ELb0EEEvNS_9FwdParamsE)
        /*104c*/ 	.word	0x00000000


	//----- nvinfo : EIATTR_REGCOUNT
	.align		4
.L_704:
        /*1050*/ 	.byte	0x04, 0x2f
        /*1052*/ 	.short	(.L_706 - .L_705)
	.align		4
.L_705:
        /*1054*/ 	.word	index@(_ZN10layer_norm13ln_fwd_kernelINS_13Kernel_traitsIf13__nv_bfloat16S2_S2_fjLj768ELj1ELj4ELj1ELj16ENS_18Kernel_traits_baseILj768EfS2_S2_S2_fjLj128EEEEELb1ELb0ELb1ELb1EEEvNS_9FwdParamsE)
        /*1058*/ 	.word	0x0000007f


	//----- nvinfo : EIATTR_FRAME_SIZE
	.align		4
.L_706:
        /*105c*/ 	.byte	0x04, 0x11
        /*105e*/ 	.short	(.L_708 - .L_707)
	.align		4
.L_707:
        /*1060*/ 	.word	index@($__internal_43_$__cuda_sm70_shflsync_bfly_p)
        /*1064*/ 	.word	0x00000000


	//----- nvinfo : EIATTR_FRAME_SIZE
	.align		4
.L_708:
        /*1068*/ 	.byte	0x04, 0x11
        /*106a*/ 	.short	(.L_710 - .L_709)
	.align		4
.L_709:
        /*106c*/ 	.word	index@(_ZN10layer_norm13ln_fwd_kernelINS_13Kernel_traitsIf13__nv_bfloat16S2_S2_fjLj768ELj1ELj4ELj1ELj16ENS_18Kernel_traits_baseILj768EfS2_S2_S2_fjLj128EEEEELb1ELb0ELb1ELb1EEEvNS_9FwdParamsE)
        /*1070*/ 	.word	0x00000000


	//----- nvinfo : EIATTR_REGCOUNT
	.align		4
.L_710:
        /*1074*/ 	.byte	0x04, 0x2f
        /*1076*/ 	.short	(.L_712 - .L_711)
	.align		4
.L_711:
        /*1078*/ 	.word	index@(_ZN10layer_norm13ln_fwd_kernelINS_13Kernel_traitsIf13__nv_bfloat16S2_S2_fjLj768ELj1ELj4ELj1ELj16ENS_18Kernel_traits_baseILj768EfS2_S2_S2_fjLj128EEEEELb1ELb0ELb1ELb0EEEvNS_9FwdParamsE)
        /*107c*/ 	.word	0x00000079


	//----- nvinfo : EIATTR_FRAME_SIZE
	.align		4
.L_712:
        /*1080*/ 	.byte	0x04, 0x11
        /*1082*/ 	.short	(.L_714 - .L_713)
	.align		4
.L_713:
        /*1084*/ 	.word	index@($__internal_42_$__cuda_sm70_shflsync_bfly_p)
        /*1088*/ 	.word	0x00000000


	//----- nvinfo : EIATTR_FRAME_SIZE
	.align		4
.L_714:
        /*108c*/ 	.byte	0x04, 0x11
        /*108e*/ 	.short	(.L_716 - .L_715)
	.align		4
.L_715:
        /*1090*/ 	.word	index@(_ZN10layer_norm13ln_fwd_kernelINS_13Kernel_traitsIf13__nv_bfloat16S2_S2_fjLj768ELj1ELj4ELj1ELj16ENS_18Kernel_traits_baseILj768EfS2_S2_S2_fjLj128EEEEELb1ELb0ELb1ELb0EEEvNS_9FwdParamsE)
        /*1094*/ 	.word	0x00000000


	//----- nvinfo : EIATTR_REGCOUNT
	.align		4
.L_716:
        /*1098*/ 	.byte	0x04, 0x2f
        /*109a*/ 	.short	(.L_718 - .L_717)
	.align		4
.L_717:
        /*109c*/ 	.word	index@(_ZN10layer_norm13ln_fwd_kernelINS_13Kernel_traitsIf13__nv_bfloat16S2_S2_fjLj768ELj1ELj4ELj1ELj16ENS_18Kernel_traits_baseILj768EfS2_S2_S2_fjLj128EEEEELb1ELb0ELb0ELb1EEEvNS_9FwdParamsE)
        /*10a0*/ 	.word	0x00000079


	//----- nvinfo : EIATTR_FRAME_SIZE
	.align		4
.L_718:
        /*10a4*/ 	.byte	0x04, 0x11
        /*10a6*/ 	.short	(.L_720 - .L_719)
	.align		4
.L_719:
        /*10a8*/ 	.word	index@($__internal_41_$__cuda_sm70_shflsync_bfly_p)
        /*10ac*/ 	.word	0x00000000


	//----- nvinfo : EIATTR_FRAME_SIZE
	.align		4
.L_720:
        /*10b0*/ 	.byte	0x04, 0x11
        /*10b2*/ 	.short	(.L_722 - .L_721)
	.align		4
.L_721:
        /*10b4*/ 	.word	index@(_ZN10layer_norm13ln_fwd_kernelINS_13Kernel_traitsIf13__nv_bfloat16S2_S2_fjLj768ELj1ELj4ELj1ELj16ENS_18Kernel_traits_baseILj768EfS2_S2_S2_fjLj128EEEEELb1ELb0ELb0ELb1EEEvNS_9FwdParamsE)
        /*10b8*/ 	.word	0x00000000


	//----- nvinfo : EIATTR_REGCOUNT
	.align		4
.L_722:
        /*10bc*/ 	.byte	0x04, 0x2f
        /*10be*/ 	.short	(.L_724 - .L_723)
	.align		4
.L_723:
        /*10c0*/ 	.word	index@(_ZN10layer_norm13ln_fwd_kernelINS_13Kernel_traitsIf13__nv_bfloat16S2_S2_fjLj768ELj1ELj4ELj1ELj16ENS_18Kernel_traits_baseILj768EfS2_S2_S2_fjLj128EEEEELb1ELb0ELb0ELb0EEEvNS_9FwdParamsE)
        /*10c4*/ 	.word	0x0000006e


	//----- nvinfo : EIATTR_FRAME_SIZE
	.align		4
.L_724:
        /*10c8*/ 	.byte	0x04, 0x11
        /*10ca*/ 	.short	(.L_726 - .L_725)
	.align		4
.L_725:
        /*10cc*/ 	.word	index@($__internal_40_$__cuda_sm70_shflsync_bfly_p)
        /*10d0*/ 	.word	0x00000000


	//----- nvinfo : EIATTR_FRAME_SIZE
	.align		4
.L_726:
        /*10d4*/ 	.byte	0x04, 0x11
        /*10d6*/ 	.short	(.L_728 - .L_727)
	.align		4
.L_727:
        /*10d8*/ 	.word	index@(_ZN10layer_norm13ln_fwd_kernelINS_13Kernel_traitsIf13__nv_bfloat16S2_S2_fjLj768ELj1ELj4ELj1ELj16ENS_18Kernel_traits_baseILj768EfS2_S2_S2_fjLj128EEEEELb1ELb0ELb0ELb0EEEvNS_9FwdParamsE)
        /*10dc*/ 	.word	0x00000000


	//----- nvinfo : EIATTR_REGCOUNT
	.align		4
.L_728:
        /*10e0*/ 	.byte	0x04, 0x2f
        /*10e2*/ 	.short	(.L_730 - .L_729)
	.align		4
.L_729:
        /*10e4*/ 	.word	index@(_ZN10layer_norm13ln_fwd_kernelINS_13Kernel_traitsIf13__nv_bfloat16S2_S2_fjLj768ELj1ELj4ELj1ELj16ENS_18Kernel_traits_baseILj768EfS2_S2_S2_fjLj128EEEEELb0ELb1ELb1ELb1EEEvNS_9FwdParamsE)
        /*10e8*/ 	.word	0x0000007f


	//----- nvinfo : EIATTR_FRAME_SIZE
	.align		4
.L_730:
        /*10ec*/ 	.byte	0x04, 0x11
        /*10ee*/ 	.short	(.L_732 - .L_731)
	.align		4
.L_731:
        /*10f0*/ 	.word	index@($__internal_39_$__cuda_sm70_shflsync_bfly_p)
        /*10f4*/ 	.word	0x00000000


	//----- nvinfo : EIATTR_FRAME_SIZE
	.align		4
.L_732:
        /*10f8*/ 	.byte	0x04, 0x11
        /*10fa*/ 	.short	(.L_734 - .L_733)
	.align		4
.L_733:
        /*10fc*/ 	.word	index@(_ZN10layer_norm13ln_fwd_kernelINS_13Kernel_traitsIf13__nv_bfloat16S2_S2_fjLj768ELj1ELj4ELj1ELj16ENS_18Kernel_traits_baseILj768EfS2_S2_S2_fjLj128EEEEELb0ELb1ELb1ELb1EEEvNS_9FwdParamsE)
        /*1100*/ 	.word	0x00000000


	//----- nvinfo : EIATTR_REGCOUNT
	.align		4
.L_734:
        /*1104*/ 	.byte	0x04, 0x2f
        /*1106*/ 	.short	(.L_736 - .L_735)
	.align		4
.L_735:
        /*1108*/ 	.word	index@(_ZN10layer_norm13ln_fwd_kernelINS_13Kernel_traitsIf13__nv_bfloat16S2_S2_fjLj768ELj1ELj4ELj1ELj16ENS_18Kernel_traits_baseILj768EfS2_S2_S2_fjLj128EEEEELb0ELb1ELb1ELb0EEEvNS_9FwdParamsE)
        /*110c*/ 	.word	0x0000007d


	//----- nvinfo : EIATTR_FRAME_SIZE
	.align		4
.L_736:
        /*1110*/ 	.byte	0x04, 0x11
        /*1112*/ 	.short	(.L_738 - .L_737)
	.align		4
.L_737:
        /*1114*/ 	.word	index@($__internal_38_$__cuda_sm70_shflsync_bfly_p)
        /*1118*/ 	.word	0x00000000


	//----- nvinfo : EIATTR_FRAME_SIZE
	.align		4
.L_738:
        /*111c*/ 	.byte	0x04, 0x11
        /*111e*/ 	.short	(.L_740 - .L_739)
	.align		4
.L_739:
        /*1120*/ 	.word	index@(_ZN10layer_norm13ln_fwd_kernelINS_13Kernel_traitsIf13__nv_bfloat16S2_S2_fjLj768ELj1ELj4ELj1ELj16ENS_18Kernel_traits_baseILj768EfS2_S2_S2_fjLj128EEEEELb0ELb1ELb1ELb0EEEvNS_9FwdParamsE)
        /*1124*/ 	.word	0x00000000


	//----- nvinfo : EIATTR_REGCOUNT
	.align		4
.L_740:
        /*1128*/ 	.byte	0x04, 0x2f
        /*112a*/ 	.short	(.L_742 - .L_741)
	.align		4
.L_741:
        /*112c*/ 	.word	index@(_ZN10layer_norm13ln_fwd_kernelINS_13Kernel_traitsIf13__nv_bfloat16S2_S2_fjLj768ELj1ELj4ELj1ELj16ENS_18Kernel_traits_baseILj768EfS2_S2_S2_fjLj128EEEEELb0ELb1ELb0ELb1EEEvNS_9FwdParamsE)
        /*1130*/ 	.word	0x0000007f


	//----- nvinfo : EIATTR_FRAME_SIZE
	.align		4
.L_742:
        /*1134*/ 	.byte	0x04, 0x11
        /*1136*/ 	.short	(.L_744 - .L_743)
	.align		4
.L_743:
        /*1138*/ 	.word	index@($__internal_37_$__cuda_sm70_shflsync_bfly_p)
        /*113c*/ 	.word	0x00000000


	//----- nvinfo : EIATTR_FRAME_SIZE
	.align		4
.L_744:
        /*1140*/ 	.byte	0x04, 0x11
        /*1142*/ 	.short	(.L_746 - .L_745)
	.align		4
.L_745:
        /*1144*/ 	.word	index@(_ZN10layer_norm13ln_fwd_kernelINS_13Kernel_traitsIf13__nv_bfloat16S2_S2_fjLj768ELj1ELj4ELj1ELj16ENS_18Kernel_traits_baseILj768EfS2_S2_S2_fjLj128EEEEELb0ELb1ELb0ELb1EEEvNS_9FwdParamsE)
        /*1148*/ 	.word	0x00000000


	//----- nvinfo : EIATTR_REGCOUNT
	.align		4
.L_746:
        /*114c*/ 	.byte	0x04, 0x2f
        /*114e*/ 	.short	(.L_748 - .L_747)
	.align		4
.L_747:
        /*1150*/ 	.word	index@(_ZN10layer_norm13ln_fwd_kernelINS_13Kernel_traitsIf13__nv_bfloat16S2_S2_fjLj768ELj1ELj4ELj1ELj16ENS_18Kernel_traits_baseILj768EfS2_S2_S2_fjLj128EEEEELb0ELb1ELb0ELb0EEEvNS_9FwdParamsE)
        /*1154*/ 	.word	0x00000079


	//----- nvinfo : EIATTR_FRAME_SIZE
	.align		4
.L_748:
        /*1158*/ 	.byte	0x04, 0x11
        /*115a*/ 	.short	(.L_750 - .L_749)
	.align		4
.L_749:
        /*115c*/ 	.word	index@($__internal_36_$__cuda_sm70_shflsync_bfly_p)
        /*1160*/ 	.word	0x00000000


	//----- nvinfo : EIATTR_FRAME_SIZE
	.align		4
.L_750:
        /*1164*/ 	.byte	0x04, 0x11
        /*1166*/ 	.short	(.L_752 - .L_751)
	.align		4
.L_751:
        /*1168*/ 	.word	index@(_ZN10layer_norm13ln_fwd_kernelINS_13Kernel_traitsIf13__nv_bfloat16S2_S2_fjLj768ELj1ELj4ELj1ELj16ENS_18Kernel_traits_baseILj768EfS2_S2_S2_fjLj128EEEEELb0ELb1ELb0ELb0EEEvNS_9FwdParamsE)
        /*116c*/ 	.word	0x00000000


	//----- nvinfo : EIATTR_REGCOUNT
	.align		4
.L_752:
        /*1170*/ 	.byte	0x04, 0x2f
        /*1172*/ 	.short	(.L_754 - .L_753)
	.align		4
.L_753:
        /*1174*/ 	.word	index@(_ZN10layer_norm13ln_fwd_kernelINS_13Kernel_traitsIf13__nv_bfloat16S2_S2_fjLj768ELj1ELj4ELj1ELj16ENS_18Kernel_traits_baseILj768EfS2_S2_S2_fjLj128EEEEELb0ELb0ELb1ELb1EEEvNS_9FwdParamsE)
        /*1178*/ 	.word	0x0000005f


	//----- nvinfo : EIATTR_FRAME_SIZE
	.align		4
.L_754:
        /*117c*/ 	.byte	0x04, 0x11
        /*117e*/ 	.short	(.L_756 - .L_755)
	.align		4
.L_755:
        /*1180*/ 	.word	index@($__internal_35_$__cuda_sm70_shflsync_bfly_p)
        /*1184*/ 	.word	0x00000000


	//----- nvinfo : EIATTR_FRAME_SIZE
	.align		4
.L_756:
        /*1188*/ 	.byte	0x04, 0x11
        /*118a*/ 	.short	(.L_758 - .L_757)
	.align		4
.L_757:
        /*118c*/ 	.word	index@(_ZN10layer_norm13ln_fwd_kernelINS_13Kernel_traitsIf13__nv_bfloat16S2_S2_fjLj768ELj1ELj4ELj1ELj16ENS_18Kernel_traits_baseILj768EfS2_S2_S2_fjLj128EEEEELb0ELb0ELb1ELb1EEEvNS_9FwdParamsE)
        /*1190*/ 	.word	0x00000000


	//----- nvinfo : EIATTR_REGCOUNT
	.align		4
.L_758:
        /*1194*/ 	.byte	0x04, 0x2f
        /*1196*/ 	.short	(.L_760 - .L_759)
	.align		4
.L_759:
        /*1198*/ 	.word	index@(_ZN10layer_norm13ln_fwd_kernelINS_13Kernel_traitsIf13__nv_bfloat16S2_S2_fjLj768ELj1ELj4ELj1ELj16ENS_18Kernel_traits_baseILj768EfS2_S2_S2_fjLj128EEEEELb0ELb0ELb1ELb0EEEvNS_9FwdParamsE)
        /*119c*/ 	.word	0x00000067


	//----- nvinfo : EIATTR_FRAME_SIZE
	.align		4
.L_760:
        /*11a0*/ 	.byte	0x04, 0x11
        /*11a2*/ 	.short	(.L_762 - .L_761)
	.align		4
.L_761:
        /*11a4*/ 	.word	index@($__internal_34_$__cuda_sm70_shflsync_bfly_p)
        /*11a8*/ 	.word	0x00000000


	//----- nvinfo : EIATTR_FRAME_SIZE
	.align		4
.L_762:
        /*11ac*/ 	.byte	0x04, 0x11
        /*11ae*/ 	.short	(.L_764 - .L_763)
	.align		4
.L_763:
        /*11b0*/ 	.word	index@(_ZN10layer_norm13ln_fwd_kernelINS_13Kernel_traitsIf13__nv_bfloat16S2_S2_fjLj768ELj1ELj4ELj1ELj16ENS_18Kernel_traits_baseILj768EfS2_S2_S2_fjLj128EEEEELb0ELb0ELb1ELb0EEEvNS_9FwdParamsE)
        /*11b4*/ 	.word	0x00000000


	//----- nvinfo : EIATTR_REGCOUNT
	.align		4
.L_764:
        /*11b8*/ 	.byte	0x04, 0x2f
        /*11ba*/ 	.short	(.L_766 - .L_765)
	.align		4
.L_765:
        /*11bc*/ 	.word	index@(_ZN10layer_norm13ln_fwd_kernelINS_13Kernel_traitsIf13__nv_bfloat16S2_S2_fjLj768ELj1ELj4ELj1ELj16ENS_18Kernel_traits_baseILj768EfS2_S2_S2_fjLj128EEEEELb0ELb0ELb0ELb1EEEvNS_9FwdParamsE)
        /*11c0*/ 	.word	0x00000060


	//----- nvinfo : EIATTR_FRAME_SIZE
	.align		4
.L_766:
        /*11c4*/ 	.byte	0x04, 0x11
        /*11c6*/ 	.short	(.L_768 - .L_767)
	.align		4
.L_767:
        /*11c8*/ 	.word	index@($__internal_33_$__cuda_sm70_shflsync_bfly_p)
        /*11cc*/ 	.word	0x00000000


	//----- nvinfo : EIATTR_FRAME_SIZE
	.align		4
.L_768:
        /*11d0*/ 	.byte	0x04, 0x11
        /*11d2*/ 	.short	(.L_770 - .L_769)
	.align		4
.L_769:
        /*11d4*/ 	.word	index@(_ZN10layer_norm13ln_fwd_kernelINS_13Kernel_traitsIf13__nv_bfloat16S2_S2_fjLj768ELj1ELj4ELj1ELj16ENS_18Kernel_traits_baseILj768EfS2_S2_S2_fjLj128EEEEELb0ELb0ELb0ELb1EEEvNS_9FwdParamsE)
        /*11d8*/ 	.word	0x00000000


	//----- nvinfo : EIATTR_REGCOUNT
	.align		4
.L_770:
        /*11dc*/ 	.byte	0x04, 0x2f
        /*11de*/ 	.short	(.L_772 - .L_771)
	.align		4
.L_771:
        /*11e0*/ 	.word	index@(_ZN10layer_norm13ln_fwd_kernelINS_13Kernel_traitsIf13__nv_bfloat16S2_S2_fjLj768ELj1ELj4ELj1ELj16ENS_18Kernel_traits_baseILj768EfS2_S2_S2_fjLj128EEEEELb0ELb0ELb0ELb0EEEvNS_9FwdParamsE)
        /*11e4*/ 	.word	0x00000060


	//----- nvinfo : EIATTR_FRAME_SIZE
	.align		4
.L_772:
        /*11e8*/ 	.byte	0x04, 0x11
        /*11ea*/ 	.short	(.L_774 - .L_773)
	.align		4
.L_773:
        /*11ec*/ 	.word	index@($__internal_32_$__cuda_sm70_shflsync_bfly_p)
        /*11f0*/ 	.word	0x00000000


	//----- nvinfo : EIATTR_FRAME_SIZE
	.align		4
.L_774:
        /*11f4*/ 	.byte	0x04, 0x11
        /*11f6*/ 	.short	(.L_776 - .L_775)
	.align		4
.L_775:
        /*11f8*/ 	.word	index@(_ZN10layer_norm13ln_fwd_kernelINS_13Kernel_traitsIf13__nv_bfloat16S2_S2_fjLj768ELj1ELj4ELj1ELj16ENS_18Kernel_traits_baseILj768EfS2_S2_S2_fjLj128EEEEELb0ELb0ELb0ELb0EEEvNS_9FwdParamsE)
        /*11fc*/ 	.word	0x00000000


	//----- nvinfo : EIATTR_REGCOUNT
	.align		4
.L_776:
        /*1200*/ 	.byte	0x04, 0x2f
        /*1202*/ 	.short	(.L_778 - .L_777)
	.align		4
.L_777:
        /*1204*/ 	.word	index@(_ZN10layer_norm13ln_fwd_kernelINS_13Kernel_traitsI6__halfS2_S2_S2_fjLj768ELj1ELj4ELj1ELj16ENS_18Kernel_traits_baseILj768ES2_S2_S2_S2_fjLj128EEEEELb1ELb1ELb1ELb1EEEvNS_9FwdParamsE)
        /*1208*/ 	.word	0x0000007f


	//----- nvinfo : EIATTR_FRAME_SIZE
	.align		4
.L_778:
        /*120c*/ 	.byte	0x04, 0x11
        /*120e*/ 	.short	(.L_780 - .L_779)
	.align		4
.L_779:
        /*1210*/ 	.word	index@($__internal_31_$__cuda_sm70_shflsync_bfly_p)
        /*1214*/ 	.word	0x00000000


	//----- nvinfo : EIATTR_FRAME_SIZE
	.align		4
.L_780:
        /*1218*/ 	.byte	0x04, 0x11
        /*121a*/ 	.short	(.L_782 - .L_781)
	.align		4
.L_781:
        /*121c*/ 	.word	index@(_ZN10layer_norm13ln_fwd_kernelINS_13Kernel_traitsI6__halfS2_S2_S2_fjLj768ELj1ELj4ELj1ELj16ENS_18Kernel_traits_baseILj768ES2_S2_S2_S2_fjLj128EEEEELb1ELb1ELb1ELb1EEEvNS_9FwdParamsE)
        /*1220*/ 	.word	0x00000000


	//----- nvinfo : EIATTR_REGCOUNT
	.align		4
.L_782:
        /*1224*/ 	.byte	0x04, 0x2f
        /*1226*/ 	.short	(.L_784 - .L_783)
	.align		4
.L_783:
        /*1228*/ 	.word	index@(_ZN10layer_norm13ln_fwd_kernelINS_13Kernel_traitsI6__halfS2_S2_S2_fjLj768ELj1ELj4ELj1ELj16ENS_18Kernel_traits_baseILj768ES2_S2_S2_S2_fjLj128EEEEELb1ELb1ELb1ELb0EEEvNS_9FwdParamsE)
        /*122c*/ 	.word	0x00000091


	//----- nvinfo : EIATTR_FRAME_SIZE
	.align		4
.L_784:
        /*1230*/ 	.byte	0x04, 0x11
        /*1232*/ 	.short	(.L_786 - .L_785)
	.align		4
.L_785:
        /*1234*/ 	.word	index@($__internal_30_$__cuda_sm70_shflsync_bfly_p)
        /*1238*/ 	.word	0x00000000


	//----- nvinfo : EIATTR_FRAME_SIZE
	.align		4
.L_786:
        /*123c*/ 	.byte	0x04, 0x11
        /*123e*/ 	.short	(.L_788 - .L_787)
	.align		4
.L_787:
        /*1240*/ 	.word	index@(_ZN10layer_norm13ln_fwd_kernelINS_13Kernel_traitsI6__halfS2_S2_S2_fjLj768ELj1ELj4ELj1ELj16ENS_18Kernel_traits_baseILj768ES2_S2_S2_S2_fjLj128EEEEELb1ELb1ELb1ELb0EEEvNS_9FwdParamsE)
        /*1244*/ 	.word	0x00000000


	//----- nvinfo : EIATTR_REGCOUNT
	.align		4
.L_788:
        /*1248*/ 	.byte	0x04, 0x2f
        /*124a*/ 	.short	(.L_790 - .L_789)
	.align		4
.L_789:
        /*124c*/ 	.word	index@(_ZN10layer_norm13ln_fwd_kernelINS_13Kernel_traitsI6__halfS2_S2_S2_fjLj768ELj1ELj4ELj1ELj16ENS_18Kernel_traits_baseILj768ES2_S2_S2_S2_fjLj128EEEEELb1ELb1ELb0ELb1EEEvNS_9FwdParamsE)
        /*1250*/ 	.word	0x0000007f


	//----- nvinfo : EIATTR_FRAME_SIZE
	.align		4
.L_790:
        /*1254*/ 	.byte	0x04, 0x11
        /*1256*/ 	.short	(.L_792 - .L_791)
	.align		4
.L_791:
        /*1258*/ 	.word	index@($__internal_29_$__cuda_sm70_shflsync_bfly_p)
        /*125c*/ 	.word	0x00000000


	//----- nvinfo : EIATTR_FRAME_SIZE
	.align		4
.L_792:
        /*1260*/ 	.byte	0x04, 0x11
        /*1262*/ 	.short	(.L_794 - .L_793)
	.align		4
.L_793:
        /*1264*/ 	.word	index@(_ZN10layer_norm13ln_fwd_kernelINS_13Kernel_traitsI6__halfS2_S2_S2_fjLj768ELj1ELj4ELj1ELj16ENS_18Kernel_traits_baseILj768ES2_S2_S2_S2_fjLj128EEEEELb1ELb1ELb0ELb1EEEvNS_9FwdParamsE)
        /*1268*/ 	.word	0x00000000


	//----- nvinfo : EIATTR_REGCOUNT
	.align		4
.L_794:
        /*126c*/ 	.byte	0x04, 0x2f
        /*126e*/ 	.short	(.L_796 - .L_795)
	.align		4
.L_795:
        /*1270*/ 	.word	index@(_ZN10layer_norm13ln_fwd_kernelINS_13Kernel_traitsI6__halfS2_S2_S2_fjLj768ELj1ELj4ELj1ELj16ENS_18Kernel_traits_baseILj768ES2_S2_S2_S2_fjLj128EEEEELb1ELb1ELb0ELb0EEEvNS_9FwdParamsE)
        /*1274*/ 	.word	0x00000080


	//----- nvinfo : EIATTR_FRAME_SIZE
	.align		4
.L_796:
        /*1278*/ 	.byte	0x04, 0x11
        /*127a*/ 	.short	(.L_798 - .L_797)
	.align		4
.L_797:
        /*127c*/ 	.word	index@($__internal_28_$__cuda_sm70_shflsync_bfly_p)
        /*1280*/ 	.word	0x00000000


	//----- nvinfo : EIATTR_FRAME_SIZE
	.align		4
.L_798:
        /*1284*/ 	.byte	0x04, 0x11
        /*1286*/ 	.short	(.L_800 - .L_799)
	.align		4
.L_799:
        /*1288*/ 	.word	index@(_ZN10layer_norm13ln_fwd_kernelINS_13Kernel_traitsI6__halfS2_S2_S2_fjLj768ELj1ELj4ELj1ELj16ENS_18Kernel_traits_baseILj768ES2_S2_S2_S2_fjLj128EEEEELb1ELb1ELb0ELb0EEEvNS_9FwdParamsE)
        /*128c*/ 	.word	0x00000000


	//----- nvinfo : EIATTR_REGCOUNT
	.align		4
.L_800:
        /*1290*/ 	.byte	0x04, 0x2f
        /*1292*/ 	.short	(.L_802 - .L_801)
	.align		4
.L_801:
        /*1294*/ 	.word	index@(_ZN10layer_norm13ln_fwd_kernelINS_13Kernel_traitsI6__halfS2_S2_S2_fjLj768ELj1ELj4ELj1ELj16ENS_18Kernel_traits_baseILj768ES2_S2_S2_S2_fjLj128EEEEELb1ELb0ELb1ELb1EEEvNS_9FwdParamsE)
        /*1298*/ 	.word	0x0000007b


	//----- nvinfo : EIATTR_FRAME_SIZE
	.align		4
.L_802:
        /*129c*/ 	.byte	0x04, 0x11
        /*129e*/ 	.short	(.L_804 - .L_803)
	.align		4
.L_803:
        /*12a0*/ 	.word	index@($__internal_27_$__cuda_sm70_shflsync_bfly_p)
        /*12a4*/ 	.word	0x00000000


	//----- nvinfo : EIATTR_FRAME_SIZE
	.align		4
.L_804:
        /*12a8*/ 	.byte	0x04, 0x11
        /*12aa*/ 	.short	(.L_806 - .L_805)
	.align		4
.L_805:
        /*12ac*/ 	.word	index@(_ZN10layer_norm13ln_fwd_kernelINS_13Kernel_traitsI6__halfS2_S2_S2_fjLj768ELj1ELj4ELj1ELj16ENS_18Kernel_traits_baseILj768ES2_S2_S2_S2_fjLj128EEEEELb1ELb0ELb1ELb1EEEvNS_9FwdParamsE)
        /*12b0*/ 	.word	0x00000000


	//----- nvinfo : EIATTR_REGCOUNT
	.align		4
.L_806:
        /*12b4*/ 	.byte	0x04, 0x2f
        /*12b6*/ 	.short	(.L_808 - .L_807)
	.align		4
.L_807:
        /*12b8*/ 	.word	index@(_ZN10layer_norm13ln_fwd_kernelINS_13Kernel_traitsI6__halfS2_S2_S2_fjLj768ELj1ELj4ELj1ELj16ENS_18Kernel_traits_baseILj768ES2_S2_S2_S2_fjLj128EEEEELb1ELb0ELb1ELb0EEEvNS_9FwdParamsE)
        /*12bc*/ 	.word	0x00000079


	//----- nvinfo : EIATTR_FRAME_SIZE
	.align		4
.L_808:
        /*12c0*/ 	.byte	0x04, 0x11
        /*12c2*/ 	.short	(.L_810 - .L_809)
	.align		4
.L_809:
        /*12c4*/ 	.word	index@($__internal_26_$__cuda_sm70_shflsync_bfly_p)
        /*12c8*/ 	.word	0x00000000


	//----- nvinfo : EIATTR_FRAME_SIZE
	.align		4
.L_810:
        /*12cc*/ 	.byte	0x04, 0x11
        /*12ce*/ 	.short	(.L_812 - .L_811)
	.align		4
.L_811:
        /*12d0*/ 	.word	index@(_ZN10layer_norm13ln_fwd_kernelINS_13Kernel_traitsI6__halfS2_S2_S2_fjLj768ELj1ELj4ELj1ELj16ENS_18Kernel_traits_baseILj768ES2_S2_S2_S2_fjLj128EEEEELb1ELb0ELb1ELb0EEEvNS_9FwdParamsE)
        /*12d4*/ 	.word	0x00000000


	//----- nvinfo : EIATTR_REGCOUNT
	.align		4
.L_812:
        /*12d8*/ 	.byte	0x04, 0x2f
        /*12da*/ 	.short	(.L_814 - .L_813)
	.align		4
.L_813:
        /*12dc*/ 	.word	index@(_ZN10layer_norm13ln_fwd_kernelINS_13Kernel_traitsI6__halfS2_S2_S2_fjLj768ELj1ELj4ELj1ELj16ENS_18Kernel_traits_baseILj768ES2_S2_S2_S2_fjLj128EEEEELb1ELb0ELb0ELb1EEEvNS_9FwdParamsE)
        /*12e0*/ 	.word	0x00000060


	//----- nvinfo : EIATTR_FRAME_SIZE
	.align		4
.L_814:
        /*12e4*/ 	.byte	0x04, 0x11
        /*12e6*/ 	.short	(.L_816 - .L_815)
	.align		4
.L_815:
        /*12e8*/ 	.word	index@($__internal_25_$__cuda_sm70_shflsync_bfly_p)
        /*12ec*/ 	.word	0x00000000


	//----- nvinfo : EIATTR_FRAME_SIZE
	.align		4
.L_816:
        /*12f0*/ 	.byte	0x04, 0x11
        /*12f2*/ 	.short	(.L_818 - .L_817)
	.align		4
.L_817:
        /*12f4*/ 	.word	index@(_ZN10layer_norm13ln_fwd_kernelINS_13Kernel_traitsI6__halfS2_S2_S2_fjLj768ELj1ELj4ELj1ELj16ENS_18Kernel_traits_baseILj768ES2_S2_S2_S2_fjLj128EEEEELb1ELb0ELb0ELb1EEEvNS_9FwdParamsE)
        /*12f8*/ 	.word	0x00000000


	//----- nvinfo : EIATTR_REGCOUNT
	.align		4
.L_818:
        /*12fc*/ 	.byte	0x04, 0x2f
        /*12fe*/ 	.short	(.L_820 - .L_819)
	.align		4
.L_819:
        /*1300*/ 	.word	index@(_ZN10layer_norm13ln_fwd_kernelINS_13Kernel_traitsI6__halfS2_S2_S2_fjLj768ELj1ELj4ELj1ELj16ENS_18Kernel_traits_baseILj768ES2_S2_S2_S2_fjLj128EEEEELb1ELb0ELb0ELb0EEEvNS_9FwdParamsE)
        /*1304*/ 	.word	0x0000006e


	//----- nvinfo : EIATTR_FRAME_SIZE
	.align		4
.L_820:
        /*1308*/ 	.byte	0x04, 0x11
        /*130a*/ 	.short	(.L_822 - .L_821)
	.align		4
.L_821:
        /*130c*/ 	.word	index@($__internal_24_$__cuda_sm70_shflsync_bfly_p)
        /*1310*/ 	.word	0x00000000


	//----- nvinfo : EIATTR_FRAME_SIZE
	.align		4
.L_822:
        /*1314*/ 	.byte	0x04, 0x11
        /*1316*/ 	.short	(.L_824 - .L_823)
	.align		4
.L_823:
        /*1318*/ 	.word	index@(_ZN10layer_norm13ln_fwd_kernelINS_13Kernel_traitsI6__halfS2_S2_S2_fjLj768ELj1ELj4ELj1ELj16ENS_18Kernel_traits_baseILj768ES2_S2_S2_S2_fjLj128EEEEELb1ELb0ELb0ELb0EEEvNS_9FwdParamsE)
        /*131c*/ 	.word	0x00000000


	//----- nvinfo : EIATTR_REGCOUNT
	.align		4
.L_824:
        /*1320*/ 	.byte	0x04, 0x2f
        /*1322*/ 	.short	(.L_826 - .L_825)
	.align		4
.L_825:
        /*1324*/ 	.word	index@(_ZN10layer_norm13ln_fwd_kernelINS_13Kernel_traitsI6__halfS2_S2_S2_fjLj768ELj1ELj4ELj1ELj16ENS_18Kernel_traits_baseILj768ES2_S2_S2_S2_fjLj128EEEEELb0ELb1ELb1ELb1EEEvNS_9FwdParamsE)
        /*1328*/ 	.word	0x0000007f


	//----- nvinfo : EIATTR_FRAME_SIZE
	.align		4
.L_826:
        /*132c*/ 	.byte	0x04, 0x11
        /*132e*/ 	.short	(.L_828 - .L_827)
	.align		4
.L_827:
        /*1330*/ 	.word	index@($__internal_23_$__cuda_sm70_shflsync_bfly_p)
        /*1334*/ 	.word	0x00000000


	//----- nvinfo : EIATTR_FRAME_SIZE
	.align		4
.L_828:
        /*1338*/ 	.byte	0x04, 0x11
        /*133a*/ 	.short	(.L_830 - .L_829)
	.align		4
.L_829:
        /*133c*/ 	.word	index@(_ZN10layer_norm13ln_fwd_kernelINS_13Kernel_traitsI6__halfS2_S2_S2_fjLj768ELj1ELj4ELj1ELj16ENS_18Kernel_traits_baseILj768ES2_S2_S2_S2_fjLj128EEEEELb0ELb1ELb1ELb1EEEvNS_9FwdParamsE)
        /*1340*/ 	.word	0x00000000


	//----- nvinfo : EIATTR_REGCOUNT
	.align		4
.L_830:
        /*1344*/ 	.byte	0x04, 0x2f
        /*1346*/ 	.short	(.L_832 - .L_831)
	.align		4
.L_831:
        /*1348*/ 	.word	index@(_ZN10layer_norm13ln_fwd_kernelINS_13Kernel_traitsI6__halfS2_S2_S2_fjLj768ELj1ELj4ELj1ELj16ENS_18Kernel_traits_baseILj768ES2_S2_S2_S2_fjLj128EEEEELb0ELb1ELb1ELb0EEEvNS_9FwdParamsE)
        /*134c*/ 	.word	0x0000007d


	//----- nvinfo : EIATTR_FRAME_SIZE
	.align		4
.L_832:
        /*1350*/ 	.byte	0x04, 0x11
        /*1352*/ 	.short	(.L_834 - .L_833)
	.align		4
.L_833:
        /*1354*/ 	.word	index@($__internal_22_$__cuda_sm70_shflsync_bfly_p)
        /*1358*/ 	.word	0x00000000


	//----- nvinfo : EIATTR_FRAME_SIZE
	.align		4
.L_834:
        /*135c*/ 	.byte	0x04, 0x11
        /*135e*/ 	.short	(.L_836 - .L_835)
	.align		4
.L_835:
        /*1360*/ 	.word	index@(_ZN10layer_norm13ln_fwd_kernelINS_13Kernel_traitsI6__halfS2_S2_S2_fjLj768ELj1ELj4ELj1ELj16ENS_18Kernel_traits_baseILj768ES2_S2_S2_S2_fjLj128EEEEELb0ELb1ELb1ELb0EEEvNS_9FwdParamsE)
        /*1364*/ 	.word	0x00000000


	//----- nvinfo : EIATTR_REGCOUNT
	.align		4
.L_836:
        /*1368*/ 	.byte	0x04, 0x2f
        /*136a*/ 	.short	(.L_838 - .L_837)
	.align		4
.L_837:
        /*136c*/ 	.word	index@(_ZN10layer_norm13ln_fwd_kernelINS_13Kernel_traitsI6__halfS2_S2_S2_fjLj768ELj1ELj4ELj1ELj16ENS_18Kernel_traits_baseILj768ES2_S2_S2_S2_fjLj128EEEEELb0ELb1ELb0ELb1EEEvNS_9FwdParamsE)
        /*1370*/ 	.word	0x0000007e


	//----- nvinfo : EIATTR_FRAME_SIZE
	.align		4
.L_838:
        /*1374*/ 	.byte	0x04, 0x11
        /*1376*/ 	.short	(.L_840 - .L_839)
	.align		4
.L_839:
        /*1378*/ 	.word	index@($__internal_21_$__cuda_sm70_shflsync_bfly_p)
        /*137c*/ 	.word	0x00000000


	//----- nvinfo : EIATTR_FRAME_SIZE
	.align		4
.L_840:
        /*1380*/ 	.byte	0x04, 0x11
        /*1382*/ 	.short	(.L_842 - .L_841)
	.align		4
.L_841:
        /*1384*/ 	.word	index@(_ZN10layer_norm13ln_fwd_kernelINS_13Kernel_traitsI6__halfS2_S2_S2_fjLj768ELj1ELj4ELj1ELj16ENS_18Kernel_traits_baseILj768ES2_S2_S2_S2_fjLj128EEEEELb0ELb1ELb0ELb1EEEvNS_9FwdParamsE)
        /*1388*/ 	.word	0x00000000


	//----- nvinfo : EIATTR_REGCOUNT
	.align		4
.L_842:
        /*138c*/ 	.byte	0x04, 0x2f
        /*138e*/ 	.short	(.L_844 - .L_843)
	.align		4
.L_843:
        /*1390*/ 	.word	index@(_ZN10layer_norm13ln_fwd_kernelINS_13Kernel_traitsI6__halfS2_S2_S2_fjLj768ELj1ELj4ELj1ELj16ENS_18Kernel_traits_baseILj768ES2_S2_S2_S2_fjLj128EEEEELb0ELb1ELb0ELb0EEEvNS_9FwdParamsE)
        /*1394*/ 	.word	0x0000007b


	//----- nvinfo : EIATTR_FRAME_SIZE
	.align		4
.L_844:
        /*1398*/ 	.byte	0x04, 0x11
        /*139a*/ 	.short	(.L_846 - .L_845)
	.align		4
.L_845:
        /*139c*/ 	.word	index@($__internal_20_$__cuda_sm70_shflsync_bfly_p)
        /*13a0*/ 	.word	0x00000000


	//----- nvinfo : EIATTR_FRAME_SIZE
	.align		4
.L_846:
        /*13a4*/ 	.byte	0x04, 0x11
        /*13a6*/ 	.short	(.L_848 - .L_847)
	.align		4
.L_847:
        /*13a8*/ 	.word	index@(_ZN10layer_norm13ln_fwd_kernelINS_13Kernel_traitsI6__halfS2_S2_S2_fjLj768ELj1ELj4ELj1ELj16ENS_18Kernel_traits_baseILj768ES2_S2_S2_S2_fjLj128EEEEELb0ELb1ELb0ELb0EEEvNS_9FwdParamsE)
        /*13ac*/ 	.word	0x00000000


	//----- nvinfo : EIATTR_REGCOUNT
	.align		4
.L_848:
        /*13b0*/ 	.byte	0x04, 0x2f
        /*13b2*/ 	.short	(.L_850 - .L_849)
	.align		4
.L_849:
        /*13b4*/ 	.word	index@(_ZN10layer_norm13ln_fwd_kernelINS_13Kernel_traitsI6__halfS2_S2_S2_fjLj768ELj1ELj4ELj1ELj16ENS_18Kernel_traits_baseILj768ES2_S2_S2_S2_fjLj128EEEEELb0ELb0ELb1ELb1EEEvNS_9FwdParamsE)
        /*13b8*/ 	.word	0x0000005f


	//----- nvinfo : EIATTR_FRAME_SIZE
	.align		4
.L_850:
        /*13bc*/ 	.byte	0x04, 0x11
        /*13be*/ 	.short	(.L_852 - .L_851)
	.align		4
.L_851:
        /*13c0*/ 	.word	index@($__internal_19_$__cuda_sm70_shflsync_bfly_p)
        /*13c4*/ 	.word	0x00000000


	//----- nvinfo : EIATTR_FRAME_SIZE
	.align		4
.L_852:
        /*13c8*/ 	.byte	0x04, 0x11
        /*13ca*/ 	.short	(.L_854 - .L_853)
	.align		4
.L_853:
        /*13cc*/ 	.word	index@(_ZN10layer_norm13ln_fwd_kernelINS_13Kernel_traitsI6__halfS2_S2_S2_fjLj768ELj1ELj4ELj1ELj16ENS_18Kernel_traits_baseILj768ES2_S2_S2_S2_fjLj128EEEEELb0ELb0ELb1ELb1EEEvNS_9FwdParamsE)
        /*13d0*/ 	.word	0x00000000


	//----- nvinfo : EIATTR_REGCOUNT
	.align		4
.L_854:
        /*13d4*/ 	.byte	0x04, 0x2f
        /*13d6*/ 	.short	(.L_856 - .L_855)
	.align		4
.L_855:
        /*13d8*/ 	.word	index@(_ZN10layer_norm13ln_fwd_kernelINS_13Kernel_traitsI6__halfS2_S2_S2_fjLj768ELj1ELj4ELj1ELj16ENS_18Kernel_traits_baseILj768ES2_S2_S2_S2_fjLj128EEEEELb0ELb0ELb1ELb0EEEvNS_9FwdParamsE)
        /*13dc*/ 	.word	0x00000060


	//----- nvinfo : EIATTR_FRAME_SIZE
	.align		4
.L_856:
        /*13e0*/ 	.byte	0x04, 0x11
        /*13e2*/ 	.short	(.L_858 - .L_857)
	.align		4
.L_857:
        /*13e4*/ 	.word	index@($__internal_18_$__cuda_sm70_shflsync_bfly_p)
        /*13e8*/ 	.word	0x00000000


	//----- nvinfo : EIATTR_FRAME_SIZE
	.align		4
.L_858:
        /*13ec*/ 	.byte	0x04, 0x11
        /*13ee*/ 	.short	(.L_860 - .L_859)
	.align		4
.L_859:
        /*13f0*/ 	.word	index@(_ZN10layer_norm13ln_fwd_kernelINS_13Kernel_traitsI6__halfS2_S2_S2_fjLj768ELj1ELj4ELj1ELj16ENS_18Kernel_traits_baseILj768ES2_S2_S2_S2_fjLj128EEEEELb0ELb0ELb1ELb0EEEvNS_9FwdParamsE)
        /*13f4*/ 	.word	0x00000000


	//----- nvinfo : EIATTR_REGCOUNT
	.align		4
.L_860:
        /*13f8*/ 	.byte	0x04, 0x2f
        /*13fa*/ 	.short	(.L_862 - .L_861)
	.align		4
.L_861:
        /*13fc*/ 	.word	index@(_ZN10layer_norm13ln_fwd_kernelINS_13Kernel_traitsI6__halfS2_S2_S2_fjLj768ELj1ELj4ELj1ELj16ENS_18Kernel_traits_baseILj768ES2_S2_S2_S2_fjLj128EEEEELb0ELb0ELb0ELb1EEEvNS_9FwdParamsE)
        /*1400*/ 	.word	0x0000005f


	//----- nvinfo : EIATTR_FRAME_SIZE
	.align		4
.L_862:
        /*1404*/ 	.byte	0x04, 0x11
        /*1406*/ 	.short	(.L_864 - .L_863)
	.align		4
.L_863:
        /*1408*/ 	.word	index@($__internal_17_$__cuda_sm70_shflsync_bfly_p)
        /*140c*/ 	.word	0x00000000


	//----- nvinfo : EIATTR_FRAME_SIZE
	.align		4
.L_864:
        /*1410*/ 	.byte	0x04, 0x11
        /*1412*/ 	.short	(.L_866 - .L_865)
	.align		4
.L_865:
        /*1414*/ 	.word	index@(_ZN10layer_norm13ln_fwd_kernelINS_13Kernel_traitsI6__halfS2_S2_S2_fjLj768ELj1ELj4ELj1ELj16ENS_18Kernel_traits_baseILj768ES2_S2_S2_S2_fjLj128EEEEELb0ELb0ELb0ELb1EEEvNS_9FwdParamsE)
        /*1418*/ 	.word	0x00000000


	//----- nvinfo : EIATTR_REGCOUNT
	.align		4
.L_866:
        /*141c*/ 	.byte	0x04, 0x2f
        /*141e*/ 	.short	(.L_868 - .L_867)
	.align		4
.L_867:
        /*1420*/ 	.word	index@(_ZN10layer_norm13ln_fwd_kernelINS_13Kernel_traitsI6__halfS2_S2_S2_fjLj768ELj1ELj4ELj1ELj16ENS_18Kernel_traits_baseILj768ES2_S2_S2_S2_fjLj128EEEEELb0ELb0ELb0ELb0EEEvNS_9FwdParamsE)
        /*1424*/ 	.word	0x00000060


	//----- nvinfo : EIATTR_FRAME_SIZE
	.align		4
.L_868:
        /*1428*/ 	.byte	0x04, 0x11
        /*142a*/ 	.short	(.L_870 - .L_869)
	.align		4
.L_869:
        /*142c*/ 	.word	index@($__internal_16_$__cuda_sm70_shflsync_bfly_p)
        /*1430*/ 	.word	0x00000000


	//----- nvinfo : EIATTR_FRAME_SIZE
	.align		4
.L_870:
        /*1434*/ 	.byte	0x04, 0x11
        /*1436*/ 	.short	(.L_872 - .L_871)
	.align		4
.L_871:
        /*1438*/ 	.word	index@(_ZN10layer_norm13ln_fwd_kernelINS_13Kernel_traitsI6__halfS2_S2_S2_fjLj768ELj1ELj4ELj1ELj16ENS_18Kernel_traits_baseILj768ES2_S2_S2_S2_fjLj128EEEEELb0ELb0ELb0ELb0EEEvNS_9FwdParamsE)
        /*143c*/ 	.word	0x00000000


	//----- nvinfo : EIATTR_REGCOUNT
	.align		4
.L_872:
        /*1440*/ 	.byte	0x04, 0x2f
        /*1442*/ 	.short	(.L_874 - .L_873)
	.align		4
.L_873:
        /*1444*/ 	.word	index@(_ZN10layer_norm13ln_fwd_kernelINS_13Kernel_traitsI13__nv_bfloat16S2_S2_S2_fjLj768ELj1ELj4ELj1ELj16ENS_18Kernel_traits_baseILj768ES2_S2_S2_S2_fjLj128EEEEELb1ELb1ELb1ELb1EEEvNS_9FwdParamsE)
        /*1448*/ 	.word	0x0000007f


	//----- nvinfo : EIATTR_FRAME_SIZE
	.align		4
.L_874:
        /*144c*/ 	.byte	0x04, 0x11
        /*144e*/ 	.short	(.L_876 - .L_875)
	.align		4
.L_875:
        /*1450*/ 	.word	index@($__internal_15_$__cuda_sm70_shflsync_bfly_p)
        /*1454*/ 	.word	0x00000000


	//----- nvinfo : EIATTR_FRAME_SIZE
	.align		4
.L_876:
        /*1458*/ 	.byte	0x04, 0x11
        /*145a*/ 	.short	(.L_878 - .L_877)
	.align		4
.L_877:
        /*145c*/ 	.word	index@(_ZN10layer_norm13ln_fwd_kernelINS_13Kernel_traitsI13__nv_bfloat16S2_S2_S2_fjLj768ELj1ELj4ELj1ELj16ENS_18Kernel_traits_baseILj768ES2_S2_S2_S2_fjLj128EEEEELb1ELb1ELb1ELb1EEEvNS_9FwdParamsE)
        /*1460*/ 	.word	0x00000000


	//----- nvinfo : EIATTR_REGCOUNT
	.align		4
.L_878:
        /*1464*/ 	.byte	0x04, 0x2f
        /*1466*/ 	.short	(.L_880 - .L_879)
	.align		4
.L_879:
        /*1468*/ 	.word	index@(_ZN10layer_norm13ln_fwd_kernelINS_13Kernel_traitsI13__nv_bfloat16S2_S2_S2_fjLj768ELj1ELj4ELj1ELj16ENS_18Kernel_traits_baseILj768ES2_S2_S2_S2_fjLj128EEEEELb1ELb1ELb1ELb0EEEvNS_9FwdParamsE)
        /*146c*/ 	.word	0x00000091


	//----- nvinfo : EIATTR_FRAME_SIZE
	.align		4
.L_880:
        /*1470*/ 	.byte	0x04, 0x11
        /*1472*/ 	.short	(.L_882 - .L_881)
	.align		4
.L_881:
        /*1474*/ 	.word	index@($__internal_14_$__cuda_sm70_shflsync_bfly_p)
        /*1478*/ 	.word	0x00000000


	//----- nvinfo : EIATTR_FRAME_SIZE
	.align		4
.L_882:
        /*147c*/ 	.byte	0x04, 0x11
        /*147e*/ 	.short	(.L_884 - .L_883)
	.align		4
.L_883:
        /*1480*/ 	.word	index@(_ZN10layer_norm13ln_fwd_kernelINS_13Kernel_traitsI13__nv_bfloat16S2_S2_S2_fjLj768ELj1ELj4ELj1ELj16ENS_18Kernel_traits_baseILj768ES2_S2_S2_S2_fjLj128EEEEELb1ELb1ELb1ELb0EEEvNS_9FwdParamsE)
        /*1484*/ 	.word	0x00000000


	//----- nvinfo : EIATTR_REGCOUNT
	.align		4
.L_884:
        /*1488*/ 	.byte	0x04, 0x2f
        /*148a*/ 	.short	(.L_886 - .L_885)
	.align		4
.L_885:
        /*148c*/ 	.word	index@(_ZN10layer_norm13ln_fwd_kernelINS_13Kernel_traitsI13__nv_bfloat16S2_S2_S2_fjLj768ELj1ELj4ELj1ELj16ENS_18Kernel_traits_baseILj768ES2_S2_S2_S2_fjLj128EEEEELb1ELb1ELb0ELb1EEEvNS_9FwdParamsE)
        /*1490*/ 	.word	0x0000007f


	//----- nvinfo : EIATTR_FRAME_SIZE
	.align		4
.L_886:
        /*1494*/ 	.byte	0x04, 0x11
        /*1496*/ 	.short	(.L_888 - .L_887)
	.align		4
.L_887:
        /*1498*/ 	.word	index@($__internal_13_$__cuda_sm70_shflsync_bfly_p)
        /*149c*/ 	.word	0x00000000


	//----- nvinfo : EIATTR_FRAME_SIZE
	.align		4
.L_888:
        /*14a0*/ 	.byte	0x04, 0x11
        /*14a2*/ 	.short	(.L_890 - .L_889)
	.align		4
.L_889:
        /*14a4*/ 	.word	index@(_ZN10layer_norm13ln_fwd_kernelINS_13Kernel_traitsI13__nv_bfloat16S2_S2_S2_fjLj768ELj1ELj4ELj1ELj16ENS_18Kernel_traits_baseILj768ES2_S2_S2_S2_fjLj128EEEEELb1ELb1ELb0ELb1EEEvNS_9FwdParamsE)
        /*14a8*/ 	.word	0x00000000


	//----- nvinfo : EIATTR_REGCOUNT
	.align		4
.L_890:
        /*14ac*/ 	.byte	0x04, 0x2f
        /*14ae*/ 	.short	(.L_892 - .L_891)
	.align		4
.L_891:
        /*14b0*/ 	.word	index@(_ZN10layer_norm13ln_fwd_kernelINS_13Kernel_traitsI13__nv_bfloat16S2_S2_S2_fjLj768ELj1ELj4ELj1ELj16ENS_18Kernel_traits_baseILj768ES2_S2_S2_S2_fjLj128EEEEELb1ELb1ELb0ELb0EEEvNS_9FwdParamsE)
        /*14b4*/ 	.word	0x00000080


	//----- nvinfo : EIATTR_FRAME_SIZE
	.align		4
.L_892:
        /*14b8*/ 	.byte	0x04, 0x11
        /*14ba*/ 	.short	(.L_894 - .L_893)
	.align		4
.L_893:
        /*14bc*/ 	.word	index@($__internal_12_$__cuda_sm70_shflsync_bfly_p)
        /*14c0*/ 	.word	0x00000000


	//----- nvinfo : EIATTR_FRAME_SIZE
	.align		4
.L_894:
        /*14c4*/ 	.byte	0x04, 0x11
        /*14c6*/ 	.short	(.L_896 - .L_895)
	.align		4
.L_895:
        /*14c8*/ 	.word	index@(_ZN10layer_norm13ln_fwd_kernelINS_13Kernel_traitsI13__nv_bfloat16S2_S2_S2_fjLj768ELj1ELj4ELj1ELj16ENS_18Kernel_traits_baseILj768ES2_S2_S2_S2_fjLj128EEEEELb1ELb1ELb0ELb0EEEvNS_9FwdParamsE)
        /*14cc*/ 	.word	0x00000000


	//----- nvinfo : EIATTR_REGCOUNT
	.align		4
.L_896:
        /*14d0*/ 	.byte	0x04, 0x2f
        /*14d2*/ 	.short	(.L_898 - .L_897)
	.align		4
.L_897:
        /*14d4*/ 	.word	index@(_ZN10layer_norm13ln_fwd_kernelINS_13Kernel_traitsI13__nv_bfloat16S2_S2_S2_fjLj768ELj1ELj4ELj1ELj16ENS_18Kernel_traits_baseILj768ES2_S2_S2_S2_fjLj128EEEEELb1ELb0ELb1ELb1EEEvNS_9FwdParamsE)
        /*14d8*/ 	.word	0x00000079


	//----- nvinfo : EIATTR_FRAME_SIZE
	.align		4
.L_898:
        /*14dc*/ 	.byte	0x04, 0x11
        /*14de*/ 	.short	(.L_900 - .L_899)
	.align		4
.L_899:
        /*14e0*/ 	.word	index@($__internal_11_$__cuda_sm70_shflsync_bfly_p)
        /*14e4*/ 	.word	0x00000000


	//----- nvinfo : EIATTR_FRAME_SIZE
	.align		4
.L_900:
        /*14e8*/ 	.byte	0x04, 0x11
        /*14ea*/ 	.short	(.L_902 - .L_901)
	.align		4
.L_901:
        /*14ec*/ 	.word	index@(_ZN10layer_norm13ln_fwd_kernelINS_13Kernel_traitsI13__nv_bfloat16S2_S2_S2_fjLj768ELj1ELj4ELj1ELj16ENS_18Kernel_traits_baseILj768ES2_S2_S2_S2_fjLj128EEEEELb1ELb0ELb1ELb1EEEvNS_9FwdParamsE)
        /*14f0*/ 	.word	0x00000000


	//----- nvinfo : EIATTR_REGCOUNT
	.align		4
.L_902:
        /*14f4*/ 	.byte	0x04, 0x2f
        /*14f6*/ 	.short	(.L_904 - .L_903)
	.align		4
.L_903:
        /*14f8*/ 	.word	index@(_ZN10layer_norm13ln_fwd_kernelINS_13Kernel_traitsI13__nv_bfloat16S2_S2_S2_fjLj768ELj1ELj4ELj1ELj16ENS_18Kernel_traits_baseILj768ES2_S2_S2_S2_fjLj128EEEEELb1ELb0ELb1ELb0EEEvNS_9FwdParamsE)
        /*14fc*/ 	.word	0x00000079


	//----- nvinfo : EIATTR_FRAME_SIZE
	.align		4
.L_904:
        /*1500*/ 	.byte	0x04, 0x11
        /*1502*/ 	.short	(.L_906 - .L_905)
	.align		4
.L_905:
        /*1504*/ 	.word	index@($__internal_10_$__cuda_sm70_shflsync_bfly_p)
        /*1508*/ 	.word	0x00000000


	//----- nvinfo : EIATTR_FRAME_SIZE
	.align		4
.L_906:
        /*150c*/ 	.byte	0x04, 0x11
        /*150e*/ 	.short	(.L_908 - .L_907)
	.align		4
.L_907:
        /*1510*/ 	.word	index@(_ZN10layer_norm13ln_fwd_kernelINS_13Kernel_traitsI13__nv_bfloat16S2_S2_S2_fjLj768ELj1ELj4ELj1ELj16ENS_18Kernel_traits_baseILj768ES2_S2_S2_S2_fjLj128EEEEELb1ELb0ELb1ELb0EEEvNS_9FwdParamsE)
        /*1514*/ 	.word	0x00000000


	//----- nvinfo : EIATTR_REGCOUNT
	.align		4
.L_908:
        /*1518*/ 	.byte	0x04, 0x2f
        /*151a*/ 	.short	(.L_910 - .L_909)
	.align		4
.L_909:
        /*151c*/ 	.word	index@(_ZN10layer_norm13ln_fwd_kernelINS_13Kernel_traitsI13__nv_bfloat16S2_S2_S2_fjLj768ELj1ELj4ELj1ELj16ENS_18Kernel_traits_baseILj768ES2_S2_S2_S2_fjLj128EEEEELb1ELb0ELb0ELb1EEEvNS_9FwdParamsE)
        /*1520*/ 	.word	0x00000060


	//----- nvinfo : EIATTR_FRAME_SIZE
	.align		4
.L_910:
        /*1524*/ 	.byte	0x04, 0x11
        /*1526*/ 	.short	(.L_912 - .L_911)
	.align		4
.L_911:
        /*1528*/ 	.word	index@($__internal_9_$__cuda_sm70_shflsync_bfly_p)
        /*152c*/ 	.word	0x00000000


	//----- nvinfo : EIATTR_FRAME_SIZE
	.align		4
.L_912:
        /*1530*/ 	.byte	0x04, 0x11
        /*1532*/ 	.short	(.L_914 - .L_913)
	.align		4
.L_913:
        /*1534*/ 	.word	index@(_ZN10layer_norm13ln_fwd_kernelINS_13Kernel_traitsI13__nv_bfloat16S2_S2_S2_fjLj768ELj1ELj4ELj1ELj16ENS_18Kernel_traits_baseILj768ES2_S2_S2_S2_fjLj128EEEEELb1ELb0ELb0ELb1EEEvNS_9FwdParamsE)
        /*1538*/ 	.word	0x00000000


	//----- nvinfo : EIATTR_REGCOUNT
	.align		4
.L_914:
        /*153c*/ 	.byte	0x04, 0x2f
        /*153e*/ 	.short	(.L_916 - .L_915)
	.align		4
.L_915:
        /*1540*/ 	.word	index@(_ZN10layer_norm13ln_fwd_kernelINS_13Kernel_traitsI13__nv_bfloat16S2_S2_S2_fjLj768ELj1ELj4ELj1ELj16ENS_18Kernel_traits_baseILj768ES2_S2_S2_S2_fjLj128EEEEELb1ELb0ELb0ELb0EEEvNS_9FwdParamsE)
        /*1544*/ 	.word	0x0000006e


	//----- nvinfo : EIATTR_FRAME_SIZE
	.align		4
.L_916:
        /*1548*/ 	.byte	0x04, 0x11
        /*154a*/ 	.short	(.L_918 - .L_917)
	.align		4
.L_917:
        /*154c*/ 	.word	index@($__internal_8_$__cuda_sm70_shflsync_bfly_p)
        /*1550*/ 	.word	0x00000000


	//----- nvinfo : EIATTR_FRAME_SIZE
	.align		4
.L_918:
        /*1554*/ 	.byte	0x04, 0x11
        /*1556*/ 	.short	(.L_920 - .L_919)
	.align		4
.L_919:
        /*1558*/ 	.word	index@(_ZN10layer_norm13ln_fwd_kernelINS_13Kernel_traitsI13__nv_bfloat16S2_S2_S2_fjLj768ELj1ELj4ELj1ELj16ENS_18Kernel_traits_baseILj768ES2_S2_S2_S2_fjLj128EEEEELb1ELb0ELb0ELb0EEEvNS_9FwdParamsE)
        /*155c*/ 	.word	0x00000000


	//----- nvinfo : EIATTR_REGCOUNT
	.align		4
.L_920:
        /*1560*/ 	.byte	0x04, 0x2f
        /*1562*/ 	.short	(.L_922 - .L_921)
	.align		4
.L_921:
        /*1564*/ 	.word	index@(_ZN10layer_norm13ln_fwd_kernelINS_13Kernel_traitsI13__nv_bfloat16S2_S2_S2_fjLj768ELj1ELj4ELj1ELj16ENS_18Kernel_traits_baseILj768ES2_S2_S2_S2_fjLj128EEEEELb0ELb1ELb1ELb1EEEvNS_9FwdParamsE)
        /*1568*/ 	.word	0x0000007f


	//----- nvinfo : EIATTR_FRAME_SIZE
	.align		4
.L_922:
        /*156c*/ 	.byte	0x04, 0x11
        /*156e*/ 	.short	(.L_924 - .L_923)
	.align		4
.L_923:
        /*1570*/ 	.word	index@($__internal_7_$__cuda_sm70_shflsync_bfly_p)
        /*1574*/ 	.word	0x00000000


	//----- nvinfo : EIATTR_FRAME_SIZE
	.align		4
.L_924:
        /*1578*/ 	.byte	0x04, 0x11
        /*157a*/ 	.short	(.L_926 - .L_925)
	.align		4
.L_925:
        /*157c*/ 	.word	index@(_ZN10layer_norm13ln_fwd_kernelINS_13Kernel_traitsI13__nv_bfloat16S2_S2_S2_fjLj768ELj1ELj4ELj1ELj16ENS_18Kernel_traits_baseILj768ES2_S2_S2_S2_fjLj128EEEEELb0ELb1ELb1ELb1EEEvNS_9FwdParamsE)
        /*1580*/ 	.word	0x00000000


	//----- nvinfo : EIATTR_REGCOUNT
	.align		4
.L_926:
        /*1584*/ 	.byte	0x04, 0x2f
        /*1586*/ 	.short	(.L_928 - .L_927)
	.align		4
.L_927:
        /*1588*/ 	.word	index@(_ZN10layer_norm13ln_fwd_kernelINS_13Kernel_traitsI13__nv_bfloat16S2_S2_S2_fjLj768ELj1ELj4ELj1ELj16ENS_18Kernel_traits_baseILj768ES2_S2_S2_S2_fjLj128EEEEELb0ELb1ELb1ELb0EEEvNS_9FwdParamsE)
        /*158c*/ 	.word	0x0000007d


	//----- nvinfo : EIATTR_FRAME_SIZE
	.align		4
.L_928:
        /*1590*/ 	.byte	0x04, 0x11
        /*1592*/ 	.short	(.L_930 - .L_929)
	.align		4
.L_929:
        /*1594*/ 	.word	index@($__internal_6_$__cuda_sm70_shflsync_bfly_p)
        /*1598*/ 	.word	0x00000000


	//----- nvinfo : EIATTR_FRAME_SIZE
	.align		4
.L_930:
        /*159c*/ 	.byte	0x04, 0x11
        /*159e*/ 	.short	(.L_932 - .L_931)
	.align		4
.L_931:
        /*15a0*/ 	.word	index@(_ZN10layer_norm13ln_fwd_kernelINS_13Kernel_traitsI13__nv_bfloat16S2_S2_S2_fjLj768ELj1ELj4ELj1ELj16ENS_18Kernel_traits_baseILj768ES2_S2_S2_S2_fjLj128EEEEELb0ELb1ELb1ELb0EEEvNS_9FwdParamsE)
        /*15a4*/ 	.word	0x00000000


	//----- nvinfo : EIATTR_REGCOUNT
	.align		4
.L_932:
        /*15a8*/ 	.byte	0x04, 0x2f
        /*15aa*/ 	.short	(.L_934 - .L_933)
	.align		4
.L_933:
        /*15ac*/ 	.word	index@(_ZN10layer_norm13ln_fwd_kernelINS_13Kernel_traitsI13__nv_bfloat16S2_S2_S2_fjLj768ELj1ELj4ELj1ELj16ENS_18Kernel_traits_baseILj768ES2_S2_S2_S2_fjLj128EEEEELb0ELb1ELb0ELb1EEEvNS_9FwdParamsE)
        /*15b0*/ 	.word	0x0000007f


	//----- nvinfo : EIATTR_FRAME_SIZE
	.align		4
.L_934:
        /*15b4*/ 	.byte	0x04, 0x11
        /*15b6*/ 	.short	(.L_936 - .L_935)
	.align		4
.L_935:
        /*15b8*/ 	.word	index@($__internal_5_$__cuda_sm70_shflsync_bfly_p)
        /*15bc*/ 	.word	0x00000000


	//----- nvinfo : EIATTR_FRAME_SIZE
	.align		4
.L_936:
        /*15c0*/ 	.byte	0x04, 0x11
        /*15c2*/ 	.short	(.L_938 - .L_937)
	.align		4
.L_937:
        /*15c4*/ 	.word	index@(_ZN10layer_norm13ln_fwd_kernelINS_13Kernel_traitsI13__nv_bfloat16S2_S2_S2_fjLj768ELj1ELj4ELj1ELj16ENS_18Kernel_traits_baseILj768ES2_S2_S2_S2_fjLj128EEEEELb0ELb1ELb0ELb1EEEvNS_9FwdParamsE)
        /*15c8*/ 	.word	0x00000000


	//----- nvinfo : EIATTR_REGCOUNT
	.align		4
.L_938:
        /*15cc*/ 	.byte	0x04, 0x2f
        /*15ce*/ 	.short	(.L_940 - .L_939)
	.align		4
.L_939:
        /*15d0*/ 	.word	index@(_ZN10layer_norm13ln_fwd_kernelINS_13Kernel_traitsI13__nv_bfloat16S2_S2_S2_fjLj768ELj1ELj4ELj1ELj16ENS_18Kernel_traits_baseILj768ES2_S2_S2_S2_fjLj128EEEEELb0ELb1ELb0ELb0EEEvNS_9FwdParamsE)
        /*15d4*/ 	.word	0x0000007b


	//----- nvinfo : EIATTR_FRAME_SIZE
	.align		4
.L_940:
        /*15d8*/ 	.byte	0x04, 0x11
        /*15da*/ 	.short	(.L_942 - .L_941)
	.align		4
.L_941:
        /*15dc*/ 	.word	index@($__internal_4_$__cuda_sm70_shflsync_bfly_p)
        /*15e0*/ 	.word	0x00000000


	//----- nvinfo : EIATTR_FRAME_SIZE
	.align		4
.L_942:
        /*15e4*/ 	.byte	0x04, 0x11
        /*15e6*/ 	.short	(.L_944 - .L_943)
	.align		4
.L_943:
        /*15e8*/ 	.word	index@(_ZN10layer_norm13ln_fwd_kernelINS_13Kernel_traitsI13__nv_bfloat16S2_S2_S2_fjLj768ELj1ELj4ELj1ELj16ENS_18Kernel_traits_baseILj768ES2_S2_S2_S2_fjLj128EEEEELb0ELb1ELb0ELb0EEEvNS_9FwdParamsE)
        /*15ec*/ 	.word	0x00000000


	//----- nvinfo : EIATTR_REGCOUNT
	.align		4
.L_944:
        /*15f0*/ 	.byte	0x04, 0x2f
        /*15f2*/ 	.short	(.L_946 - .L_945)
	.align		4
.L_945:
        /*15f4*/ 	.word	index@(_ZN10layer_norm13ln_fwd_kernelINS_13Kernel_traitsI13__nv_bfloat16S2_S2_S2_fjLj768ELj1ELj4ELj1ELj16ENS_18Kernel_traits_baseILj768ES2_S2_S2_S2_fjLj128EEEEELb0ELb0ELb1ELb1EEEvNS_9FwdParamsE)
        /*15f8*/ 	.word	0x0000005f


	//----- nvinfo : EIATTR_FRAME_SIZE
	.align		4
.L_946:
        /*15fc*/ 	.byte	0x04, 0x11
        /*15fe*/ 	.short	(.L_948 - .L_947)
	.align		4
.L_947:
        /*1600*/ 	.word	index@($__internal_3_$__cuda_sm70_shflsync_bfly_p)
        /*1604*/ 	.word	0x00000000


	//----- nvinfo : EIATTR_FRAME_SIZE
	.align		4
.L_948:
        /*1608*/ 	.byte	0x04, 0x11
        /*160a*/ 	.short	(.L_950 - .L_949)
	.align		4
.L_949:
        /*160c*/ 	.word	index@(_ZN10layer_norm13ln_fwd_kernelINS_13Kernel_traitsI13__nv_bfloat16S2_S2_S2_fjLj768ELj1ELj4ELj1ELj16ENS_18Kernel_traits_baseILj768ES2_S2_S2_S2_fjLj128EEEEELb0ELb0ELb1ELb1EEEvNS_9FwdParamsE)
        /*1610*/ 	.word	0x00000000


	//----- nvinfo : EIATTR_REGCOUNT
	.align		4
.L_950:
        /*1614*/ 	.byte	0x04, 0x2f
        /*1616*/ 	.short	(.L_952 - .L_951)
	.align		4
.L_951:
        /*1618*/ 	.word	index@(_ZN10layer_norm13ln_fwd_kernelINS_13Kernel_traitsI13__nv_bfloat16S2_S2_S2_fjLj768ELj1ELj4ELj1ELj16ENS_18Kernel_traits_baseILj768ES2_S2_S2_S2_fjLj128EEEEELb0ELb0ELb1ELb0EEEvNS_9FwdParamsE)
        /*161c*/ 	.word	0x00000060


	//----- nvinfo : EIATTR_FRAME_SIZE
	.align		4
.L_952:
        /*1620*/ 	.byte	0x04, 0x11
        /*1622*/ 	.short	(.L_954 - .L_953)
	.align		4
.L_953:
        /*1624*/ 	.word	index@($__internal_2_$__cuda_sm70_shflsync_bfly_p)
        /*1628*/ 	.word	0x00000000


	//----- nvinfo : EIATTR_FRAME_SIZE
	.align		4
.L_954:
        /*162c*/ 	.byte	0x04, 0x11
        /*162e*/ 	.short	(.L_956 - .L_955)
	.align		4
.L_955:
        /*1630*/ 	.word	index@(_ZN10layer_norm13ln_fwd_kernelINS_13Kernel_traitsI13__nv_bfloat16S2_S2_S2_fjLj768ELj1ELj4ELj1ELj16ENS_18Kernel_traits_baseILj768ES2_S2_S2_S2_fjLj128EEEEELb0ELb0ELb1ELb0EEEvNS_9FwdParamsE)
        /*1634*/ 	.word	0x00000000


	//----- nvinfo : EIATTR_REGCOUNT
	.align		4
.L_956:
        /*1638*/ 	.byte	0x04, 0x2f
        /*163a*/ 	.short	(.L_958 - .L_957)
	.align		4
.L_957:
        /*163c*/ 	.word	index@(_ZN10layer_norm13ln_fwd_kernelINS_13Kernel_traitsI13__nv_bfloat16S2_S2_S2_fjLj768ELj1ELj4ELj1ELj16ENS_18Kernel_traits_baseILj768ES2_S2_S2_S2_fjLj128EEEEELb0ELb0ELb0ELb1EEEvNS_9FwdParamsE)
        /*1640*/ 	.word	0x0000005f


	//----- nvinfo : EIATTR_FRAME_SIZE
	.align		4
.L_958:
        /*1644*/ 	.byte	0x04, 0x11
        /*1646*/ 	.short	(.L_960 - .L_959)
	.align		4
.L_959:
        /*1648*/ 	.word	index@($__internal_1_$__cuda_sm70_shflsync_bfly_p)
        /*164c*/ 	.word	0x00000000


	//----- nvinfo : EIATTR_FRAME_SIZE
	.align		4
.L_960:
        /*1650*/ 	.byte	0x04, 0x11
        /*1652*/ 	.short	(.L_962 - .L_961)
	.align		4
.L_961:
        /*1654*/ 	.word	index@(_ZN10layer_norm13ln_fwd_kernelINS_13Kernel_traitsI13__nv_bfloat16S2_S2_S2_fjLj768ELj1ELj4ELj1ELj16ENS_18Kernel_traits_baseILj768ES2_S2_S2_S2_fjLj128EEEEELb0ELb0ELb0ELb1EEEvNS_9FwdParamsE)
        /*1658*/ 	.word	0x00000000


	//----- nvinfo : EIATTR_REGCOUNT
	.align		4
.L_962:
        /*165c*/ 	.byte	0x04, 0x2f
        /*165e*/ 	.short	(.L_964 - .L_963)
	.align		4
.L_963:
        /*1660*/ 	.word	index@(_ZN10layer_norm13ln_fwd_kernelINS_13Kernel_traitsI13__nv_bfloat16S2_S2_S2_fjLj768ELj1ELj4ELj1ELj16ENS_18Kernel_traits_baseILj768ES2_S2_S2_S2_fjLj128EEEEELb0ELb0ELb0ELb0EEEvNS_9FwdParamsE)
        /*1664*/ 	.word	0x00000060


	//----- nvinfo : EIATTR_FRAME_SIZE
	.align		4
.L_964:
        /*1668*/ 	.byte	0x04, 0x11
        /*166a*/ 	.short	(.L_966 - .L_965)
	.align		4
.L_965:
        /*166c*/ 	.word	index@($__internal_0_$__cuda_sm70_shflsync_bfly_p)
        /*1670*/ 	.word	0x00000000


	//----- nvinfo : EIATTR_FRAME_SIZE
	.align		4
.L_966:
        /*1674*/ 	.byte	0x04, 0x11
        /*1676*/ 	.short	(.L_968 - .L_967)
	.align		4
.L_967:
        /*1678*/ 	.word	index@(_ZN10layer_norm13ln_fwd_kernelINS_13Kernel_traitsI13__nv_bfloat16S2_S2_S2_fjLj768ELj1ELj4ELj1ELj16ENS_18Kernel_traits_baseILj768ES2_S2_S2_S2_fjLj128EEEEELb0ELb0ELb0ELb0EEEvNS_9FwdParamsE)
        /*167c*/ 	.word	0x00000000


	//----- nvinfo : EIATTR_MIN_STACK_SIZE
	.align		4
.L_968:
        /*1680*/ 	.byte	0x04, 0x12
        /*1682*/ 	.short	(.L_970 - .L_969)
	.align		4
.L_969:
        /*1684*/ 	.word	index@(_ZN10layer_norm13ln_fwd_kernelINS_13Kernel_traitsI13__nv_bfloat16S2_S2_S2_fjLj768ELj1ELj4ELj1ELj16ENS_18Kernel_traits_baseILj768ES2_S2_S2_S2_fjLj128EEEEELb0ELb0ELb0ELb0EEEvNS_9FwdParamsE)
        /*1688*/ 	.word	0x00000000


	//----- nvinfo : EIATTR_MIN_STACK_SIZE
	.align		4
.L_970:
        /*168c*/ 	.byte	0x04, 0x12
        /*168e*/ 	.short	(.L_972 - .L_971)
	.align		4
.L_971:
        /*1690*/ 	.word	index@(_ZN10layer_norm13ln_fwd_kernelINS_13Kernel_traitsI13__nv_bfloat16S2_S2_S2_fjLj768ELj1ELj4ELj1ELj16ENS_18Kernel_traits_baseILj768ES2_S2_S2_S2_fjLj128EEEEELb0ELb0ELb0ELb1EEEvNS_9FwdParamsE)
        /*1694*/ 	.word	0x00000000


	//----- nvinfo : EIATTR_MIN_STACK_SIZE
	.align		4
.L_972:
        /*1698*/ 	.byte	0x04, 0x12
        /*169a*/ 	.short	(.L_974 - .L_973)
	.align		4
.L_973:
        /*169c*/ 	.word	index@(_ZN10layer_norm13ln_fwd_kernelINS_13Kernel_traitsI13__nv_bfloat16S2_S2_S2_fjLj768ELj1ELj4ELj1ELj16ENS_18Kernel_traits_baseILj768ES2_S2_S2_S2_fjLj128EEEEELb0ELb0ELb1ELb0EEEvNS_9FwdParamsE)
        /*16a0*/ 	.word	0x00000000


	//----- nvinfo : EIATTR_MIN_STACK_SIZE
	.align		4
.L_974:
        /*16a4*/ 	.byte	0x04, 0x12
        /*16a6*/ 	.short	(.L_976 - .L_975)
	.align		4
.L_975:
        /*16a8*/ 	.word	index@(_ZN10layer_norm13ln_fwd_kernelINS_13Kernel_traitsI13__nv_bfloat16S2_S2_S2_fjLj768ELj1ELj4ELj1ELj16ENS_18Kernel_traits_baseILj768ES2_S2_S2_S2_fjLj128EEEEELb0ELb0ELb1ELb1EEEvNS_9FwdParamsE)
        /*16ac*/ 	.word	0x00000000


	//----- nvinfo : EIATTR_MIN_STACK_SIZE
	.align		4
.L_976:
        /*16b0*/ 	.byte	0x04, 0x12
        /*16b2*/ 	.short	(.L_978 - .L_977)
	.align		4
.L_977:
        /*16b4*/ 	.word	index@(_ZN10layer_norm13ln_fwd_kernelINS_13Kernel_traitsI13__nv_bfloat16S2_S2_S2_fjLj768ELj1ELj4ELj1ELj16ENS_18Kernel_traits_baseILj768ES2_S2_S2_S2_fjLj128EEEEELb0ELb1ELb0ELb0EEEvNS_9FwdParamsE)
        /*16b8*/ 	.word	0x00000000


	//----- nvinfo : EIATTR_MIN_STACK_SIZE
	.align		4
.L_978:
        /*16bc*/ 	.byte	0x04, 0x12
        /*16be*/ 	.short	(.L_980 - .L_979)
	.align		4
.L_979:
        /*16c0*/ 	.word	index@(_ZN10layer_norm13ln_fwd_kernelINS_13Kernel_traitsI13__nv_bfloat16S2_S2_S2_fjLj768ELj1ELj4ELj1ELj16ENS_18Kernel_traits_baseILj768ES2_S2_S2_S2_fjLj128EEEEELb0ELb1ELb0ELb1EEEvNS_9FwdParamsE)
        /*16c4*/ 	.word	0x00000000


	//----- nvinfo : EIATTR_MIN_STACK_SIZE
	.align		4
.L_980:
        /*16c8*/ 	.byte	0x04, 0x12
        /*16ca*/ 	.short	(.L_982 - .L_981)
	.align		4
.L_981:
        /*16cc*/ 	.word	index@(_ZN10layer_norm13ln_fwd_kernelINS_13Kernel_traitsI13__nv_bfloat16S2_S2_S2_fjLj768ELj1ELj4ELj1ELj16ENS_18Kernel_traits_baseILj768ES2_S2_S2_S2_fjLj128EEEEELb0ELb1ELb1ELb0EEEvNS_9FwdParamsE)
        /*16d0*/ 	.word	0x00000000


	//----- nvinfo : EIATTR_MIN_STACK_SIZE
	.align		4
.L_982:
        /*16d4*/ 	.byte	0x04, 0x12
        /*16d6*/ 	.short	(.L_984 - .L_983)
	.align		4
.L_983:
        /*16d8*/ 	.word	index@(_ZN10layer_norm13ln_fwd_kernelINS_13Kernel_traitsI13__nv_bfloat16S2_S2_S2_fjLj768ELj1ELj4ELj1ELj16ENS_18Kernel_traits_baseILj768ES2_S2_S2_S2_fjLj128EEEEELb0ELb1ELb1ELb1EEEvNS_9FwdParamsE)
        /*16dc*/ 	.word	0x00000000


	//----- nvinfo : EIATTR_MIN_STACK_SIZE
	.align		4
.L_984:
        /*16e0*/ 	.byte	0x04, 0x12
        /*16e2*/ 	.short	(.L_986 - .L_985)
	.align		4
.L_985:
        /*16e4*/ 	.word	index@(_ZN10layer_norm13ln_fwd_kernelINS_13Kernel_traitsI13__nv_bfloat16S2_S2_S2_fjLj768ELj1ELj4ELj1ELj16ENS_18Kernel_traits_baseILj768ES2_S2_S2_S2_fjLj128EEEEELb1ELb0ELb0ELb0EEEvNS_9FwdParamsE)
        /*16e8*/ 	.word	0x00000000


	//----- nvinfo : EIATTR_MIN_STACK_SIZE
	.align		4
.L_986:
        /*16ec*/ 	.byte	0x04, 0x12
        /*16ee*/ 	.short	(.L_988 - .L_987)
	.align		4
.L_987:
        /*16f0*/ 	.word	index@(_ZN10layer_norm13ln_fwd_kernelINS_13Kernel_traitsI13__nv_bfloat16S2_S2_S2_fjLj768ELj1ELj4ELj1ELj16ENS_18Kernel_traits_baseILj768ES2_S2_S2_S2_fjLj128EEEEELb1ELb0ELb0ELb1EEEvNS_9FwdParamsE)
        /*16f4*/ 	.word	0x00000000


	//----- nvinfo : EIATTR_MIN_STACK_SIZE
	.align		4
.L_988:
        /*16f8*/ 	.byte	0x04, 0x12
        /*16fa*/ 	.short	(.L_990 - .L_989)
	.align		4
.L_989:
        /*16fc*/ 	.word	index@(_ZN10layer_norm13ln_fwd_kernelINS_13Kernel_traitsI13__nv_bfloat16S2_S2_S2_fjLj768ELj1ELj4ELj1ELj16ENS_18Kernel_traits_baseILj768ES2_S2_S2_S2_fjLj128EEEEELb1ELb0ELb1ELb0EEEvNS_9FwdParamsE)
        /*1700*/ 	.word	0x00000000


	//----- nvinfo : EIATTR_MIN_STACK_SIZE
	.align		4
.L_990:
        /*1704*/ 	.byte	0x04, 0x12
        /*1706*/ 	.short	(.L_992 - .L_991)
	.align		4
.L_991:
        /*1708*/ 	.word	index@(_ZN10layer_norm13ln_fwd_kernelINS_13Kernel_traitsI13__nv_bfloat16S2_S2_S2_fjLj768ELj1ELj4ELj1ELj16ENS_18Kernel_traits_baseILj768ES2_S2_S2_S2_fjLj128EEEEELb1ELb0ELb1ELb1EEEvNS_9FwdParamsE)
        /*170c*/ 	.word	0x00000000


	//----- nvinfo : EIATTR_MIN_STACK_SIZE
	.align		4
.L_992:
        /*1710*/ 	.byte	0x04, 0x12
        /*1712*/ 	.short	(.L_994 - .L_993)
	.align		4
.L_993:
        /*1714*/ 	.word	index@(_ZN10layer_norm13ln_fwd_kernelINS_13Kernel_traitsI13__nv_bfloat16S2_S2_S2_fjLj768ELj1ELj4ELj1ELj16ENS_18Kernel_traits_baseILj768ES2_S2_S2_S2_fjLj128EEEEELb1ELb1ELb0ELb0EEEvNS_9FwdParamsE)
        /*1718*/ 	.word	0x00000000


	//----- nvinfo : EIATTR_MIN_STACK_SIZE
	.align		4
.L_994:
        /*171c*/ 	.byte	0x04, 0x12
        /*171e*/ 	.short	(.L_996 - .L_995)
	.align		4
.L_995:
        /*1720*/ 	.word	index@(_ZN10layer_norm13ln_fwd_kernelINS_13Kernel_traitsI13__nv_bfloat16S2_S2_S2_fjLj768ELj1ELj4ELj1ELj16ENS_18Kernel_traits_baseILj768ES2_S2_S2_S2_fjLj128EEEEELb1ELb1ELb0ELb1EEEvNS_9FwdParamsE)
        /*1724*/ 	.word	0x00000000


	//----- nvinfo : EIATTR_MIN_STACK_SIZE
	.align		4
.L_996:
        /*1728*/ 	.byte	0x04, 0x12
        /*172a*/ 	.short	(.L_998 - .L_997)
	.align		4
.L_997:
        /*172c*/ 	.word	index@(_ZN10layer_norm13ln_fwd_kernelINS_13Kernel_traitsI13__nv_bfloat16S2_S2_S2_fjLj768ELj1ELj4ELj1ELj16ENS_18Kernel_traits_baseILj768ES2_S2_S2_S2_fjLj128EEEEELb1ELb1ELb1ELb0EEEvNS_9FwdParamsE)
        /*1730*/ 	.word	0x00000000


	//----- nvinfo : EIATTR_MIN_STACK_SIZE
	.align		4
.L_998:
        /*1734*/ 	.byte	0x04, 0x12
        /*1736*/ 	.short	(.L_1000 - .L_999)
	.align		4
.L_999:
        /*1738*/ 	.word	index@(_ZN10layer_norm13ln_fwd_kernelINS_13Kernel_traitsI13__nv_bfloat16S2_S2_S2_fjLj768ELj1ELj4ELj1ELj16ENS_18Kernel_traits_baseILj768ES2_S2_S2_S2_fjLj128EEEEELb1ELb1ELb1ELb1EEEvNS_9FwdParamsE)
        /*173c*/ 	.word	0x00000000


	//----- nvinfo : EIATTR_MIN_STACK_SIZE
	.align		4
.L_1000:
        /*1740*/ 	.byte	0x04, 0x12
        /*1742*/ 	.short	(.L_1002 - .L_1001)
	.align		4
.L_1001:
        /*1744*/ 	.word	index@(_ZN10layer_norm13ln_fwd_kernelINS_13Kernel_traitsI6__halfS2_S2_S2_fjLj768ELj1ELj4ELj1ELj16ENS_18Kernel_traits_baseILj768ES2_S2_S2_S2_fjLj128EEEEELb0ELb0ELb0ELb0EEEvNS_9FwdParamsE)
        /*1748*/ 	.word	0x00000000


	//----- nvinfo : EIATTR_MIN_STACK_SIZE
	.align		4
.L_1002:
        /*174c*/ 	.byte	0x04, 0x12
        /*174e*/ 	.short	(.L_1004 - .L_1003)
	.align		4
.L_1003:
        /*1750*/ 	.word	index@(_ZN10layer_norm13ln_fwd_kernelINS_13Kernel_traitsI6__halfS2_S2_S2_fjLj768ELj1ELj4ELj1ELj16ENS_18Kernel_traits_baseILj768ES2_S2_S2_S2_fjLj128EEEEELb0ELb0ELb0ELb1EEEvNS_9FwdParamsE)
        /*1754*/ 	.word	0x00000000


	//----- nvinfo : EIATTR_MIN_STACK_SIZE
	.align		4
.L_1004:
        /*1758*/ 	.byte	0x04, 0x12
        /*175a*/ 	.short	(.L_1006 - .L_1005)
	.align		4
.L_1005:
        /*175c*/ 	.word	index@(_ZN10layer_norm13ln_fwd_kernelINS_13Kernel_traitsI6__halfS2_S2_S2_fjLj768ELj1ELj4ELj1ELj16ENS_18Kernel_traits_baseILj768ES2_S2_S2_S2_fjLj128EEEEELb0ELb0ELb1ELb0EEEvNS_9FwdParamsE)
        /*1760*/ 	.word	0x00000000


	//----- nvinfo : EIATTR_MIN_STACK_SIZE
	.align		4
.L_1006:
        /*1764*/ 	.byte	0x04, 0x12
        /*1766*/ 	.short	(.L_1008 - .L_1007)
	.align		4
.L_1007:
        /*1768*/ 	.word	index@(_ZN10layer_norm13ln_fwd_kernelINS_13Kernel_traitsI6__halfS2_S2_S2_fjLj768ELj1ELj4ELj1ELj16ENS_18Kernel_traits_baseILj768ES2_S2_S2_S2_fjLj128EEEEELb0ELb0ELb1ELb1EEEvNS_9FwdParamsE)
        /*176c*/ 	.word	0x00000000


	//----- nvinfo : EIATTR_MIN_STACK_SIZE
	.align		4
.L_1008:
        /*1770*/ 	.byte	0x04, 0x12
        /*1772*/ 	.short	(.L_1010 - .L_1009)
	.align		4
.L_1009:
        /*1774*/ 	.word	index@(_ZN10layer_norm13ln_fwd_kernelINS_13Kernel_traitsI6__halfS2_S2_S2_fjLj768ELj1ELj4ELj1ELj16ENS_18Kernel_traits_baseILj768ES2_S2_S2_S2_fjLj128EEEEELb0ELb1ELb0ELb0EEEvNS_9FwdParamsE)
        /*1778*/ 	.word	0x00000000


	//----- nvinfo : EIATTR_MIN_STACK_SIZE
	.align		4
.L_1010:
        /*177c*/ 	.byte	0x04, 0x12
        /*177e*/ 	.short	(.L_1012 - .L_1011)
	.align		4
.L_1011:
        /*1780*/ 	.word	index@(_ZN10layer_norm13ln_fwd_kernelINS_13Kernel_traitsI6__halfS2_S2_S2_fjLj768ELj1ELj4ELj1ELj16ENS_18Kernel_traits_baseILj768ES2_S2_S2_S2_fjLj128EEEEELb0ELb1ELb0ELb1EEEvNS_9FwdParamsE)
        /*1784*/ 	.word	0x00000000


	//----- nvinfo : EIATTR_MIN_STACK_SIZE
	.align		4
.L_1012:
        /*1788*/ 	.byte	0x04, 0x12
        /*178a*/ 	.short	(.L_1014 - .L_1013)
	.align		4
.L_1013:
        /*178c*/ 	.word	index@(_ZN10layer_norm13ln_fwd_kernelINS_13Kernel_traitsI6__halfS2_S2_S2_fjLj768ELj1ELj4ELj1ELj16ENS_18Kernel_traits_baseILj768ES2_S2_S2_S2_fjLj128EEEEELb0ELb1ELb1ELb0EEEvNS_9FwdParamsE)
        /*1790*/ 	.word	0x00000000


	//----- nvinfo : EIATTR_MIN_STACK_SIZE
	.align		4
.L_1014:
        /*1794*/ 	.byte	0x04, 0x12
        /*1796*/ 	.short	(.L_1016 - .L_1015)
	.align		4
.L_1015:
        /*1798*/ 	.word	index@(_ZN10layer_norm13ln_fwd_kernelINS_13Kernel_traitsI6__halfS2_S2_S2_fjLj768ELj1ELj4ELj1ELj16ENS_18Kernel_traits_baseILj768ES2_S2_S2_S2_fjLj128EEEEELb0ELb1ELb1ELb1EEEvNS_9FwdParamsE)
        /*179c*/ 	.word	0x00000000


	//----- nvinfo : EIATTR_MIN_STACK_SIZE
	.align		4
.L_1016:
        /*17a0*/ 	.byte	0x04, 0x12
        /*17a2*/ 	.short	(.L_1018 - .L_1017)
	.align		4
.L_1017:
        /*17a4*/ 	.word	index@(_ZN10layer_norm13ln_fwd_kernelINS_13Kernel_traitsI6__halfS2_S2_S2_fjLj768ELj1ELj4ELj1ELj16ENS_18Kernel_traits_baseILj768ES2_S2_S2_S2_fjLj128EEEEELb1ELb0ELb0ELb0EEEvNS_9FwdParamsE)
        /*17a8*/ 	.word	0x00000000


	//----- nvinfo : EIATTR_MIN_STACK_SIZE
	.align		4
.L_1018:
        /*17ac*/ 	.byte	0x04, 0x12
        /*17ae*/ 	.short	(.L_1020 - .L_1019)
	.align		4
.L_1019:
        /*17b0*/ 	.word	index@(_ZN10layer_norm13ln_fwd_kernelINS_13Kernel_traitsI6__halfS2_S2_S2_fjLj768ELj1ELj4ELj1ELj16ENS_18Kernel_traits_baseILj768ES2_S2_S2_S2_fjLj128EEEEELb1ELb0ELb0ELb1EEEvNS_9FwdParamsE)
        /*17b4*/ 	.word	0x00000000


	//----- nvinfo : EIATTR_MIN_STACK_SIZE
	.align		4
.L_1020:
        /*17b8*/ 	.byte	0x04, 0x12
        /*17ba*/ 	.short	(.L_1022 - .L_1021)
	.align		4
.L_1021:
        /*17bc*/ 	.word	index@(_ZN10layer_norm13ln_fwd_kernelINS_13Kernel_traitsI6__halfS2_S2_S2_fjLj768ELj1ELj4ELj1ELj16ENS_18Kernel_traits_baseILj768ES2_S2_S2_S2_fjLj128EEEEELb1ELb0ELb1ELb0EEEvNS_9FwdParamsE)
        /*17c0*/ 	.word	0x00000000


	//----- nvinfo : EIATTR_MIN_STACK_SIZE
	.align		4
.L_1022:
        /*17c4*/ 	.byte	0x04, 0x12
        /*17c6*/ 	.short	(.L_1024 - .L_1023)
	.align		4
.L_1023:
        /*17c8*/ 	.word	index@(_ZN10layer_norm13ln_fwd_kernelINS_13Kernel_traitsI6__halfS2_S2_S2_fjLj768ELj1ELj4ELj1ELj16ENS_18Kernel_traits_baseILj768ES2_S2_S2_S2_fjLj128EEEEELb1ELb0ELb1ELb1EEEvNS_9FwdParamsE)
        /*17cc*/ 	.word	0x00000000


	//----- nvinfo : EIATTR_MIN_STACK_SIZE
	.align		4
.L_1024:
        /*17d0*/ 	.byte	0x04, 0x12
        /*17d2*/ 	.short	(.L_1026 - .L_1025)
	.align		4
.L_1025:
        /*17d4*/ 	.word	index@(_ZN10layer_norm13ln_fwd_kernelINS_13Kernel_traitsI6__halfS2_S2_S2_fjLj768ELj1ELj4ELj1ELj16ENS_18Kernel_traits_baseILj768ES2_S2_S2_S2_fjLj128EEEEELb1ELb1ELb0ELb0EEEvNS_9FwdParamsE)
        /*17d8*/ 	.word	0x00000000


	//----- nvinfo : EIATTR_MIN_STACK_SIZE
	.align		4
.L_1026:
        /*17dc*/ 	.byte	0x04, 0x12
        /*17de*/ 	.short	(.L_1028 - .L_1027)
	.align		4
.L_1027:
        /*17e0*/ 	.word	index@(_ZN10layer_norm13ln_fwd_kernelINS_13Kernel_traitsI6__halfS2_S2_S2_fjLj768ELj1ELj4ELj1ELj16ENS_18Kernel_traits_baseILj768ES2_S2_S2_S2_fjLj128EEEEELb1ELb1ELb0ELb1EEEvNS_9FwdParamsE)
        /*17e4*/ 	.word	0x00000000


	//----- nvinfo : EIATTR_MIN_STACK_SIZE
	.align		4
.L_1028:
        /*17e8*/ 	.byte	0x04, 0x12
        /*17ea*/ 	.short	(.L_1030 - .L_1029)
	.align		4
.L_1029:
        /*17ec*/ 	.word	index@(_ZN10layer_norm13ln_fwd_kernelINS_13Kernel_traitsI6__halfS2_S2_S2_fjLj768ELj1ELj4ELj1ELj16ENS_18Kernel_traits_baseILj768ES2_S2_S2_S2_fjLj128EEEEELb1ELb1ELb1ELb0EEEvNS_9FwdParamsE)
        /*17f0*/ 	.word	0x00000000


	//----- nvinfo : EIATTR_MIN_STACK_SIZE
	.align		4
.L_1030:
        /*17f4*/ 	.byte	0x04, 0x12
        /*17f6*/ 	.short	(.L_1032 - .L_1031)
	.align		4
.L_1031:
        /*17f8*/ 	.word	index@(_ZN10layer_norm13ln_fwd_kernelINS_13Kernel_traitsI6__halfS2_S2_S2_fjLj768ELj1ELj4ELj1ELj16ENS_18Kernel_traits_baseILj768ES2_S2_S2_S2_fjLj128EEEEELb1ELb1ELb1ELb1EEEvNS_9FwdParamsE)
        /*17fc*/ 	.word	0x00000000


	//----- nvinfo : EIATTR_MIN_STACK_SIZE
	.align		4
.L_1032:
        /*1800*/ 	.byte	0x04, 0x12
        /*1802*/ 	.short	(.L_1034 - .L_1033)
	.align		4
.L_1033:
        /*1804*/ 	.word	index@(_ZN10layer_norm13ln_fwd_kernelINS_13Kernel_traitsIf13__nv_bfloat16S2_S2_fjLj768ELj1ELj4ELj1ELj16ENS_18Kernel_traits_baseILj768EfS2_S2_S2_fjLj128EEEEELb0ELb0ELb0ELb0EEEvNS_9FwdParamsE)
        /*1808*/ 	.word	0x00000000


	//----- nvinfo : EIATTR_MIN_STACK_SIZE
	.align		4
.L_1034:
        /*180c*/ 	.byte	0x04, 0x12
        /*180e*/ 	.short	(.L_1036 - .L_1035)
	.align		4
.L_1035:
        /*1810*/ 	.word	index@(_ZN10layer_norm13ln_fwd_kernelINS_13Kernel_traitsIf13__nv_bfloat16S2_S2_fjLj768ELj1ELj4ELj1ELj16ENS_18Kernel_traits_baseILj768EfS2_S2_S2_fjLj128EEEEELb0ELb0ELb0ELb1EEEvNS_9FwdParamsE)
        /*1814*/ 	.word	0x00000000


	//----- nvinfo : EIATTR_MIN_STACK_SIZE
	.align		4
.L_1036:
        /*1818*/ 	.byte	0x04, 0x12
        /*181a*/ 	.short	(.L_1038 - .L_1037)
	.align		4
.L_1037:
        /*181c*/ 	.word	index@(_ZN10layer_norm13ln_fwd_kernelINS_13Kernel_traitsIf13__nv_bfloat16S2_S2_fjLj768ELj1ELj4ELj1ELj16ENS_18Kernel_traits_baseILj768EfS2_S2_S2_fjLj128EEEEELb0ELb0ELb1ELb0EEEvNS_9FwdParamsE)
        /*1820*/ 	.word	0x00000000


	//----- nvinfo : EIATTR_MIN_STACK_SIZE
	.align		4
.L_1038:
        /*1824*/ 	.byte	0x04, 0x12
        /*1826*/ 	.short	(.L_1040 - .L_1039)
	.align		4
.L_1039:
        /*1828*/ 	.word	index@(_ZN10layer_norm13ln_fwd_kernelINS_13Kernel_traitsIf13__nv_bfloat16S2_S2_fjLj768ELj1ELj4ELj1ELj16ENS_18Kernel_traits_baseILj768EfS2_S2_S2_fjLj128EEEEELb0ELb0ELb1ELb1EEEvNS_9FwdParamsE)
        /*182c*/ 	.word	0x00000000


	//----- nvinfo : EIATTR_MIN_STACK_SIZE
	.align		4
.L_1040:
        /*1830*/ 	.byte	0x04, 0x12
        /*1832*/ 	.short	(.L_1042 - .L_1041)
	.align		4
.L_1041:
        /*1834*/ 	.word	index@(_ZN10layer_norm13ln_fwd_kernelINS_13Kernel_traitsIf13__nv_bfloat16S2_S2_fjLj768ELj1ELj4ELj1ELj16ENS_18Kernel_traits_baseILj768EfS2_S2_S2_fjLj128EEEEELb0ELb1ELb0ELb0EEEvNS_9FwdParamsE)
        /*1838*/ 	.word	0x00000000


	//----- nvinfo : EIATTR_MIN_STACK_SIZE
	.align		4
.L_1042:
        /*183c*/ 	.byte	0x04, 0x12
        /*183e*/ 	.short	(.L_1044 - .L_1043)
	.align		4
.L_1043:
        /*1840*/ 	.word	index@(_ZN10layer_norm13ln_fwd_kernelINS_13Kernel_traitsIf13__nv_bfloat16S2_S2_fjLj768ELj1ELj4ELj1ELj16ENS_18Kernel_traits_baseILj768EfS2_S2_S2_fjLj128EEEEELb0ELb1ELb0ELb1EEEvNS_9FwdParamsE)
        /*1844*/ 	.word	0x00000000


	//----- nvinfo : EIATTR_MIN_STACK_SIZE
	.align		4
.L_1044:
        /*1848*/ 	.byte	0x04, 0x12
        /*184a*/ 	.short	(.L_1046 - .L_1045)
	.align		4
.L_1045:
        /*184c*/ 	.word	index@(_ZN10layer_norm13ln_fwd_kernelINS_13Kernel_traitsIf13__nv_bfloat16S2_S2_fjLj768ELj1ELj4ELj1ELj16ENS_18Kernel_traits_baseILj768EfS2_S2_S2_fjLj128EEEEELb0ELb1ELb1ELb0EEEvNS_9FwdParamsE)
        /*1850*/ 	.word	0x00000000


	//----- nvinfo : EIATTR_MIN_STACK_SIZE
	.align		4
.L_1046:
        /*1854*/ 	.byte	0x04, 0x12
        /*1856*/ 	.short	(.L_1048 - .L_1047)
	.align		4
.L_1047:
        /*1858*/ 	.word	index@(_ZN10layer_norm13ln_fwd_kernelINS_13Kernel_traitsIf13__nv_bfloat16S2_S2_fjLj768ELj1ELj4ELj1ELj16ENS_18Kernel_traits_baseILj768EfS2_S2_S2_fjLj128EEEEELb0ELb1ELb1ELb1EEEvNS_9FwdParamsE)
        /*185c*/ 	.word	0x00000000


	//----- nvinfo : EIATTR_MIN_STACK_SIZE
	.align		4
.L_1048:
        /*1860*/ 	.byte	0x04, 0x12
        /*1862*/ 	.short	(.L_1050 - .L_1049)
	.align		4
.L_1049:
        /*1864*/ 	.word	index@(_ZN10layer_norm13ln_fwd_kernelINS_13Kernel_traitsIf13__nv_bfloat16S2_S2_fjLj768ELj1ELj4ELj1ELj16ENS_18Kernel_traits_baseILj768EfS2_S2_S2_fjLj128EEEEELb1ELb0ELb0ELb0EEEvNS_9FwdParamsE)
        /*1868*/ 	.word	0x00000000


	//----- nvinfo : EIATTR_MIN_STACK_SIZE
	.align		4
.L_1050:
        /*186c*/ 	.byte	0x04, 0x12
        /*186e*/ 	.short	(.L_1052 - .L_1051)
	.align		4
.L_1051:
        /*1870*/ 	.word	index@(_ZN10layer_norm13ln_fwd_kernelINS_13Kernel_traitsIf13__nv_bfloat16S2_S2_fjLj768ELj1ELj4ELj1ELj16ENS_18Kernel_traits_baseILj768EfS2_S2_S2_fjLj128EEEEELb1ELb0ELb0ELb1EEEvNS_9FwdParamsE)
        /*1874*/ 	.word	0x00000000


	//----- nvinfo : EIATTR_MIN_STACK_SIZE
	.align		4
.L_1052:
        /*1878*/ 	.byte	0x04, 0x12
        /*187a*/ 	.short	(.L_1054 - .L_1053)
	.align		4
.L_1053:
        /*187c*/ 	.word	index@(_ZN10layer_norm13ln_fwd_kernelINS_13Kernel_traitsIf13__nv_bfloat16S2_S2_fjLj768ELj1ELj4ELj1ELj16ENS_18Kernel_traits_baseILj768EfS2_S2_S2_fjLj128EEEEELb1ELb0ELb1ELb0EEEvNS_9FwdParamsE)
        /*1880*/ 	.word	0x00000000


	//----- nvinfo : EIATTR_MIN_STACK_SIZE
	.align		4
.L_1054:
        /*1884*/ 	.byte	0x04, 0x12
        /*1886*/ 	.short	(.L_1056 - .L_1055)
	.align		4
.L_1055:
        /*1888*/ 	.word	index@(_ZN10layer_norm13ln_fwd_kernelINS_13Kernel_traitsIf13__nv_bfloat16S2_S2_fjLj768ELj1ELj4ELj1ELj16ENS_18Kernel_traits_baseILj768EfS2_S2_S2_fjLj128EEEEELb1ELb0ELb1ELb1EEEvNS_9FwdParamsE)
        /*188c*/ 	.word	0x00000000


	//----- nvinfo : EIATTR_MIN_STACK_SIZE
	.align		4
.L_1056:
        /*1890*/ 	.byte	0x04, 0x12
        /*1892*/ 	.short	(.L_1058 - .L_1057)
	.align		4
.L_1057:
        /*1894*/ 	.word	index@(_ZN10layer_norm13ln_fwd_kernelINS_13Kernel_traitsIf13__nv_bfloat16S2_S2_fjLj768ELj1ELj4ELj1ELj16ENS_18Kernel_traits_baseILj768EfS2_S2_S2_fjLj128EEEEELb1ELb1ELb0ELb0EEEvNS_9FwdParamsE)
        /*1898*/ 	.word	0x00000000


	//----- nvinfo : EIATTR_MIN_STACK_SIZE
	.align		4
.L_1058:
        /*189c*/ 	.byte	0x04, 0x12
        /*189e*/ 	.short	(.L_1060 - .L_1059)
	.align		4
.L_1059:
        /*18a0*/ 	.word	index@(_ZN10layer_norm13ln_fwd_kernelINS_13Kernel_traitsIf13__nv_bfloat16S2_S2_fjLj768ELj1ELj4ELj1ELj16ENS_18Kernel_traits_baseILj768EfS2_S2_S2_fjLj128EEEEELb1ELb1ELb0ELb1EEEvNS_9FwdParamsE)
        /*18a4*/ 	.word	0x00000000


	//----- nvinfo : EIATTR_MIN_STACK_SIZE
	.align		4
.L_1060:
        /*18a8*/ 	.byte	0x04, 0x12
        /*18aa*/ 	.short	(.L_1062 - .L_1061)
	.align		4
.L_1061:
        /*18ac*/ 	.word	index@(_ZN10layer_norm13ln_fwd_kernelINS_13Kernel_traitsIf13__nv_bfloat16S2_S2_fjLj768ELj1ELj4ELj1ELj16ENS_18Kernel_traits_baseILj768EfS2_S2_S2_fjLj128EEEEELb1ELb1ELb1ELb0EEEvNS_9FwdParamsE)
        /*18b0*/ 	.word	0x00000000


	//----- nvinfo : EIATTR_MIN_STACK_SIZE
	.align		4
.L_1062:
        /*18b4*/ 	.byte	0x04, 0x12
        /*18b6*/ 	.short	(.L_1064 - .L_1063)
	.align		4
.L_1063:
        /*18b8*/ 	.word	index@(_ZN10layer_norm13ln_fwd_kernelINS_13Kernel_traitsIf13__nv_bfloat16S2_S2_fjLj768ELj1ELj4ELj1ELj16ENS_18Kernel_traits_baseILj768EfS2_S2_S2_fjLj128EEEEELb1ELb1ELb1ELb1EEEvNS_9FwdParamsE)
        /*18bc*/ 	.word	0x00000000


	//----- nvinfo : EIATTR_MIN_STACK_SIZE
	.align		4
.L_1064:
        /*18c0*/ 	.byte	0x04, 0x12
        /*18c2*/ 	.short	(.L_1066 - .L_1065)
	.align		4
.L_1065:
        /*18c4*/ 	.word	index@(_ZN10layer_norm13ln_fwd_kernelINS_13Kernel_traitsI13__nv_bfloat16S2_fS2_fjLj768ELj1ELj4ELj1ELj16ENS_18Kernel_traits_baseILj768ES2_S2_fS2_fjLj128EEEEELb0ELb0ELb0ELb0EEEvNS_9FwdParamsE)
        /*18c8*/ 	.word	0x00000000


	//----- nvinfo : EIATTR_MIN_STACK_SIZE
	.align		4
.L_1066:
        /*18cc*/ 	.byte	0x04, 0x12
        /*18ce*/ 	.short	(.L_1068 - .L_1067)
	.align		4
.L_1067:
        /*18d0*/ 	.word	index@(_ZN10layer_norm13ln_fwd_kernelINS_13Kernel_traitsI13__nv_bfloat16S2_fS2_fjLj768ELj1ELj4ELj1ELj16ENS_18Kernel_traits_baseILj768ES2_S2_fS2_fjLj128EEEEELb0ELb0ELb0ELb1EEEvNS_9FwdParamsE)
        /*18d4*/ 	.word	0x00000000


	//----- nvinfo : EIATTR_MIN_STACK_SIZE
	.align		4
.L_1068:
        /*18d8*/ 	.byte	0x04, 0x12
        /*18da*/ 	.short	(.L_1070 - .L_1069)
	.align		4
.L_1069:
        /*18dc*/ 	.word	index@(_ZN10layer_norm13ln_fwd_kernelINS_13Kernel_traitsI13__nv_bfloat16S2_fS2_fjLj768ELj1ELj4ELj1ELj16ENS_18Kernel_traits_baseILj768ES2_S2_fS2_fjLj128EEEEELb0ELb0ELb1ELb0EEEvNS_9FwdParamsE)
        /*18e0*/ 	.word	0x00000000


	//----- nvinfo : EIATTR_MIN_STACK_SIZE
	.align		4
.L_1070:
        /*18e4*/ 	.byte	0x04, 0x12
        /*18e6*/ 	.short	(.L_1072 - .L_1071)
	.align		4
.L_1071:
        /*18e8*/ 	.word	index@(_ZN10layer_norm13ln_fwd_kernelINS_13Kernel_traitsI13__nv_bfloat16S2_fS2_fjLj768ELj1ELj4ELj1ELj16ENS_18Kernel_traits_baseILj768ES2_S2_fS2_fjLj128EEEEELb0ELb0ELb1ELb1EEEvNS_9FwdParamsE)
        /*18ec*/ 	.word	0x00000000


	//----- nvinfo : EIATTR_MIN_STACK_SIZE
	.align		4
.L_1072:
        /*18f0*/ 	.byte	0x04, 0x12
        /*18f2*/ 	.short	(.L_1074 - .L_1073)
	.align		4
.L_1073:
        /*18f4*/ 	.word	index@(_ZN10layer_norm13ln_fwd_kernelINS_13Kernel_traitsI13__nv_bfloat16S2_fS2_fjLj768ELj1ELj4ELj1ELj16ENS_18Kernel_traits_baseILj768ES2_S2_fS2_fjLj128EEEEELb0ELb1ELb0ELb0EEEvNS_9FwdParamsE)
        /*18f8*/ 	.word	0x00000000


	//----- nvinfo : EIATTR_MIN_STACK_SIZE
	.align		4
.L_1074:
        /*18fc*/ 	.byte	0x04, 0x12
        /*18fe*/ 	.short	(.L_1076 - .L_1075)
	.align		4
.L_1075:
        /*1900*/ 	.word	index@(_ZN10layer_norm13ln_fwd_kernelINS_13Kernel_traitsI13__nv_bfloat16S2_fS2_fjLj768ELj1ELj4ELj1ELj16ENS_18Kernel_traits_baseILj768ES2_S2_fS2_fjLj128EEEEELb0ELb1ELb0ELb1EEEvNS_9FwdParamsE)
        /*1904*/ 	.word	0x00000000


	//----- nvinfo : EIATTR_MIN_STACK_SIZE
	.align		4
.L_1076:
        /*1908*/ 	.byte	0x04, 0x12
        /*190a*/ 	.short	(.L_1078 - .L_1077)
	.align		4
.L_1077:
        /*190c*/ 	.word	index@(_ZN10layer_norm13ln_fwd_kernelINS_13Kernel_traitsI13__nv_bfloat16S2_fS2_fjLj768ELj1ELj4ELj1ELj16ENS_18Kernel_traits_baseILj768ES2_S2_fS2_fjLj128EEEEELb0ELb1ELb1ELb0EEEvNS_9FwdParamsE)
        /*1910*/ 	.word	0x00000000


	//----- nvinfo : EIATTR_MIN_STACK_SIZE
	.align		4
.L_1078:
        /*1914*/ 	.byte	0x04, 0x12
        /*1916*/ 	.short	(.L_1080 - .L_1079)
	.align		4
.L_1079:
        /*1918*/ 	.word	index@(_ZN10layer_norm13ln_fwd_kernelINS_13Kernel_traitsI13__nv_bfloat16S2_fS2_fjLj768ELj1ELj4ELj1ELj16ENS_18Kernel_traits_baseILj768ES2_S2_fS2_fjLj128EEEEELb0ELb1ELb1ELb1EEEvNS_9FwdParamsE)
        /*191c*/ 	.word	0x00000000


	//----- nvinfo : EIATTR_MIN_STACK_SIZE
	.align		4
.L_1080:
        /*1920*/ 	.byte	0x04, 0x12
        /*1922*/ 	.short	(.L_1082 - .L_1081)
	.align		4
.L_1081:
        /*1924*/ 	.word	index@(_ZN10layer_norm13ln_fwd_kernelINS_13Kernel_traitsI13__nv_bfloat16S2_fS2_fjLj768ELj1ELj4ELj1ELj16ENS_18Kernel_traits_baseILj768ES2_S2_fS2_fjLj128EEEEELb1ELb0ELb0ELb0EEEvNS_9FwdParamsE)
        /*1928*/ 	.word	0x00000000


	//----- nvinfo : EIATTR_MIN_STACK_SIZE
	.align		4
.L_1082:
        /*192c*/ 	.byte	0x04, 0x12
        /*192e*/ 	.short	(.L_1084 - .L_1083)
	.align		4
.L_1083:
        /*1930*/ 	.word	index@(_ZN10layer_norm13ln_fwd_kernelINS_13Kernel_traitsI13__nv_bfloat16S2_fS2_fjLj768ELj1ELj4ELj1ELj16ENS_18Kernel_traits_baseILj768ES2_S2_fS2_fjLj128EEEEELb1ELb0ELb0ELb1EEEvNS_9FwdParamsE)
        /*1934*/ 	.word	0x00000000


	//----- nvinfo : EIATTR_MIN_STACK_SIZE
	.align		4
.L_1084:
        /*1938*/ 	.byte	0x04, 0x12
        /*193a*/ 	.short	(.L_1086 - .L_1085)
	.align		4
.L_1085:
        /*193c*/ 	.word	index@(_ZN10layer_norm13ln_fwd_kernelINS_13Kernel_traitsI13__nv_bfloat16S2_fS2_fjLj768ELj1ELj4ELj1ELj16ENS_18Kernel_traits_baseILj768ES2_S2_fS2_fjLj128EEEEELb1ELb0ELb1ELb0EEEvNS_9FwdParamsE)
        /*1940*/ 	.word	0x00000000


	//----- nvinfo : EIATTR_MIN_STACK_SIZE
	.align		4
.L_1086:
        /*1944*/ 	.byte	0x04, 0x12
        /*1946*/ 	.short	(.L_1088 - .L_1087)
	.align		4
.L_1087:
        /*1948*/ 	.word	index@(_ZN10layer_norm13ln_fwd_kernelINS_13Kernel_traitsI13__nv_bfloat16S2_fS2_fjLj768ELj1ELj4ELj1ELj16ENS_18Kernel_traits_baseILj768ES2_S2_fS2_fjLj128EEEEELb1ELb0ELb1ELb1EEEvNS_9FwdParamsE)
        /*194c*/ 	.word	0x00000000


	//----- nvinfo : EIATTR_MIN_STACK_SIZE
	.align		4
.L_1088:
        /*1950*/ 	.byte	0x04, 0x12
        /*1952*/ 	.short	(.L_1090 - .L_1089)
	.align		4
.L_1089:
        /*1954*/ 	.word	index@(_ZN10layer_norm13ln_fwd_kernelINS_13Kernel_traitsI13__nv_bfloat16S2_fS2_fjLj768ELj1ELj4ELj1ELj16ENS_18Kernel_traits_baseILj768ES2_S2_fS2_fjLj128EEEEELb1ELb1ELb0ELb0EEEvNS_9FwdParamsE)
        /*1958*/ 	.word	0x00000000


	//----- nvinfo : EIATTR_MIN_STACK_SIZE
	.align		4
.L_1090:
        /*195c*/ 	.byte	0x04, 0x12
        /*195e*/ 	.short	(.L_1092 - .L_1091)
	.align		4
.L_1091:
        /*1960*/ 	.word	index@(_ZN10layer_norm13ln_fwd_kernelINS_13Kernel_traitsI13__nv_bfloat16S2_fS2_fjLj768ELj1ELj4ELj1ELj16ENS_18Kernel_traits_baseILj768ES2_S2_fS2_fjLj128EEEEELb1ELb1ELb0ELb1EEEvNS_9FwdParamsE)
        /*1964*/ 	.word	0x00000000


	//----- nvinfo : EIATTR_MIN_STACK_SIZE
	.align		4
.L_1092:
        /*1968*/ 	.byte	0x04, 0x12
        /*196a*/ 	.short	(.L_1094 - .L_1093)
	.align		4
.L_1093:
        /*196c*/ 	.word	index@(_ZN10layer_norm13ln_fwd_kernelINS_13Kernel_traitsI13__nv_bfloat16S2_fS2_fjLj768ELj1ELj4ELj1ELj16ENS_18Kernel_traits_baseILj768ES2_S2_fS2_fjLj128EEEEELb1ELb1ELb1ELb0EEEvNS_9FwdParamsE)
        /*1970*/ 	.word	0x00000000


	//----- nvinfo : EIATTR_MIN_STACK_SIZE
	.align		4
.L_1094:
        /*1974*/ 	.byte	0x04, 0x12
        /*1976*/ 	.short	(.L_1096 - .L_1095)
	.align		4
.L_1095:
        /*1978*/ 	.word	index@(_ZN10layer_norm13ln_fwd_kernelINS_13Kernel_traitsI13__nv_bfloat16S2_fS2_fjLj768ELj1ELj4ELj1ELj16ENS_18Kernel_traits_baseILj768ES2_S2_fS2_fjLj128EEEEELb1ELb1ELb1ELb1EEEvNS_9FwdParamsE)
        /*197c*/ 	.word	0x00000000


	//----- nvinfo : EIATTR_MIN_STACK_SIZE
	.align		4
.L_1096:
        /*1980*/ 	.byte	0x04, 0x12
        /*1982*/ 	.short	(.L_1098 - .L_1097)
	.align		4
.L_1097:
        /*1984*/ 	.word	index@(_ZN10layer_norm13ln_fwd_kernelINS_13Kernel_traitsIf13__nv_bfloat16fS2_fjLj768ELj1ELj4ELj1ELj16ENS_18Kernel_traits_baseILj768EfS2_fS2_fjLj128EEEEELb0ELb0ELb0ELb0EEEvNS_9FwdParamsE)
        /*1988*/ 	.word	0x00000000


	//----- nvinfo : EIATTR_MIN_STACK_SIZE
	.align		4
.L_1098:
        /*198c*/ 	.byte	0x04, 0x12
        /*198e*/ 	.short	(.L_1100 - .L_1099)
	.align		4
.L_1099:
        /*1990*/ 	.word	index@(_ZN10layer_norm13ln_fwd_kernelINS_13Kernel_traitsIf13__nv_bfloat16fS2_fjLj768ELj1ELj4ELj1ELj16ENS_18Kernel_traits_baseILj768EfS2_fS2_fjLj128EEEEELb0ELb0ELb0ELb1EEEvNS_9FwdParamsE)
        /*1994*/ 	.word	0x00000000


	//----- nvinfo : EIATTR_MIN_STACK_SIZE
	.align		4
.L_1100:
        /*1998*/ 	.byte	0x04, 0x12
        /*199a*/ 	.short	(.L_1102 - .L_1101)
	.align		4
.L_1101:
        /*199c*/ 	.word	index@(_ZN10layer_norm13ln_fwd_kernelINS_13Kernel_traitsIf13__nv_bfloat16fS2_fjLj768ELj1ELj4ELj1ELj16ENS_18Kernel_traits_baseILj768EfS2_fS2_fjLj128EEEEELb0ELb0ELb1ELb0EEEvNS_9FwdParamsE)
        /*19a0*/ 	.word	0x00000000


	//----- nvinfo : EIATTR_MIN_STACK_SIZE
	.align		4
.L_1102:
        /*19a4*/ 	.byte	0x04, 0x12
        /*19a6*/ 	.short	(.L_1104 - .L_1103)
	.align		4
.L_1103:
        /*19a8*/ 	.word	index@(_ZN10layer_norm13ln_fwd_kernelINS_13Kernel_traitsIf13__nv_bfloat16fS2_fjLj768ELj1ELj4ELj1ELj16ENS_18Kernel_traits_baseILj768EfS2_fS2_fjLj128EEEEELb0ELb0ELb1ELb1EEEvNS_9FwdParamsE)
        /*19ac*/ 	.word	0x00000000


	//----- nvinfo : EIATTR_MIN_STACK_SIZE
	.align		4
.L_1104:
        /*19b0*/ 	.byte	0x04, 0x12
        /*19b2*/ 	.short	(.L_1106 - .L_1105)
	.align		4
.L_1105:
        /*19b4*/ 	.word	index@(_ZN10layer_norm13ln_fwd_kernelINS_13Kernel_traitsIf13__nv_bfloat16fS2_fjLj768ELj1ELj4ELj1ELj16ENS_18Kernel_traits_baseILj768EfS2_fS2_fjLj128EEEEELb0ELb1ELb0ELb0EEEvNS_9FwdParamsE)
        /*19b8*/ 	.word	0x00000000


	//----- nvinfo : EIATTR_MIN_STACK_SIZE
	.align		4
.L_1106:
        /*19bc*/ 	.byte	0x04, 0x12
        /*19be*/ 	.short	(.L_1108 - .L_1107)
	.align		4
.L_1107:
        /*19c0*/ 	.word	index@(_ZN10layer_norm13ln_fwd_kernelINS_13Kernel_traitsIf13__nv_bfloat16fS2_fjLj768ELj1ELj4ELj1ELj16ENS_18Kernel_traits_baseILj768EfS2_fS2_fjLj128EEEEELb0ELb1ELb0ELb1EEEvNS_9FwdParamsE)
        /*19c4*/ 	.word	0x00000000


	//----- nvinfo : EIATTR_MIN_STACK_SIZE
	.align		4
.L_1108:
        /*19c8*/ 	.byte	0x04, 0x12
        /*19ca*/ 	.short	(.L_1110 - .L_1109)
	.align		4
.L_1109:
        /*19cc*/ 	.word	index@(_ZN10layer_norm13ln_fwd_kernelINS_13Kernel_traitsIf13__nv_bfloat16fS2_fjLj768ELj1ELj4ELj1ELj16ENS_18Kernel_traits_baseILj768EfS2_fS2_fjLj128EEEEELb0ELb1ELb1ELb0EEEvNS_9FwdParamsE)
        /*19d0*/ 	.word	0x00000000


	//----- nvinfo : EIATTR_MIN_STACK_SIZE
	.align		4
.L_1110:
        /*19d4*/ 	.byte	0x04, 0x12
        /*19d6*/ 	.short	(.L_1112 - .L_1111)
	.align		4
.L_1111:
        /*19d8*/ 	.word	index@(_ZN10layer_norm13ln_fwd_kernelINS_13Kernel_traitsIf13__nv_bfloat16fS2_fjLj768ELj1ELj4ELj1ELj16ENS_18Kernel_traits_baseILj768EfS2_fS2_fjLj128EEEEELb0ELb1ELb1ELb1EEEvNS_9FwdParamsE)
        /*19dc*/ 	.word	0x00000000


	//----- nvinfo : EIATTR_MIN_STACK_SIZE
	.align		4
.L_1112:
        /*19e0*/ 	.byte	0x04, 0x12
        /*19e2*/ 	.short	(.L_1114 - .L_1113)
	.align		4
.L_1113:
        /*19e4*/ 	.word	index@(_ZN10layer_norm13ln_fwd_kernelINS_13Kernel_traitsIf13__nv_bfloat16fS2_fjLj768ELj1ELj4ELj1ELj16ENS_18Kernel_traits_baseILj768EfS2_fS2_fjLj128EEEEELb1ELb0ELb0ELb0EEEvNS_9FwdParamsE)
        /*19e8*/ 	.word	0x00000000


	//----- nvinfo : EIATTR_MIN_STACK_SIZE
	.align		4
.L_1114:
        /*19ec*/ 	.byte	0x04, 0x12
        /*19ee*/ 	.short	(.L_1116 - .L_1115)
	.align		4
.L_1115:
        /*19f0*/ 	.word	index@(_ZN10layer_norm13ln_fwd_kernelINS_13Kernel_traitsIf13__nv_bfloat16fS2_fjLj768ELj1ELj4ELj1ELj16ENS_18Kernel_traits_baseILj768EfS2_fS2_fjLj128EEEEELb1ELb0ELb0ELb1EEEvNS_9FwdParamsE)
        /*19f4*/ 	.word	0x00000000


	//----- nvinfo : EIATTR_MIN_STACK_SIZE
	.align		4
.L_1116:
        /*19f8*/ 	.byte	0x04, 0x12
        /*19fa*/ 	.short	(.L_1118 - .L_1117)
	.align		4
.L_1117:
        /*19fc*/ 	.word	index@(_ZN10layer_norm13ln_fwd_kernelINS_13Kernel_traitsIf13__nv_bfloat16fS2_fjLj768ELj1ELj4ELj1ELj16ENS_18Kernel_traits_baseILj768EfS2_fS2_fjLj128EEEEELb1ELb0ELb1ELb0EEEvNS_9FwdParamsE)
        /*1a00*/ 	.word	0x00000000


	//----- nvinfo : EIATTR_MIN_STACK_SIZE
	.align		4
.L_1118:
        /*1a04*/ 	.byte	0x04, 0x12
        /*1a06*/ 	.short	(.L_1120 - .L_1119)
	.align		4
.L_1119:
        /*1a08*/ 	.word	index@(_ZN10layer_norm13ln_fwd_kernelINS_13Kernel_traitsIf13__nv_bfloat16fS2_fjLj768ELj1ELj4ELj1ELj16ENS_18Kernel_traits_baseILj768EfS2_fS2_fjLj128EEEEELb1ELb0ELb1ELb1EEEvNS_9FwdParamsE)
        /*1a0c*/ 	.word	0x00000000


	//----- nvinfo : EIATTR_MIN_STACK_SIZE
	.align		4
.L_1120:
        /*1a10*/ 	.byte	0x04, 0x12
        /*1a12*/ 	.short	(.L_1122 - .L_1121)
	.align		4
.L_1121:
        /*1a14*/ 	.word	index@(_ZN10layer_norm13ln_fwd_kernelINS_13Kernel_traitsIf13__nv_bfloat16fS2_fjLj768ELj1ELj4ELj1ELj16ENS_18Kernel_traits_baseILj768EfS2_fS2_fjLj128EEEEELb1ELb1ELb0ELb0EEEvNS_9FwdParamsE)
        /*1a18*/ 	.word	0x00000000


	//----- nvinfo : EIATTR_MIN_STACK_SIZE
	.align		4
.L_1122:
        /*1a1c*/ 	.byte	0x04, 0x12
        /*1a1e*/ 	.short	(.L_1124 - .L_1123)
	.align		4
.L_1123:
        /*1a20*/ 	.word	index@(_ZN10layer_norm13ln_fwd_kernelINS_13Kernel_traitsIf13__nv_bfloat16fS2_fjLj768ELj1ELj4ELj1ELj16ENS_18Kernel_traits_baseILj768EfS2_fS2_fjLj128EEEEELb1ELb1ELb0ELb1EEEvNS_9FwdParamsE)
        /*1a24*/ 	.word	0x00000010


	//----- nvinfo : EIATTR_MIN_STACK_SIZE
	.align		4
.L_1124:
        /*1a28*/ 	.byte	0x04, 0x12
        /*1a2a*/ 	.short	(.L_1126 - .L_1125)
	.align		4
.L_1125:
        /*1a2c*/ 	.word	index@(_ZN10layer_norm13ln_fwd_kernelINS_13Kernel_traitsIf13__nv_bfloat16fS2_fjLj768ELj1ELj4ELj1ELj16ENS_18Kernel_traits_baseILj768EfS2_fS2_fjLj128EEEEELb1ELb1ELb1ELb0EEEvNS_9FwdParamsE)
        /*1a30*/ 	.word	0x00000000


	//----- nvinfo : EIATTR_MIN_STACK_SIZE
	.align		4
.L_1126:
        /*1a34*/ 	.byte	0x04, 0x12
        /*1a36*/ 	.short	(.L_1128 - .L_1127)
	.align		4
.L_1127:
        /*1a38*/ 	.word	index@(_ZN10layer_norm13ln_fwd_kernelINS_13Kernel_traitsIf13__nv_bfloat16fS2_fjLj768ELj1ELj4ELj1ELj16ENS_18Kernel_traits_baseILj768EfS2_fS2_fjLj128EEEEELb1ELb1ELb1ELb1EEEvNS_9FwdParamsE)
        /*1a3c*/ 	.word	0x00000000


	//----- nvinfo : EIATTR_MIN_STACK_SIZE
	.align		4
.L_1128:
        /*1a40*/ 	.byte	0x04, 0x12
        /*1a42*/ 	.short	(.L_1130 - .L_1129)
	.align		4
.L_1129:
        /*1a44*/ 	.word	index@(_ZN10layer_norm13ln_fwd_kernelINS_13Kernel_traitsIf6__halfS2_S2_fjLj768ELj1ELj4ELj1ELj16ENS_18Kernel_traits_baseILj768EfS2_S2_S2_fjLj128EEEEELb0ELb0ELb0ELb0EEEvNS_9FwdParamsE)
        /*1a48*/ 	.word	0x00000000


	//----- nvinfo : EIATTR_MIN_STACK_SIZE
	.align		4
.L_1130:
        /*1a4c*/ 	.byte	0x04, 0x12
        /*1a4e*/ 	.short	(.L_1132 - .L_1131)
	.align		4
.L_1131:
        /*1a50*/ 	.word	index@(_ZN10layer_norm13ln_fwd_kernelINS_13Kernel_traitsIf6__halfS2_S2_fjLj768ELj1ELj4ELj1ELj16ENS_18Kernel_traits_baseILj768EfS2_S2_S2_fjLj128EEEEELb0ELb0ELb0ELb1EEEvNS_9FwdParamsE)
        /*1a54*/ 	.word	0x00000000


	//----- nvinfo : EIATTR_MIN_STACK_SIZE
	.align		4
.L_1132:
        /*1a58*/ 	.byte	0x04, 0x12
        /*1a5a*/ 	.short	(.L_1134 - .L_1133)
	.align		4
.L_1133:
        /*1a5c*/ 	.word	index@(_ZN10layer_norm13ln_fwd_kernelINS_13Kernel_traitsIf6__halfS2_S2_fjLj768ELj1ELj4ELj1ELj16ENS_18Kernel_traits_baseILj768EfS2_S2_S2_fjLj128EEEEELb0ELb0ELb1ELb0EEEvNS_9FwdParamsE)
        /*1a60*/ 	.word	0x00000000


	//----- nvinfo : EIATTR_MIN_STACK_SIZE
	.align		4
.L_1134:
        /*1a64*/ 	.byte	0x04, 0x12
        /*1a66*/ 	.short	(.L_1136 - .L_1135)
	.align		4
.L_1135:
        /*1a68*/ 	.word	index@(_ZN10layer_norm13ln_fwd_kernelINS_13Kernel_traitsIf6__halfS2_S2_fjLj768ELj1ELj4ELj1ELj16ENS_18Kernel_traits_baseILj768EfS2_S2_S2_fjLj128EEEEELb0ELb0ELb1ELb1EEEvNS_9FwdParamsE)
        /*1a6c*/ 	.word	0x00000000


	//----- nvinfo : EIATTR_MIN_STACK_SIZE
	.align		4
.L_1136:
        /*1a70*/ 	.byte	0x04, 0x12
        /*1a72*/ 	.short	(.L_1138 - .L_1137)
	.align		4
.L_1137:
        /*1a74*/ 	.word	index@(_ZN10layer_norm13ln_fwd_kernelINS_13Kernel_traitsIf6__halfS2_S2_fjLj768ELj1ELj4ELj1ELj16ENS_18Kernel_traits_baseILj768EfS2_S2_S2_fjLj128EEEEELb0ELb1ELb0ELb0EEEvNS_9FwdParamsE)
        /*1a78*/ 	.word	0x00000000


	//----- nvinfo : EIATTR_MIN_STACK_SIZE
	.align		4
.L_1138:
        /*1a7c*/ 	.byte	0x04, 0x12
        /*1a7e*/ 	.short	(.L_1140 - .L_1139)
	.align		4
.L_1139:
        /*1a80*/ 	.word	index@(_ZN10layer_norm13ln_fwd_kernelINS_13Kernel_traitsIf6__halfS2_S2_fjLj768ELj1ELj4ELj1ELj16ENS_18Kernel_traits_baseILj768EfS2_S2_S2_fjLj128EEEEELb0ELb1ELb0ELb1EEEvNS_9FwdParamsE)
        /*1a84*/ 	.word	0x00000000


	//----- nvinfo : EIATTR_MIN_STACK_SIZE
	.align		4
.L_1140:
        /*1a88*/ 	.byte	0x04, 0x12
        /*1a8a*/ 	.short	(.L_1142 - .L_1141)
	.align		4
.L_1141:
        /*1a8c*/ 	.word	index@(_ZN10layer_norm13ln_fwd_kernelINS_13Kernel_traitsIf6__halfS2_S2_fjLj768ELj1ELj4ELj1ELj16ENS_18Kernel_traits_baseILj768EfS2_S2_S2_fjLj128EEEEELb0ELb1ELb1ELb0EEEvNS_9FwdParamsE)
        /*1a90*/ 	.word	0x00000000


	//----- nvinfo : EIATTR_MIN_STACK_SIZE
	.align		4
.L_1142:
        /*1a94*/ 	.byte	0x04, 0x12
        /*1a96*/ 	.short	(.L_1144 - .L_1143)
	.align		4
.L_1143:
        /*1a98*/ 	.word	index@(_ZN10layer_norm13ln_fwd_kernelINS_13Kernel_traitsIf6__halfS2_S2_fjLj768ELj1ELj4ELj1ELj16ENS_18Kernel_traits_baseILj768EfS2_S2_S2_fjLj128EEEEELb0ELb1ELb1ELb1EEEvNS_9FwdParamsE)
        /*1a9c*/ 	.word	0x00000000


	//----- nvinfo : EIATTR_MIN_STACK_SIZE
	.align		4
.L_1144:
        /*1aa0*/ 	.byte	0x04, 0x12
        /*1aa2*/ 	.short	(.L_1146 - .L_1145)
	.align		4
.L_1145:
        /*1aa4*/ 	.word	index@(_ZN10layer_norm13ln_fwd_kernelINS_13Kernel_traitsIf6__halfS2_S2_fjLj768ELj1ELj4ELj1ELj16ENS_18Kernel_traits_baseILj768EfS2_S2_S2_fjLj128EEEEELb1ELb0ELb0ELb0EEEvNS_9FwdParamsE)
        /*1aa8*/ 	.word	0x00000000


	//----- nvinfo : EIATTR_MIN_STACK_SIZE
	.align		4
.L_1146:
        /*1aac*/ 	.byte	0x04, 0x12
        /*1aae*/ 	.short	(.L_1148 - .L_1147)
	.align		4
.L_1147:
        /*1ab0*/ 	.word	index@(_ZN10layer_norm13ln_fwd_kernelINS_13Kernel_traitsIf6__halfS2_S2_fjLj768ELj1ELj4ELj1ELj16ENS_18Kernel_traits_baseILj768EfS2_S2_S2_fjLj128EEEEELb1ELb0ELb0ELb1EEEvNS_9FwdParamsE)
        /*1ab4*/ 	.word	0x00000000


	//----- nvinfo : EIATTR_MIN_STACK_SIZE
	.align		4
.L_1148:
        /*1ab8*/ 	.byte	0x04, 0x12
        /*1aba*/ 	.short	(.L_1150 - .L_1149)
	.align		4
.L_1149:
        /*1abc*/ 	.word	index@(_ZN10layer_norm13ln_fwd_kernelINS_13Kernel_traitsIf6__halfS2_S2_fjLj768ELj1ELj4ELj1ELj16ENS_18Kernel_traits_baseILj768EfS2_S2_S2_fjLj128EEEEELb1ELb0ELb1ELb0EEEvNS_9FwdParamsE)
        /*1ac0*/ 	.word	0x00000000


	//----- nvinfo : EIATTR_MIN_STACK_SIZE
	.align		4
.L_1150:
        /*1ac4*/ 	.byte	0x04, 0x12
        /*1ac6*/ 	.short	(.L_1152 - .L_1151)
	.align		4
.L_1151:
        /*1ac8*/ 	.word	index@(_ZN10layer_norm13ln_fwd_kernelINS_13Kernel_traitsIf6__halfS2_S2_fjLj768ELj1ELj4ELj1ELj16ENS_18Kernel_traits_baseILj768EfS2_S2_S2_fjLj128EEEEELb1ELb0ELb1ELb1EEEvNS_9FwdParamsE)
        /*1acc*/ 	.word	0x00000000


	//----- nvinfo : EIATTR_MIN_STACK_SIZE
	.align		4
.L_1152:
        /*1ad0*/ 	.byte	0x04, 0x12
        /*1ad2*/ 	.short	(.L_1154 - .L_1153)
	.align		4
.L_1153:
        /*1ad4*/ 	.word	index@(_ZN10layer_norm13ln_fwd_kernelINS_13Kernel_traitsIf6__halfS2_S2_fjLj768ELj1ELj4ELj1ELj16ENS_18Kernel_traits_baseILj768EfS2_S2_S2_fjLj128EEEEELb1ELb1ELb0ELb0EEEvNS_9FwdParamsE)
        /*1ad8*/ 	.word	0x00000000


	//----- nvinfo : EIATTR_MIN_STACK_SIZE
	.align		4
.L_1154:
        /*1adc*/ 	.byte	0x04, 0x12
        /*1ade*/ 	.short	(.L_1156 - .L_1155)
	.align		4
.L_1155:
        /*1ae0*/ 	.word	index@(_ZN10layer_norm13ln_fwd_kernelINS_13Kernel_traitsIf6__halfS2_S2_fjLj768ELj1ELj4ELj1ELj16ENS_18Kernel_traits_baseILj768EfS2_S2_S2_fjLj128EEEEELb1ELb1ELb0ELb1EEEvNS_9FwdParamsE)
        /*1ae4*/ 	.word	0x00000000


	//----- nvinfo : EIATTR_MIN_STACK_SIZE
	.align		4
.L_1156:
        /*1ae8*/ 	.byte	0x04, 0x12
        /*1aea*/ 	.short	(.L_1158 - .L_1157)
	.align		4
.L_1157:
        /*1aec*/ 	.word	index@(_ZN10layer_norm13ln_fwd_kernelINS_13Kernel_traitsIf6__halfS2_S2_fjLj768ELj1ELj4ELj1ELj16ENS_18Kernel_traits_baseILj768EfS2_S2_S2_fjLj128EEEEELb1ELb1ELb1ELb0EEEvNS_9FwdParamsE)
        /*1af0*/ 	.word	0x00000000


	//----- nvinfo : EIATTR_MIN_STACK_SIZE
	.align		4
.L_1158:
        /*1af4*/ 	.byte	0x04, 0x12
        /*1af6*/ 	.short	(.L_1160 - .L_1159)
	.align		4
.L_1159:
        /*1af8*/ 	.word	index@(_ZN10layer_norm13ln_fwd_kernelINS_13Kernel_traitsIf6__halfS2_S2_fjLj768ELj1ELj4ELj1ELj16ENS_18Kernel_traits_baseILj768EfS2_S2_S2_fjLj128EEEEELb1ELb1ELb1ELb1EEEvNS_9FwdParamsE)
        /*1afc*/ 	.word	0x00000000


	//----- nvinfo : EIATTR_MIN_STACK_SIZE
	.align		4
.L_1160:
        /*1b00*/ 	.byte	0x04, 0x12
        /*1b02*/ 	.short	(.L_1162 - .L_1161)
	.align		4
.L_1161:
        /*1b04*/ 	.word	index@(_ZN10layer_norm13ln_fwd_kernelINS_13Kernel_traitsI6__halfS2_fS2_fjLj768ELj1ELj4ELj1ELj16ENS_18Kernel_traits_baseILj768ES2_S2_fS2_fjLj128EEEEELb0ELb0ELb0ELb0EEEvNS_9FwdParamsE)
        /*1b08*/ 	.word	0x00000000


	//----- nvinfo : EIATTR_MIN_STACK_SIZE
	.align		4
.L_1162:
        /*1b0c*/ 	.byte	0x04, 0x12
        /*1b0e*/ 	.short	(.L_1164 - .L_1163)
	.align		4
.L_1163:
        /*1b10*/ 	.word	index@(_ZN10layer_norm13ln_fwd_kernelINS_13Kernel_traitsI6__halfS2_fS2_fjLj768ELj1ELj4ELj1ELj16ENS_18Kernel_traits_baseILj768ES2_S2_fS2_fjLj128EEEEELb0ELb0ELb0ELb1EEEvNS_9FwdParamsE)
        /*1b14*/ 	.word	0x00000000


	//----- nvinfo : EIATTR_MIN_STACK_SIZE
	.align		4
.L_1164:
        /*1b18*/ 	.byte	0x04, 0x12
        /*1b1a*/ 	.short	(.L_1166 - .L_1165)
	.align		4
.L_1165:
        /*1b1c*/ 	.word	index@(_ZN10layer_norm13ln_fwd_kernelINS_13Kernel_traitsI6__halfS2_fS2_fjLj768ELj1ELj4ELj1ELj16ENS_18Kernel_traits_baseILj768ES2_S2_fS2_fjLj128EEEEELb0ELb0ELb1ELb0EEEvNS_9FwdParamsE)
        /*1b20*/ 	.word	0x00000000


	//----- nvinfo : EIATTR_MIN_STACK_SIZE
	.align		4
.L_1166:
        /*1b24*/ 	.byte	0x04, 0x12
        /*1b26*/ 	.short	(.L_1168 - .L_1167)
	.align		4
.L_1167:
        /*1b28*/ 	.word	index@(_ZN10layer_norm13ln_fwd_kernelINS_13Kernel_traitsI6__halfS2_fS2_fjLj768ELj1ELj4ELj1ELj16ENS_18Kernel_traits_baseILj768ES2_S2_fS2_fjLj128EEEEELb0ELb0ELb1ELb1EEEvNS_9FwdParamsE)
        /*1b2c*/ 	.word	0x00000000


	//----- nvinfo : EIATTR_MIN_STACK_SIZE
	.align		4
.L_1168:
        /*1b30*/ 	.byte	0x04, 0x12
        /*1b32*/ 	.short	(.L_1170 - .L_1169)
	.align		4
.L_1169:
        /*1b34*/ 	.word	index@(_ZN10layer_norm13ln_fwd_kernelINS_13Kernel_traitsI6__halfS2_fS2_fjLj768ELj1ELj4ELj1ELj16ENS_18Kernel_traits_baseILj768ES2_S2_fS2_fjLj128EEEEELb0ELb1ELb0ELb0EEEvNS_9FwdParamsE)
        /*1b38*/ 	.word	0x00000000


	//----- nvinfo : EIATTR_MIN_STACK_SIZE
	.align		4
.L_1170:
        /*1b3c*/ 	.byte	0x04, 0x12
        /*1b3e*/ 	.short	(.L_1172 - .L_1171)
	.align		4
.L_1171:
        /*1b40*/ 	.word	index@(_ZN10layer_norm13ln_fwd_kernelINS_13Kernel_traitsI6__halfS2_fS2_fjLj768ELj1ELj4ELj1ELj16ENS_18Kernel_traits_baseILj768ES2_S2_fS2_fjLj128EEEEELb0ELb1ELb0ELb1EEEvNS_9FwdParamsE)
        /*1b44*/ 	.word	0x00000000


	//----- nvinfo : EIATTR_MIN_STACK_SIZE
	.align		4
.L_1172:
        /*1b48*/ 	.byte	0x04, 0x12
        /*1b4a*/ 	.short	(.L_1174 - .L_1173)
	.align		4
.L_1173:
        /*1b4c*/ 	.word	index@(_ZN10layer_norm13ln_fwd_kernelINS_13Kernel_traitsI6__halfS2_fS2_fjLj768ELj1ELj4ELj1ELj16ENS_18Kernel_traits_baseILj768ES2_S2_fS2_fjLj128EEEEELb0ELb1ELb1ELb0EEEvNS_9FwdParamsE)
        /*1b50*/ 	.word	0x00000000


	//----- nvinfo : EIATTR_MIN_STACK_SIZE
	.align		4
.L_1174:
        /*1b54*/ 	.byte	0x04, 0x12
        /*1b56*/ 	.short	(.L_1176 - .L_1175)
	.align		4
.L_1175:
        /*1b58*/ 	.word	index@(_ZN10layer_norm13ln_fwd_kernelINS_13Kernel_traitsI6__halfS2_fS2_fjLj768ELj1ELj4ELj1ELj16ENS_18Kernel_traits_baseILj768ES2_S2_fS2_fjLj128EEEEELb0ELb1ELb1ELb1EEEvNS_9FwdParamsE)
        /*1b5c*/ 	.word	0x00000000


	//----- nvinfo : EIATTR_MIN_STACK_SIZE
	.align		4
.L_1176:
        /*1b60*/ 	.byte	0x04, 0x12
        /*1b62*/ 	.short	(.L_1178 - .L_1177)
	.align		4
.L_1177:
        /*1b64*/ 	.word	index@(_ZN10layer_norm13ln_fwd_kernelINS_13Kernel_traitsI6__halfS2_fS2_fjLj768ELj1ELj4ELj1ELj16ENS_18Kernel_traits_baseILj768ES2_S2_fS2_fjLj128EEEEELb1ELb0ELb0ELb0EEEvNS_9FwdParamsE)
        /*1b68*/ 	.word	0x00000000


	//----- nvinfo : EIATTR_MIN_STACK_SIZE
	.align		4
.L_1178:
        /*1b6c*/ 	.byte	0x04, 0x12
        /*1b6e*/ 	.short	(.L_1180 - .L_1179)
	.align		4
.L_1179:
        /*1b70*/ 	.word	index@(_ZN10layer_norm13ln_fwd_kernelINS_13Kernel_traitsI6__halfS2_fS2_fjLj768ELj1ELj4ELj1ELj16ENS_18Kernel_traits_baseILj768ES2_S2_fS2_fjLj128EEEEELb1ELb0ELb0ELb1EEEvNS_9FwdParamsE)
        /*1b74*/ 	.word	0x00000000


	//----- nvinfo : EIATTR_MIN_STACK_SIZE
	.align		4
.L_1180:
        /*1b78*/ 	.byte	0x04, 0x12
        /*1b7a*/ 	.short	(.L_1182 - .L_1181)
	.align		4
.L_1181:
        /*1b7c*/ 	.word	index@(_ZN10layer_norm13ln_fwd_kernelINS_13Kernel_traitsI6__halfS2_fS2_fjLj768ELj1ELj4ELj1ELj16ENS_18Kernel_traits_baseILj768ES2_S2_fS2_fjLj128EEEEELb1ELb0ELb1ELb0EEEvNS_9FwdParamsE)
        /*1b80*/ 	.word	0x00000000


	//----- nvinfo : EIATTR_MIN_STACK_SIZE
	.align		4
.L_1182:
        /*1b84*/ 	.byte	0x04, 0x12
        /*1b86*/ 	.short	(.L_1184 - .L_1183)
	.align		4
.L_1183:
        /*1b88*/ 	.word	index@(_ZN10layer_norm13ln_fwd_kernelINS_13Kernel_traitsI6__halfS2_fS2_fjLj768ELj1ELj4ELj1ELj16ENS_18Kernel_traits_baseILj768ES2_S2_fS2_fjLj128EEEEELb1ELb0ELb1ELb1EEEvNS_9FwdParamsE)
        /*1b8c*/ 	.word	0x00000000


	//----- nvinfo : EIATTR_MIN_STACK_SIZE
	.align		4
.L_1184:
        /*1b90*/ 	.byte	0x04, 0x12
        /*1b92*/ 	.short	(.L_1186 - .L_1185)
	.align		4
.L_1185:
        /*1b94*/ 	.word	index@(_ZN10layer_norm13ln_fwd_kernelINS_13Kernel_traitsI6__halfS2_fS2_fjLj768ELj1ELj4ELj1ELj16ENS_18Kernel_traits_baseILj768ES2_S2_fS2_fjLj128EEEEELb1ELb1ELb0ELb0EEEvNS_9FwdParamsE)
        /*1b98*/ 	.word	0x00000000


	//----- nvinfo : EIATTR_MIN_STACK_SIZE
	.align		4
.L_1186:
        /*1b9c*/ 	.byte	0x04, 0x12
        /*1b9e*/ 	.short	(.L_1188 - .L_1187)
	.align		4
.L_1187:
        /*1ba0*/ 	.word	index@(_ZN10layer_norm13ln_fwd_kernelINS_13Kernel_traitsI6__halfS2_fS2_fjLj768ELj1ELj4ELj1ELj16ENS_18Kernel_traits_baseILj768ES2_S2_fS2_fjLj128EEEEELb1ELb1ELb0ELb1EEEvNS_9FwdParamsE)
        /*1ba4*/ 	.word	0x00000000


	//----- nvinfo : EIATTR_MIN_STACK_SIZE
	.align		4
.L_1188:
        /*1ba8*/ 	.byte	0x04, 0x12
        /*1baa*/ 	.short	(.L_1190 - .L_1189)
	.align		4
.L_1189:
        /*1bac*/ 	.word	index@(_ZN10layer_norm13ln_fwd_kernelINS_13Kernel_traitsI6__halfS2_fS2_fjLj768ELj1ELj4ELj1ELj16ENS_18Kernel_traits_baseILj768ES2_S2_fS2_fjLj128EEEEELb1ELb1ELb1ELb0EEEvNS_9FwdParamsE)
        /*1bb0*/ 	.word	0x00000000


	//----- nvinfo : EIATTR_MIN_STACK_SIZE
	.align		4
.L_1190:
        /*1bb4*/ 	.byte	0x04, 0x12
        /*1bb6*/ 	.short	(.L_1192 - .L_1191)
	.align		4
.L_1191:
        /*1bb8*/ 	.word	index@(_ZN10layer_norm13ln_fwd_kernelINS_13Kernel_traitsI6__halfS2_fS2_fjLj768ELj1ELj4ELj1ELj16ENS_18Kernel_traits_baseILj768ES2_S2_fS2_fjLj128EEEEELb1ELb1ELb1ELb1EEEvNS_9FwdParamsE)
        /*1bbc*/ 	.word	0x00000000


	//----- nvinfo : EIATTR_MIN_STACK_SIZE
	.align		4
.L_1192:
        /*1bc0*/ 	.byte	0x04, 0x12
        /*1bc2*/ 	.short	(.L_1194 - .L_1193)
	.align		4
.L_1193:
        /*1bc4*/ 	.word	index@(_ZN10layer_norm13ln_fwd_kernelINS_13Kernel_traitsIf6__halffS2_fjLj768ELj1ELj4ELj1ELj16ENS_18Kernel_traits_baseILj768EfS2_fS2_fjLj128EEEEELb0ELb0ELb0ELb0EEEvNS_9FwdParamsE)
        /*1bc8*/ 	.word	0x00000000


	//----- nvinfo : EIATTR_MIN_STACK_SIZE
	.align		4
.L_1194:
        /*1bcc*/ 	.byte	0x04, 0x12
        /*1bce*/ 	.short	(.L_1196 - .L_1195)
	.align		4
.L_1195:
        /*1bd0*/ 	.word	index@(_ZN10layer_norm13ln_fwd_kernelINS_13Kernel_traitsIf6__halffS2_fjLj768ELj1ELj4ELj1ELj16ENS_18Kernel_traits_baseILj768EfS2_fS2_fjLj128EEEEELb0ELb0ELb0ELb1EEEvNS_9FwdParamsE)
        /*1bd4*/ 	.word	0x00000000


	//----- nvinfo : EIATTR_MIN_STACK_SIZE
	.align		4
.L_1196:
        /*1bd8*/ 	.byte	0x04, 0x12
        /*1bda*/ 	.short	(.L_1198 - .L_1197)
	.align		4
.L_1197:
        /*1bdc*/ 	.word	index@(_ZN10layer_norm13ln_fwd_kernelINS_13Kernel_traitsIf6__halffS2_fjLj768ELj1ELj4ELj1ELj16ENS_18Kernel_traits_baseILj768EfS2_fS2_fjLj128EEEEELb0ELb0ELb1ELb0EEEvNS_9FwdParamsE)
        /*1be0*/ 	.word	0x00000000


	//----- nvinfo : EIATTR_MIN_STACK_SIZE
	.align		4
.L_1198:
        /*1be4*/ 	.byte	0x04, 0x12
        /*1be6*/ 	.short	(.L_1200 - .L_1199)
	.align		4
.L_1199:
        /*1be8*/ 	.word	index@(_ZN10layer_norm13ln_fwd_kernelINS_13Kernel_traitsIf6__halffS2_fjLj768ELj1ELj4ELj1ELj16ENS_18Kernel_traits_baseILj768EfS2_fS2_fjLj128EEEEELb0ELb0ELb1ELb1EEEvNS_9FwdParamsE)
        /*1bec*/ 	.word	0x00000000


	//----- nvinfo : EIATTR_MIN_STACK_SIZE
	.align		4
.L_1200:
        /*1bf0*/ 	.byte	0x04, 0x12
        /*1bf2*/ 	.short	(.L_1202 - .L_1201)
	.align		4
.L_1201:
        /*1bf4*/ 	.word	index@(_ZN10layer_norm13ln_fwd_kernelINS_13Kernel_traitsIf6__halffS2_fjLj768ELj1ELj4ELj1ELj16ENS_18Kernel_traits_baseILj768EfS2_fS2_fjLj128EEEEELb0ELb1ELb0ELb0EEEvNS_9FwdParamsE)
        /*1bf8*/ 	.word	0x00000000


	//----- nvinfo : EIATTR_MIN_STACK_SIZE
	.align		4
.L_1202:
        /*1bfc*/ 	.byte	0x04, 0x12
        /*1bfe*/ 	.short	(.L_1204 - .L_1203)
	.align		4
.L_1203:
        /*1c00*/ 	.word	index@(_ZN10layer_norm13ln_fwd_kernelINS_13Kernel_traitsIf6__halffS2_fjLj768ELj1ELj4ELj1ELj16ENS_18Kernel_traits_baseILj768EfS2_fS2_fjLj128EEEEELb0ELb1ELb0ELb1EEEvNS_9FwdParamsE)
        /*1c04*/ 	.word	0x00000000


	//----- nvinfo : EIATTR_MIN_STACK_SIZE
	.align		4
.L_1204:
        /*1c08*/ 	.byte	0x04, 0x12
        /*1c0a*/ 	.short	(.L_1206 - .L_1205)
	.align		4
.L_1205:
        /*1c0c*/ 	.word	index@(_ZN10layer_norm13ln_fwd_kernelINS_13Kernel_traitsIf6__halffS2_fjLj768ELj1ELj4ELj1ELj16ENS_18Kernel_traits_baseILj768EfS2_fS2_fjLj128EEEEELb0ELb1ELb1ELb0EEEvNS_9FwdParamsE)
        /*1c10*/ 	.word	0x00000000


	//----- nvinfo : EIATTR_MIN_STACK_SIZE
	.align		4
.L_1206:
        /*1c14*/ 	.byte	0x04, 0x12
        /*1c16*/ 	.short	(.L_1208 - .L_1207)
	.align		4
.L_1207:
        /*1c18*/ 	.word	index@(_ZN10layer_norm13ln_fwd_kernelINS_13Kernel_traitsIf6__halffS2_fjLj768ELj1ELj4ELj1ELj16ENS_18Kernel_traits_baseILj768EfS2_fS2_fjLj128EEEEELb0ELb1ELb1ELb1EEEvNS_9FwdParamsE)
        /*1c1c*/ 	.word	0x00000000


	//----- nvinfo : EIATTR_MIN_STACK_SIZE
	.align		4
.L_1208:
        /*1c20*/ 	.byte	0x04, 0x12
        /*1c22*/ 	.short	(.L_1210 - .L_1209)
	.align		4
.L_1209:
        /*1c24*/ 	.word	index@(_ZN10layer_norm13ln_fwd_kernelINS_13Kernel_traitsIf6__halffS2_fjLj768ELj1ELj4ELj1ELj16ENS_18Kernel_traits_baseILj768EfS2_fS2_fjLj128EEEEELb1ELb0ELb0ELb0EEEvNS_9FwdParamsE)
        /*1c28*/ 	.word	0x00000000


	//----- nvinfo : EIATTR_MIN_STACK_SIZE
	.align		4
.L_1210:
        /*1c2c*/ 	.byte	0x04, 0x12
        /*1c2e*/ 	.short	(.L_1212 - .L_1211)
	.align		4
.L_1211:
        /*1c30*/ 	.word	index@(_ZN10layer_norm13ln_fwd_kernelINS_13Kernel_traitsIf6__halffS2_fjLj768ELj1ELj4ELj1ELj16ENS_18Kernel_traits_baseILj768EfS2_fS2_fjLj128EEEEELb1ELb0ELb0ELb1EEEvNS_9FwdParamsE)
        /*1c34*/ 	.word	0x00000000


	//----- nvinfo : EIATTR_MIN_STACK_SIZE
	.align		4
.L_1212:
        /*1c38*/ 	.byte	0x04, 0x12
        /*1c3a*/ 	.short	(.L_1214 - .L_1213)
	.align		4
.L_1213:
        /*1c3c*/ 	.word	index@(_ZN10layer_norm13ln_fwd_kernelINS_13Kernel_traitsIf6__halffS2_fjLj768ELj1ELj4ELj1ELj16ENS_18Kernel_traits_baseILj768EfS2_fS2_fjLj128EEEEELb1ELb0ELb1ELb0EEEvNS_9FwdParamsE)
        /*1c40*/ 	.word	0x00000000


	//----- nvinfo : EIATTR_MIN_STACK_SIZE
	.align		4
.L_1214:
        /*1c44*/ 	.byte	0x04, 0x12
        /*1c46*/ 	.short	(.L_1216 - .L_1215)
	.align		4
.L_1215:
        /*1c48*/ 	.word	index@(_ZN10layer_norm13ln_fwd_kernelINS_13Kernel_traitsIf6__halffS2_fjLj768ELj1ELj4ELj1ELj16ENS_18Kernel_traits_baseILj768EfS2_fS2_fjLj128EEEEELb1ELb0ELb1ELb1EEEvNS_9FwdParamsE)
        /*1c4c*/ 	.word	0x00000000


	//----- nvinfo : EIATTR_MIN_STACK_SIZE
	.align		4
.L_1216:
        /*1c50*/ 	.byte	0x04, 0x12
        /*1c52*/ 	.short	(.L_1218 - .L_1217)
	.align		4
.L_1217:
        /*1c54*/ 	.word	index@(_ZN10layer_norm13ln_fwd_kernelINS_13Kernel_traitsIf6__halffS2_fjLj768ELj1ELj4ELj1ELj16ENS_18Kernel_traits_baseILj768EfS2_fS2_fjLj128EEEEELb1ELb1ELb0ELb0EEEvNS_9FwdParamsE)
        /*1c58*/ 	.word	0x00000000


	//----- nvinfo : EIATTR_MIN_STACK_SIZE
	.align		4
.L_1218:
        /*1c5c*/ 	.byte	0x04, 0x12
        /*1c5e*/ 	.short	(.L_1220 - .L_1219)
	.align		4
.L_1219:
        /*1c60*/ 	.word	index@(_ZN10layer_norm13ln_fwd_kernelINS_13Kernel_traitsIf6__halffS2_fjLj768ELj1ELj4ELj1ELj16ENS_18Kernel_traits_baseILj768EfS2_fS2_fjLj128EEEEELb1ELb1ELb0ELb1EEEvNS_9FwdParamsE)
        /*1c64*/ 	.word	0x00000010


	//----- nvinfo : EIATTR_MIN_STACK_SIZE
	.align		4
.L_1220:
        /*1c68*/ 	.byte	0x04, 0x12
        /*1c6a*/ 	.short	(.L_1222 - .L_1221)
	.align		4
.L_1221:
        /*1c6c*/ 	.word	index@(_ZN10layer_norm13ln_fwd_kernelINS_13Kernel_traitsIf6__halffS2_fjLj768ELj1ELj4ELj1ELj16ENS_18Kernel_traits_baseILj768EfS2_fS2_fjLj128EEEEELb1ELb1ELb1ELb0EEEvNS_9FwdParamsE)
        /*1c70*/ 	.word	0x00000000


	//----- nvinfo : EIATTR_MIN_STACK_SIZE
	.align		4
.L_1222:
        /*1c74*/ 	.byte	0x04, 0x12
        /*1c76*/ 	.short	(.L_1224 - .L_1223)
	.align		4
.L_1223:
        /*1c78*/ 	.word	index@(_ZN10layer_norm13ln_fwd_kernelINS_13Kernel_traitsIf6__halffS2_fjLj768ELj1ELj4ELj1ELj16ENS_18Kernel_traits_baseILj768EfS2_fS2_fjLj128EEEEELb1ELb1ELb1ELb1EEEvNS_9FwdParamsE)
        /*1c7c*/ 	.word	0x00000000


	//----- nvinfo : EIATTR_MIN_STACK_SIZE
	.align		4
.L_1224:
        /*1c80*/ 	.byte	0x04, 0x12
        /*1c82*/ 	.short	(.L_1226 - .L_1225)
	.align		4
.L_1225:
        /*1c84*/ 	.word	index@(_ZN10layer_norm13ln_fwd_kernelINS_13Kernel_traitsI6__halfffffjLj768ELj1ELj4ELj1ELj16ENS_18Kernel_traits_baseILj768ES2_ffffjLj128EEEEELb0ELb0ELb0ELb0EEEvNS_9FwdParamsE)
        /*1c88*/ 	.word	0x00000000


	//----- nvinfo : EIATTR_MIN_STACK_SIZE
	.align		4
.L_1226:
        /*1c8c*/ 	.byte	0x04, 0x12
        /*1c8e*/ 	.short	(.L_1228 - .L_1227)
	.align		4
.L_1227:
        /*1c90*/ 	.word	index@(_ZN10layer_norm13ln_fwd_kernelINS_13Kernel_traitsI6__halfffffjLj768ELj1ELj4ELj1ELj16ENS_18Kernel_traits_baseILj768ES2_ffffjLj128EEEEELb0ELb0ELb0ELb1EEEvNS_9FwdParamsE)
        /*1c94*/ 	.word	0x00000000


	//----- nvinfo : EIATTR_MIN_STACK_SIZE
	.align		4
.L_1228:
        /*1c98*/ 	.byte	0x04, 0x12
        /*1c9a*/ 	.short	(.L_1230 - .L_1229)
	.align		4
.L_1229:
        /*1c9c*/ 	.word	index@(_ZN10layer_norm13ln_fwd_kernelINS_13Kernel_traitsI6__halfffffjLj768ELj1ELj4ELj1ELj16ENS_18Kernel_traits_baseILj768ES2_ffffjLj128EEEEELb0ELb0ELb1ELb0EEEvNS_9FwdParamsE)
        /*1ca0*/ 	.word	0x00000000


	//----- nvinfo : EIATTR_MIN_STACK_SIZE
	.align		4
.L_1230:
        /*1ca4*/ 	.byte	0x04, 0x12
        /*1ca6*/ 	.short	(.L_1232 - .L_1231)
	.align		4
.L_1231:
        /*1ca8*/ 	.word	index@(_ZN10layer_norm13ln_fwd_kernelINS_13Kernel_traitsI6__halfffffjLj768ELj1ELj4ELj1ELj16ENS_18Kernel_traits_baseILj768ES2_ffffjLj128EEEEELb0ELb0ELb1ELb1EEEvNS_9FwdParamsE)
        /*1cac*/ 	.word	0x00000000


	//----- nvinfo : EIATTR_MIN_STACK_SIZE
	.align		4
.L_1232:
        /*1cb0*/ 	.byte	0x04, 0x12
        /*1cb2*/ 	.short	(.L_1234 - .L_1233)
	.align		4
.L_1233:
        /*1cb4*/ 	.word	index@(_ZN10layer_norm13ln_fwd_kernelINS_13Kernel_traitsI6__halfffffjLj768ELj1ELj4ELj1ELj16ENS_18Kernel_traits_baseILj768ES2_ffffjLj128EEEEELb0ELb1ELb0ELb0EEEvNS_9FwdParamsE)
        /*1cb8*/ 	.word	0x00000000


	//----- nvinfo : EIATTR_MIN_STACK_SIZE
	.align		4
.L_1234:
        /*1cbc*/ 	.byte	0x04, 0x12
        /*1cbe*/ 	.short	(.L_1236 - .L_1235)
	.align		4
.L_1235:
        /*1cc0*/ 	.word	index@(_ZN10layer_norm13ln_fwd_kernelINS_13Kernel_traitsI6__halfffffjLj768ELj1ELj4ELj1ELj16ENS_18Kernel_traits_baseILj768ES2_ffffjLj128EEEEELb0ELb1ELb0ELb1EEEvNS_9FwdParamsE)
        /*1cc4*/ 	.word	0x00000000


	//----- nvinfo : EIATTR_MIN_STACK_SIZE
	.align		4
.L_1236:
        /*1cc8*/ 	.byte	0x04, 0x12
        /*1cca*/ 	.short	(.L_1238 - .L_1237)
	.align		4
.L_1237:
        /*1ccc*/ 	.word	index@(_ZN10layer_norm13ln_fwd_kernelINS_13Kernel_traitsI6__halfffffjLj768ELj1ELj4ELj1ELj16ENS_18Kernel_traits_baseILj768ES2_ffffjLj128EEEEELb0ELb1ELb1ELb0EEEvNS_9FwdParamsE)
        /*1cd0*/ 	.word	0x00000000


	//----- nvinfo : EIATTR_MIN_STACK_SIZE
	.align		4
.L_1238:
        /*1cd4*/ 	.byte	0x04, 0x12
        /*1cd6*/ 	.short	(.L_1240 - .L_1239)
	.align		4
.L_1239:
        /*1cd8*/ 	.word	index@(_ZN10layer_norm13ln_fwd_kernelINS_13Kernel_traitsI6__halfffffjLj768ELj1ELj4ELj1ELj16ENS_18Kernel_traits_baseILj768ES2_ffffjLj128EEEEELb0ELb1ELb1ELb1EEEvNS_9FwdParamsE)
        /*1cdc*/ 	.word	0x00000000


	//----- nvinfo : EIATTR_MIN_STACK_SIZE
	.align		4
.L_1240:
        /*1ce0*/ 	.byte	0x04, 0x12
        /*1ce2*/ 	.short	(.L_1242 - .L_1241)
	.align		4
.L_1241:
        /*1ce4*/ 	.word	index@(_ZN10layer_norm13ln_fwd_kernelINS_13Kernel_traitsI6__halfffffjLj768ELj1ELj4ELj1ELj16ENS_18Kernel_traits_baseILj768ES2_ffffjLj128EEEEELb1ELb0ELb0ELb0EEEvNS_9FwdParamsE)
        /*1ce8*/ 	.word	0x00000000


	//----- nvinfo : EIATTR_MIN_STACK_SIZE
	.align		4
.L_1242:
        /*1cec*/ 	.byte	0x04, 0x12
        /*1cee*/ 	.short	(.L_1244 - .L_1243)
	.align		4
.L_1243:
        /*1cf0*/ 	.word	index@(_ZN10layer_norm13ln_fwd_kernelINS_13Kernel_traitsI6__halfffffjLj768ELj1ELj4ELj1ELj16ENS_18Kernel_traits_baseILj768ES2_ffffjLj128EEEEELb1ELb0ELb0ELb1EEEvNS_9FwdParamsE)
        /*1cf4*/ 	.word	0x00000000


	//----- nvinfo : EIATTR_MIN_STACK_SIZE
	.align		4
.L_1244:
        /*1cf8*/ 	.byte	0x04, 0x12
        /*1cfa*/ 	.short	(.L_1246 - .L_1245)
	.align		4
.L_1245:
        /*1cfc*/ 	.word	index@(_ZN10layer_norm13ln_fwd_kernelINS_13Kernel_traitsI6__halfffffjLj768ELj1ELj4ELj1ELj16ENS_18Kernel_traits_baseILj768ES2_ffffjLj128EEEEELb1ELb0ELb1ELb0EEEvNS_9FwdParamsE)
        /*1d00*/ 	.word	0x00000000


	//----- nvinfo : EIATTR_MIN_STACK_SIZE
	.align		4
.L_1246:
        /*1d04*/ 	.byte	0x04, 0x12
        /*1d06*/ 	.short	(.L_1248 - .L_1247)
	.align		4
.L_1247:
        /*1d08*/ 	.word	index@(_ZN10layer_norm13ln_fwd_kernelINS_13Kernel_traitsI6__halfffffjLj768ELj1ELj4ELj1ELj16ENS_18Kernel_traits_baseILj768ES2_ffffjLj128EEEEELb1ELb0ELb1ELb1EEEvNS_9FwdParamsE)
        /*1d0c*/ 	.word	0x00000000


	//----- nvinfo : EIATTR_MIN_STACK_SIZE
	.align		4
.L_1248:
        /*1d10*/ 	.byte	0x04, 0x12
        /*1d12*/ 	.short	(.L_1250 - .L_1249)
	.align		4
.L_1249:
        /*1d14*/ 	.word	index@(_ZN10layer_norm13ln_fwd_kernelINS_13Kernel_traitsI6__halfffffjLj768ELj1ELj4ELj1ELj16ENS_18Kernel_traits_baseILj768ES2_ffffjLj128EEEEELb1ELb1ELb0ELb0EEEvNS_9FwdParamsE)
        /*1d18*/ 	.word	0x00000000


	//----- nvinfo : EIATTR_MIN_STACK_SIZE
	.align		4
.L_1250:
        /*1d1c*/ 	.byte	0x04, 0x12
        /*1d1e*/ 	.short	(.L_1252 - .L_1251)
	.align		4
.L_1251:
        /*1d20*/ 	.word	index@(_ZN10layer_norm13ln_fwd_kernelINS_13Kernel_traitsI6__halfffffjLj768ELj1ELj4ELj1ELj16ENS_18Kernel_traits_baseILj768ES2_ffffjLj128EEEEELb1ELb1ELb0ELb1EEEvNS_9FwdParamsE)
        /*1d24*/ 	.word	0x00000000


	//----- nvinfo : EIATTR_MIN_STACK_SIZE
	.align		4
.L_1252:
        /*1d28*/ 	.byte	0x04, 0x12
        /*1d2a*/ 	.short	(.L_1254 - .L_1253)
	.align		4
.L_1253:
        /*1d2c*/ 	.word	index@(_ZN10layer_norm13ln_fwd_kernelINS_13Kernel_traitsI6__halfffffjLj768ELj1ELj4ELj1ELj16ENS_18Kernel_traits_baseILj768ES2_ffffjLj128EEEEELb1ELb1ELb1ELb0EEEvNS_9FwdParamsE)
        /*1d30*/ 	.word	0x00000000


	//----- nvinfo : EIATTR_MIN_STACK_SIZE
	.align		4
.L_1254:
        /*1d34*/ 	.byte	0x04, 0x12
        /*1d36*/ 	.short	(.L_1256 - .L_1255)
	.align		4
.L_1255:
        /*1d38*/ 	.word	index@(_ZN10layer_norm13ln_fwd_kernelINS_13Kernel_traitsI6__halfffffjLj768ELj1ELj4ELj1ELj16ENS_18Kernel_traits_baseILj768ES2_ffffjLj128EEEEELb1ELb1ELb1ELb1EEEvNS_9FwdParamsE)
        /*1d3c*/ 	.word	0x00000000


	//----- nvinfo : EIATTR_MIN_STACK_SIZE
	.align		4
.L_1256:
        /*1d40*/ 	.byte	0x04, 0x12
        /*1d42*/ 	.short	(.L_1258 - .L_1257)
	.align		4
.L_1257:
        /*1d44*/ 	.word	index@(_ZN10layer_norm13ln_fwd_kernelINS_13Kernel_traitsIfffffjLj768ELj1ELj4ELj1ELj16ENS_18Kernel_traits_baseILj768EfffffjLj128EEEEELb0ELb0ELb0ELb0EEEvNS_9FwdParamsE)
        /*1d48*/ 	.word	0x00000000


	//----- nvinfo : EIATTR_MIN_STACK_SIZE
	.align		4
.L_1258:
        /*1d4c*/ 	.byte	0x04, 0x12
        /*1d4e*/ 	.short	(.L_1260 - .L_1259)
	.align		4
.L_1259:
        /*1d50*/ 	.word	index@(_ZN10layer_norm13ln_fwd_kernelINS_13Kernel_traitsIfffffjLj768ELj1ELj4ELj1ELj16ENS_18Kernel_traits_baseILj768EfffffjLj128EEEEELb0ELb0ELb0ELb1EEEvNS_9FwdParamsE)
        /*1d54*/ 	.word	0x00000000


	//----- nvinfo : EIATTR_MIN_STACK_SIZE
	.align		4
.L_1260:
        /*1d58*/ 	.byte	0x04, 0x12
        /*1d5a*/ 	.short	(.L_1262 - .L_1261)
	.align		4
.L_1261:
        /*1d5c*/ 	.word	index@(_ZN10layer_norm13ln_fwd_kernelINS_13Kernel_traitsIfffffjLj768ELj1ELj4ELj1ELj16ENS_18Kernel_traits_baseILj768EfffffjLj128EEEEELb0ELb0ELb1ELb0EEEvNS_9FwdParamsE)
        /*1d60*/ 	.word	0x00000000


	//----- nvinfo : EIATTR_MIN_STACK_SIZE
	.align		4
.L_1262:
        /*1d64*/ 	.byte	0x04, 0x12
        /*1d66*/ 	.short	(.L_1264 - .L_1263)
	.align		4
.L_1263:
        /*1d68*/ 	.word	index@(_ZN10layer_norm13ln_fwd_kernelINS_13Kernel_traitsIfffffjLj768ELj1ELj4ELj1ELj16ENS_18Kernel_traits_baseILj768EfffffjLj128EEEEELb0ELb0ELb1ELb1EEEvNS_9FwdParamsE)
        /*1d6c*/ 	.word	0x00000000


	//----- nvinfo : EIATTR_MIN_STACK_SIZE
	.align		4
.L_1264:
        /*1d70*/ 	.byte	0x04, 0x12
        /*1d72*/ 	.short	(.L_1266 - .L_1265)
	.align		4
.L_1265:
        /*1d74*/ 	.word	index@(_ZN10layer_norm13ln_fwd_kernelINS_13Kernel_traitsIfffffjLj768ELj1ELj4ELj1ELj16ENS_18Kernel_traits_baseILj768EfffffjLj128EEEEELb0ELb1ELb0ELb0EEEvNS_9FwdParamsE)
        /*1d78*/ 	.word	0x00000000


	//----- nvinfo : EIATTR_MIN_STACK_SIZE
	.align		4
.L_1266:
        /*1d7c*/ 	.byte	0x04, 0x12
        /*1d7e*/ 	.short	(.L_1268 - .L_1267)
	.align		4
.L_1267:
        /*1d80*/ 	.word	index@(_ZN10layer_norm13ln_fwd_kernelINS_13Kernel_traitsIfffffjLj768ELj1ELj4ELj1ELj16ENS_18Kernel_traits_baseILj768EfffffjLj128EEEEELb0ELb1ELb0ELb1EEEvNS_9FwdParamsE)
        /*1d84*/ 	.word	0x00000000


	//----- nvinfo : EIATTR_MIN_STACK_SIZE
	.align		4
.L_1268:
        /*1d88*/ 	.byte	0x04, 0x12
        /*1d8a*/ 	.short	(.L_1270 - .L_1269)
	.align		4
.L_1269:
        /*1d8c*/ 	.word	index@(_ZN10layer_norm13ln_fwd_kernelINS_13Kernel_traitsIfffffjLj768ELj1ELj4ELj1ELj16ENS_18Kernel_traits_baseILj768EfffffjLj128EEEEELb0ELb1ELb1ELb0EEEvNS_9FwdParamsE)
        /*1d90*/ 	.word	0x00000000


	//----- nvinfo : EIATTR_MIN_STACK_SIZE
	.align		4
.L_1270:
        /*1d94*/ 	.byte	0x04, 0x12
        /*1d96*/ 	.short	(.L_1272 - .L_1271)
	.align		4
.L_1271:
        /*1d98*/ 	.word	index@(_ZN10layer_norm13ln_fwd_kernelINS_13Kernel_traitsIfffffjLj768ELj1ELj4ELj1ELj16ENS_18Kernel_traits_baseILj768EfffffjLj128EEEEELb0ELb1ELb1ELb1EEEvNS_9FwdParamsE)
        /*1d9c*/ 	.word	0x00000000


	//----- nvinfo : EIATTR_MIN_STACK_SIZE
	.align		4
.L_1272:
        /*1da0*/ 	.byte	0x04, 0x12
        /*1da2*/ 	.short	(.L_1274 - .L_1273)
	.align		4
.L_1273:
        /*1da4*/ 	.word	index@(_ZN10layer_norm13ln_fwd_kernelINS_13Kernel_traitsIfffffjLj768ELj1ELj4ELj1ELj16ENS_18Kernel_traits_baseILj768EfffffjLj128EEEEELb1ELb0ELb0ELb0EEEvNS_9FwdParamsE)
        /*1da8*/ 	.word	0x00000000


	//----- nvinfo : EIATTR_MIN_STACK_SIZE
	.align		4
.L_1274:
        /*1dac*/ 	.byte	0x04, 0x12
        /*1dae*/ 	.short	(.L_1276 - .L_1275)
	.align		4
.L_1275:
        /*1db0*/ 	.word	index@(_ZN10layer_norm13ln_fwd_kernelINS_13Kernel_traitsIfffffjLj768ELj1ELj4ELj1ELj16ENS_18Kernel_traits_baseILj768EfffffjLj128EEEEELb1ELb0ELb0ELb1EEEvNS_9FwdParamsE)
        /*1db4*/ 	.word	0x00000000


	//----- nvinfo : EIATTR_MIN_STACK_SIZE
	.align		4
.L_1276:
        /*1db8*/ 	.byte	0x04, 0x12
        /*1dba*/ 	.short	(.L_1278 - .L_1277)
	.align		4
.L_1277:
        /*1dbc*/ 	.word	index@(_ZN10layer_norm13ln_fwd_kernelINS_13Kernel_traitsIfffffjLj768ELj1ELj4ELj1ELj16ENS_18Kernel_traits_baseILj768EfffffjLj128EEEEELb1ELb0ELb1ELb0EEEvNS_9FwdParamsE)
        /*1dc0*/ 	.word	0x00000000


	//----- nvinfo : EIATTR_MIN_STACK_SIZE
	.align		4
.L_1278:
        /*1dc4*/ 	.byte	0x04, 0x12
        /*1dc6*/ 	.short	(.L_1280 - .L_1279)
	.align		4
.L_1279:
        /*1dc8*/ 	.word	index@(_ZN10layer_norm13ln_fwd_kernelINS_13Kernel_traitsIfffffjLj768ELj1ELj4ELj1ELj16ENS_18Kernel_traits_baseILj768EfffffjLj128EEEEELb1ELb0ELb1ELb1EEEvNS_9FwdParamsE)
        /*1dcc*/ 	.word	0x00000000


	//----- nvinfo : EIATTR_MIN_STACK_SIZE
	.align		4
.L_1280:
        /*1dd0*/ 	.byte	0x04, 0x12
        /*1dd2*/ 	.short	(.L_1282 - .L_1281)
	.align		4
.L_1281:
        /*1dd4*/ 	.word	index@(_ZN10layer_norm13ln_fwd_kernelINS_13Kernel_traitsIfffffjLj768ELj1ELj4ELj1ELj16ENS_18Kernel_traits_baseILj768EfffffjLj128EEEEELb1ELb1ELb0ELb0EEEvNS_9FwdParamsE)
        /*1dd8*/ 	.word	0x00000000


	//----- nvinfo : EIATTR_MIN_STACK_SIZE
	.align		4
.L_1282:
        /*1ddc*/ 	.byte	0x04, 0x12
        /*1dde*/ 	.short	(.L_1284 - .L_1283)
	.align		4
.L_1283:
        /*1de0*/ 	.word	index@(_ZN10layer_norm13ln_fwd_kernelINS_13Kernel_traitsIfffffjLj768ELj1ELj4ELj1ELj16ENS_18Kernel_traits_baseILj768EfffffjLj128EEEEELb1ELb1ELb0ELb1EEEvNS_9FwdParamsE)
        /*1de4*/ 	.word	0x00000000


	//----- nvinfo : EIATTR_MIN_STACK_SIZE
	.align		4
.L_1284:
        /*1de8*/ 	.byte	0x04, 0x12
        /*1dea*/ 	.short	(.L_1286 - .L_1285)
	.align		4
.L_1285:
        /*1dec*/ 	.word	index@(_ZN10layer_norm13ln_fwd_kernelINS_13Kernel_traitsIfffffjLj768ELj1ELj4ELj1ELj16ENS_18Kernel_traits_baseILj768EfffffjLj128EEEEELb1ELb1ELb1ELb0EEEvNS_9FwdParamsE)
        /*1df0*/ 	.word	0x00000000


	//----- nvinfo : EIATTR_MIN_STACK_SIZE
	.align		4
.L_1286:
        /*1df4*/ 	.byte	0x04, 0x12
        /*1df6*/ 	.short	(.L_1288 - .L_1287)
	.align		4
.L_1287:
        /*1df8*/ 	.word	index@(_ZN10layer_norm13ln_fwd_kernelINS_13Kernel_traitsIfffffjLj768ELj1ELj4ELj1ELj16ENS_18Kernel_traits_baseILj768EfffffjLj128EEEEELb1ELb1ELb1ELb1EEEvNS_9FwdParamsE)
        /*1dfc*/ 	.word	0x00000000
.L_1288:


//--------------------- .nv.info._ZN10layer_norm13ln_fwd_kernelINS_13Kernel_traitsI13__nv_bfloat16S2_S2_S2_fjLj768ELj1ELj4ELj1ELj16ENS_18Kernel_traits_baseILj768ES2_S2_S2_S2_fjLj128EEEEELb0ELb0ELb0ELb0EEEvNS_9FwdParamsE --------------------------
	.section	.nv.info._ZN10layer_norm13ln_fwd_kernelINS_13Kernel_traitsI13__nv_bfloat16S2_S2_S2_fjLj768ELj1ELj4ELj1ELj16ENS_18Kernel_traits_baseILj768ES2_S2_S2_S2_fjLj128EEEEELb0ELb0ELb0ELb0EEEvNS_9FwdParamsE,"",@"SHT_CUDA_INFO"
	.sectionflags	@""
	.align	4


	//----- nvinfo : EIATTR_CUDA_API_VERSION
	.align		4
        /*0000*/ 	.byte	0x04, 0x37
        /*0002*/ 	.short	(.L_1290 - .L_1289)
.L_1289:
        /*0004*/ 	.word	0x00000082


	//----- nvinfo : EIATTR_SW2861232_WAR
	.align		4
.L_1290:
        /*0008*/ 	.byte	0x01, 0x35
	.zero		2


	//----- nvinfo : EIATTR_PARAM_CBANK
	.align		4
        /*000c*/ 	.byte	0x04, 0x0a
        /*000e*/ 	.short	(.L_1292 - .L_1291)
	.align		4
.L_1291:
        /*0010*/ 	.word	index@(.nv.constant0._ZN10layer_norm13ln_fwd_kernelINS_13Kernel_traitsI13__nv_bfloat16S2_S2_S2_fjLj768ELj1ELj4ELj1ELj16ENS_18Kernel_traits_baseILj768ES2_S2_S2_S2_fjLj128EEEEELb0ELb0ELb0ELb0EEEvNS_9FwdParamsE)
        /*0014*/ 	.short	0x0160
        /*0016*/ 	.short	0x00e8


	//----- nvinfo : EIATTR_CBANK_PARAM_SIZE
	.align		4
.L_1292:
        /*0018*/ 	.byte	0x03, 0x19
        /*001a*/ 	.short	0x00e8


	//----- nvinfo : EIATTR_KPARAM_INFO
	.align		4
        /*001c*/ 	.byte	0x04, 0x17
        /*001e*/ 	.short	(.L_1294 - .L_1293)
.L_1293:
        /*0020*/ 	.word	0x00000000
        /*0024*/ 	.short	0x0000
        /*0026*/ 	.short	0x0000
        /*0028*/ 	.byte	0x00, 0xf0, 0xa1, 0x03


	//----- nvinfo : EIATTR_MAXREG_COUNT
	.align		4
.L_1294:
        /*002c*/ 	.byte	0x03, 0x1b
        /*002e*/ 	.short	0x00ff


	//----- nvinfo : EIATTR_MERCURY_ISA_VERSION
	.align		4
        /*0030*/ 	.byte	0x03, 0x5f
        /*0032*/ 	.short	0x0000


	//----- nvinfo : EIATTR_COOP_GROUP_MASK_REGIDS
	.align		4
        /*0034*/ 	.byte	0x04, 0x29
        /*0036*/ 	.short	(.L_1296 - .L_1295)


	//   ....[0]....
.L_1295:
        /*0038*/ 	.word	0xffffffff


	//   ....[1]....
        /*003c*/ 	.word	0xffffffff


	//   ....[2]....
        /*0040*/ 	.word	0xffffffff


	//   ....[3]....
        /*0044*/ 	.word	0xffffffff


	//   ....[4]....
        /*0048*/ 	.word	0xffffffff


	//   ....[5]....
        /*004c*/ 	.word	0xffffffff


	//   ....[6]....
        /*0050*/ 	.word	0xffffffff


	//   ....[7]....
        /*0054*/ 	.word	0xffffffff


	//   ....[8]....
        /*0058*/ 	.word	0xffffffff


	//   ....[9]....
        /*005c*/ 	.word	0xffffffff


	//   ....[10]....
        /*0060*/ 	.word	0xffffffff


	//   ....[11]....
        /*0064*/ 	.word	0xffffffff


	//   ....[12]....
        /*0068*/ 	.word	0xffffffff


	//   ....[13]....
        /*006c*/ 	.word	0xffffffff


	//   ....[14]....
        /*0070*/ 	.word	0xffffffff


	//   ....[15]....
        /*0074*/ 	.word	0xffffffff


	//   ....[16]....
        /*0078*/ 	.word	0xffffffff


	//   ....[17]....
        /*007c*/ 	.word	0xffffffff


	//   ....[18]....
        /*0080*/ 	.word	0xffffffff


	//   ....[19]....
        /*0084*/ 	.word	0xffffffff


	//----- nvinfo : EIATTR_COOP_GROUP_INSTR_OFFSETS
	.align		4
.L_1296:
        /*0088*/ 	.byte	0x04, 0x28
        /*008a*/ 	.short	(.L_1298 - .L_1297)


	//   ....[0]....
.L_1297:
        /*008c*/ 	.word	0x00001a40


	//   ....[1]....
        /*0090*/ 	.word	0x00001a70


	//   ....[2]....
        /*0094*/ 	.word	0x00001a90


	//   ....[3]....
        /*0098*/ 	.word	0x00001ab0


	//   ....[4]....
        /*009c*/ 	.word	0x00001ad0


	//   ....[5]....
        /*00a0*/ 	.word	0x00001e10


	//   ....[6]....
        /*00a4*/ 	.word	0x00001e30


	//   ....[7]....
        /*00a8*/ 	.word	0x00001e50


	//   ....[8]....
        /*00ac*/ 	.word	0x00001e70


	//   ....[9]....
        /*00b0*/ 	.word	0x00001e90


	//   ....[10]....
        /*00b4*/ 	.word	0x000026c0


	//   ....[11]....
        /*00b8*/ 	.word	0x00002720


	//   ....[12]....
        /*00bc*/ 	.word	0x00002780


	//   ....[13]....
        /*00c0*/ 	.word	0x000027e0


	//   ....[14]....
        /*00c4*/ 	.word	0x00002840


	//   ....[15]....
        /*00c8*/ 	.word	0x00002bc0


	//   ....[16]....
        /*00cc*/ 	.word	0x00002c20


	//   ....[17]....
        /*00d0*/ 	.word	0x00002c80


	//   ....[18]....
        /*00d4*/ 	.word	0x00002ce0


	//   ....[19]....
        /*00d8*/ 	.word	0x00002d40


	//----- nvinfo : EIATTR_EXIT_INSTR_OFFSETS
	.align		4
.L_1298:
        /*00dc*/ 	.byte	0x04, 0x1c
        /*00de*/ 	.short	(.L_1300 - .L_1299)


	//   ....[0]....
.L_1299:
        /*00e0*/ 	.word	0x000003d0


	//   ....[1]....
        /*00e4*/ 	.word	0x00002660


	//----- nvinfo : EIATTR_MAX_THREADS
	.align		4
.L_1300:
        /*00e8*/ 	.byte	0x04, 0x05
        /*00ea*/ 	.short	(.L_1302 - .L_1301)
.L_1301:
        /*00ec*/ 	.word	0x00000080
        /*00f0*/ 	.word	0x00000001
        /*00f4*/ 	.word	0x00000001


	//----- nvinfo : EIATTR_CRS_STACK_SIZE
	.align		4
.L_1302:
        /*00f8*/ 	.byte	0x04, 0x1e
        /*00fa*/ 	.short	(.L_1304 - .L_1303)
.L_1303:
        /*00fc*/ 	.word	0x00000000
.L_1304:


//--------------------- .nv.info._ZN10layer_norm13ln_fwd_kernelINS_13Kernel_traitsI13__nv_bfloat16S2_S2_S2_fjLj768ELj1ELj4ELj1ELj16ENS_18Kernel_traits_baseILj768ES2_S2_S2_S2_fjLj128EEEEELb0ELb0ELb0ELb1EEEvNS_9FwdParamsE --------------------------
	.section	.nv.info._ZN10layer_norm13ln_fwd_kernelINS_13Kernel_traitsI13__nv_bfloat16S2_S2_S2_fjLj768ELj1ELj4ELj1ELj16ENS_18Kernel_traits_baseILj768ES2_S2_S2_S2_fjLj128EEEEELb0ELb0ELb0ELb1EEEvNS_9FwdParamsE,"",@"SHT_CUDA_INFO"
	.sectionflags	@""
	.align	4


	//----- nvinfo : EIATTR_CUDA_API_VERSION
	.align		4
        /*0000*/ 	.byte	0x04, 0x37
        /*0002*/ 	.short	(.L_1306 - .L_1305)
.L_1305:
        /*0004*/ 	.word	0x00000082


	//----- nvinfo : EIATTR_SW2861232_WAR
	.align		4
.L_1306:
        /*0008*/ 	.byte	0x01, 0x35
	.zero		2


	//----- nvinfo : EIATTR_PARAM_CBANK
	.align		4
        /*000c*/ 	.byte	0x04, 0x0a
        /*000e*/ 	.short	(.L_1308 - .L_1307)
	.align		4
.L_1307:
        /*0010*/ 	.word	index@(.nv.constant0._ZN10layer_norm13ln_fwd_kernelINS_13Kernel_traitsI13__nv_bfloat16S2_S2_S2_fjLj768ELj1ELj4ELj1ELj16ENS_18Kernel_traits_baseILj768ES2_S2_S2_S2_fjLj128EEEEELb0ELb0ELb0ELb1EEEvNS_9FwdParamsE)
        /*0014*/ 	.short	0x0160
        /*0016*/ 	.short	0x00e8


	//----- nvinfo : EIATTR_CBANK_PARAM_SIZE
	.align		4
.L_1308:
        /*0018*/ 	.byte	0x03, 0x19
        /*001a*/ 	.short	0x00e8


	//----- nvinfo : EIATTR_KPARAM_INFO
	.align		4
        /*001c*/ 	.byte	0x04, 0x17
        /*001e*/ 	.short	(.L_1310 - .L_1309)
.L_1309:
        /*0020*/ 	.word	0x00000000
        /*0024*/ 	.short	0x0000
        /*0026*/ 	.short	0x0000
        /*0028*/ 	.byte	0x00, 0xf0, 0xa1, 0x03


	//----- nvinfo : EIATTR_MAXREG_COUNT
	.align		4
.L_1310:
        /*002c*/ 	.byte	0x03, 0x1b
        /*002e*/ 	.short	0x00ff


	//----- nvinfo : EIATTR_MERCURY_ISA_VERSION
	.align		4
        /*0030*/ 	.byte	0x03, 0x5f
        /*0032*/ 	.short	0x0000


	//----- nvinfo : EIATTR_COOP_GROUP_MASK_REGIDS
	.align		4
        /*0034*/ 	.byte	0x04, 0x29
        /*0036*/ 	.short	(.L_1312 - .L_1311)


	//   ....[0]....
.L_1311:
        /*0038*/ 	.word	0xffffffff


	//   ....[1]....
        /*003c*/ 	.word	0xffffffff


	//   ....[2]....
        /*0040*/ 	.word	0xffffffff


	//   ....[3]....
        /*0044*/ 	.word	0xffffffff


	//   ....[4]....
        /*0048*/ 	.word	0xffffffff


	//   ....[5]....
        /*004c*/ 	.word	0xffffffff


	//   ....[6]....
        /*0050*/ 	.word	0xffffffff


	//   ....[7]....
        /*0054*/ 	.word	0xffffffff


	//   ....[8]....
        /*0058*/ 	.word	0xffffffff


	//   ....[9]....
        /*005c*/ 	.word	0xffffffff


	//   ....[10]....
        /*0060*/ 	.word	0xffffffff


	//   ....[11]....
        /*0064*/ 	.word	0xffffffff


	//   ....[12]....
        /*0068*/ 	.word	0xffffffff


	//   ....[13]....
        /*006c*/ 	.word	0xffffffff


	//   ....[14]....
        /*0070*/ 	.word	0xffffffff


	//   ....[15]....
        /*0074*/ 	.word	0xffffffff


	//   ....[16]....
        /*0078*/ 	.word	0xffffffff


	//   ....[17]....
        /*007c*/ 	.word	0xffffffff


	//   ....[18]....
        /*0080*/ 	.word	0xffffffff


	//   ....[19]....
        /*0084*/ 	.word	0xffffffff


	//----- nvinfo : EIATTR_COOP_GROUP_INSTR_OFFSETS
	.align		4
.L_1312:
        /*0088*/ 	.byte	0x04, 0x28
        /*008a*/ 	.short	(.L_1314 - .L_1313)


	//   ....[0]....
.L_1313:
        /*008c*/ 	.word	0x000015e0


	//   ....[1]....
        /*0090*/ 	.word	0x00001610


	//   ....[2]....
        /*0094*/ 	.word	0x00001630


	//   ....[3]....
        /*0098*/ 	.word	0x00001650


	//   ....[4]....
        /*009c*/ 	.word	0x00001670


	//   ....[5]....
        /*00a0*/ 	.word	0x000019a0


	//   ....[6]....
        /*00a4*/ 	.word	0x000019c0


	//   ....[7]....
        /*00a8*/ 	.word	0x000019e0


	//   ....[8]....
        /*00ac*/ 	.word	0x00001a00


	//   ....[9]....
        /*00b0*/ 	.word	0x00001a20


	//   ....[10]....
        /*00b4*/ 	.word	0x00002270


	//   ....[11]....
        /*00b8*/ 	.word	0x000022d0


	//   ....[12]....
        /*00bc*/ 	.word	0x00002330


	//   ....[13]....
        /*00c0*/ 	.word	0x00002390


	//   ....[14]....
        /*00c4*/ 	.word	0x000023f0


	//   ....[15]....
        /*00c8*/ 	.word	0x00002760


	//   ....[16]....
        /*00cc*/ 	.word	0x000027c0


	//   ....[17]....
        /*00d0*/ 	.word	0x00002820


	//   ....[18]....
        /*00d4*/ 	.word	0x00002880


	//   ....[19]....
        /*00d8*/ 	.word	0x000028e0


	//----- nvinfo : EIATTR_EXIT_INSTR_OFFSETS
	.align		4
.L_1314:
        /*00dc*/ 	.byte	0x04, 0x1c
        /*00de*/ 	.short	(.L_1316 - .L_1315)


	//   ....[0]....
.L_1315:
        /*00e0*/ 	.word	0x00000120


	//   ....[1]....
        /*00e4*/ 	.word	0x00002220


	//----- nvinfo : EIATTR_MAX_THREADS
	.align		4
.L_1316:
        /*00e8*/ 	.byte	0x04, 0x05
        /*00ea*/ 	.short	(.L_1318 - .L_1317)
.L_1317:
        /*00ec*/ 	.word	0x00000080
        /*00f0*/ 	.word	0x00000001
        /*00f4*/ 	.word	0x00000001


	//----- nvinfo : EIATTR_CRS_STACK_SIZE
	.align		4
.L_1318:
        /*00f8*/ 	.byte	0x04, 0x1e
        /*00fa*/ 	.short	(.L_1320 - .L_1319)
.L_1319:
        /*00fc*/ 	.word	0x00000000
.L_1320:


//--------------------- .nv.info._ZN10layer_norm13ln_fwd_kernelINS_13Kernel_traitsI13__nv_bfloat16S2_S2_S2_fjLj768ELj1ELj4ELj1ELj16ENS_18Kernel_traits_baseILj768ES2_S2_S2_S2_fjLj128EEEEELb0ELb0ELb1ELb0EEEvNS_9FwdParamsE --------------------------
	.section	.nv.info._ZN10layer_norm13ln_fwd_kernelINS_13Kernel_traitsI13__nv_bfloat16S2_S2_S2_fjLj768ELj1ELj4ELj1ELj16ENS_18Kernel_traits_baseILj768ES2_S2_S2_S2_fjLj128EEEEELb0ELb0ELb1ELb0EEEvNS_9FwdParamsE,"",@"SHT_CUDA_INFO"
	.sectionflags	@""
	.align	4


	//----- nvinfo : EIATTR_CUDA_API_VERSION
	.align		4
        /*0000*/ 	.byte	0x04, 0x37
        /*0002*/ 	.short	(.L_1322 - .L_1321)
.L_1321:
        /*0004*/ 	.word	0x00000082


	//----- nvinfo : EIATTR_SW2861232_WAR
	.align		4
.L_1322:
        /*0008*/ 	.byte	0x01, 0x35
	.zero		2


	//----- nvinfo : EIATTR_PARAM_CBANK
	.align		4
        /*000c*/ 	.byte	0x04, 0x0a
        /*000e*/ 	.short	(.L_1324 - .L_1323)
	.align		4
.L_1323:
        /*0010*/ 	.word	index@(.nv.constant0._ZN10layer_norm13ln_fwd_kernelINS_13Kernel_traitsI13__nv_bfloat16S2_S2_S2_fjLj768ELj1ELj4ELj1ELj16ENS_18Kernel_traits_baseILj768ES2_S2_S2_S2_fjLj128EEEEELb0ELb0ELb1ELb0EEEvNS_9FwdParamsE)
        /*0014*/ 	.short	0x0160
        /*0016*/ 	.short	0x00e8


	//----- nvinfo : EIATTR_CBANK_PARAM_SIZE
	.align		4
.L_1324:
        /*0018*/ 	.byte	0x03, 0x19
        /*001a*/ 	.short	0x00e8


	//----- nvinfo : EIATTR_KPARAM_INFO
	.align		4
        /*001c*/ 	.byte	0x04, 0x17
        /*001e*/ 	.short	(.L_1326 - .L_1325)
.L_1325:
        /*0020*/ 	.word	0x00000000
        /*0024*/ 	.short	0x0000
        /*0026*/ 	.short	0x0000
        /*0028*/ 	.byte	0x00, 0xf0, 0xa1, 0x03


	//----- nvinfo : EIATTR_MAXREG_COUNT
	.align		4
.L_1326:
        /*002c*/ 	.byte	0x03, 0x1b
        /*002e*/ 	.short	0x00ff


	//----- nvinfo : EIATTR_MERCURY_ISA_VERSION
	.align		4
        /*0030*/ 	.byte	0x03, 0x5f
        /*0032*/ 	.short	0x0000


	//----- nvinfo : EIATTR_COOP_GROUP_MASK_REGIDS
	.align		4
        /*0034*/ 	.byte	0x04, 0x29
        /*0036*/ 	.short	(.L_1328 - .L_1327)


	//   ....[0]....
.L_1327:
        /*0038*/ 	.word	0xffffffff


	//   ....[1]....
        /*003c*/ 	.word	0xffffffff


	//   ....[2]....
        /*0040*/ 	.word	0xffffffff


	//   ....[3]....
        /*0044*/ 	.word	0xffffffff


	//   ....[4]....
        /*0048*/ 	.word	0xffffffff


	//   ....[5]....
        /*004c*/ 	.word	0xffffffff


	//   ....[6]....
        /*0050*/ 	.word	0xffffffff


	//   ....[7]....
        /*0054*/ 	.word	0xffffffff


	//   ....[8]....
        /*0058*/ 	.word	0xffffffff


	//   ....[9]....
        /*005c*/ 	.word	0xffffffff


	//   ....[10]....
        /*0060*/ 	.word	0xffffffff


	//   ....[11]....
        /*0064*/ 	.word	0xffffffff


	//   ....[12]....
        /*0068*/ 	.word	0xffffffff


	//   ....[13]....
        /*006c*/ 	.word	0xffffffff


	//   ....[14]....
        /*0070*/ 	.word	0xffffffff


	//   ....[15]....
        /*0074*/ 	.word	0xffffffff


	//   ....[16]....
        /*0078*/ 	.word	0xffffffff


	//   ....[17]....
        /*007c*/ 	.word	0xffffffff


	//   ....[18]....
        /*0080*/ 	.word	0xffffffff


	//   ....[19]....
        /*0084*/ 	.word	0xffffffff


	//----- nvinfo : EIATTR_COOP_GROUP_INSTR_OFFSETS
	.align		4
.L_1328:
        /*0088*/ 	.byte	0x04, 0x28
        /*008a*/ 	.short	(.L_1330 - .L_1329)


	//   ....[0]....
.L_1329:
        /*008c*/ 	.word	0x00001e20


	//   ....[1]....
        /*0090*/ 	.word	0x00001e50


	//   ....[2]....
        /*0094*/ 	.word	0x00001e70


	//   ....[3]....
        /*0098*/ 	.word	0x00001e90


	//   ....[4]....
        /*009c*/ 	.word	0x00001eb0


	//   ....[5]....
        /*00a0*/ 	.word	0x000021f0


	//   ....[6]....
        /*00a4*/ 	.word	0x00002210


	//   ....[7]....
        /*00a8*/ 	.word	0x00002230


	//   ....[8]....
        /*00ac*/ 	.word	0x00002250


	//   ....[9]....
        /*00b0*/ 	.word	0x00002270


	//   ....[10]....
        /*00b4*/ 	.word	0x00002b20


	//   ....[11]....
        /*00b8*/ 	.word	0x00002b80


	//   ....[12]....
        /*00bc*/ 	.word	0x00002be0


	//   ....[13]....
        /*00c0*/ 	.word	0x00002c40


	//   ....[14]....
        /*00c4*/ 	.word	0x00002ca0


	//   ....[15]....
        /*00c8*/ 	.word	0x00003020


	//   ....[16]....
        /*00cc*/ 	.word	0x00003080


	//   ....[17]....
        /*00d0*/ 	.word	0x000030e0


	//   ....[18]....
        /*00d4*/ 	.word	0x00003140


	//   ....[19]....
        /*00d8*/ 	.word	0x000031a0


	//----- nvinfo : EIATTR_EXIT_INSTR_OFFSETS
	.align		4
.L_1330:
        /*00dc*/ 	.byte	0x04, 0x1c
        /*00de*/ 	.short	(.L_1332 - .L_1331)


	//   ....[0]....
.L_1331:
        /*00e0*/ 	.word	0x00000390


	//   ....[1]....
        /*00e4*/ 	.word	0x00002ad0


	//----- nvinfo : EIATTR_MAX_THREADS
	.align		4
.L_1332:
        /*00e8*/ 	.byte	0x04, 0x05
        /*00ea*/ 	.short	(.L_1334 - .L_1333)
.L_1333:
        /*00ec*/ 	.word	0x00000080
        /*00f0*/ 	.word	0x00000001
        /*00f4*/ 	.word	0x00000001


	//----- nvinfo : EIATTR_CRS_STACK_SIZE
	.align		4
.L_1334:
        /*00f8*/ 	.byte	0x04, 0x1e
        /*00fa*/ 	.short	(.L_1336 - .L_1335)
.L_1335:
        /*00fc*/ 	.word	0x00000000
.L_1336:


//--------------------- .nv.info._ZN10layer_norm13ln_fwd_kernelINS_13Kernel_traitsI13__nv_bfloat16S2_S2_S2_fjLj768ELj1ELj4ELj1ELj16ENS_18Kernel_traits_baseILj768ES2_S2_S2_S2_fjLj128EEEEELb0ELb0ELb1ELb1EEEvNS_9FwdParamsE --------------------------
	.section	.nv.info._ZN10layer_norm13ln_fwd_kernelINS_13Kernel_traitsI13__nv_bfloat16S2_S2_S2_fjLj768ELj1ELj4ELj1ELj16ENS_18Kernel_traits_baseILj768ES2_S2_S2_S2_fjLj128EEEEELb0ELb0ELb1ELb1EEEvNS_9FwdParamsE,"",@"SHT_CUDA_INFO"
	.sectionflags	@""
	.align	4


	//----- nvinfo : EIATTR_CUDA_API_VERSION
	.align		4
        /*0000*/ 	.byte	0x04, 0x37
        /*0002*/ 	.short	(.L_1338 - .L_1337)
.L_1337:
        /*0004*/ 	.word	0x00000082


	//----- nvinfo : EIATTR_SW2861232_WAR
	.align		4
.L_1338:
        /*0008*/ 	.byte	0x01, 0x35
	.zero		2


	//----- nvinfo : EIATTR_PARAM_CBANK
	.align		4
        /*000c*/ 	.byte	0x04, 0x0a
        /*000e*/ 	.short	(.L_1340 - .L_1339)
	.align		4
.L_1339:
        /*0010*/ 	.word	index@(.nv.constant0._ZN10layer_norm13ln_fwd_kernelINS_13Kernel_traitsI13__nv_bfloat16S2_S2_S2_fjLj768ELj1ELj4ELj1ELj16ENS_18Kernel_traits_baseILj768ES2_S2_S2_S2_fjLj128EEEEELb0ELb0ELb1ELb1EEEvNS_9FwdParamsE)
        /*0014*/ 	.short	0x0160
        /*0016*/ 	.short	0x00e8


	//----- nvinfo : EIATTR_CBANK_PARAM_SIZE
	.align		4
.L_1340:
        /*0018*/ 	.byte	0x03, 0x19
        /*001a*/ 	.short	0x00e8


	//----- nvinfo : EIATTR_KPARAM_INFO
	.align		4
        /*001c*/ 	.byte	0x04, 0x17
        /*001e*/ 	.short	(.L_1342 - .L_1341)
.L_1341:
        /*0020*/ 	.word	0x00000000
        /*0024*/ 	.short	0x0000
        /*0026*/ 	.short	0x0000
        /*0028*/ 	.byte	0x00, 0xf0, 0xa1, 0x03


	//----- nvinfo : EIATTR_MAXREG_COUNT
	.align		4
.L_1342:
        /*002c*/ 	.byte	0x03, 0x1b
        /*002e*/ 	.short	0x00ff


	//----- nvinfo : EIATTR_MERCURY_ISA_VERSION
	.align		4
        /*0030*/ 	.byte	0x03, 0x5f
        /*0032*/ 	.short	0x0000


	//----- nvinfo : EIATTR_COOP_GROUP_MASK_REGIDS
	.align		4
        /*0034*/ 	.byte	0x04, 0x29
        /*0036*/ 	.short	(.L_1344 - .L_1343)


	//   ....[0]....
.L_1343:
        /*0038*/ 	.word	0xffffffff


	//   ....[1]....
        /*003c*/ 	.word	0xffffffff


	//   ....[2]....
        /*0040*/ 	.word	0xffffffff


	//   ....[3]....
        /*0044*/ 	.word	0xffffffff


	//   ....[4]....
        /*0048*/ 	.word	0xffffffff


	//   ....[5]....
        /*004c*/ 	.word	0xffffffff


	//   ....[6]....
        /*0050*/ 	.word	0xffffffff


	//   ....[7]....
        /*0054*/ 	.word	0xffffffff


	//   ....[8]....
        /*0058*/ 	.word	0xffffffff


	//   ....[9]....
        /*005c*/ 	.word	0xffffffff


	//   ....[10]....
        /*0060*/ 	.word	0xffffffff


	//   ....[11]....
        /*0064*/ 	.word	0xffffffff


	//   ....[12]....
        /*0068*/ 	.word	0xffffffff


	//   ....[13]....
        /*006c*/ 	.word	0xffffffff


	//   ....[14]....
        /*0070*/ 	.word	0xffffffff


	//   ....[15]....
        /*0074*/ 	.word	0xffffffff


	//   ....[16]....
        /*0078*/ 	.word	0xffffffff


	//   ....[17]....
        /*007c*/ 	.word	0xffffffff


	//   ....[18]....
        /*0080*/ 	.word	0xffffffff


	//   ....[19]....
        /*0084*/ 	.word	0xffffffff


	//----- nvinfo : EIATTR_COOP_GROUP_INSTR_OFFSETS
	.align		4
.L_1344:
        /*0088*/ 	.byte	0x04, 0x28
        /*008a*/ 	.short	(.L_1346 - .L_1345)


	//   ....[0]....
.L_1345:
        /*008c*/ 	.word	0x00001a90


	//   ....[1]....
        /*0090*/ 	.word	0x00001ac0


	//   ....[2]....
        /*0094*/ 	.word	0x00001ae0


	//   ....[3]....
        /*0098*/ 	.word	0x00001b00


	//   ....[4]....
        /*009c*/ 	.word	0x00001b20


	//   ....[5]....
        /*00a0*/ 	.word	0x00001e50


	//   ....[6]....
        /*00a4*/ 	.word	0x00001e70


	//   ....[7]....
        /*00a8*/ 	.word	0x00001e90


	//   ....[8]....
        /*00ac*/ 	.word	0x00001eb0


	//   ....[9]....
        /*00b0*/ 	.word	0x00001ed0


	//   ....[10]....
        /*00b4*/ 	.word	0x000026e0


	//   ....[11]....
        /*00b8*/ 	.word	0x00002740


	//   ....[12]....
        /*00bc*/ 	.word	0x000027a0


	//   ....[13]....
        /*00c0*/ 	.word	0x00002800


	//   ....[14]....
        /*00c4*/ 	.word	0x00002860


	//   ....[15]....
        /*00c8*/ 	.word	0x00002bd0


	//   ....[16]....
        /*00cc*/ 	.word	0x00002c30


	//   ....[17]....
        /*00d0*/ 	.word	0x00002c90


	//   ....[18]....
        /*00d4*/ 	.word	0x00002cf0


	//   ....[19]....
        /*00d8*/ 	.word	0x00002d50


	//----- nvinfo : EIATTR_EXIT_INSTR_OFFSETS
	.align		4
.L_1346:
        /*00dc*/ 	.byte	0x04, 0x1c
        /*00de*/ 	.short	(.L_1348 - .L_1347)


	//   ....[0]....
.L_1347:
        /*00e0*/ 	.word	0x00000120


	//   ....[1]....
        /*00e4*/ 	.word	0x00002680


	//----- nvinfo : EIATTR_MAX_THREADS
	.align		4
.L_1348:
        /*00e8*/ 	.byte	0x04, 0x05
        /*00ea*/ 	.short	(.L_1350 - .L_1349)
.L_1349:
        /*00ec*/ 	.word	0x00000080
        /*00f0*/ 	.word	0x00000001
        /*00f4*/ 	.word	0x00000001


	//----- nvinfo : EIATTR_CRS_STACK_SIZE
	.align		4
.L_1350:
        /*00f8*/ 	.byte	0x04, 0x1e
        /*00fa*/ 	.short	(.L_1352 - .L_1351)
.L_1351:
        /*00fc*/ 	.word	0x00000000
.L_1352:


//--------------------- .nv.info._ZN10layer_norm13ln_fwd_kernelINS_13Kernel_traitsI13__nv_bfloat16S2_S2_S2_fjLj768ELj1ELj4ELj1ELj16ENS_18Kernel_traits_baseILj768ES2_S2_S2_S2_fjLj128EEEEELb0ELb1ELb0ELb0EEEvNS_9FwdParamsE --------------------------
	.section	.nv.info._ZN10layer_norm13ln_fwd_kernelINS_13Kernel_traitsI13__nv_bfloat16S2_S2_S2_fjLj768ELj1ELj4ELj1ELj16ENS_18Kernel_traits_baseILj768ES2_S2_S2_S2_fjLj128EEEEELb0ELb1ELb0ELb0EEEvNS_9FwdParamsE,"",@"SHT_CUDA_INFO"
	.sectionflags	@""
	.align	4


	//----- nvinfo : EIATTR_CUDA_API_VERSION
	.align		4
        /*0000*/ 	.byte	0x04, 0x37
        /*0002*/ 	.short	(.L_1354 - .L_1353)
.L_1353:
        /*0004*/ 	.word	0x00000082


	//----- nvinfo : EIATTR_SW2861232_WAR
	.align		4
.L_1354:
        /*0008*/ 	.byte	0x01, 0x35
	.zero		2


	//----- nvinfo : EIATTR_PARAM_CBANK
	.align		4
        /*000c*/ 	.byte	0x04, 0x0a
        /*000e*/ 	.short	(.L_1356 - .L_1355)
	.align		4
.L_1355:
        /*0010*/ 	.word	index@(.nv.constant0._ZN10layer_norm13ln_fwd_kernelINS_13Kernel_traitsI13__nv_bfloat16S2_S2_S2_fjLj768ELj1ELj4ELj1ELj16ENS_18Kernel_traits_baseILj768ES2_S2_S2_S2_fjLj128EEEEELb0ELb1ELb0ELb0EEEvNS_9FwdParamsE)
        /*0014*/ 	.short	0x0160
        /*0016*/ 	.short	0x00e8


	//----- nvinfo : EIATTR_CBANK_PARAM_SIZE
	.align		4
.L_1356:
        /*0018*/ 	.byte	0x03, 0x19
        /*001a*/ 	.short	0x00e8


	//----- nvinfo : EIATTR_KPARAM_INFO
	.align		4
        /*001c*/ 	.byte	0x04, 0x17
        /*001e*/ 	.short	(.L_1358 - .L_1357)
.L_1357:
        /*0020*/ 	.word	0x00000000
        /*0024*/ 	.short	0x0000
        /*0026*/ 	.short	0x0000
        /*0028*/ 	.byte	0x00, 0xf0, 0xa1, 0x03


	//----- nvinfo : EIATTR_MAXREG_COUNT
	.align		4
.L_1358:
        /*002c*/ 	.byte	0x03, 0x1b
        /*002e*/ 	.short	0x00ff


	//----- nvinfo : EIATTR_MERCURY_ISA_VERSION
	.align		4
        /*0030*/ 	.byte	0x03, 0x5f
        /*0032*/ 	.short	0x0000


	//----- nvinfo : EIATTR_COOP_GROUP_MASK_REGIDS
	.align		4
        /*0034*/ 	.byte	0x04, 0x29
        /*0036*/ 	.short	(.L_1360 - .L_1359)


	//   ....[0]....
.L_1359:
        /*0038*/ 	.word	0xffffffff


	//   ....[1]....
        /*003c*/ 	.word	0xffffffff


	//   ....[2]....
        /*0040*/ 	.word	0xffffffff


	//   ....[3]....
        /*0044*/ 	.word	0xffffffff


	//   ....[4]....
        /*0048*/ 	.word	0xffffffff


	//   ....[5]....
        /*004c*/ 	.word	0xffffffff


	//   ....[6]....
        /*0050*/ 	.word	0xffffffff


	//   ....[7]....
        /*0054*/ 	.word	0xffffffff


	//   ....[8]....
        /*0058*/ 	.word	0xffffffff


	//   ....[9]....
        /*005c*/ 	.word	0xffffffff


	//   ....[10]....
        /*0060*/ 	.word	0xffffffff


	//   ....[11]....
        /*0064*/ 	.word	0xffffffff


	//   ....[12]....
        /*0068*/ 	.word	0xffffffff


	//   ....[13]....
        /*006c*/ 	.word	0xffffffff


	//   ....[14]....
        /*0070*/ 	.word	0xffffffff


	//   ....[15]....
        /*0074*/ 	.word	0xffffffff


	//   ....[16]....
        /*0078*/ 	.word	0xffffffff


	//   ....[17]....
        /*007c*/ 	.word	0xffffffff


	//   ....[18]....
        /*0080*/ 	.word	0xffffffff


	//   ....[19]....
        /*0084*/ 	.word	0xffffffff


	//----- nvinfo : EIATTR_COOP_GROUP_INSTR_OFFSETS
	.align		4
.L_1360:
        /*0088*/ 	.byte	0x04, 0x28
        /*008a*/ 	.short	(.L_1362 - .L_1361)


	//   ....[0]....
.L_1361:
        /*008c*/ 	.word	0x00001670


	//   ....[1]....
        /*0090*/ 	.word	0x000016a0


	//   ....[2]....
        /*0094*/ 	.word	0x000016c0


	//   ....[3]....
        /*0098*/ 	.word	0x000016e0


	//   ....[4]....
        /*009c*/ 	.word	0x00001700


	//   ....[5]....
        /*00a0*/ 	.word	0x00001a40


	//   ....[6]....
        /*00a4*/ 	.word	0x00001a60


	//   ....[7]....
        /*00a8*/ 	.word	0x00001a80


	//   ....[8]....
        /*00ac*/ 	.word	0x00001aa0


	//   ....[9]....
        /*00b0*/ 	.word	0x00001ac0


	//   ....[10]....
        /*00b4*/ 	.word	0x000022e0


	//   ....[11]....
        /*00b8*/ 	.word	0x00002360


	//   ....[12]....
        /*00bc*/ 	.word	0x000023c0


	//   ....[13]....
        /*00c0*/ 	.word	0x00002420


	//   ....[14]....
        /*00c4*/ 	.word	0x00002480


	//   ....[15]....
        /*00c8*/ 	.word	0x00002800


	//   ....[16]....
        /*00cc*/ 	.word	0x00002860


	//   ....[17]....
        /*00d0*/ 	.word	0x000028c0


	//   ....[18]....
        /*00d4*/ 	.word	0x00002920


	//   ....[19]....
        /*00d8*/ 	.word	0x00002990


	//----- nvinfo : EIATTR_EXIT_INSTR_OFFSETS
	.align		4
.L_1362:
        /*00dc*/ 	.byte	0x04, 0x1c
        /*00de*/ 	.short	(.L_1364 - .L_1363)


	//   ....[0]....
.L_1363:
        /*00e0*/ 	.word	0x00000420


	//   ....[1]....
        /*00e4*/ 	.word	0x00002290


	//----- nvinfo : EIATTR_MAX_THREADS
	.align		4
.L_1364:
        /*00e8*/ 	.byte	0x04, 0x05
        /*00ea*/ 	.short	(.L_1366 - .L_1365)
.L_1365:
        /*00ec*/ 	.word	0x00000080
        /*00f0*/ 	.word	0x00000001
        /*00f4*/ 	.word	0x00000001


	//----- nvinfo : EIATTR_CRS_STACK_SIZE
	.align		4
.L_1366:
        /*00f8*/ 	.byte	0x04, 0x1e
        /*00fa*/ 	.short	(.L_1368 - .L_1367)
.L_1367:
        /*00fc*/ 	.word	0x00000000
.L_1368:


//--------------------- .nv.info._ZN10layer_norm13ln_fwd_kernelINS_13Kernel_traitsI13__nv_bfloat16S2_S2_S2_fjLj768ELj1ELj4ELj1ELj16ENS_18Kernel_traits_baseILj768ES2_S2_S2_S2_fjLj128EEEEELb0ELb1ELb0ELb1EEEvNS_9FwdParamsE --------------------------
	.section	.nv.info._ZN10layer_norm13ln_fwd_kernelINS_13Kernel_traitsI13__nv_bfloat16S2_S2_S2_fjLj768ELj1ELj4ELj1ELj16ENS_18Kernel_traits_baseILj768ES2_S2_S2_S2_fjLj128EEEEELb0ELb1ELb0ELb1EEEvNS_9FwdParamsE,"",@"SHT_CUDA_INFO"
	.sectionflags	@""
	.align	4


	//----- nvinfo : EIATTR_CUDA_API_VERSION
	.align		4
        /*0000*/ 	.byte	0x04, 0x37
        /*0002*/ 	.short	(.L_1370 - .L_1369)
.L_1369:
        /*0004*/ 	.word	0x00000082


	//----- nvinfo : EIATTR_SW2861232_WAR
	.align		4
.L_1370:
        /*0008*/ 	.byte	0x01, 0x35
	.zero		2


	//----- nvinfo : EIATTR_PARAM_CBANK
	.align		4
        /*000c*/ 	.byte	0x04, 0x0a
        /*000e*/ 	.short	(.L_1372 - .L_1371)
	.align		4
.L_1371:
        /*0010*/ 	.word	index@(.nv.constant0._ZN10layer_norm13ln_fwd_kernelINS_13Kernel_traitsI13__nv_bfloat16S2_S2_S2_fjLj768ELj1ELj4ELj1ELj16ENS_18Kernel_traits_baseILj768ES2_S2_S2_S2_fjLj128EEEEELb0ELb1ELb0ELb1EEEvNS_9FwdParamsE)
        /*0014*/ 	.short	0x0160
        /*0016*/ 	.short	0x00e8


	//----- nvinfo : EIATTR_CBANK_PARAM_SIZE
	.align		4
.L_1372:
        /*0018*/ 	.byte	0x03, 0x19
        /*001a*/ 	.short	0x00e8


	//----- nvinfo : EIATTR_KPARAM_INFO
	.align		4
        /*001c*/ 	.byte	0x04, 0x17
        /*001e*/ 	.short	(.L_1374 - .L_1373)
.L_1373:
        /*0020*/ 	.word	0x00000000
        /*0024*/ 	.short	0x0000
        /*0026*/ 	.short	0x0000
        /*0028*/ 	.byte	0x00, 0xf0, 0xa1, 0x03


	//----- nvinfo : EIATTR_MAXREG_COUNT
	.align		4
.L_1374:
        /*002c*/ 	.byte	0x03, 0x1b
        /*002e*/ 	.short	0x00ff


	//----- nvinfo : EIATTR_MERCURY_ISA_VERSION
	.align		4
        /*0030*/ 	.byte	0x03, 0x5f
        /*0032*/ 	.short	0x0000


	//----- nvinfo : EIATTR_COOP_GROUP_MASK_REGIDS
	.align		4
        /*0034*/ 	.byte	0x04, 0x29
        /*0036*/ 	.short	(.L_1376 - .L_1375)


	//   ....[0]....
.L_1375:
        /*0038*/ 	.word	0xffffffff


	//   ....[1]....
        /*003c*/ 	.word	0xffffffff


	//   ....[2]....
        /*0040*/ 	.word	0xffffffff


	//   ....[3]....
        /*0044*/ 	.word	0xffffffff


	//   ....[4]....
        /*0048*/ 	.word	0xffffffff


	//   ....[5]....
        /*004c*/ 	.word	0xffffffff


	//   ....[6]....
        /*0050*/ 	.word	0xffffffff


	//   ....[7]....
        /*0054*/ 	.word	0xffffffff


	//   ....[8]....
        /*0058*/ 	.word	0xffffffff


	//   ....[9]....
        /*005c*/ 	.word	0xffffffff


	//   ....[10]....
        /*0060*/ 	.word	0xffffffff


	//   ....[11]....
        /*0064*/ 	.word	0xffffffff


	//   ....[12]....
        /*0068*/ 	.word	0xffffffff


	//   ....[13]....
        /*006c*/ 	.word	0xffffffff


	//   ....[14]....
        /*0070*/ 	.word	0xffffffff


	//   ....[15]....
        /*0074*/ 	.word	0xffffffff


	//   ....[16]....
        /*0078*/ 	.word	0xffffffff


	//   ....[17]....
        /*007c*/ 	.word	0xffffffff


	//   ....[18]....
        /*0080*/ 	.word	0xffffffff


	//   ....[19]....
        /*0084*/ 	.word	0xffffffff


	//----- nvinfo : EIATTR_COOP_GROUP_INSTR_OFFSETS
	.align		4
.L_1376:
        /*0088*/ 	.byte	0x04, 0x28
        /*008a*/ 	.short	(.L_1378 - .L_1377)


	//   ....[0]....
.L_1377:
        /*008c*/ 	.word	0x00001300


	//   ....[1]....
        /*0090*/ 	.word	0x00001330


	//   ....[2]....
        /*0094*/ 	.word	0x00001350


	//   ....[3]....
        /*0098*/ 	.word	0x00001370


	//   ....[4]....
        /*009c*/ 	.word	0x00001390


	//   ....[5]....
        /*00a0*/ 	.word	0x000016c0


	//   ....[6]....
        /*00a4*/ 	.word	0x000016e0


	//   ....[7]....
        /*00a8*/ 	.word	0x00001700


	//   ....[8]....
        /*00ac*/ 	.word	0x00001720


	//   ....[9]....
        /*00b0*/ 	.word	0x00001740


	//   ....[10]....
        /*00b4*/ 	.word	0x00001f10


	//   ....[11]....
        /*00b8*/ 	.word	0x00001f80


	//   ....[12]....
        /*00bc*/ 	.word	0x00001fe0


	//   ....[13]....
        /*00c0*/ 	.word	0x00002040


	//   ....[14]....
        /*00c4*/ 	.word	0x000020a0


	//   ....[15]....
        /*00c8*/ 	.word	0x00002410


	//   ....[16]....
        /*00cc*/ 	.word	0x00002470


	//   ....[17]....
        /*00d0*/ 	.word	0x000024d0


	//   ....[18]....
        /*00d4*/ 	.word	0x00002530


	//   ....[19]....
        /*00d8*/ 	.word	0x00002590


	//----- nvinfo : EIATTR_EXIT_INSTR_OFFSETS
	.align		4
.L_1378:
        /*00dc*/ 	.byte	0x04, 0x1c
        /*00de*/ 	.short	(.L_1380 - .L_1379)


	//   ....[0]....
.L_1379:
        /*00e0*/ 	.word	0x00000130


	//   ....[1]....
        /*00e4*/ 	.word	0x00001eb0


	//----- nvinfo : EIATTR_MAX_THREADS
	.align		4
.L_1380:
        /*00e8*/ 	.byte	0x04, 0x05
        /*00ea*/ 	.short	(.L_1382 - .L_1381)
.L_1381:
        /*00ec*/ 	.word	0x00000080
        /*00f0*/ 	.word	0x00000001
        /*00f4*/ 	.word	0x00000001


	//----- nvinfo : EIATTR_CRS_STACK_SIZE
	.align		4
.L_1382:
        /*00f8*/ 	.byte	0x04, 0x1e
        /*00fa*/ 	.short	(.L_1384 - .L_1383)
.L_1383:
        /*00fc*/ 	.word	0x00000000
.L_1384:


//--------------------- .nv.info._ZN10layer_norm13ln_fwd_kernelINS_13Kernel_traitsI13__nv_bfloat16S2_S2_S2_fjLj768ELj1ELj4ELj1ELj16ENS_18Kernel_traits_baseILj768ES2_S2_S2_S2_fjLj128EEEEELb0ELb1ELb1ELb0EEEvNS_9FwdParamsE --------------------------
	.section	.nv.info._ZN10layer_norm13ln_fwd_kernelINS_13Kernel_traitsI13__nv_bfloat16S2_S2_S2_fjLj768ELj1ELj4ELj1ELj16ENS_18Kernel_traits_baseILj768ES2_S2_S2_S2_fjLj128EEEEELb0ELb1ELb1ELb0EEEvNS_9FwdParamsE,"",@"SHT_CUDA_INFO"
	.sectionflags	@""
	.align	4


	//----- nvinfo : EIATTR_CUDA_API_VERSION
	.align		4
        /*0000*/ 	.byte	0x04, 0x37
        /*0002*/ 	.short	(.L_1386 - .L_1385)
.L_1385:
        /*0004*/ 	.word	0x00000082


	//----- nvinfo : EIATTR_SW2861232_WAR
	.align		4
.L_1386:
        /*0008*/ 	.byte	0x01, 0x35
	.zero		2


	//----- nvinfo : EIATTR_PARAM_CBANK
	.align		4
        /*000c*/ 	.byte	0x04, 0x0a
        /*000e*/ 	.short	(.L_1388 - .L_1387)
	.align		4
.L_1387:
        /*0010*/ 	.word	index@(.nv.constant0._ZN10layer_norm13ln_fwd_kernelINS_13Kernel_traitsI13__nv_bfloat16S2_S2_S2_fjLj768ELj1ELj4ELj1ELj16ENS_18Kernel_traits_baseILj768ES2_S2_S2_S2_fjLj128EEEEELb0ELb1ELb1ELb0EEEvNS_9FwdParamsE)
        /*0014*/ 	.short	0x0160
        /*0016*/ 	.short	0x00e8


	//----- nvinfo : EIATTR_CBANK_PARAM_SIZE
	.align		4
.L_1388:
        /*0018*/ 	.byte	0x03, 0x19
        /*001a*/ 	.short	0x00e8


	//----- nvinfo : EIATTR_KPARAM_INFO
	.align		4
        /*001c*/ 	.byte	0x04, 0x17
        /*001e*/ 	.short	(.L_1390 - .L_1389)
.L_1389:
        /*0020*/ 	.word	0x00000000
        /*0024*/ 	.short	0x0000
        /*0026*/ 	.short	0x0000
        /*0028*/ 	.byte	0x00, 0xf0, 0xa1, 0x03


	//----- nvinfo : EIATTR_MAXREG_COUNT
	.align		4
.L_1390:
        /*002c*/ 	.byte	0x03, 0x1b
        /*002e*/ 	.short	0x00ff


	//----- nvinfo : EIATTR_MERCURY_ISA_VERSION
	.align		4
        /*0030*/ 	.byte	0x03, 0x5f
        /*0032*/ 	.short	0x0000


	//----- nvinfo : EIATTR_COOP_GROUP_MASK_REGIDS
	.align		4
        /*0034*/ 	.byte	0x04, 0x29
        /*0036*/ 	.short	(.L_1392 - .L_1391)


	//   ....[0]....
.L_1391:
        /*0038*/ 	.word	0xffffffff


	//   ....[1]....
        /*003c*/ 	.word	0xffffffff


	//   ....[2]....
        /*0040*/ 	.word	0xffffffff


	//   ....[3]....
        /*0044*/ 	.word	0xffffffff


	//   ....[4]....
        /*0048*/ 	.word	0xffffffff


	//   ....[5]....
        /*004c*/ 	.word	0xffffffff


	//   ....[6]....
        /*0050*/ 	.word	0xffffffff


	//   ....[7]....
        /*0054*/ 	.word	0xffffffff


	//   ....[8]....
        /*0058*/ 	.word	0xffffffff


	//   ....[9]....
        /*005c*/ 	.word	0xffffffff


	//   ....[10]....
        /*0060*/ 	.word	0xffffffff


	//   ....[11]....
        /*0064*/ 	.word	0xffffffff


	//   ....[12]....
        /*0068*/ 	.word	0xffffffff


	//   ....[13]....
        /*006c*/ 	.word	0xffffffff


	//   ....[14]....
        /*0070*/ 	.word	0xffffffff


	//   ....[15]....
        /*0074*/ 	.word	0xffffffff


	//   ....[16]....
        /*0078*/ 	.word	0xffffffff


	//   ....[17]....
        /*007c*/ 	.word	0xffffffff


	//   ....[18]....
        /*0080*/ 	.word	0xffffffff


	//   ....[19]....
        /*0084*/ 	.word	0xffffffff


	//----- nvinfo : EIATTR_COOP_GROUP_INSTR_OFFSETS
	.align		4
.L_1392:
        /*0088*/ 	.byte	0x04, 0x28
        /*008a*/ 	.short	(.L_1394 - .L_1393)


	//   ....[0]....
.L_1393:
        /*008c*/ 	.word	0x00002190


	//   ....[1]....
        /*0090*/ 	.word	0x000021c0


	//   ....[2]....
        /*0094*/ 	.word	0x000021e0


	//   ....[3]....
        /*0098*/ 	.word	0x00002200


	//   ....[4]....
        /*009c*/ 	.word	0x00002220


	//   ....[5]....
        /*00a0*/ 	.word	0x00002560


	//   ....[6]....
        /*00a4*/ 	.word	0x00002580


	//   ....[7]....
        /*00a8*/ 	.word	0x000025a0


	//   ....[8]....
        /*00ac*/ 	.word	0x000025c0


	//   ....[9]....
        /*00b0*/ 	.word	0x000025e0


	//   ....[10]....
        /*00b4*/ 	.word	0x00002e90


	//   ....[11]....
        /*00b8*/ 	.word	0x00002f00


	//   ....[12]....
        /*00bc*/ 	.word	0x00002f60


	//   ....[13]....
        /*00c0*/ 	.word	0x00002fc0


	//   ....[14]....
        /*00c4*/ 	.word	0x00003020


	//   ....[15]....
        /*00c8*/ 	.word	0x000033a0


	//   ....[16]....
        /*00cc*/ 	.word	0x00003400


	//   ....[17]....
        /*00d0*/ 	.word	0x00003460


	//   ....[18]....
        /*00d4*/ 	.word	0x000034c0


	//   ....[19]....
        /*00d8*/ 	.word	0x00003530


	//----- nvinfo : EIATTR_EXIT_INSTR_OFFSETS
	.align		4
.L_1394:
        /*00dc*/ 	.byte	0x04, 0x1c
        /*00de*/ 	.short	(.L_1396 - .L_1395)


	//   ....[0]....
.L_1395:
        /*00e0*/ 	.word	0x00000420


	//   ....[1]....
        /*00e4*/ 	.word	0x00002e30


	//----- nvinfo : EIATTR_MAX_THREADS
	.align		4
.L_1396:
        /*00e8*/ 	.byte	0x04, 0x05
        /*00ea*/ 	.short	(.L_1398 - .L_1397)
.L_1397:
        /*00ec*/ 	.word	0x00000080
        /*00f0*/ 	.word	0x00000001
        /*00f4*/ 	.word	0x00000001


	//----- nvinfo : EIATTR_CRS_STACK_SIZE
	.align		4
.L_1398:
        /*00f8*/ 	.byte	0x04, 0x1e
        /*00fa*/ 	.short	(.L_1400 - .L_1399)
.L_1399:
        /*00fc*/ 	.word	0x00000000
.L_1400:


//--------------------- .nv.info._ZN10layer_norm13ln_fwd_kernelINS_13Kernel_traitsI13__nv_bfloat16S2_S2_S2_fjLj768ELj1ELj4ELj1ELj16ENS_18Kernel_traits_baseILj768ES2_S2_S2_S2_fjLj128EEEEELb0ELb1ELb1ELb1EEEvNS_9FwdParamsE --------------------------
	.section	.nv.info._ZN10layer_norm13ln_fwd_kernelINS_13Kernel_traitsI13__nv_bfloat16S2_S2_S2_fjLj768ELj1ELj4ELj1ELj16ENS_18Kernel_traits_baseILj768ES2_S2_S2_S2_fjLj128EEEEELb0ELb1ELb1ELb1EEEvNS_9FwdParamsE,"",@"SHT_CUDA_INFO"
	.sectionflags	@""
	.align	4


	//----- nvinfo : EIATTR_CUDA_API_VERSION
	.align		4
        /*0000*/ 	.byte	0x04, 0x37
        /*0002*/ 	.short	(.L_1402 - .L_1401)
.L_1401:
        /*0004*/ 	.word	0x00000082


	//----- nvinfo : EIATTR_SW2861232_WAR
	.align		4
.L_1402:
        /*0008*/ 	.byte	0x01, 0x35
	.zero		2


	//----- nvinfo : EIATTR_PARAM_CBANK
	.align		4
        /*000c*/ 	.byte	0x04, 0x0a
        /*000e*/ 	.short	(.L_1404 - .L_1403)
	.align		4
.L_1403:
        /*0010*/ 	.word	index@(.nv.constant0._ZN10layer_norm13ln_fwd_kernelINS_13Kernel_traitsI13__nv_bfloat16S2_S2_S2_fjLj768ELj1ELj4ELj1ELj16ENS_18Kernel_traits_baseILj768ES2_S2_S2_S2_fjLj128EEEEELb0ELb1ELb1ELb1EEEvNS_9FwdParamsE)
        /*0014*/ 	.short	0x0160
        /*0016*/ 	.short	0x00e8


	//----- nvinfo : EIATTR_CBANK_PARAM_SIZE
	.align		4
.L_1404:
        /*0018*/ 	.byte	0x03, 0x19
        /*001a*/ 	.short	0x00e8


	//----- nvinfo : EIATTR_KPARAM_INFO
	.align		4
        /*001c*/ 	.byte	0x04, 0x17
        /*001e*/ 	.short	(.L_1406 - .L_1405)
.L_1405:
        /*0020*/ 	.word	0x00000000
        /*0024*/ 	.short	0x0000
        /*0026*/ 	.short	0x0000
        /*0028*/ 	.byte	0x00, 0xf0, 0xa1, 0x03


	//----- nvinfo : EIATTR_MAXREG_COUNT
	.align		4
.L_1406:
        /*002c*/ 	.byte	0x03, 0x1b
        /*002e*/ 	.short	0x00ff


	//----- nvinfo : EIATTR_MERCURY_ISA_VERSION
	.align		4
        /*0030*/ 	.byte	0x03, 0x5f
        /*0032*/ 	.short	0x0000


	//----- nvinfo : EIATTR_COOP_GROUP_MASK_REGIDS
	.align		4
        /*0034*/ 	.byte	0x04, 0x29
        /*0036*/ 	.short	(.L_1408 - .L_1407)


	//   ....[0]....
.L_1407:
        /*0038*/ 	.word	0xffffffff


	//   ....[1]....
        /*003c*/ 	.word	0xffffffff


	//   ....[2]....
        /*0040*/ 	.word	0xffffffff


	//   ....[3]....
        /*0044*/ 	.word	0xffffffff


	//   ....[4]....
        /*0048*/ 	.word	0xffffffff


	//   ....[5]....
        /*004c*/ 	.word	0xffffffff


	//   ....[6]....
        /*0050*/ 	.word	0xffffffff


	//   ....[7]....
        /*0054*/ 	.word	0xffffffff


	//   ....[8]....
        /*0058*/ 	.word	0xffffffff


	//   ....[9]....
        /*005c*/ 	.word	0xffffffff


	//   ....[10]....
        /*0060*/ 	.word	0xffffffff


	//   ....[11]....
        /*0064*/ 	.word	0xffffffff


	//   ....[12]....
        /*0068*/ 	.word	0xffffffff


	//   ....[13]....
        /*006c*/ 	.word	0xffffffff


	//   ....[14]....
        /*0070*/ 	.word	0xffffffff


	//   ....[15]....
        /*0074*/ 	.word	0xffffffff


	//   ....[16]....
        /*0078*/ 	.word	0xffffffff


	//   ....[17]....
        /*007c*/ 	.word	0xffffffff


	//   ....[18]....
        /*0080*/ 	.word	0xffffffff


	//   ....[19]....
        /*0084*/ 	.word	0xffffffff


	//----- nvinfo : EIATTR_COOP_GROUP_INSTR_OFFSETS
	.align		4
.L_1408:
        /*0088*/ 	.byte	0x04, 0x28
        /*008a*/ 	.short	(.L_1410 - .L_1409)


	//   ....[0]....
.L_1409:
        /*008c*/ 	.word	0x00001d60


	//   ....[1]....
        /*0090*/ 	.word	0x00001d90


	//   ....[2]....
        /*0094*/ 	.word	0x00001db0


	//   ....[3]....
        /*0098*/ 	.word	0x00001dd0


	//   ....[4]....
        /*009c*/ 	.word	0x00001df0


	//   ....[5]....
        /*00a0*/ 	.word	0x00002120


	//   ....[6]....
        /*00a4*/ 	.word	0x00002140


	//   ....[7]....
        /*00a8*/ 	.word	0x00002160


	//   ....[8]....
        /*00ac*/ 	.word	0x00002180


	//   ....[9]....
        /*00b0*/ 	.word	0x000021a0


	//   ....[10]....
        /*00b4*/ 	.word	0x00002a30


	//   ....[11]....
        /*00b8*/ 	.word	0x00002aa0


	//   ....[12]....
        /*00bc*/ 	.word	0x00002b00


	//   ....[13]....
        /*00c0*/ 	.word	0x00002b60


	//   ....[14]....
        /*00c4*/ 	.word	0x00002bc0


	//   ....[15]....
        /*00c8*/ 	.word	0x00002f30


	//   ....[16]....
        /*00cc*/ 	.word	0x00002f90


	//   ....[17]....
        /*00d0*/ 	.word	0x00002ff0


	//   ....[18]....
        /*00d4*/ 	.word	0x00003050


	//   ....[19]....
        /*00d8*/ 	.word	0x000030b0


	//----- nvinfo : EIATTR_EXIT_INSTR_OFFSETS
	.align		4
.L_1410:
        /*00dc*/ 	.byte	0x04, 0x1c
        /*00de*/ 	.short	(.L_1412 - .L_1411)


	//   ....[0]....
.L_1411:
        /*00e0*/ 	.word	0x00000130


	//   ....[1]....
        /*00e4*/ 	.word	0x000029d0


	//----- nvinfo : EIATTR_MAX_THREADS
	.align		4
.L_1412:
        /*00e8*/ 	.byte	0x04, 0x05
        /*00ea*/ 	.short	(.L_1414 - .L_1413)
.L_1413:
        /*00ec*/ 	.word	0x00000080
        /*00f0*/ 	.word	0x00000001
        /*00f4*/ 	.word	0x00000001


	//----- nvinfo : EIATTR_CRS_STACK_SIZE
	.align		4
.L_1414:
        /*00f8*/ 	.byte	0x04, 0x1e
        /*00fa*/ 	.short	(.L_1416 - .L_1415)
.L_1415:
        /*00fc*/ 	.word	0x00000000
.L_1416:


//--------------------- .nv.info._ZN10layer_norm13ln_fwd_kernelINS_13Kernel_traitsI13__nv_bfloat16S2_S2_S2_fjLj768ELj1ELj4ELj1ELj16ENS_18Kernel_traits_baseILj768ES2_S2_S2_S2_fjLj128EEEEELb1ELb0ELb0ELb0EEEvNS_9FwdParamsE --------------------------
	.section	.nv.info._ZN10layer_norm13ln_fwd_kernelINS_13Kernel_traitsI13__nv_bfloat16S2_S2_S2_fjLj768ELj1ELj4ELj1ELj16ENS_18Kernel_traits_baseILj768ES2_S2_S2_S2_fjLj128EEEEELb1ELb0ELb0ELb0EEEvNS_9FwdParamsE,"",@"SHT_CUDA_INFO"
	.sectionflags	@""
	.align	4


	//----- nvinfo : EIATTR_CUDA_API_VERSION
	.align		4
        /*0000*/ 	.byte	0x04, 0x37
        /*0002*/ 	.short	(.L_1418 - .L_1417)
.L_1417:
        /*0004*/ 	.word	0x00000082


	//----- nvinfo : EIATTR_SW2861232_WAR
	.align		4
.L_1418:
        /*0008*/ 	.byte	0x01, 0x35
	.zero		2


	//----- nvinfo : EIATTR_PARAM_CBANK
	.align		4
        /*000c*/ 	.byte	0x04, 0x0a
        /*000e*/ 	.short	(.L_1420 - .L_1419)
	.align		4
.L_1419:
        /*0010*/ 	.word	index@(.nv.constant0._ZN10layer_norm13ln_fwd_kernelINS_13Kernel_traitsI13__nv_bfloat16S2_S2_S2_fjLj768ELj1ELj4ELj1ELj16ENS_18Kernel_traits_baseILj768ES2_S2_S2_S2_fjLj128EEEEELb1ELb0ELb0ELb0EEEvNS_9FwdParamsE)
        /*0014*/ 	.short	0x0160
        /*0016*/ 	.short	0x00e8


	//----- nvinfo : EIATTR_CBANK_PARAM_SIZE
	.align		4
.L_1420:
        /*0018*/ 	.byte	0x03, 0x19
        /*001a*/ 	.short	0x00e8


	//----- nvinfo : EIATTR_KPARAM_INFO
	.align		4
        /*001c*/ 	.byte	0x04, 0x17
        /*001e*/ 	.short	(.L_1422 - .L_1421)
.L_1421:
        /*0020*/ 	.word	0x00000000
        /*0024*/ 	.short	0x0000
        /*0026*/ 	.short	0x0000
        /*0028*/ 	.byte	0x00, 0xf0, 0xa1, 0x03


	//----- nvinfo : EIATTR_MAXREG_COUNT
	.align		4
.L_1422:
        /*002c*/ 	.byte	0x03, 0x1b
        /*002e*/ 	.short	0x00ff


	//----- nvinfo : EIATTR_MERCURY_ISA_VERSION
	.align		4
        /*0030*/ 	.byte	0x03, 0x5f
        /*0032*/ 	.short	0x0000


	//----- nvinfo : EIATTR_COOP_GROUP_MASK_REGIDS
	.align		4
        /*0034*/ 	.byte	0x04, 0x29
        /*0036*/ 	.short	(.L_1424 - .L_1423)


	//   ....[0]....
.L_1423:
        /*0038*/ 	.word	0xffffffff


	//   ....[1]....
        /*003c*/ 	.word	0xffffffff


	//   ....[2]....
        /*0040*/ 	.word	0xffffffff


	//   ....[3]....
        /*0044*/ 	.word	0xffffffff


	//   ....[4]....
        /*0048*/ 	.word	0xffffffff


	//   ....[5]....
        /*004c*/ 	.word	0xffffffff


	//   ....[6]....
        /*0050*/ 	.word	0xffffffff


	//   ....[7]....
        /*0054*/ 	.word	0xffffffff


	//   ....[8]....
        /*0058*/ 	.word	0xffffffff


	//   ....[9]....
        /*005c*/ 	.word	0xffffffff


	//   ....[10]....
        /*0060*/ 	.word	0xffffffff


	//   ....[11]....
        /*0064*/ 	.word	0xffffffff


	//   ....[12]....
        /*0068*/ 	.word	0xffffffff


	//   ....[13]....
        /*006c*/ 	.word	0xffffffff


	//   ....[14]....
        /*0070*/ 	.word	0xffffffff


	//   ....[15]....
        /*0074*/ 	.word	0xffffffff


	//   ....[16]....
        /*0078*/ 	.word	0xffffffff


	//   ....[17]....
        /*007c*/ 	.word	0xffffffff


	//   ....[18]....
        /*0080*/ 	.word	0xffffffff


	//   ....[19]....
        /*0084*/ 	.word	0xffffffff


	//----- nvinfo : EIATTR_COOP_GROUP_INSTR_OFFSETS
	.align		4
.L_1424:
        /*0088*/ 	.byte	0x04, 0x28
        /*008a*/ 	.short	(.L_1426 - .L_1425)


	//   ....[0]....
.L_1425:
        /*008c*/ 	.word	0x000096d0


	//   ....[1]....
        /*0090*/ 	.word	0x00009700


	//   ....[2]....
        /*0094*/ 	.word	0x00009730


	//   ....[3]....
        /*0098*/ 	.word	0x00009750


	//   ....[4]....
        /*009c*/ 	.word	0x00009770


	//   ....[5]....
        /*00a0*/ 	.word	0x00009ab0


	//   ....[6]....
        /*00a4*/ 	.word	0x00009ad0


	//   ....[7]....
        /*00a8*/ 	.word	0x00009af0


	//   ....[8]....
        /*00ac*/ 	.word	0x00009b10


	//   ....[9]....
        /*00b0*/ 	.word	0x00009b30


	//   ....[10]....
        /*00b4*/ 	.word	0x0000a3a0


	//   ....[11]....
        /*00b8*/ 	.word	0x0000a420


	//   ....[12]....
        /*00bc*/ 	.word	0x0000a480


	//   ....[13]....
        /*00c0*/ 	.word	0x0000a4e0


	//   ....[14]....
        /*00c4*/ 	.word	0x0000a540


	//   ....[15]....
        /*00c8*/ 	.word	0x0000a8d0


	//   ....[16]....
        /*00cc*/ 	.word	0x0000a930


	//   ....[17]....
        /*00d0*/ 	.word	0x0000a990


	//   ....[18]....
        /*00d4*/ 	.word	0x0000a9f0


	//   ....[19]....
        /*00d8*/ 	.word	0x0000aa60


	//----- nvinfo : EIATTR_EXIT_INSTR_OFFSETS
	.align		4
.L_1426:
        /*00dc*/ 	.byte	0x04, 0x1c
        /*00de*/ 	.short	(.L_1428 - .L_1427)


	//   ....[0]....
.L_1427:
        /*00e0*/ 	.word	0x00000840


	//   ....[1]....
        /*00e4*/ 	.word	0x0000a340


	//----- nvinfo : EIATTR_MAX_THREADS
	.align		4
.L_1428:
        /*00e8*/ 	.byte	0x04, 0x05
        /*00ea*/ 	.short	(.L_1430 - .L_1429)
.L_1429:
        /*00ec*/ 	.word	0x00000080
        /*00f0*/ 	.word	0x00000001
        /*00f4*/ 	.word	0x00000001


	//----- nvinfo : EIATTR_CRS_STACK_SIZE
	.align		4
.L_1430:
        /*00f8*/ 	.byte	0x04, 0x1e
        /*00fa*/ 	.short	(.L_1432 - .L_1431)
.L_1431:
        /*00fc*/ 	.word	0x00000000
.L_1432:


//--------------------- .nv.info._ZN10layer_norm13ln_fwd_kernelINS_13Kernel_traitsI13__nv_bfloat16S2_S2_S2_fjLj768ELj1ELj4ELj1ELj16ENS_18Kernel_traits_baseILj768ES2_S2_S2_S2_fjLj128EEEEELb1ELb0ELb0ELb1EEEvNS_9FwdParamsE --------------------------
	.section	.nv.info._ZN10layer_norm13ln_fwd_kernelINS_13Kernel_traitsI13__nv_bfloat16S2_S2_S2_fjLj768ELj1ELj4ELj1ELj16ENS_18Kernel_traits_baseILj768ES2_S2_S2_S2_fjLj128EEEEELb1ELb0ELb0ELb1EEEvNS_9FwdParamsE,"",@"SHT_CUDA_INFO"
	.sectionflags	@""
	.align	4


	//----- nvinfo : EIATTR_CUDA_API_VERSION
	.align		4
        /*0000*/ 	.byte	0x04, 0x37
        /*0002*/ 	.short	(.L_1434 - .L_1433)
.L_1433:
        /*0004*/ 	.word	0x00000082


	//----- nvinfo : EIATTR_SW2861232_WAR
	.align		4
.L_1434:
        /*0008*/ 	.byte	0x01, 0x35
	.zero		2


	//----- nvinfo : EIATTR_PARAM_CBANK
	.align		4
        /*000c*/ 	.byte	0x04, 0x0a
        /*000e*/ 	.short	(.L_1436 - .L_1435)
	.align		4
.L_1435:
        /*0010*/ 	.word	index@(.nv.constant0._ZN10layer_norm13ln_fwd_kernelINS_13Kernel_traitsI13__nv_bfloat16S2_S2_S2_fjLj768ELj1ELj4ELj1ELj16ENS_18Kernel_traits_baseILj768ES2_S2_S2_S2_fjLj128EEEEELb1ELb0ELb0ELb1EEEvNS_9FwdParamsE)
        /*0014*/ 	.short	0x0160
        /*0016*/ 	.short	0x00e8


	//----- nvinfo : EIATTR_CBANK_PARAM_SIZE
	.align		4
.L_1436:
        /*0018*/ 	.byte	0x03, 0x19
        /*001a*/ 	.short	0x00e8


	//----- nvinfo : EIATTR_KPARAM_INFO
	.align		4
        /*001c*/ 	.byte	0x04, 0x17
        /*001e*/ 	.short	(.L_1438 - .L_1437)
.L_1437:
        /*0020*/ 	.word	0x00000000
        /*0024*/ 	.short	0x0000
        /*0026*/ 	.short	0x0000
        /*0028*/ 	.byte	0x00, 0xf0, 0xa1, 0x03


	//----- nvinfo : EIATTR_MAXREG_COUNT
	.align		4
.L_1438:
        /*002c*/ 	.byte	0x03, 0x1b
        /*002e*/ 	.short	0x00ff


	//----- nvinfo : EIATTR_MERCURY_ISA_VERSION
	.align		4
        /*0030*/ 	.byte	0x03, 0x5f
        /*0032*/ 	.short	0x0000


	//----- nvinfo : EIATTR_COOP_GROUP_MASK_REGIDS
	.align		4
        /*0034*/ 	.byte	0x04, 0x29
        /*0036*/ 	.short	(.L_1440 - .L_1439)


	//   ....[0]....
.L_1439:
        /*0038*/ 	.word	0xffffffff


	//   ....[1]....
        /*003c*/ 	.word	0xffffffff


	//   ....[2]....
        /*0040*/ 	.word	0xffffffff


	//   ....[3]....
        /*0044*/ 	.word	0xffffffff


	//   ....[4]....
        /*0048*/ 	.word	0xffffffff


	//   ....[5]....
        /*004c*/ 	.word	0xffffffff


	//   ....[6]....
        /*0050*/ 	.word	0xffffffff


	//   ....[7]....
        /*0054*/ 	.word	0xffffffff


	//   ....[8]....
        /*0058*/ 	.word	0xffffffff


	//   ....[9]....
        /*005c*/ 	.word	0xffffffff


	//   ....[10]....
        /*0060*/ 	.word	0xffffffff


	//   ....[11]....
        /*0064*/ 	.word	0xffffffff


	//   ....[12]....
        /*0068*/ 	.word	0xffffffff


	//   ....[13]....
        /*006c*/ 	.word	0xffffffff


	//   ....[14]....
        /*0070*/ 	.word	0xffffffff


	//   ....[15]....
        /*0074*/ 	.word	0xffffffff


	//   ....[16]....
        /*0078*/ 	.word	0xffffffff


	//   ....[17]....
        /*007c*/ 	.word	0xffffffff


	//   ....[18]....
        /*0080*/ 	.word	0xffffffff


	//   ....[19]....
        /*0084*/ 	.word	0xffffffff


	//----- nvinfo : EIATTR_COOP_GROUP_INSTR_OFFSETS
	.align		4
.L_1440:
        /*0088*/ 	.byte	0x04, 0x28
        /*008a*/ 	.short	(.L_1442 - .L_1441)


	//   ....[0]....
.L_1441:
        /*008c*/ 	.word	0x00009140


	//   ....[1]....
        /*0090*/ 	.word	0x00009170


	//   ....[2]....
        /*0094*/ 	.word	0x00009190


	//   ....[3]....
        /*0098*/ 	.word	0x000091b0


	//   ....[4]....
        /*009c*/ 	.word	0x000091d0


	//   ....[5]....
        /*00a0*/ 	.word	0x00009500


	//   ....[6]....
        /*00a4*/ 	.word	0x00009520


	//   ....[7]....
        /*00a8*/ 	.word	0x00009540


	//   ....[8]....
        /*00ac*/ 	.word	0x00009560


	//   ....[9]....
        /*00b0*/ 	.word	0x00009580


	//   ....[10]....
        /*00b4*/ 	.word	0x00009e70


	//   ....[11]....
        /*00b8*/ 	.word	0x00009ee0


	//   ....[12]....
        /*00bc*/ 	.word	0x00009f40


	//   ....[13]....
        /*00c0*/ 	.word	0x00009fa0


	//   ....[14]....
        /*00c4*/ 	.word	0x0000a000


	//   ....[15]....
        /*00c8*/ 	.word	0x0000a370


	//   ....[16]....
        /*00cc*/ 	.word	0x0000a3d0


	//   ....[17]....
        /*00d0*/ 	.word	0x0000a430


	//   ....[18]....
        /*00d4*/ 	.word	0x0000a490


	//   ....[19]....
        /*00d8*/ 	.word	0x0000a4f0


	//----- nvinfo : EIATTR_EXIT_INSTR_OFFSETS
	.align		4
.L_1442:
        /*00dc*/ 	.byte	0x04, 0x1c
        /*00de*/ 	.short	(.L_1444 - .L_1443)


	//   ....[0]....
.L_1443:
        /*00e0*/ 	.word	0x00000580


	//   ....[1]....
        /*00e4*/ 	.word	0x00009e20


	//----- nvinfo : EIATTR_MAX_THREADS
	.align		4
.L_1444:
        /*00e8*/ 	.byte	0x04, 0x05
        /*00ea*/ 	.short	(.L_1446 - .L_1445)
.L_1445:
        /*00ec*/ 	.word	0x00000080
        /*00f0*/ 	.word	0x00000001
        /*00f4*/ 	.word	0x00000001


	//----- nvinfo : EIATTR_CRS_STACK_SIZE
	.align		4
.L_1446:
        /*00f8*/ 	.byte	0x04, 0x1e
        /*00fa*/ 	.short	(.L_1448 - .L_1447)
.L_1447:
        /*00fc*/ 	.word	0x00000000
.L_1448:


//--------------------- .nv.info._ZN10layer_norm13ln_fwd_kernelINS_13Kernel_traitsI13__nv_bfloat16S2_S2_S2_fjLj768ELj1ELj4ELj1ELj16ENS_18Kernel_traits_baseILj768ES2_S2_S2_S2_fjLj128EEEEELb1ELb0ELb1ELb0EEEvNS_9FwdParamsE --------------------------
	.section	.nv.info._ZN10layer_norm13ln_fwd_kernelINS_13Kernel_traitsI13__nv_bfloat16S2_S2_S2_fjLj768ELj1ELj4ELj1ELj16ENS_18Kernel_traits_baseILj768ES2_S2_S2_S2_fjLj128EEEEELb1ELb0ELb1ELb0EEEvNS_9FwdParamsE,"",@"SHT_CUDA_INFO"
	.sectionflags	@""
	.align	4


	//----- nvinfo : EIATTR_CUDA_API_VERSION
	.align		4
        /*0000*/ 	.byte	0x04, 0x37
        /*0002*/ 	.short	(.L_1450 - .L_1449)
.L_1449:
        /*0004*/ 	.word	0x00000082


	//----- nvinfo : EIATTR_SW2861232_WAR
	.align		4
.L_1450:
        /*0008*/ 	.byte	0x01, 0x35
	.zero		2


	//----- nvinfo : EIATTR_PARAM_CBANK
	.align		4
        /*000c*/ 	.byte	0x04, 0x0a
        /*000e*/ 	.short	(.L_1452 - .L_1451)
	.align		4
.L_1451:
        /*0010*/ 	.word	index@(.nv.constant0._ZN10layer_norm13ln_fwd_kernelINS_13Kernel_traitsI13__nv_bfloat16S2_S2_S2_fjLj768ELj1ELj4ELj1ELj16ENS_18Kernel_traits_baseILj768ES2_S2_S2_S2_fjLj128EEEEELb1ELb0ELb1ELb0EEEvNS_9FwdParamsE)
        /*0014*/ 	.short	0x0160
        /*0016*/ 	.short	0x00e8


	//----- nvinfo : EIATTR_CBANK_PARAM_SIZE
	.align		4
.L_1452:
        /*0018*/ 	.byte	0x03, 0x19
        /*001a*/ 	.short	0x00e8


	//----- nvinfo : EIATTR_KPARAM_INFO
	.align		4
        /*001c*/ 	.byte	0x04, 0x17
        /*001e*/ 	.short	(.L_1454 - .L_1453)
.L_1453:
        /*0020*/ 	.word	0x00000000
        /*0024*/ 	.short	0x0000
        /*0026*/ 	.short	0x0000
        /*0028*/ 	.byte	0x00, 0xf0, 0xa1, 0x03


	//----- nvinfo : EIATTR_MAXREG_COUNT
	.align		4
.L_1454:
        /*002c*/ 	.byte	0x03, 0x1b
        /*002e*/ 	.short	0x00ff


	//----- nvinfo : EIATTR_MERCURY_ISA_VERSION
	.align		4
        /*0030*/ 	.byte	0x03, 0x5f
        /*0032*/ 	.short	0x0000


	//----- nvinfo : EIATTR_COOP_GROUP_MASK_REGIDS
	.align		4
        /*0034*/ 	.byte	0x04, 0x29
        /*0036*/ 	.short	(.L_1456 - .L_1455)


	//   ....[0]....
.L_1455:
        /*0038*/ 	.word	0xffffffff


	//   ....[1]....
        /*003c*/ 	.word	0xffffffff


	//   ....[2]....
        /*0040*/ 	.word	0xffffffff


	//   ....[3]....
        /*0044*/ 	.word	0xffffffff


	//   ....[4]....
        /*0048*/ 	.word	0xffffffff


	//   ....[5]....
        /*004c*/ 	.word	0xffffffff


	//   ....[6]....
        /*0050*/ 	.word	0xffffffff


	//   ....[7]....
        /*0054*/ 	.word	0xffffffff


	//   ....[8]....
        /*0058*/ 	.word	0xffffffff


	//   ....[9]....
        /*005c*/ 	.word	0xffffffff


	//   ....[10]....
        /*0060*/ 	.word	0xffffffff


	//   ....[11]....
        /*0064*/ 	.word	0xffffffff


	//   ....[12]....
        /*0068*/ 	.word	0xffffffff


	//   ....[13]....
        /*006c*/ 	.word	0xffffffff


	//   ....[14]....
        /*0070*/ 	.word	0xffffffff


	//   ....[15]....
        /*0074*/ 	.word	0xffffffff


	//   ....[16]....
        /*0078*/ 	.word	0xffffffff


	//   ....[17]....
        /*007c*/ 	.word	0xffffffff


	//   ....[18]....
        /*0080*/ 	.word	0xffffffff


	//   ....[19]....
        /*0084*/ 	.word	0xffffffff


	//----- nvinfo : EIATTR_COOP_GROUP_INSTR_OFFSETS
	.align		4
.L_1456:
        /*0088*/ 	.byte	0x04, 0x28
        /*008a*/ 	.short	(.L_1458 - .L_1457)


	//   ....[0]....
.L_1457:
        /*008c*/ 	.word	0x0000a750


	//   ....[1]....
        /*0090*/ 	.word	0x0000a780


	//   ....[2]....
        /*0094*/ 	.word	0x0000a7a0


	//   ....[3]....
        /*0098*/ 	.word	0x0000a7c0


	//   ....[4]....
        /*009c*/ 	.word	0x0000a7e0


	//   ....[5]....
        /*00a0*/ 	.word	0x0000ab20


	//   ....[6]....
        /*00a4*/ 	.word	0x0000ab40


	//   ....[7]....
        /*00a8*/ 	.word	0x0000ab60


	//   ....[8]....
        /*00ac*/ 	.word	0x0000ab80


	//   ....[9]....
        /*00b0*/ 	.word	0x0000aba0


	//   ....[10]....
        /*00b4*/ 	.word	0x0000b460


	//   ....[11]....
        /*00b8*/ 	.word	0x0000b4e0


	//   ....[12]....
        /*00bc*/ 	.word	0x0000b540


	//   ....[13]....
        /*00c0*/ 	.word	0x0000b5a0


	//   ....[14]....
        /*00c4*/ 	.word	0x0000b600


	//   ....[15]....
        /*00c8*/ 	.word	0x0000b980


	//   ....[16]....
        /*00cc*/ 	.word	0x0000b9e0


	//   ....[17]....
        /*00d0*/ 	.word	0x0000ba40


	//   ....[18]....
        /*00d4*/ 	.word	0x0000baa0


	//   ....[19]....
        /*00d8*/ 	.word	0x0000bb10


	//----- nvinfo : EIATTR_EXIT_INSTR_OFFSETS
	.align		4
.L_1458:
        /*00dc*/ 	.byte	0x04, 0x1c
        /*00de*/ 	.short	(.L_1460 - .L_1459)


	//   ....[0]....
.L_1459:
        /*00e0*/ 	.word	0x00000820


	//   ....[1]....
        /*00e4*/ 	.word	0x0000b410


	//----- nvinfo : EIATTR_MAX_THREADS
	.align		4
.L_1460:
        /*00e8*/ 	.byte	0x04, 0x05
        /*00ea*/ 	.short	(.L_1462 - .L_1461)
.L_1461:
        /*00ec*/ 	.word	0x00000080
        /*00f0*/ 	.word	0x00000001
        /*00f4*/ 	.word	0x00000001


	//----- nvinfo : EIATTR_CRS_STACK_SIZE
	.align		4
.L_1462:
        /*00f8*/ 	.byte	0x04, 0x1e
        /*00fa*/ 	.short	(.L_1464 - .L_1463)
.L_1463:
        /*00fc*/ 	.word	0x00000000
.L_1464:


//--------------------- .nv.info._ZN10layer_norm13ln_fwd_kernelINS_13Kernel_traitsI13__nv_bfloat16S2_S2_S2_fjLj768ELj1ELj4ELj1ELj16ENS_18Kernel_traits_baseILj768ES2_S2_S2_S2_fjLj128EEEEELb1ELb0ELb1ELb1EEEvNS_9FwdParamsE --------------------------
	.section	.nv.info._ZN10layer_norm13ln_fwd_kernelINS_13Kernel_traitsI13__nv_bfloat16S2_S2_S2_fjLj768ELj1ELj4ELj1ELj16ENS_18Kernel_traits_baseILj768ES2_S2_S2_S2_fjLj128EEEEELb1ELb0ELb1ELb1EEEvNS_9FwdParamsE,"",@"SHT_CUDA_INFO"
	.sectionflags	@""
	.align	4


	//----- nvinfo : EIATTR_CUDA_API_VERSION
	.align		4
        /*0000*/ 	.byte	0x04, 0x37
        /*0002*/ 	.short	(.L_1466 - .L_1465)
.L_1465:
        /*0004*/ 	.word	0x00000082


	//----- nvinfo : EIATTR_SW2861232_WAR
	.align		4
.L_1466:
        /*0008*/ 	.byte	0x01, 0x35
	.zero		2


	//----- nvinfo : EIATTR_PARAM_CBANK
	.align		4
        /*000c*/ 	.byte	0x04, 0x0a
        /*000e*/ 	.short	(.L_1468 - .L_1467)
	.align		4
.L_1467:
        /*0010*/ 	.word	index@(.nv.constant0._ZN10layer_norm13ln_fwd_kernelINS_13Kernel_traitsI13__nv_bfloat16S2_S2_S2_fjLj768ELj1ELj4ELj1ELj16ENS_18Kernel_traits_baseILj768ES2_S2_S2_S2_fjLj128EEEEELb1ELb0ELb1ELb1EEEvNS_9FwdParamsE)
        /*0014*/ 	.short	0x0160
        /*0016*/ 	.short	0x00e8


	//----- nvinfo : EIATTR_CBANK_PARAM_SIZE
	.align		4
.L_1468:
        /*0018*/ 	.byte	0x03, 0x19
        /*001a*/ 	.short	0x00e8


	//----- nvinfo : EIATTR_KPARAM_INFO
	.align		4
        /*001c*/ 	.byte	0x04, 0x17
        /*001e*/ 	.short	(.L_1470 - .L_1469)
.L_1469:
        /*0020*/ 	.word	0x00000000
        /*0024*/ 	.short	0x0000
        /*0026*/ 	.short	0x0000
        /*0028*/ 	.byte	0x00, 0xf0, 0xa1, 0x03


	//----- nvinfo : EIATTR_MAXREG_COUNT
	.align		4
.L_1470:
        /*002c*/ 	.byte	0x03, 0x1b
        /*002e*/ 	.short	0x00ff


	//----- nvinfo : EIATTR_MERCURY_ISA_VERSION
	.align		4
        /*0030*/ 	.byte	0x03, 0x5f
        /*0032*/ 	.short	0x0000


	//----- nvinfo : EIATTR_COOP_GROUP_MASK_REGIDS
	.align		4
        /*0034*/ 	.byte	0x04, 0x29
        /*0036*/ 	.short	(.L_1472 - .L_1471)


	//   ....[0]....
.L_1471:
        /*0038*/ 	.word	0xffffffff


	//   ....[1]....
        /*003c*/ 	.word	0xffffffff


	//   ....[2]....
        /*0040*/ 	.word	0xffffffff


	//   ....[3]....
        /*0044*/ 	.word	0xffffffff


	//   ....[4]....
        /*0048*/ 	.word	0xffffffff


	//   ....[5]....
        /*004c*/ 	.word	0xffffffff


	//   ....[6]....
        /*0050*/ 	.word	0xffffffff


	//   ....[7]....
        /*0054*/ 	.word	0xffffffff


	//   ....[8]....
        /*0058*/ 	.word	0xffffffff


	//   ....[9]....
        /*005c*/ 	.word	0xffffffff


	//   ....[10]....
        /*0060*/ 	.word	0xffffffff


	//   ....[11]....
        /*0064*/ 	.word	0xffffffff


	//   ....[12]....
        /*0068*/ 	.word	0xffffffff


	//   ....[13]....
        /*006c*/ 	.word	0xffffffff


	//   ....[14]....
        /*0070*/ 	.word	0xffffffff


	//   ....[15]....
        /*0074*/ 	.word	0xffffffff


	//   ....[16]....
        /*0078*/ 	.word	0xffffffff


	//   ....[17]....
        /*007c*/ 	.word	0xffffffff


	//   ....[18]....
        /*0080*/ 	.word	0xffffffff


	//   ....[19]....
        /*0084*/ 	.word	0xffffffff


	//----- nvinfo : EIATTR_COOP_GROUP_INSTR_OFFSETS
	.align		4
.L_1472:
        /*0088*/ 	.byte	0x04, 0x28
        /*008a*/ 	.short	(.L_1474 - .L_1473)


	//   ....[0]....
.L_1473:
        /*008c*/ 	.word	0x0000a080


	//   ....[1]....
        /*0090*/ 	.word	0x0000a0b0


	//   ....[2]....
        /*0094*/ 	.word	0x0000a0d0


	//   ....[3]....
        /*0098*/ 	.word	0x0000a0f0


	//   ....[4]....
        /*009c*/ 	.word	0x0000a110


	//   ....[5]....
        /*00a0*/ 	.word	0x0000a440


	//   ....[6]....
        /*00a4*/ 	.word	0x0000a460


	//   ....[7]....
        /*00a8*/ 	.word	0x0000a480


	//   ....[8]....
        /*00ac*/ 	.word	0x0000a4a0


	//   ....[9]....
        /*00b0*/ 	.word	0x0000a4c0


	//   ....[10]....
        /*00b4*/ 	.word	0x0000ae60


	//   ....[11]....
        /*00b8*/ 	.word	0x0000aed0


	//   ....[12]....
        /*00bc*/ 	.word	0x0000af30


	//   ....[13]....
        /*00c0*/ 	.word	0x0000af90


	//   ....[14]....
        /*00c4*/ 	.word	0x0000aff0


	//   ....[15]....
        /*00c8*/ 	.word	0x0000b360


	//   ....[16]....
        /*00cc*/ 	.word	0x0000b3c0


	//   ....[17]....
        /*00d0*/ 	.word	0x0000b420


	//   ....[18]....
        /*00d4*/ 	.word	0x0000b480


	//   ....[19]....
        /*00d8*/ 	.word	0x0000b4e0


	//----- nvinfo : EIATTR_EXIT_INSTR_OFFSETS
	.align		4
.L_1474:
        /*00dc*/ 	.byte	0x04, 0x1c
        /*00de*/ 	.short	(.L_1476 - .L_1475)


	//   ....[0]....
.L_1475:
        /*00e0*/ 	.word	0x00000580


	//   ....[1]....
        /*00e4*/ 	.word	0x0000ae10


	//----- nvinfo : EIATTR_MAX_THREADS
	.align		4
.L_1476:
        /*00e8*/ 	.byte	0x04, 0x05
        /*00ea*/ 	.short	(.L_1478 - .L_1477)
.L_1477:
        /*00ec*/ 	.word	0x00000080
        /*00f0*/ 	.word	0x00000001
        /*00f4*/ 	.word	0x00000001


	//----- nvinfo : EIATTR_CRS_STACK_SIZE
	.align		4
.L_1478:
        /*00f8*/ 	.byte	0x04, 0x1e
        /*00fa*/ 	.short	(.L_1480 - .L_1479)
.L_1479:
        /*00fc*/ 	.word	0x00000000
.L_1480:


//--------------------- .nv.info._ZN10layer_norm13ln_fwd_kernelINS_13Kernel_traitsI13__nv_bfloat16S2_S2_S2_fjLj768ELj1ELj4ELj1ELj16ENS_18Kernel_traits_baseILj768ES2_S2_S2_S2_fjLj128EEEEELb1ELb1ELb0ELb0EEEvNS_9FwdParamsE --------------------------
	.section	.nv.info._ZN10layer_norm13ln_fwd_kernelINS_13Kernel_traitsI13__nv_bfloat16S2_S2_S2_fjLj768ELj1ELj4ELj1ELj16ENS_18Kernel_traits_baseILj768ES2_S2_S2_S2_fjLj128EEEEELb1ELb1ELb0ELb0EEEvNS_9FwdParamsE,"",@"SHT_CUDA_INFO"
	.sectionflags	@""
	.align	4


	//----- nvinfo : EIATTR_CUDA_API_VERSION
	.align		4
        /*0000*/ 	.byte	0x04, 0x37
        /*0002*/ 	.short	(.L_1482 - .L_1481)
.L_1481:
        /*0004*/ 	.word	0x00000082


	//----- nvinfo : EIATTR_SW2861232_WAR
	.align		4
.L_1482:
        /*0008*/ 	.byte	0x01, 0x35
	.zero		2


	//----- nvinfo : EIATTR_PARAM_CBANK
	.align		4
        /*000c*/ 	.byte	0x04, 0x0a
        /*000e*/ 	.short	(.L_1484 - .L_1483)
	.align		4
.L_1483:
        /*0010*/ 	.word	index@(.nv.constant0._ZN10layer_norm13ln_fwd_kernelINS_13Kernel_traitsI13__nv_bfloat16S2_S2_S2_fjLj768ELj1ELj4ELj1ELj16ENS_18Kernel_traits_baseILj768ES2_S2_S2_S2_fjLj128EEEEELb1ELb1ELb0ELb0EEEvNS_9FwdParamsE)
        /*0014*/ 	.short	0x0160
        /*0016*/ 	.short	0x00e8


	//----- nvinfo : EIATTR_CBANK_PARAM_SIZE
	.align		4
.L_1484:
        /*0018*/ 	.byte	0x03, 0x19
        /*001a*/ 	.short	0x00e8


	//----- nvinfo : EIATTR_KPARAM_INFO
	.align		4
        /*001c*/ 	.byte	0x04, 0x17
        /*001e*/ 	.short	(.L_1486 - .L_1485)
.L_1485:
        /*0020*/ 	.word	0x00000000
        /*0024*/ 	.short	0x0000
        /*0026*/ 	.short	0x0000
        /*0028*/ 	.byte	0x00, 0xf0, 0xa1, 0x03


	//----- nvinfo : EIATTR_MAXREG_COUNT
	.align		4
.L_1486:
        /*002c*/ 	.byte	0x03, 0x1b
        /*002e*/ 	.short	0x00ff


	//----- nvinfo : EIATTR_MERCURY_ISA_VERSION
	.align		4
        /*0030*/ 	.byte	0x03, 0x5f
        /*0032*/ 	.short	0x0000


	//----- nvinfo : EIATTR_COOP_GROUP_MASK_REGIDS
	.align		4
        /*0034*/ 	.byte	0x04, 0x29
        /*0036*/ 	.short	(.L_1488 - .L_1487)


	//   ....[0]....
.L_1487:
        /*0038*/ 	.word	0xffffffff


	//   ....[1]....
        /*003c*/ 	.word	0xffffffff


	//   ....[2]....
        /*0040*/ 	.word	0xffffffff


	//   ....[3]....
        /*0044*/ 	.word	0xffffffff


	//   ....[4]....
        /*0048*/ 	.word	0xffffffff


	//   ....[5]....
        /*004c*/ 	.word	0xffffffff


	//   ....[6]....
        /*0050*/ 	.word	0xffffffff


	//   ....[7]....
        /*0054*/ 	.word	0xffffffff


	//   ....[8]....
        /*0058*/ 	.word	0xffffffff


	//   ....[9]....
        /*005c*/ 	.word	0xffffffff


	//   ....[10]....
        /*0060*/ 	.word	0xffffffff


	//   ....[11]....
        /*0064*/ 	.word	0xffffffff


	//   ....[12]....
        /*0068*/ 	.word	0xffffffff


	//   ....[13]....
        /*006c*/ 	.word	0xffffffff


	//   ....[14]....
        /*0070*/ 	.word	0xffffffff


	//   ....[15]....
        /*0074*/ 	.word	0xffffffff


	//   ....[16]....
        /*0078*/ 	.word	0xffffffff


	//   ....[17]....
        /*007c*/ 	.word	0xffffffff


	//   ....[18]....
        /*0080*/ 	.word	0xffffffff


	//   ....[19]....
        /*0084*/ 	.word	0xffffffff


	//----- nvinfo : EIATTR_COOP_GROUP_INSTR_OFFSETS
	.align		4
.L_1488:
        /*0088*/ 	.byte	0x04, 0x28
        /*008a*/ 	.short	(.L_1490 - .L_1489)


	//   ....[0]....
.L_1489:
        /*008c*/ 	.word	0x00009a90


	//   ....[1]....
        /*0090*/ 	.word	0x00009ac0


	//   ....[2]....
        /*0094*/ 	.word	0x00009af0


	//   ....[3]....
        /*0098*/ 	.word	0x00009b10


	//   ....[4]....
        /*009c*/ 	.word	0x00009b30


	//   ....[5]....
        /*00a0*/ 	.word	0x00009e70


	//   ....[6]....
        /*00a4*/ 	.word	0x00009e90


	//   ....[7]....
        /*00a8*/ 	.word	0x00009eb0


	//   ....[8]....
        /*00ac*/ 	.word	0x00009ed0


	//   ....[9]....
        /*00b0*/ 	.word	0x00009ef0


	//   ....[10]....
        /*00b4*/ 	.word	0x0000a750


	//   ....[11]....
        /*00b8*/ 	.word	0x0000a7b0


	//   ....[12]....
        /*00bc*/ 	.word	0x0000a810


	//   ....[13]....
        /*00c0*/ 	.word	0x0000a870


	//   ....[14]....
        /*00c4*/ 	.word	0x0000a8d0


	//   ....[15]....
        /*00c8*/ 	.word	0x0000ac60


	//   ....[16]....
        /*00cc*/ 	.word	0x0000acc0


	//   ....[17]....
        /*00d0*/ 	.word	0x0000ad20


	//   ....[18]....
        /*00d4*/ 	.word	0x0000ad80


	//   ....[19]....
        /*00d8*/ 	.word	0x0000ade0


	//----- nvinfo : EIATTR_EXIT_INSTR_OFFSETS
	.align		4
.L_1490:
        /*00dc*/ 	.byte	0x04, 0x1c
        /*00de*/ 	.short	(.L_1492 - .L_1491)


	//   ....[0]....
.L_1491:
        /*00e0*/ 	.word	0x000008d0


	//   ....[1]....
        /*00e4*/ 	.word	0x0000a700


	//----- nvinfo : EIATTR_MAX_THREADS
	.align		4
.L_1492:
        /*00e8*/ 	.byte	0x04, 0x05
        /*00ea*/ 	.short	(.L_1494 - .L_1493)
.L_1493:
        /*00ec*/ 	.word	0x00000080
        /*00f0*/ 	.word	0x00000001
        /*00f4*/ 	.word	0x00000001


	//----- nvinfo : EIATTR_CRS_STACK_SIZE
	.align		4
.L_1494:
        /*00f8*/ 	.byte	0x04, 0x1e
        /*00fa*/ 	.short	(.L_1496 - .L_1495)
.L_1495:
        /*00fc*/ 	.word	0x00000000
.L_1496:


//--------------------- .nv.info._ZN10layer_norm13ln_fwd_kernelINS_13Kernel_traitsI13__nv_bfloat16S2_S2_S2_fjLj768ELj1ELj4ELj1ELj16ENS_18Kernel_traits_baseILj768ES2_S2_S2_S2_fjLj128EEEEELb1ELb1ELb0ELb1EEEvNS_9FwdParamsE --------------------------
	.section	.nv.info._ZN10layer_norm13ln_fwd_kernelINS_13Kernel_traitsI13__nv_bfloat16S2_S2_S2_fjLj768ELj1ELj4ELj1ELj16ENS_18Kernel_traits_baseILj768ES2_S2_S2_S2_fjLj128EEEEELb1ELb1ELb0ELb1EEEvNS_9FwdParamsE,"",@"SHT_CUDA_INFO"
	.sectionflags	@""
	.align	4


	//----- nvinfo : EIATTR_CUDA_API_VERSION
	.align		4
        /*0000*/ 	.byte	0x04, 0x37
        /*0002*/ 	.short	(.L_1498 - .L_1497)
.L_1497:
        /*0004*/ 	.word	0x00000082


	//----- nvinfo : EIATTR_SW2861232_WAR
	.align		4
.L_1498:
        /*0008*/ 	.byte	0x01, 0x35
	.zero		2


	//----- nvinfo : EIATTR_PARAM_CBANK
	.align		4
        /*000c*/ 	.byte	0x04, 0x0a
        /*000e*/ 	.short	(.L_1500 - .L_1499)
	.align		4
.L_1499:
        /*0010*/ 	.word	index@(.nv.constant0._ZN10layer_norm13ln_fwd_kernelINS_13Kernel_traitsI13__nv_bfloat16S2_S2_S2_fjLj768ELj1ELj4ELj1ELj16ENS_18Kernel_traits_baseILj768ES2_S2_S2_S2_fjLj128EEEEELb1ELb1ELb0ELb1EEEvNS_9FwdParamsE)
        /*0014*/ 	.short	0x0160
        /*0016*/ 	.short	0x00e8


	//----- nvinfo : EIATTR_CBANK_PARAM_SIZE
	.align		4
.L_1500:
        /*0018*/ 	.byte	0x03, 0x19
        /*001a*/ 	.short	0x00e8


	//----- nvinfo : EIATTR_KPARAM_INFO
	.align		4
        /*001c*/ 	.byte	0x04, 0x17
        /*001e*/ 	.short	(.L_1502 - .L_1501)
.L_1501:
        /*0020*/ 	.word	0x00000000
        /*0024*/ 	.short	0x0000
        /*0026*/ 	.short	0x0000
        /*0028*/ 	.byte	0x00, 0xf0, 0xa1, 0x03


	//----- nvinfo : EIATTR_MAXREG_COUNT
	.align		4
.L_1502:
        /*002c*/ 	.byte	0x03, 0x1b
        /*002e*/ 	.short	0x00ff


	//----- nvinfo : EIATTR_MERCURY_ISA_VERSION
	.align		4
        /*0030*/ 	.byte	0x03, 0x5f
        /*0032*/ 	.short	0x0000


	//----- nvinfo : EIATTR_COOP_GROUP_MASK_REGIDS
	.align		4
        /*0034*/ 	.byte	0x04, 0x29
        /*0036*/ 	.short	(.L_1504 - .L_1503)


	//   ....[0]....
.L_1503:
        /*0038*/ 	.word	0xffffffff


	//   ....[1]....
        /*003c*/ 	.word	0xffffffff


	//   ....[2]....
        /*0040*/ 	.word	0xffffffff


	//   ....[3]....
        /*0044*/ 	.word	0xffffffff


	//   ....[4]....
        /*0048*/ 	.word	0xffffffff


	//   ....[5]....
        /*004c*/ 	.word	0xffffffff


	//   ....[6]....
        /*0050*/ 	.word	0xffffffff


	//   ....[7]....
        /*0054*/ 	.word	0xffffffff


	//   ....[8]....
        /*0058*/ 	.word	0xffffffff


	//   ....[9]....
        /*005c*/ 	.word	0xffffffff


	//   ....[10]....
        /*0060*/ 	.word	0xffffffff


	//   ....[11]....
        /*0064*/ 	.word	0xffffffff


	//   ....[12]....
        /*0068*/ 	.word	0xffffffff


	//   ....[13]....
        /*006c*/ 	.word	0xffffffff


	//   ....[14]....
        /*0070*/ 	.word	0xffffffff


	//   ....[15]....
        /*0074*/ 	.word	0xffffffff


	//   ....[16]....
        /*0078*/ 	.word	0xffffffff


	//   ....[17]....
        /*007c*/ 	.word	0xffffffff


	//   ....[18]....
        /*0080*/ 	.word	0xffffffff


	//   ....[19]....
        /*0084*/ 	.word	0xffffffff


	//----- nvinfo : EIATTR_COOP_GROUP_INSTR_OFFSETS
	.align		4
.L_1504:
        /*0088*/ 	.byte	0x04, 0x28
        /*008a*/ 	.short	(.L_1506 - .L_1505)


	//   ....[0]....
.L_1505:
        /*008c*/ 	.word	0x00009260


	//   ....[1]....
        /*0090*/ 	.word	0x00009290


	//   ....[2]....
        /*0094*/ 	.word	0x000092b0


	//   ....[3]....
        /*0098*/ 	.word	0x000092d0


	//   ....[4]....
        /*009c*/ 	.word	0x000092f0


	//   ....[5]....
        /*00a0*/ 	.word	0x00009620


	//   ....[6]....
        /*00a4*/ 	.word	0x00009640


	//   ....[7]....
        /*00a8*/ 	.word	0x00009660


	//   ....[8]....
        /*00ac*/ 	.word	0x00009680


	//   ....[9]....
        /*00b0*/ 	.word	0x000096a0


	//   ....[10]....
        /*00b4*/ 	.word	0x00009fa0


	//   ....[11]....
        /*00b8*/ 	.word	0x0000a010


	//   ....[12]....
        /*00bc*/ 	.word	0x0000a070


	//   ....[13]....
        /*00c0*/ 	.word	0x0000a0d0


	//   ....[14]....
        /*00c4*/ 	.word	0x0000a130


	//   ....[15]....
        /*00c8*/ 	.word	0x0000a4a0


	//   ....[16]....
        /*00cc*/ 	.word	0x0000a500


	//   ....[17]....
        /*00d0*/ 	.word	0x0000a560


	//   ....[18]....
        /*00d4*/ 	.word	0x0000a5c0


	//   ....[19]....
        /*00d8*/ 	.word	0x0000a620


	//----- nvinfo : EIATTR_EXIT_INSTR_OFFSETS
	.align		4
.L_1506:
        /*00dc*/ 	.byte	0x04, 0x1c
        /*00de*/ 	.short	(.L_1508 - .L_1507)


	//   ....[0]....
.L_1507:
        /*00e0*/ 	.word	0x000005b0


	//   ....[1]....
        /*00e4*/ 	.word	0x00009f40


	//----- nvinfo : EIATTR_MAX_THREADS
	.align		4
.L_1508:
        /*00e8*/ 	.byte	0x04, 0x05
        /*00ea*/ 	.short	(.L_1510 - .L_1509)
.L_1509:
        /*00ec*/ 	.word	0x00000080
        /*00f0*/ 	.word	0x00000001
        /*00f4*/ 	.word	0x00000001


	//----- nvinfo : EIATTR_CRS_STACK_SIZE
	.align		4
.L_1510:
        /*00f8*/ 	.byte	0x04, 0x1e
        /*00fa*/ 	.short	(.L_1512 - .L_1511)
.L_1511:
        /*00fc*/ 	.word	0x00000000
.L_1512:


//--------------------- .nv.info._ZN10layer_norm13ln_fwd_kernelINS_13Kernel_traitsI13__nv_bfloat16S2_S2_S2_fjLj768ELj1ELj4ELj1ELj16ENS_18Kernel_traits_baseILj768ES2_S2_S2_S2_fjLj128EEEEELb1ELb1ELb1ELb0EEEvNS_9FwdParamsE --------------------------
	.section	.nv.info._ZN10layer_norm13ln_fwd_kernelINS_13Kernel_traitsI13__nv_bfloat16S2_S2_S2_fjLj768ELj1ELj4ELj1ELj16ENS_18Kernel_traits_baseILj768ES2_S2_S2_S2_fjLj128EEEEELb1ELb1ELb1ELb0EEEvNS_9FwdParamsE,"",@"SHT_CUDA_INFO"
	.sectionflags	@""
	.align	4


	//----- nvinfo : EIATTR_CUDA_API_VERSION
	.align		4
        /*0000*/ 	.byte	0x04, 0x37
        /*0002*/ 	.short	(.L_1514 - .L_1513)
.L_1513:
        /*0004*/ 	.word	0x00000082


	//----- nvinfo : EIATTR_SW2861232_WAR
	.align		4
.L_1514:
        /*0008*/ 	.byte	0x01, 0x35
	.zero		2


	//----- nvinfo : EIATTR_PARAM_CBANK
	.align		4
        /*000c*/ 	.byte	0x04, 0x0a
        /*000e*/ 	.short	(.L_1516 - .L_1515)
	.align		4
.L_1515:
        /*0010*/ 	.word	index@(.nv.constant0._ZN10layer_norm13ln_fwd_kernelINS_13Kernel_traitsI13__nv_bfloat16S2_S2_S2_fjLj768ELj1ELj4ELj1ELj16ENS_18Kernel_traits_baseILj768ES2_S2_S2_S2_fjLj128EEEEELb1ELb1ELb1ELb0EEEvNS_9FwdParamsE)
        /*0014*/ 	.short	0x0160
        /*0016*/ 	.short	0x00e8


	//----- nvinfo : EIATTR_CBANK_PARAM_SIZE
	.align		4
.L_1516:
        /*0018*/ 	.byte	0x03, 0x19
        /*001a*/ 	.short	0x00e8


	//----- nvinfo : EIATTR_KPARAM_INFO
	.align		4
        /*001c*/ 	.byte	0x04, 0x17
        /*001e*/ 	.short	(.L_1518 - .L_1517)
.L_1517:
        /*0020*/ 	.word	0x00000000
        /*0024*/ 	.short	0x0000
        /*0026*/ 	.short	0x0000
        /*0028*/ 	.byte	0x00, 0xf0, 0xa1, 0x03


	//----- nvinfo : EIATTR_MAXREG_COUNT
	.align		4
.L_1518:
        /*002c*/ 	.byte	0x03, 0x1b
        /*002e*/ 	.short	0x00ff


	//----- nvinfo : EIATTR_MERCURY_ISA_VERSION
	.align		4
        /*0030*/ 	.byte	0x03, 0x5f
        /*0032*/ 	.short	0x0000


	//----- nvinfo : EIATTR_COOP_GROUP_MASK_REGIDS
	.align		4
        /*0034*/ 	.byte	0x04, 0x29
        /*0036*/ 	.short	(.L_1520 - .L_1519)


	//   ....[0]....
.L_1519:
        /*0038*/ 	.word	0xffffffff


	//   ....[1]....
        /*003c*/ 	.word	0xffffffff


	//   ....[2]....
        /*0040*/ 	.word	0xffffffff


	//   ....[3]....
        /*0044*/ 	.word	0xffffffff


	//   ....[4]....
        /*0048*/ 	.word	0xffffffff


	//   ....[5]....
        /*004c*/ 	.word	0xffffffff


	//   ....[6]....
        /*0050*/ 	.word	0xffffffff


	//   ....[7]....
        /*0054*/ 	.word	0xffffffff


	//   ....[8]....
        /*0058*/ 	.word	0xffffffff


	//   ....[9]....
        /*005c*/ 	.word	0xffffffff


	//   ....[10]....
        /*0060*/ 	.word	0xffffffff


	//   ....[11]....
        /*0064*/ 	.word	0xffffffff


	//   ....[12]....
        /*0068*/ 	.word	0xffffffff


	//   ....[13]....
        /*006c*/ 	.word	0xffffffff


	//   ....[14]....
        /*0070*/ 	.word	0xffffffff


	//   ....[15]....
        /*0074*/ 	.word	0xffffffff


	//   ....[16]....
        /*0078*/ 	.word	0xffffffff


	//   ....[17]....
        /*007c*/ 	.word	0xffffffff


	//   ....[18]....
        /*0080*/ 	.word	0xffffffff


	//   ....[19]....
        /*0084*/ 	.word	0xffffffff


	//----- nvinfo : EIATTR_COOP_GROUP_INSTR_OFFSETS
	.align		4
.L_1520:
        /*0088*/ 	.byte	0x04, 0x28
        /*008a*/ 	.short	(.L_1522 - .L_1521)


	//   ....[0]....
.L_1521:
        /*008c*/ 	.word	0x0000aaf0


	//   ....[1]....
        /*0090*/ 	.word	0x0000ab20


	//   ....[2]....
        /*0094*/ 	.word	0x0000ab40


	//   ....[3]....
        /*0098*/ 	.word	0x0000ab60


	//   ....[4]....
        /*009c*/ 	.word	0x0000ab80


	//   ....[5]....
        /*00a0*/ 	.word	0x0000aec0


	//   ....[6]....
        /*00a4*/ 	.word	0x0000aee0


	//   ....[7]....
        /*00a8*/ 	.word	0x0000af00


	//   ....[8]....
        /*00ac*/ 	.word	0x0000af20


	//   ....[9]....
        /*00b0*/ 	.word	0x0000af40


	//   ....[10]....
        /*00b4*/ 	.word	0x0000b800


	//   ....[11]....
        /*00b8*/ 	.word	0x0000b880


	//   ....[12]....
        /*00bc*/ 	.word	0x0000b8e0


	//   ....[13]....
        /*00c0*/ 	.word	0x0000b940


	//   ....[14]....
        /*00c4*/ 	.word	0x0000b9a0


	//   ....[15]....
        /*00c8*/ 	.word	0x0000bd20


	//   ....[16]....
        /*00cc*/ 	.word	0x0000bd80


	//   ....[17]....
        /*00d0*/ 	.word	0x0000bde0


	//   ....[18]....
        /*00d4*/ 	.word	0x0000be40


	//   ....[19]....
        /*00d8*/ 	.word	0x0000beb0


	//----- nvinfo : EIATTR_EXIT_INSTR_OFFSETS
	.align		4
.L_1522:
        /*00dc*/ 	.byte	0x04, 0x1c
        /*00de*/ 	.short	(.L_1524 - .L_1523)


	//   ....[0]....
.L_1523:
        /*00e0*/ 	.word	0x000008b0


	//   ....[1]....
        /*00e4*/ 	.word	0x0000b7b0


	//----- nvinfo : EIATTR_MAX_THREADS
	.align		4
.L_1524:
        /*00e8*/ 	.byte	0x04, 0x05
        /*00ea*/ 	.short	(.L_1526 - .L_1525)
.L_1525:
        /*00ec*/ 	.word	0x00000080
        /*00f0*/ 	.word	0x00000001
        /*00f4*/ 	.word	0x00000001


	//----- nvinfo : EIATTR_CRS_STACK_SIZE
	.align		4
.L_1526:
        /*00f8*/ 	.byte	0x04, 0x1e
        /*00fa*/ 	.short	(.L_1528 - .L_1527)
.L_1527:
        /*00fc*/ 	.word	0x00000000
.L_1528:


//--------------------- .nv.info._ZN10layer_norm13ln_fwd_kernelINS_13Kernel_traitsI13__nv_bfloat16S2_S2_S2_fjLj768ELj1ELj4ELj1ELj16ENS_18Kernel_traits_baseILj768ES2_S2_S2_S2_fjLj128EEEEELb1ELb1ELb1ELb1EEEvNS_9FwdParamsE --------------------------
	.section	.nv.info._ZN10layer_norm13ln_fwd_kernelINS_13Kernel_traitsI13__nv_bfloat16S2_S2_S2_fjLj768ELj1ELj4ELj1ELj16ENS_18Kernel_traits_baseILj768ES2_S2_S2_S2_fjLj128EEEEELb1ELb1ELb1ELb1EEEvNS_9FwdParamsE,"",@"SHT_CUDA_INFO"
	.sectionflags	@""
	.align	4


	//----- nvinfo : EIATTR_CUDA_API_VERSION
	.align		4
        /*0000*/ 	.byte	0x04, 0x37
        /*0002*/ 	.short	(.L_1530 - .L_1529)
.L_1529:
        /*0004*/ 	.word	0x00000082


	//----- nvinfo : EIATTR_SW2861232_WAR
	.align		4
.L_1530:
        /*0008*/ 	.byte	0x01, 0x35
	.zero		2


	//----- nvinfo : EIATTR_PARAM_CBANK
	.align		4
        /*000c*/ 	.byte	0x04, 0x0a
        /*000e*/ 	.short	(.L_1532 - .L_1531)
	.align		4
.L_1531:
        /*0010*/ 	.word	index@(.nv.constant0._ZN10layer_norm13ln_fwd_kernelINS_13Kernel_traitsI13__nv_bfloat16S2_S2_S2_fjLj768ELj1ELj4ELj1ELj16ENS_18Kernel_traits_baseILj768ES2_S2_S2_S2_fjLj128EEEEELb1ELb1ELb1ELb1EEEvNS_9FwdParamsE)
        /*0014*/ 	.short	0x0160
        /*0016*/ 	.short	0x00e8


	//----- nvinfo : EIATTR_CBANK_PARAM_SIZE
	.align		4
.L_1532:
        /*0018*/ 	.byte	0x03, 0x19
        /*001a*/ 	.short	0x00e8


	//----- nvinfo : EIATTR_KPARAM_INFO
	.align		4
        /*001c*/ 	.byte	0x04, 0x17
        /*001e*/ 	.short	(.L_1534 - .L_1533)
.L_1533:
        /*0020*/ 	.word	0x00000000
        /*0024*/ 	.short	0x0000
        /*0026*/ 	.short	0x0000
        /*0028*/ 	.byte	0x00, 0xf0, 0xa1, 0x03


	//----- nvinfo : EIATTR_MAXREG_COUNT
	.align		4
.L_1534:
        /*002c*/ 	.byte	0x03, 0x1b
        /*002e*/ 	.short	0x00ff


	//----- nvinfo : EIATTR_MERCURY_ISA_VERSION
	.align		4
        /*0030*/ 	.byte	0x03, 0x5f
        /*0032*/ 	.short	0x0000


	//----- nvinfo : EIATTR_COOP_GROUP_MASK_REGIDS
	.align		4
        /*0034*/ 	.byte	0x04, 0x29
        /*0036*/ 	.short	(.L_1536 - .L_1535)


	//   ....[0]....
.L_1535:
        /*0038*/ 	.word	0xffffffff


	//   ....[1]....
        /*003c*/ 	.word	0xffffffff


	//   ....[2]....
        /*0040*/ 	.word	0xffffffff


	//   ....[3]....
        /*0044*/ 	.word	0xffffffff


	//   ....[4]....
        /*0048*/ 	.word	0xffffffff


	//   ....[5]....
        /*004c*/ 	.word	0xffffffff


	//   ....[6]....
        /*0050*/ 	.word	0xffffffff


	//   ....[7]....
        /*0054*/ 	.word	0xffffffff


	//   ....[8]....
        /*0058*/ 	.word	0xffffffff


	//   ....[9]....
        /*005c*/ 	.word	0xffffffff


	//   ....[10]....
        /*0060*/ 	.word	0xffffffff


	//   ....[11]....
        /*0064*/ 	.word	0xffffffff


	//   ....[12]....
        /*0068*/ 	.word	0xffffffff


	//   ....[13]....
        /*006c*/ 	.word	0xffffffff


	//   ....[14]....
        /*0070*/ 	.word	0xffffffff


	//   ....[15]....
        /*0074*/ 	.word	0xffffffff


	//   ....[16]....
        /*0078*/ 	.word	0xffffffff


	//   ....[17]....
        /*007c*/ 	.word	0xffffffff


	//   ....[18]....
        /*0080*/ 	.word	0xffffffff


	//   ....[19]....
        /*0084*/ 	.word	0xffffffff


	//----- nvinfo : EIATTR_COOP_GROUP_INSTR_OFFSETS
	.align		4
.L_1536:
        /*0088*/ 	.byte	0x04, 0x28
        /*008a*/ 	.short	(.L_1538 - .L_1537)


	//   ....[0]....
.L_1537:
        /*008c*/ 	.word	0x0000a4f0


	//   ....[1]....
        /*0090*/ 	.word	0x0000a520


	//   ....[2]....
        /*0094*/ 	.word	0x0000a540


	//   ....[3]....
        /*0098*/ 	.word	0x0000a560


	//   ....[4]....
        /*009c*/ 	.word	0x0000a580


	//   ....[5]....
        /*00a0*/ 	.word	0x0000a8b0


	//   ....[6]....
        /*00a4*/ 	.word	0x0000a8d0


	//   ....[7]....
        /*00a8*/ 	.word	0x0000a8f0


	//   ....[8]....
        /*00ac*/ 	.word	0x0000a910


	//   ....[9]....
        /*00b0*/ 	.word	0x0000a930


	//   ....[10]....
        /*00b4*/ 	.word	0x0000b2c0


	//   ....[11]....
        /*00b8*/ 	.word	0x0000b330


	//   ....[12]....
        /*00bc*/ 	.word	0x0000b390


	//   ....[13]....
        /*00c0*/ 	.word	0x0000b3f0


	//   ....[14]....
        /*00c4*/ 	.word	0x0000b450


	//   ....[15]....
        /*00c8*/ 	.word	0x0000b7c0


	//   ....[16]....
        /*00cc*/ 	.word	0x0000b820


	//   ....[17]....
        /*00d0*/ 	.word	0x0000b880


	//   ....[18]....
        /*00d4*/ 	.word	0x0000b8e0


	//   ....[19]....
        /*00d8*/ 	.word	0x0000b940


	//----- nvinfo : EIATTR_EXIT_INSTR_OFFSETS
	.align		4
.L_1538:
        /*00dc*/ 	.byte	0x04, 0x1c
        /*00de*/ 	.short	(.L_1540 - .L_1539)


	//   ....[0]....
.L_1539:
        /*00e0*/ 	.word	0x000005b0


	//   ....[1]....
        /*00e4*/ 	.word	0x0000b270


	//----- nvinfo : EIATTR_MAX_THREADS
	.align		4
.L_1540:
        /*00e8*/ 	.byte	0x04, 0x05
        /*00ea*/ 	.short	(.L_1542 - .L_1541)
.L_1541:
        /*00ec*/ 	.word	0x00000080
        /*00f0*/ 	.word	0x00000001
        /*00f4*/ 	.word	0x00000001


	//----- nvinfo : EIATTR_CRS_STACK_SIZE
	.align		4
.L_1542:
        /*00f8*/ 	.byte	0x04, 0x1e
        /*00fa*/ 	.short	(.L_1544 - .L_1543)
.L_1543:
        /*00fc*/ 	.word	0x00000000
.L_1544:


//--------------------- .nv.info._ZN10layer_norm13ln_fwd_kernelINS_13Kernel_traitsI6__halfS2_S2_S2_fjLj768ELj1ELj4ELj1ELj16ENS_18Kernel_traits_baseILj768ES2_S2_S2_S2_fjLj128EEEEELb0ELb0ELb0ELb0EEEvNS_9FwdParamsE --------------------------
	.section	.nv.info._ZN10layer_norm13ln_fwd_kernelINS_13Kernel_traitsI6__halfS2_S2_S2_fjLj768ELj1ELj4ELj1ELj16ENS_18Kernel_traits_baseILj768ES2_S2_S2_S2_fjLj128EEEEELb0ELb0ELb0ELb0EEEvNS_9FwdParamsE,"",@"SHT_CUDA_INFO"
	.sectionflags	@""
	.align	4


	//----- nvinfo : EIATTR_CUDA_API_VERSION
	.align		4
        /*0000*/ 	.byte	0x04, 0x37
        /*0002*/ 	.short	(.L_1546 - .L_1545)
.L_1545:
        /*0004*/ 	.word	0x00000082


	//----- nvinfo : EIATTR_SW2861232_WAR
	.align		4
.L_1546:
        /*0008*/ 	.byte	0x01, 0x35
	.zero		2


	//----- nvinfo : EIATTR_PARAM_CBANK
	.align		4
        /*000c*/ 	.byte	0x04, 0x0a
        /*000e*/ 	.short	(.L_1548 - .L_1547)
	.align		4
.L_1547:
        /*0010*/ 	.word	index@(.nv.constant0._ZN10layer_norm13ln_fwd_kernelINS_13Kernel_traitsI6__halfS2_S2_S2_fjLj768ELj1ELj4ELj1ELj16ENS_18Kernel_traits_baseILj768ES2_S2_S2_S2_fjLj128EEEEELb0ELb0ELb0ELb0EEEvNS_9FwdParamsE)
        /*0014*/ 	.short	0x0160
        /*0016*/ 	.short	0x00e8


	//----- nvinfo : EIATTR_CBANK_PARAM_SIZE
	.align		4
.L_1548:
        /*0018*/ 	.byte	0x03, 0x19
        /*001a*/ 	.short	0x00e8


	//----- nvinfo : EIATTR_KPARAM_INFO
	.align		4
        /*001c*/ 	.byte	0x04, 0x17
        /*001e*/ 	.short	(.L_1550 - .L_1549)
.L_1549:
        /*0020*/ 	.word	0x00000000
        /*0024*/ 	.short	0x0000
        /*0026*/ 	.short	0x0000
        /*0028*/ 	.byte	0x00, 0xf0, 0xa1, 0x03


	//----- nvinfo : EIATTR_MAXREG_COUNT
	.align		4
.L_1550:
        /*002c*/ 	.byte	0x03, 0x1b
        /*002e*/ 	.short	0x00ff


	//----- nvinfo : EIATTR_MERCURY_ISA_VERSION
	.align		4
        /*0030*/ 	.byte	0x03, 0x5f
        /*0032*/ 	.short	0x0000


	//----- nvinfo : EIATTR_COOP_GROUP_MASK_REGIDS
	.align		4
        /*0034*/ 	.byte	0x04, 0x29
        /*0036*/ 	.short	(.L_1552 - .L_1551)


	//   ....[0]....
.L_1551:
        /*0038*/ 	.word	0xffffffff


	//   ....[1]....
        /*003c*/ 	.word	0xffffffff


	//   ....[2]....
        /*0040*/ 	.word	0xffffffff


	//   ....[3]....
        /*0044*/ 	.word	0xffffffff


	//   ....[4]....
        /*0048*/ 	.word	0xffffffff


	//   ....[5]....
        /*004c*/ 	.word	0xffffffff


	//   ....[6]....
        /*0050*/ 	.word	0xffffffff


	//   ....[7]....
        /*0054*/ 	.word	0xffffffff


	//   ....[8]....
        /*0058*/ 	.word	0xffffffff


	//   ....[9]....
        /*005c*/ 	.word	0xffffffff


	//   ....[10]....
        /*0060*/ 	.word	0xffffffff


	//   ....[11]....
        /*0064*/ 	.word	0xffffffff


	//   ....[12]....
        /*0068*/ 	.word	0xffffffff


	//   ....[13]....
        /*006c*/ 	.word	0xffffffff


	//   ....[14]....
        /*0070*/ 	.word	0xffffffff


	//   ....[15]....
        /*0074*/ 	.word	0xffffffff


	//   ....[16]....
        /*0078*/ 	.word	0xffffffff


	//   ....[17]....
        /*007c*/ 	.word	0xffffffff


	//   ....[18]....
        /*0080*/ 	.word	0xffffffff


	//   ....[19]....
        /*0084*/ 	.word	0xffffffff


	//----- nvinfo : EIATTR_COOP_GROUP_INSTR_OFFSETS
	.align		4
.L_1552:
        /*0088*/ 	.byte	0x04, 0x28
        /*008a*/ 	.short	(.L_1554 - .L_1553)


	//   ....[0]....
.L_1553:
        /*008c*/ 	.word	0x00001a40


	//   ....[1]....
        /*0090*/ 	.word	0x00001a70


	//   ....[2]....
        /*0094*/ 	.word	0x00001a90


	//   ....[3]....
        /*0098*/ 	.word	0x00001ab0


	//   ....[4]....
        /*009c*/ 	.word	0x00001ad0


	//   ....[5]....
        /*00a0*/ 	.word	0x00001e10


	//   ....[6]....
        /*00a4*/ 	.word	0x00001e30


	//   ....[7]....
        /*00a8*/ 	.word	0x00001e50


	//   ....[8]....
        /*00ac*/ 	.word	0x00001e70


	//   ....[9]....
        /*00b0*/ 	.word	0x00001e90


	//   ....[10]....
        /*00b4*/ 	.word	0x000026c0


	//   ....[11]....
        /*00b8*/ 	.word	0x00002720


	//   ....[12]....
        /*00bc*/ 	.word	0x00002780


	//   ....[13]....
        /*00c0*/ 	.word	0x000027e0


	//   ....[14]....
        /*00c4*/ 	.word	0x00002840


	//   ....[15]....
        /*00c8*/ 	.word	0x00002bc0


	//   ....[16]....
        /*00cc*/ 	.word	0x00002c20


	//   ....[17]....
        /*00d0*/ 	.word	0x00002c80


	//   ....[18]....
        /*00d4*/ 	.word	0x00002ce0


	//   ....[19]....
        /*00d8*/ 	.word	0x00002d40


	//----- nvinfo : EIATTR_EXIT_INSTR_OFFSETS
	.align		4
.L_1554:
        /*00dc*/ 	.byte	0x04, 0x1c
        /*00de*/ 	.short	(.L_1556 - .L_1555)


	//   ....[0]....
.L_1555:
        /*00e0*/ 	.word	0x000003d0


	//   ....[1]....
        /*00e4*/ 	.word	0x00002660


	//----- nvinfo : EIATTR_MAX_THREADS
	.align		4
.L_1556:
        /*00e8*/ 	.byte	0x04, 0x05
        /*00ea*/ 	.short	(.L_1558 - .L_1557)
.L_1557:
        /*00ec*/ 	.word	0x00000080
        /*00f0*/ 	.word	0x00000001
        /*00f4*/ 	.word	0x00000001


	//----- nvinfo : EIATTR_CRS_STACK_SIZE
	.align		4
.L_1558:
        /*00f8*/ 	.byte	0x04, 0x1e
        /*00fa*/ 	.short	(.L_1560 - .L_1559)
.L_1559:
        /*00fc*/ 	.word	0x00000000
.L_1560:


//--------------------- .nv.info._ZN10layer_norm13ln_fwd_kernelINS_13Kernel_traitsI6__halfS2_S2_S2_fjLj768ELj1ELj4ELj1ELj16ENS_18Kernel_traits_baseILj768ES2_S2_S2_S2_fjLj128EEEEELb0ELb0ELb0ELb1EEEvNS_9FwdParamsE --------------------------
	.section	.nv.info._ZN10layer_norm13ln_fwd_kernelINS_13Kernel_traitsI6__halfS2_S2_S2_fjLj768ELj1ELj4ELj1ELj16ENS_18Kernel_traits_baseILj768ES2_S2_S2_S2_fjLj128EEEEELb0ELb0ELb0ELb1EEEvNS_9FwdParamsE,"",@"SHT_CUDA_INFO"
	.sectionflags	@""
	.align	4


	//----- nvinfo : EIATTR_CUDA_API_VERSION
	.align		4
        /*0000*/ 	.byte	0x04, 0x37
        /*0002*/ 	.short	(.L_1562 - .L_1561)
.L_1561:
        /*0004*/ 	.word	0x00000082


	//----- nvinfo : EIATTR_SW2861232_WAR
	.align		4
.L_1562:
        /*0008*/ 	.byte	0x01, 0x35
	.zero		2


	//----- nvinfo : EIATTR_PARAM_CBANK
	.align		4
        /*000c*/ 	.byte	0x04, 0x0a
        /*000e*/ 	.short	(.L_1564 - .L_1563)
	.align		4
.L_1563:
        /*0010*/ 	.word	index@(.nv.constant0._ZN10layer_norm13ln_fwd_kernelINS_13Kernel_traitsI6__halfS2_S2_S2_fjLj768ELj1ELj4ELj1ELj16ENS_18Kernel_traits_baseILj768ES2_S2_S2_S2_fjLj128EEEEELb0ELb0ELb0ELb1EEEvNS_9FwdParamsE)
        /*0014*/ 	.short	0x0160
        /*0016*/ 	.short	0x00e8


	//----- nvinfo : EIATTR_CBANK_PARAM_SIZE
	.align		4
.L_1564:
        /*0018*/ 	.byte	0x03, 0x19
        /*001a*/ 	.short	0x00e8


	//----- nvinfo : EIATTR_KPARAM_INFO
	.align		4
        /*001c*/ 	.byte	0x04, 0x17
        /*001e*/ 	.short	(.L_1566 - .L_1565)
.L_1565:
        /*0020*/ 	.word	0x00000000
        /*0024*/ 	.short	0x0000
        /*0026*/ 	.short	0x0000
        /*0028*/ 	.byte	0x00, 0xf0, 0xa1, 0x03


	//----- nvinfo : EIATTR_MAXREG_COUNT
	.align		4
.L_1566:
        /*002c*/ 	.byte	0x03, 0x1b
        /*002e*/ 	.short	0x00ff


	//----- nvinfo : EIATTR_MERCURY_ISA_VERSION
	.align		4
        /*0030*/ 	.byte	0x03, 0x5f
        /*0032*/ 	.short	0x0000


	//----- nvinfo : EIATTR_COOP_GROUP_MASK_REGIDS
	.align		4
        /*0034*/ 	.byte	0x04, 0x29
        /*0036*/ 	.short	(.L_1568 - .L_1567)


	//   ....[0]....
.L_1567:
        /*0038*/ 	.word	0xffffffff


	//   ....[1]....
        /*003c*/ 	.word	0xffffffff


	//   ....[2]....
        /*0040*/ 	.word	0xffffffff


	//   ....[3]....
        /*0044*/ 	.word	0xffffffff


	//   ....[4]....
        /*0048*/ 	.word	0xffffffff


	//   ....[5]....
        /*004c*/ 	.word	0xffffffff


	//   ....[6]....
        /*0050*/ 	.word	0xffffffff


	//   ....[7]....
        /*0054*/ 	.word	0xffffffff


	//   ....[8]....
        /*0058*/ 	.word	0xffffffff


	//   ....[9]....
        /*005c*/ 	.word	0xffffffff


	//   ....[10]....
        /*0060*/ 	.word	0xffffffff


	//   ....[11]....
        /*0064*/ 	.word	0xffffffff


	//   ....[12]....
        /*0068*/ 	.word	0xffffffff


	//   ....[13]....
        /*006c*/ 	.word	0xffffffff


	//   ....[14]....
        /*0070*/ 	.word	0xffffffff


	//   ....[15]....
        /*0074*/ 	.word	0xffffffff


	//   ....[16]....
        /*0078*/ 	.word	0xffffffff


	//   ....[17]....
        /*007c*/ 	.word	0xffffffff


	//   ....[18]....
        /*0080*/ 	.word	0xffffffff


	//   ....[19]....
        /*0084*/ 	.word	0xffffffff


	//----- nvinfo : EIATTR_COOP_GROUP_INSTR_OFFSETS
	.align		4
.L_1568:
        /*0088*/ 	.byte	0x04, 0x28
        /*008a*/ 	.short	(.L_1570 - .L_1569)


	//   ....[0]....
.L_1569:
        /*008c*/ 	.word	0x000015e0


	//   ....[1]....
        /*0090*/ 	.word	0x00001610


	//   ....[2]....
        /*0094*/ 	.word	0x00001630


	//   ....[3]....
        /*0098*/ 	.word	0x00001650


	//   ....[4]....
        /*009c*/ 	.word	0x00001670


	//   ....[5]....
        /*00a0*/ 	.word	0x000019a0


	//   ....[6]....
        /*00a4*/ 	.word	0x000019c0


	//   ....[7]....
        /*00a8*/ 	.word	0x000019e0


	//   ....[8]....
        /*00ac*/ 	.word	0x00001a00


	//   ....[9]....
        /*00b0*/ 	.word	0x00001a20


	//   ....[10]....
        /*00b4*/ 	.word	0x00002270


	//   ....[11]....
        /*00b8*/ 	.word	0x000022d0


	//   ....[12]....
        /*00bc*/ 	.word	0x00002330


	//   ....[13]....
        /*00c0*/ 	.word	0x00002390


	//   ....[14]....
        /*00c4*/ 	.word	0x000023f0


	//   ....[15]....
        /*00c8*/ 	.word	0x00002760


	//   ....[16]....
        /*00cc*/ 	.word	0x000027c0


	//   ....[17]....
        /*00d0*/ 	.word	0x00002820


	//   ....[18]....
        /*00d4*/ 	.word	0x00002880


	//   ....[19]....
        /*00d8*/ 	.word	0x000028e0


	//----- nvinfo : EIATTR_EXIT_INSTR_OFFSETS
	.align		4
.L_1570:
        /*00dc*/ 	.byte	0x04, 0x1c
        /*00de*/ 	.short	(.L_1572 - .L_1571)


	//   ....[0]....
.L_1571:
        /*00e0*/ 	.word	0x00000120


	//   ....[1]....
        /*00e4*/ 	.word	0x00002220


	//----- nvinfo : EIATTR_MAX_THREADS
	.align		4
.L_1572:
        /*00e8*/ 	.byte	0x04, 0x05
        /*00ea*/ 	.short	(.L_1574 - .L_1573)
.L_1573:
        /*00ec*/ 	.word	0x00000080
        /*00f0*/ 	.word	0x00000001
        /*00f4*/ 	.word	0x00000001


	//----- nvinfo : EIATTR_CRS_STACK_SIZE
	.align		4
.L_1574:
        /*00f8*/ 	.byte	0x04, 0x1e
        /*00fa*/ 	.short	(.L_1576 - .L_1575)
.L_1575:
        /*00fc*/ 	.word	0x00000000
.L_1576:


//--------------------- .nv.info._ZN10layer_norm13ln_fwd_kernelINS_13Kernel_traitsI6__halfS2_S2_S2_fjLj768ELj1ELj4ELj1ELj16ENS_18Kernel_traits_baseILj768ES2_S2_S2_S2_fjLj128EEEEELb0ELb0ELb1ELb0EEEvNS_9FwdParamsE --------------------------
	.section	.nv.info._ZN10layer_norm13ln_fwd_kernelINS_13Kernel_traitsI6__halfS2_S2_S2_fjLj768ELj1ELj4ELj1ELj16ENS_18Kernel_traits_baseILj768ES2_S2_S2_S2_fjLj128EEEEELb0ELb0ELb1ELb0EEEvNS_9FwdParamsE,"",@"SHT_CUDA_INFO"
	.sectionflags	@""
	.align	4


	//----- nvinfo : EIATTR_CUDA_API_VERSION
	.align		4
        /*0000*/ 	.byte	0x04, 0x37
        /*0002*/ 	.short	(.L_1578 - .L_1577)
.L_1577:
        /*0004*/ 	.word	0x00000082


	//----- nvinfo : EIATTR_SW2861232_WAR
	.align		4
.L_1578:
        /*0008*/ 	.byte	0x01, 0x35
	.zero		2


	//----- nvinfo : EIATTR_PARAM_CBANK
	.align		4
        /*000c*/ 	.byte	0x04, 0x0a
        /*000e*/ 	.short	(.L_1580 - .L_1579)
	.align		4
.L_1579:
        /*0010*/ 	.word	index@(.nv.constant0._ZN10layer_norm13ln_fwd_kernelINS_13Kernel_traitsI6__halfS2_S2_S2_fjLj768ELj1ELj4ELj1ELj16ENS_18Kernel_traits_baseILj768ES2_S2_S2_S2_fjLj128EEEEELb0ELb0ELb1ELb0EEEvNS_9FwdParamsE)
        /*0014*/ 	.short	0x0160
        /*0016*/ 	.short	0x00e8


	//----- nvinfo : EIATTR_CBANK_PARAM_SIZE
	.align		4
.L_1580:
        /*0018*/ 	.byte	0x03, 0x19
        /*001a*/ 	.short	0x00e8


	//----- nvinfo : EIATTR_KPARAM_INFO
	.align		4
        /*001c*/ 	.byte	0x04, 0x17
        /*001e*/ 	.short	(.L_1582 - .L_1581)
.L_1581:
        /*0020*/ 	.word	0x00000000
        /*0024*/ 	.short	0x0000
        /*0026*/ 	.short	0x0000
        /*0028*/ 	.byte	0x00, 0xf0, 0xa1, 0x03


	//----- nvinfo : EIATTR_MAXREG_COUNT
	.align		4
.L_1582:
        /*002c*/ 	.byte	0x03, 0x1b
        /*002e*/ 	.short	0x00ff


	//----- nvinfo : EIATTR_MERCURY_ISA_VERSION
	.align		4
        /*0030*/ 	.byte	0x03, 0x5f
        /*0032*/ 	.short	0x0000


	//----- nvinfo : EIATTR_COOP_GROUP_MASK_REGIDS
	.align		4
        /*0034*/ 	.byte	0x04, 0x29
        /*0036*/ 	.short	(.L_1584 - .L_1583)


	//   ....[0]....
.L_1583:
        /*0038*/ 	.word	0xffffffff


	//   ....[1]....
        /*003c*/ 	.word	0xffffffff


	//   ....[2]....
        /*0040*/ 	.word	0xffffffff


	//   ....[3]....
        /*0044*/ 	.word	0xffffffff


	//   ....[4]....
        /*0048*/ 	.word	0xffffffff


	//   ....[5]....
        /*004c*/ 	.word	0xffffffff


	//   ....[6]....
        /*0050*/ 	.word	0xffffffff


	//   ....[7]....
        /*0054*/ 	.word	0xffffffff


	//   ....[8]....
        /*0058*/ 	.word	0xffffffff


	//   ....[9]....
        /*005c*/ 	.word	0xffffffff


	//   ....[10]....
        /*0060*/ 	.word	0xffffffff


	//   ....[11]....
        /*0064*/ 	.word	0xffffffff


	//   ....[12]....
        /*0068*/ 	.word	0xffffffff


	//   ....[13]....
        /*006c*/ 	.word	0xffffffff


	//   ....[14]....
        /*0070*/ 	.word	0xffffffff


	//   ....[15]....
        /*0074*/ 	.word	0xffffffff


	//   ....[16]....
        /*0078*/ 	.word	0xffffffff


	//   ....[17]....
        /*007c*/ 	.word	0xffffffff


	//   ....[18]....
        /*0080*/ 	.word	0xffffffff


	//   ....[19]....
        /*0084*/ 	.word	0xffffffff


	//----- nvinfo : EIATTR_COOP_GROUP_INSTR_OFFSETS
	.align		4
.L_1584:
        /*0088*/ 	.byte	0x04, 0x28
        /*008a*/ 	.short	(.L_1586 - .L_1585)


	//   ....[0]....
.L_1585:
        /*008c*/ 	.word	0x00001e20


	//   ....[1]....
        /*0090*/ 	.word	0x00001e50


	//   ....[2]....
        /*0094*/ 	.word	0x00001e70


	//   ....[3]....
        /*0098*/ 	.word	0x00001e90


	//   ....[4]....
        /*009c*/ 	.word	0x00001eb0


	//   ....[5]....
        /*00a0*/ 	.word	0x000021f0


	//   ....[6]....
        /*00a4*/ 	.word	0x00002210


	//   ....[7]....
        /*00a8*/ 	.word	0x00002230


	//   ....[8]....
        /*00ac*/ 	.word	0x00002250


	//   ....[9]....
        /*00b0*/ 	.word	0x00002270


	//   ....[10]....
        /*00b4*/ 	.word	0x00002b20


	//   ....[11]....
        /*00b8*/ 	.word	0x00002b80


	//   ....[12]....
        /*00bc*/ 	.word	0x00002be0


	//   ....[13]....
        /*00c0*/ 	.word	0x00002c40


	//   ....[14]....
        /*00c4*/ 	.word	0x00002ca0


	//   ....[15]....
        /*00c8*/ 	.word	0x00003020


	//   ....[16]....
        /*00cc*/ 	.word	0x00003080


	//   ....[17]....
        /*00d0*/ 	.word	0x000030e0


	//   ....[18]....
        /*00d4*/ 	.word	0x00003140


	//   ....[19]....
        /*00d8*/ 	.word	0x000031a0


	//----- nvinfo : EIATTR_EXIT_INSTR_OFFSETS
	.align		4
.L_1586:
        /*00dc*/ 	.byte	0x04, 0x1c
        /*00de*/ 	.short	(.L_1588 - .L_1587)


	//   ....[0]....
.L_1587:
        /*00e0*/ 	.word	0x00000390


	//   ....[1]....
        /*00e4*/ 	.word	0x00002ad0


	//----- nvinfo : EIATTR_MAX_THREADS
	.align		4
.L_1588:
        /*00e8*/ 	.byte	0x04, 0x05
        /*00ea*/ 	.short	(.L_1590 - .L_1589)
.L_1589:
        /*00ec*/ 	.word	0x00000080
        /*00f0*/ 	.word	0x00000001
        /*00f4*/ 	.word	0x00000001


	//----- nvinfo : EIATTR_CRS_STACK_SIZE
	.align		4
.L_1590:
        /*00f8*/ 	.byte	0x04, 0x1e
        /*00fa*/ 	.short	(.L_1592 - .L_1591)
.L_1591:
        /*00fc*/ 	.word	0x00000000
.L_1592:


//--------------------- .nv.info._ZN10layer_norm13ln_fwd_kernelINS_13Kernel_traitsI6__halfS2_S2_S2_fjLj768ELj1ELj4ELj1ELj16ENS_18Kernel_traits_baseILj768ES2_S2_S2_S2_fjLj128EEEEELb0ELb0ELb1ELb1EEEvNS_9FwdParamsE --------------------------
	.section	.nv.info._ZN10layer_norm13ln_fwd_kernelINS_13Kernel_traitsI6__halfS2_S2_S2_fjLj768ELj1ELj4ELj1ELj16ENS_18Kernel_traits_baseILj768ES2_S2_S2_S2_fjLj128EEEEELb0ELb0ELb1ELb1EEEvNS_9FwdParamsE,"",@"SHT_CUDA_INFO"
	.sectionflags	@""
	.align	4


	//----- nvinfo : EIATTR_CUDA_API_VERSION
	.align		4
        /*0000*/ 	.byte	0x04, 0x37
        /*0002*/ 	.short	(.L_1594 - .L_1593)
.L_1593:
        /*0004*/ 	.word	0x00000082


	//----- nvinfo : EIATTR_SW2861232_WAR
	.align		4
.L_1594:
        /*0008*/ 	.byte	0x01, 0x35
	.zero		2


	//----- nvinfo : EIATTR_PARAM_CBANK
	.align		4
        /*000c*/ 	.byte	0x04, 0x0a
        /*000e*/ 	.short	(.L_1596 - .L_1595)
	.align		4
.L_1595:
        /*0010*/ 	.word	index@(.nv.constant0._ZN10layer_norm13ln_fwd_kernelINS_13Kernel_traitsI6__halfS2_S2_S2_fjLj768ELj1ELj4ELj1ELj16ENS_18Kernel_traits_baseILj768ES2_S2_S2_S2_fjLj128EEEEELb0ELb0ELb1ELb1EEEvNS_9FwdParamsE)
        /*0014*/ 	.short	0x0160
        /*0016*/ 	.short	0x00e8


	//----- nvinfo : EIATTR_CBANK_PARAM_SIZE
	.align		4
.L_1596:
        /*0018*/ 	.byte	0x03, 0x19
        /*001a*/ 	.short	0x00e8


	//----- nvinfo : EIATTR_KPARAM_INFO
	.align		4
        /*001c*/ 	.byte	0x04, 0x17
        /*001e*/ 	.short	(.L_1598 - .L_1597)
.L_1597:
        /*0020*/ 	.word	0x00000000
        /*0024*/ 	.short	0x0000
        /*0026*/ 	.short	0x0000
        /*0028*/ 	.byte	0x00, 0xf0, 0xa1, 0x03


	//----- nvinfo : EIATTR_MAXREG_COUNT
	.align		4
.L_1598:
        /*002c*/ 	.byte	0x03, 0x1b
        /*002e*/ 	.short	0x00ff


	//----- nvinfo : EIATTR_MERCURY_ISA_VERSION
	.align		4
        /*0030*/ 	.byte	0x03, 0x5f
        /*0032*/ 	.short	0x0000


	//----- nvinfo : EIATTR_COOP_GROUP_MASK_REGIDS
	.align		4
        /*0034*/ 	.byte	0x04, 0x29
        /*0036*/ 	.short	(.L_1600 - .L_1599)


	//   ....[0]....
.L_1599:
        /*0038*/ 	.word	0xffffffff


	//   ....[1]....
        /*003c*/ 	.word	0xffffffff


	//   ....[2]....
        /*0040*/ 	.word	0xffffffff


	//   ....[3]....
        /*0044*/ 	.word	0xffffffff


	//   ....[4]....
        /*0048*/ 	.word	0xffffffff


	//   ....[5]....
        /*004c*/ 	.word	0xffffffff


	//   ....[6]....
        /*0050*/ 	.word	0xffffffff


	//   ....[7]....
        /*0054*/ 	.word	0xffffffff


	//   ....[8]....
        /*0058*/ 	.word	0xffffffff


	//   ....[9]....
        /*005c*/ 	.word	0xffffffff


	//   ....[10]....
        /*0060*/ 	.word	0xffffffff


	//   ....[11]....
        /*0064*/ 	.word	0xffffffff


	//   ....[12]....
        /*0068*/ 	.word	0xffffffff


	//   ....[13]....
        /*006c*/ 	.word	0xffffffff


	//   ....[14]....
        /*0070*/ 	.word	0xffffffff


	//   ....[15]....
        /*0074*/ 	.word	0xffffffff


	//   ....[16]....
        /*0078*/ 	.word	0xffffffff


	//   ....[17]....
        /*007c*/ 	.word	0xffffffff


	//   ....[18]....
        /*0080*/ 	.word	0xffffffff


	//   ....[19]....
        /*0084*/ 	.word	0xffffffff


	//----- nvinfo : EIATTR_COOP_GROUP_INSTR_OFFSETS
	.align		4
.L_1600:
        /*0088*/ 	.byte	0x04, 0x28
        /*008a*/ 	.short	(.L_1602 - .L_1601)


	//   ....[0]....
.L_1601:
        /*008c*/ 	.word	0x00001a90


	//   ....[1]....
        /*0090*/ 	.word	0x00001ac0


	//   ....[2]....
        /*0094*/ 	.word	0x00001ae0


	//   ....[3]....
        /*0098*/ 	.word	0x00001b00


	//   ....[4]....
        /*009c*/ 	.word	0x00001b20


	//   ....[5]....
        /*00a0*/ 	.word	0x00001e50


	//   ....[6]....
        /*00a4*/ 	.word	0x00001e70


	//   ....[7]....
        /*00a8*/ 	.word	0x00001e90


	//   ....[8]....
        /*00ac*/ 	.word	0x00001eb0


	//   ....[9]....
        /*00b0*/ 	.word	0x00001ed0


	//   ....[10]....
        /*00b4*/ 	.word	0x000026e0


	//   ....[11]....
        /*00b8*/ 	.word	0x00002740


	//   ....[12]....
        /*00bc*/ 	.word	0x000027a0


	//   ....[13]....
        /*00c0*/ 	.word	0x00002800


	//   ....[14]....
        /*00c4*/ 	.word	0x00002860


	//   ....[15]....
        /*00c8*/ 	.word	0x00002bd0


	//   ....[16]....
        /*00cc*/ 	.word	0x00002c30


	//   ....[17]....
        /*00d0*/ 	.word	0x00002c90


	//   ....[18]....
        /*00d4*/ 	.word	0x00002cf0


	//   ....[19]....
        /*00d8*/ 	.word	0x00002d50


	//----- nvinfo : EIATTR_EXIT_INSTR_OFFSETS
	.align		4
.L_1602:
        /*00dc*/ 	.byte	0x04, 0x1c
        /*00de*/ 	.short	(.L_1604 - .L_1603)


	//   ....[0]....
.L_1603:
        /*00e0*/ 	.word	0x00000120


	//   ....[1]....
        /*00e4*/ 	.word	0x00002680


	//----- nvinfo : EIATTR_MAX_THREADS
	.align		4
.L_1604:
        /*00e8*/ 	.byte	0x04, 0x05
        /*00ea*/ 	.short	(.L_1606 - .L_1605)
.L_1605:
        /*00ec*/ 	.word	0x00000080
        /*00f0*/ 	.word	0x00000001
        /*00f4*/ 	.word	0x00000001


	//----- nvinfo : EIATTR_CRS_STACK_SIZE
	.align		4
.L_1606:
        /*00f8*/ 	.byte	0x04, 0x1e
        /*00fa*/ 	.short	(.L_1608 - .L_1607)
.L_1607:
        /*00fc*/ 	.word	0x00000000
.L_1608:


//--------------------- .nv.info._ZN10layer_norm13ln_fwd_kernelINS_13Kernel_traitsI6__halfS2_S2_S2_fjLj768ELj1ELj4ELj1ELj16ENS_18Kernel_traits_baseILj768ES2_S2_S2_S2_fjLj128EEEEELb0ELb1ELb0ELb0EEEvNS_9FwdParamsE --------------------------
	.section	.nv.info._ZN10layer_norm13ln_fwd_kernelINS_13Kernel_traitsI6__halfS2_S2_S2_fjLj768ELj1ELj4ELj1ELj16ENS_18Kernel_traits_baseILj768ES2_S2_S2_S2_fjLj128EEEEELb0ELb1ELb0ELb0EEEvNS_9FwdParamsE,"",@"SHT_CUDA_INFO"
	.sectionflags	@""
	.align	4


	//----- nvinfo : EIATTR_CUDA_API_VERSION
	.align		4
        /*0000*/ 	.byte	0x04, 0x37
        /*0002*/ 	.short	(.L_1610 - .L_1609)
.L_1609:
        /*0004*/ 	.word	0x00000082


	//----- nvinfo : EIATTR_SW2861232_WAR
	.align		4
.L_1610:
        /*0008*/ 	.byte	0x01, 0x35
	.zero		2


	//----- nvinfo : EIATTR_PARAM_CBANK
	.align		4
        /*000c*/ 	.byte	0x04, 0x0a
        /*000e*/ 	.short	(.L_1612 - .L_1611)
	.align		4
.L_1611:
        /*0010*/ 	.word	index@(.nv.constant0._ZN10layer_norm13ln_fwd_kernelINS_13Kernel_traitsI6__halfS2_S2_S2_fjLj768ELj1ELj4ELj1ELj16ENS_18Kernel_traits_baseILj768ES2_S2_S2_S2_fjLj128EEEEELb0ELb1ELb0ELb0EEEvNS_9FwdParamsE)
        /*0014*/ 	.short	0x0160
        /*0016*/ 	.short	0x00e8


	//----- nvinfo : EIATTR_CBANK_PARAM_SIZE
	.align		4
.L_1612:
        /*0018*/ 	.byte	0x03, 0x19
        /*001a*/ 	.short	0x00e8


	//----- nvinfo : EIATTR_KPARAM_INFO
	.align		4
        /*001c*/ 	.byte	0x04, 0x17
        /*001e*/ 	.short	(.L_1614 - .L_1613)
.L_1613:
        /*0020*/ 	.word	0x00000000
        /*0024*/ 	.short	0x0000
        /*0026*/ 	.short	0x0000
        /*0028*/ 	.byte	0x00, 0xf0, 0xa1, 0x03


	//----- nvinfo : EIATTR_MAXREG_COUNT
	.align		4
.L_1614:
        /*002c*/ 	.byte	0x03, 0x1b
        /*002e*/ 	.short	0x00ff


	//----- nvinfo : EIATTR_MERCURY_ISA_VERSION
	.align		4
        /*0030*/ 	.byte	0x03, 0x5f
        /*0032*/ 	.short	0x0000


	//----- nvinfo : EIATTR_COOP_GROUP_MASK_REGIDS
	.align		4
        /*0034*/ 	.byte	0x04, 0x29
        /*0036*/ 	.short	(.L_1616 - .L_1615)


	//   ....[0]....
.L_1615:
        /*0038*/ 	.word	0xffffffff


	//   ....[1]....
        /*003c*/ 	.word	0xffffffff


	//   ....[2]....
        /*0040*/ 	.word	0xffffffff


	//   ....[3]....
        /*0044*/ 	.word	0xffffffff


	//   ....[4]....
        /*0048*/ 	.word	0xffffffff


	//   ....[5]....
        /*004c*/ 	.word	0xffffffff


	//   ....[6]....
        /*0050*/ 	.word	0xffffffff


	//   ....[7]....
        /*0054*/ 	.word	0xffffffff


	//   ....[8]....
        /*0058*/ 	.word	0xffffffff


	//   ....[9]....
        /*005c*/ 	.word	0xffffffff


	//   ....[10]....
        /*0060*/ 	.word	0xffffffff


	//   ....[11]....
        /*0064*/ 	.word	0xffffffff


	//   ....[12]....
        /*0068*/ 	.word	0xffffffff


	//   ....[13]....
        /*006c*/ 	.word	0xffffffff


	//   ....[14]....
        /*0070*/ 	.word	0xffffffff


	//   ....[15]....
        /*0074*/ 	.word	0xffffffff


	//   ....[16]....
        /*0078*/ 	.word	0xffffffff


	//   ....[17]....
        /*007c*/ 	.word	0xffffffff


	//   ....[18]....
        /*0080*/ 	.word	0xffffffff


	//   ....[19]....
        /*0084*/ 	.word	0xffffffff


	//----- nvinfo : EIATTR_COOP_GROUP_INSTR_OFFSETS
	.align		4
.L_1616:
        /*0088*/ 	.byte	0x04, 0x28
        /*008a*/ 	.short	(.L_1618 - .L_1617)


	//   ....[0]....
.L_1617:
        /*008c*/ 	.word	0x00001670


	//   ....[1]....
        /*0090*/ 	.word	0x000016a0


	//   ....[2]....
        /*0094*/ 	.word	0x000016c0


	//   ....[3]....
        /*0098*/ 	.word	0x000016e0


	//   ....[4]....
        /*009c*/ 	.word	0x00001700


	//   ....[5]....
        /*00a0*/ 	.word	0x00001a40


	//   ....[6]....
        /*00a4*/ 	.word	0x00001a60


	//   ....[7]....
        /*00a8*/ 	.word	0x00001a80


	//   ....[8]....
        /*00ac*/ 	.word	0x00001aa0


	//   ....[9]....
        /*00b0*/ 	.word	0x00001ac0


	//   ....[10]....
        /*00b4*/ 	.word	0x000022e0


	//   ....[11]....
        /*00b8*/ 	.word	0x00002360


	//   ....[12]....
        /*00bc*/ 	.word	0x000023c0


	//   ....[13]....
        /*00c0*/ 	.word	0x00002420


	//   ....[14]....
        /*00c4*/ 	.word	0x00002480


	//   ....[15]....
        /*00c8*/ 	.word	0x00002800


	//   ....[16]....
        /*00cc*/ 	.word	0x00002860


	//   ....[17]....
        /*00d0*/ 	.word	0x000028c0


	//   ....[18]....
        /*00d4*/ 	.word	0x00002920


	//   ....[19]....
        /*00d8*/ 	.word	0x00002990


	//----- nvinfo : EIATTR_EXIT_INSTR_OFFSETS
	.align		4
.L_1618:
        /*00dc*/ 	.byte	0x04, 0x1c
        /*00de*/ 	.short	(.L_1620 - .L_1619)


	//   ....[0]....
.L_1619:
        /*00e0*/ 	.word	0x00000420


	//   ....[1]....
        /*00e4*/ 	.word	0x00002290


	//----- nvinfo : EIATTR_MAX_THREADS
	.align		4
.L_1620:
        /*00e8*/ 	.byte	0x04, 0x05
        /*00ea*/ 	.short	(.L_1622 - .L_1621)
.L_1621:
        /*00ec*/ 	.word	0x00000080
        /*00f0*/ 	.word	0x00000001
        /*00f4*/ 	.word	0x00000001


	//----- nvinfo : EIATTR_CRS_STACK_SIZE
	.align		4
.L_1622:
        /*00f8*/ 	.byte	0x04, 0x1e
        /*00fa*/ 	.short	(.L_1624 - .L_1623)
.L_1623:
        /*00fc*/ 	.word	0x00000000
.L_1624:


//--------------------- .nv.info._ZN10layer_norm13ln_fwd_kernelINS_13Kernel_traitsI6__halfS2_S2_S2_fjLj768ELj1ELj4ELj1ELj16ENS_18Kernel_traits_baseILj768ES2_S2_S2_S2_fjLj128EEEEELb0ELb1ELb0ELb1EEEvNS_9FwdParamsE --------------------------
	.section	.nv.info._ZN10layer_norm13ln_fwd_kernelINS_13Kernel_traitsI6__halfS2_S2_S2_fjLj768ELj1ELj4ELj1ELj16ENS_18Kernel_traits_baseILj768ES2_S2_S2_S2_fjLj128EEEEELb0ELb1ELb0ELb1EEEvNS_9FwdParamsE,"",@"SHT_CUDA_INFO"
	.sectionflags	@""
	.align	4


	//----- nvinfo : EIATTR_CUDA_API_VERSION
	.align		4
        /*0000*/ 	.byte	0x04, 0x37
        /*0002*/ 	.short	(.L_1626 - .L_1625)
.L_1625:
        /*0004*/ 	.word	0x00000082


	//----- nvinfo : EIATTR_SW2861232_WAR
	.align		4
.L_1626:
        /*0008*/ 	.byte	0x01, 0x35
	.zero		2


	//----- nvinfo : EIATTR_PARAM_CBANK
	.align		4
        /*000c*/ 	.byte	0x04, 0x0a
        /*000e*/ 	.short	(.L_1628 - .L_1627)
	.align		4
.L_1627:
        /*0010*/ 	.word	index@(.nv.constant0._ZN10layer_norm13ln_fwd_kernelINS_13Kernel_traitsI6__halfS2_S2_S2_fjLj768ELj1ELj4ELj1ELj16ENS_18Kernel_traits_baseILj768ES2_S2_S2_S2_fjLj128EEEEELb0ELb1ELb0ELb1EEEvNS_9FwdParamsE)
        /*0014*/ 	.short	0x0160
        /*0016*/ 	.short	0x00e8


	//----- nvinfo : EIATTR_CBANK_PARAM_SIZE
	.align		4
.L_1628:
        /*0018*/ 	.byte	0x03, 0x19
        /*001a*/ 	.short	0x00e8


	//----- nvinfo : EIATTR_KPARAM_INFO
	.align		4
        /*001c*/ 	.byte	0x04, 0x17
        /*001e*/ 	.short	(.L_1630 - .L_1629)
.L_1629:
        /*0020*/ 	.word	0x00000000
        /*0024*/ 	.short	0x0000
        /*0026*/ 	.short	0x0000
        /*0028*/ 	.byte	0x00, 0xf0, 0xa1, 0x03


	//----- nvinfo : EIATTR_MAXREG_COUNT
	.align		4
.L_1630:
        /*002c*/ 	.byte	0x03, 0x1b
        /*002e*/ 	.short	0x00ff


	//----- nvinfo : EIATTR_MERCURY_ISA_VERSION
	.align		4
        /*0030*/ 	.byte	0x03, 0x5f
        /*0032*/ 	.short	0x0000


	//----- nvinfo : EIATTR_COOP_GROUP_MASK_REGIDS
	.align		4
        /*0034*/ 	.byte	0x04, 0x29
        /*0036*/ 	.short	(.L_1632 - .L_1631)


	//   ....[0]....
.L_1631:
        /*0038*/ 	.word	0xffffffff


	//   ....[1]....
        /*003c*/ 	.word	0xffffffff


	//   ....[2]....
        /*0040*/ 	.word	0xffffffff


	//   ....[3]....
        /*0044*/ 	.word	0xffffffff


	//   ....[4]....
        /*0048*/ 	.word	0xffffffff


	//   ....[5]....
        /*004c*/ 	.word	0xffffffff


	//   ....[6]....
        /*0050*/ 	.word	0xffffffff


	//   ....[7]....
        /*0054*/ 	.word	0xffffffff


	//   ....[8]....
        /*0058*/ 	.word	0xffffffff


	//   ....[9]....
        /*005c*/ 	.word	0xffffffff


	//   ....[10]....
        /*0060*/ 	.word	0xffffffff


	//   ....[11]....
        /*0064*/ 	.word	0xffffffff


	//   ....[12]....
        /*0068*/ 	.word	0xffffffff


	//   ....[13]....
        /*006c*/ 	.word	0xffffffff


	//   ....[14]....
        /*0070*/ 	.word	0xffffffff


	//   ....[15]....
        /*0074*/ 	.word	0xffffffff


	//   ....[16]....
        /*0078*/ 	.word	0xffffffff


	//   ....[17]....
        /*007c*/ 	.word	0xffffffff


	//   ....[18]....
        /*0080*/ 	.word	0xffffffff


	//   ....[19]....
        /*0084*/ 	.word	0xffffffff


	//----- nvinfo : EIATTR_COOP_GROUP_INSTR_OFFSETS
	.align		4
.L_1632:
        /*0088*/ 	.byte	0x04, 0x28
        /*008a*/ 	.short	(.L_1634 - .L_1633)


	//   ....[0]....
.L_1633:
        /*008c*/ 	.word	0x00001300


	//   ....[1]....
        /*0090*/ 	.word	0x00001330


	//   ....[2]....
        /*0094*/ 	.word	0x00001350


	//   ....[3]....
        /*0098*/ 	.word	0x00001370


	//   ....[4]....
        /*009c*/ 	.word	0x00001390


	//   ....[5]....
        /*00a0*/ 	.word	0x000016c0


	//   ....[6]....
        /*00a4*/ 	.word	0x000016e0


	//   ....[7]....
        /*00a8*/ 	.word	0x00001700


	//   ....[8]....
        /*00ac*/ 	.word	0x00001720


	//   ....[9]....
        /*00b0*/ 	.word	0x00001740


	//   ....[10]....
        /*00b4*/ 	.word	0x00001f10


	//   ....[11]....
        /*00b8*/ 	.word	0x00001f80


	//   ....[12]....
        /*00bc*/ 	.word	0x00001fe0


	//   ....[13]....
        /*00c0*/ 	.word	0x00002040


	//   ....[14]....
        /*00c4*/ 	.word	0x000020a0


	//   ....[15]....
        /*00c8*/ 	.word	0x00002410


	//   ....[16]....
        /*00cc*/ 	.word	0x00002470


	//   ....[17]....
        /*00d0*/ 	.word	0x000024d0


	//   ....[18]....
        /*00d4*/ 	.word	0x00002530


	//   ....[19]....
        /*00d8*/ 	.word	0x00002590


	//----- nvinfo : EIATTR_EXIT_INSTR_OFFSETS
	.align		4
.L_1634:
        /*00dc*/ 	.byte	0x04, 0x1c
        /*00de*/ 	.short	(.L_1636 - .L_1635)


	//   ....[0]....
.L_1635:
        /*00e0*/ 	.word	0x00000130


	//   ....[1]....
        /*00e4*/ 	.word	0x00001eb0


	//----- nvinfo : EIATTR_MAX_THREADS
	.align		4
.L_1636:
        /*00e8*/ 	.byte	0x04, 0x05
        /*00ea*/ 	.short	(.L_1638 - .L_1637)
.L_1637:
        /*00ec*/ 	.word	0x00000080
        /*00f0*/ 	.word	0x00000001
        /*00f4*/ 	.word	0x00000001


	//----- nvinfo : EIATTR_CRS_STACK_SIZE
	.align		4
.L_1638:
        /*00f8*/ 	.byte	0x04, 0x1e
        /*00fa*/ 	.short	(.L_1640 - .L_1639)
.L_1639:
        /*00fc*/ 	.word	0x00000000
.L_1640:


//--------------------- .nv.info._ZN10layer_norm13ln_fwd_kernelINS_13Kernel_traitsI6__halfS2_S2_S2_fjLj768ELj1ELj4ELj1ELj16ENS_18Kernel_traits_baseILj768ES2_S2_S2_S2_fjLj128EEEEELb0ELb1ELb1ELb0EEEvNS_9FwdParamsE --------------------------
	.section	.nv.info._ZN10layer_norm13ln_fwd_kernelINS_13Kernel_traitsI6__halfS2_S2_S2_fjLj768ELj1ELj4ELj1ELj16ENS_18Kernel_traits_baseILj768ES2_S2_S2_S2_fjLj128EEEEELb0ELb1ELb1ELb0EEEvNS_9FwdParamsE,"",@"SHT_CUDA_INFO"
	.sectionflags	@""
	.align	4


	//----- nvinfo : EIATTR_CUDA_API_VERSION
	.align		4
        /*0000*/ 	.byte	0x04, 0x37
        /*0002*/ 	.short	(.L_1642 - .L_1641)
.L_1641:
        /*0004*/ 	.word	0x00000082


	//----- nvinfo : EIATTR_SW2861232_WAR
	.align		4
.L_1642:
        /*0008*/ 	.byte	0x01, 0x35
	.zero		2


	//----- nvinfo : EIATTR_PARAM_CBANK
	.align		4
        /*000c*/ 	.byte	0x04, 0x0a
        /*000e*/ 	.short	(.L_1644 - .L_1643)
	.align		4
.L_1643:
        /*0010*/ 	.word	index@(.nv.constant0._ZN10layer_norm13ln_fwd_kernelINS_13Kernel_traitsI6__halfS2_S2_S2_fjLj768ELj1ELj4ELj1ELj16ENS_18Kernel_traits_baseILj768ES2_S2_S2_S2_fjLj128EEEEELb0ELb1ELb1ELb0EEEvNS_9FwdParamsE)
        /*0014*/ 	.short	0x0160
        /*0016*/ 	.short	0x00e8


	//----- nvinfo : EIATTR_CBANK_PARAM_SIZE
	.align		4
.L_1644:
        /*0018*/ 	.byte	0x03, 0x19
        /*001a*/ 	.short	0x00e8


	//----- nvinfo : EIATTR_KPARAM_INFO
	.align		4
        /*001c*/ 	.byte	0x04, 0x17
        /*001e*/ 	.short	(.L_1646 - .L_1645)
.L_1645:
        /*0020*/ 	.word	0x00000000
        /*0024*/ 	.short	0x0000
        /*0026*/ 	.short	0x0000
        /*0028*/ 	.byte	0x00, 0xf0, 0xa1, 0x03


	//----- nvinfo : EIATTR_MAXREG_COUNT
	.align		4
.L_1646:
        /*002c*/ 	.byte	0x03, 0x1b
        /*002e*/ 	.short	0x00ff


	//----- nvinfo : EIATTR_MERCURY_ISA_VERSION
	.align		4
        /*0030*/ 	.byte	0x03, 0x5f
        /*0032*/ 	.short	0x0000


	//----- nvinfo : EIATTR_COOP_GROUP_MASK_REGIDS
	.align		4
        /*0034*/ 	.byte	0x04, 0x29
        /*0036*/ 	.short	(.L_1648 - .L_1647)


	//   ....[0]....
.L_1647:
        /*0038*/ 	.word	0xffffffff


	//   ....[1]....
        /*003c*/ 	.word	0xffffffff


	//   ....[2]....
        /*0040*/ 	.word	0xffffffff


	//   ....[3]....
        /*0044*/ 	.word	0xffffffff


	//   ....[4]....
        /*0048*/ 	.word	0xffffffff


	//   ....[5]....
        /*004c*/ 	.word	0xffffffff


	//   ....[6]....
        /*0050*/ 	.word	0xffffffff


	//   ....[7]....
        /*0054*/ 	.word	0xffffffff


	//   ....[8]....
        /*0058*/ 	.word	0xffffffff


	//   ....[9]....
        /*005c*/ 	.word	0xffffffff


	//   ....[10]....
        /*0060*/ 	.word	0xffffffff


	//   ....[11]....
        /*0064*/ 	.word	0xffffffff


	//   ....[12]....
        /*0068*/ 	.word	0xffffffff


	//   ....[13]....
        /*006c*/ 	.word	0xffffffff


	//   ....[14]....
        /*0070*/ 	.word	0xffffffff


	//   ....[15]....
        /*0074*/ 	.word	0xffffffff


	//   ....[16]....
        /*0078*/ 	.word	0xffffffff


	//   ....[17]....
        /*007c*/ 	.word	0xffffffff


	//   ....[18]....
        /*0080*/ 	.word	0xffffffff


	//   ....[19]....
        /*0084*/ 	.word	0xffffffff


	//----- nvinfo : EIATTR_COOP_GROUP_INSTR_OFFSETS
	.align		4
.L_1648:
        /*0088*/ 	.byte	0x04, 0x28
        /*008a*/ 	.short	(.L_1650 - .L_1649)


	//   ....[0]....
.L_1649:
        /*008c*/ 	.word	0x00002190


	//   ....[1]....
        /*0090*/ 	.word	0x000021c0


	//   ....[2]....
        /*0094*/ 	.word	0x000021e0


	//   ....[3]....
        /*0098*/ 	.word	0x00002200


	//   ....[4]....
        /*009c*/ 	.word	0x00002220


	//   ....[5]....
        /*00a0*/ 	.word	0x00002560


	//   ....[6]....
        /*00a4*/ 	.word	0x00002580


	//   ....[7]....
        /*00a8*/ 	.word	0x000025a0


	//   ....[8]....
        /*00ac*/ 	.word	0x000025c0


	//   ....[9]....
        /*00b0*/ 	.word	0x000025e0


	//   ....[10]....
        /*00b4*/ 	.word	0x00002e80


	//   ....[11]....
        /*00b8*/ 	.word	0x00002ef0


	//   ....[12]....
        /*00bc*/ 	.word	0x00002f50


	//   ....[13]....
        /*00c0*/ 	.word	0x00002fb0


	//   ....[14]....
        /*00c4*/ 	.word	0x00003010


	//   ....[15]....
        /*00c8*/ 	.word	0x00003390


	//   ....[16]....
        /*00cc*/ 	.word	0x000033f0


	//   ....[17]....
        /*00d0*/ 	.word	0x00003450


	//   ....[18]....
        /*00d4*/ 	.word	0x000034b0


	//   ....[19]....
        /*00d8*/ 	.word	0x00003520


	//----- nvinfo : EIATTR_EXIT_INSTR_OFFSETS
	.align		4
.L_1650:
        /*00dc*/ 	.byte	0x04, 0x1c
        /*00de*/ 	.short	(.L_1652 - .L_1651)


	//   ....[0]....
.L_1651:
        /*00e0*/ 	.word	0x00000420


	//   ....[1]....
        /*00e4*/ 	.word	0x00002e30


	//----- nvinfo : EIATTR_MAX_THREADS
	.align		4
.L_1652:
        /*00e8*/ 	.byte	0x04, 0x05
        /*00ea*/ 	.short	(.L_1654 - .L_1653)
.L_1653:
        /*00ec*/ 	.word	0x00000080
        /*00f0*/ 	.word	0x00000001
        /*00f4*/ 	.word	0x00000001


	//----- nvinfo : EIATTR_CRS_STACK_SIZE
	.align		4
.L_1654:
        /*00f8*/ 	.byte	0x04, 0x1e
        /*00fa*/ 	.short	(.L_1656 - .L_1655)
.L_1655:
        /*00fc*/ 	.word	0x00000000
.L_1656:


//--------------------- .nv.info._ZN10layer_norm13ln_fwd_kernelINS_13Kernel_traitsI6__halfS2_S2_S2_fjLj768ELj1ELj4ELj1ELj16ENS_18Kernel_traits_baseILj768ES2_S2_S2_S2_fjLj128EEEEELb0ELb1ELb1ELb1EEEvNS_9FwdParamsE --------------------------
	.section	.nv.info._ZN10layer_norm13ln_fwd_kernelINS_13Kernel_traitsI6__halfS2_S2_S2_fjLj768ELj1ELj4ELj1ELj16ENS_18Kernel_traits_baseILj768ES2_S2_S2_S2_fjLj128EEEEELb0ELb1ELb1ELb1EEEvNS_9FwdParamsE,"",@"SHT_CUDA_INFO"
	.sectionflags	@""
	.align	4


	//----- nvinfo : EIATTR_CUDA_API_VERSION
	.align		4
        /*0000*/ 	.byte	0x04, 0x37
        /*0002*/ 	.short	(.L_1658 - .L_1657)
.L_1657:
        /*0004*/ 	.word	0x00000082


	//----- nvinfo : EIATTR_SW2861232_WAR
	.align		4
.L_1658:
        /*0008*/ 	.byte	0x01, 0x35
	.zero		2


	//----- nvinfo : EIATTR_PARAM_CBANK
	.align		4
        /*000c*/ 	.byte	0x04, 0x0a
        /*000e*/ 	.short	(.L_1660 - .L_1659)
	.align		4
.L_1659:
        /*0010*/ 	.word	index@(.nv.constant0._ZN10layer_norm13ln_fwd_kernelINS_13Kernel_traitsI6__halfS2_S2_S2_fjLj768ELj1ELj4ELj1ELj16ENS_18Kernel_traits_baseILj768ES2_S2_S2_S2_fjLj128EEEEELb0ELb1ELb1ELb1EEEvNS_9FwdParamsE)
        /*0014*/ 	.short	0x0160
        /*0016*/ 	.short	0x00e8


	//----- nvinfo : EIATTR_CBANK_PARAM_SIZE
	.align		4
.L_1660:
        /*0018*/ 	.byte	0x03, 0x19
        /*001a*/ 	.short	0x00e8


	//----- nvinfo : EIATTR_KPARAM_INFO
	.align		4
        /*001c*/ 	.byte	0x04, 0x17
        /*001e*/ 	.short	(.L_1662 - .L_1661)
.L_1661:
        /*0020*/ 	.word	0x00000000
        /*0024*/ 	.short	0x0000
        /*0026*/ 	.short	0x0000
        /*0028*/ 	.byte	0x00, 0xf0, 0xa1, 0x03


	//----- nvinfo : EIATTR_MAXREG_COUNT
	.align		4
.L_1662:
        /*002c*/ 	.byte	0x03, 0x1b
        /*002e*/ 	.short	0x00ff


	//----- nvinfo : EIATTR_MERCURY_ISA_VERSION
	.align		4
        /*0030*/ 	.byte	0x03, 0x5f
        /*0032*/ 	.short	0x0000


	//----- nvinfo : EIATTR_COOP_GROUP_MASK_REGIDS
	.align		4
        /*0034*/ 	.byte	0x04, 0x29
        /*0036*/ 	.short	(.L_1664 - .L_1663)


	//   ....[0]....
.L_1663:
        /*0038*/ 	.word	0xffffffff


	//   ....[1]....
        /*003c*/ 	.word	0xffffffff


	//   ....[2]....
        /*0040*/ 	.word	0xffffffff


	//   ....[3]....
        /*0044*/ 	.word	0xffffffff


	//   ....[4]....
        /*0048*/ 	.word	0xffffffff


	//   ....[5]....
        /*004c*/ 	.word	0xffffffff


	//   ....[6]....
        /*0050*/ 	.word	0xffffffff


	//   ....[7]....
        /*0054*/ 	.word	0xffffffff


	//   ....[8]....
        /*0058*/ 	.word	0xffffffff


	//   ....[9]....
        /*005c*/ 	.word	0xffffffff


	//   ....[10]....
        /*0060*/ 	.word	0xffffffff


	//   ....[11]....
        /*0064*/ 	.word	0xffffffff


	//   ....[12]....
        /*0068*/ 	.word	0xffffffff


	//   ....[13]....
        /*006c*/ 	.word	0xffffffff


	//   ....[14]....
        /*0070*/ 	.word	0xffffffff


	//   ....[15]....
        /*0074*/ 	.word	0xffffffff


	//   ....[16]....
        /*0078*/ 	.word	0xffffffff


	//   ....[17]....
        /*007c*/ 	.word	0xffffffff


	//   ....[18]....
        /*0080*/ 	.word	0xffffffff


	//   ....[19]....
        /*0084*/ 	.word	0xffffffff


	//----- nvinfo : EIATTR_COOP_GROUP_INSTR_OFFSETS
	.align		4
.L_1664:
        /*0088*/ 	.byte	0x04, 0x28
        /*008a*/ 	.short	(.L_1666 - .L_1665)


	//   ....[0]....
.L_1665:
        /*008c*/ 	.word	0x00001d60


	//   ....[1]....
        /*0090*/ 	.word	0x00001d90


	//   ....[2]....
        /*0094*/ 	.word	0x00001db0


	//   ....[3]....
        /*0098*/ 	.word	0x00001dd0


	//   ....[4]....
        /*009c*/ 	.word	0x00001df0


	//   ....[5]....
        /*00a0*/ 	.word	0x00002120


	//   ....[6]....
        /*00a4*/ 	.word	0x00002140


	//   ....[7]....
        /*00a8*/ 	.word	0x00002160


	//   ....[8]....
        /*00ac*/ 	.word	0x00002180


	//   ....[9]....
        /*00b0*/ 	.word	0x000021a0


	//   ....[10]....
        /*00b4*/ 	.word	0x00002a30


	//   ....[11]....
        /*00b8*/ 	.word	0x00002aa0


	//   ....[12]....
        /*00bc*/ 	.word	0x00002b00


	//   ....[13]....
        /*00c0*/ 	.word	0x00002b60


	//   ....[14]....
        /*00c4*/ 	.word	0x00002bc0


	//   ....[15]....
        /*00c8*/ 	.word	0x00002f30


	//   ....[16]....
        /*00cc*/ 	.word	0x00002f90


	//   ....[17]....
        /*00d0*/ 	.word	0x00002ff0


	//   ....[18]....
        /*00d4*/ 	.word	0x00003050


	//   ....[19]....
        /*00d8*/ 	.word	0x000030b0


	//----- nvinfo : EIATTR_EXIT_INSTR_OFFSETS
	.align		4
.L_1666:
        /*00dc*/ 	.byte	0x04, 0x1c
        /*00de*/ 	.short	(.L_1668 - .L_1667)


	//   ....[0]....
.L_1667:
        /*00e0*/ 	.word	0x00000130


	//   ....[1]....
        /*00e4*/ 	.word	0x000029d0


	//----- nvinfo : EIATTR_MAX_THREADS
	.align		4
.L_1668:
        /*00e8*/ 	.byte	0x04, 0x05
        /*00ea*/ 	.short	(.L_1670 - .L_1669)
.L_1669:
        /*00ec*/ 	.word	0x00000080
        /*00f0*/ 	.word	0x00000001
        /*00f4*/ 	.word	0x00000001


	//----- nvinfo : EIATTR_CRS_STACK_SIZE
	.align		4
.L_1670:
        /*00f8*/ 	.byte	0x04, 0x1e
        /*00fa*/ 	.short	(.L_1672 - .L_1671)
.L_1671:
        /*00fc*/ 	.word	0x00000000
.L_1672:


//--------------------- .nv.info._ZN10layer_norm13ln_fwd_kernelINS_13Kernel_traitsI6__halfS2_S2_S2_fjLj768ELj1ELj4ELj1ELj16ENS_18Kernel_traits_baseILj768ES2_S2_S2_S2_fjLj128EEEEELb1ELb0ELb0ELb0EEEvNS_9FwdParamsE --------------------------
	.section	.nv.info._ZN10layer_norm13ln_fwd_kernelINS_13Kernel_traitsI6__halfS2_S2_S2_fjLj768ELj1ELj4ELj1ELj16ENS_18Kernel_traits_baseILj768ES2_S2_S2_S2_fjLj128EEEEELb1ELb0ELb0ELb0EEEvNS_9FwdParamsE,"",@"SHT_CUDA_INFO"
	.sectionflags	@""
	.align	4


	//----- nvinfo : EIATTR_CUDA_API_VERSION
	.align		4
        /*0000*/ 	.byte	0x04, 0x37
        /*0002*/ 	.short	(.L_1674 - .L_1673)
.L_1673:
        /*0004*/ 	.word	0x00000082


	//----- nvinfo : EIATTR_SW2861232_WAR
	.align		4
.L_1674:
        /*0008*/ 	.byte	0x01, 0x35
	.zero		2


	//----- nvinfo : EIATTR_PARAM_CBANK
	.align		4
        /*000c*/ 	.byte	0x04, 0x0a
        /*000e*/ 	.short	(.L_1676 - .L_1675)
	.align		4
.L_1675:
        /*0010*/ 	.word	index@(.nv.constant0._ZN10layer_norm13ln_fwd_kernelINS_13Kernel_traitsI6__halfS2_S2_S2_fjLj768ELj1ELj4ELj1ELj16ENS_18Kernel_traits_baseILj768ES2_S2_S2_S2_fjLj128EEEEELb1ELb0ELb0ELb0EEEvNS_9FwdParamsE)
        /*0014*/ 	.short	0x0160
        /*0016*/ 	.short	0x00e8


	//----- nvinfo : EIATTR_CBANK_PARAM_SIZE
	.align		4
.L_1676:
        /*0018*/ 	.byte	0x03, 0x19
        /*001a*/ 	.short	0x00e8


	//----- nvinfo : EIATTR_KPARAM_INFO
	.align		4
        /*001c*/ 	.byte	0x04, 0x17
        /*001e*/ 	.short	(.L_1678 - .L_1677)
.L_1677:
        /*0020*/ 	.word	0x00000000
        /*0024*/ 	.short	0x0000
        /*0026*/ 	.short	0x0000
        /*0028*/ 	.byte	0x00, 0xf0, 0xa1, 0x03


	//----- nvinfo : EIATTR_MAXREG_COUNT
	.align		4
.L_1678:
        /*002c*/ 	.byte	0x03, 0x1b
        /*002e*/ 	.short	0x00ff


	//----- nvinfo : EIATTR_MERCURY_ISA_VERSION
	.align		4
        /*0030*/ 	.byte	0x03, 0x5f
        /*0032*/ 	.short	0x0000


	//----- nvinfo : EIATTR_COOP_GROUP_MASK_REGIDS
	.align		4
        /*0034*/ 	.byte	0x04, 0x29
        /*0036*/ 	.short	(.L_1680 - .L_1679)


	//   ....[0]....
.L_1679:
        /*0038*/ 	.word	0xffffffff


	//   ....[1]....
        /*003c*/ 	.word	0xffffffff


	//   ....[2]....
        /*0040*/ 	.word	0xffffffff


	//   ....[3]....
        /*0044*/ 	.word	0xffffffff


	//   ....[4]....
        /*0048*/ 	.word	0xffffffff


	//   ....[5]....
        /*004c*/ 	.word	0xffffffff


	//   ....[6]....
        /*0050*/ 	.word	0xffffffff


	//   ....[7]....
        /*0054*/ 	.word	0xffffffff


	//   ....[8]....
        /*0058*/ 	.word	0xffffffff


	//   ....[9]....
        /*005c*/ 	.word	0xffffffff


	//   ....[10]....
        /*0060*/ 	.word	0xffffffff


	//   ....[11]....
        /*0064*/ 	.word	0xffffffff


	//   ....[12]....
        /*0068*/ 	.word	0xffffffff


	//   ....[13]....
        /*006c*/ 	.word	0xffffffff


	//   ....[14]....
        /*0070*/ 	.word	0xffffffff


	//   ....[15]....
        /*0074*/ 	.word	0xffffffff


	//   ....[16]....
        /*0078*/ 	.word	0xffffffff


	//   ....[17]....
        /*007c*/ 	.word	0xffffffff


	//   ....[18]....
        /*0080*/ 	.word	0xffffffff


	//   ....[19]....
        /*0084*/ 	.word	0xffffffff


	//----- nvinfo : EIATTR_COOP_GROUP_INSTR_OFFSETS
	.align		4
.L_1680:
        /*0088*/ 	.byte	0x04, 0x28
        /*008a*/ 	.short	(.L_1682 - .L_1681)


	//   ....[0]....
.L_1681:
        /*008c*/ 	.word	0x00009560


	//   ....[1]....
        /*0090*/ 	.word	0x00009590


	//   ....[2]....
        /*0094*/ 	.word	0x000095c0


	//   ....[3]....
        /*0098*/ 	.word	0x000095e0


	//   ....[4]....
        /*009c*/ 	.word	0x00009600


	//   ....[5]....
        /*00a0*/ 	.word	0x00009940


	//   ....[6]....
        /*00a4*/ 	.word	0x00009960


	//   ....[7]....
        /*00a8*/ 	.word	0x00009980


	//   ....[8]....
        /*00ac*/ 	.word	0x000099a0


	//   ....[9]....
        /*00b0*/ 	.word	0x000099c0


	//   ....[10]....
        /*00b4*/ 	.word	0x0000a230


	//   ....[11]....
        /*00b8*/ 	.word	0x0000a2b0


	//   ....[12]....
        /*00bc*/ 	.word	0x0000a310


	//   ....[13]....
        /*00c0*/ 	.word	0x0000a370


	//   ....[14]....
        /*00c4*/ 	.word	0x0000a3d0


	//   ....[15]....
        /*00c8*/ 	.word	0x0000a760


	//   ....[16]....
        /*00cc*/ 	.word	0x0000a7c0


	//   ....[17]....
        /*00d0*/ 	.word	0x0000a820


	//   ....[18]....
        /*00d4*/ 	.word	0x0000a880


	//   ....[19]....
        /*00d8*/ 	.word	0x0000a8f0


	//----- nvinfo : EIATTR_EXIT_INSTR_OFFSETS
	.align		4
.L_1682:
        /*00dc*/ 	.byte	0x04, 0x1c
        /*00de*/ 	.short	(.L_1684 - .L_1683)


	//   ....[0]....
.L_1683:
        /*00e0*/ 	.word	0x00000840


	//   ....[1]....
        /*00e4*/ 	.word	0x0000a1d0


	//----- nvinfo : EIATTR_MAX_THREADS
	.align		4
.L_1684:
        /*00e8*/ 	.byte	0x04, 0x05
        /*00ea*/ 	.short	(.L_1686 - .L_1685)
.L_1685:
        /*00ec*/ 	.word	0x00000080
        /*00f0*/ 	.word	0x00000001
        /*00f4*/ 	.word	0x00000001


	//----- nvinfo : EIATTR_CRS_STACK_SIZE
	.align		4
.L_1686:
        /*00f8*/ 	.byte	0x04, 0x1e
        /*00fa*/ 	.short	(.L_1688 - .L_1687)
.L_1687:
        /*00fc*/ 	.word	0x00000000
.L_1688:


//--------------------- .nv.info._ZN10layer_norm13ln_fwd_kernelINS_13Kernel_traitsI6__halfS2_S2_S2_fjLj768ELj1ELj4ELj1ELj16ENS_18Kernel_traits_baseILj768ES2_S2_S2_S2_fjLj128EEEEELb1ELb0ELb0ELb1EEEvNS_9FwdParamsE --------------------------
	.section	.nv.info._ZN10layer_norm13ln_fwd_kernelINS_13Kernel_traitsI6__halfS2_S2_S2_fjLj768ELj1ELj4ELj1ELj16ENS_18Kernel_traits_baseILj768ES2_S2_S2_S2_fjLj128EEEEELb1ELb0ELb0ELb1EEEvNS_9FwdParamsE,"",@"SHT_CUDA_INFO"
	.sectionflags	@""
	.align	4


	//----- nvinfo : EIATTR_CUDA_API_VERSION
	.align		4
        /*0000*/ 	.byte	0x04, 0x37
        /*0002*/ 	.short	(.L_1690 - .L_1689)
.L_1689:
        /*0004*/ 	.word	0x00000082


	//----- nvinfo : EIATTR_SW2861232_WAR
	.align		4
.L_1690:
        /*0008*/ 	.byte	0x01, 0x35
	.zero		2


	//----- nvinfo : EIATTR_PARAM_CBANK
	.align		4
        /*000c*/ 	.byte	0x04, 0x0a
        /*000e*/ 	.short	(.L_1692 - .L_1691)
	.align		4
.L_1691:
        /*0010*/ 	.word	index@(.nv.constant0._ZN10layer_norm13ln_fwd_kernelINS_13Kernel_traitsI6__halfS2_S2_S2_fjLj768ELj1ELj4ELj1ELj16ENS_18Kernel_traits_baseILj768ES2_S2_S2_S2_fjLj128EEEEELb1ELb0ELb0ELb1EEEvNS_9FwdParamsE)
        /*0014*/ 	.short	0x0160
        /*0016*/ 	.short	0x00e8


	//----- nvinfo : EIATTR_CBANK_PARAM_SIZE
	.align		4
.L_1692:
        /*0018*/ 	.byte	0x03, 0x19
        /*001a*/ 	.short	0x00e8


	//----- nvinfo : EIATTR_KPARAM_INFO
	.align		4
        /*001c*/ 	.byte	0x04, 0x17
        /*001e*/ 	.short	(.L_1694 - .L_1693)
.L_1693:
        /*0020*/ 	.word	0x00000000
        /*0024*/ 	.short	0x0000
        /*0026*/ 	.short	0x0000
        /*0028*/ 	.byte	0x00, 0xf0, 0xa1, 0x03


	//----- nvinfo : EIATTR_MAXREG_COUNT
	.align		4
.L_1694:
        /*002c*/ 	.byte	0x03, 0x1b
        /*002e*/ 	.short	0x00ff


	//----- nvinfo : EIATTR_MERCURY_ISA_VERSION
	.align		4
        /*0030*/ 	.byte	0x03, 0x5f
        /*0032*/ 	.short	0x0000


	//----- nvinfo : EIATTR_COOP_GROUP_MASK_REGIDS
	.align		4
        /*0034*/ 	.byte	0x04, 0x29
        /*0036*/ 	.short	(.L_1696 - .L_1695)


	//   ....[0]....
.L_1695:
        /*0038*/ 	.word	0xffffffff


	//   ....[1]....
        /*003c*/ 	.word	0xffffffff


	//   ....[2]....
        /*0040*/ 	.word	0xffffffff


	//   ....[3]....
        /*0044*/ 	.word	0xffffffff


	//   ....[4]....
        /*0048*/ 	.word	0xffffffff


	//   ....[5]....
        /*004c*/ 	.word	0xffffffff


	//   ....[6]....
        /*0050*/ 	.word	0xffffffff


	//   ....[7]....
        /*0054*/ 	.word	0xffffffff


	//   ....[8]....
        /*0058*/ 	.word	0xffffffff


	//   ....[9]....
        /*005c*/ 	.word	0xffffffff


	//   ....[10]....
        /*0060*/ 	.word	0xffffffff


	//   ....[11]....
        /*0064*/ 	.word	0xffffffff


	//   ....[12]....
        /*0068*/ 	.word	0xffffffff


	//   ....[13]....
        /*006c*/ 	.word	0xffffffff


	//   ....[14]....
        /*0070*/ 	.word	0xffffffff


	//   ....[15]....
        /*0074*/ 	.word	0xffffffff


	//   ....[16]....
        /*0078*/ 	.word	0xffffffff


	//   ....[17]....
        /*007c*/ 	.word	0xffffffff


	//   ....[18]....
        /*0080*/ 	.word	0xffffffff


	//   ....[19]....
        /*0084*/ 	.word	0xffffffff


	//----- nvinfo : EIATTR_COOP_GROUP_INSTR_OFFSETS
	.align		4
.L_1696:
        /*0088*/ 	.byte	0x04, 0x28
        /*008a*/ 	.short	(.L_1698 - .L_1697)


	//   ....[0]....
.L_1697:
        /*008c*/ 	.word	0x00008e30


	//   ....[1]....
        /*0090*/ 	.word	0x00008e60


	//   ....[2]....
        /*0094*/ 	.word	0x00008e80


	//   ....[3]....
        /*0098*/ 	.word	0x00008ea0


	//   ....[4]....
        /*009c*/ 	.word	0x00008ec0


	//   ....[5]....
        /*00a0*/ 	.word	0x000091f0


	//   ....[6]....
        /*00a4*/ 	.word	0x00009210


	//   ....[7]....
        /*00a8*/ 	.word	0x00009230


	//   ....[8]....
        /*00ac*/ 	.word	0x00009250


	//   ....[9]....
        /*00b0*/ 	.word	0x00009270


	//   ....[10]....
        /*00b4*/ 	.word	0x00009b60


	//   ....[11]....
        /*00b8*/ 	.word	0x00009bd0


	//   ....[12]....
        /*00bc*/ 	.word	0x00009c30


	//   ....[13]....
        /*00c0*/ 	.word	0x00009c90


	//   ....[14]....
        /*00c4*/ 	.word	0x00009cf0


	//   ....[15]....
        /*00c8*/ 	.word	0x0000a060


	//   ....[16]....
        /*00cc*/ 	.word	0x0000a0c0


	//   ....[17]....
        /*00d0*/ 	.word	0x0000a120


	//   ....[18]....
        /*00d4*/ 	.word	0x0000a180


	//   ....[19]....
        /*00d8*/ 	.word	0x0000a1e0


	//----- nvinfo : EIATTR_EXIT_INSTR_OFFSETS
	.align		4
.L_1698:
        /*00dc*/ 	.byte	0x04, 0x1c
        /*00de*/ 	.short	(.L_1700 - .L_1699)


	//   ....[0]....
.L_1699:
        /*00e0*/ 	.word	0x00000580


	//   ....[1]....
        /*00e4*/ 	.word	0x00009b10


	//----- nvinfo : EIATTR_MAX_THREADS
	.align		4
.L_1700:
        /*00e8*/ 	.byte	0x04, 0x05
        /*00ea*/ 	.short	(.L_1702 - .L_1701)
.L_1701:
        /*00ec*/ 	.word	0x00000080
        /*00f0*/ 	.word	0x00000001
        /*00f4*/ 	.word	0x00000001


	//----- nvinfo : EIATTR_CRS_STACK_SIZE
	.align		4
.L_1702:
        /*00f8*/ 	.byte	0x04, 0x1e
        /*00fa*/ 	.short	(.L_1704 - .L_1703)
.L_1703:
        /*00fc*/ 	.word	0x00000000
.L_1704:


//--------------------- .nv.info._ZN10layer_norm13ln_fwd_kernelINS_13Kernel_traitsI6__halfS2_S2_S2_fjLj768ELj1ELj4ELj1ELj16ENS_18Kernel_traits_baseILj768ES2_S2_S2_S2_fjLj128EEEEELb1ELb0ELb1ELb0EEEvNS_9FwdParamsE --------------------------
	.section	.nv.info._ZN10layer_norm13ln_fwd_kernelINS_13Kernel_traitsI6__halfS2_S2_S2_fjLj768ELj1ELj4ELj1ELj16ENS_18Kernel_traits_baseILj768ES2_S2_S2_S2_fjLj128EEEEELb1ELb0ELb1ELb0EEEvNS_9FwdParamsE,"",@"SHT_CUDA_INFO"
	.sectionflags	@""
	.align	4


	//----- nvinfo : EIATTR_CUDA_API_VERSION
	.align		4
        /*0000*/ 	.byte	0x04, 0x37
        /*0002*/ 	.short	(.L_1706 - .L_1705)
.L_1705:
        /*0004*/ 	.word	0x00000082


	//----- nvinfo : EIATTR_SW2861232_WAR
	.align		4
.L_1706:
        /*0008*/ 	.byte	0x01, 0x35
	.zero		2


	//----- nvinfo : EIATTR_PARAM_CBANK
	.align		4
        /*000c*/ 	.byte	0x04, 0x0a
        /*000e*/ 	.short	(.L_1708 - .L_1707)
	.align		4
.L_1707:
        /*0010*/ 	.word	index@(.nv.constant0._ZN10layer_norm13ln_fwd_kernelINS_13Kernel_traitsI6__halfS2_S2_S2_fjLj768ELj1ELj4ELj1ELj16ENS_18Kernel_traits_baseILj768ES2_S2_S2_S2_fjLj128EEEEELb1ELb0ELb1ELb0EEEvNS_9FwdParamsE)
        /*0014*/ 	.short	0x0160
        /*0016*/ 	.short	0x00e8


	//----- nvinfo : EIATTR_CBANK_PARAM_SIZE
	.align		4
.L_1708:
        /*0018*/ 	.byte	0x03, 0x19
        /*001a*/ 	.short	0x00e8


	//----- nvinfo : EIATTR_KPARAM_INFO
	.align		4
        /*001c*/ 	.byte	0x04, 0x17
        /*001e*/ 	.short	(.L_1710 - .L_1709)
.L_1709:
        /*0020*/ 	.word	0x00000000
        /*0024*/ 	.short	0x0000
        /*0026*/ 	.short	0x0000
        /*0028*/ 	.byte	0x00, 0xf0, 0xa1, 0x03


	//----- nvinfo : EIATTR_MAXREG_COUNT
	.align		4
.L_1710:
        /*002c*/ 	.byte	0x03, 0x1b
        /*002e*/ 	.short	0x00ff


	//----- nvinfo : EIATTR_MERCURY_ISA_VERSION
	.align		4
        /*0030*/ 	.byte	0x03, 0x5f
        /*0032*/ 	.short	0x0000


	//----- nvinfo : EIATTR_COOP_GROUP_MASK_REGIDS
	.align		4
        /*0034*/ 	.byte	0x04, 0x29
        /*0036*/ 	.short	(.L_1712 - .L_1711)


	//   ....[0]....
.L_1711:
        /*0038*/ 	.word	0xffffffff


	//   ....[1]....
        /*003c*/ 	.word	0xffffffff


	//   ....[2]....
        /*0040*/ 	.word	0xffffffff


	//   ....[3]....
        /*0044*/ 	.word	0xffffffff


	//   ....[4]....
        /*0048*/ 	.word	0xffffffff


	//   ....[5]....
        /*004c*/ 	.word	0xffffffff


	//   ....[6]....
        /*0050*/ 	.word	0xffffffff


	//   ....[7]....
        /*0054*/ 	.word	0xffffffff


	//   ....[8]....
        /*0058*/ 	.word	0xffffffff


	//   ....[9]....
        /*005c*/ 	.word	0xffffffff


	//   ....[10]....
        /*0060*/ 	.word	0xffffffff


	//   ....[11]....
        /*0064*/ 	.word	0xffffffff


	//   ....[12]....
        /*0068*/ 	.word	0xffffffff


	//   ....[13]....
        /*006c*/ 	.word	0xffffffff


	//   ....[14]....
        /*0070*/ 	.word	0xffffffff


	//   ....[15]....
        /*0074*/ 	.word	0xffffffff


	//   ....[16]....
        /*0078*/ 	.word	0xffffffff


	//   ....[17]....
        /*007c*/ 	.word	0xffffffff


	//   ....[18]....
        /*0080*/ 	.word	0xffffffff


	//   ....[19]....
        /*0084*/ 	.word	0xffffffff


	//----- nvinfo : EIATTR_COOP_GROUP_INSTR_OFFSETS
	.align		4
.L_1712:
        /*0088*/ 	.byte	0x04, 0x28
        /*008a*/ 	.short	(.L_1714 - .L_1713)


	//   ....[0]....
.L_1713:
        /*008c*/ 	.word	0x0000a860


	//   ....[1]....
        /*0090*/ 	.word	0x0000a890


	//   ....[2]....
        /*0094*/ 	.word	0x0000a8b0


	//   ....[3]....
        /*0098*/ 	.word	0x0000a8d0


	//   ....[4]....
        /*009c*/ 	.word	0x0000a8f0


	//   ....[5]....
        /*00a0*/ 	.word	0x0000ac30


	//   ....[6]....
        /*00a4*/ 	.word	0x0000ac50


	//   ....[7]....
        /*00a8*/ 	.word	0x0000ac70


	//   ....[8]....
        /*00ac*/ 	.word	0x0000ac90


	//   ....[9]....
        /*00b0*/ 	.word	0x0000acb0


	//   ....[10]....
        /*00b4*/ 	.word	0x0000b570


	//   ....[11]....
        /*00b8*/ 	.word	0x0000b5f0


	//   ....[12]....
        /*00bc*/ 	.word	0x0000b650


	//   ....[13]....
        /*00c0*/ 	.word	0x0000b6b0


	//   ....[14]....
        /*00c4*/ 	.word	0x0000b710


	//   ....[15]....
        /*00c8*/ 	.word	0x0000ba90


	//   ....[16]....
        /*00cc*/ 	.word	0x0000baf0


	//   ....[17]....
        /*00d0*/ 	.word	0x0000bb50


	//   ....[18]....
        /*00d4*/ 	.word	0x0000bbb0


	//   ....[19]....
        /*00d8*/ 	.word	0x0000bc20


	//----- nvinfo : EIATTR_EXIT_INSTR_OFFSETS
	.align		4
.L_1714:
        /*00dc*/ 	.byte	0x04, 0x1c
        /*00de*/ 	.short	(.L_1716 - .L_1715)


	//   ....[0]....
.L_1715:
        /*00e0*/ 	.word	0x00000820


	//   ....[1]....
        /*00e4*/ 	.word	0x0000b520


	//----- nvinfo : EIATTR_MAX_THREADS
	.align		4
.L_1716:
        /*00e8*/ 	.byte	0x04, 0x05
        /*00ea*/ 	.short	(.L_1718 - .L_1717)
.L_1717:
        /*00ec*/ 	.word	0x00000080
        /*00f0*/ 	.word	0x00000001
        /*00f4*/ 	.word	0x00000001


	//----- nvinfo : EIATTR_CRS_STACK_SIZE
	.align		4
.L_1718:
        /*00f8*/ 	.byte	0x04, 0x1e
        /*00fa*/ 	.short	(.L_1720 - .L_1719)
.L_1719:
        /*00fc*/ 	.word	0x00000000
.L_1720:


//--------------------- .nv.info._ZN10layer_norm13ln_fwd_kernelINS_13Kernel_traitsI6__halfS2_S2_S2_fjLj768ELj1ELj4ELj1ELj16ENS_18Kernel_traits_baseILj768ES2_S2_S2_S2_fjLj128EEEEELb1ELb0ELb1ELb1EEEvNS_9FwdParamsE --------------------------
	.section	.nv.info._ZN10layer_norm13ln_fwd_kernelINS_13Kernel_traitsI6__halfS2_S2_S2_fjLj768ELj1ELj4ELj1ELj16ENS_18Kernel_traits_baseILj768ES2_S2_S2_S2_fjLj128EEEEELb1ELb0ELb1ELb1EEEvNS_9FwdParamsE,"",@"SHT_CUDA_INFO"
	.sectionflags	@""
	.align	4


	//----- nvinfo : EIATTR_CUDA_API_VERSION
	.align		4
        /*0000*/ 	.byte	0x04, 0x37
        /*0002*/ 	.short	(.L_1722 - .L_1721)
.L_1721:
        /*0004*/ 	.word	0x00000082


	//----- nvinfo : EIATTR_SW2861232_WAR
	.align		4
.L_1722:
        /*0008*/ 	.byte	0x01, 0x35
	.zero		2


	//----- nvinfo : EIATTR_PARAM_CBANK
	.align		4
        /*000c*/ 	.byte	0x04, 0x0a
        /*000e*/ 	.short	(.L_1724 - .L_1723)
	.align		4
.L_1723:
        /*0010*/ 	.word	index@(.nv.constant0._ZN10layer_norm13ln_fwd_kernelINS_13Kernel_traitsI6__halfS2_S2_S2_fjLj768ELj1ELj4ELj1ELj16ENS_18Kernel_traits_baseILj768ES2_S2_S2_S2_fjLj128EEEEELb1ELb0ELb1ELb1EEEvNS_9FwdParamsE)
        /*0014*/ 	.short	0x0160
        /*0016*/ 	.short	0x00e8


	//----- nvinfo : EIATTR_CBANK_PARAM_SIZE
	.align		4
.L_1724:
        /*0018*/ 	.byte	0x03, 0x19
        /*001a*/ 	.short	0x00e8


	//----- nvinfo : EIATTR_KPARAM_INFO
	.align		4
        /*001c*/ 	.byte	0x04, 0x17
        /*001e*/ 	.short	(.L_1726 - .L_1725)
.L_1725:
        /*0020*/ 	.word	0x00000000
        /*0024*/ 	.short	0x0000
        /*0026*/ 	.short	0x0000
        /*0028*/ 	.byte	0x00, 0xf0, 0xa1, 0x03


	//----- nvinfo : EIATTR_MAXREG_COUNT
	.align		4
.L_1726:
        /*002c*/ 	.byte	0x03, 0x1b
        /*002e*/ 	.short	0x00ff


	//----- nvinfo : EIATTR_MERCURY_ISA_VERSION
	.align		4
        /*0030*/ 	.byte	0x03, 0x5f
        /*0032*/ 	.short	0x0000


	//----- nvinfo : EIATTR_COOP_GROUP_MASK_REGIDS
	.align		4
        /*0034*/ 	.byte	0x04, 0x29
        /*0036*/ 	.short	(.L_1728 - .L_1727)


	//   ....[0]....
.L_1727:
        /*0038*/ 	.word	0xffffffff


	//   ....[1]....
        /*003c*/ 	.word	0xffffffff


	//   ....[2]....
        /*0040*/ 	.word	0xffffffff


	//   ....[3]....
        /*0044*/ 	.word	0xffffffff


	//   ....[4]....
        /*0048*/ 	.word	0xffffffff


	//   ....[5]....
        /*004c*/ 	.word	0xffffffff


	//   ....[6]....
        /*0050*/ 	.word	0xffffffff


	//   ....[7]....
        /*0054*/ 	.word	0xffffffff


	//   ....[8]....
        /*0058*/ 	.word	0xffffffff


	//   ....[9]....
        /*005c*/ 	.word	0xffffffff


	//   ....[10]....
        /*0060*/ 	.word	0xffffffff


	//   ....[11]....
        /*0064*/ 	.word	0xffffffff


	//   ....[12]....
        /*0068*/ 	.word	0xffffffff


	//   ....[13]....
        /*006c*/ 	.word	0xffffffff


	//   ....[14]....
        /*0070*/ 	.word	0xffffffff


	//   ....[15]....
        /*0074*/ 	.word	0xffffffff


	//   ....[16]....
        /*0078*/ 	.word	0xffffffff


	//   ....[17]....
        /*007c*/ 	.word	0xffffffff


	//   ....[18]....
        /*0080*/ 	.word	0xffffffff


	//   ....[19]....
        /*0084*/ 	.word	0xffffffff


	//----- nvinfo : EIATTR_COOP_GROUP_INSTR_OFFSETS
	.align		4
.L_1728:
        /*0088*/ 	.byte	0x04, 0x28
        /*008a*/ 	.short	(.L_1730 - .L_1729)


	//   ....[0]....
.L_1729:
        /*008c*/ 	.word	0x0000a060


	//   ....[1]....
        /*0090*/ 	.word	0x0000a090


	//   ....[2]....
        /*0094*/ 	.word	0x0000a0b0


	//   ....[3]....
        /*0098*/ 	.word	0x0000a0d0


	//   ....[4]....
        /*009c*/ 	.word	0x0000a0f0


	//   ....[5]....
        /*00a0*/ 	.word	0x0000a420


	//   ....[6]....
        /*00a4*/ 	.word	0x0000a440


	//   ....[7]....
        /*00a8*/ 	.word	0x0000a460


	//   ....[8]....
        /*00ac*/ 	.word	0x0000a480


	//   ....[9]....
        /*00b0*/ 	.word	0x0000a4a0


	//   ....[10]....
        /*00b4*/ 	.word	0x0000ae40


	//   ....[11]....
        /*00b8*/ 	.word	0x0000aeb0


	//   ....[12]....
        /*00bc*/ 	.word	0x0000af10


	//   ....[13]....
        /*00c0*/ 	.word	0x0000af70


	//   ....[14]....
        /*00c4*/ 	.word	0x0000afd0


	//   ....[15]....
        /*00c8*/ 	.word	0x0000b340


	//   ....[16]....
        /*00cc*/ 	.word	0x0000b3a0


	//   ....[17]....
        /*00d0*/ 	.word	0x0000b400


	//   ....[18]....
        /*00d4*/ 	.word	0x0000b460


	//   ....[19]....
        /*00d8*/ 	.word	0x0000b4c0


	//----- nvinfo : EIATTR_EXIT_INSTR_OFFSETS
	.align		4
.L_1730:
        /*00dc*/ 	.byte	0x04, 0x1c
        /*00de*/ 	.short	(.L_1732 - .L_1731)


	//   ....[0]....
.L_1731:
        /*00e0*/ 	.word	0x00000580


	//   ....[1]....
        /*00e4*/ 	.word	0x0000adf0


	//----- nvinfo : EIATTR_MAX_THREADS
	.align		4
.L_1732:
        /*00e8*/ 	.byte	0x04, 0x05
        /*00ea*/ 	.short	(.L_1734 - .L_1733)
.L_1733:
        /*00ec*/ 	.word	0x00000080
        /*00f0*/ 	.word	0x00000001
        /*00f4*/ 	.word	0x00000001


	//----- nvinfo : EIATTR_CRS_STACK_SIZE
	.align		4
.L_1734:
        /*00f8*/ 	.byte	0x04, 0x1e
        /*00fa*/ 	.short	(.L_1736 - .L_1735)
.L_1735:
        /*00fc*/ 	.word	0x00000000
.L_1736:


//--------------------- .nv.info._ZN10layer_norm13ln_fwd_kernelINS_13Kernel_traitsI6__halfS2_S2_S2_fjLj768ELj1ELj4ELj1ELj16ENS_18Kernel_traits_baseILj768ES2_S2_S2_S2_fjLj128EEEEELb1ELb1ELb0ELb0EEEvNS_9FwdParamsE --------------------------
	.section	.nv.info._ZN10layer_norm13ln_fwd_kernelINS_13Kernel_traitsI6__halfS2_S2_S2_fjLj768ELj1ELj4ELj1ELj16ENS_18Kernel_traits_baseILj768ES2_S2_S2_S2_fjLj128EEEEELb1ELb1ELb0ELb0EEEvNS_9FwdParamsE,"",@"SHT_CUDA_INFO"
	.sectionflags	@""
	.align	4


	//----- nvinfo : EIATTR_CUDA_API_VERSION
	.align		4
        /*0000*/ 	.byte	0x04, 0x37
        /*0002*/ 	.short	(.L_1738 - .L_1737)
.L_1737:
        /*0004*/ 	.word	0x00000082


	//----- nvinfo : EIATTR_SW2861232_WAR
	.align		4
.L_1738:
        /*0008*/ 	.byte	0x01, 0x35
	.zero		2


	//----- nvinfo : EIATTR_PARAM_CBANK
	.align		4
        /*000c*/ 	.byte	0x04, 0x0a
        /*000e*/ 	.short	(.L_1740 - .L_1739)
	.align		4
.L_1739:
        /*0010*/ 	.word	index@(.nv.constant0._ZN10layer_norm13ln_fwd_kernelINS_13Kernel_traitsI6__halfS2_S2_S2_fjLj768ELj1ELj4ELj1ELj16ENS_18Kernel_traits_baseILj768ES2_S2_S2_S2_fjLj128EEEEELb1ELb1ELb0ELb0EEEvNS_9FwdParamsE)
        /*0014*/ 	.short	0x0160
        /*0016*/ 	.short	0x00e8


	//----- nvinfo : EIATTR_CBANK_PARAM_SIZE
	.align		4
.L_1740:
        /*0018*/ 	.byte	0x03, 0x19
        /*001a*/ 	.short	0x00e8


	//----- nvinfo : EIATTR_KPARAM_INFO
	.align		4
        /*001c*/ 	.byte	0x04, 0x17
        /*001e*/ 	.short	(.L_1742 - .L_1741)
.L_1741:
        /*0020*/ 	.word	0x00000000
        /*0024*/ 	.short	0x0000
        /*0026*/ 	.short	0x0000
        /*0028*/ 	.byte	0x00, 0xf0, 0xa1, 0x03


	//----- nvinfo : EIATTR_MAXREG_COUNT
	.align		4
.L_1742:
        /*002c*/ 	.byte	0x03, 0x1b
        /*002e*/ 	.short	0x00ff


	//----- nvinfo : EIATTR_MERCURY_ISA_VERSION
	.align		4
        /*0030*/ 	.byte	0x03, 0x5f
        /*0032*/ 	.short	0x0000


	//----- nvinfo : EIATTR_COOP_GROUP_MASK_REGIDS
	.align		4
        /*0034*/ 	.byte	0x04, 0x29
        /*0036*/ 	.short	(.L_1744 - .L_1743)


	//   ....[0]....
.L_1743:
        /*0038*/ 	.word	0xffffffff


	//   ....[1]....
        /*003c*/ 	.word	0xffffffff


	//   ....[2]....
        /*0040*/ 	.word	0xffffffff


	//   ....[3]....
        /*0044*/ 	.word	0xffffffff


	//   ....[4]....
        /*0048*/ 	.word	0xffffffff


	//   ....[5]....
        /*004c*/ 	.word	0xffffffff


	//   ....[6]....
        /*0050*/ 	.word	0xffffffff


	//   ....[7]....
        /*0054*/ 	.word	0xffffffff


	//   ....[8]....
        /*0058*/ 	.word	0xffffffff


	//   ....[9]....
        /*005c*/ 	.word	0xffffffff


	//   ....[10]....
        /*0060*/ 	.word	0xffffffff


	//   ....[11]....
        /*0064*/ 	.word	0xffffffff


	//   ....[12]....
        /*0068*/ 	.word	0xffffffff


	//   ....[13]....
        /*006c*/ 	.word	0xffffffff


	//   ....[14]....
        /*0070*/ 	.word	0xffffffff


	//   ....[15]....
        /*0074*/ 	.word	0xffffffff


	//   ....[16]....
        /*0078*/ 	.word	0xffffffff


	//   ....[17]....
        /*007c*/ 	.word	0xffffffff


	//   ....[18]....
        /*0080*/ 	.word	0xffffffff


	//   ....[19]....
        /*0084*/ 	.word	0xffffffff


	//----- nvinfo : EIATTR_COOP_GROUP_INSTR_OFFSETS
	.align		4
.L_1744:
        /*0088*/ 	.byte	0x04, 0x28
        /*008a*/ 	.short	(.L_1746 - .L_1745)


	//   ....[0]....
.L_1745:
        /*008c*/ 	.word	0x00009a70


	//   ....[1]....
        /*0090*/ 	.word	0x00009aa0


	//   ....[2]....
        /*0094*/ 	.word	0x00009ad0


	//   ....[3]....
        /*0098*/ 	.word	0x00009af0


	//   ....[4]....
        /*009c*/ 	.word	0x00009b10


	//   ....[5]....
        /*00a0*/ 	.word	0x00009e50


	//   ....[6]....
        /*00a4*/ 	.word	0x00009e70


	//   ....[7]....
        /*00a8*/ 	.word	0x00009e90


	//   ....[8]....
        /*00ac*/ 	.word	0x00009eb0


	//   ....[9]....
        /*00b0*/ 	.word	0x00009ed0


	//   ....[10]....
        /*00b4*/ 	.word	0x0000a730


	//   ....[11]....
        /*00b8*/ 	.word	0x0000a790


	//   ....[12]....
        /*00bc*/ 	.word	0x0000a7f0


	//   ....[13]....
        /*00c0*/ 	.word	0x0000a850


	//   ....[14]....
        /*00c4*/ 	.word	0x0000a8b0


	//   ....[15]....
        /*00c8*/ 	.word	0x0000ac40


	//   ....[16]....
        /*00cc*/ 	.word	0x0000aca0


	//   ....[17]....
        /*00d0*/ 	.word	0x0000ad00


	//   ....[18]....
        /*00d4*/ 	.word	0x0000ad60


	//   ....[19]....
        /*00d8*/ 	.word	0x0000adc0


	//----- nvinfo : EIATTR_EXIT_INSTR_OFFSETS
	.align		4
.L_1746:
        /*00dc*/ 	.byte	0x04, 0x1c
        /*00de*/ 	.short	(.L_1748 - .L_1747)


	//   ....[0]....
.L_1747:
        /*00e0*/ 	.word	0x000008b0


	//   ....[1]....
        /*00e4*/ 	.word	0x0000a6e0


	//----- nvinfo : EIATTR_MAX_THREADS
	.align		4
.L_1748:
        /*00e8*/ 	.byte	0x04, 0x05
        /*00ea*/ 	.short	(.L_1750 - .L_1749)
.L_1749:
        /*00ec*/ 	.word	0x00000080
        /*00f0*/ 	.word	0x00000001
        /*00f4*/ 	.word	0x00000001


	//----- nvinfo : EIATTR_CRS_STACK_SIZE
	.align		4
.L_1750:
        /*00f8*/ 	.byte	0x04, 0x1e
        /*00fa*/ 	.short	(.L_1752 - .L_1751)
.L_1751:
        /*00fc*/ 	.word	0x00000000
.L_1752:


//--------------------- .nv.info._ZN10layer_norm13ln_fwd_kernelINS_13Kernel_traitsI6__halfS2_S2_S2_fjLj768ELj1ELj4ELj1ELj16ENS_18Kernel_traits_baseILj768ES2_S2_S2_S2_fjLj128EEEEELb1ELb1ELb0ELb1EEEvNS_9FwdParamsE --------------------------
	.section	.nv.info._ZN10layer_norm13ln_fwd_kernelINS_13Kernel_traitsI6__halfS2_S2_S2_fjLj768ELj1ELj4ELj1ELj16ENS_18Kernel_traits_baseILj768ES2_S2_S2_S2_fjLj128EEEEELb1ELb1ELb0ELb1EEEvNS_9FwdParamsE,"",@"SHT_CUDA_INFO"
	.sectionflags	@""
	.align	4


	//----- nvinfo : EIATTR_CUDA_API_VERSION
	.align		4
        /*0000*/ 	.byte	0x04, 0x37
        /*0002*/ 	.short	(.L_1754 - .L_1753)
.L_1753:
        /*0004*/ 	.word	0x00000082


	//----- nvinfo : EIATTR_SW2861232_WAR
	.align		4
.L_1754:
        /*0008*/ 	.byte	0x01, 0x35
	.zero		2


	//----- nvinfo : EIATTR_PARAM_CBANK
	.align		4
        /*000c*/ 	.byte	0x04, 0x0a
        /*000e*/ 	.short	(.L_1756 - .L_1755)
	.align		4
.L_1755:
        /*0010*/ 	.word	index@(.nv.constant0._ZN10layer_norm13ln_fwd_kernelINS_13Kernel_traitsI6__halfS2_S2_S2_fjLj768ELj1ELj4ELj1ELj16ENS_18Kernel_traits_baseILj768ES2_S2_S2_S2_fjLj128EEEEELb1ELb1ELb0ELb1EEEvNS_9FwdParamsE)
        /*0014*/ 	.short	0x0160
        /*0016*/ 	.short	0x00e8


	//----- nvinfo : EIATTR_CBANK_PARAM_SIZE
	.align		4
.L_1756:
        /*0018*/ 	.byte	0x03, 0x19
        /*001a*/ 	.short	0x00e8


	//----- nvinfo : EIATTR_KPARAM_INFO
	.align		4
        /*001c*/ 	.byte	0x04, 0x17
        /*001e*/ 	.short	(.L_1758 - .L_1757)
.L_1757:
        /*0020*/ 	.word	0x00000000
        /*0024*/ 	.short	0x0000
        /*0026*/ 	.short	0x0000
        /*0028*/ 	.byte	0x00, 0xf0, 0xa1, 0x03


	//----- nvinfo : EIATTR_MAXREG_COUNT
	.align		4
.L_1758:
        /*002c*/ 	.byte	0x03, 0x1b
        /*002e*/ 	.short	0x00ff


	//----- nvinfo : EIATTR_MERCURY_ISA_VERSION
	.align		4
        /*0030*/ 	.byte	0x03, 0x5f
        /*0032*/ 	.short	0x0000


	//----- nvinfo : EIATTR_COOP_GROUP_MASK_REGIDS
	.align		4
        /*0034*/ 	.byte	0x04, 0x29
        /*0036*/ 	.short	(.L_1760 - .L_1759)


	//   ....[0]....
.L_1759:
        /*0038*/ 	.word	0xffffffff


	//   ....[1]....
        /*003c*/ 	.word	0xffffffff


	//   ....[2]....
        /*0040*/ 	.word	0xffffffff


	//   ....[3]....
        /*0044*/ 	.word	0xffffffff


	//   ....[4]....
        /*0048*/ 	.word	0xffffffff


	//   ....[5]....
        /*004c*/ 	.word	0xffffffff


	//   ....[6]....
        /*0050*/ 	.word	0xffffffff


	//   ....[7]....
        /*0054*/ 	.word	0xffffffff


	//   ....[8]....
        /*0058*/ 	.word	0xffffffff


	//   ....[9]....
        /*005c*/ 	.word	0xffffffff


	//   ....[10]....
        /*0060*/ 	.word	0xffffffff


	//   ....[11]....
        /*0064*/ 	.word	0xffffffff


	//   ....[12]....
        /*0068*/ 	.word	0xffffffff


	//   ....[13]....
        /*006c*/ 	.word	0xffffffff


	//   ....[14]....
        /*0070*/ 	.word	0xffffffff


	//   ....[15]....
        /*0074*/ 	.word	0xffffffff


	//   ....[16]....
        /*0078*/ 	.word	0xffffffff


	//   ....[17]....
        /*007c*/ 	.word	0xffffffff


	//   ....[18]....
        /*0080*/ 	.word	0xffffffff


	//   ....[19]....
        /*0084*/ 	.word	0xffffffff


	//----- nvinfo : EIATTR_COOP_GROUP_INSTR_OFFSETS
	.align		4
.L_1760:
        /*0088*/ 	.byte	0x04, 0x28
        /*008a*/ 	.short	(.L_1762 - .L_1761)


	//   ....[0]....
.L_1761:
        /*008c*/ 	.word	0x00009300


	//   ....[1]....
        /*0090*/ 	.word	0x00009330


	//   ....[2]....
        /*0094*/ 	.word	0x00009350


	//   ....[3]....
        /*0098*/ 	.word	0x00009370


	//   ....[4]....
        /*009c*/ 	.word	0x00009390


	//   ....[5]....
        /*00a0*/ 	.word	0x000096c0


	//   ....[6]....
        /*00a4*/ 	.word	0x000096e0


	//   ....[7]....
        /*00a8*/ 	.word	0x00009700


	//   ....[8]....
        /*00ac*/ 	.word	0x00009720


	//   ....[9]....
        /*00b0*/ 	.word	0x00009740


	//   ....[10]....
        /*00b4*/ 	.word	0x0000a040


	//   ....[11]....
        /*00b8*/ 	.word	0x0000a0b0


	//   ....[12]....
        /*00bc*/ 	.word	0x0000a110


	//   ....[13]....
        /*00c0*/ 	.word	0x0000a170


	//   ....[14]....
        /*00c4*/ 	.word	0x0000a1d0


	//   ....[15]....
        /*00c8*/ 	.word	0x0000a540


	//   ....[16]....
        /*00cc*/ 	.word	0x0000a5a0


	//   ....[17]....
        /*00d0*/ 	.word	0x0000a600


	//   ....[18]....
        /*00d4*/ 	.word	0x0000a660


	//   ....[19]....
        /*00d8*/ 	.word	0x0000a6c0


	//----- nvinfo : EIATTR_EXIT_INSTR_OFFSETS
	.align		4
.L_1762:
        /*00dc*/ 	.byte	0x04, 0x1c
        /*00de*/ 	.short	(.L_1764 - .L_1763)


	//   ....[0]....
.L_1763:
        /*00e0*/ 	.word	0x00000590


	//   ....[1]....
        /*00e4*/ 	.word	0x00009fe0


	//----- nvinfo : EIATTR_MAX_THREADS
	.align		4
.L_1764:
        /*00e8*/ 	.byte	0x04, 0x05
        /*00ea*/ 	.short	(.L_1766 - .L_1765)
.L_1765:
        /*00ec*/ 	.word	0x00000080
        /*00f0*/ 	.word	0x00000001
        /*00f4*/ 	.word	0x00000001


	//----- nvinfo : EIATTR_CRS_STACK_SIZE
	.align		4
.L_1766:
        /*00f8*/ 	.byte	0x04, 0x1e
        /*00fa*/ 	.short	(.L_1768 - .L_1767)
.L_1767:
        /*00fc*/ 	.word	0x00000000
.L_1768:


//--------------------- .nv.info._ZN10layer_norm13ln_fwd_kernelINS_13Kernel_traitsI6__halfS2_S2_S2_fjLj768ELj1ELj4ELj1ELj16ENS_18Kernel_traits_baseILj768ES2_S2_S2_S2_fjLj128EEEEELb1ELb1ELb1ELb0EEEvNS_9FwdParamsE --------------------------
	.section	.nv.info._ZN10layer_norm13ln_fwd_kernelINS_13Kernel_traitsI6__halfS2_S2_S2_fjLj768ELj1ELj4ELj1ELj16ENS_18Kernel_traits_baseILj768ES2_S2_S2_S2_fjLj128EEEEELb1ELb1ELb1ELb0EEEvNS_9FwdParamsE,"",@"SHT_CUDA_INFO"
	.sectionflags	@""
	.align	4


	//----- nvinfo : EIATTR_CUDA_API_VERSION
	.align		4
        /*0000*/ 	.byte	0x04, 0x37
        /*0002*/ 	.short	(.L_1770 - .L_1769)
.L_1769:
        /*0004*/ 	.word	0x00000082


	//----- nvinfo : EIATTR_SW2861232_WAR
	.align		4
.L_1770:
        /*0008*/ 	.byte	0x01, 0x35
	.zero		2


	//----- nvinfo : EIATTR_PARAM_CBANK
	.align		4
        /*000c*/ 	.byte	0x04, 0x0a
        /*000e*/ 	.short	(.L_1772 - .L_1771)
	.align		4
.L_1771:
        /*0010*/ 	.word	index@(.nv.constant0._ZN10layer_norm13ln_fwd_kernelINS_13Kernel_traitsI6__halfS2_S2_S2_fjLj768ELj1ELj4ELj1ELj16ENS_18Kernel_traits_baseILj768ES2_S2_S2_S2_fjLj128EEEEELb1ELb1ELb1ELb0EEEvNS_9FwdParamsE)
        /*0014*/ 	.short	0x0160
        /*0016*/ 	.short	0x00e8


	//----- nvinfo : EIATTR_CBANK_PARAM_SIZE
	.align		4
.L_1772:
        /*0018*/ 	.byte	0x03, 0x19
        /*001a*/ 	.short	0x00e8


	//----- nvinfo : EIATTR_KPARAM_INFO
	.align		4
        /*001c*/ 	.byte	0x04, 0x17
        /*001e*/ 	.short	(.L_1774 - .L_1773)
.L_1773:
        /*0020*/ 	.word	0x00000000
        /*0024*/ 	.short	0x0000
        /*0026*/ 	.short	0x0000
        /*0028*/ 	.byte	0x00, 0xf0, 0xa1, 0x03


	//----- nvinfo : EIATTR_MAXREG_COUNT
	.align		4
.L_1774:
        /*002c*/ 	.byte	0x03, 0x1b
        /*002e*/ 	.short	0x00ff


	//----- nvinfo : EIATTR_MERCURY_ISA_VERSION
	.align		4
        /*0030*/ 	.byte	0x03, 0x5f
        /*0032*/ 	.short	0x0000


	//----- nvinfo : EIATTR_COOP_GROUP_MASK_REGIDS
	.align		4
        /*0034*/ 	.byte	0x04, 0x29
        /*0036*/ 	.short	(.L_1776 - .L_1775)


	//   ....[0]....
.L_1775:
        /*0038*/ 	.word	0xffffffff


	//   ....[1]....
        /*003c*/ 	.word	0xffffffff


	//   ....[2]....
        /*0040*/ 	.word	0xffffffff


	//   ....[3]....
        /*0044*/ 	.word	0xffffffff


	//   ....[4]....
        /*0048*/ 	.word	0xffffffff


	//   ....[5]....
        /*004c*/ 	.word	0xffffffff


	//   ....[6]....
        /*0050*/ 	.word	0xffffffff


	//   ....[7]....
        /*0054*/ 	.word	0xffffffff


	//   ....[8]....
        /*0058*/ 	.word	0xffffffff


	//   ....[9]....
        /*005c*/ 	.word	0xffffffff


	//   ....[10]....
        /*0060*/ 	.word	0xffffffff


	//   ....[11]....
        /*0064*/ 	.word	0xffffffff


	//   ....[12]....
        /*0068*/ 	.word	0xffffffff


	//   ....[13]....
        /*006c*/ 	.word	0xffffffff


	//   ....[14]....
        /*0070*/ 	.word	0xffffffff


	//   ....[15]....
        /*0074*/ 	.word	0xffffffff


	//   ....[16]....
        /*0078*/ 	.word	0xffffffff


	//   ....[17]....
        /*007c*/ 	.word	0xffffffff


	//   ....[18]....
        /*0080*/ 	.word	0xffffffff


	//   ....[19]....
        /*0084*/ 	.word	0xffffffff


	//----- nvinfo : EIATTR_COOP_GROUP_INSTR_OFFSETS
	.align		4
.L_1776:
        /*0088*/ 	.byte	0x04, 0x28
        /*008a*/ 	.short	(.L_1778 - .L_1777)


	//   ....[0]....
.L_1777:
        /*008c*/ 	.word	0x0000abf0


	//   ....[1]....
        /*0090*/ 	.word	0x0000ac20


	//   ....[2]....
        /*0094*/ 	.word	0x0000ac40


	//   ....[3]....
        /*0098*/ 	.word	0x0000ac60


	//   ....[4]....
        /*009c*/ 	.word	0x0000ac80


	//   ....[5]....
        /*00a0*/ 	.word	0x0000afc0


	//   ....[6]....
        /*00a4*/ 	.word	0x0000afe0


	//   ....[7]....
        /*00a8*/ 	.word	0x0000b000


	//   ....[8]....
        /*00ac*/ 	.word	0x0000b020


	//   ....[9]....
        /*00b0*/ 	.word	0x0000b040


	//   ....[10]....
        /*00b4*/ 	.word	0x0000b900


	//   ....[11]....
        /*00b8*/ 	.word	0x0000b980


	//   ....[12]....
        /*00bc*/ 	.word	0x0000b9e0


	//   ....[13]....
        /*00c0*/ 	.word	0x0000ba40


	//   ....[14]....
        /*00c4*/ 	.word	0x0000baa0


	//   ....[15]....
        /*00c8*/ 	.word	0x0000be20


	//   ....[16]....
        /*00cc*/ 	.word	0x0000be80


	//   ....[17]....
        /*00d0*/ 	.word	0x0000bee0


	//   ....[18]....
        /*00d4*/ 	.word	0x0000bf40


	//   ....[19]....
        /*00d8*/ 	.word	0x0000bfb0


	//----- nvinfo : EIATTR_EXIT_INSTR_OFFSETS
	.align		4
.L_1778:
        /*00dc*/ 	.byte	0x04, 0x1c
        /*00de*/ 	.short	(.L_1780 - .L_1779)


	//   ....[0]....
.L_1779:
        /*00e0*/ 	.word	0x000008b0


	//   ....[1]....
        /*00e4*/ 	.word	0x0000b8b0


	//----- nvinfo : EIATTR_MAX_THREADS
	.align		4
.L_1780:
        /*00e8*/ 	.byte	0x04, 0x05
        /*00ea*/ 	.short	(.L_1782 - .L_1781)
.L_1781:
        /*00ec*/ 	.word	0x00000080
        /*00f0*/ 	.word	0x00000001
        /*00f4*/ 	.word	0x00000001


	//----- nvinfo : EIATTR_CRS_STACK_SIZE
	.align		4
.L_1782:
        /*00f8*/ 	.byte	0x04, 0x1e
        /*00fa*/ 	.short	(.L_1784 - .L_1783)
.L_1783:
        /*00fc*/ 	.word	0x00000000
.L_1784:


//--------------------- .nv.info._ZN10layer_norm13ln_fwd_kernelINS_13Kernel_traitsI6__halfS2_S2_S2_fjLj768ELj1ELj4ELj1ELj16ENS_18Kernel_traits_baseILj768ES2_S2_S2_S2_fjLj128EEEEELb1ELb1ELb1ELb1EEEvNS_9FwdParamsE --------------------------
	.section	.nv.info._ZN10layer_norm13ln_fwd_kernelINS_13Kernel_traitsI6__halfS2_S2_S2_fjLj768ELj1ELj4ELj1ELj16ENS_18Kernel_traits_baseILj768ES2_S2_S2_S2_fjLj128EEEEELb1ELb1ELb1ELb1EEEvNS_9FwdParamsE,"",@"SHT_CUDA_INFO"
	.sectionflags	@""
	.align	4


	//----- nvinfo : EIATTR_CUDA_API_VERSION
	.align		4
        /*0000*/ 	.byte	0x04, 0x37
        /*0002*/ 	.short	(.L_1786 - .L_1785)
.L_1785:
        /*0004*/ 	.word	0x00000082


	//----- nvinfo : EIATTR_SW2861232_WAR
	.align		4
.L_1786:
        /*0008*/ 	.byte	0x01, 0x35
	.zero		2


	//----- nvinfo : EIATTR_PARAM_CBANK
	.align		4
        /*000c*/ 	.byte	0x04, 0x0a
        /*000e*/ 	.short	(.L_1788 - .L_1787)
	.align		4
.L_1787:
        /*0010*/ 	.word	index@(.nv.constant0._ZN10layer_norm13ln_fwd_kernelINS_13Kernel_traitsI6__halfS2_S2_S2_fjLj768ELj1ELj4ELj1ELj16ENS_18Kernel_traits_baseILj768ES2_S2_S2_S2_fjLj128EEEEELb1ELb1ELb1ELb1EEEvNS_9FwdParamsE)
        /*0014*/ 	.short	0x0160
        /*0016*/ 	.short	0x00e8


	//----- nvinfo : EIATTR_CBANK_PARAM_SIZE
	.align		4
.L_1788:
        /*0018*/ 	.byte	0x03, 0x19
        /*001a*/ 	.short	0x00e8


	//----- nvinfo : EIATTR_KPARAM_INFO
	.align		4
        /*001c*/ 	.byte	0x04, 0x17
        /*001e*/ 	.short	(.L_1790 - .L_1789)
.L_1789:
        /*0020*/ 	.word	0x00000000
        /*0024*/ 	.short	0x0000
        /*0026*/ 	.short	0x0000
        /*0028*/ 	.byte	0x00, 0xf0, 0xa1, 0x03


	//----- nvinfo : EIATTR_MAXREG_COUNT
	.align		4
.L_1790:
        /*002c*/ 	.byte	0x03, 0x1b
        /*002e*/ 	.short	0x00ff


	//----- nvinfo : EIATTR_MERCURY_ISA_VERSION
	.align		4
        /*0030*/ 	.byte	0x03, 0x5f
        /*0032*/ 	.short	0x0000


	//----- nvinfo : EIATTR_COOP_GROUP_MASK_REGIDS
	.align		4
        /*0034*/ 	.byte	0x04, 0x29
        /*0036*/ 	.short	(.L_1792 - .L_1791)


	//   ....[0]....
.L_1791:
        /*0038*/ 	.word	0xffffffff


	//   ....[1]....
        /*003c*/ 	.word	0xffffffff


	//   ....[2]....
        /*0040*/ 	.word	0xffffffff


	//   ....[3]....
        /*0044*/ 	.word	0xffffffff


	//   ....[4]....
        /*0048*/ 	.word	0xffffffff


	//   ....[5]....
        /*004c*/ 	.word	0xffffffff


	//   ....[6]....
        /*0050*/ 	.word	0xffffffff


	//   ....[7]....
        /*0054*/ 	.word	0xffffffff


	//   ....[8]....
        /*0058*/ 	.word	0xffffffff


	//   ....[9]....
        /*005c*/ 	.word	0xffffffff


	//   ....[10]....
        /*0060*/ 	.word	0xffffffff


	//   ....[11]....
        /*0064*/ 	.word	0xffffffff


	//   ....[12]....
        /*0068*/ 	.word	0xffffffff


	//   ....[13]....
        /*006c*/ 	.word	0xffffffff


	//   ....[14]....
        /*0070*/ 	.word	0xffffffff


	//   ....[15]....
        /*0074*/ 	.word	0xffffffff


	//   ....[16]....
        /*0078*/ 	.word	0xffffffff


	//   ....[17]....
        /*007c*/ 	.word	0xffffffff


	//   ....[18]....
        /*0080*/ 	.word	0xffffffff


	//   ....[19]....
        /*0084*/ 	.word	0xffffffff


	//----- nvinfo : EIATTR_COOP_GROUP_INSTR_OFFSETS
	.align		4
.L_1792:
        /*0088*/ 	.byte	0x04, 0x28
        /*008a*/ 	.short	(.L_1794 - .L_1793)


	//   ....[0]....
.L_1793:
        /*008c*/ 	.word	0x0000a4e0


	//   ....[1]....
        /*0090*/ 	.word	0x0000a510


	//   ....[2]....
        /*0094*/ 	.word	0x0000a530


	//   ....[3]....
        /*0098*/ 	.word	0x0000a550


	//   ....[4]....
        /*009c*/ 	.word	0x0000a570


	//   ....[5]....
        /*00a0*/ 	.word	0x0000a8a0


	//   ....[6]....
        /*00a4*/ 	.word	0x0000a8c0


	//   ....[7]....
        /*00a8*/ 	.word	0x0000a8e0


	//   ....[8]....
        /*00ac*/ 	.word	0x0000a900


	//   ....[9]....
        /*00b0*/ 	.word	0x0000a920


	//   ....[10]....
        /*00b4*/ 	.word	0x0000b2b0


	//   ....[11]....
        /*00b8*/ 	.word	0x0000b320


	//   ....[12]....
        /*00bc*/ 	.word	0x0000b380


	//   ....[13]....
        /*00c0*/ 	.word	0x0000b3e0


	//   ....[14]....
        /*00c4*/ 	.word	0x0000b440


	//   ....[15]....
        /*00c8*/ 	.word	0x0000b7b0


	//   ....[16]....
        /*00cc*/ 	.word	0x0000b810


	//   ....[17]....
        /*00d0*/ 	.word	0x0000b870


	//   ....[18]....
        /*00d4*/ 	.word	0x0000b8d0


	//   ....[19]....
        /*00d8*/ 	.word	0x0000b930


	//----- nvinfo : EIATTR_EXIT_INSTR_OFFSETS
	.align		4
.L_1794:
        /*00dc*/ 	.byte	0x04, 0x1c
        /*00de*/ 	.short	(.L_1796 - .L_1795)


	//   ....[0]....
.L_1795:
        /*00e0*/ 	.word	0x000005b0


	//   ....[1]....
        /*00e4*/ 	.word	0x0000b260


	//----- nvinfo : EIATTR_MAX_THREADS
	.align		4
.L_1796:
        /*00e8*/ 	.byte	0x04, 0x05
        /*00ea*/ 	.short	(.L_1798 - .L_1797)
.L_1797:
        /*00ec*/ 	.word	0x00000080
        /*00f0*/ 	.word	0x00000001
        /*00f4*/ 	.word	0x00000001


	//----- nvinfo : EIATTR_CRS_STACK_SIZE
	.align		4
.L_1798:
        /*00f8*/ 	.byte	0x04, 0x1e
        /*00fa*/ 	.short	(.L_1800 - .L_1799)
.L_1799:
        /*00fc*/ 	.word	0x00000000
.L_1800:


//--------------------- .nv.info._ZN10layer_norm13ln_fwd_kernelINS_13Kernel_traitsIf13__nv_bfloat16S2_S2_fjLj768ELj1ELj4ELj1ELj16ENS_18Kernel_traits_baseILj768EfS2_S2_S2_fjLj128EEEEELb0ELb0ELb0ELb0EEEvNS_9FwdParamsE --------------------------
	.section	.nv.info._ZN10layer_norm13ln_fwd_kernelINS_13Kernel_traitsIf13__nv_bfloat16S2_S2_fjLj768ELj1ELj4ELj1ELj16ENS_18Kernel_traits_baseILj768EfS2_S2_S2_fjLj128EEEEELb0ELb0ELb0ELb0EEEvNS_9FwdParamsE,"",@"SHT_CUDA_INFO"
	.sectionflags	@""
	.align	4


	//----- nvinfo : EIATTR_CUDA_API_VERSION
	.align		4
        /*0000*/ 	.byte	0x04, 0x37
        /*0002*/ 	.short	(.L_1802 - .L_1801)
.L_1801:
        /*0004*/ 	.word	0x00000082


	//----- nvinfo : EIATTR_SW2861232_WAR
	.align		4
.L_1802:
        /*0008*/ 	.byte	0x01, 0x35
	.zero		2


	//----- nvinfo : EIATTR_PARAM_CBANK
	.align		4
        /*000c*/ 	.byte	0x04, 0x0a
        /*000e*/ 	.short	(.L_1804 - .L_1803)
	.align		4
.L_1803:
        /*0010*/ 	.word	index@(.nv.constant0._ZN10layer_norm13ln_fwd_kernelINS_13Kernel_traitsIf13__nv_bfloat16S2_S2_fjLj768ELj1ELj4ELj1ELj16ENS_18Kernel_traits_baseILj768EfS2_S2_S2_fjLj128EEEEELb0ELb0ELb0ELb0EEEvNS_9FwdParamsE)
        /*0014*/ 	.short	0x0160
        /*0016*/ 	.short	0x00e8


	//----- nvinfo : EIATTR_CBANK_PARAM_SIZE
	.align		4
.L_1804:
        /*0018*/ 	.byte	0x03, 0x19
        /*001a*/ 	.short	0x00e8


	//----- nvinfo : EIATTR_KPARAM_INFO
	.align		4
        /*001c*/ 	.byte	0x04, 0x17
        /*001e*/ 	.short	(.L_1806 - .L_1805)
.L_1805:
        /*0020*/ 	.word	0x00000000
        /*0024*/ 	.short	0x0000
        /*0026*/ 	.short	0x0000
        /*0028*/ 	.byte	0x00, 0xf0, 0xa1, 0x03


	//----- nvinfo : EIATTR_MAXREG_COUNT
	.align		4
.L_1806:
        /*002c*/ 	.byte	0x03, 0x1b
        /*002e*/ 	.short	0x00ff


	//----- nvinfo : EIATTR_MERCURY_ISA_VERSION
	.align		4
        /*0030*/ 	.byte	0x03, 0x5f
        /*0032*/ 	.short	0x0000


	//----- nvinfo : EIATTR_COOP_GROUP_MASK_REGIDS
	.align		4
        /*0034*/ 	.byte	0x04, 0x29
        /*0036*/ 	.short	(.L_1808 - .L_1807)


	//   ....[0]....
.L_1807:
        /*0038*/ 	.word	0xffffffff


	//   ....[1]....
        /*003c*/ 	.word	0xffffffff


	//   ....[2]....
        /*0040*/ 	.word	0xffffffff


	//   ....[3]....
        /*0044*/ 	.word	0xffffffff


	//   ....[4]....
        /*0048*/ 	.word	0xffffffff


	//   ....[5]....
        /*004c*/ 	.word	0xffffffff


	//   ....[6]....
        /*0050*/ 	.word	0xffffffff


	//   ....[7]....
        /*0054*/ 	.word	0xffffffff


	//   ....[8]....
        /*0058*/ 	.word	0xffffffff


	//   ....[9]....
        /*005c*/ 	.word	0xffffffff


	//   ....[10]....
        /*0060*/ 	.word	0xffffffff


	//   ....[11]....
        /*0064*/ 	.word	0xffffffff


	//   ....[12]....
        /*0068*/ 	.word	0xffffffff


	//   ....[13]....
        /*006c*/ 	.word	0xffffffff


	//   ....[14]....
        /*0070*/ 	.word	0xffffffff


	//   ....[15]....
        /*0074*/ 	.word	0xffffffff


	//   ....[16]....
        /*0078*/ 	.word	0xffffffff


	//   ....[17]....
        /*007c*/ 	.word	0xffffffff


	//   ....[18]....
        /*0080*/ 	.word	0xffffffff


	//   ....[19]....
        /*0084*/ 	.word	0xffffffff


	//----- nvinfo : EIATTR_COOP_GROUP_INSTR_OFFSETS
	.align		4
.L_1808:
        /*0088*/ 	.byte	0x04, 0x28
        /*008a*/ 	.short	(.L_1810 - .L_1809)


	//   ....[0]....
.L_1809:
        /*008c*/ 	.word	0x00001810


	//   ....[1]....
        /*0090*/ 	.word	0x00001840


	//   ....[2]....
        /*0094*/ 	.word	0x00001860


	//   ....[3]....
        /*0098*/ 	.word	0x00001880


	//   ....[4]....
        /*009c*/ 	.word	0x000018a0


	//   ....[5]....
        /*00a0*/ 	.word	0x00001be0


	//   ....[6]....
        /*00a4*/ 	.word	0x00001c00


	//   ....[7]....
        /*00a8*/ 	.word	0x00001c20


	//   ....[8]....
        /*00ac*/ 	.word	0x00001c40


	//   ....[9]....
        /*00b0*/ 	.word	0x00001c60


	//   ....[10]....
        /*00b4*/ 	.word	0x00002490


	//   ....[11]....
        /*00b8*/ 	.word	0x000024f0


	//   ....[12]....
        /*00bc*/ 	.word	0x00002550


	//   ....[13]....
        /*00c0*/ 	.word	0x000025b0


	//   ....[14]....
        /*00c4*/ 	.word	0x00002610


	//   ....[15]....
        /*00c8*/ 	.word	0x00002990


	//   ....[16]....
        /*00cc*/ 	.word	0x000029f0


	//   ....[17]....
        /*00d0*/ 	.word	0x00002a50


	//   ....[18]....
        /*00d4*/ 	.word	0x00002ab0


	//   ....[19]....
        /*00d8*/ 	.word	0x00002b10


	//----- nvinfo : EIATTR_EXIT_INSTR_OFFSETS
	.align		4
.L_1810:
        /*00dc*/ 	.byte	0x04, 0x1c
        /*00de*/ 	.short	(.L_1812 - .L_1811)


	//   ....[0]....
.L_1811:
        /*00e0*/ 	.word	0x00000490


	//   ....[1]....
        /*00e4*/ 	.word	0x00002430


	//----- nvinfo : EIATTR_MAX_THREADS
	.align		4
.L_1812:
        /*00e8*/ 	.byte	0x04, 0x05
        /*00ea*/ 	.short	(.L_1814 - .L_1813)
.L_1813:
        /*00ec*/ 	.word	0x00000080
        /*00f0*/ 	.word	0x00000001
        /*00f4*/ 	.word	0x00000001


	//----- nvinfo : EIATTR_CRS_STACK_SIZE
	.align		4
.L_1814:
        /*00f8*/ 	.byte	0x04, 0x1e
        /*00fa*/ 	.short	(.L_1816 - .L_1815)
.L_1815:
        /*00fc*/ 	.word	0x00000000
.L_1816:


//--------------------- .nv.info._ZN10layer_norm13ln_fwd_kernelINS_13Kernel_traitsIf13__nv_bfloat16S2_S2_fjLj768ELj1ELj4ELj1ELj16ENS_18Kernel_traits_baseILj768EfS2_S2_S2_fjLj128EEEEELb0ELb0ELb0ELb1EEEvNS_9FwdParamsE --------------------------
	.section	.nv.info._ZN10layer_norm13ln_fwd_kernelINS_13Kernel_traitsIf13__nv_bfloat16S2_S2_fjLj768ELj1ELj4ELj1ELj16ENS_18Kernel_traits_baseILj768EfS2_S2_S2_fjLj128EEEEELb0ELb0ELb0ELb1EEEvNS_9FwdParamsE,"",@"SHT_CUDA_INFO"
	.sectionflags	@""
	.align	4


	//----- nvinfo : EIATTR_CUDA_API_VERSION
	.align		4
        /*0000*/ 	.byte	0x04, 0x37
        /*0002*/ 	.short	(.L_1818 - .L_1817)
.L_1817:
        /*0004*/ 	.word	0x00000082


	//----- nvinfo : EIATTR_SW2861232_WAR
	.align		4
.L_1818:
        /*0008*/ 	.byte	0x01, 0x35
	.zero		2


	//----- nvinfo : EIATTR_PARAM_CBANK
	.align		4
        /*000c*/ 	.byte	0x04, 0x0a
        /*000e*/ 	.short	(.L_1820 - .L_1819)
	.align		4
.L_1819:
        /*0010*/ 	.word	index@(.nv.constant0._ZN10layer_norm13ln_fwd_kernelINS_13Kernel_traitsIf13__nv_bfloat16S2_S2_fjLj768ELj1ELj4ELj1ELj16ENS_18Kernel_traits_baseILj768EfS2_S2_S2_fjLj128EEEEELb0ELb0ELb0ELb1EEEvNS_9FwdParamsE)
        /*0014*/ 	.short	0x0160
        /*0016*/ 	.short	0x00e8


	//----- nvinfo : EIATTR_CBANK_PARAM_SIZE
	.align		4
.L_1820:
        /*0018*/ 	.byte	0x03, 0x19
        /*001a*/ 	.short	0x00e8


	//----- nvinfo : EIATTR_KPARAM_INFO
	.align		4
        /*001c*/ 	.byte	0x04, 0x17
        /*001e*/ 	.short	(.L_1822 - .L_1821)
.L_1821:
        /*0020*/ 	.word	0x00000000
        /*0024*/ 	.short	0x0000
        /*0026*/ 	.short	0x0000
        /*0028*/ 	.byte	0x00, 0xf0, 0xa1, 0x03


	//----- nvinfo : EIATTR_MAXREG_COUNT
	.align		4
.L_1822:
        /*002c*/ 	.byte	0x03, 0x1b
        /*002e*/ 	.short	0x00ff


	//----- nvinfo : EIATTR_MERCURY_ISA_VERSION
	.align		4
        /*0030*/ 	.byte	0x03, 0x5f
        /*0032*/ 	.short	0x0000


	//----- nvinfo : EIATTR_COOP_GROUP_MASK_REGIDS
	.align		4
        /*0034*/ 	.byte	0x04, 0x29
        /*0036*/ 	.short	(.L_1824 - .L_1823)


	//   ....[0]....
.L_1823:
        /*0038*/ 	.word	0xffffffff


	//   ....[1]....
        /*003c*/ 	.word	0xffffffff


	//   ....[2]....
        /*0040*/ 	.word	0xffffffff


	//   ....[3]....
        /*0044*/ 	.word	0xffffffff


	//   ....[4]....
        /*0048*/ 	.word	0xffffffff


	//   ....[5]....
        /*004c*/ 	.word	0xffffffff


	//   ....[6]....
        /*0050*/ 	.word	0xffffffff


	//   ....[7]....
        /*0054*/ 	.word	0xffffffff


	//   ....[8]....
        /*0058*/ 	.word	0xffffffff


	//   ....[9]....
        /*005c*/ 	.word	0xffffffff


	//   ....[10]....
        /*0060*/ 	.word	0xffffffff


	//   ....[11]....
        /*0064*/ 	.word	0xffffffff


	//   ....[12]....
        /*0068*/ 	.word	0xffffffff


	//   ....[13]....
        /*006c*/ 	.word	0xffffffff


	//   ....[14]....
        /*0070*/ 	.word	0xffffffff


	//   ....[15]....
        /*0074*/ 	.word	0xffffffff


	//   ....[16]....
        /*0078*/ 	.word	0xffffffff


	//   ....[17]....
        /*007c*/ 	.word	0xffffffff


	//   ....[18]....
        /*0080*/ 	.word	0xffffffff


	//   ....[19]....
        /*0084*/ 	.word	0xffffffff


	//----- nvinfo : EIATTR_COOP_GROUP_INSTR_OFFSETS
	.align		4
.L_1824:
        /*0088*/ 	.byte	0x04, 0x28
        /*008a*/ 	.short	(.L_1826 - .L_1825)


	//   ....[0]....
.L_1825:
        /*008c*/ 	.word	0x00001450


	//   ....[1]....
        /*0090*/ 	.word	0x00001480


	//   ....[2]....
        /*0094*/ 	.word	0x000014a0


	//   ....[3]....
        /*0098*/ 	.word	0x000014c0


	//   ....[4]....
        /*009c*/ 	.word	0x000014e0


	//   ....[5]....
        /*00a0*/ 	.word	0x00001810


	//   ....[6]....
        /*00a4*/ 	.word	0x00001830


	//   ....[7]....
        /*00a8*/ 	.word	0x00001850


	//   ....[8]....
        /*00ac*/ 	.word	0x00001870


	//   ....[9]....
        /*00b0*/ 	.word	0x00001890


	//   ....[10]....
        /*00b4*/ 	.word	0x00001fd0


	//   ....[11]....
        /*00b8*/ 	.word	0x00002030


	//   ....[12]....
        /*00bc*/ 	.word	0x00002090


	//   ....[13]....
        /*00c0*/ 	.word	0x000020f0


	//   ....[14]....
        /*00c4*/ 	.word	0x00002150


	//   ....[15]....
        /*00c8*/ 	.word	0x000024c0


	//   ....[16]....
        /*00cc*/ 	.word	0x00002520


	//   ....[17]....
        /*00d0*/ 	.word	0x00002580


	//   ....[18]....
        /*00d4*/ 	.word	0x000025e0


	//   ....[19]....
        /*00d8*/ 	.word	0x00002640


	//----- nvinfo : EIATTR_EXIT_INSTR_OFFSETS
	.align		4
.L_1826:
        /*00dc*/ 	.byte	0x04, 0x1c
        /*00de*/ 	.short	(.L_1828 - .L_1827)


	//   ....[0]....
.L_1827:
        /*00e0*/ 	.word	0x00000210


	//   ....[1]....
        /*00e4*/ 	.word	0x00001f70


	//----- nvinfo : EIATTR_MAX_THREADS
	.align		4
.L_1828:
        /*00e8*/ 	.byte	0x04, 0x05
        /*00ea*/ 	.short	(.L_1830 - .L_1829)
.L_1829:
        /*00ec*/ 	.word	0x00000080
        /*00f0*/ 	.word	0x00000001
        /*00f4*/ 	.word	0x00000001


	//----- nvinfo : EIATTR_CRS_STACK_SIZE
	.align		4
.L_1830:
        /*00f8*/ 	.byte	0x04, 0x1e
        /*00fa*/ 	.short	(.L_1832 - .L_1831)
.L_1831:
        /*00fc*/ 	.word	0x00000000
.L_1832:


//--------------------- .nv.info._ZN10layer_norm13ln_fwd_kernelINS_13Kernel_traitsIf13__nv_bfloat16S2_S2_fjLj768ELj1ELj4ELj1ELj16ENS_18Kernel_traits_baseILj768EfS2_S2_S2_fjLj128EEEEELb0ELb0ELb1ELb0EEEvNS_9FwdParamsE --------------------------
	.section	.nv.info._ZN10layer_norm13ln_fwd_kernelINS_13Kernel_traitsIf13__nv_bfloat16S2_S2_fjLj768ELj1ELj4ELj1ELj16ENS_18Kernel_traits_baseILj768EfS2_S2_S2_fjLj128EEEEELb0ELb0ELb1ELb0EEEvNS_9FwdParamsE,"",@"SHT_CUDA_INFO"
	.sectionflags	@""
	.align	4


	//----- nvinfo : EIATTR_CUDA_API_VERSION
	.align		4
        /*0000*/ 	.byte	0x04, 0x37
        /*0002*/ 	.short	(.L_1834 - .L_1833)
.L_1833:
        /*0004*/ 	.word	0x00000082


	//----- nvinfo : EIATTR_SW2861232_WAR
	.align		4
.L_1834:
        /*0008*/ 	.byte	0x01, 0x35
	.zero		2


	//----- nvinfo : EIATTR_PARAM_CBANK
	.align		4
        /*000c*/ 	.byte	0x04, 0x0a
        /*000e*/ 	.short	(.L_1836 - .L_1835)
	.align		4
.L_1835:
        /*0010*/ 	.word	index@(.nv.constant0._ZN10layer_norm13ln_fwd_kernelINS_13Kernel_traitsIf13__nv_bfloat16S2_S2_fjLj768ELj1ELj4ELj1ELj16ENS_18Kernel_traits_baseILj768EfS2_S2_S2_fjLj128EEEEELb0ELb0ELb1ELb0EEEvNS_9FwdParamsE)
        /*0014*/ 	.short	0x0160
        /*0016*/ 	.short	0x00e8


	//----- nvinfo : EIATTR_CBANK_PARAM_SIZE
	.align		4
.L_1836:
        /*0018*/ 	.byte	0x03, 0x19
        /*001a*/ 	.short	0x00e8


	//----- nvinfo : EIATTR_KPARAM_INFO
	.align		4
        /*001c*/ 	.byte	0x04, 0x17
        /*001e*/ 	.short	(.L_1838 - .L_1837)
.L_1837:
        /*0020*/ 	.word	0x00000000
        /*0024*/ 	.short	0x0000
        /*0026*/ 	.short	0x0000
        /*0028*/ 	.byte	0x00, 0xf0, 0xa1, 0x03


	//----- nvinfo : EIATTR_MAXREG_COUNT
	.align		4
.L_1838:
        /*002c*/ 	.byte	0x03, 0x1b
        /*002e*/ 	.short	0x00ff


	//----- nvinfo : EIATTR_MERCURY_ISA_VERSION
	.align		4
        /*0030*/ 	.byte	0x03, 0x5f
        /*0032*/ 	.short	0x0000


	//----- nvinfo : EIATTR_COOP_GROUP_MASK_REGIDS
	.align		4
        /*0034*/ 	.byte	0x04, 0x29
        /*0036*/ 	.short	(.L_1840 - .L_1839)


	//   ....[0]....
.L_1839:
        /*0038*/ 	.word	0xffffffff


	//   ....[1]....
        /*003c*/ 	.word	0xffffffff


	//   ....[2]....
        /*0040*/ 	.word	0xffffffff


	//   ....[3]....
        /*0044*/ 	.word	0xffffffff


	//   ....[4]....
        /*0048*/ 	.word	0xffffffff


	//   ....[5]....
        /*004c*/ 	.word	0xffffffff


	//   ....[6]....
        /*0050*/ 	.word	0xffffffff


	//   ....[7]....
        /*0054*/ 	.word	0xffffffff


	//   ....[8]....
        /*0058*/ 	.word	0xffffffff


	//   ....[9]....
        /*005c*/ 	.word	0xffffffff


	//   ....[10]....
        /*0060*/ 	.word	0xffffffff


	//   ....[11]....
        /*0064*/ 	.word	0xffffffff


	//   ....[12]....
        /*0068*/ 	.word	0xffffffff


	//   ....[13]....
        /*006c*/ 	.word	0xffffffff


	//   ....[14]....
        /*0070*/ 	.word	0xffffffff


	//   ....[15]....
        /*0074*/ 	.word	0xffffffff


	//   ....[16]....
        /*0078*/ 	.word	0xffffffff


	//   ....[17]....
        /*007c*/ 	.word	0xffffffff


	//   ....[18]....
        /*0080*/ 	.word	0xffffffff


	//   ....[19]....
        /*0084*/ 	.word	0xffffffff


	//----- nvinfo : EIATTR_COOP_GROUP_INSTR_OFFSETS
	.align		4
.L_1840:
        /*0088*/ 	.byte	0x04, 0x28
        /*008a*/ 	.short	(.L_1842 - .L_1841)


	//   ....[0]....
.L_1841:
        /*008c*/ 	.word	0x00001bc0


	//   ....[1]....
        /*0090*/ 	.word	0x00001bf0


	//   ....[2]....
        /*0094*/ 	.word	0x00001c10


	//   ....[3]....
        /*0098*/ 	.word	0x00001c30


	//   ....[4]....
        /*009c*/ 	.word	0x00001c50


	//   ....[5]....
        /*00a0*/ 	.word	0x00001f90


	//   ....[6]....
        /*00a4*/ 	.word	0x00001fb0


	//   ....[7]....
        /*00a8*/ 	.word	0x00001fd0


	//   ....[8]....
        /*00ac*/ 	.word	0x00001ff0


	//   ....[9]....
        /*00b0*/ 	.word	0x00002010


	//   ....[10]....
        /*00b4*/ 	.word	0x000028b0


	//   ....[11]....
        /*00b8*/ 	.word	0x00002920


	//   ....[12]....
        /*00bc*/ 	.word	0x00002980


	//   ....[13]....
        /*00c0*/ 	.word	0x000029e0


	//   ....[14]....
        /*00c4*/ 	.word	0x00002a40


	//   ....[15]....
        /*00c8*/ 	.word	0x00002dc0


	//   ....[16]....
        /*00cc*/ 	.word	0x00002e20


	//   ....[17]....
        /*00d0*/ 	.word	0x00002e80


	//   ....[18]....
        /*00d4*/ 	.word	0x00002ee0


	//   ....[19]....
        /*00d8*/ 	.word	0x00002f50


	//----- nvinfo : EIATTR_EXIT_INSTR_OFFSETS
	.align		4
.L_1842:
        /*00dc*/ 	.byte	0x04, 0x1c
        /*00de*/ 	.short	(.L_1844 - .L_1843)


	//   ....[0]....
.L_1843:
        /*00e0*/ 	.word	0x00000450


	//   ....[1]....
        /*00e4*/ 	.word	0x00002860


	//----- nvinfo : EIATTR_MAX_THREADS
	.align		4
.L_1844:
        /*00e8*/ 	.byte	0x04, 0x05
        /*00ea*/ 	.short	(.L_1846 - .L_1845)
.L_1845:
        /*00ec*/ 	.word	0x00000080
        /*00f0*/ 	.word	0x00000001
        /*00f4*/ 	.word	0x00000001


	//----- nvinfo : EIATTR_CRS_STACK_SIZE
	.align		4
.L_1846:
        /*00f8*/ 	.byte	0x04, 0x1e
        /*00fa*/ 	.short	(.L_1848 - .L_1847)
.L_1847:
        /*00fc*/ 	.word	0x00000000
.L_1848:


//--------------------- .nv.info._ZN10layer_norm13ln_fwd_kernelINS_13Kernel_traitsIf13__nv_bfloat16S2_S2_fjLj768ELj1ELj4ELj1ELj16ENS_18Kernel_traits_baseILj768EfS2_S2_S2_fjLj128EEEEELb0ELb0ELb1ELb1EEEvNS_9FwdParamsE --------------------------
	.section	.nv.info._ZN10layer_norm13ln_fwd_kernelINS_13Kernel_traitsIf13__nv_bfloat16S2_S2_fjLj768ELj1ELj4ELj1ELj16ENS_18Kernel_traits_baseILj768EfS2_S2_S2_fjLj128EEEEELb0ELb0ELb1ELb1EEEvNS_9FwdParamsE,"",@"SHT_CUDA_INFO"
	.sectionflags	@""
	.align	4


	//----- nvinfo : EIATTR_CUDA_API_VERSION
	.align		4
        /*0000*/ 	.byte	0x04, 0x37
        /*0002*/ 	.short	(.L_1850 - .L_1849)
.L_1849:
        /*0004*/ 	.word	0x00000082


	//----- nvinfo : EIATTR_SW2861232_WAR
	.align		4
.L_1850:
        /*0008*/ 	.byte	0x01, 0x35
	.zero		2


	//----- nvinfo : EIATTR_PARAM_CBANK
	.align		4
        /*000c*/ 	.byte	0x04, 0x0a
        /*000e*/ 	.short	(.L_1852 - .L_1851)
	.align		4
.L_1851:
        /*0010*/ 	.word	index@(.nv.constant0._ZN10layer_norm13ln_fwd_kernelINS_13Kernel_traitsIf13__nv_bfloat16S2_S2_fjLj768ELj1ELj4ELj1ELj16ENS_18Kernel_traits_baseILj768EfS2_S2_S2_fjLj128EEEEELb0ELb0ELb1ELb1EEEvNS_9FwdParamsE)
        /*0014*/ 	.short	0x0160
        /*0016*/ 	.short	0x00e8


	//----- nvinfo : EIATTR_CBANK_PARAM_SIZE
	.align		4
.L_1852:
        /*0018*/ 	.byte	0x03, 0x19
        /*001a*/ 	.short	0x00e8


	//----- nvinfo : EIATTR_KPARAM_INFO
	.align		4
        /*001c*/ 	.byte	0x04, 0x17
        /*001e*/ 	.short	(.L_1854 - .L_1853)
.L_1853:
        /*0020*/ 	.word	0x00000000
        /*0024*/ 	.short	0x0000
        /*0026*/ 	.short	0x0000
        /*0028*/ 	.byte	0x00, 0xf0, 0xa1, 0x03


	//----- nvinfo : EIATTR_MAXREG_COUNT
	.align		4
.L_1854:
        /*002c*/ 	.byte	0x03, 0x1b
        /*002e*/ 	.short	0x00ff


	//----- nvinfo : EIATTR_MERCURY_ISA_VERSION
	.align		4
        /*0030*/ 	.byte	0x03, 0x5f
        /*0032*/ 	.short	0x0000


	//----- nvinfo : EIATTR_COOP_GROUP_MASK_REGIDS
	.align		4
        /*0034*/ 	.byte	0x04, 0x29
        /*0036*/ 	.short	(.L_1856 - .L_1855)


	//   ....[0]....
.L_1855:
        /*0038*/ 	.word	0xffffffff


	//   ....[1]....
        /*003c*/ 	.word	0xffffffff


	//   ....[2]....
        /*0040*/ 	.word	0xffffffff


	//   ....[3]....
        /*0044*/ 	.word	0xffffffff


	//   ....[4]....
        /*0048*/ 	.word	0xffffffff


	//   ....[5]....
        /*004c*/ 	.word	0xffffffff


	//   ....[6]....
        /*0050*/ 	.word	0xffffffff


	//   ....[7]....
        /*0054*/ 	.word	0xffffffff


	//   ....[8]....
        /*0058*/ 	.word	0xffffffff


	//   ....[9]....
        /*005c*/ 	.word	0xffffffff


	//   ....[10]....
        /*0060*/ 	.word	0xffffffff


	//   ....[11]....
        /*0064*/ 	.word	0xffffffff


	//   ....[12]....
        /*0068*/ 	.word	0xffffffff


	//   ....[13]....
        /*006c*/ 	.word	0xffffffff


	//   ....[14]....
        /*0070*/ 	.word	0xffffffff


	//   ....[15]....
        /*0074*/ 	.word	0xffffffff


	//   ....[16]....
        /*0078*/ 	.word	0xffffffff


	//   ....[17]....
        /*007c*/ 	.word	0xffffffff


	//   ....[18]....
        /*0080*/ 	.word	0xffffffff


	//   ....[19]....
        /*0084*/ 	.word	0xffffffff


	//----- nvinfo : EIATTR_COOP_GROUP_INSTR_OFFSETS
	.align		4
.L_1856:
        /*0088*/ 	.byte	0x04, 0x28
        /*008a*/ 	.short	(.L_1858 - .L_1857)


	//   ....[0]....
.L_1857:
        /*008c*/ 	.word	0x00001850


	//   ....[1]....
        /*0090*/ 	.word	0x00001880


	//   ....[2]....
        /*0094*/ 	.word	0x000018a0


	//   ....[3]....
        /*0098*/ 	.word	0x000018c0


	//   ....[4]....
        /*009c*/ 	.word	0x000018e0


	//   ....[5]....
        /*00a0*/ 	.word	0x00001c10


	//   ....[6]....
        /*00a4*/ 	.word	0x00001c30


	//   ....[7]....
        /*00a8*/ 	.word	0x00001c50


	//   ....[8]....
        /*00ac*/ 	.word	0x00001c70


	//   ....[9]....
        /*00b0*/ 	.word	0x00001c90


	//   ....[10]....
        /*00b4*/ 	.word	0x000024a0


	//   ....[11]....
        /*00b8*/ 	.word	0x00002500


	//   ....[12]....
        /*00bc*/ 	.word	0x00002560


	//   ....[13]....
        /*00c0*/ 	.word	0x000025c0


	//   ....[14]....
        /*00c4*/ 	.word	0x00002620


	//   ....[15]....
        /*00c8*/ 	.word	0x00002990


	//   ....[16]....
        /*00cc*/ 	.word	0x000029f0


	//   ....[17]....
        /*00d0*/ 	.word	0x00002a50


	//   ....[18]....
        /*00d4*/ 	.word	0x00002ab0


	//   ....[19]....
        /*00d8*/ 	.word	0x00002b10


	//----- nvinfo : EIATTR_EXIT_INSTR_OFFSETS
	.align		4
.L_1858:
        /*00dc*/ 	.byte	0x04, 0x1c
        /*00de*/ 	.short	(.L_1860 - .L_1859)


	//   ....[0]....
.L_1859:
        /*00e0*/ 	.word	0x00000210


	//   ....[1]....
        /*00e4*/ 	.word	0x00002440


	//----- nvinfo : EIATTR_MAX_THREADS
	.align		4
.L_1860:
        /*00e8*/ 	.byte	0x04, 0x05
        /*00ea*/ 	.short	(.L_1862 - .L_1861)
.L_1861:
        /*00ec*/ 	.word	0x00000080
        /*00f0*/ 	.word	0x00000001
        /*00f4*/ 	.word	0x00000001


	//----- nvinfo : EIATTR_CRS_STACK_SIZE
	.align		4
.L_1862:
        /*00f8*/ 	.byte	0x04, 0x1e
        /*00fa*/ 	.short	(.L_1864 - .L_1863)
.L_1863:
        /*00fc*/ 	.word	0x00000000
.L_1864:


//--------------------- .nv.info._ZN10layer_norm13ln_fwd_kernelINS_13Kernel_traitsIf13__nv_bfloat16S2_S2_fjLj768ELj1ELj4ELj1ELj16ENS_18Kernel_traits_baseILj768EfS2_S2_S2_fjLj128EEEEELb0ELb1ELb0ELb0EEEvNS_9FwdParamsE --------------------------
	.section	.nv.info._ZN10layer_norm13ln_fwd_kernelINS_13Kernel_traitsIf13__nv_bfloat16S2_S2_fjLj768ELj1ELj4ELj1ELj16ENS_18Kernel_traits_baseILj768EfS2_S2_S2_fjLj128EEEEELb0ELb1ELb0ELb0EEEvNS_9FwdParamsE,"",@"SHT_CUDA_INFO"
	.sectionflags	@""
	.align	4


	//----- nvinfo : EIATTR_CUDA_API_VERSION
	.align		4
        /*0000*/ 	.byte	0x04, 0x37
        /*0002*/ 	.short	(.L_1866 - .L_1865)
.L_1865:
        /*0004*/ 	.word	0x00000082


	//----- nvinfo : EIATTR_SW2861232_WAR
	.align		4
.L_1866:
        /*0008*/ 	.byte	0x01, 0x35
	.zero		2


	//----- nvinfo : EIATTR_PARAM_CBANK
	.align		4
        /*000c*/ 	.byte	0x04, 0x0a
        /*000e*/ 	.short	(.L_1868 - .L_1867)
	.align		4
.L_1867:
        /*0010*/ 	.word	index@(.nv.constant0._ZN10layer_norm13ln_fwd_kernelINS_13Kernel_traitsIf13__nv_bfloat16S2_S2_fjLj768ELj1ELj4ELj1ELj16ENS_18Kernel_traits_baseILj768EfS2_S2_S2_fjLj128EEEEELb0ELb1ELb0ELb0EEEvNS_9FwdParamsE)
        /*0014*/ 	.short	0x0160
        /*0016*/ 	.short	0x00e8


	//----- nvinfo : EIATTR_CBANK_PARAM_SIZE
	.align		4
.L_1868:
        /*0018*/ 	.byte	0x03, 0x19
        /*001a*/ 	.short	0x00e8


	//----- nvinfo : EIATTR_KPARAM_INFO
	.align		4
        /*001c*/ 	.byte	0x04, 0x17
        /*001e*/ 	.short	(.L_1870 - .L_1869)
.L_1869:
        /*0020*/ 	.word	0x00000000
        /*0024*/ 	.short	0x0000
        /*0026*/ 	.short	0x0000
        /*0028*/ 	.byte	0x00, 0xf0, 0xa1, 0x03


	//----- nvinfo : EIATTR_MAXREG_COUNT
	.align		4
.L_1870:
        /*002c*/ 	.byte	0x03, 0x1b
        /*002e*/ 	.short	0x00ff


	//----- nvinfo : EIATTR_MERCURY_ISA_VERSION
	.align		4
        /*0030*/ 	.byte	0x03, 0x5f
        /*0032*/ 	.short	0x0000


	//----- nvinfo : EIATTR_COOP_GROUP_MASK_REGIDS
	.align		4
        /*0034*/ 	.byte	0x04, 0x29
        /*0036*/ 	.short	(.L_1872 - .L_1871)


	//   ....[0]....
.L_1871:
        /*0038*/ 	.word	0xffffffff


	//   ....[1]....
        /*003c*/ 	.word	0xffffffff


	//   ....[2]....
        /*0040*/ 	.word	0xffffffff


	//   ....[3]....
        /*0044*/ 	.word	0xffffffff


	//   ....[4]....
        /*0048*/ 	.word	0xffffffff


	//   ....[5]....
        /*004c*/ 	.word	0xffffffff


	//   ....[6]....
        /*0050*/ 	.word	0xffffffff


	//   ....[7]....
        /*0054*/ 	.word	0xffffffff


	//   ....[8]....
        /*0058*/ 	.word	0xffffffff


	//   ....[9]....
        /*005c*/ 	.word	0xffffffff


	//   ....[10]....
        /*0060*/ 	.word	0xffffffff


	//   ....[11]....
        /*0064*/ 	.word	0xffffffff


	//   ....[12]....
        /*0068*/ 	.word	0xffffffff


	//   ....[13]....
        /*006c*/ 	.word	0xffffffff


	//   ....[14]....
        /*0070*/ 	.word	0xffffffff


	//   ....[15]....
        /*0074*/ 	.word	0xffffffff


	//   ....[16]....
        /*0078*/ 	.word	0xffffffff


	//   ....[17]....
        /*007c*/ 	.word	0xffffffff


	//   ....[18]....
        /*0080*/ 	.word	0xffffffff


	//   ....[19]....
        /*0084*/ 	.word	0xffffffff


	//----- nvinfo : EIATTR_COOP_GROUP_INSTR_OFFSETS
	.align		4
.L_1872:
        /*0088*/ 	.byte	0x04, 0x28
        /*008a*/ 	.short	(.L_1874 - .L_1873)


	//   ....[0]....
.L_1873:
        /*008c*/ 	.word	0x000012e0


	//   ....[1]....
        /*0090*/ 	.word	0x00001310


	//   ....[2]....
        /*0094*/ 	.word	0x00001330


	//   ....[3]....
        /*0098*/ 	.word	0x00001350


	//   ....[4]....
        /*009c*/ 	.word	0x00001370


	//   ....[5]....
        /*00a0*/ 	.word	0x000016b0


	//   ....[6]....
        /*00a4*/ 	.word	0x000016d0


	//   ....[7]....
        /*00a8*/ 	.word	0x000016f0


	//   ....[8]....
        /*00ac*/ 	.word	0x00001710


	//   ....[9]....
        /*00b0*/ 	.word	0x00001730


	//   ....[10]....
        /*00b4*/ 	.word	0x00001f60


	//   ....[11]....
        /*00b8*/ 	.word	0x00001fe0


	//   ....[12]....
        /*00bc*/ 	.word	0x00002040


	//   ....[13]....
        /*00c0*/ 	.word	0x000020a0


	//   ....[14]....
        /*00c4*/ 	.word	0x00002100


	//   ....[15]....
        /*00c8*/ 	.word	0x00002480


	//   ....[16]....
        /*00cc*/ 	.word	0x000024e0


	//   ....[17]....
        /*00d0*/ 	.word	0x00002540


	//   ....[18]....
        /*00d4*/ 	.word	0x000025a0


	//   ....[19]....
        /*00d8*/ 	.word	0x00002610


	//----- nvinfo : EIATTR_EXIT_INSTR_OFFSETS
	.align		4
.L_1874:
        /*00dc*/ 	.byte	0x04, 0x1c
        /*00de*/ 	.short	(.L_1876 - .L_1875)


	//   ....[0]....
.L_1875:
        /*00e0*/ 	.word	0x00000510


	//   ....[1]....
        /*00e4*/ 	.word	0x00001f00


	//----- nvinfo : EIATTR_MAX_THREADS
	.align		4
.L_1876:
        /*00e8*/ 	.byte	0x04, 0x05
        /*00ea*/ 	.short	(.L_1878 - .L_1877)
.L_1877:
        /*00ec*/ 	.word	0x00000080
        /*00f0*/ 	.word	0x00000001
        /*00f4*/ 	.word	0x00000001


	//----- nvinfo : EIATTR_CRS_STACK_SIZE
	.align		4
.L_1878:
        /*00f8*/ 	.byte	0x04, 0x1e
        /*00fa*/ 	.short	(.L_1880 - .L_1879)
.L_1879:
        /*00fc*/ 	.word	0x00000000
.L_1880:


//--------------------- .nv.info._ZN10layer_norm13ln_fwd_kernelINS_13Kernel_traitsIf13__nv_bfloat16S2_S2_fjLj768ELj1ELj4ELj1ELj16ENS_18Kernel_traits_baseILj768EfS2_S2_S2_fjLj128EEEEELb0ELb1ELb0ELb1EEEvNS_9FwdParamsE --------------------------
	.section	.nv.info._ZN10layer_norm13ln_fwd_kernelINS_13Kernel_traitsIf13__nv_bfloat16S2_S2_fjLj768ELj1ELj4ELj1ELj16ENS_18Kernel_traits_baseILj768EfS2_S2_S2_fjLj128EEEEELb0ELb1ELb0ELb1EEEvNS_9FwdParamsE,"",@"SHT_CUDA_INFO"
	.sectionflags	@""
	.align	4


	//----- nvinfo : EIATTR_CUDA_API_VERSION
	.align		4
        /*0000*/ 	.byte	0x04, 0x37
        /*0002*/ 	.short	(.L_1882 - .L_1881)
.L_1881:
        /*0004*/ 	.word	0x00000082


	//----- nvinfo : EIATTR_SW2861232_WAR
	.align		4
.L_1882:
        /*0008*/ 	.byte	0x01, 0x35
	.zero		2


	//----- nvinfo : EIATTR_PARAM_CBANK
	.align		4
        /*000c*/ 	.byte	0x04, 0x0a
        /*000e*/ 	.short	(.L_1884 - .L_1883)
	.align		4
.L_1883:
        /*0010*/ 	.word	index@(.nv.constant0._ZN10layer_norm13ln_fwd_kernelINS_13Kernel_traitsIf13__nv_bfloat16S2_S2_fjLj768ELj1ELj4ELj1ELj16ENS_18Kernel_traits_baseILj768EfS2_S2_S2_fjLj128EEEEELb0ELb1ELb0ELb1EEEvNS_9FwdParamsE)
        /*0014*/ 	.short	0x0160
        /*0016*/ 	.short	0x00e8


	//----- nvinfo : EIATTR_CBANK_PARAM_SIZE
	.align		4
.L_1884:
        /*0018*/ 	.byte	0x03, 0x19
        /*001a*/ 	.short	0x00e8


	//----- nvinfo : EIATTR_KPARAM_INFO
	.align		4
        /*001c*/ 	.byte	0x04, 0x17
        /*001e*/ 	.short	(.L_1886 - .L_1885)
.L_1885:
        /*0020*/ 	.word	0x00000000
        /*0024*/ 	.short	0x0000
        /*0026*/ 	.short	0x0000
        /*0028*/ 	.byte	0x00, 0xf0, 0xa1, 0x03


	//----- nvinfo : EIATTR_MAXREG_COUNT
	.align		4
.L_1886:
        /*002c*/ 	.byte	0x03, 0x1b
        /*002e*/ 	.short	0x00ff


	//----- nvinfo : EIATTR_MERCURY_ISA_VERSION
	.align		4
        /*0030*/ 	.byte	0x03, 0x5f
        /*0032*/ 	.short	0x0000


	//----- nvinfo : EIATTR_COOP_GROUP_MASK_REGIDS
	.align		4
        /*0034*/ 	.byte	0x04, 0x29
        /*0036*/ 	.short	(.L_1888 - .L_1887)


	//   ....[0]....
.L_1887:
        /*0038*/ 	.word	0xffffffff


	//   ....[1]....
        /*003c*/ 	.word	0xffffffff


	//   ....[2]....
        /*0040*/ 	.word	0xffffffff


	//   ....[3]....
        /*0044*/ 	.word	0xffffffff


	//   ....[4]....
        /*0048*/ 	.word	0xffffffff


	//   ....[5]....
        /*004c*/ 	.word	0xffffffff


	//   ....[6]....
        /*0050*/ 	.word	0xffffffff


	//   ....[7]....
        /*0054*/ 	.word	0xffffffff


	//   ....[8]....
        /*0058*/ 	.word	0xffffffff


	//   ....[9]....
        /*005c*/ 	.word	0xffffffff


	//   ....[10]....
        /*0060*/ 	.word	0xffffffff


	//   ....[11]....
        /*0064*/ 	.word	0xffffffff


	//   ....[12]....
        /*0068*/ 	.word	0xffffffff


	//   ....[13]....
        /*006c*/ 	.word	0xffffffff


	//   ....[14]....
        /*0070*/ 	.word	0xffffffff


	//   ....[15]....
        /*0074*/ 	.word	0xffffffff


	//   ....[16]....
        /*0078*/ 	.word	0xffffffff


	//   ....[17]....
        /*007c*/ 	.word	0xffffffff


	//   ....[18]....
        /*0080*/ 	.word	0xffffffff


	//   ....[19]....
        /*0084*/ 	.word	0xffffffff


	//----- nvinfo : EIATTR_COOP_GROUP_INSTR_OFFSETS
	.align		4
.L_1888:
        /*0088*/ 	.byte	0x04, 0x28
        /*008a*/ 	.short	(.L_1890 - .L_1889)


	//   ....[0]....
.L_1889:
        /*008c*/ 	.word	0x00000fe0


	//   ....[1]....
        /*0090*/ 	.word	0x00001010


	//   ....[2]....
        /*0094*/ 	.word	0x00001030


	//   ....[3]....
        /*0098*/ 	.word	0x00001050


	//   ....[4]....
        /*009c*/ 	.word	0x00001070


	//   ....[5]....
        /*00a0*/ 	.word	0x000013a0


	//   ....[6]....
        /*00a4*/ 	.word	0x000013c0


	//   ....[7]....
        /*00a8*/ 	.word	0x000013e0


	//   ....[8]....
        /*00ac*/ 	.word	0x00001400


	//   ....[9]....
        /*00b0*/ 	.word	0x00001420


	//   ....[10]....
        /*00b4*/ 	.word	0x00001b70


	//   ....[11]....
        /*00b8*/ 	.word	0x00001be0


	//   ....[12]....
        /*00bc*/ 	.word	0x00001c40


	//   ....[13]....
        /*00c0*/ 	.word	0x00001ca0


	//   ....[14]....
        /*00c4*/ 	.word	0x00001d00


	//   ....[15]....
        /*00c8*/ 	.word	0x00002070


	//   ....[16]....
        /*00cc*/ 	.word	0x000020d0


	//   ....[17]....
        /*00d0*/ 	.word	0x00002130


	//   ....[18]....
        /*00d4*/ 	.word	0x00002190


	//   ....[19]....
        /*00d8*/ 	.word	0x000021f0


	//----- nvinfo : EIATTR_EXIT_INSTR_OFFSETS
	.align		4
.L_1890:
        /*00dc*/ 	.byte	0x04, 0x1c
        /*00de*/ 	.short	(.L_1892 - .L_1891)


	//   ....[0]....
.L_1891:
        /*00e0*/ 	.word	0x00000240


	//   ....[1]....
        /*00e4*/ 	.word	0x00001b20


	//----- nvinfo : EIATTR_MAX_THREADS
	.align		4
.L_1892:
        /*00e8*/ 	.byte	0x04, 0x05
        /*00ea*/ 	.short	(.L_1894 - .L_1893)
.L_1893:
        /*00ec*/ 	.word	0x00000080
        /*00f0*/ 	.word	0x00000001
        /*00f4*/ 	.word	0x00000001


	//----- nvinfo : EIATTR_CRS_STACK_SIZE
	.align		4
.L_1894:
        /*00f8*/ 	.byte	0x04, 0x1e
        /*00fa*/ 	.short	(.L_1896 - .L_1895)
.L_1895:
        /*00fc*/ 	.word	0x00000000
.L_1896:


//--------------------- .nv.info._ZN10layer_norm13ln_fwd_kernelINS_13Kernel_traitsIf13__nv_bfloat16S2_S2_fjLj768ELj1ELj4ELj1ELj16ENS_18Kernel_traits_baseILj768EfS2_S2_S2_fjLj128EEEEELb0ELb1ELb1ELb0EEEvNS_9FwdParamsE --------------------------
	.section	.nv.info._ZN10layer_norm13ln_fwd_kernelINS_13Kernel_traitsIf13__nv_bfloat16S2_S2_fjLj768ELj1ELj4ELj1ELj16ENS_18Kernel_traits_baseILj768EfS2_S2_S2_fjLj128EEEEELb0ELb1ELb1ELb0EEEvNS_9FwdParamsE,"",@"SHT_CUDA_INFO"
	.sectionflags	@""
	.align	4


	//----- nvinfo : EIATTR_CUDA_API_VERSION
	.align		4
        /*0000*/ 	.byte	0x04, 0x37
        /*0002*/ 	.short	(.L_1898 - .L_1897)
.L_1897:
        /*0004*/ 	.word	0x00000082


	//----- nvinfo : EIATTR_SW2861232_WAR
	.align		4
.L_1898:
        /*0008*/ 	.byte	0x01, 0x35
	.zero		2


	//----- nvinfo : EIATTR_PARAM_CBANK
	.align		4
        /*000c*/ 	.byte	0x04, 0x0a
        /*000e*/ 	.short	(.L_1900 - .L_1899)
	.align		4
.L_1899:
        /*0010*/ 	.word	index@(.nv.constant0._ZN10layer_norm13ln_fwd_kernelINS_13Kernel_traitsIf13__nv_bfloat16S2_S2_fjLj768ELj1ELj4ELj1ELj16ENS_18Kernel_traits_baseILj768EfS2_S2_S2_fjLj128EEEEELb0ELb1ELb1ELb0EEEvNS_9FwdParamsE)
        /*0014*/ 	.short	0x0160
        /*0016*/ 	.short	0x00e8


	//----- nvinfo : EIATTR_CBANK_PARAM_SIZE
	.align		4
.L_1900:
        /*0018*/ 	.byte	0x03, 0x19
        /*001a*/ 	.short	0x00e8


	//----- nvinfo : EIATTR_KPARAM_INFO
	.align		4
        /*001c*/ 	.byte	0x04, 0x17
        /*001e*/ 	.short	(.L_1902 - .L_1901)
.L_1901:
        /*0020*/ 	.word	0x00000000
        /*0024*/ 	.short	0x0000
        /*0026*/ 	.short	0x0000
        /*0028*/ 	.byte	0x00, 0xf0, 0xa1, 0x03


	//----- nvinfo : EIATTR_MAXREG_COUNT
	.align		4
.L_1902:
        /*002c*/ 	.byte	0x03, 0x1b
        /*002e*/ 	.short	0x00ff


	//----- nvinfo : EIATTR_MERCURY_ISA_VERSION
	.align		4
        /*0030*/ 	.byte	0x03, 0x5f
        /*0032*/ 	.short	0x0000


	//----- nvinfo : EIATTR_COOP_GROUP_MASK_REGIDS
	.align		4
        /*0034*/ 	.byte	0x04, 0x29
        /*0036*/ 	.short	(.L_1904 - .L_1903)


	//   ....[0]....
.L_1903:
        /*0038*/ 	.word	0xffffffff


	//   ....[1]....
        /*003c*/ 	.word	0xffffffff


	//   ....[2]....
        /*0040*/ 	.word	0xffffffff


	//   ....[3]....
        /*0044*/ 	.word	0xffffffff


	//   ....[4]....
        /*0048*/ 	.word	0xffffffff


	//   ....[5]....
        /*004c*/ 	.word	0xffffffff


	//   ....[6]....
        /*0050*/ 	.word	0xffffffff


	//   ....[7]....
        /*0054*/ 	.word	0xffffffff


	//   ....[8]....
        /*0058*/ 	.word	0xffffffff


	//   ....[9]....
        /*005c*/ 	.word	0xffffffff


	//   ....[10]....
        /*0060*/ 	.word	0xffffffff


	//   ....[11]....
        /*0064*/ 	.word	0xffffffff


	//   ....[12]....
        /*0068*/ 	.word	0xffffffff


	//   ....[13]....
        /*006c*/ 	.word	0xffffffff


	//   ....[14]....
        /*0070*/ 	.word	0xffffffff


	//   ....[15]....
        /*0074*/ 	.word	0xffffffff


	//   ....[16]....
        /*0078*/ 	.word	0xffffffff


	//   ....[17]....
        /*007c*/ 	.word	0xffffffff


	//   ....[18]....
        /*0080*/ 	.word	0xffffffff


	//   ....[19]....
        /*0084*/ 	.word	0xffffffff


	//----- nvinfo : EIATTR_COOP_GROUP_INSTR_OFFSETS
	.align		4
.L_1904:
        /*0088*/ 	.byte	0x04, 0x28
        /*008a*/ 	.short	(.L_1906 - .L_1905)


	//   ....[0]....
.L_1905:
        /*008c*/ 	.word	0x00001e00


	//   ....[1]....
        /*0090*/ 	.word	0x00001e30


	//   ....[2]....
        /*0094*/ 	.word	0x00001e50


	//   ....[3]....
        /*0098*/ 	.word	0x00001e70


	//   ....[4]....
        /*009c*/ 	.word	0x00001e90


	//   ....[5]....
        /*00a0*/ 	.word	0x000021d0


	//   ....[6]....
        /*00a4*/ 	.word	0x000021f0


	//   ....[7]....
        /*00a8*/ 	.word	0x00002210


	//   ....[8]....
        /*00ac*/ 	.word	0x00002230


	//   ....[9]....
        /*00b0*/ 	.word	0x00002250


	//   ....[10]....
        /*00b4*/ 	.word	0x00002af0


	//   ....[11]....
        /*00b8*/ 	.word	0x00002b60


	//   ....[12]....
        /*00bc*/ 	.word	0x00002bc0


	//   ....[13]....
        /*00c0*/ 	.word	0x00002c20


	//   ....[14]....
        /*00c4*/ 	.word	0x00002c80


	//   ....[15]....
        /*00c8*/ 	.word	0x00003000


	//   ....[16]....
        /*00cc*/ 	.word	0x00003060


	//   ....[17]....
        /*00d0*/ 	.word	0x000030c0


	//   ....[18]....
        /*00d4*/ 	.word	0x00003120


	//   ....[19]....
        /*00d8*/ 	.word	0x00003190


	//----- nvinfo : EIATTR_EXIT_INSTR_OFFSETS
	.align		4
.L_1906:
        /*00dc*/ 	.byte	0x04, 0x1c
        /*00de*/ 	.short	(.L_1908 - .L_1907)


	//   ....[0]....
.L_1907:
        /*00e0*/ 	.word	0x00000510


	//   ....[1]....
        /*00e4*/ 	.word	0x00002aa0


	//----- nvinfo : EIATTR_MAX_THREADS
	.align		4
.L_1908:
        /*00e8*/ 	.byte	0x04, 0x05
        /*00ea*/ 	.short	(.L_1910 - .L_1909)
.L_1909:
        /*00ec*/ 	.word	0x00000080
        /*00f0*/ 	.word	0x00000001
        /*00f4*/ 	.word	0x00000001


	//----- nvinfo : EIATTR_CRS_STACK_SIZE
	.align		4
.L_1910:
        /*00f8*/ 	.byte	0x04, 0x1e
        /*00fa*/ 	.short	(.L_1912 - .L_1911)
.L_1911:
        /*00fc*/ 	.word	0x00000000
.L_1912:


//--------------------- .nv.info._ZN10layer_norm13ln_fwd_kernelINS_13Kernel_traitsIf13__nv_bfloat16S2_S2_fjLj768ELj1ELj4ELj1ELj16ENS_18Kernel_traits_baseILj768EfS2_S2_S2_fjLj128EEEEELb0ELb1ELb1ELb1EEEvNS_9FwdParamsE --------------------------
	.section	.nv.info._ZN10layer_norm13ln_fwd_kernelINS_13Kernel_traitsIf13__nv_bfloat16S2_S2_fjLj768ELj1ELj4ELj1ELj16ENS_18Kernel_traits_baseILj768EfS2_S2_S2_fjLj128EEEEELb0ELb1ELb1ELb1EEEvNS_9FwdParamsE,"",@"SHT_CUDA_INFO"
	.sectionflags	@""
	.align	4


	//----- nvinfo : EIATTR_CUDA_API_VERSION
	.align		4
        /*0000*/ 	.byte	0x04, 0x37
        /*0002*/ 	.short	(.L_1914 - .L_1913)
.L_1913:
        /*0004*/ 	.word	0x00000082


	//----- nvinfo : EIATTR_SW2861232_WAR
	.align		4
.L_1914:
        /*0008*/ 	.byte	0x01, 0x35
	.zero		2


	//----- nvinfo : EIATTR_PARAM_CBANK
	.align		4
        /*000c*/ 	.byte	0x04, 0x0a
        /*000e*/ 	.short	(.L_1916 - .L_1915)
	.align		4
.L_1915:
        /*0010*/ 	.word	index@(.nv.constant0._ZN10layer_norm13ln_fwd_kernelINS_13Kernel_traitsIf13__nv_bfloat16S2_S2_fjLj768ELj1ELj4ELj1ELj16ENS_18Kernel_traits_baseILj768EfS2_S2_S2_fjLj128EEEEELb0ELb1ELb1ELb1EEEvNS_9FwdParamsE)
        /*0014*/ 	.short	0x0160
        /*0016*/ 	.short	0x00e8


	//----- nvinfo : EIATTR_CBANK_PARAM_SIZE
	.align		4
.L_1916:
        /*0018*/ 	.byte	0x03, 0x19
        /*001a*/ 	.short	0x00e8


	//----- nvinfo : EIATTR_KPARAM_INFO
	.align		4
        /*001c*/ 	.byte	0x04, 0x17
        /*001e*/ 	.short	(.L_1918 - .L_1917)
.L_1917:
        /*0020*/ 	.word	0x00000000
        /*0024*/ 	.short	0x0000
        /*0026*/ 	.short	0x0000
        /*0028*/ 	.byte	0x00, 0xf0, 0xa1, 0x03


	//----- nvinfo : EIATTR_MAXREG_COUNT
	.align		4
.L_1918:
        /*002c*/ 	.byte	0x03, 0x1b
        /*002e*/ 	.short	0x00ff


	//----- nvinfo : EIATTR_MERCURY_ISA_VERSION
	.align		4
        /*0030*/ 	.byte	0x03, 0x5f
        /*0032*/ 	.short	0x0000


	//----- nvinfo : EIATTR_COOP_GROUP_MASK_REGIDS
	.align		4
        /*0034*/ 	.byte	0x04, 0x29
        /*0036*/ 	.short	(.L_1920 - .L_1919)


	//   ....[0]....
.L_1919:
        /*0038*/ 	.word	0xffffffff


	//   ....[1]....
        /*003c*/ 	.word	0xffffffff


	//   ....[2]....
        /*0040*/ 	.word	0xffffffff


	//   ....[3]....
        /*0044*/ 	.word	0xffffffff


	//   ....[4]....
        /*0048*/ 	.word	0xffffffff


	//   ....[5]....
        /*004c*/ 	.word	0xffffffff


	//   ....[6]....
        /*0050*/ 	.word	0xffffffff


	//   ....[7]....
        /*0054*/ 	.word	0xffffffff


	//   ....[8]....
        /*0058*/ 	.word	0xffffffff


	//   ....[9]....
        /*005c*/ 	.word	0xffffffff


	//   ....[10]....
        /*0060*/ 	.word	0xffffffff


	//   ....[11]....
        /*0064*/ 	.word	0xffffffff


	//   ....[12]....
        /*0068*/ 	.word	0xffffffff


	//   ....[13]....
        /*006c*/ 	.word	0xffffffff


	//   ....[14]....
        /*0070*/ 	.word	0xffffffff


	//   ....[15]....
        /*0074*/ 	.word	0xffffffff


	//   ....[16]....
        /*0078*/ 	.word	0xffffffff


	//   ....[17]....
        /*007c*/ 	.word	0xffffffff


	//   ....[18]....
        /*0080*/ 	.word	0xffffffff


	//   ....[19]....
        /*0084*/ 	.word	0xffffffff


	//----- nvinfo : EIATTR_COOP_GROUP_INSTR_OFFSETS
	.align		4
.L_1920:
        /*0088*/ 	.byte	0x04, 0x28
        /*008a*/ 	.short	(.L_1922 - .L_1921)


	//   ....[0]....
.L_1921:
        /*008c*/ 	.word	0x00001a50


	//   ....[1]....
        /*0090*/ 	.word	0x00001a80


	//   ....[2]....
        /*0094*/ 	.word	0x00001aa0


	//   ....[3]....
        /*0098*/ 	.word	0x00001ac0


	//   ....[4]....
        /*009c*/ 	.word	0x00001ae0


	//   ....[5]....
        /*00a0*/ 	.word	0x00001e10


	//   ....[6]....
        /*00a4*/ 	.word	0x00001e30


	//   ....[7]....
        /*00a8*/ 	.word	0x00001e50


	//   ....[8]....
        /*00ac*/ 	.word	0x00001e70


	//   ....[9]....
        /*00b0*/ 	.word	0x00001e90


	//   ....[10]....
        /*00b4*/ 	.word	0x00002690


	//   ....[11]....
        /*00b8*/ 	.word	0x00002700


	//   ....[12]....
        /*00bc*/ 	.word	0x00002760


	//   ....[13]....
        /*00c0*/ 	.word	0x000027c0


	//   ....[14]....
        /*00c4*/ 	.word	0x00002820


	//   ....[15]....
        /*00c8*/ 	.word	0x00002b90


	//   ....[16]....
        /*00cc*/ 	.word	0x00002bf0


	//   ....[17]....
        /*00d0*/ 	.word	0x00002c50


	//   ....[18]....
        /*00d4*/ 	.word	0x00002cb0


	//   ....[19]....
        /*00d8*/ 	.word	0x00002d10


	//----- nvinfo : EIATTR_EXIT_INSTR_OFFSETS
	.align		4
.L_1922:
        /*00dc*/ 	.byte	0x04, 0x1c
        /*00de*/ 	.short	(.L_1924 - .L_1923)


	//   ....[0]....
.L_1923:
        /*00e0*/ 	.word	0x00000240


	//   ....[1]....
        /*00e4*/ 	.word	0x00002640


	//----- nvinfo : EIATTR_MAX_THREADS
	.align		4
.L_1924:
        /*00e8*/ 	.byte	0x04, 0x05
        /*00ea*/ 	.short	(.L_1926 - .L_1925)
.L_1925:
        /*00ec*/ 	.word	0x00000080
        /*00f0*/ 	.word	0x00000001
        /*00f4*/ 	.word	0x00000001


	//----- nvinfo : EIATTR_CRS_STACK_SIZE
	.align		4
.L_1926:
        /*00f8*/ 	.byte	0x04, 0x1e
        /*00fa*/ 	.short	(.L_1928 - .L_1927)
.L_1927:
        /*00fc*/ 	.word	0x00000000
.L_1928:


//--------------------- .nv.info._ZN10layer_norm13ln_fwd_kernelINS_13Kernel_traitsIf13__nv_bfloat16S2_S2_fjLj768ELj1ELj4ELj1ELj16ENS_18Kernel_traits_baseILj768EfS2_S2_S2_fjLj128EEEEELb1ELb0ELb0ELb0EEEvNS_9FwdParamsE --------------------------
	.section	.nv.info._ZN10layer_norm13ln_fwd_kernelINS_13Kernel_traitsIf13__nv_bfloat16S2_S2_fjLj768ELj1ELj4ELj1ELj16ENS_18Kernel_traits_baseILj768EfS2_S2_S2_fjLj128EEEEELb1ELb0ELb0ELb0EEEvNS_9FwdParamsE,"",@"SHT_CUDA_INFO"
	.sectionflags	@""
	.align	4


	//----- nvinfo : EIATTR_CUDA_API_VERSION
	.align		4
        /*0000*/ 	.byte	0x04, 0x37
        /*0002*/ 	.short	(.L_1930 - .L_1929)
.L_1929:
        /*0004*/ 	.word	0x00000082


	//----- nvinfo : EIATTR_SW2861232_WAR
	.align		4
.L_1930:
        /*0008*/ 	.byte	0x01, 0x35
	.zero		2


	//----- nvinfo : EIATTR_PARAM_CBANK
	.align		4
        /*000c*/ 	.byte	0x04, 0x0a
        /*000e*/ 	.short	(.L_1932 - .L_1931)
	.align		4
.L_1931:
        /*0010*/ 	.word	index@(.nv.constant0._ZN10layer_norm13ln_fwd_kernelINS_13Kernel_traitsIf13__nv_bfloat16S2_S2_fjLj768ELj1ELj4ELj1ELj16ENS_18Kernel_traits_baseILj768EfS2_S2_S2_fjLj128EEEEELb1ELb0ELb0ELb0EEEvNS_9FwdParamsE)
        /*0014*/ 	.short	0x0160
        /*0016*/ 	.short	0x00e8


	//----- nvinfo : EIATTR_CBANK_PARAM_SIZE
	.align		4
.L_1932:
        /*0018*/ 	.byte	0x03, 0x19
        /*001a*/ 	.short	0x00e8


	//----- nvinfo : EIATTR_KPARAM_INFO
	.align		4
        /*001c*/ 	.byte	0x04, 0x17
        /*001e*/ 	.short	(.L_1934 - .L_1933)
.L_1933:
        /*0020*/ 	.word	0x00000000
        /*0024*/ 	.short	0x0000
        /*0026*/ 	.short	0x0000
        /*0028*/ 	.byte	0x00, 0xf0, 0xa1, 0x03


	//----- nvinfo : EIATTR_MAXREG_COUNT
	.align		4
.L_1934:
        /*002c*/ 	.byte	0x03, 0x1b
        /*002e*/ 	.short	0x00ff


	//----- nvinfo : EIATTR_MERCURY_ISA_VERSION
	.align		4
        /*0030*/ 	.byte	0x03, 0x5f
        /*0032*/ 	.short	0x0000


	//----- nvinfo : EIATTR_COOP_GROUP_MASK_REGIDS
	.align		4
        /*0034*/ 	.byte	0x04, 0x29
        /*0036*/ 	.short	(.L_1936 - .L_1935)


	//   ....[0]....
.L_1935:
        /*0038*/ 	.word	0xffffffff


	//   ....[1]....
        /*003c*/ 	.word	0xffffffff


	//   ....[2]....
        /*0040*/ 	.word	0xffffffff


	//   ....[3]....
        /*0044*/ 	.word	0xffffffff


	//   ....[4]....
        /*0048*/ 	.word	0xffffffff


	//   ....[5]....
        /*004c*/ 	.word	0xffffffff


	//   ....[6]....
        /*0050*/ 	.word	0xffffffff


	//   ....[7]....
        /*0054*/ 	.word	0xffffffff


	//   ....[8]....
        /*0058*/ 	.word	0xffffffff


	//   ....[9]....
        /*005c*/ 	.word	0xffffffff


	//   ....[10]....
        /*0060*/ 	.word	0xffffffff


	//   ....[11]....
        /*0064*/ 	.word	0xffffffff


	//   ....[12]....
        /*0068*/ 	.word	0xffffffff


	//   ....[13]....
        /*006c*/ 	.word	0xffffffff


	//   ....[14]....
        /*0070*/ 	.word	0xffffffff


	//   ....[15]....
        /*0074*/ 	.word	0xffffffff


	//   ....[16]....
        /*0078*/ 	.word	0xffffffff


	//   ....[17]....
        /*007c*/ 	.word	0xffffffff


	//   ....[18]....
        /*0080*/ 	.word	0xffffffff


	//   ....[19]....
        /*0084*/ 	.word	0xffffffff


	//----- nvinfo : EIATTR_COOP_GROUP_INSTR_OFFSETS
	.align		4
.L_1936:
        /*0088*/ 	.byte	0x04, 0x28
        /*008a*/ 	.short	(.L_1938 - .L_1937)


	//   ....[0]....
.L_1937:
        /*008c*/ 	.word	0x00009330


	//   ....[1]....
        /*0090*/ 	.word	0x00009360


	//   ....[2]....
        /*0094*/ 	.word	0x00009390


	//   ....[3]....
        /*0098*/ 	.word	0x000093b0


	//   ....[4]....
        /*009c*/ 	.word	0x000093d0


	//   ....[5]....
        /*00a0*/ 	.word	0x00009710


	//   ....[6]....
        /*00a4*/ 	.word	0x00009730


	//   ....[7]....
        /*00a8*/ 	.word	0x00009750


	//   ....[8]....
        /*00ac*/ 	.word	0x00009770


	//   ....[9]....
        /*00b0*/ 	.word	0x00009790


	//   ....[10]....
        /*00b4*/ 	.word	0x0000a000


	//   ....[11]....
        /*00b8*/ 	.word	0x0000a080


	//   ....[12]....
        /*00bc*/ 	.word	0x0000a0e0


	//   ....[13]....
        /*00c0*/ 	.word	0x0000a140


	//   ....[14]....
        /*00c4*/ 	.word	0x0000a1a0


	//   ....[15]....
        /*00c8*/ 	.word	0x0000a530


	//   ....[16]....
        /*00cc*/ 	.word	0x0000a590


	//   ....[17]....
        /*00d0*/ 	.word	0x0000a5f0


	//   ....[18]....
        /*00d4*/ 	.word	0x0000a650


	//   ....[19]....
        /*00d8*/ 	.word	0x0000a6c0


	//----- nvinfo : EIATTR_EXIT_INSTR_OFFSETS
	.align		4
.L_1938:
        /*00dc*/ 	.byte	0x04, 0x1c
        /*00de*/ 	.short	(.L_1940 - .L_1939)


	//   ....[0]....
.L_1939:
        /*00e0*/ 	.word	0x000008f0


	//   ....[1]....
        /*00e4*/ 	.word	0x00009fa0


	//----- nvinfo : EIATTR_MAX_THREADS
	.align		4
.L_1940:
        /*00e8*/ 	.byte	0x04, 0x05
        /*00ea*/ 	.short	(.L_1942 - .L_1941)
.L_1941:
        /*00ec*/ 	.word	0x00000080
        /*00f0*/ 	.word	0x00000001
        /*00f4*/ 	.word	0x00000001


	//----- nvinfo : EIATTR_CRS_STACK_SIZE
	.align		4
.L_1942:
        /*00f8*/ 	.byte	0x04, 0x1e
        /*00fa*/ 	.short	(.L_1944 - .L_1943)
.L_1943:
        /*00fc*/ 	.word	0x00000000
.L_1944:


//--------------------- .nv.info._ZN10layer_norm13ln_fwd_kernelINS_13Kernel_traitsIf13__nv_bfloat16S2_S2_fjLj768ELj1ELj4ELj1ELj16ENS_18Kernel_traits_baseILj768EfS2_S2_S2_fjLj128EEEEELb1ELb0ELb0ELb1EEEvNS_9FwdParamsE --------------------------
	.section	.nv.info._ZN10layer_norm13ln_fwd_kernelINS_13Kernel_traitsIf13__nv_bfloat16S2_S2_fjLj768ELj1ELj4ELj1ELj16ENS_18Kernel_traits_baseILj768EfS2_S2_S2_fjLj128EEEEELb1ELb0ELb0ELb1EEEvNS_9FwdParamsE,"",@"SHT_CUDA_INFO"
	.sectionflags	@""
	.align	4


	//----- nvinfo : EIATTR_CUDA_API_VERSION
	.align		4
        /*0000*/ 	.byte	0x04, 0x37
        /*0002*/ 	.short	(.L_1946 - .L_1945)
.L_1945:
        /*0004*/ 	.word	0x00000082


	//----- nvinfo : EIATTR_SW2861232_WAR
	.align		4
.L_1946:
        /*0008*/ 	.byte	0x01, 0x35
	.zero		2


	//----- nvinfo : EIATTR_PARAM_CBANK
	.align		4
        /*000c*/ 	.byte	0x04, 0x0a
        /*000e*/ 	.short	(.L_1948 - .L_1947)
	.align		4
.L_1947:
        /*0010*/ 	.word	index@(.nv.constant0._ZN10layer_norm13ln_fwd_kernelINS_13Kernel_traitsIf13__nv_bfloat16S2_S2_fjLj768ELj1ELj4ELj1ELj16ENS_18Kernel_traits_baseILj768EfS2_S2_S2_fjLj128EEEEELb1ELb0ELb0ELb1EEEvNS_9FwdParamsE)
        /*0014*/ 	.short	0x0160
        /*0016*/ 	.short	0x00e8


	//----- nvinfo : EIATTR_CBANK_PARAM_SIZE
	.align		4
.L_1948:
        /*0018*/ 	.byte	0x03, 0x19
        /*001a*/ 	.short	0x00e8


	//----- nvinfo : EIATTR_KPARAM_INFO
	.align		4
        /*001c*/ 	.byte	0x04, 0x17
        /*001e*/ 	.short	(.L_1950 - .L_1949)
.L_1949:
        /*0020*/ 	.word	0x00000000
        /*0024*/ 	.short	0x0000
        /*0026*/ 	.short	0x0000
        /*0028*/ 	.byte	0x00, 0xf0, 0xa1, 0x03


	//----- nvinfo : EIATTR_MAXREG_COUNT
	.align		4
.L_1950:
        /*002c*/ 	.byte	0x03, 0x1b
        /*002e*/ 	.short	0x00ff


	//----- nvinfo : EIATTR_MERCURY_ISA_VERSION
	.align		4
        /*0030*/ 	.byte	0x03, 0x5f
        /*0032*/ 	.short	0x0000


	//----- nvinfo : EIATTR_COOP_GROUP_MASK_REGIDS
	.align		4
        /*0034*/ 	.byte	0x04, 0x29
        /*0036*/ 	.short	(.L_1952 - .L_1951)


	//   ....[0]....
.L_1951:
        /*0038*/ 	.word	0xffffffff


	//   ....[1]....
        /*003c*/ 	.word	0xffffffff


	//   ....[2]....
        /*0040*/ 	.word	0xffffffff


	//   ....[3]....
        /*0044*/ 	.word	0xffffffff


	//   ....[4]....
        /*0048*/ 	.word	0xffffffff


	//   ....[5]....
        /*004c*/ 	.word	0xffffffff


	//   ....[6]....
        /*0050*/ 	.word	0xffffffff


	//   ....[7]....
        /*0054*/ 	.word	0xffffffff


	//   ....[8]....
        /*0058*/ 	.word	0xffffffff


	//   ....[9]....
        /*005c*/ 	.word	0xffffffff


	//   ....[10]....
        /*0060*/ 	.word	0xffffffff


	//   ....[11]....
        /*0064*/ 	.word	0xffffffff


	//   ....[12]....
        /*0068*/ 	.word	0xffffffff


	//   ....[13]....
        /*006c*/ 	.word	0xffffffff


	//   ....[14]....
        /*0070*/ 	.word	0xffffffff


	//   ....[15]....
        /*0074*/ 	.word	0xffffffff


	//   ....[16]....
        /*0078*/ 	.word	0xffffffff


	//   ....[17]....
        /*007c*/ 	.word	0xffffffff


	//   ....[18]....
        /*0080*/ 	.word	0xffffffff


	//   ....[19]....
        /*0084*/ 	.word	0xffffffff


	//----- nvinfo : EIATTR_COOP_GROUP_INSTR_OFFSETS
	.align		4
.L_1952:
        /*0088*/ 	.byte	0x04, 0x28
        /*008a*/ 	.short	(.L_1954 - .L_1953)


	//   ....[0]....
.L_1953:
        /*008c*/ 	.word	0x00008dd0


	//   ....[1]....
        /*0090*/ 	.word	0x00008e00


	//   ....[2]....
        /*0094*/ 	.word	0x00008e20


	//   ....[3]....
        /*0098*/ 	.word	0x00008e40


	//   ....[4]....
        /*009c*/ 	.word	0x00008e60


	//   ....[5]....
        /*00a0*/ 	.word	0x00009190


	//   ....[6]....
        /*00a4*/ 	.word	0x000091b0


	//   ....[7]....
        /*00a8*/ 	.word	0x000091d0


	//   ....[8]....
        /*00ac*/ 	.word	0x000091f0


	//   ....[9]....
        /*00b0*/ 	.word	0x00009210


	//   ....[10]....
        /*00b4*/ 	.word	0x00009990


	//   ....[11]....
        /*00b8*/ 	.word	0x000099f0


	//   ....[12]....
        /*00bc*/ 	.word	0x00009a50


	//   ....[13]....
        /*00c0*/ 	.word	0x00009ab0


	//   ....[14]....
        /*00c4*/ 	.word	0x00009b10


	//   ....[15]....
        /*00c8*/ 	.word	0x00009e80


	//   ....[16]....
        /*00cc*/ 	.word	0x00009ee0


	//   ....[17]....
        /*00d0*/ 	.word	0x00009f40


	//   ....[18]....
        /*00d4*/ 	.word	0x00009fa0


	//   ....[19]....
        /*00d8*/ 	.word	0x0000a000


	//----- nvinfo : EIATTR_EXIT_INSTR_OFFSETS
	.align		4
.L_1954:
        /*00dc*/ 	.byte	0x04, 0x1c
        /*00de*/ 	.short	(.L_1956 - .L_1955)


	//   ....[0]....
.L_1955:
        /*00e0*/ 	.word	0x00000650


	//   ....[1]....
        /*00e4*/ 	.word	0x00009930


	//----- nvinfo : EIATTR_MAX_THREADS
	.align		4
.L_1956:
        /*00e8*/ 	.byte	0x04, 0x05
        /*00ea*/ 	.short	(.L_1958 - .L_1957)
.L_1957:
        /*00ec*/ 	.word	0x00000080
        /*00f0*/ 	.word	0x00000001
        /*00f4*/ 	.word	0x00000001


	//----- nvinfo : EIATTR_CRS_STACK_SIZE
	.align		4
.L_1958:
        /*00f8*/ 	.byte	0x04, 0x1e
        /*00fa*/ 	.short	(.L_1960 - .L_1959)
.L_1959:
        /*00fc*/ 	.word	0x00000000
.L_1960:


//--------------------- .nv.info._ZN10layer_norm13ln_fwd_kernelINS_13Kernel_traitsIf13__nv_bfloat16S2_S2_fjLj768ELj1ELj4ELj1ELj16ENS_18Kernel_traits_baseILj768EfS2_S2_S2_fjLj128EEEEELb1ELb0ELb1ELb0EEEvNS_9FwdParamsE --------------------------
	.section	.nv.info._ZN10layer_norm13ln_fwd_kernelINS_13Kernel_traitsIf13__nv_bfloat16S2_S2_fjLj768ELj1ELj4ELj1ELj16ENS_18Kernel_traits_baseILj768EfS2_S2_S2_fjLj128EEEEELb1ELb0ELb1ELb0EEEvNS_9FwdParamsE,"",@"SHT_CUDA_INFO"
	.sectionflags	@""
	.align	4


	//----- nvinfo : EIATTR_CUDA_API_VERSION
	.align		4
        /*0000*/ 	.byte	0x04, 0x37
        /*0002*/ 	.short	(.L_1962 - .L_1961)
.L_1961:
        /*0004*/ 	.word	0x00000082


	//----- nvinfo : EIATTR_SW2861232_WAR
	.align		4
.L_1962:
        /*0008*/ 	.byte	0x01, 0x35
	.zero		2


	//----- nvinfo : EIATTR_PARAM_CBANK
	.align		4
        /*000c*/ 	.byte	0x04, 0x0a
        /*000e*/ 	.short	(.L_1964 - .L_1963)
	.align		4
.L_1963:
        /*0010*/ 	.word	index@(.nv.constant0._ZN10layer_norm13ln_fwd_kernelINS_13Kernel_traitsIf13__nv_bfloat16S2_S2_fjLj768ELj1ELj4ELj1ELj16ENS_18Kernel_traits_baseILj768EfS2_S2_S2_fjLj128EEEEELb1ELb0ELb1ELb0EEEvNS_9FwdParamsE)
        /*0014*/ 	.short	0x0160
        /*0016*/ 	.short	0x00e8


	//----- nvinfo : EIATTR_CBANK_PARAM_SIZE
	.align		4
.L_1964:
        /*0018*/ 	.byte	0x03, 0x19
        /*001a*/ 	.short	0x00e8


	//----- nvinfo : EIATTR_KPARAM_INFO
	.align		4
        /*001c*/ 	.byte	0x04, 0x17
        /*001e*/ 	.short	(.L_1966 - .L_1965)
.L_1965:
        /*0020*/ 	.word	0x00000000
        /*0024*/ 	.short	0x0000
        /*0026*/ 	.short	0x0000
        /*0028*/ 	.byte	0x00, 0xf0, 0xa1, 0x03


	//----- nvinfo : EIATTR_MAXREG_COUNT
	.align		4
.L_1966:
        /*002c*/ 	.byte	0x03, 0x1b
        /*002e*/ 	.short	0x00ff


	//----- nvinfo : EIATTR_MERCURY_ISA_VERSION
	.align		4
        /*0030*/ 	.byte	0x03, 0x5f
        /*0032*/ 	.short	0x0000


	//----- nvinfo : EIATTR_COOP_GROUP_MASK_REGIDS
	.align		4
        /*0034*/ 	.byte	0x04, 0x29
        /*0036*/ 	.short	(.L_1968 - .L_1967)


	//   ....[0]....
.L_1967:
        /*0038*/ 	.word	0xffffffff


	//   ....[1]....
        /*003c*/ 	.word	0xffffffff


	//   ....[2]....
        /*0040*/ 	.word	0xffffffff


	//   ....[3]....
        /*0044*/ 	.word	0xffffffff


	//   ....[4]....
        /*0048*/ 	.word	0xffffffff


	//   ....[5]....
        /*004c*/ 	.word	0xffffffff


	//   ....[6]....
        /*0050*/ 	.word	0xffffffff


	//   ....[7]....
        /*0054*/ 	.word	0xffffffff


	//   ....[8]....
        /*0058*/ 	.word	0xffffffff


	//   ....[9]....
        /*005c*/ 	.word	0xffffffff


	//   ....[10]....
        /*0060*/ 	.word	0xffffffff


	//   ....[11]....
        /*0064*/ 	.word	0xffffffff


	//   ....[12]....
        /*0068*/ 	.word	0xffffffff


	//   ....[13]....
        /*006c*/ 	.word	0xffffffff


	//   ....[14]....
        /*0070*/ 	.word	0xffffffff


	//   ....[15]....
        /*0074*/ 	.word	0xffffffff


	//   ....[16]....
        /*0078*/ 	.word	0xffffffff


	//   ....[17]....
        /*007c*/ 	.word	0xffffffff


	//   ....[18]....
        /*0080*/ 	.word	0xffffffff


	//   ....[19]....
        /*0084*/ 	.word	0xffffffff


	//----- nvinfo : EIATTR_COOP_GROUP_INSTR_OFFSETS
	.align		4
.L_1968:
        /*0088*/ 	.byte	0x04, 0x28
        /*008a*/ 	.short	(.L_1970 - .L_1969)


	//   ....[0]....
.L_1969:
        /*008c*/ 	.word	0x0000a470


	//   ....[1]....
        /*0090*/ 	.word	0x0000a4a0


	//   ....[2]....
        /*0094*/ 	.word	0x0000a4c0


	//   ....[3]....
        /*0098*/ 	.word	0x0000a4e0


	//   ....[4]....
        /*009c*/ 	.word	0x0000a500


	//   ....[5]....
        /*00a0*/ 	.word	0x0000a840


	//   ....[6]....
        /*00a4*/ 	.word	0x0000a860


	//   ....[7]....
        /*00a8*/ 	.word	0x0000a880


	//   ....[8]....
        /*00ac*/ 	.word	0x0000a8a0


	//   ....[9]....
        /*00b0*/ 	.word	0x0000a8c0


	//   ....[10]....
        /*00b4*/ 	.word	0x0000b180


	//   ....[11]....
        /*00b8*/ 	.word	0x0000b200


	//   ....[12]....
        /*00bc*/ 	.word	0x0000b260


	//   ....[13]....
        /*00c0*/ 	.word	0x0000b2c0


	//   ....[14]....
        /*00c4*/ 	.word	0x0000b320


	//   ....[15]....
        /*00c8*/ 	.word	0x0000b6a0


	//   ....[16]....
        /*00cc*/ 	.word	0x0000b700


	//   ....[17]....
        /*00d0*/ 	.word	0x0000b760


	//   ....[18]....
        /*00d4*/ 	.word	0x0000b7c0


	//   ....[19]....
        /*00d8*/ 	.word	0x0000b830


	//----- nvinfo : EIATTR_EXIT_INSTR_OFFSETS
	.align		4
.L_1970:
        /*00dc*/ 	.byte	0x04, 0x1c
        /*00de*/ 	.short	(.L_1972 - .L_1971)


	//   ....[0]....
.L_1971:
        /*00e0*/ 	.word	0x000008c0


	//   ....[1]....
        /*00e4*/ 	.word	0x0000b130


	//----- nvinfo : EIATTR_MAX_THREADS
	.align		4
.L_1972:
        /*00e8*/ 	.byte	0x04, 0x05
        /*00ea*/ 	.short	(.L_1974 - .L_1973)
.L_1973:
        /*00ec*/ 	.word	0x00000080
        /*00f0*/ 	.word	0x00000001
        /*00f4*/ 	.word	0x00000001


	//----- nvinfo : EIATTR_CRS_STACK_SIZE
	.align		4
.L_1974:
        /*00f8*/ 	.byte	0x04, 0x1e
        /*00fa*/ 	.short	(.L_1976 - .L_1975)
.L_1975:
        /*00fc*/ 	.word	0x00000000
.L_1976:


//--------------------- .nv.info._ZN10layer_norm13ln_fwd_kernelINS_13Kernel_traitsIf13__nv_bfloat16S2_S2_fjLj768ELj1ELj4ELj1ELj16ENS_18Kernel_traits_baseILj768EfS2_S2_S2_fjLj128EEEEELb1ELb0ELb1ELb1EEEvNS_9FwdParamsE --------------------------
	.section	.nv.info._ZN10layer_norm13ln_fwd_kernelINS_13Kernel_traitsIf13__nv_bfloat16S2_S2_fjLj768ELj1ELj4ELj1ELj16ENS_18Kernel_traits_baseILj768EfS2_S2_S2_fjLj128EEEEELb1ELb0ELb1ELb1EEEvNS_9FwdParamsE,"",@"SHT_CUDA_INFO"
	.sectionflags	@""
	.align	4


	//----- nvinfo : EIATTR_CUDA_API_VERSION
	.align		4
        /*0000*/ 	.byte	0x04, 0x37
        /*0002*/ 	.short	(.L_1978 - .L_1977)
.L_1977:
        /*0004*/ 	.word	0x00000082


	//----- nvinfo : EIATTR_SW2861232_WAR
	.align		4
.L_1978:
        /*0008*/ 	.byte	0x01, 0x35
	.zero		2


	//----- nvinfo : EIATTR_PARAM_CBANK
	.align		4
        /*000c*/ 	.byte	0x04, 0x0a
        /*000e*/ 	.short	(.L_1980 - .L_1979)
	.align		4
.L_1979:
        /*0010*/ 	.word	index@(.nv.constant0._ZN10layer_norm13ln_fwd_kernelINS_13Kernel_traitsIf13__nv_bfloat16S2_S2_fjLj768ELj1ELj4ELj1ELj16ENS_18Kernel_traits_baseILj768EfS2_S2_S2_fjLj128EEEEELb1ELb0ELb1ELb1EEEvNS_9FwdParamsE)
        /*0014*/ 	.short	0x0160
        /*0016*/ 	.short	0x00e8


	//----- nvinfo : EIATTR_CBANK_PARAM_SIZE
	.align		4
.L_1980:
        /*0018*/ 	.byte	0x03, 0x19
        /*001a*/ 	.short	0x00e8


	//----- nvinfo : EIATTR_KPARAM_INFO
	.align		4
        /*001c*/ 	.byte	0x04, 0x17
        /*001e*/ 	.short	(.L_1982 - .L_1981)
.L_1981:
        /*0020*/ 	.word	0x00000000
        /*0024*/ 	.short	0x0000
        /*0026*/ 	.short	0x0000
        /*0028*/ 	.byte	0x00, 0xf0, 0xa1, 0x03


	//----- nvinfo : EIATTR_MAXREG_COUNT
	.align		4
.L_1982:
        /*002c*/ 	.byte	0x03, 0x1b
        /*002e*/ 	.short	0x00ff


	//----- nvinfo : EIATTR_MERCURY_ISA_VERSION
	.align		4
        /*0030*/ 	.byte	0x03, 0x5f
        /*0032*/ 	.short	0x0000


	//----- nvinfo : EIATTR_COOP_GROUP_MASK_REGIDS
	.align		4
        /*0034*/ 	.byte	0x04, 0x29
        /*0036*/ 	.short	(.L_1984 - .L_1983)


	//   ....[0]....
.L_1983:
        /*0038*/ 	.word	0xffffffff


	//   ....[1]....
        /*003c*/ 	.word	0xffffffff


	//   ....[2]....
        /*0040*/ 	.word	0xffffffff


	//   ....[3]....
        /*0044*/ 	.word	0xffffffff


	//   ....[4]....
        /*0048*/ 	.word	0xffffffff


	//   ....[5]....
        /*004c*/ 	.word	0xffffffff


	//   ....[6]....
        /*0050*/ 	.word	0xffffffff


	//   ....[7]....
        /*0054*/ 	.word	0xffffffff


	//   ....[8]....
        /*0058*/ 	.word	0xffffffff


	//   ....[9]....
        /*005c*/ 	.word	0xffffffff


	//   ....[10]....
        /*0060*/ 	.word	0xffffffff


	//   ....[11]....
        /*0064*/ 	.word	0xffffffff


	//   ....[12]....
        /*0068*/ 	.word	0xffffffff


	//   ....[13]....
        /*006c*/ 	.word	0xffffffff


	//   ....[14]....
        /*0070*/ 	.word	0xffffffff


	//   ....[15]....
        /*0074*/ 	.word	0xffffffff


	//   ....[16]....
        /*0078*/ 	.word	0xffffffff


	//   ....[17]....
        /*007c*/ 	.word	0xffffffff


	//   ....[18]....
        /*0080*/ 	.word	0xffffffff


	//   ....[19]....
        /*0084*/ 	.word	0xffffffff


	//----- nvinfo : EIATTR_COOP_GROUP_INSTR_OFFSETS
	.align		4
.L_1984:
        /*0088*/ 	.byte	0x04, 0x28
        /*008a*/ 	.short	(.L_1986 - .L_1985)


	//   ....[0]....
.L_1985:
        /*008c*/ 	.word	0x0000a2e0


	//   ....[1]....
        /*0090*/ 	.word	0x0000a310


	//   ....[2]....
        /*0094*/ 	.word	0x0000a330


	//   ....[3]....
        /*0098*/ 	.word	0x0000a350


	//   ....[4]....
        /*009c*/ 	.word	0x0000a370


	//   ....[5]....
        /*00a0*/ 	.word	0x0000a6a0


	//   ....[6]....
        /*00a4*/ 	.word	0x0000a6c0


	//   ....[7]....
        /*00a8*/ 	.word	0x0000a6e0


	//   ....[8]....
        /*00ac*/ 	.word	0x0000a700


	//   ....[9]....
        /*00b0*/ 	.word	0x0000a720


	//   ....[10]....
        /*00b4*/ 	.word	0x0000af40


	//   ....[11]....
        /*00b8*/ 	.word	0x0000afb0


	//   ....[12]....
        /*00bc*/ 	.word	0x0000b010


	//   ....[13]....
        /*00c0*/ 	.word	0x0000b070


	//   ....[14]....
        /*00c4*/ 	.word	0x0000b0d0


	//   ....[15]....
        /*00c8*/ 	.word	0x0000b440


	//   ....[16]....
        /*00cc*/ 	.word	0x0000b4a0


	//   ....[17]....
        /*00d0*/ 	.word	0x0000b500


	//   ....[18]....
        /*00d4*/ 	.word	0x0000b560


	//   ....[19]....
        /*00d8*/ 	.word	0x0000b5c0


	//----- nvinfo : EIATTR_EXIT_INSTR_OFFSETS
	.align		4
.L_1986:
        /*00dc*/ 	.byte	0x04, 0x1c
        /*00de*/ 	.short	(.L_1988 - .L_1987)


	//   ....[0]....
.L_1987:
        /*00e0*/ 	.word	0x00000670


	//   ....[1]....
        /*00e4*/ 	.word	0x0000aef0


	//----- nvinfo : EIATTR_MAX_THREADS
	.align		4
.L_1988:
        /*00e8*/ 	.byte	0x04, 0x05
        /*00ea*/ 	.short	(.L_1990 - .L_1989)
.L_1989:
        /*00ec*/ 	.word	0x00000080
        /*00f0*/ 	.word	0x00000001
        /*00f4*/ 	.word	0x00000001


	//----- nvinfo : EIATTR_CRS_STACK_SIZE
	.align		4
.L_1990:
        /*00f8*/ 	.byte	0x04, 0x1e
        /*00fa*/ 	.short	(.L_1992 - .L_1991)
.L_1991:
        /*00fc*/ 	.word	0x00000000
.L_1992:


//--------------------- .nv.info._ZN10layer_norm13ln_fwd_kernelINS_13Kernel_traitsIf13__nv_bfloat16S2_S2_fjLj768ELj1ELj4ELj1ELj16ENS_18Kernel_traits_baseILj768EfS2_S2_S2_fjLj128EEEEELb1ELb1ELb0ELb0EEEvNS_9FwdParamsE --------------------------
	.section	.nv.info._ZN10layer_norm13ln_fwd_kernelINS_13Kernel_traitsIf13__nv_bfloat16S2_S2_fjLj768ELj1ELj4ELj1ELj16ENS_18Kernel_traits_baseILj768EfS2_S2_S2_fjLj128EEEEELb1ELb1ELb0ELb0EEEvNS_9FwdParamsE,"",@"SHT_CUDA_INFO"
	.sectionflags	@""
	.align	4


	//----- nvinfo : EIATTR_CUDA_API_VERSION
	.align		4
        /*0000*/ 	.byte	0x04, 0x37
        /*0002*/ 	.short	(.L_1994 - .L_1993)
.L_1993:
        /*0004*/ 	.word	0x00000082


	//----- nvinfo : EIATTR_SW2861232_WAR
	.align		4
.L_1994:
        /*0008*/ 	.byte	0x01, 0x35
	.zero		2


	//----- nvinfo : EIATTR_PARAM_CBANK
	.align		4
        /*000c*/ 	.byte	0x04, 0x0a
        /*000e*/ 	.short	(.L_1996 - .L_1995)
	.align		4
.L_1995:
        /*0010*/ 	.word	index@(.nv.constant0._ZN10layer_norm13ln_fwd_kernelINS_13Kernel_traitsIf13__nv_bfloat16S2_S2_fjLj768ELj1ELj4ELj1ELj16ENS_18Kernel_traits_baseILj768EfS2_S2_S2_fjLj128EEEEELb1ELb1ELb0ELb0EEEvNS_9FwdParamsE)
        /*0014*/ 	.short	0x0160
        /*0016*/ 	.short	0x00e8


	//----- nvinfo : EIATTR_CBANK_PARAM_SIZE
	.align		4
.L_1996:
        /*0018*/ 	.byte	0x03, 0x19
        /*001a*/ 	.short	0x00e8


	//----- nvinfo : EIATTR_KPARAM_INFO
	.align		4
        /*001c*/ 	.byte	0x04, 0x17
        /*001e*/ 	.short	(.L_1998 - .L_1997)
.L_1997:
        /*0020*/ 	.word	0x00000000
        /*0024*/ 	.short	0x0000
        /*0026*/ 	.short	0x0000
        /*0028*/ 	.byte	0x00, 0xf0, 0xa1, 0x03


	//----- nvinfo : EIATTR_MAXREG_COUNT
	.align		4
.L_1998:
        /*002c*/ 	.byte	0x03, 0x1b
        /*002e*/ 	.short	0x00ff


	//----- nvinfo : EIATTR_MERCURY_ISA_VERSION
	.align		4
        /*0030*/ 	.byte	0x03, 0x5f
        /*0032*/ 	.short	0x0000


	//----- nvinfo : EIATTR_COOP_GROUP_MASK_REGIDS
	.align		4
        /*0034*/ 	.byte	0x04, 0x29
        /*0036*/ 	.short	(.L_2000 - .L_1999)


	//   ....[0]....
.L_1999:
        /*0038*/ 	.word	0xffffffff


	//   ....[1]....
        /*003c*/ 	.word	0xffffffff


	//   ....[2]....
        /*0040*/ 	.word	0xffffffff


	//   ....[3]....
        /*0044*/ 	.word	0xffffffff


	//   ....[4]....
        /*0048*/ 	.word	0xffffffff


	//   ....[5]....
        /*004c*/ 	.word	0xffffffff


	//   ....[6]....
        /*0050*/ 	.word	0xffffffff


	//   ....[7]....
        /*0054*/ 	.word	0xffffffff


	//   ....[8]....
        /*0058*/ 	.word	0xffffffff


	//   ....[9]....
        /*005c*/ 	.word	0xffffffff


	//   ....[10]....
        /*0060*/ 	.word	0xffffffff


	//   ....[11]....
        /*0064*/ 	.word	0xffffffff


	//   ....[12]....
        /*0068*/ 	.word	0xffffffff


	//   ....[13]....
        /*006c*/ 	.word	0xffffffff


	//   ....[14]....
        /*0070*/ 	.word	0xffffffff


	//   ....[15]....
        /*0074*/ 	.word	0xffffffff


	//   ....[16]....
        /*0078*/ 	.word	0xffffffff


	//   ....[17]....
        /*007c*/ 	.word	0xffffffff


	//   ....[18]....
        /*0080*/ 	.word	0xffffffff


	//   ....[19]....
        /*0084*/ 	.word	0xffffffff


	//----- nvinfo : EIATTR_COOP_GROUP_INSTR_OFFSETS
	.align		4
.L_2000:
        /*0088*/ 	.byte	0x04, 0x28
        /*008a*/ 	.short	(.L_2002 - .L_2001)


	//   ....[0]....
.L_2001:
        /*008c*/ 	.word	0x00009530


	//   ....[1]....
        /*0090*/ 	.word	0x00009560


	//   ....[2]....
        /*0094*/ 	.word	0x00009590


	//   ....[3]....
        /*0098*/ 	.word	0x000095b0


	//   ....[4]....
        /*009c*/ 	.word	0x000095d0


	//   ....[5]....
        /*00a0*/ 	.word	0x00009910


	//   ....[6]....
        /*00a4*/ 	.word	0x00009930


	//   ....[7]....
        /*00a8*/ 	.word	0x00009950


	//   ....[8]....
        /*00ac*/ 	.word	0x00009970


	//   ....[9]....
        /*00b0*/ 	.word	0x00009990


	//   ....[10]....
        /*00b4*/ 	.word	0x0000a200


	//   ....[11]....
        /*00b8*/ 	.word	0x0000a260


	//   ....[12]....
        /*00bc*/ 	.word	0x0000a2c0


	//   ....[13]....
        /*00c0*/ 	.word	0x0000a320


	//   ....[14]....
        /*00c4*/ 	.word	0x0000a380


	//   ....[15]....
        /*00c8*/ 	.word	0x0000a710


	//   ....[16]....
        /*00cc*/ 	.word	0x0000a770


	//   ....[17]....
        /*00d0*/ 	.word	0x0000a7d0


	//   ....[18]....
        /*00d4*/ 	.word	0x0000a830


	//   ....[19]....
        /*00d8*/ 	.word	0x0000a890


	//----- nvinfo : EIATTR_EXIT_INSTR_OFFSETS
	.align		4
.L_2002:
        /*00dc*/ 	.byte	0x04, 0x1c
        /*00de*/ 	.short	(.L_2004 - .L_2003)


	//   ....[0]....
.L_2003:
        /*00e0*/ 	.word	0x000009a0


	//   ....[1]....
        /*00e4*/ 	.word	0x0000a1a0


	//----- nvinfo : EIATTR_MAX_THREADS
	.align		4
.L_2004:
        /*00e8*/ 	.byte	0x04, 0x05
        /*00ea*/ 	.short	(.L_2006 - .L_2005)
.L_2005:
        /*00ec*/ 	.word	0x00000080
        /*00f0*/ 	.word	0x00000001
        /*00f4*/ 	.word	0x00000001


	//----- nvinfo : EIATTR_CRS_STACK_SIZE
	.align		4
.L_2006:
        /*00f8*/ 	.byte	0x04, 0x1e
        /*00fa*/ 	.short	(.L_2008 - .L_2007)
.L_2007:
        /*00fc*/ 	.word	0x00000000
.L_2008:


//--------------------- .nv.info._ZN10layer_norm13ln_fwd_kernelINS_13Kernel_traitsIf13__nv_bfloat16S2_S2_fjLj768ELj1ELj4ELj1ELj16ENS_18Kernel_traits_baseILj768EfS2_S2_S2_fjLj128EEEEELb1ELb1ELb0ELb1EEEvNS_9FwdParamsE --------------------------
	.section	.nv.info._ZN10layer_norm13ln_fwd_kernelINS_13Kernel_traitsIf13__nv_bfloat16S2_S2_fjLj768ELj1ELj4ELj1ELj16ENS_18Kernel_traits_baseILj768EfS2_S2_S2_fjLj128EEEEELb1ELb1ELb0ELb1EEEvNS_9FwdParamsE,"",@"SHT_CUDA_INFO"
	.sectionflags	@""
	.align	4


	//----- nvinfo : EIATTR_CUDA_API_VERSION
	.align		4
        /*0000*/ 	.byte	0x04, 0x37
        /*0002*/ 	.short	(.L_2010 - .L_2009)
.L_2009:
        /*0004*/ 	.word	0x00000082


	//----- nvinfo : EIATTR_SW2861232_WAR
	.align		4
.L_2010:
        /*0008*/ 	.byte	0x01, 0x35
	.zero		2


	//----- nvinfo : EIATTR_PARAM_CBANK
	.align		4
        /*000c*/ 	.byte	0x04, 0x0a
        /*000e*/ 	.short	(.L_2012 - .L_2011)
	.align		4
.L_2011:
        /*0010*/ 	.word	index@(.nv.constant0._ZN10layer_norm13ln_fwd_kernelINS_13Kernel_traitsIf13__nv_bfloat16S2_S2_fjLj768ELj1ELj4ELj1ELj16ENS_18Kernel_traits_baseILj768EfS2_S2_S2_fjLj128EEEEELb1ELb1ELb0ELb1EEEvNS_9FwdParamsE)
        /*0014*/ 	.short	0x0160
        /*0016*/ 	.short	0x00e8


	//----- nvinfo : EIATTR_CBANK_PARAM_SIZE
	.align		4
.L_2012:
        /*0018*/ 	.byte	0x03, 0x19
        /*001a*/ 	.short	0x00e8


	//----- nvinfo : EIATTR_KPARAM_INFO
	.align		4
        /*001c*/ 	.byte	0x04, 0x17
        /*001e*/ 	.short	(.L_2014 - .L_2013)
.L_2013:
        /*0020*/ 	.word	0x00000000
        /*0024*/ 	.short	0x0000
        /*0026*/ 	.short	0x0000
        /*0028*/ 	.byte	0x00, 0xf0, 0xa1, 0x03


	//----- nvinfo : EIATTR_MAXREG_COUNT
	.align		4
.L_2014:
        /*002c*/ 	.byte	0x03, 0x1b
        /*002e*/ 	.short	0x00ff


	//----- nvinfo : EIATTR_MERCURY_ISA_VERSION
	.align		4
        /*0030*/ 	.byte	0x03, 0x5f
        /*0032*/ 	.short	0x0000


	//----- nvinfo : EIATTR_COOP_GROUP_MASK_REGIDS
	.align		4
        /*0034*/ 	.byte	0x04, 0x29
        /*0036*/ 	.short	(.L_2016 - .L_2015)


	//   ....[0]....
.L_2015:
        /*0038*/ 	.word	0xffffffff


	//   ....[1]....
        /*003c*/ 	.word	0xffffffff


	//   ....[2]....
        /*0040*/ 	.word	0xffffffff


	//   ....[3]....
        /*0044*/ 	.word	0xffffffff


	//   ....[4]....
        /*0048*/ 	.word	0xffffffff


	//   ....[5]....
        /*004c*/ 	.word	0xffffffff


	//   ....[6]....
        /*0050*/ 	.word	0xffffffff


	//   ....[7]....
        /*0054*/ 	.word	0xffffffff


	//   ....[8]....
        /*0058*/ 	.word	0xffffffff


	//   ....[9]....
        /*005c*/ 	.word	0xffffffff


	//   ....[10]....
        /*0060*/ 	.word	0xffffffff


	//   ....[11]....
        /*0064*/ 	.word	0xffffffff


	//   ....[12]....
        /*0068*/ 	.word	0xffffffff


	//   ....[13]....
        /*006c*/ 	.word	0xffffffff


	//   ....[14]....
        /*0070*/ 	.word	0xffffffff


	//   ....[15]....
        /*0074*/ 	.word	0xffffffff


	//   ....[16]....
        /*0078*/ 	.word	0xffffffff


	//   ....[17]....
        /*007c*/ 	.word	0xffffffff


	//   ....[18]....
        /*0080*/ 	.word	0xffffffff


	//   ....[19]....
        /*0084*/ 	.word	0xffffffff


	//----- nvinfo : EIATTR_COOP_GROUP_INSTR_OFFSETS
	.align		4
.L_2016:
        /*0088*/ 	.byte	0x04, 0x28
        /*008a*/ 	.short	(.L_2018 - .L_2017)


	//   ....[0]....
.L_2017:
        /*008c*/ 	.word	0x00009140


	//   ....[1]....
        /*0090*/ 	.word	0x00009170


	//   ....[2]....
        /*0094*/ 	.word	0x00009190


	//   ....[3]....
        /*0098*/ 	.word	0x000091b0


	//   ....[4]....
        /*009c*/ 	.word	0x000091d0


	//   ....[5]....
        /*00a0*/ 	.word	0x00009500


	//   ....[6]....
        /*00a4*/ 	.word	0x00009520


	//   ....[7]....
        /*00a8*/ 	.word	0x00009540


	//   ....[8]....
        /*00ac*/ 	.word	0x00009560


	//   ....[9]....
        /*00b0*/ 	.word	0x00009580


	//   ....[10]....
        /*00b4*/ 	.word	0x00009cf0


	//   ....[11]....
        /*00b8*/ 	.word	0x00009d50


	//   ....[12]....
        /*00bc*/ 	.word	0x00009db0


	//   ....[13]....
        /*00c0*/ 	.word	0x00009e10


	//   ....[14]....
        /*00c4*/ 	.word	0x00009e70


	//   ....[15]....
        /*00c8*/ 	.word	0x0000a1e0


	//   ....[16]....
        /*00cc*/ 	.word	0x0000a240


	//   ....[17]....
        /*00d0*/ 	.word	0x0000a2a0


	//   ....[18]....
        /*00d4*/ 	.word	0x0000a300


	//   ....[19]....
        /*00d8*/ 	.word	0x0000a360


	//----- nvinfo : EIATTR_EXIT_INSTR_OFFSETS
	.align		4
.L_2018:
        /*00dc*/ 	.byte	0x04, 0x1c
        /*00de*/ 	.short	(.L_2020 - .L_2019)


	//   ....[0]....
.L_2019:
        /*00e0*/ 	.word	0x000006a0


	//   ....[1]....
        /*00e4*/ 	.word	0x00009ca0


	//----- nvinfo : EIATTR_MAX_THREADS
	.align		4
.L_2020:
        /*00e8*/ 	.byte	0x04, 0x05
        /*00ea*/ 	.short	(.L_2022 - .L_2021)
.L_2021:
        /*00ec*/ 	.word	0x00000080
        /*00f0*/ 	.word	0x00000001
        /*00f4*/ 	.word	0x00000001


	//----- nvinfo : EIATTR_CRS_STACK_SIZE
	.align		4
.L_2022:
        /*00f8*/ 	.byte	0x04, 0x1e
        /*00fa*/ 	.short	(.L_2024 - .L_2023)
.L_2023:
        /*00fc*/ 	.word	0x00000000
.L_2024:


//--------------------- .nv.info._ZN10layer_norm13ln_fwd_kernelINS_13Kernel_traitsIf13__nv_bfloat16S2_S2_fjLj768ELj1ELj4ELj1ELj16ENS_18Kernel_traits_baseILj768EfS2_S2_S2_fjLj128EEEEELb1ELb1ELb1ELb0EEEvNS_9FwdParamsE --------------------------
	.section	.nv.info._ZN10layer_norm13ln_fwd_kernelINS_13Kernel_traitsIf13__nv_bfloat16S2_S2_fjLj768ELj1ELj4ELj1ELj16ENS_18Kernel_traits_baseILj768EfS2_S2_S2_fjLj128EEEEELb1ELb1ELb1ELb0EEEvNS_9FwdParamsE,"",@"SHT_CUDA_INFO"
	.sectionflags	@""
	.align	4


	//----- nvinfo : EIATTR_CUDA_API_VERSION
	.align		4
        /*0000*/ 	.byte	0x04, 0x37
        /*0002*/ 	.short	(.L_2026 - .L_2025)
.L_2025:
        /*0004*/ 	.word	0x00000082


	//----- nvinfo : EIATTR_SW2861232_WAR
	.align		4
.L_2026:
        /*0008*/ 	.byte	0x01, 0x35
	.zero		2


	//----- nvinfo : EIATTR_PARAM_CBANK
	.align		4
        /*000c*/ 	.byte	0x04, 0x0a
        /*000e*/ 	.short	(.L_2028 - .L_2027)
	.align		4
.L_2027:
        /*0010*/ 	.word	index@(.nv.constant0._ZN10layer_norm13ln_fwd_kernelINS_13Kernel_traitsIf13__nv_bfloat16S2_S2_fjLj768ELj1ELj4ELj1ELj16ENS_18Kernel_traits_baseILj768EfS2_S2_S2_fjLj128EEEEELb1ELb1ELb1ELb0EEEvNS_9FwdParamsE)
        /*0014*/ 	.short	0x0160
        /*0016*/ 	.short	0x00e8


	//----- nvinfo : EIATTR_CBANK_PARAM_SIZE
	.align		4
.L_2028:
        /*0018*/ 	.byte	0x03, 0x19
        /*001a*/ 	.short	0x00e8


	//----- nvinfo : EIATTR_KPARAM_INFO
	.align		4
        /*001c*/ 	.byte	0x04, 0x17
        /*001e*/ 	.short	(.L_2030 - .L_2029)
.L_2029:
        /*0020*/ 	.word	0x00000000
        /*0024*/ 	.short	0x0000
        /*0026*/ 	.short	0x0000
        /*0028*/ 	.byte	0x00, 0xf0, 0xa1, 0x03


	//----- nvinfo : EIATTR_MAXREG_COUNT
	.align		4
.L_2030:
        /*002c*/ 	.byte	0x03, 0x1b
        /*002e*/ 	.short	0x00ff


	//----- nvinfo : EIATTR_MERCURY_ISA_VERSION
	.align		4
        /*0030*/ 	.byte	0x03, 0x5f
        /*0032*/ 	.short	0x0000


	//----- nvinfo : EIATTR_COOP_GROUP_MASK_REGIDS
	.align		4
        /*0034*/ 	.byte	0x04, 0x29
        /*0036*/ 	.short	(.L_2032 - .L_2031)


	//   ....[0]....
.L_2031:
        /*0038*/ 	.word	0xffffffff


	//   ....[1]....
        /*003c*/ 	.word	0xffffffff


	//   ....[2]....
        /*0040*/ 	.word	0xffffffff


	//   ....[3]....
        /*0044*/ 	.word	0xffffffff


	//   ....[4]....
        /*0048*/ 	.word	0xffffffff


	//   ....[5]....
        /*004c*/ 	.word	0xffffffff


	//   ....[6]....
        /*0050*/ 	.word	0xffffffff


	//   ....[7]....
        /*0054*/ 	.word	0xffffffff


	//   ....[8]....
        /*0058*/ 	.word	0xffffffff


	//   ....[9]....
        /*005c*/ 	.word	0xffffffff


	//   ....[10]....
        /*0060*/ 	.word	0xffffffff


	//   ....[11]....
        /*0064*/ 	.word	0xffffffff


	//   ....[12]....
        /*0068*/ 	.word	0xffffffff


	//   ....[13]....
        /*006c*/ 	.word	0xffffffff


	//   ....[14]....
        /*0070*/ 	.word	0xffffffff


	//   ....[15]....
        /*0074*/ 	.word	0xffffffff


	//   ....[16]....
        /*0078*/ 	.word	0xffffffff


	//   ....[17]....
        /*007c*/ 	.word	0xffffffff


	//   ....[18]....
        /*0080*/ 	.word	0xffffffff


	//   ....[19]....
        /*0084*/ 	.word	0xffffffff


	//----- nvinfo : EIATTR_COOP_GROUP_INSTR_OFFSETS
	.align		4
.L_2032:
        /*0088*/ 	.byte	0x04, 0x28
        /*008a*/ 	.short	(.L_2034 - .L_2033)


	//   ....[0]....
.L_2033:
        /*008c*/ 	.word	0x0000a700


	//   ....[1]....
        /*0090*/ 	.word	0x0000a730


	//   ....[2]....
        /*0094*/ 	.word	0x0000a750


	//   ....[3]....
        /*0098*/ 	.word	0x0000a770


	//   ....[4]....
        /*009c*/ 	.word	0x0000a790


	//   ....[5]....
        /*00a0*/ 	.word	0x0000aad0


	//   ....[6]....
        /*00a4*/ 	.word	0x0000aaf0


	//   ....[7]....
        /*00a8*/ 	.word	0x0000ab10


	//   ....[8]....
        /*00ac*/ 	.word	0x0000ab30


	//   ....[9]....
        /*00b0*/ 	.word	0x0000ab50


	//   ....[10]....
        /*00b4*/ 	.word	0x0000b410


	//   ....[11]....
        /*00b8*/ 	.word	0x0000b490


	//   ....[12]....
        /*00bc*/ 	.word	0x0000b4f0


	//   ....[13]....
        /*00c0*/ 	.word	0x0000b550


	//   ....[14]....
        /*00c4*/ 	.word	0x0000b5b0


	//   ....[15]....
        /*00c8*/ 	.word	0x0000b930


	//   ....[16]....
        /*00cc*/ 	.word	0x0000b990


	//   ....[17]....
        /*00d0*/ 	.word	0x0000b9f0


	//   ....[18]....
        /*00d4*/ 	.word	0x0000ba50


	//   ....[19]....
        /*00d8*/ 	.word	0x0000bac0


	//----- nvinfo : EIATTR_EXIT_INSTR_OFFSETS
	.align		4
.L_2034:
        /*00dc*/ 	.byte	0x04, 0x1c
        /*00de*/ 	.short	(.L_2036 - .L_2035)


	//   ....[0]....
.L_2035:
        /*00e0*/ 	.word	0x00000980


	//   ....[1]....
        /*00e4*/ 	.word	0x0000b3c0


	//----- nvinfo : EIATTR_MAX_THREADS
	.align		4
.L_2036:
        /*00e8*/ 	.byte	0x04, 0x05
        /*00ea*/ 	.short	(.L_2038 - .L_2037)
.L_2037:
        /*00ec*/ 	.word	0x00000080
        /*00f0*/ 	.word	0x00000001
        /*00f4*/ 	.word	0x00000001


	//----- nvinfo : EIATTR_CRS_STACK_SIZE
	.align		4
.L_2038:
        /*00f8*/ 	.byte	0x04, 0x1e
        /*00fa*/ 	.short	(.L_2040 - .L_2039)
.L_2039:
        /*00fc*/ 	.word	0x00000000
.L_2040:


//--------------------- .nv.info._ZN10layer_norm13ln_fwd_kernelINS_13Kernel_traitsIf13__nv_bfloat16S2_S2_fjLj768ELj1ELj4ELj1ELj16ENS_18Kernel_traits_baseILj768EfS2_S2_S2_fjLj128EEEEELb1ELb1ELb1ELb1EEEvNS_9FwdParamsE --------------------------
	.section	.nv.info._ZN10layer_norm13ln_fwd_kernelINS_13Kernel_traitsIf13__nv_bfloat16S2_S2_fjLj768ELj1ELj4ELj1ELj16ENS_18Kernel_traits_baseILj768EfS2_S2_S2_fjLj128EEEEELb1ELb1ELb1ELb1EEEvNS_9FwdParamsE,"",@"SHT_CUDA_INFO"
	.sectionflags	@""
	.align	4


	//----- nvinfo : EIATTR_CUDA_API_VERSION
	.align		4
        /*0000*/ 	.byte	0x04, 0x37
        /*0002*/ 	.short	(.L_2042 - .L_2041)
.L_2041:
        /*0004*/ 	.word	0x00000082


	//----- nvinfo : EIATTR_SW2861232_WAR
	.align		4
.L_2042:
        /*0008*/ 	.byte	0x01, 0x35
	.zero		2


	//----- nvinfo : EIATTR_PARAM_CBANK
	.align		4
        /*000c*/ 	.byte	0x04, 0x0a
        /*000e*/ 	.short	(.L_2044 - .L_2043)
	.align		4
.L_2043:
        /*0010*/ 	.word	index@(.nv.constant0._ZN10layer_norm13ln_fwd_kernelINS_13Kernel_traitsIf13__nv_bfloat16S2_S2_fjLj768ELj1ELj4ELj1ELj16ENS_18Kernel_traits_baseILj768EfS2_S2_S2_fjLj128EEEEELb1ELb1ELb1ELb1EEEvNS_9FwdParamsE)
        /*0014*/ 	.short	0x0160
        /*0016*/ 	.short	0x00e8


	//----- nvinfo : EIATTR_CBANK_PARAM_SIZE
	.align		4
.L_2044:
        /*0018*/ 	.byte	0x03, 0x19
        /*001a*/ 	.short	0x00e8


	//----- nvinfo : EIATTR_KPARAM_INFO
	.align		4
        /*001c*/ 	.byte	0x04, 0x17
        /*001e*/ 	.short	(.L_2046 - .L_2045)
.L_2045:
        /*0020*/ 	.word	0x00000000
        /*0024*/ 	.short	0x0000
        /*0026*/ 	.short	0x0000
        /*0028*/ 	.byte	0x00, 0xf0, 0xa1, 0x03


	//----- nvinfo : EIATTR_MAXREG_COUNT
	.align		4
.L_2046:
        /*002c*/ 	.byte	0x03, 0x1b
        /*002e*/ 	.short	0x00ff


	//----- nvinfo : EIATTR_MERCURY_ISA_VERSION
	.align		4
        /*0030*/ 	.byte	0x03, 0x5f
        /*0032*/ 	.short	0x0000


	//----- nvinfo : EIATTR_COOP_GROUP_MASK_REGIDS
	.align		4
        /*0034*/ 	.byte	0x04, 0x29
        /*0036*/ 	.short	(.L_2048 - .L_2047)


	//   ....[0]....
.L_2047:
        /*0038*/ 	.word	0xffffffff


	//   ....[1]....
        /*003c*/ 	.word	0xffffffff


	//   ....[2]....
        /*0040*/ 	.word	0xffffffff


	//   ....[3]....
        /*0044*/ 	.word	0xffffffff


	//   ....[4]....
        /*0048*/ 	.word	0xffffffff


	//   ....[5]....
        /*004c*/ 	.word	0xffffffff


	//   ....[6]....
        /*0050*/ 	.word	0xffffffff


	//   ....[7]....
        /*0054*/ 	.word	0xffffffff


	//   ....[8]....
        /*0058*/ 	.word	0xffffffff


	//   ....[9]....
        /*005c*/ 	.word	0xffffffff


	//   ....[10]....
        /*0060*/ 	.word	0xffffffff


	//   ....[11]....
        /*0064*/ 	.word	0xffffffff


	//   ....[12]....
        /*0068*/ 	.word	0xffffffff


	//   ....[13]....
        /*006c*/ 	.word	0xffffffff


	//   ....[14]....
        /*0070*/ 	.word	0xffffffff


	//   ....[15]....
        /*0074*/ 	.word	0xffffffff


	//   ....[16]....
        /*0078*/ 	.word	0xffffffff


	//   ....[17]....
        /*007c*/ 	.word	0xffffffff


	//   ....[18]....
        /*0080*/ 	.word	0xffffffff


	//   ....[19]....
        /*0084*/ 	.word	0xffffffff


	//----- nvinfo : EIATTR_COOP_GROUP_INSTR_OFFSETS
	.align		4
.L_2048:
        /*0088*/ 	.byte	0x04, 0x28
        /*008a*/ 	.short	(.L_2050 - .L_2049)


	//   ....[0]....
.L_2049:
        /*008c*/ 	.word	0x0000a320


	//   ....[1]....
        /*0090*/ 	.word	0x0000a350


	//   ....[2]....
        /*0094*/ 	.word	0x0000a370


	//   ....[3]....
        /*0098*/ 	.word	0x0000a390


	//   ....[4]....
        /*009c*/ 	.word	0x0000a3b0


	//   ....[5]....
        /*00a0*/ 	.word	0x0000a6e0


	//   ....[6]....
        /*00a4*/ 	.word	0x0000a700


	//   ....[7]....
        /*00a8*/ 	.word	0x0000a720


	//   ....[8]....
        /*00ac*/ 	.word	0x0000a740


	//   ....[9]....
        /*00b0*/ 	.word	0x0000a760


	//   ....[10]....
        /*00b4*/ 	.word	0x0000af70


	//   ....[11]....
        /*00b8*/ 	.word	0x0000afe0


	//   ....[12]....
        /*00bc*/ 	.word	0x0000b040


	//   ....[13]....
        /*00c0*/ 	.word	0x0000b0a0


	//   ....[14]....
        /*00c4*/ 	.word	0x0000b100


	//   ....[15]....
        /*00c8*/ 	.word	0x0000b470


	//   ....[16]....
        /*00cc*/ 	.word	0x0000b4d0


	//   ....[17]....
        /*00d0*/ 	.word	0x0000b530


	//   ....[18]....
        /*00d4*/ 	.word	0x0000b590


	//   ....[19]....
        /*00d8*/ 	.word	0x0000b5f0


	//----- nvinfo : EIATTR_EXIT_INSTR_OFFSETS
	.align		4
.L_2050:
        /*00dc*/ 	.byte	0x04, 0x1c
        /*00de*/ 	.short	(.L_2052 - .L_2051)


	//   ....[0]....
.L_2051:
        /*00e0*/ 	.word	0x000006a0


	//   ....[1]....
        /*00e4*/ 	.word	0x0000af20


	//----- nvinfo : EIATTR_MAX_THREADS
	.align		4
.L_2052:
        /*00e8*/ 	.byte	0x04, 0x05
        /*00ea*/ 	.short	(.L_2054 - .L_2053)
.L_2053:
        /*00ec*/ 	.word	0x00000080
        /*00f0*/ 	.word	0x00000001
        /*00f4*/ 	.word	0x00000001


	//----- nvinfo : EIATTR_CRS_STACK_SIZE
	.align		4
.L_2054:
        /*00f8*/ 	.byte	0x04, 0x1e
        /*00fa*/ 	.short	(.L_2056 - .L_2055)
.L_2055:
        /*00fc*/ 	.word	0x00000000
.L_2056:


//--------------------- .nv.info._ZN10layer_norm13ln_fwd_kernelINS_13Kernel_traitsI13__nv_bfloat16S2_fS2_fjLj768ELj1ELj4ELj1ELj16ENS_18Kernel_traits_baseILj768ES2_S2_fS2_fjLj128EEEEELb0ELb0ELb0ELb0EEEvNS_9FwdParamsE --------------------------
	.section	.nv.info._ZN10layer_norm13ln_fwd_kernelINS_13Kernel_traitsI13__nv_bfloat16S2_fS2_fjLj768ELj1ELj4ELj1ELj16ENS_18Kernel_traits_baseILj768ES2_S2_fS2_fjLj128EEEEELb0ELb0ELb0ELb0EEEvNS_9FwdParamsE,"",@"SHT_CUDA_INFO"
	.sectionflags	@""
	.align	4


	//----- nvinfo : EIATTR_CUDA_API_VERSION
	.align		4
        /*0000*/ 	.byte	0x04, 0x37
        /*0002*/ 	.short	(.L_2058 - .L_2057)
.L_2057:
        /*0004*/ 	.word	0x00000082


	//----- nvinfo : EIATTR_SW2861232_WAR
	.align		4
.L_2058:
        /*0008*/ 	.byte	0x01, 0x35
	.zero		2


	//----- nvinfo : EIATTR_PARAM_CBANK
	.align		4
        /*000c*/ 	.byte	0x04, 0x0a
        /*000e*/ 	.short	(.L_2060 - .L_2059)
	.align		4
.L_2059:
        /*0010*/ 	.word	index@(.nv.constant0._ZN10layer_norm13ln_fwd_kernelINS_13Kernel_traitsI13__nv_bfloat16S2_fS2_fjLj768ELj1ELj4ELj1ELj16ENS_18Kernel_traits_baseILj768ES2_S2_fS2_fjLj128EEEEELb0ELb0ELb0ELb0EEEvNS_9FwdParamsE)
        /*0014*/ 	.short	0x0160
        /*0016*/ 	.short	0x00e8


	//----- nvinfo : EIATTR_CBANK_PARAM_SIZE
	.align		4
.L_2060:
        /*0018*/ 	.byte	0x03, 0x19
        /*001a*/ 	.short	0x00e8


	//----- nvinfo : EIATTR_KPARAM_INFO
	.align		4
        /*001c*/ 	.byte	0x04, 0x17
        /*001e*/ 	.short	(.L_2062 - .L_2061)
.L_2061:
        /*0020*/ 	.word	0x00000000
        /*0024*/ 	.short	0x0000
        /*0026*/ 	.short	0x0000
        /*0028*/ 	.byte	0x00, 0xf0, 0xa1, 0x03


	//----- nvinfo : EIATTR_MAXREG_COUNT
	.align		4
.L_2062:
        /*002c*/ 	.byte	0x03, 0x1b
        /*002e*/ 	.short	0x00ff


	//----- nvinfo : EIATTR_MERCURY_ISA_VERSION
	.align		4
        /*0030*/ 	.byte	0x03, 0x5f
        /*0032*/ 	.short	0x0000


	//----- nvinfo : EIATTR_COOP_GROUP_MASK_REGIDS
	.align		4
        /*0034*/ 	.byte	0x04, 0x29
        /*0036*/ 	.short	(.L_2064 - .L_2063)


	//   ....[0]....
.L_2063:
        /*0038*/ 	.word	0xffffffff


	//   ....[1]....
        /*003c*/ 	.word	0xffffffff


	//   ....[2]....
        /*0040*/ 	.word	0xffffffff


	//   ....[3]....
        /*0044*/ 	.word	0xffffffff


	//   ....[4]....
        /*0048*/ 	.word	0xffffffff


	//   ....[5]....
        /*004c*/ 	.word	0xffffffff


	//   ....[6]....
        /*0050*/ 	.word	0xffffffff


	//   ....[7]....
        /*0054*/ 	.word	0xffffffff


	//   ....[8]....
        /*0058*/ 	.word	0xffffffff


	//   ....[9]....
        /*005c*/ 	.word	0xffffffff


	//   ....[10]....
        /*0060*/ 	.word	0xffffffff


	//   ....[11]....
        /*0064*/ 	.word	0xffffffff


	//   ....[12]....
        /*0068*/ 	.word	0xffffffff


	//   ....[13]....
        /*006c*/ 	.word	0xffffffff


	//   ....[14]....
        /*0070*/ 	.word	0xffffffff


	//   ....[15]....
        /*0074*/ 	.word	0xffffffff


	//   ....[16]....
        /*0078*/ 	.word	0xffffffff


	//   ....[17]....
        /*007c*/ 	.word	0xffffffff


	//   ....[18]....
        /*0080*/ 	.word	0xffffffff


	//   ....[19]....
        /*0084*/ 	.word	0xffffffff


	//----- nvinfo : EIATTR_COOP_GROUP_INSTR_OFFSETS
	.align		4
.L_2064:
        /*0088*/ 	.byte	0x04, 0x28
        /*008a*/ 	.short	(.L_2066 - .L_2065)


	//   ....[0]....
.L_2065:
        /*008c*/ 	.word	0x00001140


	//   ....[1]....
        /*0090*/ 	.word	0x00001170


	//   ....[2]....
        /*0094*/ 	.word	0x00001190


	//   ....[3]....
        /*0098*/ 	.word	0x000011b0


	//   ....[4]....
        /*009c*/ 	.word	0x000011d0


	//   ....[5]....
        /*00a0*/ 	.word	0x00001510


	//   ....[6]....
        /*00a4*/ 	.word	0x00001530


	//   ....[7]....
        /*00a8*/ 	.word	0x00001550


	//   ....[8]....
        /*00ac*/ 	.word	0x00001570


	//   ....[9]....
        /*00b0*/ 	.word	0x00001590


	//   ....[10]....
        /*00b4*/ 	.word	0x00001dd0


	//   ....[11]....
        /*00b8*/ 	.word	0x00001e30


	//   ....[12]....
        /*00bc*/ 	.word	0x00001e90


	//   ....[13]....
        /*00c0*/ 	.word	0x00001ef0


	//   ....[14]....
        /*00c4*/ 	.word	0x00001f50


	//   ....[15]....
        /*00c8*/ 	.word	0x000022d0


	//   ....[16]....
        /*00cc*/ 	.word	0x00002330


	//   ....[17]....
        /*00d0*/ 	.word	0x00002390


	//   ....[18]....
        /*00d4*/ 	.word	0x000023f0


	//   ....[19]....
        /*00d8*/ 	.word	0x00002450


	//----- nvinfo : EIATTR_EXIT_INSTR_OFFSETS
	.align		4
.L_2066:
        /*00dc*/ 	.byte	0x04, 0x1c
        /*00de*/ 	.short	(.L_2068 - .L_2067)


	//   ....[0]....
.L_2067:
        /*00e0*/ 	.word	0x000003a0


	//   ....[1]....
        /*00e4*/ 	.word	0x00001d70


	//----- nvinfo : EIATTR_MAX_THREADS
	.align		4
.L_2068:
        /*00e8*/ 	.byte	0x04, 0x05
        /*00ea*/ 	.short	(.L_2070 - .L_2069)
.L_2069:
        /*00ec*/ 	.word	0x00000080
        /*00f0*/ 	.word	0x00000001
        /*00f4*/ 	.word	0x00000001


	//----- nvinfo : EIATTR_CRS_STACK_SIZE
	.align		4
.L_2070:
        /*00f8*/ 	.byte	0x04, 0x1e
        /*00fa*/ 	.short	(.L_2072 - .L_2071)
.L_2071:
        /*00fc*/ 	.word	0x00000000
.L_2072:


//--------------------- .nv.info._ZN10layer_norm13ln_fwd_kernelINS_13Kernel_traitsI13__nv_bfloat16S2_fS2_fjLj768ELj1ELj4ELj1ELj16ENS_18Kernel_traits_baseILj768ES2_S2_fS2_fjLj128EEEEELb0ELb0ELb0ELb1EEEvNS_9FwdParamsE --------------------------
	.section	.nv.info._ZN10layer_norm13ln_fwd_kernelINS_13Kernel_traitsI13__nv_bfloat16S2_fS2_fjLj768ELj1ELj4ELj1ELj16ENS_18Kernel_traits_baseILj768ES2_S2_fS2_fjLj128EEEEELb0ELb0ELb0ELb1EEEvNS_9FwdParamsE,"",@"SHT_CUDA_INFO"
	.sectionflags	@""
	.align	4


	//----- nvinfo : EIATTR_CUDA_API_VERSION
	.align		4
        /*0000*/ 	.byte	0x04, 0x37
        /*0002*/ 	.short	(.L_2074 - .L_2073)
.L_2073:
        /*0004*/ 	.word	0x00000082


	//----- nvinfo : EIATTR_SW2861232_WAR
	.align		4
.L_2074:
        /*0008*/ 	.byte	0x01, 0x35
	.zero		2


	//----- nvinfo : EIATTR_PARAM_CBANK
	.align		4
        /*000c*/ 	.byte	0x04, 0x0a
        /*000e*/ 	.short	(.L_2076 - .L_2075)
	.align		4
.L_2075:
        /*0010*/ 	.word	index@(.nv.constant0._ZN10layer_norm13ln_fwd_kernelINS_13Kernel_traitsI13__nv_bfloat16S2_fS2_fjLj768ELj1ELj4ELj1ELj16ENS_18Kernel_traits_baseILj768ES2_S2_fS2_fjLj128EEEEELb0ELb0ELb0ELb1EEEvNS_9FwdParamsE)
        /*0014*/ 	.short	0x0160
        /*0016*/ 	.short	0x00e8


	//----- nvinfo : EIATTR_CBANK_PARAM_SIZE
	.align		4
.L_2076:
        /*0018*/ 	.byte	0x03, 0x19
        /*001a*/ 	.short	0x00e8


	//----- nvinfo : EIATTR_KPARAM_INFO
	.align		4
        /*001c*/ 	.byte	0x04, 0x17
        /*001e*/ 	.short	(.L_2078 - .L_2077)
.L_2077:
        /*0020*/ 	.word	0x00000000
        /*0024*/ 	.short	0x0000
        /*0026*/ 	.short	0x0000
        /*0028*/ 	.byte	0x00, 0xf0, 0xa1, 0x03


	//----- nvinfo : EIATTR_MAXREG_COUNT
	.align		4
.L_2078:
        /*002c*/ 	.byte	0x03, 0x1b
        /*002e*/ 	.short	0x00ff


	//----- nvinfo : EIATTR_MERCURY_ISA_VERSION
	.align		4
        /*0030*/ 	.byte	0x03, 0x5f
        /*0032*/ 	.short	0x0000


	//----- nvinfo : EIATTR_COOP_GROUP_MASK_REGIDS
	.align		4
        /*0034*/ 	.byte	0x04, 0x29
        /*0036*/ 	.short	(.L_2080 - .L_2079)


	//   ....[0]....
.L_2079:
        /*0038*/ 	.word	0xffffffff


	//   ....[1]....
        /*003c*/ 	.word	0xffffffff


	//   ....[2]....
        /*0040*/ 	.word	0xffffffff


	//   ....[3]....
        /*0044*/ 	.word	0xffffffff


	//   ....[4]....
        /*0048*/ 	.word	0xffffffff


	//   ....[5]....
        /*004c*/ 	.word	0xffffffff


	//   ....[6]....
        /*0050*/ 	.word	0xffffffff


	//   ....[7]....
        /*0054*/ 	.word	0xffffffff


	//   ....[8]....
        /*0058*/ 	.word	0xffffffff


	//   ....[9]....
        /*005c*/ 	.word	0xffffffff


	//   ....[10]....
        /*0060*/ 	.word	0xffffffff


	//   ....[11]....
        /*0064*/ 	.word	0xffffffff


	//   ....[12]....
        /*0068*/ 	.word	0xffffffff


	//   ....[13]....
        /*006c*/ 	.word	0xffffffff


	//   ....[14]....
        /*0070*/ 	.word	0xffffffff


	//   ....[15]....
        /*0074*/ 	.word	0xffffffff


	//   ....[16]....
        /*0078*/ 	.word	0xffffffff


	//   ....[17]....
        /*007c*/ 	.word	0xffffffff


	//   ....[18]....
        /*0080*/ 	.word	0xffffffff


	//   ....[19]....
        /*0084*/ 	.word	0xffffffff


	//----- nvinfo : EIATTR_COOP_GROUP_INSTR_OFFSETS
	.align		4
.L_2080:
        /*0088*/ 	.byte	0x04, 0x28
        /*008a*/ 	.short	(.L_2082 - .L_2081)


	//   ....[0]....
.L_2081:
        /*008c*/ 	.word	0x00000dc0


	//   ....[1]....
        /*0090*/ 	.word	0x00000df0


	//   ....[2]....
        /*0094*/ 	.word	0x00000e10


	//   ....[3]....
        /*0098*/ 	.word	0x00000e30


	//   ....[4]....
        /*009c*/ 	.word	0x00000e50


	//   ....[5]....
        /*00a0*/ 	.word	0x00001180


	//   ....[6]....
        /*00a4*/ 	.word	0x000011a0


	//   ....[7]....
        /*00a8*/ 	.word	0x000011c0


	//   ....[8]....
        /*00ac*/ 	.word	0x000011e0


	//   ....[9]....
        /*00b0*/ 	.word	0x00001200


	//   ....[10]....
        /*00b4*/ 	.word	0x00001ab0


	//   ....[11]....
        /*00b8*/ 	.word	0x00001b20


	//   ....[12]....
        /*00bc*/ 	.word	0x00001b80


	//   ....[13]....
        /*00c0*/ 	.word	0x00001be0


	//   ....[14]....
        /*00c4*/ 	.word	0x00001c40


	//   ....[15]....
        /*00c8*/ 	.word	0x00001fb0


	//   ....[16]....
        /*00cc*/ 	.word	0x00002010


	//   ....[17]....
        /*00d0*/ 	.word	0x00002070


	//   ....[18]....
        /*00d4*/ 	.word	0x000020d0


	//   ....[19]....
        /*00d8*/ 	.word	0x00002130


	//----- nvinfo : EIATTR_EXIT_INSTR_OFFSETS
	.align		4
.L_2082:
        /*00dc*/ 	.byte	0x04, 0x1c
        /*00de*/ 	.short	(.L_2084 - .L_2083)


	//   ....[0]....
.L_2083:
        /*00e0*/ 	.word	0x00000120


	//   ....[1]....
        /*00e4*/ 	.word	0x00001a60


	//----- nvinfo : EIATTR_MAX_THREADS
	.align		4
.L_2084:
        /*00e8*/ 	.byte	0x04, 0x05
        /*00ea*/ 	.short	(.L_2086 - .L_2085)
.L_2085:
        /*00ec*/ 	.word	0x00000080
        /*00f0*/ 	.word	0x00000001
        /*00f4*/ 	.word	0x00000001


	//----- nvinfo : EIATTR_CRS_STACK_SIZE
	.align		4
.L_2086:
        /*00f8*/ 	.byte	0x04, 0x1e
        /*00fa*/ 	.short	(.L_2088 - .L_2087)
.L_2087:
        /*00fc*/ 	.word	0x00000000
.L_2088:


//--------------------- .nv.info._ZN10layer_norm13ln_fwd_kernelINS_13Kernel_traitsI13__nv_bfloat16S2_fS2_fjLj768ELj1ELj4ELj1ELj16ENS_18Kernel_traits_baseILj768ES2_S2_fS2_fjLj128EEEEELb0ELb0ELb1ELb0EEEvNS_9FwdParamsE --------------------------
	.section	.nv.info._ZN10layer_norm13ln_fwd_kernelINS_13Kernel_traitsI13__nv_bfloat16S2_fS2_fjLj768ELj1ELj4ELj1ELj16ENS_18Kernel_traits_baseILj768ES2_S2_fS2_fjLj128EEEEELb0ELb0ELb1ELb0EEEvNS_9FwdParamsE,"",@"SHT_CUDA_INFO"
	.sectionflags	@""
	.align	4


	//----- nvinfo : EIATTR_CUDA_API_VERSION
	.align		4
        /*0000*/ 	.byte	0x04, 0x37
        /*0002*/ 	.short	(.L_2090 - .L_2089)
.L_2089:
        /*0004*/ 	.word	0x00000082


	//----- nvinfo : EIATTR_SW2861232_WAR
	.align		4
.L_2090:
        /*0008*/ 	.byte	0x01, 0x35
	.zero		2


	//----- nvinfo : EIATTR_PARAM_CBANK
	.align		4
        /*000c*/ 	.byte	0x04, 0x0a
        /*000e*/ 	.short	(.L_2092 - .L_2091)
	.align		4
.L_2091:
        /*0010*/ 	.word	index@(.nv.constant0._ZN10layer_norm13ln_fwd_kernelINS_13Kernel_traitsI13__nv_bfloat16S2_fS2_fjLj768ELj1ELj4ELj1ELj16ENS_18Kernel_traits_baseILj768ES2_S2_fS2_fjLj128EEEEELb0ELb0ELb1ELb0EEEvNS_9FwdParamsE)
        /*0014*/ 	.short	0x0160
        /*0016*/ 	.short	0x00e8


	//----- nvinfo : EIATTR_CBANK_PARAM_SIZE
	.align		4
.L_2092:
        /*0018*/ 	.byte	0x03, 0x19
        /*001a*/ 	.short	0x00e8


	//----- nvinfo : EIATTR_KPARAM_INFO
	.align		4
        /*001c*/ 	.byte	0x04, 0x17
        /*001e*/ 	.short	(.L_2094 - .L_2093)
.L_2093:
        /*0020*/ 	.word	0x00000000
        /*0024*/ 	.short	0x0000
        /*0026*/ 	.short	0x0000
        /*0028*/ 	.byte	0x00, 0xf0, 0xa1, 0x03


	//----- nvinfo : EIATTR_MAXREG_COUNT
	.align		4
.L_2094:
        /*002c*/ 	.byte	0x03, 0x1b
        /*002e*/ 	.short	0x00ff


	//----- nvinfo : EIATTR_MERCURY_ISA_VERSION
	.align		4
        /*0030*/ 	.byte	0x03, 0x5f
        /*0032*/ 	.short	0x0000


	//----- nvinfo : EIATTR_COOP_GROUP_MASK_REGIDS
	.align		4
        /*0034*/ 	.byte	0x04, 0x29
        /*0036*/ 	.short	(.L_2096 - .L_2095)


	//   ....[0]....
.L_2095:
        /*0038*/ 	.word	0xffffffff


	//   ....[1]....
        /*003c*/ 	.word	0xffffffff


	//   ....[2]....
        /*0040*/ 	.word	0xffffffff


	//   ....[3]....
        /*0044*/ 	.word	0xffffffff


	//   ....[4]....
        /*0048*/ 	.word	0xffffffff


	//   ....[5]....
        /*004c*/ 	.word	0xffffffff


	//   ....[6]....
        /*0050*/ 	.word	0xffffffff


	//   ....[7]....
        /*0054*/ 	.word	0xffffffff


	//   ....[8]....
        /*0058*/ 	.word	0xffffffff


	//   ....[9]....
        /*005c*/ 	.word	0xffffffff


	//   ....[10]....
        /*0060*/ 	.word	0xffffffff


	//   ....[11]....
        /*0064*/ 	.word	0xffffffff


	//   ....[12]....
        /*0068*/ 	.word	0xffffffff


	//   ....[13]....
        /*006c*/ 	.word	0xffffffff


	//   ....[14]....
        /*0070*/ 	.word	0xffffffff


	//   ....[15]....
        /*0074*/ 	.word	0xffffffff


	//   ....[16]....
        /*0078*/ 	.word	0xffffffff


	//   ....[17]....
        /*007c*/ 	.word	0xffffffff


	//   ....[18]....
        /*0080*/ 	.word	0xffffffff


	//   ....[19]....
        /*0084*/ 	.word	0xffffffff


	//----- nvinfo : EIATTR_COOP_GROUP_INSTR_OFFSETS
	.align		4
.L_2096:
        /*0088*/ 	.byte	0x04, 0x28
        /*008a*/ 	.short	(.L_2098 - .L_2097)


	//   ....[0]....
.L_2097:
        /*008c*/ 	.word	0x00001a80


	//   ....[1]....
        /*0090*/ 	.word	0x00001ab0


	//   ....[2]....
        /*0094*/ 	.word	0x00001ad0


	//   ....[3]....
        /*0098*/ 	.word	0x00001af0


	//   ....[4]....
        /*009c*/ 	.word	0x00001b10


	//   ....[5]....
        /*00a0*/ 	.word	0x00001e50


	//   ....[6]....
        /*00a4*/ 	.word	0x00001e70


	//   ....[7]....
        /*00a8*/ 	.word	0x00001e90


	//   ....[8]....
        /*00ac*/ 	.word	0x00001eb0


	//   ....[9]....
        /*00b0*/ 	.word	0x00001ed0


	//   ....[10]....
        /*00b4*/ 	.word	0x00002780


	//   ....[11]....
        /*00b8*/ 	.word	0x00002800


	//   ....[12]....
        /*00bc*/ 	.word	0x00002860


	//   ....[13]....
        /*00c0*/ 	.word	0x000028c0


	//   ....[14]....
        /*00c4*/ 	.word	0x00002920


	//   ....[15]....
        /*00c8*/ 	.word	0x00002ca0


	//   ....[16]....
        /*00cc*/ 	.word	0x00002d00


	//   ....[17]....
        /*00d0*/ 	.word	0x00002d60


	//   ....[18]....
        /*00d4*/ 	.word	0x00002dc0


	//   ....[19]....
        /*00d8*/ 	.word	0x00002e30


	//----- nvinfo : EIATTR_EXIT_INSTR_OFFSETS
	.align		4
.L_2098:
        /*00dc*/ 	.byte	0x04, 0x1c
        /*00de*/ 	.short	(.L_2100 - .L_2099)


	//   ....[0]....
.L_2099:
        /*00e0*/ 	.word	0x000003a0


	//   ....[1]....
        /*00e4*/ 	.word	0x00002720


	//----- nvinfo : EIATTR_MAX_THREADS
	.align		4
.L_2100:
        /*00e8*/ 	.byte	0x04, 0x05
        /*00ea*/ 	.short	(.L_2102 - .L_2101)
.L_2101:
        /*00ec*/ 	.word	0x00000080
        /*00f0*/ 	.word	0x00000001
        /*00f4*/ 	.word	0x00000001


	//----- nvinfo : EIATTR_CRS_STACK_SIZE
	.align		4
.L_2102:
        /*00f8*/ 	.byte	0x04, 0x1e
        /*00fa*/ 	.short	(.L_2104 - .L_2103)
.L_2103:
        /*00fc*/ 	.word	0x00000000
.L_2104:


//--------------------- .nv.info._ZN10layer_norm13ln_fwd_kernelINS_13Kernel_traitsI13__nv_bfloat16S2_fS2_fjLj768ELj1ELj4ELj1ELj16ENS_18Kernel_traits_baseILj768ES2_S2_fS2_fjLj128EEEEELb0ELb0ELb1ELb1EEEvNS_9FwdParamsE --------------------------
	.section	.nv.info._ZN10layer_norm13ln_fwd_kernelINS_13Kernel_traitsI13__nv_bfloat16S2_fS2_fjLj768ELj1ELj4ELj1ELj16ENS_18Kernel_traits_baseILj768ES2_S2_fS2_fjLj128EEEEELb0ELb0ELb1ELb1EEEvNS_9FwdParamsE,"",@"SHT_CUDA_INFO"
	.sectionflags	@""
	.align	4


	//----- nvinfo : EIATTR_CUDA_API_VERSION
	.align		4
        /*0000*/ 	.byte	0x04, 0x37
        /*0002*/ 	.short	(.L_2106 - .L_2105)
.L_2105:
        /*0004*/ 	.word	0x00000082


	//----- nvinfo : EIATTR_SW2861232_WAR
	.align		4
.L_2106:
        /*0008*/ 	.byte	0x01, 0x35
	.zero		2


	//----- nvinfo : EIATTR_PARAM_CBANK
	.align		4
        /*000c*/ 	.byte	0x04, 0x0a
        /*000e*/ 	.short	(.L_2108 - .L_2107)
	.align		4
.L_2107:
        /*0010*/ 	.word	index@(.nv.constant0._ZN10layer_norm13ln_fwd_kernelINS_13Kernel_traitsI13__nv_bfloat16S2_fS2_fjLj768ELj1ELj4ELj1ELj16ENS_18Kernel_traits_baseILj768ES2_S2_fS2_fjLj128EEEEELb0ELb0ELb1ELb1EEEvNS_9FwdParamsE)
        /*0014*/ 	.short	0x0160
        /*0016*/ 	.short	0x00e8


	//----- nvinfo : EIATTR_CBANK_PARAM_SIZE
	.align		4
.L_2108:
        /*0018*/ 	.byte	0x03, 0x19
        /*001a*/ 	.short	0x00e8


	//----- nvinfo : EIATTR_KPARAM_INFO
	.align		4
        /*001c*/ 	.byte	0x04, 0x17
        /*001e*/ 	.short	(.L_2110 - .L_2109)
.L_2109:
        /*0020*/ 	.word	0x00000000
        /*0024*/ 	.short	0x0000
        /*0026*/ 	.short	0x0000
        /*0028*/ 	.byte	0x00, 0xf0, 0xa1, 0x03


	//----- nvinfo : EIATTR_MAXREG_COUNT
	.align		4
.L_2110:
        /*002c*/ 	.byte	0x03, 0x1b
        /*002e*/ 	.short	0x00ff


	//----- nvinfo : EIATTR_MERCURY_ISA_VERSION
	.align		4
        /*0030*/ 	.byte	0x03, 0x5f
        /*0032*/ 	.short	0x0000


	//----- nvinfo : EIATTR_COOP_GROUP_MASK_REGIDS
	.align		4
        /*0034*/ 	.byte	0x04, 0x29
        /*0036*/ 	.short	(.L_2112 - .L_2111)


	//   ....[0]....
.L_2111:
        /*0038*/ 	.word	0xffffffff


	//   ....[1]....
        /*003c*/ 	.word	0xffffffff


	//   ....[2]....
        /*0040*/ 	.word	0xffffffff


	//   ....[3]....
        /*0044*/ 	.word	0xffffffff


	//   ....[4]....
        /*0048*/ 	.word	0xffffffff


	//   ....[5]....
        /*004c*/ 	.word	0xffffffff


	//   ....[6]....
        /*0050*/ 	.word	0xffffffff


	//   ....[7]....
        /*0054*/ 	.word	0xffffffff


	//   ....[8]....
        /*0058*/ 	.word	0xffffffff


	//   ....[9]....
        /*005c*/ 	.word	0xffffffff


	//   ....[10]....
        /*0060*/ 	.word	0xffffffff


	//   ....[11]....
        /*0064*/ 	.word	0xffffffff


	//   ....[12]....
        /*0068*/ 	.word	0xffffffff


	//   ....[13]....
        /*006c*/ 	.word	0xffffffff


	//   ....[14]....
        /*0070*/ 	.word	0xffffffff


	//   ....[15]....
        /*0074*/ 	.word	0xffffffff


	//   ....[16]....
        /*0078*/ 	.word	0xffffffff


	//   ....[17]....
        /*007c*/ 	.word	0xffffffff


	//   ....[18]....
        /*0080*/ 	.word	0xffffffff


	//   ....[19]....
        /*0084*/ 	.word	0xffffffff


	//----- nvinfo : EIATTR_COOP_GROUP_INSTR_OFFSETS
	.align		4
.L_2112:
        /*0088*/ 	.byte	0x04, 0x28
        /*008a*/ 	.short	(.L_2114 - .L_2113)


	//   ....[0]....
.L_2113:
        /*008c*/ 	.word	0x00001750


	//   ....[1]....
        /*0090*/ 	.word	0x00001780


	//   ....[2]....
        /*0094*/ 	.word	0x000017a0


	//   ....[3]....
        /*0098*/ 	.word	0x000017c0


	//   ....[4]....
        /*009c*/ 	.word	0x000017e0


	//   ....[5]....
        /*00a0*/ 	.word	0x00001b10


	//   ....[6]....
        /*00a4*/ 	.word	0x00001b30


	//   ....[7]....
        /*00a8*/ 	.word	0x00001b50


	//   ....[8]....
        /*00ac*/ 	.word	0x00001b70


	//   ....[9]....
        /*00b0*/ 	.word	0x00001b90


	//   ....[10]....
        /*00b4*/ 	.word	0x00002390


	//   ....[11]....
        /*00b8*/ 	.word	0x000023f0


	//   ....[12]....
        /*00bc*/ 	.word	0x00002450


	//   ....[13]....
        /*00c0*/ 	.word	0x000024b0


	//   ....[14]....
        /*00c4*/ 	.word	0x00002510


	//   ....[15]....
        /*00c8*/ 	.word	0x00002870


	//   ....[16]....
        /*00cc*/ 	.word	0x000028c0


	//   ....[17]....
        /*00d0*/ 	.word	0x00002910


	//   ....[18]....
        /*00d4*/ 	.word	0x00002960


	//   ....[19]....
        /*00d8*/ 	.word	0x000029b0


	//----- nvinfo : EIATTR_EXIT_INSTR_OFFSETS
	.align		4
.L_2114:
        /*00dc*/ 	.byte	0x04, 0x1c
        /*00de*/ 	.short	(.L_2116 - .L_2115)


	//   ....[0]....
.L_2115:
        /*00e0*/ 	.word	0x00000120


	//   ....[1]....
        /*00e4*/ 	.word	0x00002340


	//----- nvinfo : EIATTR_MAX_THREADS
	.align		4
.L_2116:
        /*00e8*/ 	.byte	0x04, 0x05
        /*00ea*/ 	.short	(.L_2118 - .L_2117)
.L_2117:
        /*00ec*/ 	.word	0x00000080
        /*00f0*/ 	.word	0x00000001
        /*00f4*/ 	.word	0x00000001


	//----- nvinfo : EIATTR_CRS_STACK_SIZE
	.align		4
.L_2118:
        /*00f8*/ 	.byte	0x04, 0x1e
        /*00fa*/ 	.short	(.L_2120 - .L_2119)
.L_2119:
        /*00fc*/ 	.word	0x00000000
.L_2120:


//--------------------- .nv.info._ZN10layer_norm13ln_fwd_kernelINS_13Kernel_traitsI13__nv_bfloat16S2_fS2_fjLj768ELj1ELj4ELj1ELj16ENS_18Kernel_traits_baseILj768ES2_S2_fS2_fjLj128EEEEELb0ELb1ELb0ELb0EEEvNS_9FwdParamsE --------------------------
	.section	.nv.info._ZN10layer_norm13ln_fwd_kernelINS_13Kernel_traitsI13__nv_bfloat16S2_fS2_fjLj768ELj1ELj4ELj1ELj16ENS_18Kernel_traits_baseILj768ES2_S2_fS2_fjLj128EEEEELb0ELb1ELb0ELb0EEEvNS_9FwdParamsE,"",@"SHT_CUDA_INFO"
	.sectionflags	@""
	.align	4


	//----- nvinfo : EIATTR_CUDA_API_VERSION
	.align		4
        /*0000*/ 	.byte	0x04, 0x37
        /*0002*/ 	.short	(.L_2122 - .L_2121)
.L_2121:
        /*0004*/ 	.word	0x00000082


	//----- nvinfo : EIATTR_SW2861232_WAR
	.align		4
.L_2122:
        /*0008*/ 	.byte	0x01, 0x35
	.zero		2


	//----- nvinfo : EIATTR_PARAM_CBANK
	.align		4
        /*000c*/ 	.byte	0x04, 0x0a
        /*000e*/ 	.short	(.L_2124 - .L_2123)
	.align		4
.L_2123:
        /*0010*/ 	.word	index@(.nv.constant0._ZN10layer_norm13ln_fwd_kernelINS_13Kernel_traitsI13__nv_bfloat16S2_fS2_fjLj768ELj1ELj4ELj1ELj16ENS_18Kernel_traits_baseILj768ES2_S2_fS2_fjLj128EEEEELb0ELb1ELb0ELb0EEEvNS_9FwdParamsE)
        /*0014*/ 	.short	0x0160
        /*0016*/ 	.short	0x00e8


	//----- nvinfo : EIATTR_CBANK_PARAM_SIZE
	.align		4
.L_2124:
        /*0018*/ 	.byte	0x03, 0x19
        /*001a*/ 	.short	0x00e8


	//----- nvinfo : EIATTR_KPARAM_INFO
	.align		4
        /*001c*/ 	.byte	0x04, 0x17
        /*001e*/ 	.short	(.L_2126 - .L_2125)
.L_2125:
        /*0020*/ 	.word	0x00000000
        /*0024*/ 	.short	0x0000
        /*0026*/ 	.short	0x0000
        /*0028*/ 	.byte	0x00, 0xf0, 0xa1, 0x03


	//----- nvinfo : EIATTR_MAXREG_COUNT
	.align		4
.L_2126:
        /*002c*/ 	.byte	0x03, 0x1b
        /*002e*/ 	.short	0x00ff


	//----- nvinfo : EIATTR_MERCURY_ISA_VERSION
	.align		4
        /*0030*/ 	.byte	0x03, 0x5f
        /*0032*/ 	.short	0x0000


	//----- nvinfo : EIATTR_COOP_GROUP_MASK_REGIDS
	.align		4
        /*0034*/ 	.byte	0x04, 0x29
        /*0036*/ 	.short	(.L_2128 - .L_2127)


	//   ....[0]....
.L_2127:
        /*0038*/ 	.word	0xffffffff


	//   ....[1]....
        /*003c*/ 	.word	0xffffffff


	//   ....[2]....
        /*0040*/ 	.word	0xffffffff


	//   ....[3]....
        /*0044*/ 	.word	0xffffffff


	//   ....[4]....
        /*0048*/ 	.word	0xffffffff


	//   ....[5]....
        /*004c*/ 	.word	0xffffffff


	//   ....[6]....
        /*0050*/ 	.word	0xffffffff


	//   ....[7]....
        /*0054*/ 	.word	0xffffffff


	//   ....[8]....
        /*0058*/ 	.word	0xffffffff


	//   ....[9]....
        /*005c*/ 	.word	0xffffffff


	//   ....[10]....
        /*0060*/ 	.word	0xffffffff


	//   ....[11]....
        /*0064*/ 	.word	0xffffffff


	//   ....[12]....
        /*0068*/ 	.word	0xffffffff


	//   ....[13]....
        /*006c*/ 	.word	0xffffffff


	//   ....[14]....
        /*0070*/ 	.word	0xffffffff


	//   ....[15]....
        /*0074*/ 	.word	0xffffffff


	//   ....[16]....
        /*0078*/ 	.word	0xffffffff


	//   ....[17]....
        /*007c*/ 	.word	0xffffffff


	//   ....[18]....
        /*0080*/ 	.word	0xffffffff


	//   ....[19]....
        /*0084*/ 	.word	0xffffffff


	//----- nvinfo : EIATTR_COOP_GROUP_INSTR_OFFSETS
	.align		4
.L_2128:
        /*0088*/ 	.byte	0x04, 0x28
        /*008a*/ 	.short	(.L_2130 - .L_2129)


	//   ....[0]....
.L_2129:
        /*008c*/ 	.word	0x000014f0


	//   ....[1]....
        /*0090*/ 	.word	0x00001520


	//   ....[2]....
        /*0094*/ 	.word	0x00001540


	//   ....[3]....
        /*0098*/ 	.word	0x00001560


	//   ....[4]....
        /*009c*/ 	.word	0x00001580


	//   ....[5]....
        /*00a0*/ 	.word	0x000018c0


	//   ....[6]....
        /*00a4*/ 	.word	0x000018e0


	//   ....[7]....
        /*00a8*/ 	.word	0x00001900


	//   ....[8]....
        /*00ac*/ 	.word	0x00001920


	//   ....[9]....
        /*00b0*/ 	.word	0x00001940


	//   ....[10]....
        /*00b4*/ 	.word	0x00002170


	//   ....[11]....
        /*00b8*/ 	.word	0x000021f0


	//   ....[12]....
        /*00bc*/ 	.word	0x00002250


	//   ....[13]....
        /*00c0*/ 	.word	0x000022b0


	//   ....[14]....
        /*00c4*/ 	.word	0x00002310


	//   ....[15]....
        /*00c8*/ 	.word	0x00002690


	//   ....[16]....
        /*00cc*/ 	.word	0x000026f0


	//   ....[17]....
        /*00d0*/ 	.word	0x00002750


	//   ....[18]....
        /*00d4*/ 	.word	0x000027b0


	//   ....[19]....
        /*00d8*/ 	.word	0x00002820


	//----- nvinfo : EIATTR_EXIT_INSTR_OFFSETS
	.align		4
.L_2130:
        /*00dc*/ 	.byte	0x04, 0x1c
        /*00de*/ 	.short	(.L_2132 - .L_2131)


	//   ....[0]....
.L_2131:
        /*00e0*/ 	.word	0x00000420


	//   ....[1]....
        /*00e4*/ 	.word	0x00002110


	//----- nvinfo : EIATTR_MAX_THREADS
	.align		4
.L_2132:
        /*00e8*/ 	.byte	0x04, 0x05
        /*00ea*/ 	.short	(.L_2134 - .L_2133)
.L_2133:
        /*00ec*/ 	.word	0x00000080
        /*00f0*/ 	.word	0x00000001
        /*00f4*/ 	.word	0x00000001


	//----- nvinfo : EIATTR_CRS_STACK_SIZE
	.align		4
.L_2134:
        /*00f8*/ 	.byte	0x04, 0x1e
        /*00fa*/ 	.short	(.L_2136 - .L_2135)
.L_2135:
        /*00fc*/ 	.word	0x00000000
.L_2136:


//--------------------- .nv.info._ZN10layer_norm13ln_fwd_kernelINS_13Kernel_traitsI13__nv_bfloat16S2_fS2_fjLj768ELj1ELj4ELj1ELj16ENS_18Kernel_traits_baseILj768ES2_S2_fS2_fjLj128EEEEELb0ELb1ELb0ELb1EEEvNS_9FwdParamsE --------------------------
	.section	.nv.info._ZN10layer_norm13ln_fwd_kernelINS_13Kernel_traitsI13__nv_bfloat16S2_fS2_fjLj768ELj1ELj4ELj1ELj16ENS_18Kernel_traits_baseILj768ES2_S2_fS2_fjLj128EEEEELb0ELb1ELb0ELb1EEEvNS_9FwdParamsE,"",@"SHT_CUDA_INFO"
	.sectionflags	@""
	.align	4


	//----- nvinfo : EIATTR_CUDA_API_VERSION
	.align		4
        /*0000*/ 	.byte	0x04, 0x37
        /*0002*/ 	.short	(.L_2138 - .L_2137)
.L_2137:
        /*0004*/ 	.word	0x00000082


	//----- nvinfo : EIATTR_SW2861232_WAR
	.align		4
.L_2138:
        /*0008*/ 	.byte	0x01, 0x35
	.zero		2


	//----- nvinfo : EIATTR_PARAM_CBANK
	.align		4
        /*000c*/ 	.byte	0x04, 0x0a
        /*000e*/ 	.short	(.L_2140 - .L_2139)
	.align		4
.L_2139:
        /*0010*/ 	.word	index@(.nv.constant0._ZN10layer_norm13ln_fwd_kernelINS_13Kernel_traitsI13__nv_bfloat16S2_fS2_fjLj768ELj1ELj4ELj1ELj16ENS_18Kernel_traits_baseILj768ES2_S2_fS2_fjLj128EEEEELb0ELb1ELb0ELb1EEEvNS_9FwdParamsE)
        /*0014*/ 	.short	0x0160
        /*0016*/ 	.short	0x00e8


	//----- nvinfo : EIATTR_CBANK_PARAM_SIZE
	.align		4
.L_2140:
        /*0018*/ 	.byte	0x03, 0x19
        /*001a*/ 	.short	0x00e8


	//----- nvinfo : EIATTR_KPARAM_INFO
	.align		4
        /*001c*/ 	.byte	0x04, 0x17
        /*001e*/ 	.short	(.L_2142 - .L_2141)
.L_2141:
        /*0020*/ 	.word	0x00000000
        /*0024*/ 	.short	0x0000
        /*0026*/ 	.short	0x0000
        /*0028*/ 	.byte	0x00, 0xf0, 0xa1, 0x03


	//----- nvinfo : EIATTR_MAXREG_COUNT
	.align		4
.L_2142:
        /*002c*/ 	.byte	0x03, 0x1b
        /*002e*/ 	.short	0x00ff


	//----- nvinfo : EIATTR_MERCURY_ISA_VERSION
	.align		4
        /*0030*/ 	.byte	0x03, 0x5f
        /*0032*/ 	.short	0x0000


	//----- nvinfo : EIATTR_COOP_GROUP_MASK_REGIDS
	.align		4
        /*0034*/ 	.byte	0x04, 0x29
        /*0036*/ 	.short	(.L_2144 - .L_2143)


	//   ....[0]....
.L_2143:
        /*0038*/ 	.word	0xffffffff


	//   ....[1]....
        /*003c*/ 	.word	0xffffffff


	//   ....[2]....
        /*0040*/ 	.word	0xffffffff


	//   ....[3]....
        /*0044*/ 	.word	0xffffffff


	//   ....[4]....
        /*0048*/ 	.word	0xffffffff


	//   ....[5]....
        /*004c*/ 	.word	0xffffffff


	//   ....[6]....
        /*0050*/ 	.word	0xffffffff


	//   ....[7]....
        /*0054*/ 	.word	0xffffffff


	//   ....[8]....
        /*0058*/ 	.word	0xffffffff


	//   ....[9]....
        /*005c*/ 	.word	0xffffffff


	//   ....[10]....
        /*0060*/ 	.word	0xffffffff


	//   ....[11]....
        /*0064*/ 	.word	0xffffffff


	//   ....[12]....
        /*0068*/ 	.word	0xffffffff


	//   ....[13]....
        /*006c*/ 	.word	0xffffffff


	//   ....[14]....
        /*0070*/ 	.word	0xffffffff


	//   ....[15]....
        /*0074*/ 	.word	0xffffffff


	//   ....[16]....
        /*0078*/ 	.word	0xffffffff


	//   ....[17]....
        /*007c*/ 	.word	0xffffffff


	//   ....[18]....
        /*0080*/ 	.word	0xffffffff


	//   ....[19]....
        /*0084*/ 	.word	0xffffffff


	//----- nvinfo : EIATTR_COOP_GROUP_INSTR_OFFSETS
	.align		4
.L_2144:
        /*0088*/ 	.byte	0x04, 0x28
        /*008a*/ 	.short	(.L_2146 - .L_2145)


	//   ....[0]....
.L_2145:
        /*008c*/ 	.word	0x000012d0


	//   ....[1]....
        /*0090*/ 	.word	0x00001300


	//   ....[2]....
        /*0094*/ 	.word	0x00001320


	//   ....[3]....
        /*0098*/ 	.word	0x00001340


	//   ....[4]....
        /*009c*/ 	.word	0x00001360


	//   ....[5]....
        /*00a0*/ 	.word	0x00001690


	//   ....[6]....
        /*00a4*/ 	.word	0x000016b0


	//   ....[7]....
        /*00a8*/ 	.word	0x000016d0


	//   ....[8]....
        /*00ac*/ 	.word	0x000016f0


	//   ....[9]....
        /*00b0*/ 	.word	0x00001710


	//   ....[10]....
        /*00b4*/ 	.word	0x00001e60


	//   ....[11]....
        /*00b8*/ 	.word	0x00001ec0


	//   ....[12]....
        /*00bc*/ 	.word	0x00001f20


	//   ....[13]....
        /*00c0*/ 	.word	0x00001f80


	//   ....[14]....
        /*00c4*/ 	.word	0x00001fe0


	//   ....[15]....
        /*00c8*/ 	.word	0x00002350


	//   ....[16]....
        /*00cc*/ 	.word	0x000023b0


	//   ....[17]....
        /*00d0*/ 	.word	0x00002410


	//   ....[18]....
        /*00d4*/ 	.word	0x00002470


	//   ....[19]....
        /*00d8*/ 	.word	0x000024d0


	//----- nvinfo : EIATTR_EXIT_INSTR_OFFSETS
	.align		4
.L_2146:
        /*00dc*/ 	.byte	0x04, 0x1c
        /*00de*/ 	.short	(.L_2148 - .L_2147)


	//   ....[0]....
.L_2147:
        /*00e0*/ 	.word	0x00000130


	//   ....[1]....
        /*00e4*/ 	.word	0x00001e10


	//----- nvinfo : EIATTR_MAX_THREADS
	.align		4
.L_2148:
        /*00e8*/ 	.byte	0x04, 0x05
        /*00ea*/ 	.short	(.L_2150 - .L_2149)
.L_2149:
        /*00ec*/ 	.word	0x00000080
        /*00f0*/ 	.word	0x00000001
        /*00f4*/ 	.word	0x00000001


	//----- nvinfo : EIATTR_CRS_STACK_SIZE
	.align		4
.L_2150:
        /*00f8*/ 	.byte	0x04, 0x1e
        /*00fa*/ 	.short	(.L_2152 - .L_2151)
.L_2151:
        /*00fc*/ 	.word	0x00000000
.L_2152:


//--------------------- .nv.info._ZN10layer_norm13ln_fwd_kernelINS_13Kernel_traitsI13__nv_bfloat16S2_fS2_fjLj768ELj1ELj4ELj1ELj16ENS_18Kernel_traits_baseILj768ES2_S2_fS2_fjLj128EEEEELb0ELb1ELb1ELb0EEEvNS_9FwdParamsE --------------------------
	.section	.nv.info._ZN10layer_norm13ln_fwd_kernelINS_13Kernel_traitsI13__nv_bfloat16S2_fS2_fjLj768ELj1ELj4ELj1ELj16ENS_18Kernel_traits_baseILj768ES2_S2_fS2_fjLj128EEEEELb0ELb1ELb1ELb0EEEvNS_9FwdParamsE,"",@"SHT_CUDA_INFO"
	.sectionflags	@""
	.align	4


	//----- nvinfo : EIATTR_CUDA_API_VERSION
	.align		4
        /*0000*/ 	.byte	0x04, 0x37
        /*0002*/ 	.short	(.L_2154 - .L_2153)
.L_2153:
        /*0004*/ 	.word	0x00000082


	//----- nvinfo : EIATTR_SW2861232_WAR
	.align		4
.L_2154:
        /*0008*/ 	.byte	0x01, 0x35
	.zero		2


	//----- nvinfo : EIATTR_PARAM_CBANK
	.align		4
        /*000c*/ 	.byte	0x04, 0x0a
        /*000e*/ 	.short	(.L_2156 - .L_2155)
	.align		4
.L_2155:
        /*0010*/ 	.word	index@(.nv.constant0._ZN10layer_norm13ln_fwd_kernelINS_13Kernel_traitsI13__nv_bfloat16S2_fS2_fjLj768ELj1ELj4ELj1ELj16ENS_18Kernel_traits_baseILj768ES2_S2_fS2_fjLj128EEEEELb0ELb1ELb1ELb0EEEvNS_9FwdParamsE)
        /*0014*/ 	.short	0x0160
        /*0016*/ 	.short	0x00e8


	//----- nvinfo : EIATTR_CBANK_PARAM_SIZE
	.align		4
.L_2156:
        /*0018*/ 	.byte	0x03, 0x19
        /*001a*/ 	.short	0x00e8


	//----- nvinfo : EIATTR_KPARAM_INFO
	.align		4
        /*001c*/ 	.byte	0x04, 0x17
        /*001e*/ 	.short	(.L_2158 - .L_2157)
.L_2157:
        /*0020*/ 	.word	0x00000000
        /*0024*/ 	.short	0x0000
        /*0026*/ 	.short	0x0000
        /*0028*/ 	.byte	0x00, 0xf0, 0xa1, 0x03


	//----- nvinfo : EIATTR_MAXREG_COUNT
	.align		4
.L_2158:
        /*002c*/ 	.byte	0x03, 0x1b
        /*002e*/ 	.short	0x00ff


	//----- nvinfo : EIATTR_MERCURY_ISA_VERSION
	.align		4
        /*0030*/ 	.byte	0x03, 0x5f
        /*0032*/ 	.short	0x0000


	//----- nvinfo : EIATTR_COOP_GROUP_MASK_REGIDS
	.align		4
        /*0034*/ 	.byte	0x04, 0x29
        /*0036*/ 	.short	(.L_2160 - .L_2159)


	//   ....[0]....
.L_2159:
        /*0038*/ 	.word	0xffffffff


	//   ....[1]....
        /*003c*/ 	.word	0xffffffff


	//   ....[2]....
        /*0040*/ 	.word	0xffffffff


	//   ....[3]....
        /*0044*/ 	.word	0xffffffff


	//   ....[4]....
        /*0048*/ 	.word	0xffffffff


	//   ....[5]....
        /*004c*/ 	.word	0xffffffff


	//   ....[6]....
        /*0050*/ 	.word	0xffffffff


	//   ....[7]....
        /*0054*/ 	.word	0xffffffff


	//   ....[8]....
        /*0058*/ 	.word	0xffffffff


	//   ....[9]....
        /*005c*/ 	.word	0xffffffff


	//   ....[10]....
        /*0060*/ 	.word	0xffffffff


	//   ....[11]....
        /*0064*/ 	.word	0xffffffff


	//   ....[12]....
        /*0068*/ 	.word	0xffffffff


	//   ....[13]....
        /*006c*/ 	.word	0xffffffff


	//   ....[14]....
        /*0070*/ 	.word	0xffffffff


	//   ....[15]....
        /*0074*/ 	.word	0xffffffff


	//   ....[16]....
        /*0078*/ 	.word	0xffffffff


	//   ....[17]....
        /*007c*/ 	.word	0xffffffff


	//   ....[18]....
        /*0080*/ 	.word	0xffffffff


	//   ....[19]....
        /*0084*/ 	.word	0xffffffff


	//----- nvinfo : EIATTR_COOP_GROUP_INSTR_OFFSETS
	.align		4
.L_2160:
        /*0088*/ 	.byte	0x04, 0x28
        /*008a*/ 	.short	(.L_2162 - .L_2161)


	//   ....[0]....
.L_2161:
        /*008c*/ 	.word	0x00001e30


	//   ....[1]....
        /*0090*/ 	.word	0x00001e60


	//   ....[2]....
        /*0094*/ 	.word	0x00001e80


	//   ....[3]....
        /*0098*/ 	.word	0x00001ea0


	//   ....[4]....
        /*009c*/ 	.word	0x00001ec0


	//   ....[5]....
        /*00a0*/ 	.word	0x00002200


	//   ....[6]....
        /*00a4*/ 	.word	0x00002220


	//   ....[7]....
        /*00a8*/ 	.word	0x00002240


	//   ....[8]....
        /*00ac*/ 	.word	0x00002260


	//   ....[9]....
        /*00b0*/ 	.word	0x00002280


	//   ....[10]....
        /*00b4*/ 	.word	0x00002b20


	//   ....[11]....
        /*00b8*/ 	.word	0x00002b90


	//   ....[12]....
        /*00bc*/ 	.word	0x00002bf0


	//   ....[13]....
        /*00c0*/ 	.word	0x00002c50


	//   ....[14]....
        /*00c4*/ 	.word	0x00002cb0


	//   ....[15]....
        /*00c8*/ 	.word	0x00003040


	//   ....[16]....
        /*00cc*/ 	.word	0x000030a0


	//   ....[17]....
        /*00d0*/ 	.word	0x00003100


	//   ....[18]....
        /*00d4*/ 	.word	0x00003160


	//   ....[19]....
        /*00d8*/ 	.word	0x000031d0


	//----- nvinfo : EIATTR_EXIT_INSTR_OFFSETS
	.align		4
.L_2162:
        /*00dc*/ 	.byte	0x04, 0x1c
        /*00de*/ 	.short	(.L_2164 - .L_2163)


	//   ....[0]....
.L_2163:
        /*00e0*/ 	.word	0x00000420


	//   ....[1]....
        /*00e4*/ 	.word	0x00002ad0


	//----- nvinfo : EIATTR_MAX_THREADS
	.align		4
.L_2164:
        /*00e8*/ 	.byte	0x04, 0x05
        /*00ea*/ 	.short	(.L_2166 - .L_2165)
.L_2165:
        /*00ec*/ 	.word	0x00000080
        /*00f0*/ 	.word	0x00000001
        /*00f4*/ 	.word	0x00000001


	//----- nvinfo : EIATTR_CRS_STACK_SIZE
	.align		4
.L_2166:
        /*00f8*/ 	.byte	0x04, 0x1e
        /*00fa*/ 	.short	(.L_2168 - .L_2167)
.L_2167:
        /*00fc*/ 	.word	0x00000000
.L_2168:


//--------------------- .nv.info._ZN10layer_norm13ln_fwd_kernelINS_13Kernel_traitsI13__nv_bfloat16S2_fS2_fjLj768ELj1ELj4ELj1ELj16ENS_18Kernel_traits_baseILj768ES2_S2_fS2_fjLj128EEEEELb0ELb1ELb1ELb1EEEvNS_9FwdParamsE --------------------------
	.section	.nv.info._ZN10layer_norm13ln_fwd_kernelINS_13Kernel_traitsI13__nv_bfloat16S2_fS2_fjLj768ELj1ELj4ELj1ELj16ENS_18Kernel_traits_baseILj768ES2_S2_fS2_fjLj128EEEEELb0ELb1ELb1ELb1EEEvNS_9FwdParamsE,"",@"SHT_CUDA_INFO"
	.sectionflags	@""
	.align	4


	//----- nvinfo : EIATTR_CUDA_API_VERSION
	.align		4
        /*0000*/ 	.byte	0x04, 0x37
        /*0002*/ 	.short	(.L_2170 - .L_2169)
.L_2169:
        /*0004*/ 	.word	0x00000082


	//----- nvinfo : EIATTR_SW2861232_WAR
	.align		4
.L_2170:
        /*0008*/ 	.byte	0x01, 0x35
	.zero		2


	//----- nvinfo : EIATTR_PARAM_CBANK
	.align		4
        /*000c*/ 	.byte	0x04, 0x0a
        /*000e*/ 	.short	(.L_2172 - .L_2171)
	.align		4
.L_2171:
        /*0010*/ 	.word	index@(.nv.constant0._ZN10layer_norm13ln_fwd_kernelINS_13Kernel_traitsI13__nv_bfloat16S2_fS2_fjLj768ELj1ELj4ELj1ELj16ENS_18Kernel_traits_baseILj768ES2_S2_fS2_fjLj128EEEEELb0ELb1ELb1ELb1EEEvNS_9FwdParamsE)
        /*0014*/ 	.short	0x0160
        /*0016*/ 	.short	0x00e8


	//----- nvinfo : EIATTR_CBANK_PARAM_SIZE
	.align		4
.L_2172:
        /*0018*/ 	.byte	0x03, 0x19
        /*001a*/ 	.short	0x00e8


	//----- nvinfo : EIATTR_KPARAM_INFO
	.align		4
        /*001c*/ 	.byte	0x04, 0x17
        /*001e*/ 	.short	(.L_2174 - .L_2173)
.L_2173:
        /*0020*/ 	.word	0x00000000
        /*0024*/ 	.short	0x0000
        /*0026*/ 	.short	0x0000
        /*0028*/ 	.byte	0x00, 0xf0, 0xa1, 0x03


	//----- nvinfo : EIATTR_MAXREG_COUNT
	.align		4
.L_2174:
        /*002c*/ 	.byte	0x03, 0x1b
        /*002e*/ 	.short	0x00ff


	//----- nvinfo : EIATTR_MERCURY_ISA_VERSION
	.align		4
        /*0030*/ 	.byte	0x03, 0x5f
        /*0032*/ 	.short	0x0000


	//----- nvinfo : EIATTR_COOP_GROUP_MASK_REGIDS
	.align		4
        /*0034*/ 	.byte	0x04, 0x29
        /*0036*/ 	.short	(.L_2176 - .L_2175)


	//   ....[0]....
.L_2175:
        /*0038*/ 	.word	0xffffffff


	//   ....[1]....
        /*003c*/ 	.word	0xffffffff


	//   ....[2]....
        /*0040*/ 	.word	0xffffffff


	//   ....[3]....
        /*0044*/ 	.word	0xffffffff


	//   ....[4]....
        /*0048*/ 	.word	0xffffffff


	//   ....[5]....
        /*004c*/ 	.word	0xffffffff


	//   ....[6]....
        /*0050*/ 	.word	0xffffffff


	//   ....[7]....
        /*0054*/ 	.word	0xffffffff


	//   ....[8]....
        /*0058*/ 	.word	0xffffffff


	//   ....[9]....
        /*005c*/ 	.word	0xffffffff


	//   ....[10]....
        /*0060*/ 	.word	0xffffffff


	//   ....[11]....
        /*0064*/ 	.word	0xffffffff


	//   ....[12]....
        /*0068*/ 	.word	0xffffffff


	//   ....[13]....
        /*006c*/ 	.word	0xffffffff


	//   ....[14]....
        /*0070*/ 	.word	0xffffffff


	//   ....[15]....
        /*0074*/ 	.word	0xffffffff


	//   ....[16]....
        /*0078*/ 	.word	0xffffffff


	//   ....[17]....
        /*007c*/ 	.word	0xffffffff


	//   ....[18]....
        /*0080*/ 	.word	0xffffffff


	//   ....[19]....
        /*0084*/ 	.word	0xffffffff


	//----- nvinfo : EIATTR_COOP_GROUP_INSTR_OFFSETS
	.align		4
.L_2176:
        /*0088*/ 	.byte	0x04, 0x28
        /*008a*/ 	.short	(.L_2178 - .L_2177)


	//   ....[0]....
.L_2177:
        /*008c*/ 	.word	0x00001a40


	//   ....[1]....
        /*0090*/ 	.word	0x00001a70


	//   ....[2]....
        /*0094*/ 	.word	0x00001a90


	//   ....[3]....
        /*0098*/ 	.word	0x00001ab0


	//   ....[4]....
        /*009c*/ 	.word	0x00001ad0


	//   ....[5]....
        /*00a0*/ 	.word	0x00001e00


	//   ....[6]....
        /*00a4*/ 	.word	0x00001e20


	//   ....[7]....
        /*00a8*/ 	.word	0x00001e40


	//   ....[8]....
        /*00ac*/ 	.word	0x00001e60


	//   ....[9]....
        /*00b0*/ 	.word	0x00001e80


	//   ....[10]....
        /*00b4*/ 	.word	0x000026e0


	//   ....[11]....
        /*00b8*/ 	.word	0x00002760


	//   ....[12]....
        /*00bc*/ 	.word	0x000027c0


	//   ....[13]....
        /*00c0*/ 	.word	0x00002820


	//   ....[14]....
        /*00c4*/ 	.word	0x00002880


	//   ....[15]....
        /*00c8*/ 	.word	0x00002bf0


	//   ....[16]....
        /*00cc*/ 	.word	0x00002c50


	//   ....[17]....
        /*00d0*/ 	.word	0x00002cb0


	//   ....[18]....
        /*00d4*/ 	.word	0x00002d10


	//   ....[19]....
        /*00d8*/ 	.word	0x00002d70


	//----- nvinfo : EIATTR_EXIT_INSTR_OFFSETS
	.align		4
.L_2178:
        /*00dc*/ 	.byte	0x04, 0x1c
        /*00de*/ 	.short	(.L_2180 - .L_2179)


	//   ....[0]....
.L_2179:
        /*00e0*/ 	.word	0x00000140


	//   ....[1]....
        /*00e4*/ 	.word	0x00002690


	//----- nvinfo : EIATTR_MAX_THREADS
	.align		4
.L_2180:
        /*00e8*/ 	.byte	0x04, 0x05
        /*00ea*/ 	.short	(.L_2182 - .L_2181)
.L_2181:
        /*00ec*/ 	.word	0x00000080
        /*00f0*/ 	.word	0x00000001
        /*00f4*/ 	.word	0x00000001


	//----- nvinfo : EIATTR_CRS_STACK_SIZE
	.align		4
.L_2182:
        /*00f8*/ 	.byte	0x04, 0x1e
        /*00fa*/ 	.short	(.L_2184 - .L_2183)
.L_2183:
        /*00fc*/ 	.word	0x00000000
.L_2184:


//--------------------- .nv.info._ZN10layer_norm13ln_fwd_kernelINS_13Kernel_traitsI13__nv_bfloat16S2_fS2_fjLj768ELj1ELj4ELj1ELj16ENS_18Kernel_traits_baseILj768ES2_S2_fS2_fjLj128EEEEELb1ELb0ELb0ELb0EEEvNS_9FwdParamsE --------------------------
	.section	.nv.info._ZN10layer_norm13ln_fwd_kernelINS_13Kernel_traitsI13__nv_bfloat16S2_fS2_fjLj768ELj1ELj4ELj1ELj16ENS_18Kernel_traits_baseILj768ES2_S2_fS2_fjLj128EEEEELb1ELb0ELb0ELb0EEEvNS_9FwdParamsE,"",@"SHT_CUDA_INFO"
	.sectionflags	@""
	.align	4


	//----- nvinfo : EIATTR_CUDA_API_VERSION
	.align		4
        /*0000*/ 	.byte	0x04, 0x37
        /*0002*/ 	.short	(.L_2186 - .L_2185)
.L_2185:
        /*0004*/ 	.word	0x00000082


	//----- nvinfo : EIATTR_SW2861232_WAR
	.align		4
.L_2186:
        /*0008*/ 	.byte	0x01, 0x35
	.zero		2


	//----- nvinfo : EIATTR_PARAM_CBANK
	.align		4
        /*000c*/ 	.byte	0x04, 0x0a
        /*000e*/ 	.short	(.L_2188 - .L_2187)
	.align		4
.L_2187:
        /*0010*/ 	.word	index@(.nv.constant0._ZN10layer_norm13ln_fwd_kernelINS_13Kernel_traitsI13__nv_bfloat16S2_fS2_fjLj768ELj1ELj4ELj1ELj16ENS_18Kernel_traits_baseILj768ES2_S2_fS2_fjLj128EEEEELb1ELb0ELb0ELb0EEEvNS_9FwdParamsE)
        /*0014*/ 	.short	0x0160
        /*0016*/ 	.short	0x00e8


	//----- nvinfo : EIATTR_CBANK_PARAM_SIZE
	.align		4
.L_2188:
        /*0018*/ 	.byte	0x03, 0x19
        /*001a*/ 	.short	0x00e8


	//----- nvinfo : EIATTR_KPARAM_INFO
	.align		4
        /*001c*/ 	.byte	0x04, 0x17
        /*001e*/ 	.short	(.L_2190 - .L_2189)
.L_2189:
        /*0020*/ 	.word	0x00000000
        /*0024*/ 	.short	0x0000
        /*0026*/ 	.short	0x0000
        /*0028*/ 	.byte	0x00, 0xf0, 0xa1, 0x03


	//----- nvinfo : EIATTR_MAXREG_COUNT
	.align		4
.L_2190:
        /*002c*/ 	.byte	0x03, 0x1b
        /*002e*/ 	.short	0x00ff


	//----- nvinfo : EIATTR_MERCURY_ISA_VERSION
	.align		4
        /*0030*/ 	.byte	0x03, 0x5f
        /*0032*/ 	.short	0x0000


	//----- nvinfo : EIATTR_COOP_GROUP_MASK_REGIDS
	.align		4
        /*0034*/ 	.byte	0x04, 0x29
        /*0036*/ 	.short	(.L_2192 - .L_2191)


	//   ....[0]....
.L_2191:
        /*0038*/ 	.word	0xffffffff


	//   ....[1]....
        /*003c*/ 	.word	0xffffffff


	//   ....[2]....
        /*0040*/ 	.word	0xffffffff


	//   ....[3]....
        /*0044*/ 	.word	0xffffffff


	//   ....[4]....
        /*0048*/ 	.word	0xffffffff


	//   ....[5]....
        /*004c*/ 	.word	0xffffffff


	//   ....[6]....
        /*0050*/ 	.word	0xffffffff


	//   ....[7]....
        /*0054*/ 	.word	0xffffffff


	//   ....[8]....
        /*0058*/ 	.word	0xffffffff


	//   ....[9]....
        /*005c*/ 	.word	0xffffffff


	//   ....[10]....
        /*0060*/ 	.word	0xffffffff


	//   ....[11]....
        /*0064*/ 	.word	0xffffffff


	//   ....[12]....
        /*0068*/ 	.word	0xffffffff


	//   ....[13]....
        /*006c*/ 	.word	0xffffffff


	//   ....[14]....
        /*0070*/ 	.word	0xffffffff


	//   ....[15]....
        /*0074*/ 	.word	0xffffffff


	//   ....[16]....
        /*0078*/ 	.word	0xffffffff


	//   ....[17]....
        /*007c*/ 	.word	0xffffffff


	//   ....[18]....
        /*0080*/ 	.word	0xffffffff


	//   ....[19]....
        /*0084*/ 	.word	0xffffffff


	//----- nvinfo : EIATTR_COOP_GROUP_INSTR_OFFSETS
	.align		4
.L_2192:
        /*0088*/ 	.byte	0x04, 0x28
        /*008a*/ 	.short	(.L_2194 - .L_2193)


	//   ....[0]....
.L_2193:
        /*008c*/ 	.word	0x00009250


	//   ....[1]....
        /*0090*/ 	.word	0x00009280


	//   ....[2]....
        /*0094*/ 	.word	0x000092b0


	//   ....[3]....
        /*0098*/ 	.word	0x000092d0


	//   ....[4]....
        /*009c*/ 	.word	0x000092f0


	//   ....[5]....
        /*00a0*/ 	.word	0x00009630


	//   ....[6]....
        /*00a4*/ 	.word	0x00009650


	//   ....[7]....
        /*00a8*/ 	.word	0x00009670


	//   ....[8]....
        /*00ac*/ 	.word	0x00009690


	//   ....[9]....
        /*00b0*/ 	.word	0x000096b0


	//   ....[10]....
        /*00b4*/ 	.word	0x00009f20


	//   ....[11]....
        /*00b8*/ 	.word	0x00009fa0


	//   ....[12]....
        /*00bc*/ 	.word	0x0000a000


	//   ....[13]....
        /*00c0*/ 	.word	0x0000a060


	//   ....[14]....
        /*00c4*/ 	.word	0x0000a0c0


	//   ....[15]....
        /*00c8*/ 	.word	0x0000a450


	//   ....[16]....
        /*00cc*/ 	.word	0x0000a4b0


	//   ....[17]....
        /*00d0*/ 	.word	0x0000a510


	//   ....[18]....
        /*00d4*/ 	.word	0x0000a570


	//   ....[19]....
        /*00d8*/ 	.word	0x0000a5e0


	//----- nvinfo : EIATTR_EXIT_INSTR_OFFSETS
	.align		4
.L_2194:
        /*00dc*/ 	.byte	0x04, 0x1c
        /*00de*/ 	.short	(.L_2196 - .L_2195)


	//   ....[0]....
.L_2195:
        /*00e0*/ 	.word	0x00000840


	//   ....[1]....
        /*00e4*/ 	.word	0x00009ec0


	//----- nvinfo : EIATTR_MAX_THREADS
	.align		4
.L_2196:
        /*00e8*/ 	.byte	0x04, 0x05
        /*00ea*/ 	.short	(.L_2198 - .L_2197)
.L_2197:
        /*00ec*/ 	.word	0x00000080
        /*00f0*/ 	.word	0x00000001
        /*00f4*/ 	.word	0x00000001


	//----- nvinfo : EIATTR_CRS_STACK_SIZE
	.align		4
.L_2198:
        /*00f8*/ 	.byte	0x04, 0x1e
        /*00fa*/ 	.short	(.L_2200 - .L_2199)
.L_2199:
        /*00fc*/ 	.word	0x00000000
.L_2200:


//--------------------- .nv.info._ZN10layer_norm13ln_fwd_kernelINS_13Kernel_traitsI13__nv_bfloat16S2_fS2_fjLj768ELj1ELj4ELj1ELj16ENS_18Kernel_traits_baseILj768ES2_S2_fS2_fjLj128EEEEELb1ELb0ELb0ELb1EEEvNS_9FwdParamsE --------------------------
	.section	.nv.info._ZN10layer_norm13ln_fwd_kernelINS_13Kernel_traitsI13__nv_bfloat16S2_fS2_fjLj768ELj1ELj4ELj1ELj16ENS_18Kernel_traits_baseILj768ES2_S2_fS2_fjLj128EEEEELb1ELb0ELb0ELb1EEEvNS_9FwdParamsE,"",@"SHT_CUDA_INFO"
	.sectionflags	@""
	.align	4


	//----- nvinfo : EIATTR_CUDA_API_VERSION
	.align		4
        /*0000*/ 	.byte	0x04, 0x37
        /*0002*/ 	.short	(.L_2202 - .L_2201)
.L_2201:
        /*0004*/ 	.word	0x00000082


	//----- nvinfo : EIATTR_SW2861232_WAR
	.align		4
.L_2202:
        /*0008*/ 	.byte	0x01, 0x35
	.zero		2


	//----- nvinfo : EIATTR_PARAM_CBANK
	.align		4
        /*000c*/ 	.byte	0x04, 0x0a
        /*000e*/ 	.short	(.L_2204 - .L_2203)
	.align		4
.L_2203:
        /*0010*/ 	.word	index@(.nv.constant0._ZN10layer_norm13ln_fwd_kernelINS_13Kernel_traitsI13__nv_bfloat16S2_fS2_fjLj768ELj1ELj4ELj1ELj16ENS_18Kernel_traits_baseILj768ES2_S2_fS2_fjLj128EEEEELb1ELb0ELb0ELb1EEEvNS_9FwdParamsE)
        /*0014*/ 	.short	0x0160
        /*0016*/ 	.short	0x00e8


	//----- nvinfo : EIATTR_CBANK_PARAM_SIZE
	.align		4
.L_2204:
        /*0018*/ 	.byte	0x03, 0x19
        /*001a*/ 	.short	0x00e8


	//----- nvinfo : EIATTR_KPARAM_INFO
	.align		4
        /*001c*/ 	.byte	0x04, 0x17
        /*001e*/ 	.short	(.L_2206 - .L_2205)
.L_2205:
        /*0020*/ 	.word	0x00000000
        /*0024*/ 	.short	0x0000
        /*0026*/ 	.short	0x0000
        /*0028*/ 	.byte	0x00, 0xf0, 0xa1, 0x03


	//----- nvinfo : EIATTR_MAXREG_COUNT
	.align		4
.L_2206:
        /*002c*/ 	.byte	0x03, 0x1b
        /*002e*/ 	.short	0x00ff


	//----- nvinfo : EIATTR_MERCURY_ISA_VERSION
	.align		4
        /*0030*/ 	.byte	0x03, 0x5f
        /*0032*/ 	.short	0x0000


	//----- nvinfo : EIATTR_COOP_GROUP_MASK_REGIDS
	.align		4
        /*0034*/ 	.byte	0x04, 0x29
        /*0036*/ 	.short	(.L_2208 - .L_2207)


	//   ....[0]....
.L_2207:
        /*0038*/ 	.word	0xffffffff


	//   ....[1]....
        /*003c*/ 	.word	0xffffffff


	//   ....[2]....
        /*0040*/ 	.word	0xffffffff


	//   ....[3]....
        /*0044*/ 	.word	0xffffffff


	//   ....[4]....
        /*0048*/ 	.word	0xffffffff


	//   ....[5]....
        /*004c*/ 	.word	0xffffffff


	//   ....[6]....
        /*0050*/ 	.word	0xffffffff


	//   ....[7]....
        /*0054*/ 	.word	0xffffffff


	//   ....[8]....
        /*0058*/ 	.word	0xffffffff


	//   ....[9]....
        /*005c*/ 	.word	0xffffffff


	//   ....[10]....
        /*0060*/ 	.word	0xffffffff


	//   ....[11]....
        /*0064*/ 	.word	0xffffffff


	//   ....[12]....
        /*0068*/ 	.word	0xffffffff


	//   ....[13]....
        /*006c*/ 	.word	0xffffffff


	//   ....[14]....
        /*0070*/ 	.word	0xffffffff


	//   ....[15]....
        /*0074*/ 	.word	0xffffffff


	//   ....[16]....
        /*0078*/ 	.word	0xffffffff


	//   ....[17]....
        /*007c*/ 	.word	0xffffffff


	//   ....[18]....
        /*0080*/ 	.word	0xffffffff


	//   ....[19]....
        /*0084*/ 	.word	0xffffffff


	//----- nvinfo : EIATTR_COOP_GROUP_INSTR_OFFSETS
	.align		4
.L_2208:
        /*0088*/ 	.byte	0x04, 0x28
        /*008a*/ 	.short	(.L_2210 - .L_2209)


	//   ....[0]....
.L_2209:
        /*008c*/ 	.word	0x00008e40


	//   ....[1]....
        /*0090*/ 	.word	0x00008e70


	//   ....[2]....
        /*0094*/ 	.word	0x00008e90


	//   ....[3]....
        /*0098*/ 	.word	0x00008eb0


	//   ....[4]....
        /*009c*/ 	.word	0x00008ed0


	//   ....[5]....
        /*00a0*/ 	.word	0x00009200


	//   ....[6]....
        /*00a4*/ 	.word	0x00009220


	//   ....[7]....
        /*00a8*/ 	.word	0x00009240


	//   ....[8]....
        /*00ac*/ 	.word	0x00009260


	//   ....[9]....
        /*00b0*/ 	.word	0x00009280


	//   ....[10]....
        /*00b4*/ 	.word	0x00009b70


	//   ....[11]....
        /*00b8*/ 	.word	0x00009bd0


	//   ....[12]....
        /*00bc*/ 	.word	0x00009c30


	//   ....[13]....
        /*00c0*/ 	.word	0x00009c90


	//   ....[14]....
        /*00c4*/ 	.word	0x00009cf0


	//   ....[15]....
        /*00c8*/ 	.word	0x0000a060


	//   ....[16]....
        /*00cc*/ 	.word	0x0000a0c0


	//   ....[17]....
        /*00d0*/ 	.word	0x0000a120


	//   ....[18]....
        /*00d4*/ 	.word	0x0000a180


	//   ....[19]....
        /*00d8*/ 	.word	0x0000a1e0


	//----- nvinfo : EIATTR_EXIT_INSTR_OFFSETS
	.align		4
.L_2210:
        /*00dc*/ 	.byte	0x04, 0x1c
        /*00de*/ 	.short	(.L_2212 - .L_2211)


	//   ....[0]....
.L_2211:
        /*00e0*/ 	.word	0x00000580


	//   ....[1]....
        /*00e4*/ 	.word	0x00009b20


	//----- nvinfo : EIATTR_MAX_THREADS
	.align		4
.L_2212:
        /*00e8*/ 	.byte	0x04, 0x05
        /*00ea*/ 	.short	(.L_2214 - .L_2213)
.L_2213:
        /*00ec*/ 	.word	0x00000080
        /*00f0*/ 	.word	0x00000001
        /*00f4*/ 	.word	0x00000001


	//----- nvinfo : EIATTR_CRS_STACK_SIZE
	.align		4
.L_2214:
        /*00f8*/ 	.byte	0x04, 0x1e
        /*00fa*/ 	.short	(.L_2216 - .L_2215)
.L_2215:
        /*00fc*/ 	.word	0x00000000
.L_2216:


//--------------------- .nv.info._ZN10layer_norm13ln_fwd_kernelINS_13Kernel_traitsI13__nv_bfloat16S2_fS2_fjLj768ELj1ELj4ELj1ELj16ENS_18Kernel_traits_baseILj768ES2_S2_fS2_fjLj128EEEEELb1ELb0ELb1ELb0EEEvNS_9FwdParamsE --------------------------
	.section	.nv.info._ZN10layer_norm13ln_fwd_kernelINS_13Kernel_traitsI13__nv_bfloat16S2_fS2_fjLj768ELj1ELj4ELj1ELj16ENS_18Kernel_traits_baseILj768ES2_S2_fS2_fjLj128EEEEELb1ELb0ELb1ELb0EEEvNS_9FwdParamsE,"",@"SHT_CUDA_INFO"
	.sectionflags	@""
	.align	4


	//----- nvinfo : EIATTR_CUDA_API_VERSION
	.align		4
        /*0000*/ 	.byte	0x04, 0x37
        /*0002*/ 	.short	(.L_2218 - .L_2217)
.L_2217:
        /*0004*/ 	.word	0x00000082


	//----- nvinfo : EIATTR_SW2861232_WAR
	.align		4
.L_2218:
        /*0008*/ 	.byte	0x01, 0x35
	.zero		2


	//----- nvinfo : EIATTR_PARAM_CBANK
	.align		4
        /*000c*/ 	.byte	0x04, 0x0a
        /*000e*/ 	.short	(.L_2220 - .L_2219)
	.align		4
.L_2219:
        /*0010*/ 	.word	index@(.nv.constant0._ZN10layer_norm13ln_fwd_kernelINS_13Kernel_traitsI13__nv_bfloat16S2_fS2_fjLj768ELj1ELj4ELj1ELj16ENS_18Kernel_traits_baseILj768ES2_S2_fS2_fjLj128EEEEELb1ELb0ELb1ELb0EEEvNS_9FwdParamsE)
        /*0014*/ 	.short	0x0160
        /*0016*/ 	.short	0x00e8


	//----- nvinfo : EIATTR_CBANK_PARAM_SIZE
	.align		4
.L_2220:
        /*0018*/ 	.byte	0x03, 0x19
        /*001a*/ 	.short	0x00e8


	//----- nvinfo : EIATTR_KPARAM_INFO
	.align		4
        /*001c*/ 	.byte	0x04, 0x17
        /*001e*/ 	.short	(.L_2222 - .L_2221)
.L_2221:
        /*0020*/ 	.word	0x00000000
        /*0024*/ 	.short	0x0000
        /*0026*/ 	.short	0x0000
        /*0028*/ 	.byte	0x00, 0xf0, 0xa1, 0x03


	//----- nvinfo : EIATTR_MAXREG_COUNT
	.align		4
.L_2222:
        /*002c*/ 	.byte	0x03, 0x1b
        /*002e*/ 	.short	0x00ff


	//----- nvinfo : EIATTR_MERCURY_ISA_VERSION
	.align		4
        /*0030*/ 	.byte	0x03, 0x5f
        /*0032*/ 	.short	0x0000


	//----- nvinfo : EIATTR_COOP_GROUP_MASK_REGIDS
	.align		4
        /*0034*/ 	.byte	0x04, 0x29
        /*0036*/ 	.short	(.L_2224 - .L_2223)


	//   ....[0]....
.L_2223:
        /*0038*/ 	.word	0xffffffff


	//   ....[1]....
        /*003c*/ 	.word	0xffffffff


	//   ....[2]....
        /*0040*/ 	.word	0xffffffff


	//   ....[3]....
        /*0044*/ 	.word	0xffffffff


	//   ....[4]....
        /*0048*/ 	.word	0xffffffff


	//   ....[5]....
        /*004c*/ 	.word	0xffffffff


	//   ....[6]....
        /*0050*/ 	.word	0xffffffff


	//   ....[7]....
        /*0054*/ 	.word	0xffffffff


	//   ....[8]....
        /*0058*/ 	.word	0xffffffff


	//   ....[9]....
        /*005c*/ 	.word	0xffffffff


	//   ....[10]....
        /*0060*/ 	.word	0xffffffff


	//   ....[11]....
        /*0064*/ 	.word	0xffffffff


	//   ....[12]....
        /*0068*/ 	.word	0xffffffff


	//   ....[13]....
        /*006c*/ 	.word	0xffffffff


	//   ....[14]....
        /*0070*/ 	.word	0xffffffff


	//   ....[15]....
        /*0074*/ 	.word	0xffffffff


	//   ....[16]....
        /*0078*/ 	.word	0xffffffff


	//   ....[17]....
        /*007c*/ 	.word	0xffffffff


	//   ....[18]....
        /*0080*/ 	.word	0xffffffff


	//   ....[19]....
        /*0084*/ 	.word	0xffffffff


	//----- nvinfo : EIATTR_COOP_GROUP_INSTR_OFFSETS
	.align		4
.L_2224:
        /*0088*/ 	.byte	0x04, 0x28
        /*008a*/ 	.short	(.L_2226 - .L_2225)


	//   ....[0]....
.L_2225:
        /*008c*/ 	.word	0x00009f10


	//   ....[1]....
        /*0090*/ 	.word	0x00009f40


	//   ....[2]....
        /*0094*/ 	.word	0x00009f60


	//   ....[3]....
        /*0098*/ 	.word	0x00009f80


	//   ....[4]....
        /*009c*/ 	.word	0x00009fa0


	//   ....[5]....
        /*00a0*/ 	.word	0x0000a2e0


	//   ....[6]....
        /*00a4*/ 	.word	0x0000a300


	//   ....[7]....
        /*00a8*/ 	.word	0x0000a320


	//   ....[8]....
        /*00ac*/ 	.word	0x0000a340


	//   ....[9]....
        /*00b0*/ 	.word	0x0000a360


	//   ....[10]....
        /*00b4*/ 	.word	0x0000ac30


	//   ....[11]....
        /*00b8*/ 	.word	0x0000acb0


	//   ....[12]....
        /*00bc*/ 	.word	0x0000ad10


	//   ....[13]....
        /*00c0*/ 	.word	0x0000ad70


	//   ....[14]....
        /*00c4*/ 	.word	0x0000add0


	//   ....[15]....
        /*00c8*/ 	.word	0x0000b150


	//   ....[16]....
        /*00cc*/ 	.word	0x0000b1b0


	//   ....[17]....
        /*00d0*/ 	.word	0x0000b210


	//   ....[18]....
        /*00d4*/ 	.word	0x0000b270


	//   ....[19]....
        /*00d8*/ 	.word	0x0000b2e0


	//----- nvinfo : EIATTR_EXIT_INSTR_OFFSETS
	.align		4
.L_2226:
        /*00dc*/ 	.byte	0x04, 0x1c
        /*00de*/ 	.short	(.L_2228 - .L_2227)


	//   ....[0]....
.L_2227:
        /*00e0*/ 	.word	0x00000820


	//   ....[1]....
        /*00e4*/ 	.word	0x0000abd0


	//----- nvinfo : EIATTR_MAX_THREADS
	.align		4
.L_2228:
        /*00e8*/ 	.byte	0x04, 0x05
        /*00ea*/ 	.short	(.L_2230 - .L_2229)
.L_2229:
        /*00ec*/ 	.word	0x00000080
        /*00f0*/ 	.word	0x00000001
        /*00f4*/ 	.word	0x00000001


	//----- nvinfo : EIATTR_CRS_STACK_SIZE
	.align		4
.L_2230:
        /*00f8*/ 	.byte	0x04, 0x1e
        /*00fa*/ 	.short	(.L_2232 - .L_2231)
.L_2231:
        /*00fc*/ 	.word	0x00000000
.L_2232:


//--------------------- .nv.info._ZN10layer_norm13ln_fwd_kernelINS_13Kernel_traitsI13__nv_bfloat16S2_fS2_fjLj768ELj1ELj4ELj1ELj16ENS_18Kernel_traits_baseILj768ES2_S2_fS2_fjLj128EEEEELb1ELb0ELb1ELb1EEEvNS_9FwdParamsE --------------------------
	.section	.nv.info._ZN10layer_norm13ln_fwd_kernelINS_13Kernel_traitsI13__nv_bfloat16S2_fS2_fjLj768ELj1ELj4ELj1ELj16ENS_18Kernel_traits_baseILj768ES2_S2_fS2_fjLj128EEEEELb1ELb0ELb1ELb1EEEvNS_9FwdParamsE,"",@"SHT_CUDA_INFO"
	.sectionflags	@""
	.align	4


	//----- nvinfo : EIATTR_CUDA_API_VERSION
	.align		4
        /*0000*/ 	.byte	0x04, 0x37
        /*0002*/ 	.short	(.L_2234 - .L_2233)
.L_2233:
        /*0004*/ 	.word	0x00000082


	//----- nvinfo : EIATTR_SW2861232_WAR
	.align		4
.L_2234:
        /*0008*/ 	.byte	0x01, 0x35
	.zero		2


	//----- nvinfo : EIATTR_PARAM_CBANK
	.align		4
        /*000c*/ 	.byte	0x04, 0x0a
        /*000e*/ 	.short	(.L_2236 - .L_2235)
	.align		4
.L_2235:
        /*0010*/ 	.word	index@(.nv.constant0._ZN10layer_norm13ln_fwd_kernelINS_13Kernel_traitsI13__nv_bfloat16S2_fS2_fjLj768ELj1ELj4ELj1ELj16ENS_18Kernel_traits_baseILj768ES2_S2_fS2_fjLj128EEEEELb1ELb0ELb1ELb1EEEvNS_9FwdParamsE)
        /*0014*/ 	.short	0x0160
        /*0016*/ 	.short	0x00e8


	//----- nvinfo : EIATTR_CBANK_PARAM_SIZE
	.align		4
.L_2236:
        /*0018*/ 	.byte	0x03, 0x19
        /*001a*/ 	.short	0x00e8


	//----- nvinfo : EIATTR_KPARAM_INFO
	.align		4
        /*001c*/ 	.byte	0x04, 0x17
        /*001e*/ 	.short	(.L_2238 - .L_2237)
.L_2237:
        /*0020*/ 	.word	0x00000000
        /*0024*/ 	.short	0x0000
        /*0026*/ 	.short	0x0000
        /*0028*/ 	.byte	0x00, 0xf0, 0xa1, 0x03


	//----- nvinfo : EIATTR_MAXREG_COUNT
	.align		4
.L_2238:
        /*002c*/ 	.byte	0x03, 0x1b
        /*002e*/ 	.short	0x00ff


	//----- nvinfo : EIATTR_MERCURY_ISA_VERSION
	.align		4
        /*0030*/ 	.byte	0x03, 0x5f
        /*0032*/ 	.short	0x0000


	//----- nvinfo : EIATTR_COOP_GROUP_MASK_REGIDS
	.align		4
        /*0034*/ 	.byte	0x04, 0x29
        /*0036*/ 	.short	(.L_2240 - .L_2239)


	//   ....[0]....
.L_2239:
        /*0038*/ 	.word	0xffffffff


	//   ....[1]....
        /*003c*/ 	.word	0xffffffff


	//   ....[2]....
        /*0040*/ 	.word	0xffffffff


	//   ....[3]....
        /*0044*/ 	.word	0xffffffff


	//   ....[4]....
        /*0048*/ 	.word	0xffffffff


	//   ....[5]....
        /*004c*/ 	.word	0xffffffff


	//   ....[6]....
        /*0050*/ 	.word	0xffffffff


	//   ....[7]....
        /*0054*/ 	.word	0xffffffff


	//   ....[8]....
        /*0058*/ 	.word	0xffffffff


	//   ....[9]....
        /*005c*/ 	.word	0xffffffff


	//   ....[10]....
        /*0060*/ 	.word	0xffffffff


	//   ....[11]....
        /*0064*/ 	.word	0xffffffff


	//   ....[12]....
        /*0068*/ 	.word	0xffffffff


	//   ....[13]....
        /*006c*/ 	.word	0xffffffff


	//   ....[14]....
        /*0070*/ 	.word	0xffffffff


	//   ....[15]....
        /*0074*/ 	.word	0xffffffff


	//   ....[16]....
        /*0078*/ 	.word	0xffffffff


	//   ....[17]....
        /*007c*/ 	.word	0xffffffff


	//   ....[18]....
        /*0080*/ 	.word	0xffffffff


	//   ....[19]....
        /*0084*/ 	.word	0xffffffff


	//----- nvinfo : EIATTR_COOP_GROUP_INSTR_OFFSETS
	.align		4
.L_2240:
        /*0088*/ 	.byte	0x04, 0x28
        /*008a*/ 	.short	(.L_2242 - .L_2241)


	//   ....[0]....
.L_2241:
        /*008c*/ 	.word	0x00009bb0


	//   ....[1]....
        /*0090*/ 	.word	0x00009be0


	//   ....[2]....
        /*0094*/ 	.word	0x00009c00


	//   ....[3]....
        /*0098*/ 	.word	0x00009c20


	//   ....[4]....
        /*009c*/ 	.word	0x00009c40


	//   ....[5]....
        /*00a0*/ 	.word	0x00009f70


	//   ....[6]....
        /*00a4*/ 	.word	0x00009f90


	//   ....[7]....
        /*00a8*/ 	.word	0x00009fb0


	//   ....[8]....
        /*00ac*/ 	.word	0x00009fd0


	//   ....[9]....
        /*00b0*/ 	.word	0x00009ff0


	//   ....[10]....
        /*00b4*/ 	.word	0x0000a990


	//   ....[11]....
        /*00b8*/ 	.word	0x0000aa00


	//   ....[12]....
        /*00bc*/ 	.word	0x0000aa60


	//   ....[13]....
        /*00c0*/ 	.word	0x0000aac0


	//   ....[14]....
        /*00c4*/ 	.word	0x0000ab20


	//   ....[15]....
        /*00c8*/ 	.word	0x0000ae90


	//   ....[16]....
        /*00cc*/ 	.word	0x0000aef0


	//   ....[17]....
        /*00d0*/ 	.word	0x0000af50


	//   ....[18]....
        /*00d4*/ 	.word	0x0000afb0


	//   ....[19]....
        /*00d8*/ 	.word	0x0000b010


	//----- nvinfo : EIATTR_EXIT_INSTR_OFFSETS
	.align		4
.L_2242:
        /*00dc*/ 	.byte	0x04, 0x1c
        /*00de*/ 	.short	(.L_2244 - .L_2243)


	//   ....[0]....
.L_2243:
        /*00e0*/ 	.word	0x00000580


	//   ....[1]....
        /*00e4*/ 	.word	0x0000a940


	//----- nvinfo : EIATTR_MAX_THREADS
	.align		4
.L_2244:
        /*00e8*/ 	.byte	0x04, 0x05
        /*00ea*/ 	.short	(.L_2246 - .L_2245)
.L_2245:
        /*00ec*/ 	.word	0x00000080
        /*00f0*/ 	.word	0x00000001
        /*00f4*/ 	.word	0x00000001


	//----- nvinfo : EIATTR_CRS_STACK_SIZE
	.align		4
.L_2246:
        /*00f8*/ 	.byte	0x04, 0x1e
        /*00fa*/ 	.short	(.L_2248 - .L_2247)
.L_2247:
        /*00fc*/ 	.word	0x00000000
.L_2248:


//--------------------- .nv.info._ZN10layer_norm13ln_fwd_kernelINS_13Kernel_traitsI13__nv_bfloat16S2_fS2_fjLj768ELj1ELj4ELj1ELj16ENS_18Kernel_traits_baseILj768ES2_S2_fS2_fjLj128EEEEELb1ELb1ELb0ELb0EEEvNS_9FwdParamsE --------------------------
	.section	.nv.info._ZN10layer_norm13ln_fwd_kernelINS_13Kernel_traitsI13__nv_bfloat16S2_fS2_fjLj768ELj1ELj4ELj1ELj16ENS_18Kernel_traits_baseILj768ES2_S2_fS2_fjLj128EEEEELb1ELb1ELb0ELb0EEEvNS_9FwdParamsE,"",@"SHT_CUDA_INFO"
	.sectionflags	@""
	.align	4


	//----- nvinfo : EIATTR_CUDA_API_VERSION
	.align		4
        /*0000*/ 	.byte	0x04, 0x37
        /*0002*/ 	.short	(.L_2250 - .L_2249)
.L_2249:
        /*0004*/ 	.word	0x00000082


	//----- nvinfo : EIATTR_SW2861232_WAR
	.align		4
.L_2250:
        /*0008*/ 	.byte	0x01, 0x35
	.zero		2


	//----- nvinfo : EIATTR_PARAM_CBANK
	.align		4
        /*000c*/ 	.byte	0x04, 0x0a
        /*000e*/ 	.short	(.L_2252 - .L_2251)
	.align		4
.L_2251:
        /*0010*/ 	.word	index@(.nv.constant0._ZN10layer_norm13ln_fwd_kernelINS_13Kernel_traitsI13__nv_bfloat16S2_fS2_fjLj768ELj1ELj4ELj1ELj16ENS_18Kernel_traits_baseILj768ES2_S2_fS2_fjLj128EEEEELb1ELb1ELb0ELb0EEEvNS_9FwdParamsE)
        /*0014*/ 	.short	0x0160
        /*0016*/ 	.short	0x00e8


	//----- nvinfo : EIATTR_CBANK_PARAM_SIZE
	.align		4
.L_2252:
        /*0018*/ 	.byte	0x03, 0x19
        /*001a*/ 	.short	0x00e8


	//----- nvinfo : EIATTR_KPARAM_INFO
	.align		4
        /*001c*/ 	.byte	0x04, 0x17
        /*001e*/ 	.short	(.L_2254 - .L_2253)
.L_2253:
        /*0020*/ 	.word	0x00000000
        /*0024*/ 	.short	0x0000
        /*0026*/ 	.short	0x0000
        /*0028*/ 	.byte	0x00, 0xf0, 0xa1, 0x03


	//----- nvinfo : EIATTR_MAXREG_COUNT
	.align		4
.L_2254:
        /*002c*/ 	.byte	0x03, 0x1b
        /*002e*/ 	.short	0x00ff


	//----- nvinfo : EIATTR_MERCURY_ISA_VERSION
	.align		4
        /*0030*/ 	.byte	0x03, 0x5f
        /*0032*/ 	.short	0x0000


	//----- nvinfo : EIATTR_COOP_GROUP_MASK_REGIDS
	.align		4
        /*0034*/ 	.byte	0x04, 0x29
        /*0036*/ 	.short	(.L_2256 - .L_2255)


	//   ....[0]....
.L_2255:
        /*0038*/ 	.word	0xffffffff


	//   ....[1]....
        /*003c*/ 	.word	0xffffffff


	//   ....[2]....
        /*0040*/ 	.word	0xffffffff


	//   ....[3]....
        /*0044*/ 	.word	0xffffffff


	//   ....[4]....
        /*0048*/ 	.word	0xffffffff


	//   ....[5]....
        /*004c*/ 	.word	0xffffffff


	//   ....[6]....
        /*0050*/ 	.word	0xffffffff


	//   ....[7]....
        /*0054*/ 	.word	0xffffffff


	//   ....[8]....
        /*0058*/ 	.word	0xffffffff


	//   ....[9]....
        /*005c*/ 	.word	0xffffffff


	//   ....[10]....
        /*0060*/ 	.word	0xffffffff


	//   ....[11]....
        /*0064*/ 	.word	0xffffffff


	//   ....[12]....
        /*0068*/ 	.word	0xffffffff


	//   ....[13]....
        /*006c*/ 	.word	0xffffffff


	//   ....[14]....
        /*0070*/ 	.word	0xffffffff


	//   ....[15]....
        /*0074*/ 	.word	0xffffffff


	//   ....[16]....
        /*0078*/ 	.word	0xffffffff


	//   ....[17]....
        /*007c*/ 	.word	0xffffffff


	//   ....[18]....
        /*0080*/ 	.word	0xffffffff


	//   ....[19]....
        /*0084*/ 	.word	0xffffffff


	//----- nvinfo : EIATTR_COOP_GROUP_INSTR_OFFSETS
	.align		4
.L_2256:
        /*0088*/ 	.byte	0x04, 0x28
        /*008a*/ 	.short	(.L_2258 - .L_2257)


	//   ....[0]....
.L_2257:
        /*008c*/ 	.word	0x000098e0


	//   ....[1]....
        /*0090*/ 	.word	0x00009910


	//   ....[2]....
        /*0094*/ 	.word	0x00009940


	//   ....[3]....
        /*0098*/ 	.word	0x00009960


	//   ....[4]....
        /*009c*/ 	.word	0x00009980


	//   ....[5]....
        /*00a0*/ 	.word	0x00009cc0


	//   ....[6]....
        /*00a4*/ 	.word	0x00009ce0


	//   ....[7]....
        /*00a8*/ 	.word	0x00009d00


	//   ....[8]....
        /*00ac*/ 	.word	0x00009d20


	//   ....[9]....
        /*00b0*/ 	.word	0x00009d40


	//   ....[10]....
        /*00b4*/ 	.word	0x0000a5a0


	//   ....[11]....
        /*00b8*/ 	.word	0x0000a620


	//   ....[12]....
        /*00bc*/ 	.word	0x0000a680


	//   ....[13]....
        /*00c0*/ 	.word	0x0000a6e0


	//   ....[14]....
        /*00c4*/ 	.word	0x0000a740


	//   ....[15]....
        /*00c8*/ 	.word	0x0000aad0


	//   ....[16]....
        /*00cc*/ 	.word	0x0000ab30


	//   ....[17]....
        /*00d0*/ 	.word	0x0000ab90


	//   ....[18]....
        /*00d4*/ 	.word	0x0000abf0


	//   ....[19]....
        /*00d8*/ 	.word	0x0000ac60


	//----- nvinfo : EIATTR_EXIT_INSTR_OFFSETS
	.align		4
.L_2258:
        /*00dc*/ 	.byte	0x04, 0x1c
        /*00de*/ 	.short	(.L_2260 - .L_2259)


	//   ....[0]....
.L_2259:
        /*00e0*/ 	.word	0x000008d0


	//   ....[1]....
        /*00e4*/ 	.word	0x0000a550


	//----- nvinfo : EIATTR_MAX_THREADS
	.align		4
.L_2260:
        /*00e8*/ 	.byte	0x04, 0x05
        /*00ea*/ 	.short	(.L_2262 - .L_2261)
.L_2261:
        /*00ec*/ 	.word	0x00000080
        /*00f0*/ 	.word	0x00000001
        /*00f4*/ 	.word	0x00000001


	//----- nvinfo : EIATTR_CRS_STACK_SIZE
	.align		4
.L_2262:
        /*00f8*/ 	.byte	0x04, 0x1e
        /*00fa*/ 	.short	(.L_2264 - .L_2263)
.L_2263:
        /*00fc*/ 	.word	0x00000000
.L_2264:


//--------------------- .nv.info._ZN10layer_norm13ln_fwd_kernelINS_13Kernel_traitsI13__nv_bfloat16S2_fS2_fjLj768ELj1ELj4ELj1ELj16ENS_18Kernel_traits_baseILj768ES2_S2_fS2_fjLj128EEEEELb1ELb1ELb0ELb1EEEvNS_9FwdParamsE --------------------------
	.section	.nv.info._ZN10layer_norm13ln_fwd_kernelINS_13Kernel_traitsI13__nv_bfloat16S2_fS2_fjLj768ELj1ELj4ELj1ELj16ENS_18Kernel_traits_baseILj768ES2_S2_fS2_fjLj128EEEEELb1ELb1ELb0ELb1EEEvNS_9FwdParamsE,"",@"SHT_CUDA_INFO"
	.sectionflags	@""
	.align	4


	//----- nvinfo : EIATTR_CUDA_API_VERSION
	.align		4
        /*0000*/ 	.byte	0x04, 0x37
        /*0002*/ 	.short	(.L_2266 - .L_2265)
.L_2265:
        /*0004*/ 	.word	0x00000082


	//----- nvinfo : EIATTR_SW2861232_WAR
	.align		4
.L_2266:
        /*0008*/ 	.byte	0x01, 0x35
	.zero		2


	//----- nvinfo : EIATTR_PARAM_CBANK
	.align		4
        /*000c*/ 	.byte	0x04, 0x0a
        /*000e*/ 	.short	(.L_2268 - .L_2267)
	.align		4
.L_2267:
        /*0010*/ 	.word	index@(.nv.constant0._ZN10layer_norm13ln_fwd_kernelINS_13Kernel_traitsI13__nv_bfloat16S2_fS2_fjLj768ELj1ELj4ELj1ELj16ENS_18Kernel_traits_baseILj768ES2_S2_fS2_fjLj128EEEEELb1ELb1ELb0ELb1EEEvNS_9FwdParamsE)
        /*0014*/ 	.short	0x0160
        /*0016*/ 	.short	0x00e8


	//----- nvinfo : EIATTR_CBANK_PARAM_SIZE
	.align		4
.L_2268:
        /*0018*/ 	.byte	0x03, 0x19
        /*001a*/ 	.short	0x00e8


	//----- nvinfo : EIATTR_KPARAM_INFO
	.align		4
        /*001c*/ 	.byte	0x04, 0x17
        /*001e*/ 	.short	(.L_2270 - .L_2269)
.L_2269:
        /*0020*/ 	.word	0x00000000
        /*0024*/ 	.short	0x0000
        /*0026*/ 	.short	0x0000
        /*0028*/ 	.byte	0x00, 0xf0, 0xa1, 0x03


	//----- nvinfo : EIATTR_MAXREG_COUNT
	.align		4
.L_2270:
        /*002c*/ 	.byte	0x03, 0x1b
        /*002e*/ 	.short	0x00ff


	//----- nvinfo : EIATTR_MERCURY_ISA_VERSION
	.align		4
        /*0030*/ 	.byte	0x03, 0x5f
        /*0032*/ 	.short	0x0000


	//----- nvinfo : EIATTR_COOP_GROUP_MASK_REGIDS
	.align		4
        /*0034*/ 	.byte	0x04, 0x29
        /*0036*/ 	.short	(.L_2272 - .L_2271)


	//   ....[0]....
.L_2271:
        /*0038*/ 	.word	0xffffffff


	//   ....[1]....
        /*003c*/ 	.word	0xffffffff


	//   ....[2]....
        /*0040*/ 	.word	0xffffffff


	//   ....[3]....
        /*0044*/ 	.word	0xffffffff


	//   ....[4]....
        /*0048*/ 	.word	0xffffffff


	//   ....[5]....
        /*004c*/ 	.word	0xffffffff


	//   ....[6]....
        /*0050*/ 	.word	0xffffffff


	//   ....[7]....
        /*0054*/ 	.word	0xffffffff


	//   ....[8]....
        /*0058*/ 	.word	0xffffffff


	//   ....[9]....
        /*005c*/ 	.word	0xffffffff


	//   ....[10]....
        /*0060*/ 	.word	0xffffffff


	//   ....[11]....
        /*0064*/ 	.word	0xffffffff


	//   ....[12]....
        /*0068*/ 	.word	0xffffffff


	//   ....[13]....
        /*006c*/ 	.word	0xffffffff


	//   ....[14]....
        /*0070*/ 	.word	0xffffffff


	//   ....[15]....
        /*0074*/ 	.word	0xffffffff


	//   ....[16]....
        /*0078*/ 	.word	0xffffffff


	//   ....[17]....
        /*007c*/ 	.word	0xffffffff


	//   ....[18]....
        /*0080*/ 	.word	0xffffffff


	//   ....[19]....
        /*0084*/ 	.word	0xffffffff


	//----- nvinfo : EIATTR_COOP_GROUP_INSTR_OFFSETS
	.align		4
.L_2272:
        /*0088*/ 	.byte	0x04, 0x28
        /*008a*/ 	.short	(.L_2274 - .L_2273)


	//   ....[0]....
.L_2273:
        /*008c*/ 	.word	0x00009010


	//   ....[1]....
        /*0090*/ 	.word	0x00009040


	//   ....[2]....
        /*0094*/ 	.word	0x00009060


	//   ....[3]....
        /*0098*/ 	.word	0x00009080


	//   ....[4]....
        /*009c*/ 	.word	0x000090a0


	//   ....[5]....
        /*00a0*/ 	.word	0x000093d0


	//   ....[6]....
        /*00a4*/ 	.word	0x000093f0


	//   ....[7]....
        /*00a8*/ 	.word	0x00009410


	//   ....[8]....
        /*00ac*/ 	.word	0x00009430


	//   ....[9]....
        /*00b0*/ 	.word	0x00009450


	//   ....[10]....
        /*00b4*/ 	.word	0x00009d40


	//   ....[11]....
        /*00b8*/ 	.word	0x00009db0


	//   ....[12]....
        /*00bc*/ 	.word	0x00009e10


	//   ....[13]....
        /*00c0*/ 	.word	0x00009e70


	//   ....[14]....
        /*00c4*/ 	.word	0x00009ed0


	//   ....[15]....
        /*00c8*/ 	.word	0x0000a240


	//   ....[16]....
        /*00cc*/ 	.word	0x0000a2a0


	//   ....[17]....
        /*00d0*/ 	.word	0x0000a300


	//   ....[18]....
        /*00d4*/ 	.word	0x0000a360


	//   ....[19]....
        /*00d8*/ 	.word	0x0000a3c0


	//----- nvinfo : EIATTR_EXIT_INSTR_OFFSETS
	.align		4
.L_2274:
        /*00dc*/ 	.byte	0x04, 0x1c
        /*00de*/ 	.short	(.L_2276 - .L_2275)


	//   ....[0]....
.L_2275:
        /*00e0*/ 	.word	0x000005b0


	//   ....[1]....
        /*00e4*/ 	.word	0x00009cf0


	//----- nvinfo : EIATTR_MAX_THREADS
	.align		4
.L_2276:
        /*00e8*/ 	.byte	0x04, 0x05
        /*00ea*/ 	.short	(.L_2278 - .L_2277)
.L_2277:
        /*00ec*/ 	.word	0x00000080
        /*00f0*/ 	.word	0x00000001
        /*00f4*/ 	.word	0x00000001


	//----- nvinfo : EIATTR_CRS_STACK_SIZE
	.align		4
.L_2278:
        /*00f8*/ 	.byte	0x04, 0x1e
        /*00fa*/ 	.short	(.L_2280 - .L_2279)
.L_2279:
        /*00fc*/ 	.word	0x00000000
.L_2280:


//--------------------- .nv.info._ZN10layer_norm13ln_fwd_kernelINS_13Kernel_traitsI13__nv_bfloat16S2_fS2_fjLj768ELj1ELj4ELj1ELj16ENS_18Kernel_traits_baseILj768ES2_S2_fS2_fjLj128EEEEELb1ELb1ELb1ELb0EEEvNS_9FwdParamsE --------------------------
	.section	.nv.info._ZN10layer_norm13ln_fwd_kernelINS_13Kernel_traitsI13__nv_bfloat16S2_fS2_fjLj768ELj1ELj4ELj1ELj16ENS_18Kernel_traits_baseILj768ES2_S2_fS2_fjLj128EEEEELb1ELb1ELb1ELb0EEEvNS_9FwdParamsE,"",@"SHT_CUDA_INFO"
	.sectionflags	@""
	.align	4


	//----- nvinfo : EIATTR_CUDA_API_VERSION
	.align		4
        /*0000*/ 	.byte	0x04, 0x37
        /*0002*/ 	.short	(.L_2282 - .L_2281)
.L_2281:
        /*0004*/ 	.word	0x00000082


	//----- nvinfo : EIATTR_SW2861232_WAR
	.align		4
.L_2282:
        /*0008*/ 	.byte	0x01, 0x35
	.zero		2


	//----- nvinfo : EIATTR_PARAM_CBANK
	.align		4
        /*000c*/ 	.byte	0x04, 0x0a
        /*000e*/ 	.short	(.L_2284 - .L_2283)
	.align		4
.L_2283:
        /*0010*/ 	.word	index@(.nv.constant0._ZN10layer_norm13ln_fwd_kernelINS_13Kernel_traitsI13__nv_bfloat16S2_fS2_fjLj768ELj1ELj4ELj1ELj16ENS_18Kernel_traits_baseILj768ES2_S2_fS2_fjLj128EEEEELb1ELb1ELb1ELb0EEEvNS_9FwdParamsE)
        /*0014*/ 	.short	0x0160
        /*0016*/ 	.short	0x00e8


	//----- nvinfo : EIATTR_CBANK_PARAM_SIZE
	.align		4
.L_2284:
        /*0018*/ 	.byte	0x03, 0x19
        /*001a*/ 	.short	0x00e8


	//----- nvinfo : EIATTR_KPARAM_INFO
	.align		4
        /*001c*/ 	.byte	0x04, 0x17
        /*001e*/ 	.short	(.L_2286 - .L_2285)
.L_2285:
        /*0020*/ 	.word	0x00000000
        /*0024*/ 	.short	0x0000
        /*0026*/ 	.short	0x0000
        /*0028*/ 	.byte	0x00, 0xf0, 0xa1, 0x03


	//----- nvinfo : EIATTR_MAXREG_COUNT
	.align		4
.L_2286:
        /*002c*/ 	.byte	0x03, 0x1b
        /*002e*/ 	.short	0x00ff


	//----- nvinfo : EIATTR_MERCURY_ISA_VERSION
	.align		4
        /*0030*/ 	.byte	0x03, 0x5f
        /*0032*/ 	.short	0x0000


	//----- nvinfo : EIATTR_COOP_GROUP_MASK_REGIDS
	.align		4
        /*0034*/ 	.byte	0x04, 0x29
        /*0036*/ 	.short	(.L_2288 - .L_2287)


	//   ....[0]....
.L_2287:
        /*0038*/ 	.word	0xffffffff


	//   ....[1]....
        /*003c*/ 	.word	0xffffffff


	//   ....[2]....
        /*0040*/ 	.word	0xffffffff


	//   ....[3]....
        /*0044*/ 	.word	0xffffffff


	//   ....[4]....
        /*0048*/ 	.word	0xffffffff


	//   ....[5]....
        /*004c*/ 	.word	0xffffffff


	//   ....[6]....
        /*0050*/ 	.word	0xffffffff


	//   ....[7]....
        /*0054*/ 	.word	0xffffffff


	//   ....[8]....
        /*0058*/ 	.word	0xffffffff


	//   ....[9]....
        /*005c*/ 	.word	0xffffffff


	//   ....[10]....
        /*0060*/ 	.word	0xffffffff


	//   ....[11]....
        /*0064*/ 	.word	0xffffffff


	//   ....[12]....
        /*0068*/ 	.word	0xffffffff


	//   ....[13]....
        /*006c*/ 	.word	0xffffffff


	//   ....[14]....
        /*0070*/ 	.word	0xffffffff


	//   ....[15]....
        /*0074*/ 	.word	0xffffffff


	//   ....[16]....
        /*0078*/ 	.word	0xffffffff


	//   ....[17]....
        /*007c*/ 	.word	0xffffffff


	//   ....[18]....
        /*0080*/ 	.word	0xffffffff


	//   ....[19]....
        /*0084*/ 	.word	0xffffffff


	//----- nvinfo : EIATTR_COOP_GROUP_INSTR_OFFSETS
	.align		4
.L_2288:
        /*0088*/ 	.byte	0x04, 0x28
        /*008a*/ 	.short	(.L_2290 - .L_2289)


	//   ....[0]....
.L_2289:
        /*008c*/ 	.word	0x0000a2a0


	//   ....[1]....
        /*0090*/ 	.word	0x0000a2d0


	//   ....[2]....
        /*0094*/ 	.word	0x0000a2f0


	//   ....[3]....
        /*0098*/ 	.word	0x0000a310


	//   ....[4]....
        /*009c*/ 	.word	0x0000a330


	//   ....[5]....
        /*00a0*/ 	.word	0x0000a670


	//   ....[6]....
        /*00a4*/ 	.word	0x0000a690


	//   ....[7]....
        /*00a8*/ 	.word	0x0000a6b0


	//   ....[8]....
        /*00ac*/ 	.word	0x0000a6d0


	//   ....[9]....
        /*00b0*/ 	.word	0x0000a6f0


	//   ....[10]....
        /*00b4*/ 	.word	0x0000afc0


	//   ....[11]....
        /*00b8*/ 	.word	0x0000b040


	//   ....[12]....
        /*00bc*/ 	.word	0x0000b0a0


	//   ....[13]....
        /*00c0*/ 	.word	0x0000b100


	//   ....[14]....
        /*00c4*/ 	.word	0x0000b160


	//   ....[15]....
        /*00c8*/ 	.word	0x0000b4e0


	//   ....[16]....
        /*00cc*/ 	.word	0x0000b540


	//   ....[17]....
        /*00d0*/ 	.word	0x0000b5a0


	//   ....[18]....
        /*00d4*/ 	.word	0x0000b600


	//   ....[19]....
        /*00d8*/ 	.word	0x0000b670


	//----- nvinfo : EIATTR_EXIT_INSTR_OFFSETS
	.align		4
.L_2290:
        /*00dc*/ 	.byte	0x04, 0x1c
        /*00de*/ 	.short	(.L_2292 - .L_2291)


	//   ....[0]....
.L_2291:
        /*00e0*/ 	.word	0x000008b0


	//   ....[1]....
        /*00e4*/ 	.word	0x0000af60


	//----- nvinfo : EIATTR_MAX_THREADS
	.align		4
.L_2292:
        /*00e8*/ 	.byte	0x04, 0x05
        /*00ea*/ 	.short	(.L_2294 - .L_2293)
.L_2293:
        /*00ec*/ 	.word	0x00000080
        /*00f0*/ 	.word	0x00000001
        /*00f4*/ 	.word	0x00000001


	//----- nvinfo : EIATTR_CRS_STACK_SIZE
	.align		4
.L_2294:
        /*00f8*/ 	.byte	0x04, 0x1e
        /*00fa*/ 	.short	(.L_2296 - .L_2295)
.L_2295:
        /*00fc*/ 	.word	0x00000000
.L_2296:


//--------------------- .nv.info._ZN10layer_norm13ln_fwd_kernelINS_13Kernel_traitsI13__nv_bfloat16S2_fS2_fjLj768ELj1ELj4ELj1ELj16ENS_18Kernel_traits_baseILj768ES2_S2_fS2_fjLj128EEEEELb1ELb1ELb1ELb1EEEvNS_9FwdParamsE --------------------------
	.section	.nv.info._ZN10layer_norm13ln_fwd_kernelINS_13Kernel_traitsI13__nv_bfloat16S2_fS2_fjLj768ELj1ELj4ELj1ELj16ENS_18Kernel_traits_baseILj768ES2_S2_fS2_fjLj128EEEEELb1ELb1ELb1ELb1EEEvNS_9FwdParamsE,"",@"SHT_CUDA_INFO"
	.sectionflags	@""
	.align	4


	//----- nvinfo : EIATTR_CUDA_API_VERSION
	.align		4
        /*0000*/ 	.byte	0x04, 0x37
        /*0002*/ 	.short	(.L_2298 - .L_2297)
.L_2297:
        /*0004*/ 	.word	0x00000082


	//----- nvinfo : EIATTR_SW2861232_WAR
	.align		4
.L_2298:
        /*0008*/ 	.byte	0x01, 0x35
	.zero		2


	//----- nvinfo : EIATTR_PARAM_CBANK
	.align		4
        /*000c*/ 	.byte	0x04, 0x0a
        /*000e*/ 	.short	(.L_2300 - .L_2299)
	.align		4
.L_2299:
        /*0010*/ 	.word	index@(.nv.constant0._ZN10layer_norm13ln_fwd_kernelINS_13Kernel_traitsI13__nv_bfloat16S2_fS2_fjLj768ELj1ELj4ELj1ELj16ENS_18Kernel_traits_baseILj768ES2_S2_fS2_fjLj128EEEEELb1ELb1ELb1ELb1EEEvNS_9FwdParamsE)
        /*0014*/ 	.short	0x0160
        /*0016*/ 	.short	0x00e8


	//----- nvinfo : EIATTR_CBANK_PARAM_SIZE
	.align		4
.L_2300:
        /*0018*/ 	.byte	0x03, 0x19
        /*001a*/ 	.short	0x00e8


	//----- nvinfo : EIATTR_KPARAM_INFO
	.align		4
        /*001c*/ 	.byte	0x04, 0x17
        /*001e*/ 	.short	(.L_2302 - .L_2301)
.L_2301:
        /*0020*/ 	.word	0x00000000
        /*0024*/ 	.short	0x0000
        /*0026*/ 	.short	0x0000
        /*0028*/ 	.byte	0x00, 0xf0, 0xa1, 0x03


	//----- nvinfo : EIATTR_MAXREG_COUNT
	.align		4
.L_2302:
        /*002c*/ 	.byte	0x03, 0x1b
        /*002e*/ 	.short	0x00ff


	//----- nvinfo : EIATTR_MERCURY_ISA_VERSION
	.align		4
        /*0030*/ 	.byte	0x03, 0x5f
        /*0032*/ 	.short	0x0000


	//----- nvinfo : EIATTR_COOP_GROUP_MASK_REGIDS
	.align		4
        /*0034*/ 	.byte	0x04, 0x29
        /*0036*/ 	.short	(.L_2304 - .L_2303)


	//   ....[0]....
.L_2303:
        /*0038*/ 	.word	0xffffffff


	//   ....[1]....
        /*003c*/ 	.word	0xffffffff


	//   ....[2]....
        /*0040*/ 	.word	0xffffffff


	//   ....[3]....
        /*0044*/ 	.word	0xffffffff


	//   ....[4]....
        /*0048*/ 	.word	0xffffffff


	//   ....[5]....
        /*004c*/ 	.word	0xffffffff


	//   ....[6]....
        /*0050*/ 	.word	0xffffffff


	//   ....[7]....
        /*0054*/ 	.word	0xffffffff


	//   ....[8]....
        /*0058*/ 	.word	0xffffffff


	//   ....[9]....
        /*005c*/ 	.word	0xffffffff


	//   ....[10]....
        /*0060*/ 	.word	0xffffffff


	//   ....[11]....
        /*0064*/ 	.word	0xffffffff


	//   ....[12]....
        /*0068*/ 	.word	0xffffffff


	//   ....[13]....
        /*006c*/ 	.word	0xffffffff


	//   ....[14]....
        /*0070*/ 	.word	0xffffffff


	//   ....[15]....
        /*0074*/ 	.word	0xffffffff


	//   ....[16]....
        /*0078*/ 	.word	0xffffffff


	//   ....[17]....
        /*007c*/ 	.word	0xffffffff


	//   ....[18]....
        /*0080*/ 	.word	0xffffffff


	//   ....[19]....
        /*0084*/ 	.word	0xffffffff


	//----- nvinfo : EIATTR_COOP_GROUP_INSTR_OFFSETS
	.align		4
.L_2304:
        /*0088*/ 	.byte	0x04, 0x28
        /*008a*/ 	.short	(.L_2306 - .L_2305)


	//   ....[0]....
.L_2305:
        /*008c*/ 	.word	0x0000a090


	//   ....[1]....
        /*0090*/ 	.word	0x0000a0c0


	//   ....[2]....
        /*0094*/ 	.word	0x0000a0e0


	//   ....[3]....
        /*0098*/ 	.word	0x0000a100


	//   ....[4]....
        /*009c*/ 	.word	0x0000a120


	//   ....[5]....
        /*00a0*/ 	.word	0x0000a450


	//   ....[6]....
        /*00a4*/ 	.word	0x0000a470


	//   ....[7]....
        /*00a8*/ 	.word	0x0000a490


	//   ....[8]....
        /*00ac*/ 	.word	0x0000a4b0


	//   ....[9]....
        /*00b0*/ 	.word	0x0000a4d0


	//   ....[10]....
        /*00b4*/ 	.word	0x0000ae60


	//   ....[11]....
        /*00b8*/ 	.word	0x0000aed0


	//   ....[12]....
        /*00bc*/ 	.word	0x0000af30


	//   ....[13]....
        /*00c0*/ 	.word	0x0000af90


	//   ....[14]....
        /*00c4*/ 	.word	0x0000aff0


	//   ....[15]....
        /*00c8*/ 	.word	0x0000b360


	//   ....[16]....
        /*00cc*/ 	.word	0x0000b3c0


	//   ....[17]....
        /*00d0*/ 	.word	0x0000b420


	//   ....[18]....
        /*00d4*/ 	.word	0x0000b480


	//   ....[19]....
        /*00d8*/ 	.word	0x0000b4e0


	//----- nvinfo : EIATTR_EXIT_INSTR_OFFSETS
	.align		4
.L_2306:
        /*00dc*/ 	.byte	0x04, 0x1c
        /*00de*/ 	.short	(.L_2308 - .L_2307)


	//   ....[0]....
.L_2307:
        /*00e0*/ 	.word	0x000005b0


	//   ....[1]....
        /*00e4*/ 	.word	0x0000ae10


	//----- nvinfo : EIATTR_MAX_THREADS
	.align		4
.L_2308:
        /*00e8*/ 	.byte	0x04, 0x05
        /*00ea*/ 	.short	(.L_2310 - .L_2309)
.L_2309:
        /*00ec*/ 	.word	0x00000080
        /*00f0*/ 	.word	0x00000001
        /*00f4*/ 	.word	0x00000001


	//----- nvinfo : EIATTR_CRS_STACK_SIZE
	.align		4
.L_2310:
        /*00f8*/ 	.byte	0x04, 0x1e
        /*00fa*/ 	.short	(.L_2312 - .L_2311)
.L_2311:
        /*00fc*/ 	.word	0x00000000
.L_2312:


//--------------------- .nv.info._ZN10layer_norm13ln_fwd_kernelINS_13Kernel_traitsIf13__nv_bfloat16fS2_fjLj768ELj1ELj4ELj1ELj16ENS_18Kernel_traits_baseILj768EfS2_fS2_fjLj128EEEEELb0ELb0ELb0ELb0EEEvNS_9FwdParamsE --------------------------
	.section	.nv.info._ZN10layer_norm13ln_fwd_kernelINS_13Kernel_traitsIf13__nv_bfloat16fS2_fjLj768ELj1ELj4ELj1ELj16ENS_18Kernel_traits_baseILj768EfS2_fS2_fjLj128EEEEELb0ELb0ELb0ELb0EEEvNS_9FwdParamsE,"",@"SHT_CUDA_INFO"
	.sectionflags	@""
	.align	4


	//----- nvinfo : EIATTR_CUDA_API_VERSION
	.align		4
        /*0000*/ 	.byte	0x04, 0x37
        /*0002*/ 	.short	(.L_2314 - .L_2313)
.L_2313:
        /*0004*/ 	.word	0x00000082


	//----- nvinfo : EIATTR_SW2861232_WAR
	.align		4
.L_2314:
        /*0008*/ 	.byte	0x01, 0x35
	.zero		2


	//----- nvinfo : EIATTR_PARAM_CBANK
	.align		4
        /*000c*/ 	.byte	0x04, 0x0a
        /*000e*/ 	.short	(.L_2316 - .L_2315)
	.align		4
.L_2315:
        /*0010*/ 	.word	index@(.nv.constant0._ZN10layer_norm13ln_fwd_kernelINS_13Kernel_traitsIf13__nv_bfloat16fS2_fjLj768ELj1ELj4ELj1ELj16ENS_18Kernel_traits_baseILj768EfS2_fS2_fjLj128EEEEELb0ELb0ELb0ELb0EEEvNS_9FwdParamsE)
        /*0014*/ 	.short	0x0160
        /*0016*/ 	.short	0x00e8


	//----- nvinfo : EIATTR_CBANK_PARAM_SIZE
	.align		4
.L_2316:
        /*0018*/ 	.byte	0x03, 0x19
        /*001a*/ 	.short	0x00e8


	//----- nvinfo : EIATTR_KPARAM_INFO
	.align		4
        /*001c*/ 	.byte	0x04, 0x17
        /*001e*/ 	.short	(.L_2318 - .L_2317)
.L_2317:
        /*0020*/ 	.word	0x00000000
        /*0024*/ 	.short	0x0000
        /*0026*/ 	.short	0x0000
        /*0028*/ 	.byte	0x00, 0xf0, 0xa1, 0x03


	//----- nvinfo : EIATTR_MAXREG_COUNT
	.align		4
.L_2318:
        /*002c*/ 	.byte	0x03, 0x1b
        /*002e*/ 	.short	0x00ff


	//----- nvinfo : EIATTR_MERCURY_ISA_VERSION
	.align		4
        /*0030*/ 	.byte	0x03, 0x5f
        /*0032*/ 	.short	0x0000


	//----- nvinfo : EIATTR_COOP_GROUP_MASK_REGIDS
	.align		4
        /*0034*/ 	.byte	0x04, 0x29
        /*0036*/ 	.short	(.L_2320 - .L_2319)


	//   ....[0]....
.L_2319:
        /*0038*/ 	.word	0xffffffff


	//   ....[1]....
        /*003c*/ 	.word	0xffffffff


	//   ....[2]....
        /*0040*/ 	.word	0xffffffff


	//   ....[3]....
        /*0044*/ 	.word	0xffffffff


	//   ....[4]....
        /*0048*/ 	.word	0xffffffff


	//   ....[5]....
        /*004c*/ 	.word	0xffffffff


	//   ....[6]....
        /*0050*/ 	.word	0xffffffff


	//   ....[7]....
        /*0054*/ 	.word	0xffffffff


	//   ....[8]....
        /*0058*/ 	.word	0xffffffff


	//   ....[9]....
        /*005c*/ 	.word	0xffffffff


	//   ....[10]....
        /*0060*/ 	.word	0xffffffff


	//   ....[11]....
        /*0064*/ 	.word	0xffffffff


	//   ....[12]....
        /*0068*/ 	.word	0xffffffff


	//   ....[13]....
        /*006c*/ 	.word	0xffffffff


	//   ....[14]....
        /*0070*/ 	.word	0xffffffff


	//   ....[15]....
        /*0074*/ 	.word	0xffffffff


	//   ....[16]....
        /*0078*/ 	.word	0xffffffff


	//   ....[17]....
        /*007c*/ 	.word	0xffffffff


	//   ....[18]....
        /*0080*/ 	.word	0xffffffff


	//   ....[19]....
        /*0084*/ 	.word	0xffffffff


	//----- nvinfo : EIATTR_COOP_GROUP_INSTR_OFFSETS
	.align		4
.L_2320:
        /*0088*/ 	.byte	0x04, 0x28
        /*008a*/ 	.short	(.L_2322 - .L_2321)


	//   ....[0]....
.L_2321:
        /*008c*/ 	.word	0x00000f20


	//   ....[1]....
        /*0090*/ 	.word	0x00000f50


	//   ....[2]....
        /*0094*/ 	.word	0x00000f70


	//   ....[3]....
        /*0098*/ 	.word	0x00000f90


	//   ....[4]....
        /*009c*/ 	.word	0x00000fb0


	//   ....[5]....
        /*00a0*/ 	.word	0x000012f0


	//   ....[6]....
        /*00a4*/ 	.word	0x00001310


	//   ....[7]....
        /*00a8*/ 	.word	0x00001330


	//   ....[8]....
        /*00ac*/ 	.word	0x00001350


	//   ....[9]....
        /*00b0*/ 	.word	0x00001370


	//   ....[10]....
        /*00b4*/ 	.word	0x00001ba0


	//   ....[11]....
        /*00b8*/ 	.word	0x00001c00


	//   ....[12]....
        /*00bc*/ 	.word	0x00001c60


	//   ....[13]....
        /*00c0*/ 	.word	0x00001cc0


	//   ....[14]....
        /*00c4*/ 	.word	0x00001d20


	//   ....[15]....
        /*00c8*/ 	.word	0x000020a0


	//   ....[16]....
        /*00cc*/ 	.word	0x00002100


	//   ....[17]....
        /*00d0*/ 	.word	0x00002160


	//   ....[18]....
        /*00d4*/ 	.word	0x000021c0


	//   ....[19]....
        /*00d8*/ 	.word	0x00002220


	//----- nvinfo : EIATTR_EXIT_INSTR_OFFSETS
	.align		4
.L_2322:
        /*00dc*/ 	.byte	0x04, 0x1c
        /*00de*/ 	.short	(.L_2324 - .L_2323)


	//   ....[0]....
.L_2323:
        /*00e0*/ 	.word	0x00000450


	//   ....[1]....
        /*00e4*/ 	.word	0x00001b40


	//----- nvinfo : EIATTR_MAX_THREADS
	.align		4
.L_2324:
        /*00e8*/ 	.byte	0x04, 0x05
        /*00ea*/ 	.short	(.L_2326 - .L_2325)
.L_2325:
        /*00ec*/ 	.word	0x00000080
        /*00f0*/ 	.word	0x00000001
        /*00f4*/ 	.word	0x00000001


	//----- nvinfo : EIATTR_CRS_STACK_SIZE
	.align		4
.L_2326:
        /*00f8*/ 	.byte	0x04, 0x1e
        /*00fa*/ 	.short	(.L_2328 - .L_2327)
.L_2327:
        /*00fc*/ 	.word	0x00000000
.L_2328:


//--------------------- .nv.info._ZN10layer_norm13ln_fwd_kernelINS_13Kernel_traitsIf13__nv_bfloat16fS2_fjLj768ELj1ELj4ELj1ELj16ENS_18Kernel_traits_baseILj768EfS2_fS2_fjLj128EEEEELb0ELb0ELb0ELb1EEEvNS_9FwdParamsE --------------------------
	.section	.nv.info._ZN10layer_norm13ln_fwd_kernelINS_13Kernel_traitsIf13__nv_bfloat16fS2_fjLj768ELj1ELj4ELj1ELj16ENS_18Kernel_traits_baseILj768EfS2_fS2_fjLj128EEEEELb0ELb0ELb0ELb1EEEvNS_9FwdParamsE,"",@"SHT_CUDA_INFO"
	.sectionflags	@""
	.align	4


	//----- nvinfo : EIATTR_CUDA_API_VERSION
	.align		4
        /*0000*/ 	.byte	0x04, 0x37
        /*0002*/ 	.short	(.L_2330 - .L_2329)
.L_2329:
        /*0004*/ 	.word	0x00000082


	//----- nvinfo : EIATTR_SW2861232_WAR
	.align		4
.L_2330:
        /*0008*/ 	.byte	0x01, 0x35
	.zero		2


	//----- nvinfo : EIATTR_PARAM_CBANK
	.align		4
        /*000c*/ 	.byte	0x04, 0x0a
        /*000e*/ 	.short	(.L_2332 - .L_2331)
	.align		4
.L_2331:
        /*0010*/ 	.word	index@(.nv.constant0._ZN10layer_norm13ln_fwd_kernelINS_13Kernel_traitsIf13__nv_bfloat16fS2_fjLj768ELj1ELj4ELj1ELj16ENS_18Kernel_traits_baseILj768EfS2_fS2_fjLj128EEEEELb0ELb0ELb0ELb1EEEvNS_9FwdParamsE)
        /*0014*/ 	.short	0x0160
        /*0016*/ 	.short	0x00e8


	//----- nvinfo : EIATTR_CBANK_PARAM_SIZE
	.align		4
.L_2332:
        /*0018*/ 	.byte	0x03, 0x19
        /*001a*/ 	.short	0x00e8


	//----- nvinfo : EIATTR_KPARAM_INFO
	.align		4
        /*001c*/ 	.byte	0x04, 0x17
        /*001e*/ 	.short	(.L_2334 - .L_2333)
.L_2333:
        /*0020*/ 	.word	0x00000000
        /*0024*/ 	.short	0x0000
        /*0026*/ 	.short	0x0000
        /*0028*/ 	.byte	0x00, 0xf0, 0xa1, 0x03


	//----- nvinfo : EIATTR_MAXREG_COUNT
	.align		4
.L_2334:
        /*002c*/ 	.byte	0x03, 0x1b
        /*002e*/ 	.short	0x00ff


	//----- nvinfo : EIATTR_MERCURY_ISA_VERSION
	.align		4
        /*0030*/ 	.byte	0x03, 0x5f
        /*0032*/ 	.short	0x0000


	//----- nvinfo : EIATTR_COOP_GROUP_MASK_REGIDS
	.align		4
        /*0034*/ 	.byte	0x04, 0x29
        /*0036*/ 	.short	(.L_2336 - .L_2335)


	//   ....[0]....
.L_2335:
        /*0038*/ 	.word	0xffffffff


	//   ....[1]....
        /*003c*/ 	.word	0xffffffff


	//   ....[2]....
        /*0040*/ 	.word	0xffffffff


	//   ....[3]....
        /*0044*/ 	.word	0xffffffff


	//   ....[4]....
        /*0048*/ 	.word	0xffffffff


	//   ....[5]....
        /*004c*/ 	.word	0xffffffff


	//   ....[6]....
        /*0050*/ 	.word	0xffffffff


	//   ....[7]....
        /*0054*/ 	.word	0xffffffff


	//   ....[8]....
        /*0058*/ 	.word	0xffffffff


	//   ....[9]....
        /*005c*/ 	.word	0xffffffff


	//   ....[10]....
        /*0060*/ 	.word	0xffffffff


	//   ....[11]....
        /*0064*/ 	.word	0xffffffff


	//   ....[12]....
        /*0068*/ 	.word	0xffffffff


	//   ....[13]....
        /*006c*/ 	.word	0xffffffff


	//   ....[14]....
        /*0070*/ 	.word	0xffffffff


	//   ....[15]....
        /*0074*/ 	.word	0xffffffff


	//   ....[16]....
        /*0078*/ 	.word	0xffffffff


	//   ....[17]....
        /*007c*/ 	.word	0xffffffff


	//   ....[18]....
        /*0080*/ 	.word	0xffffffff


	//   ....[19]....
        /*0084*/ 	.word	0xffffffff


	//----- nvinfo : EIATTR_COOP_GROUP_INSTR_OFFSETS
	.align		4
.L_2336:
        /*0088*/ 	.byte	0x04, 0x28
        /*008a*/ 	.short	(.L_2338 - .L_2337)


	//   ....[0]....
.L_2337:
        /*008c*/ 	.word	0x00000d20


	//   ....[1]....
        /*0090*/ 	.word	0x00000d50


	//   ....[2]....
        /*0094*/ 	.word	0x00000d70


	//   ....[3]....
        /*0098*/ 	.word	0x00000d90


	//   ....[4]....
        /*009c*/ 	.word	0x00000db0


	//   ....[5]....
        /*00a0*/ 	.word	0x000010e0


	//   ....[6]....
        /*00a4*/ 	.word	0x00001100


	//   ....[7]....
        /*00a8*/ 	.word	0x00001120


	//   ....[8]....
        /*00ac*/ 	.word	0x00001140


	//   ....[9]....
        /*00b0*/ 	.word	0x00001160


	//   ....[10]....
        /*00b4*/ 	.word	0x000018a0


	//   ....[11]....
        /*00b8*/ 	.word	0x00001910


	//   ....[12]....
        /*00bc*/ 	.word	0x00001980


	//   ....[13]....
        /*00c0*/ 	.word	0x000019f0


	//   ....[14]....
        /*00c4*/ 	.word	0x00001a60


	//   ....[15]....
        /*00c8*/ 	.word	0x00001dd0


	//   ....[16]....
        /*00cc*/ 	.word	0x00001e30


	//   ....[17]....
        /*00d0*/ 	.word	0x00001e90


	//   ....[18]....
        /*00d4*/ 	.word	0x00001ef0


	//   ....[19]....
        /*00d8*/ 	.word	0x00001f50


	//----- nvinfo : EIATTR_EXIT_INSTR_OFFSETS
	.align		4
.L_2338:
        /*00dc*/ 	.byte	0x04, 0x1c
        /*00de*/ 	.short	(.L_2340 - .L_2339)


	//   ....[0]....
.L_2339:
        /*00e0*/ 	.word	0x00000210


	//   ....[1]....
        /*00e4*/ 	.word	0x00001840


	//----- nvinfo : EIATTR_MAX_THREADS
	.align		4
.L_2340:
        /*00e8*/ 	.byte	0x04, 0x05
        /*00ea*/ 	.short	(.L_2342 - .L_2341)
.L_2341:
        /*00ec*/ 	.word	0x00000080
        /*00f0*/ 	.word	0x00000001
        /*00f4*/ 	.word	0x00000001


	//----- nvinfo : EIATTR_CRS_STACK_SIZE
	.align		4
.L_2342:
        /*00f8*/ 	.byte	0x04, 0x1e
        /*00fa*/ 	.short	(.L_2344 - .L_2343)
.L_2343:
        /*00fc*/ 	.word	0x00000000
.L_2344:


//--------------------- .nv.info._ZN10layer_norm13ln_fwd_kernelINS_13Kernel_traitsIf13__nv_bfloat16fS2_fjLj768ELj1ELj4ELj1ELj16ENS_18Kernel_traits_baseILj768EfS2_fS2_fjLj128EEEEELb0ELb0ELb1ELb0EEEvNS_9FwdParamsE --------------------------
	.section	.nv.info._ZN10layer_norm13ln_fwd_kernelINS_13Kernel_traitsIf13__nv_bfloat16fS2_fjLj768ELj1ELj4ELj1ELj16ENS_18Kernel_traits_baseILj768EfS2_fS2_fjLj128EEEEELb0ELb0ELb1ELb0EEEvNS_9FwdParamsE,"",@"SHT_CUDA_INFO"
	.sectionflags	@""
	.align	4


	//----- nvinfo : EIATTR_CUDA_API_VERSION
	.align		4
        /*0000*/ 	.byte	0x04, 0x37
        /*0002*/ 	.short	(.L_2346 - .L_2345)
.L_2345:
        /*0004*/ 	.word	0x00000082


	//----- nvinfo : EIATTR_SW2861232_WAR
	.align		4
.L_2346:
        /*0008*/ 	.byte	0x01, 0x35
	.zero		2


	//----- nvinfo : EIATTR_PARAM_CBANK
	.align		4
        /*000c*/ 	.byte	0x04, 0x0a
        /*000e*/ 	.short	(.L_2348 - .L_2347)
	.align		4
.L_2347:
        /*0010*/ 	.word	index@(.nv.constant0._ZN10layer_norm13ln_fwd_kernelINS_13Kernel_traitsIf13__nv_bfloat16fS2_fjLj768ELj1ELj4ELj1ELj16ENS_18Kernel_traits_baseILj768EfS2_fS2_fjLj128EEEEELb0ELb0ELb1ELb0EEEvNS_9FwdParamsE)
        /*0014*/ 	.short	0x0160
        /*0016*/ 	.short	0x00e8


	//----- nvinfo : EIATTR_CBANK_PARAM_SIZE
	.align		4
.L_2348:
        /*0018*/ 	.byte	0x03, 0x19
        /*001a*/ 	.short	0x00e8


	//----- nvinfo : EIATTR_KPARAM_INFO
	.align		4
        /*001c*/ 	.byte	0x04, 0x17
        /*001e*/ 	.short	(.L_2350 - .L_2349)
.L_2349:
        /*0020*/ 	.word	0x00000000
        /*0024*/ 	.short	0x0000
        /*0026*/ 	.short	0x0000
        /*0028*/ 	.byte	0x00, 0xf0, 0xa1, 0x03


	//----- nvinfo : EIATTR_MAXREG_COUNT
	.align		4
.L_2350:
        /*002c*/ 	.byte	0x03, 0x1b
        /*002e*/ 	.short	0x00ff


	//----- nvinfo : EIATTR_MERCURY_ISA_VERSION
	.align		4
        /*0030*/ 	.byte	0x03, 0x5f
        /*0032*/ 	.short	0x0000


	//----- nvinfo : EIATTR_COOP_GROUP_MASK_REGIDS
	.align		4
        /*0034*/ 	.byte	0x04, 0x29
        /*0036*/ 	.short	(.L_2352 - .L_2351)


	//   ....[0]....
.L_2351:
        /*0038*/ 	.word	0xffffffff


	//   ....[1]....
        /*003c*/ 	.word	0xffffffff


	//   ....[2]....
        /*0040*/ 	.word	0xffffffff


	//   ....[3]....
        /*0044*/ 	.word	0xffffffff


	//   ....[4]....
        /*0048*/ 	.word	0xffffffff


	//   ....[5]....
        /*004c*/ 	.word	0xffffffff


	//   ....[6]....
        /*0050*/ 	.word	0xffffffff


	//   ....[7]....
        /*0054*/ 	.word	0xffffffff


	//   ....[8]....
        /*0058*/ 	.word	0xffffffff


	//   ....[9]....
        /*005c*/ 	.word	0xffffffff


	//   ....[10]....
        /*0060*/ 	.word	0xffffffff


	//   ....[11]....
        /*0064*/ 	.word	0xffffffff


	//   ....[12]....
        /*0068*/ 	.word	0xffffffff


	//   ....[13]....
        /*006c*/ 	.word	0xffffffff


	//   ....[14]....
        /*0070*/ 	.word	0xffffffff


	//   ....[15]....
        /*0074*/ 	.word	0xffffffff


	//   ....[16]....
        /*0078*/ 	.word	0xffffffff


	//   ....[17]....
        /*007c*/ 	.word	0xffffffff


	//   ....[18]....
        /*0080*/ 	.word	0xffffffff


	//   ....[19]....
        /*0084*/ 	.word	0xffffffff


	//----- nvinfo : EIATTR_COOP_GROUP_INSTR_OFFSETS
	.align		4
.L_2352:
        /*0088*/ 	.byte	0x04, 0x28
        /*008a*/ 	.short	(.L_2354 - .L_2353)


	//   ....[0]....
.L_2353:
        /*008c*/ 	.word	0x00001870


	//   ....[1]....
        /*0090*/ 	.word	0x000018a0


	//   ....[2]....
        /*0094*/ 	.word	0x000018c0


	//   ....[3]....
        /*0098*/ 	.word	0x000018e0


	//   ....[4]....
        /*009c*/ 	.word	0x00001900


	//   ....[5]....
        /*00a0*/ 	.word	0x00001c40


	//   ....[6]....
        /*00a4*/ 	.word	0x00001c60


	//   ....[7]....
        /*00a8*/ 	.word	0x00001c80


	//   ....[8]....
        /*00ac*/ 	.word	0x00001ca0


	//   ....[9]....
        /*00b0*/ 	.word	0x00001cc0


	//   ....[10]....
        /*00b4*/ 	.word	0x00002560


	//   ....[11]....
        /*00b8*/ 	.word	0x000025d0


	//   ....[12]....
        /*00bc*/ 	.word	0x00002630


	//   ....[13]....
        /*00c0*/ 	.word	0x00002690


	//   ....[14]....
        /*00c4*/ 	.word	0x000026f0


	//   ....[15]....
        /*00c8*/ 	.word	0x00002a70


	//   ....[16]....
        /*00cc*/ 	.word	0x00002ad0


	//   ....[17]....
        /*00d0*/ 	.word	0x00002b30


	//   ....[18]....
        /*00d4*/ 	.word	0x00002b90


	//   ....[19]....
        /*00d8*/ 	.word	0x00002c00


	//----- nvinfo : EIATTR_EXIT_INSTR_OFFSETS
	.align		4
.L_2354:
        /*00dc*/ 	.byte	0x04, 0x1c
        /*00de*/ 	.short	(.L_2356 - .L_2355)


	//   ....[0]....
.L_2355:
        /*00e0*/ 	.word	0x00000450


	//   ....[1]....
        /*00e4*/ 	.word	0x00002510


	//----- nvinfo : EIATTR_MAX_THREADS
	.align		4
.L_2356:
        /*00e8*/ 	.byte	0x04, 0x05
        /*00ea*/ 	.short	(.L_2358 - .L_2357)
.L_2357:
        /*00ec*/ 	.word	0x00000080
        /*00f0*/ 	.word	0x00000001
        /*00f4*/ 	.word	0x00000001


	//----- nvinfo : EIATTR_CRS_STACK_SIZE
	.align		4
.L_2358:
        /*00f8*/ 	.byte	0x04, 0x1e
        /*00fa*/ 	.short	(.L_2360 - .L_2359)
.L_2359:
        /*00fc*/ 	.word	0x00000000
.L_2360:


//--------------------- .nv.info._ZN10layer_norm13ln_fwd_kernelINS_13Kernel_traitsIf13__nv_bfloat16fS2_fjLj768ELj1ELj4ELj1ELj16ENS_18Kernel_traits_baseILj768EfS2_fS2_fjLj128EEEEELb0ELb0ELb1ELb1EEEvNS_9FwdParamsE --------------------------
	.section	.nv.info._ZN10layer_norm13ln_fwd_kernelINS_13Kernel_traitsIf13__nv_bfloat16fS2_fjLj768ELj1ELj4ELj1ELj16ENS_18Kernel_traits_baseILj768EfS2_fS2_fjLj128EEEEELb0ELb0ELb1ELb1EEEvNS_9FwdParamsE,"",@"SHT_CUDA_INFO"
	.sectionflags	@""
	.align	4


	//----- nvinfo : EIATTR_CUDA_API_VERSION
	.align		4
        /*0000*/ 	.byte	0x04, 0x37
        /*0002*/ 	.short	(.L_2362 - .L_2361)
.L_2361:
        /*0004*/ 	.word	0x00000082


	//----- nvinfo : EIATTR_SW2861232_WAR
	.align		4
.L_2362:
        /*0008*/ 	.byte	0x01, 0x35
	.zero		2


	//----- nvinfo : EIATTR_PARAM_CBANK
	.align		4
        /*000c*/ 	.byte	0x04, 0x0a
        /*000e*/ 	.short	(.L_2364 - .L_2363)
	.align		4
.L_2363:
        /*0010*/ 	.word	index@(.nv.constant0._ZN10layer_norm13ln_fwd_kernelINS_13Kernel_traitsIf13__nv_bfloat16fS2_fjLj768ELj1ELj4ELj1ELj16ENS_18Kernel_traits_baseILj768EfS2_fS2_fjLj128EEEEELb0ELb0ELb1ELb1EEEvNS_9FwdParamsE)
        /*0014*/ 	.short	0x0160
        /*0016*/ 	.short	0x00e8


	//----- nvinfo : EIATTR_CBANK_PARAM_SIZE
	.align		4
.L_2364:
        /*0018*/ 	.byte	0x03, 0x19
        /*001a*/ 	.short	0x00e8


	//----- nvinfo : EIATTR_KPARAM_INFO
	.align		4
        /*001c*/ 	.byte	0x04, 0x17
        /*001e*/ 	.short	(.L_2366 - .L_2365)
.L_2365:
        /*0020*/ 	.word	0x00000000
        /*0024*/ 	.short	0x0000
        /*0026*/ 	.short	0x0000
        /*0028*/ 	.byte	0x00, 0xf0, 0xa1, 0x03


	//----- nvinfo : EIATTR_MAXREG_COUNT
	.align		4
.L_2366:
        /*002c*/ 	.byte	0x03, 0x1b
        /*002e*/ 	.short	0x00ff


	//----- nvinfo : EIATTR_MERCURY_ISA_VERSION
	.align		4
        /*0030*/ 	.byte	0x03, 0x5f
        /*0032*/ 	.short	0x0000


	//----- nvinfo : EIATTR_COOP_GROUP_MASK_REGIDS
	.align		4
        /*0034*/ 	.byte	0x04, 0x29
        /*0036*/ 	.short	(.L_2368 - .L_2367)


	//   ....[0]....
.L_2367:
        /*0038*/ 	.word	0xffffffff


	//   ....[1]....
        /*003c*/ 	.word	0xffffffff


	//   ....[2]....
        /*0040*/ 	.word	0xffffffff


	//   ....[3]....
        /*0044*/ 	.word	0xffffffff


	//   ....[4]....
        /*0048*/ 	.word	0xffffffff


	//   ....[5]....
        /*004c*/ 	.word	0xffffffff


	//   ....[6]....
        /*0050*/ 	.word	0xffffffff


	//   ....[7]....
        /*0054*/ 	.word	0xffffffff


	//   ....[8]....
        /*0058*/ 	.word	0xffffffff


	//   ....[9]....
        /*005c*/ 	.word	0xffffffff


	//   ....[10]....
        /*0060*/ 	.word	0xffffffff


	//   ....[11]....
        /*0064*/ 	.word	0xffffffff


	//   ....[12]....
        /*0068*/ 	.word	0xffffffff


	//   ....[13]....
        /*006c*/ 	.word	0xffffffff


	//   ....[14]....
        /*0070*/ 	.word	0xffffffff


	//   ....[15]....
        /*0074*/ 	.word	0xffffffff


	//   ....[16]....
        /*0078*/ 	.word	0xffffffff


	//   ....[17]....
        /*007c*/ 	.word	0xffffffff


	//   ....[18]....
        /*0080*/ 	.word	0xffffffff


	//   ....[19]....
        /*0084*/ 	.word	0xffffffff


	//----- nvinfo : EIATTR_COOP_GROUP_INSTR_OFFSETS
	.align		4
.L_2368:
        /*0088*/ 	.byte	0x04, 0x28
        /*008a*/ 	.short	(.L_2370 - .L_2369)


	//   ....[0]....
.L_2369:
        /*008c*/ 	.word	0x00001520


	//   ....[1]....
        /*0090*/ 	.word	0x00001550


	//   ....[2]....
        /*0094*/ 	.word	0x00001570


	//   ....[3]....
        /*0098*/ 	.word	0x00001590


	//   ....[4]....
        /*009c*/ 	.word	0x000015b0


	//   ....[5]....
        /*00a0*/ 	.word	0x000018e0


	//   ....[6]....
        /*00a4*/ 	.word	0x00001900


	//   ....[7]....
        /*00a8*/ 	.word	0x00001920


	//   ....[8]....
        /*00ac*/ 	.word	0x00001940


	//   ....[9]....
        /*00b0*/ 	.word	0x00001960


	//   ....[10]....
        /*00b4*/ 	.word	0x00002160


	//   ....[11]....
        /*00b8*/ 	.word	0x000021c0


	//   ....[12]....
        /*00bc*/ 	.word	0x00002220


	//   ....[13]....
        /*00c0*/ 	.word	0x00002280


	//   ....[14]....
        /*00c4*/ 	.word	0x000022e0


	//   ....[15]....
        /*00c8*/ 	.word	0x00002640


	//   ....[16]....
        /*00cc*/ 	.word	0x00002690


	//   ....[17]....
        /*00d0*/ 	.word	0x000026e0


	//   ....[18]....
        /*00d4*/ 	.word	0x00002730


	//   ....[19]....
        /*00d8*/ 	.word	0x00002780


	//----- nvinfo : EIATTR_EXIT_INSTR_OFFSETS
	.align		4
.L_2370:
        /*00dc*/ 	.byte	0x04, 0x1c
        /*00de*/ 	.short	(.L_2372 - .L_2371)


	//   ....[0]....
.L_2371:
        /*00e0*/ 	.word	0x00000210


	//   ....[1]....
        /*00e4*/ 	.word	0x00002110


	//----- nvinfo : EIATTR_MAX_THREADS
	.align		4
.L_2372:
        /*00e8*/ 	.byte	0x04, 0x05
        /*00ea*/ 	.short	(.L_2374 - .L_2373)
.L_2373:
        /*00ec*/ 	.word	0x00000080
        /*00f0*/ 	.word	0x00000001
        /*00f4*/ 	.word	0x00000001


	//----- nvinfo : EIATTR_CRS_STACK_SIZE
	.align		4
.L_2374:
        /*00f8*/ 	.byte	0x04, 0x1e
        /*00fa*/ 	.short	(.L_2376 - .L_2375)
.L_2375:
        /*00fc*/ 	.word	0x00000000
.L_2376:


//--------------------- .nv.info._ZN10layer_norm13ln_fwd_kernelINS_13Kernel_traitsIf13__nv_bfloat16fS2_fjLj768ELj1ELj4ELj1ELj16ENS_18Kernel_traits_baseILj768EfS2_fS2_fjLj128EEEEELb0ELb1ELb0ELb0EEEvNS_9FwdParamsE --------------------------
	.section	.nv.info._ZN10layer_norm13ln_fwd_kernelINS_13Kernel_traitsIf13__nv_bfloat16fS2_fjLj768ELj1ELj4ELj1ELj16ENS_18Kernel_traits_baseILj768EfS2_fS2_fjLj128EEEEELb0ELb1ELb0ELb0EEEvNS_9FwdParamsE,"",@"SHT_CUDA_INFO"
	.sectionflags	@""
	.align	4


	//----- nvinfo : EIATTR_CUDA_API_VERSION
	.align		4
        /*0000*/ 	.byte	0x04, 0x37
        /*0002*/ 	.short	(.L_2378 - .L_2377)
.L_2377:
        /*0004*/ 	.word	0x00000082


	//----- nvinfo : EIATTR_SW2861232_WAR
	.align		4
.L_2378:
        /*0008*/ 	.byte	0x01, 0x35
	.zero		2


	//----- nvinfo : EIATTR_PARAM_CBANK
	.align		4
        /*000c*/ 	.byte	0x04, 0x0a
        /*000e*/ 	.short	(.L_2380 - .L_2379)
	.align		4
.L_2379:
        /*0010*/ 	.word	index@(.nv.constant0._ZN10layer_norm13ln_fwd_kernelINS_13Kernel_traitsIf13__nv_bfloat16fS2_fjLj768ELj1ELj4ELj1ELj16ENS_18Kernel_traits_baseILj768EfS2_fS2_fjLj128EEEEELb0ELb1ELb0ELb0EEEvNS_9FwdParamsE)
        /*0014*/ 	.short	0x0160
        /*0016*/ 	.short	0x00e8


	//----- nvinfo : EIATTR_CBANK_PARAM_SIZE
	.align		4
.L_2380:
        /*0018*/ 	.byte	0x03, 0x19
        /*001a*/ 	.short	0x00e8


	//----- nvinfo : EIATTR_KPARAM_INFO
	.align		4
        /*001c*/ 	.byte	0x04, 0x17
        /*001e*/ 	.short	(.L_2382 - .L_2381)
.L_2381:
        /*0020*/ 	.word	0x00000000
        /*0024*/ 	.short	0x0000
        /*0026*/ 	.short	0x0000
        /*0028*/ 	.byte	0x00, 0xf0, 0xa1, 0x03


	//----- nvinfo : EIATTR_MAXREG_COUNT
	.align		4
.L_2382:
        /*002c*/ 	.byte	0x03, 0x1b
        /*002e*/ 	.short	0x00ff


	//----- nvinfo : EIATTR_MERCURY_ISA_VERSION
	.align		4
        /*0030*/ 	.byte	0x03, 0x5f
        /*0032*/ 	.short	0x0000


	//----- nvinfo : EIATTR_COOP_GROUP_MASK_REGIDS
	.align		4
        /*0034*/ 	.byte	0x04, 0x29
        /*0036*/ 	.short	(.L_2384 - .L_2383)


	//   ....[0]....
.L_2383:
        /*0038*/ 	.word	0xffffffff


	//   ....[1]....
        /*003c*/ 	.word	0xffffffff


	//   ....[2]....
        /*0040*/ 	.word	0xffffffff


	//   ....[3]....
        /*0044*/ 	.word	0xffffffff


	//   ....[4]....
        /*0048*/ 	.word	0xffffffff


	//   ....[5]....
        /*004c*/ 	.word	0xffffffff


	//   ....[6]....
        /*0050*/ 	.word	0xffffffff


	//   ....[7]....
        /*0054*/ 	.word	0xffffffff


	//   ....[8]....
        /*0058*/ 	.word	0xffffffff


	//   ....[9]....
        /*005c*/ 	.word	0xffffffff


	//   ....[10]....
        /*0060*/ 	.word	0xffffffff


	//   ....[11]....
        /*0064*/ 	.word	0xffffffff


	//   ....[12]....
        /*0068*/ 	.word	0xffffffff


	//   ....[13]....
        /*006c*/ 	.word	0xffffffff


	//   ....[14]....
        /*0070*/ 	.word	0xffffffff


	//   ....[15]....
        /*0074*/ 	.word	0xffffffff


	//   ....[16]....
        /*0078*/ 	.word	0xffffffff


	//   ....[17]....
        /*007c*/ 	.word	0xffffffff


	//   ....[18]....
        /*0080*/ 	.word	0xffffffff


	//   ....[19]....
        /*0084*/ 	.word	0xffffffff


	//----- nvinfo : EIATTR_COOP_GROUP_INSTR_OFFSETS
	.align		4
.L_2384:
        /*0088*/ 	.byte	0x04, 0x28
        /*008a*/ 	.short	(.L_2386 - .L_2385)


	//   ....[0]....
.L_2385:
        /*008c*/ 	.word	0x00001170


	//   ....[1]....
        /*0090*/ 	.word	0x000011a0


	//   ....[2]....
        /*0094*/ 	.word	0x000011c0


	//   ....[3]....
        /*0098*/ 	.word	0x000011e0


	//   ....[4]....
        /*009c*/ 	.word	0x00001200


	//   ....[5]....
        /*00a0*/ 	.word	0x00001540


	//   ....[6]....
        /*00a4*/ 	.word	0x00001560


	//   ....[7]....
        /*00a8*/ 	.word	0x00001580


	//   ....[8]....
        /*00ac*/ 	.word	0x000015a0


	//   ....[9]....
        /*00b0*/ 	.word	0x000015c0


	//   ....[10]....
        /*00b4*/ 	.word	0x00001de0


	//   ....[11]....
        /*00b8*/ 	.word	0x00001e50


	//   ....[12]....
        /*00bc*/ 	.word	0x00001eb0


	//   ....[13]....
        /*00c0*/ 	.word	0x00001f10


	//   ....[14]....
        /*00c4*/ 	.word	0x00001f70


	//   ....[15]....
        /*00c8*/ 	.word	0x000022f0


	//   ....[16]....
        /*00cc*/ 	.word	0x00002350


	//   ....[17]....
        /*00d0*/ 	.word	0x000023b0


	//   ....[18]....
        /*00d4*/ 	.word	0x00002410


	//   ....[19]....
        /*00d8*/ 	.word	0x00002480


	//----- nvinfo : EIATTR_EXIT_INSTR_OFFSETS
	.align		4
.L_2386:
        /*00dc*/ 	.byte	0x04, 0x1c
        /*00de*/ 	.short	(.L_2388 - .L_2387)


	//   ....[0]....
.L_2387:
        /*00e0*/ 	.word	0x00000510


	//   ....[1]....
        /*00e4*/ 	.word	0x00001d90


	//----- nvinfo : EIATTR_MAX_THREADS
	.align		4
.L_2388:
        /*00e8*/ 	.byte	0x04, 0x05
        /*00ea*/ 	.short	(.L_2390 - .L_2389)
.L_2389:
        /*00ec*/ 	.word	0x00000080
        /*00f0*/ 	.word	0x00000001
        /*00f4*/ 	.word	0x00000001


	//----- nvinfo : EIATTR_CRS_STACK_SIZE
	.align		4
.L_2390:
        /*00f8*/ 	.byte	0x04, 0x1e
        /*00fa*/ 	.short	(.L_2392 - .L_2391)
.L_2391:
        /*00fc*/ 	.word	0x00000000
.L_2392:


//--------------------- .nv.info._ZN10layer_norm13ln_fwd_kernelINS_13Kernel_traitsIf13__nv_bfloat16fS2_fjLj768ELj1ELj4ELj1ELj16ENS_18Kernel_traits_baseILj768EfS2_fS2_fjLj128EEEEELb0ELb1ELb0ELb1EEEvNS_9FwdParamsE --------------------------
	.section	.nv.info._ZN10layer_norm13ln_fwd_kernelINS_13Kernel_traitsIf13__nv_bfloat16fS2_fjLj768ELj1ELj4ELj1ELj16ENS_18Kernel_traits_baseILj768EfS2_fS2_fjLj128EEEEELb0ELb1ELb0ELb1EEEvNS_9FwdParamsE,"",@"SHT_CUDA_INFO"
	.sectionflags	@""
	.align	4


	//----- nvinfo : EIATTR_CUDA_API_VERSION
	.align		4
        /*0000*/ 	.byte	0x04, 0x37
        /*0002*/ 	.short	(.L_2394 - .L_2393)
.L_2393:
        /*0004*/ 	.word	0x00000082


	//----- nvinfo : EIATTR_SW2861232_WAR
	.align		4
.L_2394:
        /*0008*/ 	.byte	0x01, 0x35
	.zero		2


	//----- nvinfo : EIATTR_PARAM_CBANK
	.align		4
        /*000c*/ 	.byte	0x04, 0x0a
        /*000e*/ 	.short	(.L_2396 - .L_2395)
	.align		4
.L_2395:
        /*0010*/ 	.word	index@(.nv.constant0._ZN10layer_norm13ln_fwd_kernelINS_13Kernel_traitsIf13__nv_bfloat16fS2_fjLj768ELj1ELj4ELj1ELj16ENS_18Kernel_traits_baseILj768EfS2_fS2_fjLj128EEEEELb0ELb1ELb0ELb1EEEvNS_9FwdParamsE)
        /*0014*/ 	.short	0x0160
        /*0016*/ 	.short	0x00e8


	//----- nvinfo : EIATTR_CBANK_PARAM_SIZE
	.align		4
.L_2396:
        /*0018*/ 	.byte	0x03, 0x19
        /*001a*/ 	.short	0x00e8


	//----- nvinfo : EIATTR_KPARAM_INFO
	.align		4
        /*001c*/ 	.byte	0x04, 0x17
        /*001e*/ 	.short	(.L_2398 - .L_2397)
.L_2397:
        /*0020*/ 	.word	0x00000000
        /*0024*/ 	.short	0x0000
        /*0026*/ 	.short	0x0000
        /*0028*/ 	.byte	0x00, 0xf0, 0xa1, 0x03


	//----- nvinfo : EIATTR_MAXREG_COUNT
	.align		4
.L_2398:
        /*002c*/ 	.byte	0x03, 0x1b
        /*002e*/ 	.short	0x00ff


	//----- nvinfo : EIATTR_MERCURY_ISA_VERSION
	.align		4
        /*0030*/ 	.byte	0x03, 0x5f
        /*0032*/ 	.short	0x0000


	//----- nvinfo : EIATTR_COOP_GROUP_MASK_REGIDS
	.align		4
        /*0034*/ 	.byte	0x04, 0x29
        /*0036*/ 	.short	(.L_2400 - .L_2399)


	//   ....[0]....
.L_2399:
        /*0038*/ 	.word	0xffffffff


	//   ....[1]....
        /*003c*/ 	.word	0xffffffff


	//   ....[2]....
        /*0040*/ 	.word	0xffffffff


	//   ....[3]....
        /*0044*/ 	.word	0xffffffff


	//   ....[4]....
        /*0048*/ 	.word	0xffffffff


	//   ....[5]....
        /*004c*/ 	.word	0xffffffff


	//   ....[6]....
        /*0050*/ 	.word	0xffffffff


	//   ....[7]....
        /*0054*/ 	.word	0xffffffff


	//   ....[8]....
        /*0058*/ 	.word	0xffffffff


	//   ....[9]....
        /*005c*/ 	.word	0xffffffff


	//   ....[10]....
        /*0060*/ 	.word	0xffffffff


	//   ....[11]....
        /*0064*/ 	.word	0xffffffff


	//   ....[12]....
        /*0068*/ 	.word	0xffffffff


	//   ....[13]....
        /*006c*/ 	.word	0xffffffff


	//   ....[14]....
        /*0070*/ 	.word	0xffffffff


	//   ....[15]....
        /*0074*/ 	.word	0xffffffff


	//   ....[16]....
        /*0078*/ 	.word	0xffffffff


	//   ....[17]....
        /*007c*/ 	.word	0xffffffff


	//   ....[18]....
        /*0080*/ 	.word	0xffffffff


	//   ....[19]....
        /*0084*/ 	.word	0xffffffff


	//----- nvinfo : EIATTR_COOP_GROUP_INSTR_OFFSETS
	.align		4
.L_2400:
        /*0088*/ 	.byte	0x04, 0x28
        /*008a*/ 	.short	(.L_2402 - .L_2401)


	//   ....[0]....
.L_2401:
        /*008c*/ 	.word	0x00000f50


	//   ....[1]....
        /*0090*/ 	.word	0x00000f80


	//   ....[2]....
        /*0094*/ 	.word	0x00000fa0


	//   ....[3]....
        /*0098*/ 	.word	0x00000fc0


	//   ....[4]....
        /*009c*/ 	.word	0x00000fe0


	//   ....[5]....
        /*00a0*/ 	.word	0x00001310


	//   ....[6]....
        /*00a4*/ 	.word	0x00001330


	//   ....[7]....
        /*00a8*/ 	.word	0x00001350


	//   ....[8]....
        /*00ac*/ 	.word	0x00001370


	//   ....[9]....
        /*00b0*/ 	.word	0x00001390


	//   ....[10]....
        /*00b4*/ 	.word	0x00001ae0


	//   ....[11]....
        /*00b8*/ 	.word	0x00001b40


	//   ....[12]....
        /*00bc*/ 	.word	0x00001ba0


	//   ....[13]....
        /*00c0*/ 	.word	0x00001c00


	//   ....[14]....
        /*00c4*/ 	.word	0x00001c60


	//   ....[15]....
        /*00c8*/ 	.word	0x00001fd0


	//   ....[16]....
        /*00cc*/ 	.word	0x00002030


	//   ....[17]....
        /*00d0*/ 	.word	0x00002090


	//   ....[18]....
        /*00d4*/ 	.word	0x000020f0


	//   ....[19]....
        /*00d8*/ 	.word	0x00002150


	//----- nvinfo : EIATTR_EXIT_INSTR_OFFSETS
	.align		4
.L_2402:
        /*00dc*/ 	.byte	0x04, 0x1c
        /*00de*/ 	.short	(.L_2404 - .L_2403)


	//   ....[0]....
.L_2403:
        /*00e0*/ 	.word	0x00000240


	//   ....[1]....
        /*00e4*/ 	.word	0x00001a90


	//----- nvinfo : EIATTR_MAX_THREADS
	.align		4
.L_2404:
        /*00e8*/ 	.byte	0x04, 0x05
        /*00ea*/ 	.short	(.L_2406 - .L_2405)
.L_2405:
        /*00ec*/ 	.word	0x00000080
        /*00f0*/ 	.word	0x00000001
        /*00f4*/ 	.word	0x00000001


	//----- nvinfo : EIATTR_CRS_STACK_SIZE
	.align		4
.L_2406:
        /*00f8*/ 	.byte	0x04, 0x1e
        /*00fa*/ 	.short	(.L_2408 - .L_2407)
.L_2407:
        /*00fc*/ 	.word	0x00000000
.L_2408:


//--------------------- .nv.info._ZN10layer_norm13ln_fwd_kernelINS_13Kernel_traitsIf13__nv_bfloat16fS2_fjLj768ELj1ELj4ELj1ELj16ENS_18Kernel_traits_baseILj768EfS2_fS2_fjLj128EEEEELb0ELb1ELb1ELb0EEEvNS_9FwdParamsE --------------------------
	.section	.nv.info._ZN10layer_norm13ln_fwd_kernelINS_13Kernel_traitsIf13__nv_bfloat16fS2_fjLj768ELj1ELj4ELj1ELj16ENS_18Kernel_traits_baseILj768EfS2_fS2_fjLj128EEEEELb0ELb1ELb1ELb0EEEvNS_9FwdParamsE,"",@"SHT_CUDA_INFO"
	.sectionflags	@""
	.align	4


	//----- nvinfo : EIATTR_CUDA_API_VERSION
	.align		4
        /*0000*/ 	.byte	0x04, 0x37
        /*0002*/ 	.short	(.L_2410 - .L_2409)
.L_2409:
        /*0004*/ 	.word	0x00000082


	//----- nvinfo : EIATTR_SW2861232_WAR
	.align		4
.L_2410:
        /*0008*/ 	.byte	0x01, 0x35
	.zero		2


	//----- nvinfo : EIATTR_PARAM_CBANK
	.align		4
        /*000c*/ 	.byte	0x04, 0x0a
        /*000e*/ 	.short	(.L_2412 - .L_2411)
	.align		4
.L_2411:
        /*0010*/ 	.word	index@(.nv.constant0._ZN10layer_norm13ln_fwd_kernelINS_13Kernel_traitsIf13__nv_bfloat16fS2_fjLj768ELj1ELj4ELj1ELj16ENS_18Kernel_traits_baseILj768EfS2_fS2_fjLj128EEEEELb0ELb1ELb1ELb0EEEvNS_9FwdParamsE)
        /*0014*/ 	.short	0x0160
        /*0016*/ 	.short	0x00e8


	//----- nvinfo : EIATTR_CBANK_PARAM_SIZE
	.align		4
.L_2412:
        /*0018*/ 	.byte	0x03, 0x19
        /*001a*/ 	.short	0x00e8


	//----- nvinfo : EIATTR_KPARAM_INFO
	.align		4
        /*001c*/ 	.byte	0x04, 0x17
        /*001e*/ 	.short	(.L_2414 - .L_2413)
.L_2413:
        /*0020*/ 	.word	0x00000000
        /*0024*/ 	.short	0x0000
        /*0026*/ 	.short	0x0000
        /*0028*/ 	.byte	0x00, 0xf0, 0xa1, 0x03


	//----- nvinfo : EIATTR_MAXREG_COUNT
	.align		4
.L_2414:
        /*002c*/ 	.byte	0x03, 0x1b
        /*002e*/ 	.short	0x00ff


	//----- nvinfo : EIATTR_MERCURY_ISA_VERSION
	.align		4
        /*0030*/ 	.byte	0x03, 0x5f
        /*0032*/ 	.short	0x0000


	//----- nvinfo : EIATTR_COOP_GROUP_MASK_REGIDS
	.align		4
        /*0034*/ 	.byte	0x04, 0x29
        /*0036*/ 	.short	(.L_2416 - .L_2415)


	//   ....[0]....
.L_2415:
        /*0038*/ 	.word	0xffffffff


	//   ....[1]....
        /*003c*/ 	.word	0xffffffff


	//   ....[2]....
        /*0040*/ 	.word	0xffffffff


	//   ....[3]....
        /*0044*/ 	.word	0xffffffff


	//   ....[4]....
        /*0048*/ 	.word	0xffffffff


	//   ....[5]....
        /*004c*/ 	.word	0xffffffff


	//   ....[6]....
        /*0050*/ 	.word	0xffffffff


	//   ....[7]....
        /*0054*/ 	.word	0xffffffff


	//   ....[8]....
        /*0058*/ 	.word	0xffffffff


	//   ....[9]....
        /*005c*/ 	.word	0xffffffff


	//   ....[10]....
        /*0060*/ 	.word	0xffffffff


	//   ....[11]....
        /*0064*/ 	.word	0xffffffff


	//   ....[12]....
        /*0068*/ 	.word	0xffffffff


	//   ....[13]....
        /*006c*/ 	.word	0xffffffff


	//   ....[14]....
        /*0070*/ 	.word	0xffffffff


	//   ....[15]....
        /*0074*/ 	.word	0xffffffff


	//   ....[16]....
        /*0078*/ 	.word	0xffffffff


	//   ....[17]....
        /*007c*/ 	.word	0xffffffff


	//   ....[18]....
        /*0080*/ 	.word	0xffffffff


	//   ....[19]....
        /*0084*/ 	.word	0xffffffff


	//----- nvinfo : EIATTR_COOP_GROUP_INSTR_OFFSETS
	.align		4
.L_2416:
        /*0088*/ 	.byte	0x04, 0x28
        /*008a*/ 	.short	(.L_2418 - .L_2417)


	//   ....[0]....
.L_2417:
        /*008c*/ 	.word	0x00001ab0


	//   ....[1]....
        /*0090*/ 	.word	0x00001ae0


	//   ....[2]....
        /*0094*/ 	.word	0x00001b00


	//   ....[3]....
        /*0098*/ 	.word	0x00001b20


	//   ....[4]....
        /*009c*/ 	.word	0x00001b40


	//   ....[5]....
        /*00a0*/ 	.word	0x00001e80


	//   ....[6]....
        /*00a4*/ 	.word	0x00001ea0


	//   ....[7]....
        /*00a8*/ 	.word	0x00001ec0


	//   ....[8]....
        /*00ac*/ 	.word	0x00001ee0


	//   ....[9]....
        /*00b0*/ 	.word	0x00001f00


	//   ....[10]....
        /*00b4*/ 	.word	0x000027b0


	//   ....[11]....
        /*00b8*/ 	.word	0x00002810


	//   ....[12]....
        /*00bc*/ 	.word	0x00002870


	//   ....[13]....
        /*00c0*/ 	.word	0x000028d0


	//   ....[14]....
        /*00c4*/ 	.word	0x00002930


	//   ....[15]....
        /*00c8*/ 	.word	0x00002cc0


	//   ....[16]....
        /*00cc*/ 	.word	0x00002d20


	//   ....[17]....
        /*00d0*/ 	.word	0x00002d80


	//   ....[18]....
        /*00d4*/ 	.word	0x00002de0


	//   ....[19]....
        /*00d8*/ 	.word	0x00002e40


	//----- nvinfo : EIATTR_EXIT_INSTR_OFFSETS
	.align		4
.L_2418:
        /*00dc*/ 	.byte	0x04, 0x1c
        /*00de*/ 	.short	(.L_2420 - .L_2419)


	//   ....[0]....
.L_2419:
        /*00e0*/ 	.word	0x00000510


	//   ....[1]....
        /*00e4*/ 	.word	0x00002750


	//----- nvinfo : EIATTR_MAX_THREADS
	.align		4
.L_2420:
        /*00e8*/ 	.byte	0x04, 0x05
        /*00ea*/ 	.short	(.L_2422 - .L_2421)
.L_2421:
        /*00ec*/ 	.word	0x00000080
        /*00f0*/ 	.word	0x00000001
        /*00f4*/ 	.word	0x00000001


	//----- nvinfo : EIATTR_CRS_STACK_SIZE
	.align		4
.L_2422:
        /*00f8*/ 	.byte	0x04, 0x1e
        /*00fa*/ 	.short	(.L_2424 - .L_2423)
.L_2423:
        /*00fc*/ 	.word	0x00000000
.L_2424:


//--------------------- .nv.info._ZN10layer_norm13ln_fwd_kernelINS_13Kernel_traitsIf13__nv_bfloat16fS2_fjLj768ELj1ELj4ELj1ELj16ENS_18Kernel_traits_baseILj768EfS2_fS2_fjLj128EEEEELb0ELb1ELb1ELb1EEEvNS_9FwdParamsE --------------------------
	.section	.nv.info._ZN10layer_norm13ln_fwd_kernelINS_13Kernel_traitsIf13__nv_bfloat16fS2_fjLj768ELj1ELj4ELj1ELj16ENS_18Kernel_traits_baseILj768EfS2_fS2_fjLj128EEEEELb0ELb1ELb1ELb1EEEvNS_9FwdParamsE,"",@"SHT_CUDA_INFO"
	.sectionflags	@""
	.align	4


	//----- nvinfo : EIATTR_CUDA_API_VERSION
	.align		4
        /*0000*/ 	.byte	0x04, 0x37
        /*0002*/ 	.short	(.L_2426 - .L_2425)
.L_2425:
        /*0004*/ 	.word	0x00000082


	//----- nvinfo : EIATTR_SW2861232_WAR
	.align		4
.L_2426:
        /*0008*/ 	.byte	0x01, 0x35
	.zero		2


	//----- nvinfo : EIATTR_PARAM_CBANK
	.align		4
        /*000c*/ 	.byte	0x04, 0x0a
        /*000e*/ 	.short	(.L_2428 - .L_2427)
	.align		4
.L_2427:
        /*0010*/ 	.word	index@(.nv.constant0._ZN10layer_norm13ln_fwd_kernelINS_13Kernel_traitsIf13__nv_bfloat16fS2_fjLj768ELj1ELj4ELj1ELj16ENS_18Kernel_traits_baseILj768EfS2_fS2_fjLj128EEEEELb0ELb1ELb1ELb1EEEvNS_9FwdParamsE)
        /*0014*/ 	.short	0x0160
        /*0016*/ 	.short	0x00e8


	//----- nvinfo : EIATTR_CBANK_PARAM_SIZE
	.align		4
.L_2428:
        /*0018*/ 	.byte	0x03, 0x19
        /*001a*/ 	.short	0x00e8


	//----- nvinfo : EIATTR_KPARAM_INFO
	.align		4
        /*001c*/ 	.byte	0x04, 0x17
        /*001e*/ 	.short	(.L_2430 - .L_2429)
.L_2429:
        /*0020*/ 	.word	0x00000000
        /*0024*/ 	.short	0x0000
        /*0026*/ 	.short	0x0000
        /*0028*/ 	.byte	0x00, 0xf0, 0xa1, 0x03


	//----- nvinfo : EIATTR_MAXREG_COUNT
	.align		4
.L_2430:
        /*002c*/ 	.byte	0x03, 0x1b
        /*002e*/ 	.short	0x00ff


	//----- nvinfo : EIATTR_MERCURY_ISA_VERSION
	.align		4
        /*0030*/ 	.byte	0x03, 0x5f
        /*0032*/ 	.short	0x0000


	//----- nvinfo : EIATTR_COOP_GROUP_MASK_REGIDS
	.align		4
        /*0034*/ 	.byte	0x04, 0x29
        /*0036*/ 	.short	(.L_2432 - .L_2431)


	//   ....[0]....
.L_2431:
        /*0038*/ 	.word	0xffffffff


	//   ....[1]....
        /*003c*/ 	.word	0xffffffff


	//   ....[2]....
        /*0040*/ 	.word	0xffffffff


	//   ....[3]....
        /*0044*/ 	.word	0xffffffff


	//   ....[4]....
        /*0048*/ 	.word	0xffffffff


	//   ....[5]....
        /*004c*/ 	.word	0xffffffff


	//   ....[6]....
        /*0050*/ 	.word	0xffffffff


	//   ....[7]....
        /*0054*/ 	.word	0xffffffff


	//   ....[8]....
        /*0058*/ 	.word	0xffffffff


	//   ....[9]....
        /*005c*/ 	.word	0xffffffff


	//   ....[10]....
        /*0060*/ 	.word	0xffffffff


	//   ....[11]....
        /*0064*/ 	.word	0xffffffff


	//   ....[12]....
        /*0068*/ 	.word	0xffffffff


	//   ....[13]....
        /*006c*/ 	.word	0xffffffff


	//   ....[14]....
        /*0070*/ 	.word	0xffffffff


	//   ....[15]....
        /*0074*/ 	.word	0xffffffff


	//   ....[16]....
        /*0078*/ 	.word	0xffffffff


	//   ....[17]....
        /*007c*/ 	.word	0xffffffff


	//   ....[18]....
        /*0080*/ 	.word	0xffffffff


	//   ....[19]....
        /*0084*/ 	.word	0xffffffff


	//----- nvinfo : EIATTR_COOP_GROUP_INSTR_OFFSETS
	.align		4
.L_2432:
        /*0088*/ 	.byte	0x04, 0x28
        /*008a*/ 	.short	(.L_2434 - .L_2433)


	//   ....[0]....
.L_2433:
        /*008c*/ 	.word	0x00001720


	//   ....[1]....
        /*0090*/ 	.word	0x00001750


	//   ....[2]....
        /*0094*/ 	.word	0x00001770


	//   ....[3]....
        /*0098*/ 	.word	0x00001790


	//   ....[4]....
        /*009c*/ 	.word	0x000017b0


	//   ....[5]....
        /*00a0*/ 	.word	0x00001ae0


	//   ....[6]....
        /*00a4*/ 	.word	0x00001b00


	//   ....[7]....
        /*00a8*/ 	.word	0x00001b20


	//   ....[8]....
        /*00ac*/ 	.word	0x00001b40


	//   ....[9]....
        /*00b0*/ 	.word	0x00001b60


	//   ....[10]....
        /*00b4*/ 	.word	0x00002360


	//   ....[11]....
        /*00b8*/ 	.word	0x000023c0


	//   ....[12]....
        /*00bc*/ 	.word	0x00002420


	//   ....[13]....
        /*00c0*/ 	.word	0x00002480


	//   ....[14]....
        /*00c4*/ 	.word	0x000024e0


	//   ....[15]....
        /*00c8*/ 	.word	0x00002850


	//   ....[16]....
        /*00cc*/ 	.word	0x000028b0


	//   ....[17]....
        /*00d0*/ 	.word	0x00002910


	//   ....[18]....
        /*00d4*/ 	.word	0x00002970


	//   ....[19]....
        /*00d8*/ 	.word	0x000029d0


	//----- nvinfo : EIATTR_EXIT_INSTR_OFFSETS
	.align		4
.L_2434:
        /*00dc*/ 	.byte	0x04, 0x1c
        /*00de*/ 	.short	(.L_2436 - .L_2435)


	//   ....[0]....
.L_2435:
        /*00e0*/ 	.word	0x00000240


	//   ....[1]....
        /*00e4*/ 	.word	0x00002310


	//----- nvinfo : EIATTR_MAX_THREADS
	.align		4
.L_2436:
        /*00e8*/ 	.byte	0x04, 0x05
        /*00ea*/ 	.short	(.L_2438 - .L_2437)
.L_2437:
        /*00ec*/ 	.word	0x00000080
        /*00f0*/ 	.word	0x00000001
        /*00f4*/ 	.word	0x00000001


	//----- nvinfo : EIATTR_CRS_STACK_SIZE
	.align		4
.L_2438:
        /*00f8*/ 	.byte	0x04, 0x1e
        /*00fa*/ 	.short	(.L_2440 - .L_2439)
.L_2439:
        /*00fc*/ 	.word	0x00000000
.L_2440:


//--------------------- .nv.info._ZN10layer_norm13ln_fwd_kernelINS_13Kernel_traitsIf13__nv_bfloat16fS2_fjLj768ELj1ELj4ELj1ELj16ENS_18Kernel_traits_baseILj768EfS2_fS2_fjLj128EEEEELb1ELb0ELb0ELb0EEEvNS_9FwdParamsE --------------------------
	.section	.nv.info._ZN10layer_norm13ln_fwd_kernelINS_13Kernel_traitsIf13__nv_bfloat16fS2_fjLj768ELj1ELj4ELj1ELj16ENS_18Kernel_traits_baseILj768EfS2_fS2_fjLj128EEEEELb1ELb0ELb0ELb0EEEvNS_9FwdParamsE,"",@"SHT_CUDA_INFO"
	.sectionflags	@""
	.align	4


	//----- nvinfo : EIATTR_CUDA_API_VERSION
	.align		4
        /*0000*/ 	.byte	0x04, 0x37
        /*0002*/ 	.short	(.L_2442 - .L_2441)
.L_2441:
        /*0004*/ 	.word	0x00000082


	//----- nvinfo : EIATTR_SW2861232_WAR
	.align		4
.L_2442:
        /*0008*/ 	.byte	0x01, 0x35
	.zero		2


	//----- nvinfo : EIATTR_PARAM_CBANK
	.align		4
        /*000c*/ 	.byte	0x04, 0x0a
        /*000e*/ 	.short	(.L_2444 - .L_2443)
	.align		4
.L_2443:
        /*0010*/ 	.word	index@(.nv.constant0._ZN10layer_norm13ln_fwd_kernelINS_13Kernel_traitsIf13__nv_bfloat16fS2_fjLj768ELj1ELj4ELj1ELj16ENS_18Kernel_traits_baseILj768EfS2_fS2_fjLj128EEEEELb1ELb0ELb0ELb0EEEvNS_9FwdParamsE)
        /*0014*/ 	.short	0x0160
        /*0016*/ 	.short	0x00e8


	//----- nvinfo : EIATTR_CBANK_PARAM_SIZE
	.align		4
.L_2444:
        /*0018*/ 	.byte	0x03, 0x19
        /*001a*/ 	.short	0x00e8


	//----- nvinfo : EIATTR_KPARAM_INFO
	.align		4
        /*001c*/ 	.byte	0x04, 0x17
        /*001e*/ 	.short	(.L_2446 - .L_2445)
.L_2445:
        /*0020*/ 	.word	0x00000000
        /*0024*/ 	.short	0x0000
        /*0026*/ 	.short	0x0000
        /*0028*/ 	.byte	0x00, 0xf0, 0xa1, 0x03


	//----- nvinfo : EIATTR_MAXREG_COUNT
	.align		4
.L_2446:
        /*002c*/ 	.byte	0x03, 0x1b
        /*002e*/ 	.short	0x00ff


	//----- nvinfo : EIATTR_MERCURY_ISA_VERSION
	.align		4
        /*0030*/ 	.byte	0x03, 0x5f
        /*0032*/ 	.short	0x0000


	//----- nvinfo : EIATTR_COOP_GROUP_MASK_REGIDS
	.align		4
        /*0034*/ 	.byte	0x04, 0x29
        /*0036*/ 	.short	(.L_2448 - .L_2447)


	//   ....[0]....
.L_2447:
        /*0038*/ 	.word	0xffffffff


	//   ....[1]....
        /*003c*/ 	.word	0xffffffff


	//   ....[2]....
        /*0040*/ 	.word	0xffffffff


	//   ....[3]....
        /*0044*/ 	.word	0xffffffff


	//   ....[4]....
        /*0048*/ 	.word	0xffffffff


	//   ....[5]....
        /*004c*/ 	.word	0xffffffff


	//   ....[6]....
        /*0050*/ 	.word	0xffffffff


	//   ....[7]....
        /*0054*/ 	.word	0xffffffff


	//   ....[8]....
        /*0058*/ 	.word	0xffffffff


	//   ....[9]....
        /*005c*/ 	.word	0xffffffff


	//   ....[10]....
        /*0060*/ 	.word	0xffffffff


	//   ....[11]....
        /*0064*/ 	.word	0xffffffff


	//   ....[12]....
        /*0068*/ 	.word	0xffffffff


	//   ....[13]....
        /*006c*/ 	.word	0xffffffff


	//   ....[14]....
        /*0070*/ 	.word	0xffffffff


	//   ....[15]....
        /*0074*/ 	.word	0xffffffff


	//   ....[16]....
        /*0078*/ 	.word	0xffffffff


	//   ....[17]....
        /*007c*/ 	.word	0xffffffff


	//   ....[18]....
        /*0080*/ 	.word	0xffffffff


	//   ....[19]....
        /*0084*/ 	.word	0xffffffff


	//----- nvinfo : EIATTR_COOP_GROUP_INSTR_OFFSETS
	.align		4
.L_2448:
        /*0088*/ 	.byte	0x04, 0x28
        /*008a*/ 	.short	(.L_2450 - .L_2449)


	//   ....[0]....
.L_2449:
        /*008c*/ 	.word	0x000091d0


	//   ....[1]....
        /*0090*/ 	.word	0x00009200


	//   ....[2]....
        /*0094*/ 	.word	0x00009230


	//   ....[3]....
        /*0098*/ 	.word	0x00009250


	//   ....[4]....
        /*009c*/ 	.word	0x00009270


	//   ....[5]....
        /*00a0*/ 	.word	0x000095b0


	//   ....[6]....
        /*00a4*/ 	.word	0x000095d0


	//   ....[7]....
        /*00a8*/ 	.word	0x000095f0


	//   ....[8]....
        /*00ac*/ 	.word	0x00009610


	//   ....[9]....
        /*00b0*/ 	.word	0x00009630


	//   ....[10]....
        /*00b4*/ 	.word	0x00009e90


	//   ....[11]....
        /*00b8*/ 	.word	0x00009f00


	//   ....[12]....
        /*00bc*/ 	.word	0x00009f60


	//   ....[13]....
        /*00c0*/ 	.word	0x00009fc0


	//   ....[14]....
        /*00c4*/ 	.word	0x0000a020


	//   ....[15]....
        /*00c8*/ 	.word	0x0000a3b0


	//   ....[16]....
        /*00cc*/ 	.word	0x0000a410


	//   ....[17]....
        /*00d0*/ 	.word	0x0000a470


	//   ....[18]....
        /*00d4*/ 	.word	0x0000a4d0


	//   ....[19]....
        /*00d8*/ 	.word	0x0000a540


	//----- nvinfo : EIATTR_EXIT_INSTR_OFFSETS
	.align		4
.L_2450:
        /*00dc*/ 	.byte	0x04, 0x1c
        /*00de*/ 	.short	(.L_2452 - .L_2451)


	//   ....[0]....
.L_2451:
        /*00e0*/ 	.word	0x00000900


	//   ....[1]....
        /*00e4*/ 	.word	0x00009e40


	//----- nvinfo : EIATTR_MAX_THREADS
	.align		4
.L_2452:
        /*00e8*/ 	.byte	0x04, 0x05
        /*00ea*/ 	.short	(.L_2454 - .L_2453)
.L_2453:
        /*00ec*/ 	.word	0x00000080
        /*00f0*/ 	.word	0x00000001
        /*00f4*/ 	.word	0x00000001


	//----- nvinfo : EIATTR_CRS_STACK_SIZE
	.align		4
.L_2454:
        /*00f8*/ 	.byte	0x04, 0x1e
        /*00fa*/ 	.short	(.L_2456 - .L_2455)
.L_2455:
        /*00fc*/ 	.word	0x00000000
.L_2456:


//--------------------- .nv.info._ZN10layer_norm13ln_fwd_kernelINS_13Kernel_traitsIf13__nv_bfloat16fS2_fjLj768ELj1ELj4ELj1ELj16ENS_18Kernel_traits_baseILj768EfS2_fS2_fjLj128EEEEELb1ELb0ELb0ELb1EEEvNS_9FwdParamsE --------------------------
	.section	.nv.info._ZN10layer_norm13ln_fwd_kernelINS_13Kernel_traitsIf13__nv_bfloat16fS2_fjLj768ELj1ELj4ELj1ELj16ENS_18Kernel_traits_baseILj768EfS2_fS2_fjLj128EEEEELb1ELb0ELb0ELb1EEEvNS_9FwdParamsE,"",@"SHT_CUDA_INFO"
	.sectionflags	@""
	.align	4


	//----- nvinfo : EIATTR_CUDA_API_VERSION
	.align		4
        /*0000*/ 	.byte	0x04, 0x37
        /*0002*/ 	.short	(.L_2458 - .L_2457)
.L_2457:
        /*0004*/ 	.word	0x00000082


	//----- nvinfo : EIATTR_SW2861232_WAR
	.align		4
.L_2458:
        /*0008*/ 	.byte	0x01, 0x35
	.zero		2


	//----- nvinfo : EIATTR_PARAM_CBANK
	.align		4
        /*000c*/ 	.byte	0x04, 0x0a
        /*000e*/ 	.short	(.L_2460 - .L_2459)
	.align		4
.L_2459:
        /*0010*/ 	.word	index@(.nv.constant0._ZN10layer_norm13ln_fwd_kernelINS_13Kernel_traitsIf13__nv_bfloat16fS2_fjLj768ELj1ELj4ELj1ELj16ENS_18Kernel_traits_baseILj768EfS2_fS2_fjLj128EEEEELb1ELb0ELb0ELb1EEEvNS_9FwdParamsE)
        /*0014*/ 	.short	0x0160
        /*0016*/ 	.short	0x00e8


	//----- nvinfo : EIATTR_CBANK_PARAM_SIZE
	.align		4
.L_2460:
        /*0018*/ 	.byte	0x03, 0x19
        /*001a*/ 	.short	0x00e8


	//----- nvinfo : EIATTR_KPARAM_INFO
	.align		4
        /*001c*/ 	.byte	0x04, 0x17
        /*001e*/ 	.short	(.L_2462 - .L_2461)
.L_2461:
        /*0020*/ 	.word	0x00000000
        /*0024*/ 	.short	0x0000
        /*0026*/ 	.short	0x0000
        /*0028*/ 	.byte	0x00, 0xf0, 0xa1, 0x03


	//----- nvinfo : EIATTR_MAXREG_COUNT
	.align		4
.L_2462:
        /*002c*/ 	.byte	0x03, 0x1b
        /*002e*/ 	.short	0x00ff


	//----- nvinfo : EIATTR_MERCURY_ISA_VERSION
	.align		4
        /*0030*/ 	.byte	0x03, 0x5f
        /*0032*/ 	.short	0x0000


	//----- nvinfo : EIATTR_COOP_GROUP_MASK_REGIDS
	.align		4
        /*0034*/ 	.byte	0x04, 0x29
        /*0036*/ 	.short	(.L_2464 - .L_2463)


	//   ....[0]....
.L_2463:
        /*0038*/ 	.word	0xffffffff


	//   ....[1]....
        /*003c*/ 	.word	0xffffffff


	//   ....[2]....
        /*0040*/ 	.word	0xffffffff


	//   ....[3]....
        /*0044*/ 	.word	0xffffffff


	//   ....[4]....
        /*0048*/ 	.word	0xffffffff


	//   ....[5]....
        /*004c*/ 	.word	0xffffffff


	//   ....[6]....
        /*0050*/ 	.word	0xffffffff


	//   ....[7]....
        /*0054*/ 	.word	0xffffffff


	//   ....[8]....
        /*0058*/ 	.word	0xffffffff


	//   ....[9]....
        /*005c*/ 	.word	0xffffffff


	//   ....[10]....
        /*0060*/ 	.word	0xffffffff


	//   ....[11]....
        /*0064*/ 	.word	0xffffffff


	//   ....[12]....
        /*0068*/ 	.word	0xffffffff


	//   ....[13]....
        /*006c*/ 	.word	0xffffffff


	//   ....[14]....
        /*0070*/ 	.word	0xffffffff


	//   ....[15]....
        /*0074*/ 	.word	0xffffffff


	//   ....[16]....
        /*0078*/ 	.word	0xffffffff


	//   ....[17]....
        /*007c*/ 	.word	0xffffffff


	//   ....[18]....
        /*0080*/ 	.word	0xffffffff


	//   ....[19]....
        /*0084*/ 	.word	0xffffffff


	//----- nvinfo : EIATTR_COOP_GROUP_INSTR_OFFSETS
	.align		4
.L_2464:
        /*0088*/ 	.byte	0x04, 0x28
        /*008a*/ 	.short	(.L_2466 - .L_2465)


	//   ....[0]....
.L_2465:
        /*008c*/ 	.word	0x00008e50


	//   ....[1]....
        /*0090*/ 	.word	0x00008e80


	//   ....[2]....
        /*0094*/ 	.word	0x00008ea0


	//   ....[3]....
        /*0098*/ 	.word	0x00008ec0


	//   ....[4]....
        /*009c*/ 	.word	0x00008ee0


	//   ....[5]....
        /*00a0*/ 	.word	0x00009210


	//   ....[6]....
        /*00a4*/ 	.word	0x00009230


	//   ....[7]....
        /*00a8*/ 	.word	0x00009250


	//   ....[8]....
        /*00ac*/ 	.word	0x00009270


	//   ....[9]....
        /*00b0*/ 	.word	0x00009290


	//   ....[10]....
        /*00b4*/ 	.word	0x00009a00


	//   ....[11]....
        /*00b8*/ 	.word	0x00009a70


	//   ....[12]....
        /*00bc*/ 	.word	0x00009ad0


	//   ....[13]....
        /*00c0*/ 	.word	0x00009b30


	//   ....[14]....
        /*00c4*/ 	.word	0x00009b90


	//   ....[15]....
        /*00c8*/ 	.word	0x00009f00


	//   ....[16]....
        /*00cc*/ 	.word	0x00009f60


	//   ....[17]....
        /*00d0*/ 	.word	0x00009fc0


	//   ....[18]....
        /*00d4*/ 	.word	0x0000a020


	//   ....[19]....
        /*00d8*/ 	.word	0x0000a080


	//----- nvinfo : EIATTR_EXIT_INSTR_OFFSETS
	.align		4
.L_2466:
        /*00dc*/ 	.byte	0x04, 0x1c
        /*00de*/ 	.short	(.L_2468 - .L_2467)


	//   ....[0]....
.L_2467:
        /*00e0*/ 	.word	0x00000670


	//   ....[1]....
        /*00e4*/ 	.word	0x000099b0


	//----- nvinfo : EIATTR_MAX_THREADS
	.align		4
.L_2468:
        /*00e8*/ 	.byte	0x04, 0x05
        /*00ea*/ 	.short	(.L_2470 - .L_2469)
.L_2469:
        /*00ec*/ 	.word	0x00000080
        /*00f0*/ 	.word	0x00000001
        /*00f4*/ 	.word	0x00000001


	//----- nvinfo : EIATTR_CRS_STACK_SIZE
	.align		4
.L_2470:
        /*00f8*/ 	.byte	0x04, 0x1e
        /*00fa*/ 	.short	(.L_2472 - .L_2471)
.L_2471:
        /*00fc*/ 	.word	0x00000000
.L_2472:


//--------------------- .nv.info._ZN10layer_norm13ln_fwd_kernelINS_13Kernel_traitsIf13__nv_bfloat16fS2_fjLj768ELj1ELj4ELj1ELj16ENS_18Kernel_traits_baseILj768EfS2_fS2_fjLj128EEEEELb1ELb0ELb1ELb0EEEvNS_9FwdParamsE --------------------------
	.section	.nv.info._ZN10layer_norm13ln_fwd_kernelINS_13Kernel_traitsIf13__nv_bfloat16fS2_fjLj768ELj1ELj4ELj1ELj16ENS_18Kernel_traits_baseILj768EfS2_fS2_fjLj128EEEEELb1ELb0ELb1ELb0EEEvNS_9FwdParamsE,"",@"SHT_CUDA_INFO"
	.sectionflags	@""
	.align	4


	//----- nvinfo : EIATTR_CUDA_API_VERSION
	.align		4
        /*0000*/ 	.byte	0x04, 0x37
        /*0002*/ 	.short	(.L_2474 - .L_2473)
.L_2473:
        /*0004*/ 	.word	0x00000082


	//----- nvinfo : EIATTR_SW2861232_WAR
	.align		4
.L_2474:
        /*0008*/ 	.byte	0x01, 0x35
	.zero		2


	//----- nvinfo : EIATTR_PARAM_CBANK
	.align		4
        /*000c*/ 	.byte	0x04, 0x0a
        /*000e*/ 	.short	(.L_2476 - .L_2475)
	.align		4
.L_2475:
        /*0010*/ 	.word	index@(.nv.constant0._ZN10layer_norm13ln_fwd_kernelINS_13Kernel_traitsIf13__nv_bfloat16fS2_fjLj768ELj1ELj4ELj1ELj16ENS_18Kernel_traits_baseILj768EfS2_fS2_fjLj128EEEEELb1ELb0ELb1ELb0EEEvNS_9FwdParamsE)
        /*0014*/ 	.short	0x0160
        /*0016*/ 	.short	0x00e8


	//----- nvinfo : EIATTR_CBANK_PARAM_SIZE
	.align		4
.L_2476:
        /*0018*/ 	.byte	0x03, 0x19
        /*001a*/ 	.short	0x00e8


	//----- nvinfo : EIATTR_KPARAM_INFO
	.align		4
        /*001c*/ 	.byte	0x04, 0x17
        /*001e*/ 	.short	(.L_2478 - .L_2477)
.L_2477:
        /*0020*/ 	.word	0x00000000
        /*0024*/ 	.short	0x0000
        /*0026*/ 	.short	0x0000
        /*0028*/ 	.byte	0x00, 0xf0, 0xa1, 0x03


	//----- nvinfo : EIATTR_MAXREG_COUNT
	.align		4
.L_2478:
        /*002c*/ 	.byte	0x03, 0x1b
        /*002e*/ 	.short	0x00ff


	//----- nvinfo : EIATTR_MERCURY_ISA_VERSION
	.align		4
        /*0030*/ 	.byte	0x03, 0x5f
        /*0032*/ 	.short	0x0000


	//----- nvinfo : EIATTR_COOP_GROUP_MASK_REGIDS
	.align		4
        /*0034*/ 	.byte	0x04, 0x29
        /*0036*/ 	.short	(.L_2480 - .L_2479)


	//   ....[0]....
.L_2479:
        /*0038*/ 	.word	0xffffffff


	//   ....[1]....
        /*003c*/ 	.word	0xffffffff


	//   ....[2]....
        /*0040*/ 	.word	0xffffffff


	//   ....[3]....
        /*0044*/ 	.word	0xffffffff


	//   ....[4]....
        /*0048*/ 	.word	0xffffffff


	//   ....[5]....
        /*004c*/ 	.word	0xffffffff


	//   ....[6]....
        /*0050*/ 	.word	0xffffffff


	//   ....[7]....
        /*0054*/ 	.word	0xffffffff


	//   ....[8]....
        /*0058*/ 	.word	0xffffffff


	//   ....[9]....
        /*005c*/ 	.word	0xffffffff


	//   ....[10]....
        /*0060*/ 	.word	0xffffffff


	//   ....[11]....
        /*0064*/ 	.word	0xffffffff


	//   ....[12]....
        /*0068*/ 	.word	0xffffffff


	//   ....[13]....
        /*006c*/ 	.word	0xffffffff


	//   ....[14]....
        /*0070*/ 	.word	0xffffffff


	//   ....[15]....
        /*0074*/ 	.word	0xffffffff


	//   ....[16]....
        /*0078*/ 	.word	0xffffffff


	//   ....[17]....
        /*007c*/ 	.word	0xffffffff


	//   ....[18]....
        /*0080*/ 	.word	0xffffffff


	//   ....[19]....
        /*0084*/ 	.word	0xffffffff


	//----- nvinfo : EIATTR_COOP_GROUP_INSTR_OFFSETS
	.align		4
.L_2480:
        /*0088*/ 	.byte	0x04, 0x28
        /*008a*/ 	.short	(.L_2482 - .L_2481)


	//   ....[0]....
.L_2481:
        /*008c*/ 	.word	0x00009e40


	//   ....[1]....
        /*0090*/ 	.word	0x00009e70


	//   ....[2]....
        /*0094*/ 	.word	0x00009e90


	//   ....[3]....
        /*0098*/ 	.word	0x00009eb0


	//   ....[4]....
        /*009c*/ 	.word	0x00009ed0


	//   ....[5]....
        /*00a0*/ 	.word	0x0000a210


	//   ....[6]....
        /*00a4*/ 	.word	0x0000a230


	//   ....[7]....
        /*00a8*/ 	.word	0x0000a250


	//   ....[8]....
        /*00ac*/ 	.word	0x0000a270


	//   ....[9]....
        /*00b0*/ 	.word	0x0000a290


	//   ....[10]....
        /*00b4*/ 	.word	0x0000ab60


	//   ....[11]....
        /*00b8*/ 	.word	0x0000abe0


	//   ....[12]....
        /*00bc*/ 	.word	0x0000ac40


	//   ....[13]....
        /*00c0*/ 	.word	0x0000aca0


	//   ....[14]....
        /*00c4*/ 	.word	0x0000ad00


	//   ....[15]....
        /*00c8*/ 	.word	0x0000b080


	//   ....[16]....
        /*00cc*/ 	.word	0x0000b0e0


	//   ....[17]....
        /*00d0*/ 	.word	0x0000b140


	//   ....[18]....
        /*00d4*/ 	.word	0x0000b1a0


	//   ....[19]....
        /*00d8*/ 	.word	0x0000b210


	//----- nvinfo : EIATTR_EXIT_INSTR_OFFSETS
	.align		4
.L_2482:
        /*00dc*/ 	.byte	0x04, 0x1c
        /*00de*/ 	.short	(.L_2484 - .L_2483)


	//   ....[0]....
.L_2483:
        /*00e0*/ 	.word	0x000008c0


	//   ....[1]....
        /*00e4*/ 	.word	0x0000ab00


	//----- nvinfo : EIATTR_MAX_THREADS
	.align		4
.L_2484:
        /*00e8*/ 	.byte	0x04, 0x05
        /*00ea*/ 	.short	(.L_2486 - .L_2485)
.L_2485:
        /*00ec*/ 	.word	0x00000080
        /*00f0*/ 	.word	0x00000001
        /*00f4*/ 	.word	0x00000001


	//----- nvinfo : EIATTR_CRS_STACK_SIZE
	.align		4
.L_2486:
        /*00f8*/ 	.byte	0x04, 0x1e
        /*00fa*/ 	.short	(.L_2488 - .L_2487)
.L_2487:
        /*00fc*/ 	.word	0x00000000
.L_2488:


//--------------------- .nv.info._ZN10layer_norm13ln_fwd_kernelINS_13Kernel_traitsIf13__nv_bfloat16fS2_fjLj768ELj1ELj4ELj1ELj16ENS_18Kernel_traits_baseILj768EfS2_fS2_fjLj128EEEEELb1ELb0ELb1ELb1EEEvNS_9FwdParamsE --------------------------
	.section	.nv.info._ZN10layer_norm13ln_fwd_kernelINS_13Kernel_traitsIf13__nv_bfloat16fS2_fjLj768ELj1ELj4ELj1ELj16ENS_18Kernel_traits_baseILj768EfS2_fS2_fjLj128EEEEELb1ELb0ELb1ELb1EEEvNS_9FwdParamsE,"",@"SHT_CUDA_INFO"
	.sectionflags	@""
	.align	4


	//----- nvinfo : EIATTR_CUDA_API_VERSION
	.align		4
        /*0000*/ 	.byte	0x04, 0x37
        /*0002*/ 	.short	(.L_2490 - .L_2489)
.L_2489:
        /*0004*/ 	.word	0x00000082


	//----- nvinfo : EIATTR_SW2861232_WAR
	.align		4
.L_2490:
        /*0008*/ 	.byte	0x01, 0x35
	.zero		2


	//----- nvinfo : EIATTR_PARAM_CBANK
	.align		4
        /*000c*/ 	.byte	0x04, 0x0a
        /*000e*/ 	.short	(.L_2492 - .L_2491)
	.align		4
.L_2491:
        /*0010*/ 	.word	index@(.nv.constant0._ZN10layer_norm13ln_fwd_kernelINS_13Kernel_traitsIf13__nv_bfloat16fS2_fjLj768ELj1ELj4ELj1ELj16ENS_18Kernel_traits_baseILj768EfS2_fS2_fjLj128EEEEELb1ELb0ELb1ELb1EEEvNS_9FwdParamsE)
        /*0014*/ 	.short	0x0160
        /*0016*/ 	.short	0x00e8


	//----- nvinfo : EIATTR_CBANK_PARAM_SIZE
	.align		4
.L_2492:
        /*0018*/ 	.byte	0x03, 0x19
        /*001a*/ 	.short	0x00e8


	//----- nvinfo : EIATTR_KPARAM_INFO
	.align		4
        /*001c*/ 	.byte	0x04, 0x17
        /*001e*/ 	.short	(.L_2494 - .L_2493)
.L_2493:
        /*0020*/ 	.word	0x00000000
        /*0024*/ 	.short	0x0000
        /*0026*/ 	.short	0x0000
        /*0028*/ 	.byte	0x00, 0xf0, 0xa1, 0x03


	//----- nvinfo : EIATTR_MAXREG_COUNT
	.align		4
.L_2494:
        /*002c*/ 	.byte	0x03, 0x1b
        /*002e*/ 	.short	0x00ff


	//----- nvinfo : EIATTR_MERCURY_ISA_VERSION
	.align		4
        /*0030*/ 	.byte	0x03, 0x5f
        /*0032*/ 	.short	0x0000


	//----- nvinfo : EIATTR_COOP_GROUP_MASK_REGIDS
	.align		4
        /*0034*/ 	.byte	0x04, 0x29
        /*0036*/ 	.short	(.L_2496 - .L_2495)


	//   ....[0]....
.L_2495:
        /*0038*/ 	.word	0xffffffff


	//   ....[1]....
        /*003c*/ 	.word	0xffffffff


	//   ....[2]....
        /*0040*/ 	.word	0xffffffff


	//   ....[3]....
        /*0044*/ 	.word	0xffffffff


	//   ....[4]....
        /*0048*/ 	.word	0xffffffff


	//   ....[5]....
        /*004c*/ 	.word	0xffffffff


	//   ....[6]....
        /*0050*/ 	.word	0xffffffff


	//   ....[7]....
        /*0054*/ 	.word	0xffffffff


	//   ....[8]....
        /*0058*/ 	.word	0xffffffff


	//   ....[9]....
        /*005c*/ 	.word	0xffffffff


	//   ....[10]....
        /*0060*/ 	.word	0xffffffff


	//   ....[11]....
        /*0064*/ 	.word	0xffffffff


	//   ....[12]....
        /*0068*/ 	.word	0xffffffff


	//   ....[13]....
        /*006c*/ 	.word	0xffffffff


	//   ....[14]....
        /*0070*/ 	.word	0xffffffff


	//   ....[15]....
        /*0074*/ 	.word	0xffffffff


	//   ....[16]....
        /*0078*/ 	.word	0xffffffff


	//   ....[17]....
        /*007c*/ 	.word	0xffffffff


	//   ....[18]....
        /*0080*/ 	.word	0xffffffff


	//   ....[19]....
        /*0084*/ 	.word	0xffffffff


	//----- nvinfo : EIATTR_COOP_GROUP_INSTR_OFFSETS
	.align		4
.L_2496:
        /*0088*/ 	.byte	0x04, 0x28
        /*008a*/ 	.short	(.L_2498 - .L_2497)


	//   ....[0]....
.L_2497:
        /*008c*/ 	.word	0x00009c00


	//   ....[1]....
        /*0090*/ 	.word	0x00009c30


	//   ....[2]....
        /*0094*/ 	.word	0x00009c50


	//   ....[3]....
        /*0098*/ 	.word	0x00009c70


	//   ....[4]....
        /*009c*/ 	.word	0x00009c90


	//   ....[5]....
        /*00a0*/ 	.word	0x00009fc0


	//   ....[6]....
        /*00a4*/ 	.word	0x00009fe0


	//   ....[7]....
        /*00a8*/ 	.word	0x0000a000


	//   ....[8]....
        /*00ac*/ 	.word	0x0000a020


	//   ....[9]....
        /*00b0*/ 	.word	0x0000a040


	//   ....[10]....
        /*00b4*/ 	.word	0x0000a860


	//   ....[11]....
        /*00b8*/ 	.word	0x0000a8d0


	//   ....[12]....
        /*00bc*/ 	.word	0x0000a930


	//   ....[13]....
        /*00c0*/ 	.word	0x0000a990


	//   ....[14]....
        /*00c4*/ 	.word	0x0000a9f0


	//   ....[15]....
        /*00c8*/ 	.word	0x0000ad60


	//   ....[16]....
        /*00cc*/ 	.word	0x0000adc0


	//   ....[17]....
        /*00d0*/ 	.word	0x0000ae20


	//   ....[18]....
        /*00d4*/ 	.word	0x0000ae80


	//   ....[19]....
        /*00d8*/ 	.word	0x0000aee0


	//----- nvinfo : EIATTR_EXIT_INSTR_OFFSETS
	.align		4
.L_2498:
        /*00dc*/ 	.byte	0x04, 0x1c
        /*00de*/ 	.short	(.L_2500 - .L_2499)


	//   ....[0]....
.L_2499:
        /*00e0*/ 	.word	0x00000660


	//   ....[1]....
        /*00e4*/ 	.word	0x0000a810


	//----- nvinfo : EIATTR_MAX_THREADS
	.align		4
.L_2500:
        /*00e8*/ 	.byte	0x04, 0x05
        /*00ea*/ 	.short	(.L_2502 - .L_2501)
.L_2501:
        /*00ec*/ 	.word	0x00000080
        /*00f0*/ 	.word	0x00000001
        /*00f4*/ 	.word	0x00000001


	//----- nvinfo : EIATTR_CRS_STACK_SIZE
	.align		4
.L_2502:
        /*00f8*/ 	.byte	0x04, 0x1e
        /*00fa*/ 	.short	(.L_2504 - .L_2503)
.L_2503:
        /*00fc*/ 	.word	0x00000000
.L_2504:


//--------------------- .nv.info._ZN10layer_norm13ln_fwd_kernelINS_13Kernel_traitsIf13__nv_bfloat16fS2_fjLj768ELj1ELj4ELj1ELj16ENS_18Kernel_traits_baseILj768EfS2_fS2_fjLj128EEEEELb1ELb1ELb0ELb0EEEvNS_9FwdParamsE --------------------------
	.section	.nv.info._ZN10layer_norm13ln_fwd_kernelINS_13Kernel_traitsIf13__nv_bfloat16fS2_fjLj768ELj1ELj4ELj1ELj16ENS_18Kernel_traits_baseILj768EfS2_fS2_fjLj128EEEEELb1ELb1ELb0ELb0EEEvNS_9FwdParamsE,"",@"SHT_CUDA_INFO"
	.sectionflags	@""
	.align	4


	//----- nvinfo : EIATTR_CUDA_API_VERSION
	.align		4
        /*0000*/ 	.byte	0x04, 0x37
        /*0002*/ 	.short	(.L_2506 - .L_2505)
.L_2505:
        /*0004*/ 	.word	0x00000082


	//----- nvinfo : EIATTR_SW2861232_WAR
	.align		4
.L_2506:
        /*0008*/ 	.byte	0x01, 0x35
	.zero		2


	//----- nvinfo : EIATTR_PARAM_CBANK
	.align		4
        /*000c*/ 	.byte	0x04, 0x0a
        /*000e*/ 	.short	(.L_2508 - .L_2507)
	.align		4
.L_2507:
        /*0010*/ 	.word	index@(.nv.constant0._ZN10layer_norm13ln_fwd_kernelINS_13Kernel_traitsIf13__nv_bfloat16fS2_fjLj768ELj1ELj4ELj1ELj16ENS_18Kernel_traits_baseILj768EfS2_fS2_fjLj128EEEEELb1ELb1ELb0ELb0EEEvNS_9FwdParamsE)
        /*0014*/ 	.short	0x0160
        /*0016*/ 	.short	0x00e8


	//----- nvinfo : EIATTR_CBANK_PARAM_SIZE
	.align		4
.L_2508:
        /*0018*/ 	.byte	0x03, 0x19
        /*001a*/ 	.short	0x00e8


	//----- nvinfo : EIATTR_KPARAM_INFO
	.align		4
        /*001c*/ 	.byte	0x04, 0x17
        /*001e*/ 	.short	(.L_2510 - .L_2509)
.L_2509:
        /*0020*/ 	.word	0x00000000
        /*0024*/ 	.short	0x0000
        /*0026*/ 	.short	0x0000
        /*0028*/ 	.byte	0x00, 0xf0, 0xa1, 0x03


	//----- nvinfo : EIATTR_MAXREG_COUNT
	.align		4
.L_2510:
        /*002c*/ 	.byte	0x03, 0x1b
        /*002e*/ 	.short	0x00ff


	//----- nvinfo : EIATTR_MERCURY_ISA_VERSION
	.align		4
        /*0030*/ 	.byte	0x03, 0x5f
        /*0032*/ 	.short	0x0000


	//----- nvinfo : EIATTR_COOP_GROUP_MASK_REGIDS
	.align		4
        /*0034*/ 	.byte	0x04, 0x29
        /*0036*/ 	.short	(.L_2512 - .L_2511)


	//   ....[0]....
.L_2511:
        /*0038*/ 	.word	0xffffffff


	//   ....[1]....
        /*003c*/ 	.word	0xffffffff


	//   ....[2]....
        /*0040*/ 	.word	0xffffffff


	//   ....[3]....
        /*0044*/ 	.word	0xffffffff


	//   ....[4]....
        /*0048*/ 	.word	0xffffffff


	//   ....[5]....
        /*004c*/ 	.word	0xffffffff


	//   ....[6]....
        /*0050*/ 	.word	0xffffffff


	//   ....[7]....
        /*0054*/ 	.word	0xffffffff


	//   ....[8]....
        /*0058*/ 	.word	0xffffffff


	//   ....[9]....
        /*005c*/ 	.word	0xffffffff


	//   ....[10]....
        /*0060*/ 	.word	0xffffffff


	//   ....[11]....
        /*0064*/ 	.word	0xffffffff


	//   ....[12]....
        /*0068*/ 	.word	0xffffffff


	//   ....[13]....
        /*006c*/ 	.word	0xffffffff


	//   ....[14]....
        /*0070*/ 	.word	0xffffffff


	//   ....[15]....
        /*0074*/ 	.word	0xffffffff


	//   ....[16]....
        /*0078*/ 	.word	0xffffffff


	//   ....[17]....
        /*007c*/ 	.word	0xffffffff


	//   ....[18]....
        /*0080*/ 	.word	0xffffffff


	//   ....[19]....
        /*0084*/ 	.word	0xffffffff


	//----- nvinfo : EIATTR_COOP_GROUP_INSTR_OFFSETS
	.align		4
.L_2512:
        /*0088*/ 	.byte	0x04, 0x28
        /*008a*/ 	.short	(.L_2514 - .L_2513)


	//   ....[0]....
.L_2513:
        /*008c*/ 	.word	0x00009420


	//   ....[1]....
        /*0090*/ 	.word	0x00009450


	//   ....[2]....
        /*0094*/ 	.word	0x00009480


	//   ....[3]....
        /*0098*/ 	.word	0x000094a0


	//   ....[4]....
        /*009c*/ 	.word	0x000094c0


	//   ....[5]....
        /*00a0*/ 	.word	0x00009800


	//   ....[6]....
        /*00a4*/ 	.word	0x00009820


	//   ....[7]....
        /*00a8*/ 	.word	0x00009840


	//   ....[8]....
        /*00ac*/ 	.word	0x00009860


	//   ....[9]....
        /*00b0*/ 	.word	0x00009880


	//   ....[10]....
        /*00b4*/ 	.word	0x0000a0e0


	//   ....[11]....
        /*00b8*/ 	.word	0x0000a150


	//   ....[12]....
        /*00bc*/ 	.word	0x0000a1b0


	//   ....[13]....
        /*00c0*/ 	.word	0x0000a210


	//   ....[14]....
        /*00c4*/ 	.word	0x0000a270


	//   ....[15]....
        /*00c8*/ 	.word	0x0000a600


	//   ....[16]....
        /*00cc*/ 	.word	0x0000a660


	//   ....[17]....
        /*00d0*/ 	.word	0x0000a6c0


	//   ....[18]....
        /*00d4*/ 	.word	0x0000a720


	//   ....[19]....
        /*00d8*/ 	.word	0x0000a790


	//----- nvinfo : EIATTR_EXIT_INSTR_OFFSETS
	.align		4
.L_2514:
        /*00dc*/ 	.byte	0x04, 0x1c
        /*00de*/ 	.short	(.L_2516 - .L_2515)


	//   ....[0]....
.L_2515:
        /*00e0*/ 	.word	0x000009c0


	//   ....[1]....
        /*00e4*/ 	.word	0x0000a090


	//----- nvinfo : EIATTR_MAX_THREADS
	.align		4
.L_2516:
        /*00e8*/ 	.byte	0x04, 0x05
        /*00ea*/ 	.short	(.L_2518 - .L_2517)
.L_2517:
        /*00ec*/ 	.word	0x00000080
        /*00f0*/ 	.word	0x00000001
        /*00f4*/ 	.word	0x00000001


	//----- nvinfo : EIATTR_CRS_STACK_SIZE
	.align		4
.L_2518:
        /*00f8*/ 	.byte	0x04, 0x1e
        /*00fa*/ 	.short	(.L_2520 - .L_2519)
.L_2519:
        /*00fc*/ 	.word	0x00000000
.L_2520:


//--------------------- .nv.info._ZN10layer_norm13ln_fwd_kernelINS_13Kernel_traitsIf13__nv_bfloat16fS2_fjLj768ELj1ELj4ELj1ELj16ENS_18Kernel_traits_baseILj768EfS2_fS2_fjLj128EEEEELb1ELb1ELb0ELb1EEEvNS_9FwdParamsE --------------------------
	.section	.nv.info._ZN10layer_norm13ln_fwd_kernelINS_13Kernel_traitsIf13__nv_bfloat16fS2_fjLj768ELj1ELj4ELj1ELj16ENS_18Kernel_traits_baseILj768EfS2_fS2_fjLj128EEEEELb1ELb1ELb0ELb1EEEvNS_9FwdParamsE,"",@"SHT_CUDA_INFO"
	.sectionflags	@""
	.align	4


	//----- nvinfo : EIATTR_CUDA_API_VERSION
	.align		4
        /*0000*/ 	.byte	0x04, 0x37
        /*0002*/ 	.short	(.L_2522 - .L_2521)
.L_2521:
        /*0004*/ 	.word	0x00000082


	//----- nvinfo : EIATTR_SW2861232_WAR
	.align		4
.L_2522:
        /*0008*/ 	.byte	0x01, 0x35
	.zero		2


	//----- nvinfo : EIATTR_PARAM_CBANK
	.align		4
        /*000c*/ 	.byte	0x04, 0x0a
        /*000e*/ 	.short	(.L_2524 - .L_2523)
	.align		4
.L_2523:
        /*0010*/ 	.word	index@(.nv.constant0._ZN10layer_norm13ln_fwd_kernelINS_13Kernel_traitsIf13__nv_bfloat16fS2_fjLj768ELj1ELj4ELj1ELj16ENS_18Kernel_traits_baseILj768EfS2_fS2_fjLj128EEEEELb1ELb1ELb0ELb1EEEvNS_9FwdParamsE)
        /*0014*/ 	.short	0x0160
        /*0016*/ 	.short	0x00e8


	//----- nvinfo : EIATTR_CBANK_PARAM_SIZE
	.align		4
.L_2524:
        /*0018*/ 	.byte	0x03, 0x19
        /*001a*/ 	.short	0x00e8


	//----- nvinfo : EIATTR_KPARAM_INFO
	.align		4
        /*001c*/ 	.byte	0x04, 0x17
        /*001e*/ 	.short	(.L_2526 - .L_2525)
.L_2525:
        /*0020*/ 	.word	0x00000000
        /*0024*/ 	.short	0x0000
        /*0026*/ 	.short	0x0000
        /*0028*/ 	.byte	0x00, 0xf0, 0xa1, 0x03


	//----- nvinfo : EIATTR_MAXREG_COUNT
	.align		4
.L_2526:
        /*002c*/ 	.byte	0x03, 0x1b
        /*002e*/ 	.short	0x00ff


	//----- nvinfo : EIATTR_ANNOTATIONS
	.align		4
        /*0030*/ 	.byte	0x04, 0x55
        /*0032*/ 	.short	(.L_2528 - .L_2527)


	//   ....[0]....
.L_2527:
        /*0034*/ 	.word	0x00000001
        /*0038*/ 	.byte	0x50, 0x08, 0x00, 0x00, 0x01, 0x00, 0x00, 0x00, 0x60, 0x08, 0x00, 0x00, 0x01, 0x00, 0x00, 0x00
        /*0048*/ 	.byte	0x50, 0x94, 0x00, 0x00, 0x01, 0x00, 0x00, 0x00, 0x70, 0x94, 0x00, 0x00, 0x01, 0x00, 0x00, 0x00
        /*0058*/ 	.byte	0x90, 0x94, 0x00, 0x00, 0x01, 0x00, 0x00, 0x00, 0xa0, 0x94, 0x00, 0x00


	//----- nvinfo : EIATTR_MERCURY_ISA_VERSION
	.align		4
.L_2528:
        /*0064*/ 	.byte	0x03, 0x5f
        /*0066*/ 	.short	0x0000


	//----- nvinfo : EIATTR_COOP_GROUP_MASK_REGIDS
	.align		4
        /*0068*/ 	.byte	0x04, 0x29
        /*006a*/ 	.short	(.L_2530 - .L_2529)


	//   ....[0]....
.L_2529:
        /*006c*/ 	.word	0xffffffff


	//   ....[1]....
        /*0070*/ 	.word	0xffffffff


	//   ....[2]....
        /*0074*/ 	.word	0xffffffff


	//   ....[3]....
        /*0078*/ 	.word	0xffffffff


	//   ....[4]....
        /*007c*/ 	.word	0xffffffff


	//   ....[5]....
        /*0080*/ 	.word	0xffffffff


	//   ....[6]....
        /*0084*/ 	.word	0xffffffff


	//   ....[7]....
        /*0088*/ 	.word	0xffffffff


	//   ....[8]....
        /*008c*/ 	.word	0xffffffff


	//   ....[9]....
        /*0090*/ 	.word	0xffffffff


	//   ....[10]....
        /*0094*/ 	.word	0xffffffff


	//   ....[11]....
        /*0098*/ 	.word	0xffffffff


	//   ....[12]....
        /*009c*/ 	.word	0xffffffff


	//   ....[13]....
        /*00a0*/ 	.word	0xffffffff


	//   ....[14]....
        /*00a4*/ 	.word	0xffffffff


	//   ....[15]....
        /*00a8*/ 	.word	0xffffffff


	//   ....[16]....
        /*00ac*/ 	.word	0xffffffff


	//   ....[17]....
        /*00b0*/ 	.word	0xffffffff


	//   ....[18]....
        /*00b4*/ 	.word	0xffffffff


	//   ....[19]....
        /*00b8*/ 	.word	0xffffffff


	//----- nvinfo : EIATTR_COOP_GROUP_INSTR_OFFSETS
	.align		4
.L_2530:
        /*00bc*/ 	.byte	0x04, 0x28
        /*00be*/ 	.short	(.L_2532 - .L_2531)


	//   ....[0]....
.L_2531:
        /*00c0*/ 	.word	0x00008ff0


	//   ....[1]....
        /*00c4*/ 	.word	0x00009020


	//   ....[2]....
        /*00c8*/ 	.word	0x00009040


	//   ....[3]....
        /*00cc*/ 	.word	0x00009060


	//   ....[4]....
        /*00d0*/ 	.word	0x00009080


	//   ....[5]....
        /*00d4*/ 	.word	0x000093b0


	//   ....[6]....
        /*00d8*/ 	.word	0x000093d0


	//   ....[7]....
        /*00dc*/ 	.word	0x000093f0


	//   ....[8]....
        /*00e0*/ 	.word	0x00009410


	//   ....[9]....
        /*00e4*/ 	.word	0x00009430


	//   ....[10]....
        /*00e8*/ 	.word	0x00009bf0


	//   ....[11]....
        /*00ec*/ 	.word	0x00009c60


	//   ....[12]....
        /*00f0*/ 	.word	0x00009cd0


	//   ....[13]....
        /*00f4*/ 	.word	0x00009d40


	//   ....[14]....
        /*00f8*/ 	.word	0x00009db0


	//   ....[15]....
        /*00fc*/ 	.word	0x0000a120


	//   ....[16]....
        /*0100*/ 	.word	0x0000a180


	//   ....[17]....
        /*0104*/ 	.word	0x0000a1e0


	//   ....[18]....
        /*0108*/ 	.word	0x0000a240


	//   ....[19]....
        /*010c*/ 	.word	0x0000a2a0


	//----- nvinfo : EIATTR_EXIT_INSTR_OFFSETS
	.align		4
.L_2532:
        /*0110*/ 	.byte	0x04, 0x1c
        /*0112*/ 	.short	(.L_2534 - .L_2533)


	//   ....[0]....
.L_2533:
        /*0114*/ 	.word	0x000006b0


	//   ....[1]....
        /*0118*/ 	.word	0x00009b90


	//----- nvinfo : EIATTR_MAX_THREADS
	.align		4
.L_2534:
        /*011c*/ 	.byte	0x04, 0x05
        /*011e*/ 	.short	(.L_2536 - .L_2535)
.L_2535:
        /*0120*/ 	.word	0x00000080
        /*0124*/ 	.word	0x00000001
        /*0128*/ 	.word	0x00000001


	//----- nvinfo : EIATTR_CRS_STACK_SIZE
	.align		4
.L_2536:
        /*012c*/ 	.byte	0x04, 0x1e
        /*012e*/ 	.short	(.L_2538 - .L_2537)
.L_2537:
        /*0130*/ 	.word	0x00000000
.L_2538:


//--------------------- .nv.info._ZN10layer_norm13ln_fwd_kernelINS_13Kernel_traitsIf13__nv_bfloat16fS2_fjLj768ELj1ELj4ELj1ELj16ENS_18Kernel_traits_baseILj768EfS2_fS2_fjLj128EEEEELb1ELb1ELb1ELb0EEEvNS_9FwdParamsE --------------------------
	.section	.nv.info._ZN10layer_norm13ln_fwd_kernelINS_13Kernel_traitsIf13__nv_bfloat16fS2_fjLj768ELj1ELj4ELj1ELj16ENS_18Kernel_traits_baseILj768EfS2_fS2_fjLj128EEEEELb1ELb1ELb1ELb0EEEvNS_9FwdParamsE,"",@"SHT_CUDA_INFO"
	.sectionflags	@""
	.align	4


	//----- nvinfo : EIATTR_CUDA_API_VERSION
	.align		4
        /*0000*/ 	.byte	0x04, 0x37
        /*0002*/ 	.short	(.L_2540 - .L_2539)
.L_2539:
        /*0004*/ 	.word	0x00000082


	//----- nvinfo : EIATTR_SW2861232_WAR
	.align		4
.L_2540:
        /*0008*/ 	.byte	0x01, 0x35
	.zero		2


	//----- nvinfo : EIATTR_PARAM_CBANK
	.align		4
        /*000c*/ 	.byte	0x04, 0x0a
        /*000e*/ 	.short	(.L_2542 - .L_2541)
	.align		4
.L_2541:
        /*0010*/ 	.word	index@(.nv.constant0._ZN10layer_norm13ln_fwd_kernelINS_13Kernel_traitsIf13__nv_bfloat16fS2_fjLj768ELj1ELj4ELj1ELj16ENS_18Kernel_traits_baseILj768EfS2_fS2_fjLj128EEEEELb1ELb1ELb1ELb0EEEvNS_9FwdParamsE)
        /*0014*/ 	.short	0x0160
        /*0016*/ 	.short	0x00e8


	//----- nvinfo : EIATTR_CBANK_PARAM_SIZE
	.align		4
.L_2542:
        /*0018*/ 	.byte	0x03, 0x19
        /*001a*/ 	.short	0x00e8


	//----- nvinfo : EIATTR_KPARAM_INFO
	.align		4
        /*001c*/ 	.byte	0x04, 0x17
        /*001e*/ 	.short	(.L_2544 - .L_2543)
.L_2543:
        /*0020*/ 	.word	0x00000000
        /*0024*/ 	.short	0x0000
        /*0026*/ 	.short	0x0000
        /*0028*/ 	.byte	0x00, 0xf0, 0xa1, 0x03


	//----- nvinfo : EIATTR_MAXREG_COUNT
	.align		4
.L_2544:
        /*002c*/ 	.byte	0x03, 0x1b
        /*002e*/ 	.short	0x00ff


	//----- nvinfo : EIATTR_MERCURY_ISA_VERSION
	.align		4
        /*0030*/ 	.byte	0x03, 0x5f
        /*0032*/ 	.short	0x0000


	//----- nvinfo : EIATTR_COOP_GROUP_MASK_REGIDS
	.align		4
        /*0034*/ 	.byte	0x04, 0x29
        /*0036*/ 	.short	(.L_2546 - .L_2545)


	//   ....[0]....
.L_2545:
        /*0038*/ 	.word	0xffffffff


	//   ....[1]....
        /*003c*/ 	.word	0xffffffff


	//   ....[2]....
        /*0040*/ 	.word	0xffffffff


	//   ....[3]....
        /*0044*/ 	.word	0xffffffff


	//   ....[4]....
        /*0048*/ 	.word	0xffffffff


	//   ....[5]....
        /*004c*/ 	.word	0xffffffff


	//   ....[6]....
        /*0050*/ 	.word	0xffffffff


	//   ....[7]....
        /*0054*/ 	.word	0xffffffff


	//   ....[8]....
        /*0058*/ 	.word	0xffffffff


	//   ....[9]....
        /*005c*/ 	.word	0xffffffff


	//   ....[10]....
        /*0060*/ 	.word	0xffffffff


	//   ....[11]....
        /*0064*/ 	.word	0xffffffff


	//   ....[12]....
        /*0068*/ 	.word	0xffffffff


	//   ....[13]....
        /*006c*/ 	.word	0xffffffff


	//   ....[14]....
        /*0070*/ 	.word	0xffffffff


	//   ....[15]....
        /*0074*/ 	.word	0xffffffff


	//   ....[16]....
        /*0078*/ 	.word	0xffffffff


	//   ....[17]....
        /*007c*/ 	.word	0xffffffff


	//   ....[18]....
        /*0080*/ 	.word	0xffffffff


	//   ....[19]....
        /*0084*/ 	.word	0xffffffff


	//----- nvinfo : EIATTR_COOP_GROUP_INSTR_OFFSETS
	.align		4
.L_2546:
        /*0088*/ 	.byte	0x04, 0x28
        /*008a*/ 	.short	(.L_2548 - .L_2547)


	//   ....[0]....
.L_2547:
        /*008c*/ 	.word	0x0000a0f0


	//   ....[1]....
        /*0090*/ 	.word	0x0000a120


	//   ....[2]....
        /*0094*/ 	.word	0x0000a140


	//   ....[3]....
        /*0098*/ 	.word	0x0000a160


	//   ....[4]....
        /*009c*/ 	.word	0x0000a180


	//   ....[5]....
        /*00a0*/ 	.word	0x0000a4c0


	//   ....[6]....
        /*00a4*/ 	.word	0x0000a4e0


	//   ....[7]....
        /*00a8*/ 	.word	0x0000a500


	//   ....[8]....
        /*00ac*/ 	.word	0x0000a520


	//   ....[9]....
        /*00b0*/ 	.word	0x0000a540


	//   ....[10]....
        /*00b4*/ 	.word	0x0000ae00


	//   ....[11]....
        /*00b8*/ 	.word	0x0000ae70


	//   ....[12]....
        /*00bc*/ 	.word	0x0000aed0


	//   ....[13]....
        /*00c0*/ 	.word	0x0000af30


	//   ....[14]....
        /*00c4*/ 	.word	0x0000af90


	//   ....[15]....
        /*00c8*/ 	.word	0x0000b310


	//   ....[16]....
        /*00cc*/ 	.word	0x0000b370


	//   ....[17]....
        /*00d0*/ 	.word	0x0000b3d0


	//   ....[18]....
        /*00d4*/ 	.word	0x0000b430


	//   ....[19]....
        /*00d8*/ 	.word	0x0000b4a0


	//----- nvinfo : EIATTR_EXIT_INSTR_OFFSETS
	.align		4
.L_2548:
        /*00dc*/ 	.byte	0x04, 0x1c
        /*00de*/ 	.short	(.L_2550 - .L_2549)


	//   ....[0]....
.L_2549:
        /*00e0*/ 	.word	0x000009a0


	//   ....[1]....
        /*00e4*/ 	.word	0x0000adb0


	//----- nvinfo : EIATTR_MAX_THREADS
	.align		4
.L_2550:
        /*00e8*/ 	.byte	0x04, 0x05
        /*00ea*/ 	.short	(.L_2552 - .L_2551)
.L_2551:
        /*00ec*/ 	.word	0x00000080
        /*00f0*/ 	.word	0x00000001
        /*00f4*/ 	.word	0x00000001


	//----- nvinfo : EIATTR_CRS_STACK_SIZE
	.align		4
.L_2552:
        /*00f8*/ 	.byte	0x04, 0x1e
        /*00fa*/ 	.short	(.L_2554 - .L_2553)
.L_2553:
        /*00fc*/ 	.word	0x00000000
.L_2554:


//--------------------- .nv.info._ZN10layer_norm13ln_fwd_kernelINS_13Kernel_traitsIf13__nv_bfloat16fS2_fjLj768ELj1ELj4ELj1ELj16ENS_18Kernel_traits_baseILj768EfS2_fS2_fjLj128EEEEELb1ELb1ELb1ELb1EEEvNS_9FwdParamsE --------------------------
	.section	.nv.info._ZN10layer_norm13ln_fwd_kernelINS_13Kernel_traitsIf13__nv_bfloat16fS2_fjLj768ELj1ELj4ELj1ELj16ENS_18Kernel_traits_baseILj768EfS2_fS2_fjLj128EEEEELb1ELb1ELb1ELb1EEEvNS_9FwdParamsE,"",@"SHT_CUDA_INFO"
	.sectionflags	@""
	.align	4


	//----- nvinfo : EIATTR_CUDA_API_VERSION
	.align		4
        /*0000*/ 	.byte	0x04, 0x37
        /*0002*/ 	.short	(.L_2556 - .L_2555)
.L_2555:
        /*0004*/ 	.word	0x00000082


	//----- nvinfo : EIATTR_SW2861232_WAR
	.align		4
.L_2556:
        /*0008*/ 	.byte	0x01, 0x35
	.zero		2


	//----- nvinfo : EIATTR_PARAM_CBANK
	.align		4
        /*000c*/ 	.byte	0x04, 0x0a
        /*000e*/ 	.short	(.L_2558 - .L_2557)
	.align		4
.L_2557:
        /*0010*/ 	.word	index@(.nv.constant0._ZN10layer_norm13ln_fwd_kernelINS_13Kernel_traitsIf13__nv_bfloat16fS2_fjLj768ELj1ELj4ELj1ELj16ENS_18Kernel_traits_baseILj768EfS2_fS2_fjLj128EEEEELb1ELb1ELb1ELb1EEEvNS_9FwdParamsE)
        /*0014*/ 	.short	0x0160
        /*0016*/ 	.short	0x00e8


	//----- nvinfo : EIATTR_CBANK_PARAM_SIZE
	.align		4
.L_2558:
        /*0018*/ 	.byte	0x03, 0x19
        /*001a*/ 	.short	0x00e8


	//----- nvinfo : EIATTR_KPARAM_INFO
	.align		4
        /*001c*/ 	.byte	0x04, 0x17
        /*001e*/ 	.short	(.L_2560 - .L_2559)
.L_2559:
        /*0020*/ 	.word	0x00000000
        /*0024*/ 	.short	0x0000
        /*0026*/ 	.short	0x0000
        /*0028*/ 	.byte	0x00, 0xf0, 0xa1, 0x03


	//----- nvinfo : EIATTR_MAXREG_COUNT
	.align		4
.L_2560:
        /*002c*/ 	.byte	0x03, 0x1b
        /*002e*/ 	.short	0x00ff


	//----- nvinfo : EIATTR_MERCURY_ISA_VERSION
	.align		4
        /*0030*/ 	.byte	0x03, 0x5f
        /*0032*/ 	.short	0x0000


	//----- nvinfo : EIATTR_COOP_GROUP_MASK_REGIDS
	.align		4
        /*0034*/ 	.byte	0x04, 0x29
        /*0036*/ 	.short	(.L_2562 - .L_2561)


	//   ....[0]....
.L_2561:
        /*0038*/ 	.word	0xffffffff


	//   ....[1]....
        /*003c*/ 	.word	0xffffffff


	//   ....[2]....
        /*0040*/ 	.word	0xffffffff


	//   ....[3]....
        /*0044*/ 	.word	0xffffffff


	//   ....[4]....
        /*0048*/ 	.word	0xffffffff


	//   ....[5]....
        /*004c*/ 	.word	0xffffffff


	//   ....[6]....
        /*0050*/ 	.word	0xffffffff


	//   ....[7]....
        /*0054*/ 	.word	0xffffffff


	//   ....[8]....
        /*0058*/ 	.word	0xffffffff


	//   ....[9]....
        /*005c*/ 	.word	0xffffffff


	//   ....[10]....
        /*0060*/ 	.word	0xffffffff


	//   ....[11]....
        /*0064*/ 	.word	0xffffffff


	//   ....[12]....
        /*0068*/ 	.word	0xffffffff


	//   ....[13]....
        /*006c*/ 	.word	0xffffffff


	//   ....[14]....
        /*0070*/ 	.word	0xffffffff


	//   ....[15]....
        /*0074*/ 	.word	0xffffffff


	//   ....[16]....
        /*0078*/ 	.word	0xffffffff


	//   ....[17]....
        /*007c*/ 	.word	0xffffffff


	//   ....[18]....
        /*0080*/ 	.word	0xffffffff


	//   ....[19]....
        /*0084*/ 	.word	0xffffffff


	//----- nvinfo : EIATTR_COOP_GROUP_INSTR_OFFSETS
	.align		4
.L_2562:
        /*0088*/ 	.byte	0x04, 0x28
        /*008a*/ 	.short	(.L_2564 - .L_2563)


	//   ....[0]....
.L_2563:
        /*008c*/ 	.word	0x00009dc0


	//   ....[1]....
        /*0090*/ 	.word	0x00009df0


	//   ....[2]....
        /*0094*/ 	.word	0x00009e10


	//   ....[3]....
        /*0098*/ 	.word	0x00009e30


	//   ....[4]....
        /*009c*/ 	.word	0x00009e50


	//   ....[5]....
        /*00a0*/ 	.word	0x0000a180


	//   ....[6]....
        /*00a4*/ 	.word	0x0000a1a0


	//   ....[7]....
        /*00a8*/ 	.word	0x0000a1c0


	//   ....[8]....
        /*00ac*/ 	.word	0x0000a1e0


	//   ....[9]....
        /*00b0*/ 	.word	0x0000a200


	//   ....[10]....
        /*00b4*/ 	.word	0x0000aa10


	//   ....[11]....
        /*00b8*/ 	.word	0x0000aa80


	//   ....[12]....
        /*00bc*/ 	.word	0x0000aae0


	//   ....[13]....
        /*00c0*/ 	.word	0x0000ab40


	//   ....[14]....
        /*00c4*/ 	.word	0x0000aba0


	//   ....[15]....
        /*00c8*/ 	.word	0x0000af10


	//   ....[16]....
        /*00cc*/ 	.word	0x0000af70


	//   ....[17]....
        /*00d0*/ 	.word	0x0000afd0


	//   ....[18]....
        /*00d4*/ 	.word	0x0000b030


	//   ....[19]....
        /*00d8*/ 	.word	0x0000b090


	//----- nvinfo : EIATTR_EXIT_INSTR_OFFSETS
	.align		4
.L_2564:
        /*00dc*/ 	.byte	0x04, 0x1c
        /*00de*/ 	.short	(.L_2566 - .L_2565)


	//   ....[0]....
.L_2565:
        /*00e0*/ 	.word	0x000006a0


	//   ....[1]....
        /*00e4*/ 	.word	0x0000a9c0


	//----- nvinfo : EIATTR_MAX_THREADS
	.align		4
.L_2566:
        /*00e8*/ 	.byte	0x04, 0x05
        /*00ea*/ 	.short	(.L_2568 - .L_2567)
.L_2567:
        /*00ec*/ 	.word	0x00000080
        /*00f0*/ 	.word	0x00000001
        /*00f4*/ 	.word	0x00000001


	//----- nvinfo : EIATTR_CRS_STACK_SIZE
	.align		4
.L_2568:
        /*00f8*/ 	.byte	0x04, 0x1e
        /*00fa*/ 	.short	(.L_2570 - .L_2569)
.L_2569:
        /*00fc*/ 	.word	0x00000000
.L_2570:


//--------------------- .nv.info._ZN10layer_norm13ln_fwd_kernelINS_13Kernel_traitsIf6__halfS2_S2_fjLj768ELj1ELj4ELj1ELj16ENS_18Kernel_traits_baseILj768EfS2_S2_S2_fjLj128EEEEELb0ELb0ELb0ELb0EEEvNS_9FwdParamsE --------------------------
	.section	.nv.info._ZN10layer_norm13ln_fwd_kernelINS_13Kernel_traitsIf6__halfS2_S2_fjLj768ELj1ELj4ELj1ELj16ENS_18Kernel_traits_baseILj768EfS2_S2_S2_fjLj128EEEEELb0ELb0ELb0ELb0EEEvNS_9FwdParamsE,"",@"SHT_CUDA_INFO"
	.sectionflags	@""
	.align	4


	//----- nvinfo : EIATTR_CUDA_API_VERSION
	.align		4
        /*0000*/ 	.byte	0x04, 0x37
        /*0002*/ 	.short	(.L_2572 - .L_2571)
.L_2571:
        /*0004*/ 	.word	0x00000082


	//----- nvinfo : EIATTR_SW2861232_WAR
	.align		4
.L_2572:
        /*0008*/ 	.byte	0x01, 0x35
	.zero		2


	//----- nvinfo : EIATTR_PARAM_CBANK
	.align		4
        /*000c*/ 	.byte	0x04, 0x0a
        /*000e*/ 	.short	(.L_2574 - .L_2573)
	.align		4
.L_2573:
        /*0010*/ 	.word	index@(.nv.constant0._ZN10layer_norm13ln_fwd_kernelINS_13Kernel_traitsIf6__halfS2_S2_fjLj768ELj1ELj4ELj1ELj16ENS_18Kernel_traits_baseILj768EfS2_S2_S2_fjLj128EEEEELb0ELb0ELb0ELb0EEEvNS_9FwdParamsE)
        /*0014*/ 	.short	0x0160
        /*0016*/ 	.short	0x00e8


	//----- nvinfo : EIATTR_CBANK_PARAM_SIZE
	.align		4
.L_2574:
        /*0018*/ 	.byte	0x03, 0x19
        /*001a*/ 	.short	0x00e8


	//----- nvinfo : EIATTR_KPARAM_INFO
	.align		4
        /*001c*/ 	.byte	0x04, 0x17
        /*001e*/ 	.short	(.L_2576 - .L_2575)
.L_2575:
        /*0020*/ 	.word	0x00000000
        /*0024*/ 	.short	0x0000
        /*0026*/ 	.short	0x0000
        /*0028*/ 	.byte	0x00, 0xf0, 0xa1, 0x03


	//----- nvinfo : EIATTR_MAXREG_COUNT
	.align		4
.L_2576:
        /*002c*/ 	.byte	0x03, 0x1b
        /*002e*/ 	.short	0x00ff


	//----- nvinfo : EIATTR_MERCURY_ISA_VERSION
	.align		4
        /*0030*/ 	.byte	0x03, 0x5f
        /*0032*/ 	.short	0x0000


	//----- nvinfo : EIATTR_COOP_GROUP_MASK_REGIDS
	.align		4
        /*0034*/ 	.byte	0x04, 0x29
        /*0036*/ 	.short	(.L_2578 - .L_2577)


	//   ....[0]....
.L_2577:
        /*0038*/ 	.word	0xffffffff


	//   ....[1]....
        /*003c*/ 	.word	0xffffffff


	//   ....[2]....
        /*0040*/ 	.word	0xffffffff


	//   ....[3]....
        /*0044*/ 	.word	0xffffffff


	//   ....[4]....
        /*0048*/ 	.word	0xffffffff


	//   ....[5]....
        /*004c*/ 	.word	0xffffffff


	//   ....[6]....
        /*0050*/ 	.word	0xffffffff


	//   ....[7]....
        /*0054*/ 	.word	0xffffffff


	//   ....[8]....
        /*0058*/ 	.word	0xffffffff


	//   ....[9]....
        /*005c*/ 	.word	0xffffffff


	//   ....[10]....
        /*0060*/ 	.word	0xffffffff


	//   ....[11]....
        /*0064*/ 	.word	0xffffffff


	//   ....[12]....
        /*0068*/ 	.word	0xffffffff


	//   ....[13]....
        /*006c*/ 	.word	0xffffffff


	//   ....[14]....
        /*0070*/ 	.word	0xffffffff


	//   ....[15]....
        /*0074*/ 	.word	0xffffffff


	//   ....[16]....
        /*0078*/ 	.word	0xffffffff


	//   ....[17]....
        /*007c*/ 	.word	0xffffffff


	//   ....[18]....
        /*0080*/ 	.word	0xffffffff


	//   ....[19]....
        /*0084*/ 	.word	0xffffffff


	//----- nvinfo : EIATTR_COOP_GROUP_INSTR_OFFSETS
	.align		4
.L_2578:
        /*0088*/ 	.byte	0x04, 0x28
        /*008a*/ 	.short	(.L_2580 - .L_2579)


	//   ....[0]....
.L_2579:
        /*008c*/ 	.word	0x00001810


	//   ....[1]....
        /*0090*/ 	.word	0x00001840


	//   ....[2]....
        /*0094*/ 	.word	0x00001860


	//   ....[3]....
        /*0098*/ 	.word	0x00001880


	//   ....[4]....
        /*009c*/ 	.word	0x000018a0


	//   ....[5]....
        /*00a0*/ 	.word	0x00001be0


	//   ....[6]....
        /*00a4*/ 	.word	0x00001c00


	//   ....[7]....
        /*00a8*/ 	.word	0x00001c20


	//   ....[8]....
        /*00ac*/ 	.word	0x00001c40


	//   ....[9]....
        /*00b0*/ 	.word	0x00001c60


	//   ....[10]....
        /*00b4*/ 	.word	0x00002490


	//   ....[11]....
        /*00b8*/ 	.word	0x000024f0


	//   ....[12]....
        /*00bc*/ 	.word	0x00002550


	//   ....[13]....
        /*00c0*/ 	.word	0x000025b0


	//   ....[14]....
        /*00c4*/ 	.word	0x00002610


	//   ....[15]....
        /*00c8*/ 	.word	0x00002990


	//   ....[16]....
        /*00cc*/ 	.word	0x000029f0


	//   ....[17]....
        /*00d0*/ 	.word	0x00002a50


	//   ....[18]....
        /*00d4*/ 	.word	0x00002ab0


	//   ....[19]....
        /*00d8*/ 	.word	0x00002b10


	//----- nvinfo : EIATTR_EXIT_INSTR_OFFSETS
	.align		4
.L_2580:
        /*00dc*/ 	.byte	0x04, 0x1c
        /*00de*/ 	.short	(.L_2582 - .L_2581)


	//   ....[0]....
.L_2581:
        /*00e0*/ 	.word	0x00000490


	//   ....[1]....
        /*00e4*/ 	.word	0x00002430


	//----- nvinfo : EIATTR_MAX_THREADS
	.align		4
.L_2582:
        /*00e8*/ 	.byte	0x04, 0x05
        /*00ea*/ 	.short	(.L_2584 - .L_2583)
.L_2583:
        /*00ec*/ 	.word	0x00000080
        /*00f0*/ 	.word	0x00000001
        /*00f4*/ 	.word	0x00000001


	//----- nvinfo : EIATTR_CRS_STACK_SIZE
	.align		4
.L_2584:
        /*00f8*/ 	.byte	0x04, 0x1e
        /*00fa*/ 	.short	(.L_2586 - .L_2585)
.L_2585:
        /*00fc*/ 	.word	0x00000000
.L_2586:


//--------------------- .nv.info._ZN10layer_norm13ln_fwd_kernelINS_13Kernel_traitsIf6__halfS2_S2_fjLj768ELj1ELj4ELj1ELj16ENS_18Kernel_traits_baseILj768EfS2_S2_S2_fjLj128EEEEELb0ELb0ELb0ELb1EEEvNS_9FwdParamsE --------------------------
	.section	.nv.info._ZN10layer_norm13ln_fwd_kernelINS_13Kernel_traitsIf6__halfS2_S2_fjLj768ELj1ELj4ELj1ELj16ENS_18Kernel_traits_baseILj768EfS2_S2_S2_fjLj128EEEEELb0ELb0ELb0ELb1EEEvNS_9FwdParamsE,"",@"SHT_CUDA_INFO"
	.sectionflags	@""
	.align	4


	//----- nvinfo : EIATTR_CUDA_API_VERSION
	.align		4
        /*0000*/ 	.byte	0x04, 0x37
        /*0002*/ 	.short	(.L_2588 - .L_2587)
.L_2587:
        /*0004*/ 	.word	0x00000082


	//----- nvinfo : EIATTR_SW2861232_WAR
	.align		4
.L_2588:
        /*0008*/ 	.byte	0x01, 0x35
	.zero		2


	//----- nvinfo : EIATTR_PARAM_CBANK
	.align		4
        /*000c*/ 	.byte	0x04, 0x0a
        /*000e*/ 	.short	(.L_2590 - .L_2589)
	.align		4
.L_2589:
        /*0010*/ 	.word	index@(.nv.constant0._ZN10layer_norm13ln_fwd_kernelINS_13Kernel_traitsIf6__halfS2_S2_fjLj768ELj1ELj4ELj1ELj16ENS_18Kernel_traits_baseILj768EfS2_S2_S2_fjLj128EEEEELb0ELb0ELb0ELb1EEEvNS_9FwdParamsE)
        /*0014*/ 	.short	0x0160
        /*0016*/ 	.short	0x00e8


	//----- nvinfo : EIATTR_CBANK_PARAM_SIZE
	.align		4
.L_2590:
        /*0018*/ 	.byte	0x03, 0x19
        /*001a*/ 	.short	0x00e8


	//----- nvinfo : EIATTR_KPARAM_INFO
	.align		4
        /*001c*/ 	.byte	0x04, 0x17
        /*001e*/ 	.short	(.L_2592 - .L_2591)
.L_2591:
        /*0020*/ 	.word	0x00000000
        /*0024*/ 	.short	0x0000
        /*0026*/ 	.short	0x0000
        /*0028*/ 	.byte	0x00, 0xf0, 0xa1, 0x03


	//----- nvinfo : EIATTR_MAXREG_COUNT
	.align		4
.L_2592:
        /*002c*/ 	.byte	0x03, 0x1b
        /*002e*/ 	.short	0x00ff


	//----- nvinfo : EIATTR_MERCURY_ISA_VERSION
	.align		4
        /*0030*/ 	.byte	0x03, 0x5f
        /*0032*/ 	.short	0x0000


	//----- nvinfo : EIATTR_COOP_GROUP_MASK_REGIDS
	.align		4
        /*0034*/ 	.byte	0x04, 0x29
        /*0036*/ 	.short	(.L_2594 - .L_2593)


	//   ....[0]....
.L_2593:
        /*0038*/ 	.word	0xffffffff


	//   ....[1]....
        /*003c*/ 	.word	0xffffffff


	//   ....[2]....
        /*0040*/ 	.word	0xffffffff


	//   ....[3]....
        /*0044*/ 	.word	0xffffffff


	//   ....[4]....
        /*0048*/ 	.word	0xffffffff


	//   ....[5]....
        /*004c*/ 	.word	0xffffffff


	//   ....[6]....
        /*0050*/ 	.word	0xffffffff


	//   ....[7]....
        /*0054*/ 	.word	0xffffffff


	//   ....[8]....
        /*0058*/ 	.word	0xffffffff


	//   ....[9]....
        /*005c*/ 	.word	0xffffffff


	//   ....[10]....
        /*0060*/ 	.word	0xffffffff


	//   ....[11]....
        /*0064*/ 	.word	0xffffffff


	//   ....[12]....
        /*0068*/ 	.word	0xffffffff


	//   ....[13]....
        /*006c*/ 	.word	0xffffffff


	//   ....[14]....
        /*0070*/ 	.word	0xffffffff


	//   ....[15]....
        /*0074*/ 	.word	0xffffffff


	//   ....[16]....
        /*0078*/ 	.word	0xffffffff


	//   ....[17]....
        /*007c*/ 	.word	0xffffffff


	//   ....[18]....
        /*0080*/ 	.word	0xffffffff


	//   ....[19]....
        /*0084*/ 	.word	0xffffffff


	//----- nvinfo : EIATTR_COOP_GROUP_INSTR_OFFSETS
	.align		4
.L_2594:
        /*0088*/ 	.byte	0x04, 0x28
        /*008a*/ 	.short	(.L_2596 - .L_2595)


	//   ....[0]....
.L_2595:
        /*008c*/ 	.word	0x00001450


	//   ....[1]....
        /*0090*/ 	.word	0x00001480


	//   ....[2]....
        /*0094*/ 	.word	0x000014a0


	//   ....[3]....
        /*0098*/ 	.word	0x000014c0


	//   ....[4]....
        /*009c*/ 	.word	0x000014e0


	//   ....[5]....
        /*00a0*/ 	.word	0x00001810


	//   ....[6]....
        /*00a4*/ 	.word	0x00001830


	//   ....[7]....
        /*00a8*/ 	.word	0x00001850


	//   ....[8]....
        /*00ac*/ 	.word	0x00001870


	//   ....[9]....
        /*00b0*/ 	.word	0x00001890


	//   ....[10]....
        /*00b4*/ 	.word	0x00001fd0


	//   ....[11]....
        /*00b8*/ 	.word	0x00002030


	//   ....[12]....
        /*00bc*/ 	.word	0x00002090


	//   ....[13]....
        /*00c0*/ 	.word	0x000020f0


	//   ....[14]....
        /*00c4*/ 	.word	0x00002150


	//   ....[15]....
        /*00c8*/ 	.word	0x000024c0


	//   ....[16]....
        /*00cc*/ 	.word	0x00002520


	//   ....[17]....
        /*00d0*/ 	.word	0x00002580


	//   ....[18]....
        /*00d4*/ 	.word	0x000025e0


	//   ....[19]....
        /*00d8*/ 	.word	0x00002640


	//----- nvinfo : EIATTR_EXIT_INSTR_OFFSETS
	.align		4
.L_2596:
        /*00dc*/ 	.byte	0x04, 0x1c
        /*00de*/ 	.short	(.L_2598 - .L_2597)


	//   ....[0]....
.L_2597:
        /*00e0*/ 	.word	0x00000210


	//   ....[1]....
        /*00e4*/ 	.word	0x00001f70


	//----- nvinfo : EIATTR_MAX_THREADS
	.align		4
.L_2598:
        /*00e8*/ 	.byte	0x04, 0x05
        /*00ea*/ 	.short	(.L_2600 - .L_2599)
.L_2599:
        /*00ec*/ 	.word	0x00000080
        /*00f0*/ 	.word	0x00000001
        /*00f4*/ 	.word	0x00000001


	//----- nvinfo : EIATTR_CRS_STACK_SIZE
	.align		4
.L_2600:
        /*00f8*/ 	.byte	0x04, 0x1e
        /*00fa*/ 	.short	(.L_2602 - .L_2601)
.L_2601:
        /*00fc*/ 	.word	0x00000000
.L_2602:


//--------------------- .nv.info._ZN10layer_norm13ln_fwd_kernelINS_13Kernel_traitsIf6__halfS2_S2_fjLj768ELj1ELj4ELj1ELj16ENS_18Kernel_traits_baseILj768EfS2_S2_S2_fjLj128EEEEELb0ELb0ELb1ELb0EEEvNS_9FwdParamsE --------------------------
	.section	.nv.info._ZN10layer_norm13ln_fwd_kernelINS_13Kernel_traitsIf6__halfS2_S2_fjLj768ELj1ELj4ELj1ELj16ENS_18Kernel_traits_baseILj768EfS2_S2_S2_fjLj128EEEEELb0ELb0ELb1ELb0EEEvNS_9FwdParamsE,"",@"SHT_CUDA_INFO"
	.sectionflags	@""
	.align	4


	//----- nvinfo : EIATTR_CUDA_API_VERSION
	.align		4
        /*0000*/ 	.byte	0x04, 0x37
        /*0002*/ 	.short	(.L_2604 - .L_2603)
.L_2603:
        /*0004*/ 	.word	0x00000082


	//----- nvinfo : EIATTR_SW2861232_WAR
	.align		4
.L_2604:
        /*0008*/ 	.byte	0x01, 0x35
	.zero		2


	//----- nvinfo : EIATTR_PARAM_CBANK
	.align		4
        /*000c*/ 	.byte	0x04, 0x0a
        /*000e*/ 	.short	(.L_2606 - .L_2605)
	.align		4
.L_2605:
        /*0010*/ 	.word	index@(.nv.constant0._ZN10layer_norm13ln_fwd_kernelINS_13Kernel_traitsIf6__halfS2_S2_fjLj768ELj1ELj4ELj1ELj16ENS_18Kernel_traits_baseILj768EfS2_S2_S2_fjLj128EEEEELb0ELb0ELb1ELb0EEEvNS_9FwdParamsE)
        /*0014*/ 	.short	0x0160
        /*0016*/ 	.short	0x00e8


	//----- nvinfo : EIATTR_CBANK_PARAM_SIZE
	.align		4
.L_2606:
        /*0018*/ 	.byte	0x03, 0x19
        /*001a*/ 	.short	0x00e8


	//----- nvinfo : EIATTR_KPARAM_INFO
	.align		4
        /*001c*/ 	.byte	0x04, 0x17
        /*001e*/ 	.short	(.L_2608 - .L_2607)
.L_2607:
        /*0020*/ 	.word	0x00000000
        /*0024*/ 	.short	0x0000
        /*0026*/ 	.short	0x0000
        /*0028*/ 	.byte	0x00, 0xf0, 0xa1, 0x03


	//----- nvinfo : EIATTR_MAXREG_COUNT
	.align		4
.L_2608:
        /*002c*/ 	.byte	0x03, 0x1b
        /*002e*/ 	.short	0x00ff


	//----- nvinfo : EIATTR_MERCURY_ISA_VERSION
	.align		4
        /*0030*/ 	.byte	0x03, 0x5f
        /*0032*/ 	.short	0x0000


	//----- nvinfo : EIATTR_COOP_GROUP_MASK_REGIDS
	.align		4
        /*0034*/ 	.byte	0x04, 0x29
        /*0036*/ 	.short	(.L_2610 - .L_2609)


	//   ....[0]....
.L_2609:
        /*0038*/ 	.word	0xffffffff


	//   ....[1]....
        /*003c*/ 	.word	0xffffffff


	//   ....[2]....
        /*0040*/ 	.word	0xffffffff


	//   ....[3]....
        /*0044*/ 	.word	0xffffffff


	//   ....[4]....
        /*0048*/ 	.word	0xffffffff


	//   ....[5]....
        /*004c*/ 	.word	0xffffffff


	//   ....[6]....
        /*0050*/ 	.word	0xffffffff


	//   ....[7]....
        /*0054*/ 	.word	0xffffffff


	//   ....[8]....
        /*0058*/ 	.word	0xffffffff


	//   ....[9]....
        /*005c*/ 	.word	0xffffffff


	//   ....[10]....
        /*0060*/ 	.word	0xffffffff


	//   ....[11]....
        /*0064*/ 	.word	0xffffffff


	//   ....[12]....
        /*0068*/ 	.word	0xffffffff


	//   ....[13]....
        /*006c*/ 	.word	0xffffffff


	//   ....[14]....
        /*0070*/ 	.word	0xffffffff


	//   ....[15]....
        /*0074*/ 	.word	0xffffffff


	//   ....[16]....
        /*0078*/ 	.word	0xffffffff


	//   ....[17]....
        /*007c*/ 	.word	0xffffffff


	//   ....[18]....
        /*0080*/ 	.word	0xffffffff


	//   ....[19]....
        /*0084*/ 	.word	0xffffffff


	//----- nvinfo : EIATTR_COOP_GROUP_INSTR_OFFSETS
	.align		4
.L_2610:
        /*0088*/ 	.byte	0x04, 0x28
        /*008a*/ 	.short	(.L_2612 - .L_2611)


	//   ....[0]....
.L_2611:
        /*008c*/ 	.word	0x00001bc0


	//   ....[1]....
        /*0090*/ 	.word	0x00001bf0


	//   ....[2]....
        /*0094*/ 	.word	0x00001c10


	//   ....[3]....
        /*0098*/ 	.word	0x00001c30


	//   ....[4]....
        /*009c*/ 	.word	0x00001c50


	//   ....[5]....
        /*00a0*/ 	.word	0x00001f90


	//   ....[6]....
        /*00a4*/ 	.word	0x00001fb0


	//   ....[7]....
        /*00a8*/ 	.word	0x00001fd0


	//   ....[8]....
        /*00ac*/ 	.word	0x00001ff0


	//   ....[9]....
        /*00b0*/ 	.word	0x00002010


	//   ....[10]....
        /*00b4*/ 	.word	0x000028b0


	//   ....[11]....
        /*00b8*/ 	.word	0x00002920


	//   ....[12]....
        /*00bc*/ 	.word	0x00002980


	//   ....[13]....
        /*00c0*/ 	.word	0x000029e0


	//   ....[14]....
        /*00c4*/ 	.word	0x00002a40


	//   ....[15]....
        /*00c8*/ 	.word	0x00002dc0


	//   ....[16]....
        /*00cc*/ 	.word	0x00002e20


	//   ....[17]....
        /*00d0*/ 	.word	0x00002e80


	//   ....[18]....
        /*00d4*/ 	.word	0x00002ee0


	//   ....[19]....
        /*00d8*/ 	.word	0x00002f50


	//----- nvinfo : EIATTR_EXIT_INSTR_OFFSETS
	.align		4
.L_2612:
        /*00dc*/ 	.byte	0x04, 0x1c
        /*00de*/ 	.short	(.L_2614 - .L_2613)


	//   ....[0]....
.L_2613:
        /*00e0*/ 	.word	0x00000450


	//   ....[1]....
        /*00e4*/ 	.word	0x00002860


	//----- nvinfo : EIATTR_MAX_THREADS
	.align		4
.L_2614:
        /*00e8*/ 	.byte	0x04, 0x05
        /*00ea*/ 	.short	(.L_2616 - .L_2615)
.L_2615:
        /*00ec*/ 	.word	0x00000080
        /*00f0*/ 	.word	0x00000001
        /*00f4*/ 	.word	0x00000001


	//----- nvinfo : EIATTR_CRS_STACK_SIZE
	.align		4
.L_2616:
        /*00f8*/ 	.byte	0x04, 0x1e
        /*00fa*/ 	.short	(.L_2618 - .L_2617)
.L_2617:
        /*00fc*/ 	.word	0x00000000
.L_2618:


//--------------------- .nv.info._ZN10layer_norm13ln_fwd_kernelINS_13Kernel_traitsIf6__halfS2_S2_fjLj768ELj1ELj4ELj1ELj16ENS_18Kernel_traits_baseILj768EfS2_S2_S2_fjLj128EEEEELb0ELb0ELb1ELb1EEEvNS_9FwdParamsE --------------------------
	.section	.nv.info._ZN10layer_norm13ln_fwd_kernelINS_13Kernel_traitsIf6__halfS2_S2_fjLj768ELj1ELj4ELj1ELj16ENS_18Kernel_traits_baseILj768EfS2_S2_S2_fjLj128EEEEELb0ELb0ELb1ELb1EEEvNS_9FwdParamsE,"",@"SHT_CUDA_INFO"
	.sectionflags	@""
	.align	4


	//----- nvinfo : EIATTR_CUDA_API_VERSION
	.align		4
        /*0000*/ 	.byte	0x04, 0x37
        /*0002*/ 	.short	(.L_2620 - .L_2619)
.L_2619:
        /*0004*/ 	.word	0x00000082


	//----- nvinfo : EIATTR_SW2861232_WAR
	.align		4
.L_2620:
        /*0008*/ 	.byte	0x01, 0x35
	.zero		2


	//----- nvinfo : EIATTR_PARAM_CBANK
	.align		4
        /*000c*/ 	.byte	0x04, 0x0a
        /*000e*/ 	.short	(.L_2622 - .L_2621)
	.align		4
.L_2621:
        /*0010*/ 	.word	index@(.nv.constant0._ZN10layer_norm13ln_fwd_kernelINS_13Kernel_traitsIf6__halfS2_S2_fjLj768ELj1ELj4ELj1ELj16ENS_18Kernel_traits_baseILj768EfS2_S2_S2_fjLj128EEEEELb0ELb0ELb1ELb1EEEvNS_9FwdParamsE)
        /*0014*/ 	.short	0x0160
        /*0016*/ 	.short	0x00e8


	//----- nvinfo : EIATTR_CBANK_PARAM_SIZE
	.align		4
.L_2622:
        /*0018*/ 	.byte	0x03, 0x19
        /*001a*/ 	.short	0x00e8


	//----- nvinfo : EIATTR_KPARAM_INFO
	.align		4
        /*001c*/ 	.byte	0x04, 0x17
        /*001e*/ 	.short	(.L_2624 - .L_2623)
.L_2623:
        /*0020*/ 	.word	0x00000000
        /*0024*/ 	.short	0x0000
        /*0026*/ 	.short	0x0000
        /*0028*/ 	.byte	0x00, 0xf0, 0xa1, 0x03


	//----- nvinfo : EIATTR_MAXREG_COUNT
	.align		4
.L_2624:
        /*002c*/ 	.byte	0x03, 0x1b
        /*002e*/ 	.short	0x00ff


	//----- nvinfo : EIATTR_MERCURY_ISA_VERSION
	.align		4
        /*0030*/ 	.byte	0x03, 0x5f
        /*0032*/ 	.short	0x0000


	//----- nvinfo : EIATTR_COOP_GROUP_MASK_REGIDS
	.align		4
        /*0034*/ 	.byte	0x04, 0x29
        /*0036*/ 	.short	(.L_2626 - .L_2625)


	//   ....[0]....
.L_2625:
        /*0038*/ 	.word	0xffffffff


	//   ....[1]....
        /*003c*/ 	.word	0xffffffff


	//   ....[2]....
        /*0040*/ 	.word	0xffffffff


	//   ....[3]....
        /*0044*/ 	.word	0xffffffff


	//   ....[4]....
        /*0048*/ 	.word	0xffffffff


	//   ....[5]....
        /*004c*/ 	.word	0xffffffff


	//   ....[6]....
        /*0050*/ 	.word	0xffffffff


	//   ....[7]....
        /*0054*/ 	.word	0xffffffff


	//   ....[8]....
        /*0058*/ 	.word	0xffffffff


	//   ....[9]....
        /*005c*/ 	.word	0xffffffff


	//   ....[10]....
        /*0060*/ 	.word	0xffffffff


	//   ....[11]....
        /*0064*/ 	.word	0xffffffff


	//   ....[12]....
        /*0068*/ 	.word	0xffffffff


	//   ....[13]....
        /*006c*/ 	.word	0xffffffff


	//   ....[14]....
        /*0070*/ 	.word	0xffffffff


	//   ....[15]....
        /*0074*/ 	.word	0xffffffff


	//   ....[16]....
        /*0078*/ 	.word	0xffffffff


	//   ....[17]....
        /*007c*/ 	.word	0xffffffff


	//   ....[18]....
        /*0080*/ 	.word	0xffffffff


	//   ....[19]....
        /*0084*/ 	.word	0xffffffff


	//----- nvinfo : EIATTR_COOP_GROUP_INSTR_OFFSETS
	.align		4
.L_2626:
        /*0088*/ 	.byte	0x04, 0x28
        /*008a*/ 	.short	(.L_2628 - .L_2627)


	//   ....[0]....
.L_2627:
        /*008c*/ 	.word	0x00001850


	//   ....[1]....
        /*0090*/ 	.word	0x00001880


	//   ....[2]....
        /*0094*/ 	.word	0x000018a0


	//   ....[3]....
        /*0098*/ 	.word	0x000018c0


	//   ....[4]....
        /*009c*/ 	.word	0x000018e0


	//   ....[5]....
        /*00a0*/ 	.word	0x00001c10


	//   ....[6]....
        /*00a4*/ 	.word	0x00001c30


	//   ....[7]....
        /*00a8*/ 	.word	0x00001c50


	//   ....[8]....
        /*00ac*/ 	.word	0x00001c70


	//   ....[9]....
        /*00b0*/ 	.word	0x00001c90


	//   ....[10]....
        /*00b4*/ 	.word	0x000024a0


	//   ....[11]....
        /*00b8*/ 	.word	0x00002500


	//   ....[12]....
        /*00bc*/ 	.word	0x00002560


	//   ....[13]....
        /*00c0*/ 	.word	0x000025c0


	//   ....[14]....
        /*00c4*/ 	.word	0x00002620


	//   ....[15]....
        /*00c8*/ 	.word	0x00002990


	//   ....[16]....
        /*00cc*/ 	.word	0x000029f0


	//   ....[17]....
        /*00d0*/ 	.word	0x00002a50


	//   ....[18]....
        /*00d4*/ 	.word	0x00002ab0


	//   ....[19]....
        /*00d8*/ 	.word	0x00002b10


	//----- nvinfo : EIATTR_EXIT_INSTR_OFFSETS
	.align		4
.L_2628:
        /*00dc*/ 	.byte	0x04, 0x1c
        /*00de*/ 	.short	(.L_2630 - .L_2629)


	//   ....[0]....
.L_2629:
        /*00e0*/ 	.word	0x00000210


	//   ....[1]....
        /*00e4*/ 	.word	0x00002440


	//----- nvinfo : EIATTR_MAX_THREADS
	.align		4
.L_2630:
        /*00e8*/ 	.byte	0x04, 0x05
        /*00ea*/ 	.short	(.L_2632 - .L_2631)
.L_2631:
        /*00ec*/ 	.word	0x00000080
        /*00f0*/ 	.word	0x00000001
        /*00f4*/ 	.word	0x00000001


	//----- nvinfo : EIATTR_CRS_STACK_SIZE
	.align		4
.L_2632:
        /*00f8*/ 	.byte	0x04, 0x1e
        /*00fa*/ 	.short	(.L_2634 - .L_2633)
.L_2633:
        /*00fc*/ 	.word	0x00000000
.L_2634:


//--------------------- .nv.info._ZN10layer_norm13ln_fwd_kernelINS_13Kernel_traitsIf6__halfS2_S2_fjLj768ELj1ELj4ELj1ELj16ENS_18Kernel_traits_baseILj768EfS2_S2_S2_fjLj128EEEEELb0ELb1ELb0ELb0EEEvNS_9FwdParamsE --------------------------
	.section	.nv.info._ZN10layer_norm13ln_fwd_kernelINS_13Kernel_traitsIf6__halfS2_S2_fjLj768ELj1ELj4ELj1ELj16ENS_18Kernel_traits_baseILj768EfS2_S2_S2_fjLj128EEEEELb0ELb1ELb0ELb0EEEvNS_9FwdParamsE,"",@"SHT_CUDA_INFO"
	.sectionflags	@""
	.align	4


	//----- nvinfo : EIATTR_CUDA_API_VERSION
	.align		4
        /*0000*/ 	.byte	0x04, 0x37
        /*0002*/ 	.short	(.L_2636 - .L_2635)
.L_2635:
        /*0004*/ 	.word	0x00000082


	//----- nvinfo : EIATTR_SW2861232_WAR
	.align		4
.L_2636:
        /*0008*/ 	.byte	0x01, 0x35
	.zero		2


	//----- nvinfo : EIATTR_PARAM_CBANK
	.align		4
        /*000c*/ 	.byte	0x04, 0x0a
        /*000e*/ 	.short	(.L_2638 - .L_2637)
	.align		4
.L_2637:
        /*0010*/ 	.word	index@(.nv.constant0._ZN10layer_norm13ln_fwd_kernelINS_13Kernel_traitsIf6__halfS2_S2_fjLj768ELj1ELj4ELj1ELj16ENS_18Kernel_traits_baseILj768EfS2_S2_S2_fjLj128EEEEELb0ELb1ELb0ELb0EEEvNS_9FwdParamsE)
        /*0014*/ 	.short	0x0160
        /*0016*/ 	.short	0x00e8


	//----- nvinfo : EIATTR_CBANK_PARAM_SIZE
	.align		4
.L_2638:
        /*0018*/ 	.byte	0x03, 0x19
        /*001a*/ 	.short	0x00e8


	//----- nvinfo : EIATTR_KPARAM_INFO
	.align		4
        /*001c*/ 	.byte	0x04, 0x17
        /*001e*/ 	.short	(.L_2640 - .L_2639)
.L_2639:
        /*0020*/ 	.word	0x00000000
        /*0024*/ 	.short	0x0000
        /*0026*/ 	.short	0x0000
        /*0028*/ 	.byte	0x00, 0xf0, 0xa1, 0x03


	//----- nvinfo : EIATTR_MAXREG_COUNT
	.align		4
.L_2640:
        /*002c*/ 	.byte	0x03, 0x1b
        /*002e*/ 	.short	0x00ff


	//----- nvinfo : EIATTR_MERCURY_ISA_VERSION
	.align		4
        /*0030*/ 	.byte	0x03, 0x5f
        /*0032*/ 	.short	0x0000


	//----- nvinfo : EIATTR_COOP_GROUP_MASK_REGIDS
	.align		4
        /*0034*/ 	.byte	0x04, 0x29
        /*0036*/ 	.short	(.L_2642 - .L_2641)


	//   ....[0]....
.L_2641:
        /*0038*/ 	.word	0xffffffff


	//   ....[1]....
        /*003c*/ 	.word	0xffffffff


	//   ....[2]....
        /*0040*/ 	.word	0xffffffff


	//   ....[3]....
        /*0044*/ 	.word	0xffffffff


	//   ....[4]....
        /*0048*/ 	.word	0xffffffff


	//   ....[5]....
        /*004c*/ 	.word	0xffffffff


	//   ....[6]....
        /*0050*/ 	.word	0xffffffff


	//   ....[7]....
        /*0054*/ 	.word	0xffffffff


	//   ....[8]....
        /*0058*/ 	.word	0xffffffff


	//   ....[9]....
        /*005c*/ 	.word	0xffffffff


	//   ....[10]....
        /*0060*/ 	.word	0xffffffff


	//   ....[11]....
        /*0064*/ 	.word	0xffffffff


	//   ....[12]....
        /*0068*/ 	.word	0xffffffff


	//   ....[13]....
        /*006c*/ 	.word	0xffffffff


	//   ....[14]....
        /*0070*/ 	.word	0xffffffff


	//   ....[15]....
        /*0074*/ 	.word	0xffffffff


	//   ....[16]....
        /*0078*/ 	.word	0xffffffff


	//   ....[17]....
        /*007c*/ 	.word	0xffffffff


	//   ....[18]....
        /*0080*/ 	.word	0xffffffff


	//   ....[19]....
        /*0084*/ 	.word	0xffffffff


	//----- nvinfo : EIATTR_COOP_GROUP_INSTR_OFFSETS
	.align		4
.L_2642:
        /*0088*/ 	.byte	0x04, 0x28
        /*008a*/ 	.short	(.L_2644 - .L_2643)


	//   ....[0]....
.L_2643:
        /*008c*/ 	.word	0x000012f0


	//   ....[1]....
        /*0090*/ 	.word	0x00001320


	//   ....[2]....
        /*0094*/ 	.word	0x00001340


	//   ....[3]....
        /*0098*/ 	.word	0x00001360


	//   ....[4]....
        /*009c*/ 	.word	0x00001380


	//   ....[5]....
        /*00a0*/ 	.word	0x000016c0


	//   ....[6]....
        /*00a4*/ 	.word	0x000016e0


	//   ....[7]....
        /*00a8*/ 	.word	0x00001700


	//   ....[8]....
        /*00ac*/ 	.word	0x00001720


	//   ....[9]....
        /*00b0*/ 	.word	0x00001740


	//   ....[10]....
        /*00b4*/ 	.word	0x00001f60


	//   ....[11]....
        /*00b8*/ 	.word	0x00001fe0


	//   ....[12]....
        /*00bc*/ 	.word	0x00002040


	//   ....[13]....
        /*00c0*/ 	.word	0x000020a0


	//   ....[14]....
        /*00c4*/ 	.word	0x00002100


	//   ....[15]....
        /*00c8*/ 	.word	0x00002480


	//   ....[16]....
        /*00cc*/ 	.word	0x000024e0


	//   ....[17]....
        /*00d0*/ 	.word	0x00002540


	//   ....[18]....
        /*00d4*/ 	.word	0x000025a0


	//   ....[19]....
        /*00d8*/ 	.word	0x00002610


	//----- nvinfo : EIATTR_EXIT_INSTR_OFFSETS
	.align		4
.L_2644:
        /*00dc*/ 	.byte	0x04, 0x1c
        /*00de*/ 	.short	(.L_2646 - .L_2645)


	//   ....[0]....
.L_2645:
        /*00e0*/ 	.word	0x00000510


	//   ....[1]....
        /*00e4*/ 	.word	0x00001f10


	//----- nvinfo : EIATTR_MAX_THREADS
	.align		4
.L_2646:
        /*00e8*/ 	.byte	0x04, 0x05
        /*00ea*/ 	.short	(.L_2648 - .L_2647)
.L_2647:
        /*00ec*/ 	.word	0x00000080
        /*00f0*/ 	.word	0x00000001
        /*00f4*/ 	.word	0x00000001


	//----- nvinfo : EIATTR_CRS_STACK_SIZE
	.align		4
.L_2648:
        /*00f8*/ 	.byte	0x04, 0x1e
        /*00fa*/ 	.short	(.L_2650 - .L_2649)
.L_2649:
        /*00fc*/ 	.word	0x00000000
.L_2650:


//--------------------- .nv.info._ZN10layer_norm13ln_fwd_kernelINS_13Kernel_traitsIf6__halfS2_S2_fjLj768ELj1ELj4ELj1ELj16ENS_18Kernel_traits_baseILj768EfS2_S2_S2_fjLj128EEEEELb0ELb1ELb0ELb1EEEvNS_9FwdParamsE --------------------------
	.section	.nv.info._ZN10layer_norm13ln_fwd_kernelINS_13Kernel_traitsIf6__halfS2_S2_fjLj768ELj1ELj4ELj1ELj16ENS_18Kernel_traits_baseILj768EfS2_S2_S2_fjLj128EEEEELb0ELb1ELb0ELb1EEEvNS_9FwdParamsE,"",@"SHT_CUDA_INFO"
	.sectionflags	@""
	.align	4


	//----- nvinfo : EIATTR_CUDA_API_VERSION
	.align		4
        /*0000*/ 	.byte	0x04, 0x37
        /*0002*/ 	.short	(.L_2652 - .L_2651)
.L_2651:
        /*0004*/ 	.word	0x00000082


	//----- nvinfo : EIATTR_SW2861232_WAR
	.align		4
.L_2652:
        /*0008*/ 	.byte	0x01, 0x35
	.zero		2


	//----- nvinfo : EIATTR_PARAM_CBANK
	.align		4
        /*000c*/ 	.byte	0x04, 0x0a
        /*000e*/ 	.short	(.L_2654 - .L_2653)
	.align		4
.L_2653:
        /*0010*/ 	.word	index@(.nv.constant0._ZN10layer_norm13ln_fwd_kernelINS_13Kernel_traitsIf6__halfS2_S2_fjLj768ELj1ELj4ELj1ELj16ENS_18Kernel_traits_baseILj768EfS2_S2_S2_fjLj128EEEEELb0ELb1ELb0ELb1EEEvNS_9FwdParamsE)
        /*0014*/ 	.short	0x0160
        /*0016*/ 	.short	0x00e8


	//----- nvinfo : EIATTR_CBANK_PARAM_SIZE
	.align		4
.L_2654:
        /*0018*/ 	.byte	0x03, 0x19
        /*001a*/ 	.short	0x00e8


	//----- nvinfo : EIATTR_KPARAM_INFO
	.align		4
        /*001c*/ 	.byte	0x04, 0x17
        /*001e*/ 	.short	(.L_2656 - .L_2655)
.L_2655:
        /*0020*/ 	.word	0x00000000
        /*0024*/ 	.short	0x0000
        /*0026*/ 	.short	0x0000
        /*0028*/ 	.byte	0x00, 0xf0, 0xa1, 0x03


	//----- nvinfo : EIATTR_MAXREG_COUNT
	.align		4
.L_2656:
        /*002c*/ 	.byte	0x03, 0x1b
        /*002e*/ 	.short	0x00ff


	//----- nvinfo : EIATTR_MERCURY_ISA_VERSION
	.align		4
        /*0030*/ 	.byte	0x03, 0x5f
        /*0032*/ 	.short	0x0000


	//----- nvinfo : EIATTR_COOP_GROUP_MASK_REGIDS
	.align		4
        /*0034*/ 	.byte	0x04, 0x29
        /*0036*/ 	.short	(.L_2658 - .L_2657)


	//   ....[0]....
.L_2657:
        /*0038*/ 	.word	0xffffffff


	//   ....[1]....
        /*003c*/ 	.word	0xffffffff


	//   ....[2]....
        /*0040*/ 	.word	0xffffffff


	//   ....[3]....
        /*0044*/ 	.word	0xffffffff


	//   ....[4]....
        /*0048*/ 	.word	0xffffffff


	//   ....[5]....
        /*004c*/ 	.word	0xffffffff


	//   ....[6]....
        /*0050*/ 	.word	0xffffffff


	//   ....[7]....
        /*0054*/ 	.word	0xffffffff


	//   ....[8]....
        /*0058*/ 	.word	0xffffffff


	//   ....[9]....
        /*005c*/ 	.word	0xffffffff


	//   ....[10]....
        /*0060*/ 	.word	0xffffffff


	//   ....[11]....
        /*0064*/ 	.word	0xffffffff


	//   ....[12]....
        /*0068*/ 	.word	0xffffffff


	//   ....[13]....
        /*006c*/ 	.word	0xffffffff


	//   ....[14]....
        /*0070*/ 	.word	0xffffffff


	//   ....[15]....
        /*0074*/ 	.word	0xffffffff


	//   ....[16]....
        /*0078*/ 	.word	0xffffffff


	//   ....[17]....
        /*007c*/ 	.word	0xffffffff


	//   ....[18]....
        /*0080*/ 	.word	0xffffffff


	//   ....[19]....
        /*0084*/ 	.word	0xffffffff


	//----- nvinfo : EIATTR_COOP_GROUP_INSTR_OFFSETS
	.align		4
.L_2658:
        /*0088*/ 	.byte	0x04, 0x28
        /*008a*/ 	.short	(.L_2660 - .L_2659)


	//   ....[0]....
.L_2659:
        /*008c*/ 	.word	0x00000fe0


	//   ....[1]....
        /*0090*/ 	.word	0x00001010


	//   ....[2]....
        /*0094*/ 	.word	0x00001030


	//   ....[3]....
        /*0098*/ 	.word	0x00001050


	//   ....[4]....
        /*009c*/ 	.word	0x00001070


	//   ....[5]....
        /*00a0*/ 	.word	0x000013a0


	//   ....[6]....
        /*00a4*/ 	.word	0x000013c0


	//   ....[7]....
        /*00a8*/ 	.word	0x000013e0


	//   ....[8]....
        /*00ac*/ 	.word	0x00001400


	//   ....[9]....
        /*00b0*/ 	.word	0x00001420


	//   ....[10]....
        /*00b4*/ 	.word	0x00001b70


	//   ....[11]....
        /*00b8*/ 	.word	0x00001be0


	//   ....[12]....
        /*00bc*/ 	.word	0x00001c40


	//   ....[13]....
        /*00c0*/ 	.word	0x00001ca0


	//   ....[14]....
        /*00c4*/ 	.word	0x00001d00


	//   ....[15]....
        /*00c8*/ 	.word	0x00002070


	//   ....[16]....
        /*00cc*/ 	.word	0x000020d0


	//   ....[17]....
        /*00d0*/ 	.word	0x00002130


	//   ....[18]....
        /*00d4*/ 	.word	0x00002190


	//   ....[19]....
        /*00d8*/ 	.word	0x000021f0


	//----- nvinfo : EIATTR_EXIT_INSTR_OFFSETS
	.align		4
.L_2660:
        /*00dc*/ 	.byte	0x04, 0x1c
        /*00de*/ 	.short	(.L_2662 - .L_2661)


	//   ....[0]....
.L_2661:
        /*00e0*/ 	.word	0x00000240


	//   ....[1]....
        /*00e4*/ 	.word	0x00001b20


	//----- nvinfo : EIATTR_MAX_THREADS
	.align		4
.L_2662:
        /*00e8*/ 	.byte	0x04, 0x05
        /*00ea*/ 	.short	(.L_2664 - .L_2663)
.L_2663:
        /*00ec*/ 	.word	0x00000080
        /*00f0*/ 	.word	0x00000001
        /*00f4*/ 	.word	0x00000001


	//----- nvinfo : EIATTR_CRS_STACK_SIZE
	.align		4
.L_2664:
        /*00f8*/ 	.byte	0x04, 0x1e
        /*00fa*/ 	.short	(.L_2666 - .L_2665)
.L_2665:
        /*00fc*/ 	.word	0x00000000
.L_2666:


//--------------------- .nv.info._ZN10layer_norm13ln_fwd_kernelINS_13Kernel_traitsIf6__halfS2_S2_fjLj768ELj1ELj4ELj1ELj16ENS_18Kernel_traits_baseILj768EfS2_S2_S2_fjLj128EEEEELb0ELb1ELb1ELb0EEEvNS_9FwdParamsE --------------------------
	.section	.nv.info._ZN10layer_norm13ln_fwd_kernelINS_13Kernel_traitsIf6__halfS2_S2_fjLj768ELj1ELj4ELj1ELj16ENS_18Kernel_traits_baseILj768EfS2_S2_S2_fjLj128EEEEELb0ELb1ELb1ELb0EEEvNS_9FwdParamsE,"",@"SHT_CUDA_INFO"
	.sectionflags	@""
	.align	4


	//----- nvinfo : EIATTR_CUDA_API_VERSION
	.align		4
        /*0000*/ 	.byte	0x04, 0x37
        /*0002*/ 	.short	(.L_2668 - .L_2667)
.L_2667:
        /*0004*/ 	.word	0x00000082


	//----- nvinfo : EIATTR_SW2861232_WAR
	.align		4
.L_2668:
        /*0008*/ 	.byte	0x01, 0x35
	.zero		2


	//----- nvinfo : EIATTR_PARAM_CBANK
	.align		4
        /*000c*/ 	.byte	0x04, 0x0a
        /*000e*/ 	.short	(.L_2670 - .L_2669)
	.align		4
.L_2669:
        /*0010*/ 	.word	index@(.nv.constant0._ZN10layer_norm13ln_fwd_kernelINS_13Kernel_traitsIf6__halfS2_S2_fjLj768ELj1ELj4ELj1ELj16ENS_18Kernel_traits_baseILj768EfS2_S2_S2_fjLj128EEEEELb0ELb1ELb1ELb0EEEvNS_9FwdParamsE)
        /*0014*/ 	.short	0x0160
        /*0016*/ 	.short	0x00e8


	//----- nvinfo : EIATTR_CBANK_PARAM_SIZE
	.align		4
.L_2670:
        /*0018*/ 	.byte	0x03, 0x19
        /*001a*/ 	.short	0x00e8


	//----- nvinfo : EIATTR_KPARAM_INFO
	.align		4
        /*001c*/ 	.byte	0x04, 0x17
        /*001e*/ 	.short	(.L_2672 - .L_2671)
.L_2671:
        /*0020*/ 	.word	0x00000000
        /*0024*/ 	.short	0x0000
        /*0026*/ 	.short	0x0000
        /*0028*/ 	.byte	0x00, 0xf0, 0xa1, 0x03


	//----- nvinfo : EIATTR_MAXREG_COUNT
	.align		4
.L_2672:
        /*002c*/ 	.byte	0x03, 0x1b
        /*002e*/ 	.short	0x00ff


	//----- nvinfo : EIATTR_MERCURY_ISA_VERSION
	.align		4
        /*0030*/ 	.byte	0x03, 0x5f
        /*0032*/ 	.short	0x0000


	//----- nvinfo : EIATTR_COOP_GROUP_MASK_REGIDS
	.align		4
        /*0034*/ 	.byte	0x04, 0x29
        /*0036*/ 	.short	(.L_2674 - .L_2673)


	//   ....[0]....
.L_2673:
        /*0038*/ 	.word	0xffffffff


	//   ....[1]....
        /*003c*/ 	.word	0xffffffff


	//   ....[2]....
        /*0040*/ 	.word	0xffffffff


	//   ....[3]....
        /*0044*/ 	.word	0xffffffff


	//   ....[4]....
        /*0048*/ 	.word	0xffffffff


	//   ....[5]....
        /*004c*/ 	.word	0xffffffff


	//   ....[6]....
        /*0050*/ 	.word	0xffffffff


	//   ....[7]....
        /*0054*/ 	.word	0xffffffff


	//   ....[8]....
        /*0058*/ 	.word	0xffffffff


	//   ....[9]....
        /*005c*/ 	.word	0xffffffff


	//   ....[10]....
        /*0060*/ 	.word	0xffffffff


	//   ....[11]....
        /*0064*/ 	.word	0xffffffff


	//   ....[12]....
        /*0068*/ 	.word	0xffffffff


	//   ....[13]....
        /*006c*/ 	.word	0xffffffff


	//   ....[14]....
        /*0070*/ 	.word	0xffffffff


	//   ....[15]....
        /*0074*/ 	.word	0xffffffff


	//   ....[16]....
        /*0078*/ 	.word	0xffffffff


	//   ....[17]....
        /*007c*/ 	.word	0xffffffff


	//   ....[18]....
        /*0080*/ 	.word	0xffffffff


	//   ....[19]....
        /*0084*/ 	.word	0xffffffff


	//----- nvinfo : EIATTR_COOP_GROUP_INSTR_OFFSETS
	.align		4
.L_2674:
        /*0088*/ 	.byte	0x04, 0x28
        /*008a*/ 	.short	(.L_2676 - .L_2675)


	//   ....[0]....
.L_2675:
        /*008c*/ 	.word	0x00001e00


	//   ....[1]....
        /*0090*/ 	.word	0x00001e30


	//   ....[2]....
        /*0094*/ 	.word	0x00001e50


	//   ....[3]....
        /*0098*/ 	.word	0x00001e70


	//   ....[4]....
        /*009c*/ 	.word	0x00001e90


	//   ....[5]....
        /*00a0*/ 	.word	0x000021d0


	//   ....[6]....
        /*00a4*/ 	.word	0x000021f0


	//   ....[7]....
        /*00a8*/ 	.word	0x00002210


	//   ....[8]....
        /*00ac*/ 	.word	0x00002230


	//   ....[9]....
        /*00b0*/ 	.word	0x00002250


	//   ....[10]....
        /*00b4*/ 	.word	0x00002af0


	//   ....[11]....
        /*00b8*/ 	.word	0x00002b60


	//   ....[12]....
        /*00bc*/ 	.word	0x00002bc0


	//   ....[13]....
        /*00c0*/ 	.word	0x00002c20


	//   ....[14]....
        /*00c4*/ 	.word	0x00002c80


	//   ....[15]....
        /*00c8*/ 	.word	0x00003000


	//   ....[16]....
        /*00cc*/ 	.word	0x00003060


	//   ....[17]....
        /*00d0*/ 	.word	0x000030c0


	//   ....[18]....
        /*00d4*/ 	.word	0x00003120


	//   ....[19]....
        /*00d8*/ 	.word	0x00003190


	//----- nvinfo : EIATTR_EXIT_INSTR_OFFSETS
	.align		4
.L_2676:
        /*00dc*/ 	.byte	0x04, 0x1c
        /*00de*/ 	.short	(.L_2678 - .L_2677)


	//   ....[0]....
.L_2677:
        /*00e0*/ 	.word	0x00000510


	//   ....[1]....
        /*00e4*/ 	.word	0x00002aa0


	//----- nvinfo : EIATTR_MAX_THREADS
	.align		4
.L_2678:
        /*00e8*/ 	.byte	0x04, 0x05
        /*00ea*/ 	.short	(.L_2680 - .L_2679)
.L_2679:
        /*00ec*/ 	.word	0x00000080
        /*00f0*/ 	.word	0x00000001
        /*00f4*/ 	.word	0x00000001


	//----- nvinfo : EIATTR_CRS_STACK_SIZE
	.align		4
.L_2680:
        /*00f8*/ 	.byte	0x04, 0x1e
        /*00fa*/ 	.short	(.L_2682 - .L_2681)
.L_2681:
        /*00fc*/ 	.word	0x00000000
.L_2682:


//--------------------- .nv.info._ZN10layer_norm13ln_fwd_kernelINS_13Kernel_traitsIf6__halfS2_S2_fjLj768ELj1ELj4ELj1ELj16ENS_18Kernel_traits_baseILj768EfS2_S2_S2_fjLj128EEEEELb0ELb1ELb1ELb1EEEvNS_9FwdParamsE --------------------------
	.section	.nv.info._ZN10layer_norm13ln_fwd_kernelINS_13Kernel_traitsIf6__halfS2_S2_fjLj768ELj1ELj4ELj1ELj16ENS_18Kernel_traits_baseILj768EfS2_S2_S2_fjLj128EEEEELb0ELb1ELb1ELb1EEEvNS_9FwdParamsE,"",@"SHT_CUDA_INFO"
	.sectionflags	@""
	.align	4


	//----- nvinfo : EIATTR_CUDA_API_VERSION
	.align		4
        /*0000*/ 	.byte	0x04, 0x37
        /*0002*/ 	.short	(.L_2684 - .L_2683)
.L_2683:
        /*0004*/ 	.word	0x00000082


	//----- nvinfo : EIATTR_SW2861232_WAR
	.align		4
.L_2684:
        /*0008*/ 	.byte	0x01, 0x35
	.zero		2


	//----- nvinfo : EIATTR_PARAM_CBANK
	.align		4
        /*000c*/ 	.byte	0x04, 0x0a
        /*000e*/ 	.short	(.L_2686 - .L_2685)
	.align		4
.L_2685:
        /*0010*/ 	.word	index@(.nv.constant0._ZN10layer_norm13ln_fwd_kernelINS_13Kernel_traitsIf6__halfS2_S2_fjLj768ELj1ELj4ELj1ELj16ENS_18Kernel_traits_baseILj768EfS2_S2_S2_fjLj128EEEEELb0ELb1ELb1ELb1EEEvNS_9FwdParamsE)
        /*0014*/ 	.short	0x0160
        /*0016*/ 	.short	0x00e8


	//----- nvinfo : EIATTR_CBANK_PARAM_SIZE
	.align		4
.L_2686:
        /*0018*/ 	.byte	0x03, 0x19
        /*001a*/ 	.short	0x00e8


	//----- nvinfo : EIATTR_KPARAM_INFO
	.align		4
        /*001c*/ 	.byte	0x04, 0x17
        /*001e*/ 	.short	(.L_2688 - .L_2687)
.L_2687:
        /*0020*/ 	.word	0x00000000
        /*0024*/ 	.short	0x0000
        /*0026*/ 	.short	0x0000
        /*0028*/ 	.byte	0x00, 0xf0, 0xa1, 0x03


	//----- nvinfo : EIATTR_MAXREG_COUNT
	.align		4
.L_2688:
        /*002c*/ 	.byte	0x03, 0x1b
        /*002e*/ 	.short	0x00ff


	//----- nvinfo : EIATTR_MERCURY_ISA_VERSION
	.align		4
        /*0030*/ 	.byte	0x03, 0x5f
        /*0032*/ 	.short	0x0000


	//----- nvinfo : EIATTR_COOP_GROUP_MASK_REGIDS
	.align		4
        /*0034*/ 	.byte	0x04, 0x29
        /*0036*/ 	.short	(.L_2690 - .L_2689)


	//   ....[0]....
.L_2689:
        /*0038*/ 	.word	0xffffffff


	//   ....[1]....
        /*003c*/ 	.word	0xffffffff


	//   ....[2]....
        /*0040*/ 	.word	0xffffffff


	//   ....[3]....
        /*0044*/ 	.word	0xffffffff


	//   ....[4]....
        /*0048*/ 	.word	0xffffffff


	//   ....[5]....
        /*004c*/ 	.word	0xffffffff


	//   ....[6]....
        /*0050*/ 	.word	0xffffffff


	//   ....[7]....
        /*0054*/ 	.word	0xffffffff


	//   ....[8]....
        /*0058*/ 	.word	0xffffffff


	//   ....[9]....
        /*005c*/ 	.word	0xffffffff


	//   ....[10]....
        /*0060*/ 	.word	0xffffffff


	//   ....[11]....
        /*0064*/ 	.word	0xffffffff


	//   ....[12]....
        /*0068*/ 	.word	0xffffffff


	//   ....[13]....
        /*006c*/ 	.word	0xffffffff


	//   ....[14]....
        /*0070*/ 	.word	0xffffffff


	//   ....[15]....
        /*0074*/ 	.word	0xffffffff


	//   ....[16]....
        /*0078*/ 	.word	0xffffffff


	//   ....[17]....
        /*007c*/ 	.word	0xffffffff


	//   ....[18]....
        /*0080*/ 	.word	0xffffffff


	//   ....[19]....
        /*0084*/ 	.word	0xffffffff


	//----- nvinfo : EIATTR_COOP_GROUP_INSTR_OFFSETS
	.align		4
.L_2690:
        /*0088*/ 	.byte	0x04, 0x28
        /*008a*/ 	.short	(.L_2692 - .L_2691)


	//   ....[0]....
.L_2691:
        /*008c*/ 	.word	0x00001a50


	//   ....[1]....
        /*0090*/ 	.word	0x00001a80


	//   ....[2]....
        /*0094*/ 	.word	0x00001aa0


	//   ....[3]....
        /*0098*/ 	.word	0x00001ac0


	//   ....[4]....
        /*009c*/ 	.word	0x00001ae0


	//   ....[5]....
        /*00a0*/ 	.word	0x00001e10


	//   ....[6]....
        /*00a4*/ 	.word	0x00001e30


	//   ....[7]....
        /*00a8*/ 	.word	0x00001e50


	//   ....[8]....
        /*00ac*/ 	.word	0x00001e70


	//   ....[9]....
        /*00b0*/ 	.word	0x00001e90


	//   ....[10]....
        /*00b4*/ 	.word	0x00002690


	//   ....[11]....
        /*00b8*/ 	.word	0x00002700


	//   ....[12]....
        /*00bc*/ 	.word	0x00002760


	//   ....[13]....
        /*00c0*/ 	.word	0x000027c0


	//   ....[14]....
        /*00c4*/ 	.word	0x00002820


	//   ....[15]....
        /*00c8*/ 	.word	0x00002b90


	//   ....[16]....
        /*00cc*/ 	.word	0x00002bf0


	//   ....[17]....
        /*00d0*/ 	.word	0x00002c50


	//   ....[18]....
        /*00d4*/ 	.word	0x00002cb0


	//   ....[19]....
        /*00d8*/ 	.word	0x00002d10


	//----- nvinfo : EIATTR_EXIT_INSTR_OFFSETS
	.align		4
.L_2692:
        /*00dc*/ 	.byte	0x04, 0x1c
        /*00de*/ 	.short	(.L_2694 - .L_2693)


	//   ....[0]....
.L_2693:
        /*00e0*/ 	.word	0x00000240


	//   ....[1]....
        /*00e4*/ 	.word	0x00002640


	//----- nvinfo : EIATTR_MAX_THREADS
	.align		4
.L_2694:
        /*00e8*/ 	.byte	0x04, 0x05
        /*00ea*/ 	.short	(.L_2696 - .L_2695)
.L_2695:
        /*00ec*/ 	.word	0x00000080
        /*00f0*/ 	.word	0x00000001
        /*00f4*/ 	.word	0x00000001


	//----- nvinfo : EIATTR_CRS_STACK_SIZE
	.align		4
.L_2696:
        /*00f8*/ 	.byte	0x04, 0x1e
        /*00fa*/ 	.short	(.L_2698 - .L_2697)
.L_2697:
        /*00fc*/ 	.word	0x00000000
.L_2698:


//--------------------- .nv.info._ZN10layer_norm13ln_fwd_kernelINS_13Kernel_traitsIf6__halfS2_S2_fjLj768ELj1ELj4ELj1ELj16ENS_18Kernel_traits_baseILj768EfS2_S2_S2_fjLj128EEEEELb1ELb0ELb0ELb0EEEvNS_9FwdParamsE --------------------------
	.section	.nv.info._ZN10layer_norm13ln_fwd_kernelINS_13Kernel_traitsIf6__halfS2_S2_fjLj768ELj1ELj4ELj1ELj16ENS_18Kernel_traits_baseILj768EfS2_S2_S2_fjLj128EEEEELb1ELb0ELb0ELb0EEEvNS_9FwdParamsE,"",@"SHT_CUDA_INFO"
	.sectionflags	@""
	.align	4


	//----- nvinfo : EIATTR_CUDA_API_VERSION
	.align		4
        /*0000*/ 	.byte	0x04, 0x37
        /*0002*/ 	.short	(.L_2700 - .L_2699)
.L_2699:
        /*0004*/ 	.word	0x00000082


	//----- nvinfo : EIATTR_SW2861232_WAR
	.align		4
.L_2700:
        /*0008*/ 	.byte	0x01, 0x35
	.zero		2


	//----- nvinfo : EIATTR_PARAM_CBANK
	.align		4
        /*000c*/ 	.byte	0x04, 0x0a
        /*000e*/ 	.short	(.L_2702 - .L_2701)
	.align		4
.L_2701:
        /*0010*/ 	.word	index@(.nv.constant0._ZN10layer_norm13ln_fwd_kernelINS_13Kernel_traitsIf6__halfS2_S2_fjLj768ELj1ELj4ELj1ELj16ENS_18Kernel_traits_baseILj768EfS2_S2_S2_fjLj128EEEEELb1ELb0ELb0ELb0EEEvNS_9FwdParamsE)
        /*0014*/ 	.short	0x0160
        /*0016*/ 	.short	0x00e8


	//----- nvinfo : EIATTR_CBANK_PARAM_SIZE
	.align		4
.L_2702:
        /*0018*/ 	.byte	0x03, 0x19
        /*001a*/ 	.short	0x00e8


	//----- nvinfo : EIATTR_KPARAM_INFO
	.align		4
        /*001c*/ 	.byte	0x04, 0x17
        /*001e*/ 	.short	(.L_2704 - .L_2703)
.L_2703:
        /*0020*/ 	.word	0x00000000
        /*0024*/ 	.short	0x0000
        /*0026*/ 	.short	0x0000
        /*0028*/ 	.byte	0x00, 0xf0, 0xa1, 0x03


	//----- nvinfo : EIATTR_MAXREG_COUNT
	.align		4
.L_2704:
        /*002c*/ 	.byte	0x03, 0x1b
        /*002e*/ 	.short	0x00ff


	//----- nvinfo : EIATTR_MERCURY_ISA_VERSION
	.align		4
        /*0030*/ 	.byte	0x03, 0x5f
        /*0032*/ 	.short	0x0000


	//----- nvinfo : EIATTR_COOP_GROUP_MASK_REGIDS
	.align		4
        /*0034*/ 	.byte	0x04, 0x29
        /*0036*/ 	.short	(.L_2706 - .L_2705)


	//   ....[0]....
.L_2705:
        /*0038*/ 	.word	0xffffffff


	//   ....[1]....
        /*003c*/ 	.word	0xffffffff


	//   ....[2]....
        /*0040*/ 	.word	0xffffffff


	//   ....[3]....
        /*0044*/ 	.word	0xffffffff


	//   ....[4]....
        /*0048*/ 	.word	0xffffffff


	//   ....[5]....
        /*004c*/ 	.word	0xffffffff


	//   ....[6]....
        /*0050*/ 	.word	0xffffffff


	//   ....[7]....
        /*0054*/ 	.word	0xffffffff


	//   ....[8]....
        /*0058*/ 	.word	0xffffffff


	//   ....[9]....
        /*005c*/ 	.word	0xffffffff


	//   ....[10]....
        /*0060*/ 	.word	0xffffffff


	//   ....[11]....
        /*0064*/ 	.word	0xffffffff


	//   ....[12]....
        /*0068*/ 	.word	0xffffffff


	//   ....[13]....
        /*006c*/ 	.word	0xffffffff


	//   ....[14]....
        /*0070*/ 	.word	0xffffffff


	//   ....[15]....
        /*0074*/ 	.word	0xffffffff


	//   ....[16]....
        /*0078*/ 	.word	0xffffffff


	//   ....[17]....
        /*007c*/ 	.word	0xffffffff


	//   ....[18]....
        /*0080*/ 	.word	0xffffffff


	//   ....[19]....
        /*0084*/ 	.word	0xffffffff


	//----- nvinfo : EIATTR_COOP_GROUP_INSTR_OFFSETS
	.align		4
.L_2706:
        /*0088*/ 	.byte	0x04, 0x28
        /*008a*/ 	.short	(.L_2708 - .L_2707)


	//   ....[0]....
.L_2707:
        /*008c*/ 	.word	0x00009330


	//   ....[1]....
        /*0090*/ 	.word	0x00009360


	//   ....[2]....
        /*0094*/ 	.word	0x00009390


	//   ....[3]....
        /*0098*/ 	.word	0x000093b0


	//   ....[4]....
        /*009c*/ 	.word	0x000093d0


	//   ....[5]....
        /*00a0*/ 	.word	0x00009710


	//   ....[6]....
        /*00a4*/ 	.word	0x00009730


	//   ....[7]....
        /*00a8*/ 	.word	0x00009750


	//   ....[8]....
        /*00ac*/ 	.word	0x00009770


	//   ....[9]....
        /*00b0*/ 	.word	0x00009790


	//   ....[10]....
        /*00b4*/ 	.word	0x0000a000


	//   ....[11]....
        /*00b8*/ 	.word	0x0000a080


	//   ....[12]....
        /*00bc*/ 	.word	0x0000a0e0


	//   ....[13]....
        /*00c0*/ 	.word	0x0000a140


	//   ....[14]....
        /*00c4*/ 	.word	0x0000a1a0


	//   ....[15]....
        /*00c8*/ 	.word	0x0000a530


	//   ....[16]....
        /*00cc*/ 	.word	0x0000a590


	//   ....[17]....
        /*00d0*/ 	.word	0x0000a5f0


	//   ....[18]....
        /*00d4*/ 	.word	0x0000a650


	//   ....[19]....
        /*00d8*/ 	.word	0x0000a6c0


	//----- nvinfo : EIATTR_EXIT_INSTR_OFFSETS
	.align		4
.L_2708:
        /*00dc*/ 	.byte	0x04, 0x1c
        /*00de*/ 	.short	(.L_2710 - .L_2709)


	//   ....[0]....
.L_2709:
        /*00e0*/ 	.word	0x000008f0


	//   ....[1]....
        /*00e4*/ 	.word	0x00009fa0


	//----- nvinfo : EIATTR_MAX_THREADS
	.align		4
.L_2710:
        /*00e8*/ 	.byte	0x04, 0x05
        /*00ea*/ 	.short	(.L_2712 - .L_2711)
.L_2711:
        /*00ec*/ 	.word	0x00000080
        /*00f0*/ 	.word	0x00000001
        /*00f4*/ 	.word	0x00000001


	//----- nvinfo : EIATTR_CRS_STACK_SIZE
	.align		4
.L_2712:
        /*00f8*/ 	.byte	0x04, 0x1e
        /*00fa*/ 	.short	(.L_2714 - .L_2713)
.L_2713:
        /*00fc*/ 	.word	0x00000000
.L_2714:


//--------------------- .nv.info._ZN10layer_norm13ln_fwd_kernelINS_13Kernel_traitsIf6__halfS2_S2_fjLj768ELj1ELj4ELj1ELj16ENS_18Kernel_traits_baseILj768EfS2_S2_S2_fjLj128EEEEELb1ELb0ELb0ELb1EEEvNS_9FwdParamsE --------------------------
	.section	.nv.info._ZN10layer_norm13ln_fwd_kernelINS_13Kernel_traitsIf6__halfS2_S2_fjLj768ELj1ELj4ELj1ELj16ENS_18Kernel_traits_baseILj768EfS2_S2_S2_fjLj128EEEEELb1ELb0ELb0ELb1EEEvNS_9FwdParamsE,"",@"SHT_CUDA_INFO"
	.sectionflags	@""
	.align	4


	//----- nvinfo : EIATTR_CUDA_API_VERSION
	.align		4
        /*0000*/ 	.byte	0x04, 0x37
        /*0002*/ 	.short	(.L_2716 - .L_2715)
.L_2715:
        /*0004*/ 	.word	0x00000082


	//----- nvinfo : EIATTR_SW2861232_WAR
	.align		4
.L_2716:
        /*0008*/ 	.byte	0x01, 0x35
	.zero		2


	//----- nvinfo : EIATTR_PARAM_CBANK
	.align		4
        /*000c*/ 	.byte	0x04, 0x0a
        /*000e*/ 	.short	(.L_2718 - .L_2717)
	.align		4
.L_2717:
        /*0010*/ 	.word	index@(.nv.constant0._ZN10layer_norm13ln_fwd_kernelINS_13Kernel_traitsIf6__halfS2_S2_fjLj768ELj1ELj4ELj1ELj16ENS_18Kernel_traits_baseILj768EfS2_S2_S2_fjLj128EEEEELb1ELb0ELb0ELb1EEEvNS_9FwdParamsE)
        /*0014*/ 	.short	0x0160
        /*0016*/ 	.short	0x00e8


	//----- nvinfo : EIATTR_CBANK_PARAM_SIZE
	.align		4
.L_2718:
        /*0018*/ 	.byte	0x03, 0x19
        /*001a*/ 	.short	0x00e8


	//----- nvinfo : EIATTR_KPARAM_INFO
	.align		4
        /*001c*/ 	.byte	0x04, 0x17
        /*001e*/ 	.short	(.L_2720 - .L_2719)
.L_2719:
        /*0020*/ 	.word	0x00000000
        /*0024*/ 	.short	0x0000
        /*0026*/ 	.short	0x0000
        /*0028*/ 	.byte	0x00, 0xf0, 0xa1, 0x03


	//----- nvinfo : EIATTR_MAXREG_COUNT
	.align		4
.L_2720:
        /*002c*/ 	.byte	0x03, 0x1b
        /*002e*/ 	.short	0x00ff


	//----- nvinfo : EIATTR_MERCURY_ISA_VERSION
	.align		4
        /*0030*/ 	.byte	0x03, 0x5f
        /*0032*/ 	.short	0x0000


	//----- nvinfo : EIATTR_COOP_GROUP_MASK_REGIDS
	.align		4
        /*0034*/ 	.byte	0x04, 0x29
        /*0036*/ 	.short	(.L_2722 - .L_2721)


	//   ....[0]....
.L_2721:
        /*0038*/ 	.word	0xffffffff


	//   ....[1]....
        /*003c*/ 	.word	0xffffffff


	//   ....[2]....
        /*0040*/ 	.word	0xffffffff


	//   ....[3]....
        /*0044*/ 	.word	0xffffffff


	//   ....[4]....
        /*0048*/ 	.word	0xffffffff


	//   ....[5]....
        /*004c*/ 	.word	0xffffffff


	//   ....[6]....
        /*0050*/ 	.word	0xffffffff


	//   ....[7]....
        /*0054*/ 	.word	0xffffffff


	//   ....[8]....
        /*0058*/ 	.word	0xffffffff


	//   ....[9]....
        /*005c*/ 	.word	0xffffffff


	//   ....[10]....
        /*0060*/ 	.word	0xffffffff


	//   ....[11]....
        /*0064*/ 	.word	0xffffffff


	//   ....[12]....
        /*0068*/ 	.word	0xffffffff


	//   ....[13]....
        /*006c*/ 	.word	0xffffffff


	//   ....[14]....
        /*0070*/ 	.word	0xffffffff


	//   ....[15]....
        /*0074*/ 	.word	0xffffffff


	//   ....[16]....
        /*0078*/ 	.word	0xffffffff


	//   ....[17]....
        /*007c*/ 	.word	0xffffffff


	//   ....[18]....
        /*0080*/ 	.word	0xffffffff


	//   ....[19]....
        /*0084*/ 	.word	0xffffffff


	//----- nvinfo : EIATTR_COOP_GROUP_INSTR_OFFSETS
	.align		4
.L_2722:
        /*0088*/ 	.byte	0x04, 0x28
        /*008a*/ 	.short	(.L_2724 - .L_2723)


	//   ....[0]....
.L_2723:
        /*008c*/ 	.word	0x00008dd0


	//   ....[1]....
        /*0090*/ 	.word	0x00008e00


	//   ....[2]....
        /*0094*/ 	.word	0x00008e20


	//   ....[3]....
        /*0098*/ 	.word	0x00008e40


	//   ....[4]....
        /*009c*/ 	.word	0x00008e60


	//   ....[5]....
        /*00a0*/ 	.word	0x00009190


	//   ....[6]....
        /*00a4*/ 	.word	0x000091b0


	//   ....[7]....
        /*00a8*/ 	.word	0x000091d0


	//   ....[8]....
        /*00ac*/ 	.word	0x000091f0


	//   ....[9]....
        /*00b0*/ 	.word	0x00009210


	//   ....[10]....
        /*00b4*/ 	.word	0x00009990


	//   ....[11]....
        /*00b8*/ 	.word	0x000099f0


	//   ....[12]....
        /*00bc*/ 	.word	0x00009a50


	//   ....[13]....
        /*00c0*/ 	.word	0x00009ab0


	//   ....[14]....
        /*00c4*/ 	.word	0x00009b10


	//   ....[15]....
        /*00c8*/ 	.word	0x00009e80


	//   ....[16]....
        /*00cc*/ 	.word	0x00009ee0


	//   ....[17]....
        /*00d0*/ 	.word	0x00009f40


	//   ....[18]....
        /*00d4*/ 	.word	0x00009fa0


	//   ....[19]....
        /*00d8*/ 	.word	0x0000a000


	//----- nvinfo : EIATTR_EXIT_INSTR_OFFSETS
	.align		4
.L_2724:
        /*00dc*/ 	.byte	0x04, 0x1c
        /*00de*/ 	.short	(.L_2726 - .L_2725)


	//   ....[0]....
.L_2725:
        /*00e0*/ 	.word	0x00000650


	//   ....[1]....
        /*00e4*/ 	.word	0x00009930


	//----- nvinfo : EIATTR_MAX_THREADS
	.align		4
.L_2726:
        /*00e8*/ 	.byte	0x04, 0x05
        /*00ea*/ 	.short	(.L_2728 - .L_2727)
.L_2727:
        /*00ec*/ 	.word	0x00000080
        /*00f0*/ 	.word	0x00000001
        /*00f4*/ 	.word	0x00000001


	//----- nvinfo : EIATTR_CRS_STACK_SIZE
	.align		4
.L_2728:
        /*00f8*/ 	.byte	0x04, 0x1e
        /*00fa*/ 	.short	(.L_2730 - .L_2729)
.L_2729:
        /*00fc*/ 	.word	0x00000000
.L_2730:


//--------------------- .nv.info._ZN10layer_norm13ln_fwd_kernelINS_13Kernel_traitsIf6__halfS2_S2_fjLj768ELj1ELj4ELj1ELj16ENS_18Kernel_traits_baseILj768EfS2_S2_S2_fjLj128EEEEELb1ELb0ELb1ELb0EEEvNS_9FwdParamsE --------------------------
	.section	.nv.info._ZN10layer_norm13ln_fwd_kernelINS_13Kernel_traitsIf6__halfS2_S2_fjLj768ELj1ELj4ELj1ELj16ENS_18Kernel_traits_baseILj768EfS2_S2_S2_fjLj128EEEEELb1ELb0ELb1ELb0EEEvNS_9FwdParamsE,"",@"SHT_CUDA_INFO"
	.sectionflags	@""
	.align	4


	//----- nvinfo : EIATTR_CUDA_API_VERSION
	.align		4
        /*0000*/ 	.byte	0x04, 0x37
        /*0002*/ 	.short	(.L_2732 - .L_2731)
.L_2731:
        /*0004*/ 	.word	0x00000082


	//----- nvinfo : EIATTR_SW2861232_WAR
	.align		4
.L_2732:
        /*0008*/ 	.byte	0x01, 0x35
	.zero		2


	//----- nvinfo : EIATTR_PARAM_CBANK
	.align		4
        /*000c*/ 	.byte	0x04, 0x0a
        /*000e*/ 	.short	(.L_2734 - .L_2733)
	.align		4
.L_2733:
        /*0010*/ 	.word	index@(.nv.constant0._ZN10layer_norm13ln_fwd_kernelINS_13Kernel_traitsIf6__halfS2_S2_fjLj768ELj1ELj4ELj1ELj16ENS_18Kernel_traits_baseILj768EfS2_S2_S2_fjLj128EEEEELb1ELb0ELb1ELb0EEEvNS_9FwdParamsE)
        /*0014*/ 	.short	0x0160
        /*0016*/ 	.short	0x00e8


	//----- nvinfo : EIATTR_CBANK_PARAM_SIZE
	.align		4
.L_2734:
        /*0018*/ 	.byte	0x03, 0x19
        /*001a*/ 	.short	0x00e8


	//----- nvinfo : EIATTR_KPARAM_INFO
	.align		4
        /*001c*/ 	.byte	0x04, 0x17
        /*001e*/ 	.short	(.L_2736 - .L_2735)
.L_2735:
        /*0020*/ 	.word	0x00000000
        /*0024*/ 	.short	0x0000
        /*0026*/ 	.short	0x0000
        /*0028*/ 	.byte	0x00, 0xf0, 0xa1, 0x03


	//----- nvinfo : EIATTR_MAXREG_COUNT
	.align		4
.L_2736:
        /*002c*/ 	.byte	0x03, 0x1b
        /*002e*/ 	.short	0x00ff


	//----- nvinfo : EIATTR_MERCURY_ISA_VERSION
	.align		4
        /*0030*/ 	.byte	0x03, 0x5f
        /*0032*/ 	.short	0x0000


	//----- nvinfo : EIATTR_COOP_GROUP_MASK_REGIDS
	.align		4
        /*0034*/ 	.byte	0x04, 0x29
        /*0036*/ 	.short	(.L_2738 - .L_2737)


	//   ....[0]....
.L_2737:
        /*0038*/ 	.word	0xffffffff


	//   ....[1]....
        /*003c*/ 	.word	0xffffffff


	//   ....[2]....
        /*0040*/ 	.word	0xffffffff


	//   ....[3]....
        /*0044*/ 	.word	0xffffffff


	//   ....[4]....
        /*0048*/ 	.word	0xffffffff


	//   ....[5]....
        /*004c*/ 	.word	0xffffffff


	//   ....[6]....
        /*0050*/ 	.word	0xffffffff


	//   ....[7]....
        /*0054*/ 	.word	0xffffffff


	//   ....[8]....
        /*0058*/ 	.word	0xffffffff


	//   ....[9]....
        /*005c*/ 	.word	0xffffffff


	//   ....[10]....
        /*0060*/ 	.word	0xffffffff


	//   ....[11]....
        /*0064*/ 	.word	0xffffffff


	//   ....[12]....
        /*0068*/ 	.word	0xffffffff


	//   ....[13]....
        /*006c*/ 	.word	0xffffffff


	//   ....[14]....
        /*0070*/ 	.word	0xffffffff


	//   ....[15]....
        /*0074*/ 	.word	0xffffffff


	//   ....[16]....
        /*0078*/ 	.word	0xffffffff


	//   ....[17]....
        /*007c*/ 	.word	0xffffffff


	//   ....[18]....
        /*0080*/ 	.word	0xffffffff


	//   ....[19]....
        /*0084*/ 	.word	0xffffffff


	//----- nvinfo : EIATTR_COOP_GROUP_INSTR_OFFSETS
	.align		4
.L_2738:
        /*0088*/ 	.byte	0x04, 0x28
        /*008a*/ 	.short	(.L_2740 - .L_2739)


	//   ....[0]....
.L_2739:
        /*008c*/ 	.word	0x0000a470


	//   ....[1]....
        /*0090*/ 	.word	0x0000a4a0


	//   ....[2]....
        /*0094*/ 	.word	0x0000a4c0


	//   ....[3]....
        /*0098*/ 	.word	0x0000a4e0


	//   ....[4]....
        /*009c*/ 	.word	0x0000a500


	//   ....[5]....
        /*00a0*/ 	.word	0x0000a840


	//   ....[6]....
        /*00a4*/ 	.word	0x0000a860


	//   ....[7]....
        /*00a8*/ 	.word	0x0000a880


	//   ....[8]....
        /*00ac*/ 	.word	0x0000a8a0


	//   ....[9]....
        /*00b0*/ 	.word	0x0000a8c0


	//   ....[10]....
        /*00b4*/ 	.word	0x0000b180


	//   ....[11]....
        /*00b8*/ 	.word	0x0000b200


	//   ....[12]....
        /*00bc*/ 	.word	0x0000b260


	//   ....[13]....
        /*00c0*/ 	.word	0x0000b2c0


	//   ....[14]....
        /*00c4*/ 	.word	0x0000b320


	//   ....[15]....
        /*00c8*/ 	.word	0x0000b6a0


	//   ....[16]....
        /*00cc*/ 	.word	0x0000b700


	//   ....[17]....
        /*00d0*/ 	.word	0x0000b760


	//   ....[18]....
        /*00d4*/ 	.word	0x0000b7c0


	//   ....[19]....
        /*00d8*/ 	.word	0x0000b830


	//----- nvinfo : EIATTR_EXIT_INSTR_OFFSETS
	.align		4
.L_2740:
        /*00dc*/ 	.byte	0x04, 0x1c
        /*00de*/ 	.short	(.L_2742 - .L_2741)


	//   ....[0]....
.L_2741:
        /*00e0*/ 	.word	0x000008c0


	//   ....[1]....
        /*00e4*/ 	.word	0x0000b130


	//----- nvinfo : EIATTR_MAX_THREADS
	.align		4
.L_2742:
        /*00e8*/ 	.byte	0x04, 0x05
        /*00ea*/ 	.short	(.L_2744 - .L_2743)
.L_2743:
        /*00ec*/ 	.word	0x00000080
        /*00f0*/ 	.word	0x00000001
        /*00f4*/ 	.word	0x00000001


	//----- nvinfo : EIATTR_CRS_STACK_SIZE
	.align		4
.L_2744:
        /*00f8*/ 	.byte	0x04, 0x1e
        /*00fa*/ 	.short	(.L_2746 - .L_2745)
.L_2745:
        /*00fc*/ 	.word	0x00000000
.L_2746:


//--------------------- .nv.info._ZN10layer_norm13ln_fwd_kernelINS_13Kernel_traitsIf6__halfS2_S2_fjLj768ELj1ELj4ELj1ELj16ENS_18Kernel_traits_baseILj768EfS2_S2_S2_fjLj128EEEEELb1ELb0ELb1ELb1EEEvNS_9FwdParamsE --------------------------
	.section	.nv.info._ZN10layer_norm13ln_fwd_kernelINS_13Kernel_traitsIf6__halfS2_S2_fjLj768ELj1ELj4ELj1ELj16ENS_18Kernel_traits_baseILj768EfS2_S2_S2_fjLj128EEEEELb1ELb0ELb1ELb1EEEvNS_9FwdParamsE,"",@"SHT_CUDA_INFO"
	.sectionflags	@""
	.align	4


	//----- nvinfo : EIATTR_CUDA_API_VERSION
	.align		4
        /*0000*/ 	.byte	0x04, 0x37
        /*0002*/ 	.short	(.L_2748 - .L_2747)
.L_2747:
        /*0004*/ 	.word	0x00000082


	//----- nvinfo : EIATTR_SW2861232_WAR
	.align		4
.L_2748:
        /*0008*/ 	.byte	0x01, 0x35
	.zero		2


	//----- nvinfo : EIATTR_PARAM_CBANK
	.align		4
        /*000c*/ 	.byte	0x04, 0x0a
        /*000e*/ 	.short	(.L_2750 - .L_2749)
	.align		4
.L_2749:
        /*0010*/ 	.word	index@(.nv.constant0._ZN10layer_norm13ln_fwd_kernelINS_13Kernel_traitsIf6__halfS2_S2_fjLj768ELj1ELj4ELj1ELj16ENS_18Kernel_traits_baseILj768EfS2_S2_S2_fjLj128EEEEELb1ELb0ELb1ELb1EEEvNS_9FwdParamsE)
        /*0014*/ 	.short	0x0160
        /*0016*/ 	.short	0x00e8


	//----- nvinfo : EIATTR_CBANK_PARAM_SIZE
	.align		4
.L_2750:
        /*0018*/ 	.byte	0x03, 0x19
        /*001a*/ 	.short	0x00e8


	//----- nvinfo : EIATTR_KPARAM_INFO
	.align		4
        /*001c*/ 	.byte	0x04, 0x17
        /*001e*/ 	.short	(.L_2752 - .L_2751)
.L_2751:
        /*0020*/ 	.word	0x00000000
        /*0024*/ 	.short	0x0000
        /*0026*/ 	.short	0x0000
        /*0028*/ 	.byte	0x00, 0xf0, 0xa1, 0x03


	//----- nvinfo : EIATTR_MAXREG_COUNT
	.align		4
.L_2752:
        /*002c*/ 	.byte	0x03, 0x1b
        /*002e*/ 	.short	0x00ff


	//----- nvinfo : EIATTR_MERCURY_ISA_VERSION
	.align		4
        /*0030*/ 	.byte	0x03, 0x5f
        /*0032*/ 	.short	0x0000


	//----- nvinfo : EIATTR_COOP_GROUP_MASK_REGIDS
	.align		4
        /*0034*/ 	.byte	0x04, 0x29
        /*0036*/ 	.short	(.L_2754 - .L_2753)


	//   ....[0]....
.L_2753:
        /*0038*/ 	.word	0xffffffff


	//   ....[1]....
        /*003c*/ 	.word	0xffffffff


	//   ....[2]....
        /*0040*/ 	.word	0xffffffff


	//   ....[3]....
        /*0044*/ 	.word	0xffffffff


	//   ....[4]....
        /*0048*/ 	.word	0xffffffff


	//   ....[5]....
        /*004c*/ 	.word	0xffffffff


	//   ....[6]....
        /*0050*/ 	.word	0xffffffff


	//   ....[7]....
        /*0054*/ 	.word	0xffffffff


	//   ....[8]....
        /*0058*/ 	.word	0xffffffff


	//   ....[9]....
        /*005c*/ 	.word	0xffffffff


	//   ....[10]....
        /*0060*/ 	.word	0xffffffff


	//   ....[11]....
        /*0064*/ 	.word	0xffffffff


	//   ....[12]....
        /*0068*/ 	.word	0xffffffff


	//   ....[13]....
        /*006c*/ 	.word	0xffffffff


	//   ....[14]....
        /*0070*/ 	.word	0xffffffff


	//   ....[15]....
        /*0074*/ 	.word	0xffffffff


	//   ....[16]....
        /*0078*/ 	.word	0xffffffff


	//   ....[17]....
        /*007c*/ 	.word	0xffffffff


	//   ....[18]....
        /*0080*/ 	.word	0xffffffff


	//   ....[19]....
        /*0084*/ 	.word	0xffffffff


	//----- nvinfo : EIATTR_COOP_GROUP_INSTR_OFFSETS
	.align		4
.L_2754:
        /*0088*/ 	.byte	0x04, 0x28
        /*008a*/ 	.short	(.L_2756 - .L_2755)


	//   ....[0]....
.L_2755:
        /*008c*/ 	.word	0x0000a2e0


	//   ....[1]....
        /*0090*/ 	.word	0x0000a310


	//   ....[2]....
        /*0094*/ 	.word	0x0000a330


	//   ....[3]....
        /*0098*/ 	.word	0x0000a350


	//   ....[4]....
        /*009c*/ 	.word	0x0000a370


	//   ....[5]....
        /*00a0*/ 	.word	0x0000a6a0


	//   ....[6]....
        /*00a4*/ 	.word	0x0000a6c0


	//   ....[7]....
        /*00a8*/ 	.word	0x0000a6e0


	//   ....[8]....
        /*00ac*/ 	.word	0x0000a700


	//   ....[9]....
        /*00b0*/ 	.word	0x0000a720


	//   ....[10]....
        /*00b4*/ 	.word	0x0000af40


	//   ....[11]....
        /*00b8*/ 	.word	0x0000afb0


	//   ....[12]....
        /*00bc*/ 	.word	0x0000b010


	//   ....[13]....
        /*00c0*/ 	.word	0x0000b070


	//   ....[14]....
        /*00c4*/ 	.word	0x0000b0d0


	//   ....[15]....
        /*00c8*/ 	.word	0x0000b440


	//   ....[16]....
        /*00cc*/ 	.word	0x0000b4a0


	//   ....[17]....
        /*00d0*/ 	.word	0x0000b500


	//   ....[18]....
        /*00d4*/ 	.word	0x0000b560


	//   ....[19]....
        /*00d8*/ 	.word	0x0000b5c0


	//----- nvinfo : EIATTR_EXIT_INSTR_OFFSETS
	.align		4
.L_2756:
        /*00dc*/ 	.byte	0x04, 0x1c
        /*00de*/ 	.short	(.L_2758 - .L_2757)


	//   ....[0]....
.L_2757:
        /*00e0*/ 	.word	0x00000670


	//   ....[1]....
        /*00e4*/ 	.word	0x0000aef0


	//----- nvinfo : EIATTR_MAX_THREADS
	.align		4
.L_2758:
        /*00e8*/ 	.byte	0x04, 0x05
        /*00ea*/ 	.short	(.L_2760 - .L_2759)
.L_2759:
        /*00ec*/ 	.word	0x00000080
        /*00f0*/ 	.word	0x00000001
        /*00f4*/ 	.word	0x00000001


	//----- nvinfo : EIATTR_CRS_STACK_SIZE
	.align		4
.L_2760:
        /*00f8*/ 	.byte	0x04, 0x1e
        /*00fa*/ 	.short	(.L_2762 - .L_2761)
.L_2761:
        /*00fc*/ 	.word	0x00000000
.L_2762:


//--------------------- .nv.info._ZN10layer_norm13ln_fwd_kernelINS_13Kernel_traitsIf6__halfS2_S2_fjLj768ELj1ELj4ELj1ELj16ENS_18Kernel_traits_baseILj768EfS2_S2_S2_fjLj128EEEEELb1ELb1ELb0ELb0EEEvNS_9FwdParamsE --------------------------
	.section	.nv.info._ZN10layer_norm13ln_fwd_kernelINS_13Kernel_traitsIf6__halfS2_S2_fjLj768ELj1ELj4ELj1ELj16ENS_18Kernel_traits_baseILj768EfS2_S2_S2_fjLj128EEEEELb1ELb1ELb0ELb0EEEvNS_9FwdParamsE,"",@"SHT_CUDA_INFO"
	.sectionflags	@""
	.align	4


	//----- nvinfo : EIATTR_CUDA_API_VERSION
	.align		4
        /*0000*/ 	.byte	0x04, 0x37
        /*0002*/ 	.short	(.L_2764 - .L_2763)
.L_2763:
        /*0004*/ 	.word	0x00000082


	//----- nvinfo : EIATTR_SW2861232_WAR
	.align		4
.L_2764:
        /*0008*/ 	.byte	0x01, 0x35
	.zero		2


	//----- nvinfo : EIATTR_PARAM_CBANK
	.align		4
        /*000c*/ 	.byte	0x04, 0x0a
        /*000e*/ 	.short	(.L_2766 - .L_2765)
	.align		4
.L_2765:
        /*0010*/ 	.word	index@(.nv.constant0._ZN10layer_norm13ln_fwd_kernelINS_13Kernel_traitsIf6__halfS2_S2_fjLj768ELj1ELj4ELj1ELj16ENS_18Kernel_traits_baseILj768EfS2_S2_S2_fjLj128EEEEELb1ELb1ELb0ELb0EEEvNS_9FwdParamsE)
        /*0014*/ 	.short	0x0160
        /*0016*/ 	.short	0x00e8


	//----- nvinfo : EIATTR_CBANK_PARAM_SIZE
	.align		4
.L_2766:
        /*0018*/ 	.byte	0x03, 0x19
        /*001a*/ 	.short	0x00e8


	//----- nvinfo : EIATTR_KPARAM_INFO
	.align		4
        /*001c*/ 	.byte	0x04, 0x17
        /*001e*/ 	.short	(.L_2768 - .L_2767)
.L_2767:
        /*0020*/ 	.word	0x00000000
        /*0024*/ 	.short	0x0000
        /*0026*/ 	.short	0x0000
        /*0028*/ 	.byte	0x00, 0xf0, 0xa1, 0x03


	//----- nvinfo : EIATTR_MAXREG_COUNT
	.align		4
.L_2768:
        /*002c*/ 	.byte	0x03, 0x1b
        /*002e*/ 	.short	0x00ff


	//----- nvinfo : EIATTR_MERCURY_ISA_VERSION
	.align		4
        /*0030*/ 	.byte	0x03, 0x5f
        /*0032*/ 	.short	0x0000


	//----- nvinfo : EIATTR_COOP_GROUP_MASK_REGIDS
	.align		4
        /*0034*/ 	.byte	0x04, 0x29
        /*0036*/ 	.short	(.L_2770 - .L_2769)


	//   ....[0]....
.L_2769:
        /*0038*/ 	.word	0xffffffff


	//   ....[1]....
        /*003c*/ 	.word	0xffffffff


	//   ....[2]....
        /*0040*/ 	.word	0xffffffff


	//   ....[3]....
        /*0044*/ 	.word	0xffffffff


	//   ....[4]....
        /*0048*/ 	.word	0xffffffff


	//   ....[5]....
        /*004c*/ 	.word	0xffffffff


	//   ....[6]....
        /*0050*/ 	.word	0xffffffff


	//   ....[7]....
        /*0054*/ 	.word	0xffffffff


	//   ....[8]....
        /*0058*/ 	.word	0xffffffff


	//   ....[9]....
        /*005c*/ 	.word	0xffffffff


	//   ....[10]....
        /*0060*/ 	.word	0xffffffff


	//   ....[11]....
        /*0064*/ 	.word	0xffffffff


	//   ....[12]....
        /*0068*/ 	.word	0xffffffff


	//   ....[13]....
        /*006c*/ 	.word	0xffffffff


	//   ....[14]....
        /*0070*/ 	.word	0xffffffff


	//   ....[15]....
        /*0074*/ 	.word	0xffffffff


	//   ....[16]....
        /*0078*/ 	.word	0xffffffff


	//   ....[17]....
        /*007c*/ 	.word	0xffffffff


	//   ....[18]....
        /*0080*/ 	.word	0xffffffff


	//   ....[19]....
        /*0084*/ 	.word	0xffffffff


	//----- nvinfo : EIATTR_COOP_GROUP_INSTR_OFFSETS
	.align		4
.L_2770:
        /*0088*/ 	.byte	0x04, 0x28
        /*008a*/ 	.short	(.L_2772 - .L_2771)


	//   ....[0]....
.L_2771:
        /*008c*/ 	.word	0x00009530


	//   ....[1]....
        /*0090*/ 	.word	0x00009560


	//   ....[2]....
        /*0094*/ 	.word	0x00009590


	//   ....[3]....
        /*0098*/ 	.word	0x000095b0


	//   ....[4]....
        /*009c*/ 	.word	0x000095d0


	//   ....[5]....
        /*00a0*/ 	.word	0x00009910


	//   ....[6]....
        /*00a4*/ 	.word	0x00009930


	//   ....[7]....
        /*00a8*/ 	.word	0x00009950


	//   ....[8]....
        /*00ac*/ 	.word	0x00009970


	//   ....[9]....
        /*00b0*/ 	.word	0x00009990


	//   ....[10]....
        /*00b4*/ 	.word	0x0000a200


	//   ....[11]....
        /*00b8*/ 	.word	0x0000a260


	//   ....[12]....
        /*00bc*/ 	.word	0x0000a2c0


	//   ....[13]....
        /*00c0*/ 	.word	0x0000a320


	//   ....[14]....
        /*00c4*/ 	.word	0x0000a380


	//   ....[15]....
        /*00c8*/ 	.word	0x0000a710


	//   ....[16]....
        /*00cc*/ 	.word	0x0000a770


	//   ....[17]....
        /*00d0*/ 	.word	0x0000a7d0


	//   ....[18]....
        /*00d4*/ 	.word	0x0000a830


	//   ....[19]....
        /*00d8*/ 	.word	0x0000a890


	//----- nvinfo : EIATTR_EXIT_INSTR_OFFSETS
	.align		4
.L_2772:
        /*00dc*/ 	.byte	0x04, 0x1c
        /*00de*/ 	.short	(.L_2774 - .L_2773)


	//   ....[0]....
.L_2773:
        /*00e0*/ 	.word	0x000009a0


	//   ....[1]....
        /*00e4*/ 	.word	0x0000a1a0


	//----- nvinfo : EIATTR_MAX_THREADS
	.align		4
.L_2774:
        /*00e8*/ 	.byte	0x04, 0x05
        /*00ea*/ 	.short	(.L_2776 - .L_2775)
.L_2775:
        /*00ec*/ 	.word	0x00000080
        /*00f0*/ 	.word	0x00000001
        /*00f4*/ 	.word	0x00000001


	//----- nvinfo : EIATTR_CRS_STACK_SIZE
	.align		4
.L_2776:
        /*00f8*/ 	.byte	0x04, 0x1e
        /*00fa*/ 	.short	(.L_2778 - .L_2777)
.L_2777:
        /*00fc*/ 	.word	0x00000000
.L_2778:


//--------------------- .nv.info._ZN10layer_norm13ln_fwd_kernelINS_13Kernel_traitsIf6__halfS2_S2_fjLj768ELj1ELj4ELj1ELj16ENS_18Kernel_traits_baseILj768EfS2_S2_S2_fjLj128EEEEELb1ELb1ELb0ELb1EEEvNS_9FwdParamsE --------------------------
	.section	.nv.info._ZN10layer_norm13ln_fwd_kernelINS_13Kernel_traitsIf6__halfS2_S2_fjLj768ELj1ELj4ELj1ELj16ENS_18Kernel_traits_baseILj768EfS2_S2_S2_fjLj128EEEEELb1ELb1ELb0ELb1EEEvNS_9FwdParamsE,"",@"SHT_CUDA_INFO"
	.sectionflags	@""
	.align	4


	//----- nvinfo : EIATTR_CUDA_API_VERSION
	.align		4
        /*0000*/ 	.byte	0x04, 0x37
        /*0002*/ 	.short	(.L_2780 - .L_2779)
.L_2779:
        /*0004*/ 	.word	0x00000082


	//----- nvinfo : EIATTR_SW2861232_WAR
	.align		4
.L_2780:
        /*0008*/ 	.byte	0x01, 0x35
	.zero		2


	//----- nvinfo : EIATTR_PARAM_CBANK
	.align		4
        /*000c*/ 	.byte	0x04, 0x0a
        /*000e*/ 	.short	(.L_2782 - .L_2781)
	.align		4
.L_2781:
        /*0010*/ 	.word	index@(.nv.constant0._ZN10layer_norm13ln_fwd_kernelINS_13Kernel_traitsIf6__halfS2_S2_fjLj768ELj1ELj4ELj1ELj16ENS_18Kernel_traits_baseILj768EfS2_S2_S2_fjLj128EEEEELb1ELb1ELb0ELb1EEEvNS_9FwdParamsE)
        /*0014*/ 	.short	0x0160
        /*0016*/ 	.short	0x00e8


	//----- nvinfo : EIATTR_CBANK_PARAM_SIZE
	.align		4
.L_2782:
        /*0018*/ 	.byte	0x03, 0x19
        /*001a*/ 	.short	0x00e8


	//----- nvinfo : EIATTR_KPARAM_INFO
	.align		4
        /*001c*/ 	.byte	0x04, 0x17
        /*001e*/ 	.short	(.L_2784 - .L_2783)
.L_2783:
        /*0020*/ 	.word	0x00000000
        /*0024*/ 	.short	0x0000
        /*0026*/ 	.short	0x0000
        /*0028*/ 	.byte	0x00, 0xf0, 0xa1, 0x03


	//----- nvinfo : EIATTR_MAXREG_COUNT
	.align		4
.L_2784:
        /*002c*/ 	.byte	0x03, 0x1b
        /*002e*/ 	.short	0x00ff


	//----- nvinfo : EIATTR_MERCURY_ISA_VERSION
	.align		4
        /*0030*/ 	.byte	0x03, 0x5f
        /*0032*/ 	.short	0x0000


	//----- nvinfo : EIATTR_COOP_GROUP_MASK_REGIDS
	.align		4
        /*0034*/ 	.byte	0x04, 0x29
        /*0036*/ 	.short	(.L_2786 - .L_2785)


	//   ....[0]....
.L_2785:
        /*0038*/ 	.word	0xffffffff


	//   ....[1]....
        /*003c*/ 	.word	0xffffffff


	//   ....[2]....
        /*0040*/ 	.word	0xffffffff


	//   ....[3]....
        /*0044*/ 	.word	0xffffffff


	//   ....[4]....
        /*0048*/ 	.word	0xffffffff


	//   ....[5]....
        /*004c*/ 	.word	0xffffffff


	//   ....[6]....
        /*0050*/ 	.word	0xffffffff


	//   ....[7]....
        /*0054*/ 	.word	0xffffffff


	//   ....[8]....
        /*0058*/ 	.word	0xffffffff


	//   ....[9]....
        /*005c*/ 	.word	0xffffffff


	//   ....[10]....
        /*0060*/ 	.word	0xffffffff


	//   ....[11]....
        /*0064*/ 	.word	0xffffffff


	//   ....[12]....
        /*0068*/ 	.word	0xffffffff


	//   ....[13]....
        /*006c*/ 	.word	0xffffffff


	//   ....[14]....
        /*0070*/ 	.word	0xffffffff


	//   ....[15]....
        /*0074*/ 	.word	0xffffffff


	//   ....[16]....
        /*0078*/ 	.word	0xffffffff


	//   ....[17]....
        /*007c*/ 	.word	0xffffffff


	//   ....[18]....
        /*0080*/ 	.word	0xffffffff


	//   ....[19]....
        /*0084*/ 	.word	0xffffffff


	//----- nvinfo : EIATTR_COOP_GROUP_INSTR_OFFSETS
	.align		4
.L_2786:
        /*0088*/ 	.byte	0x04, 0x28
        /*008a*/ 	.short	(.L_2788 - .L_2787)


	//   ....[0]....
.L_2787:
        /*008c*/ 	.word	0x00009140


	//   ....[1]....
        /*0090*/ 	.word	0x00009170


	//   ....[2]....
        /*0094*/ 	.word	0x00009190


	//   ....[3]....
        /*0098*/ 	.word	0x000091b0


	//   ....[4]....
        /*009c*/ 	.word	0x000091d0


	//   ....[5]....
        /*00a0*/ 	.word	0x00009500


	//   ....[6]....
        /*00a4*/ 	.word	0x00009520


	//   ....[7]....
        /*00a8*/ 	.word	0x00009540


	//   ....[8]....
        /*00ac*/ 	.word	0x00009560


	//   ....[9]....
        /*00b0*/ 	.word	0x00009580


	//   ....[10]....
        /*00b4*/ 	.word	0x00009cf0


	//   ....[11]....
        /*00b8*/ 	.word	0x00009d50


	//   ....[12]....
        /*00bc*/ 	.word	0x00009db0


	//   ....[13]....
        /*00c0*/ 	.word	0x00009e10


	//   ....[14]....
        /*00c4*/ 	.word	0x00009e70


	//   ....[15]....
        /*00c8*/ 	.word	0x0000a1e0


	//   ....[16]....
        /*00cc*/ 	.word	0x0000a240


	//   ....[17]....
        /*00d0*/ 	.word	0x0000a2a0


	//   ....[18]....
        /*00d4*/ 	.word	0x0000a300


	//   ....[19]....
        /*00d8*/ 	.word	0x0000a360


	//----- nvinfo : EIATTR_EXIT_INSTR_OFFSETS
	.align		4
.L_2788:
        /*00dc*/ 	.byte	0x04, 0x1c
        /*00de*/ 	.short	(.L_2790 - .L_2789)


	//   ....[0]....
.L_2789:
        /*00e0*/ 	.word	0x000006a0


	//   ....[1]....
        /*00e4*/ 	.word	0x00009ca0


	//----- nvinfo : EIATTR_MAX_THREADS
	.align		4
.L_2790:
        /*00e8*/ 	.byte	0x04, 0x05
        /*00ea*/ 	.short	(.L_2792 - .L_2791)
.L_2791:
        /*00ec*/ 	.word	0x00000080
        /*00f0*/ 	.word	0x00000001
        /*00f4*/ 	.word	0x00000001


	//----- nvinfo : EIATTR_CRS_STACK_SIZE
	.align		4
.L_2792:
        /*00f8*/ 	.byte	0x04, 0x1e
        /*00fa*/ 	.short	(.L_2794 - .L_2793)
.L_2793:
        /*00fc*/ 	.word	0x00000000
.L_2794:


//--------------------- .nv.info._ZN10layer_norm13ln_fwd_kernelINS_13Kernel_traitsIf6__halfS2_S2_fjLj768ELj1ELj4ELj1ELj16ENS_18Kernel_traits_baseILj768EfS2_S2_S2_fjLj128EEEEELb1ELb1ELb1ELb0EEEvNS_9FwdParamsE --------------------------
	.section	.nv.info._ZN10layer_norm13ln_fwd_kernelINS_13Kernel_traitsIf6__halfS2_S2_fjLj768ELj1ELj4ELj1ELj16ENS_18Kernel_traits_baseILj768EfS2_S2_S2_fjLj128EEEEELb1ELb1ELb1ELb0EEEvNS_9FwdParamsE,"",@"SHT_CUDA_INFO"
	.sectionflags	@""
	.align	4


	//----- nvinfo : EIATTR_CUDA_API_VERSION
	.align		4
        /*0000*/ 	.byte	0x04, 0x37
        /*0002*/ 	.short	(.L_2796 - .L_2795)
.L_2795:
        /*0004*/ 	.word	0x00000082


	//----- nvinfo : EIATTR_SW2861232_WAR
	.align		4
.L_2796:
        /*0008*/ 	.byte	0x01, 0x35
	.zero		2


	//----- nvinfo : EIATTR_PARAM_CBANK
	.align		4
        /*000c*/ 	.byte	0x04, 0x0a
        /*000e*/ 	.short	(.L_2798 - .L_2797)
	.align		4
.L_2797:
        /*0010*/ 	.word	index@(.nv.constant0._ZN10layer_norm13ln_fwd_kernelINS_13Kernel_traitsIf6__halfS2_S2_fjLj768ELj1ELj4ELj1ELj16ENS_18Kernel_traits_baseILj768EfS2_S2_S2_fjLj128EEEEELb1ELb1ELb1ELb0EEEvNS_9FwdParamsE)
        /*0014*/ 	.short	0x0160
        /*0016*/ 	.short	0x00e8


	//----- nvinfo : EIATTR_CBANK_PARAM_SIZE
	.align		4
.L_2798:
        /*0018*/ 	.byte	0x03, 0x19
        /*001a*/ 	.short	0x00e8


	//----- nvinfo : EIATTR_KPARAM_INFO
	.align		4
        /*001c*/ 	.byte	0x04, 0x17
        /*001e*/ 	.short	(.L_2800 - .L_2799)
.L_2799:
        /*0020*/ 	.word	0x00000000
        /*0024*/ 	.short	0x0000
        /*0026*/ 	.short	0x0000
        /*0028*/ 	.byte	0x00, 0xf0, 0xa1, 0x03


	//----- nvinfo : EIATTR_MAXREG_COUNT
	.align		4
.L_2800:
        /*002c*/ 	.byte	0x03, 0x1b
        /*002e*/ 	.short	0x00ff


	//----- nvinfo : EIATTR_MERCURY_ISA_VERSION
	.align		4
        /*0030*/ 	.byte	0x03, 0x5f
        /*0032*/ 	.short	0x0000


	//----- nvinfo : EIATTR_COOP_GROUP_MASK_REGIDS
	.align		4
        /*0034*/ 	.byte	0x04, 0x29
        /*0036*/ 	.short	(.L_2802 - .L_2801)


	//   ....[0]....
.L_2801:
        /*0038*/ 	.word	0xffffffff


	//   ....[1]....
        /*003c*/ 	.word	0xffffffff


	//   ....[2]....
        /*0040*/ 	.word	0xffffffff


	//   ....[3]....
        /*0044*/ 	.word	0xffffffff


	//   ....[4]....
        /*0048*/ 	.word	0xffffffff


	//   ....[5]....
        /*004c*/ 	.word	0xffffffff


	//   ....[6]....
        /*0050*/ 	.word	0xffffffff


	//   ....[7]....
        /*0054*/ 	.word	0xffffffff


	//   ....[8]....
        /*0058*/ 	.word	0xffffffff


	//   ....[9]....
        /*005c*/ 	.word	0xffffffff


	//   ....[10]....
        /*0060*/ 	.word	0xffffffff


	//   ....[11]....
        /*0064*/ 	.word	0xffffffff


	//   ....[12]....
        /*0068*/ 	.word	0xffffffff


	//   ....[13]....
        /*006c*/ 	.word	0xffffffff


	//   ....[14]....
        /*0070*/ 	.word	0xffffffff


	//   ....[15]....
        /*0074*/ 	.word	0xffffffff


	//   ....[16]....
        /*0078*/ 	.word	0xffffffff


	//   ....[17]....
        /*007c*/ 	.word	0xffffffff


	//   ....[18]....
        /*0080*/ 	.word	0xffffffff


	//   ....[19]....
        /*0084*/ 	.word	0xffffffff


	//----- nvinfo : EIATTR_COOP_GROUP_INSTR_OFFSETS
	.align		4
.L_2802:
        /*0088*/ 	.byte	0x04, 0x28
        /*008a*/ 	.short	(.L_2804 - .L_2803)


	//   ....[0]....
.L_2803:
        /*008c*/ 	.word	0x0000a700


	//   ....[1]....
        /*0090*/ 	.word	0x0000a730


	//   ....[2]....
        /*0094*/ 	.word	0x0000a750


	//   ....[3]....
        /*0098*/ 	.word	0x0000a770


	//   ....[4]....
        /*009c*/ 	.word	0x0000a790


	//   ....[5]....
        /*00a0*/ 	.word	0x0000aad0


	//   ....[6]....
        /*00a4*/ 	.word	0x0000aaf0


	//   ....[7]....
        /*00a8*/ 	.word	0x0000ab10


	//   ....[8]....
        /*00ac*/ 	.word	0x0000ab30


	//   ....[9]....
        /*00b0*/ 	.word	0x0000ab50


	//   ....[10]....
        /*00b4*/ 	.word	0x0000b410


	//   ....[11]....
        /*00b8*/ 	.word	0x0000b490


	//   ....[12]....
        /*00bc*/ 	.word	0x0000b4f0


	//   ....[13]....
        /*00c0*/ 	.word	0x0000b550


	//   ....[14]....
        /*00c4*/ 	.word	0x0000b5b0


	//   ....[15]....
        /*00c8*/ 	.word	0x0000b930


	//   ....[16]....
        /*00cc*/ 	.word	0x0000b990


	//   ....[17]....
        /*00d0*/ 	.word	0x0000b9f0


	//   ....[18]....
        /*00d4*/ 	.word	0x0000ba50


	//   ....[19]....
        /*00d8*/ 	.word	0x0000bac0


	//----- nvinfo : EIATTR_EXIT_INSTR_OFFSETS
	.align		4
.L_2804:
        /*00dc*/ 	.byte	0x04, 0x1c
        /*00de*/ 	.short	(.L_2806 - .L_2805)


	//   ....[0]....
.L_2805:
        /*00e0*/ 	.word	0x00000980


	//   ....[1]....
        /*00e4*/ 	.word	0x0000b3c0


	//----- nvinfo : EIATTR_MAX_THREADS
	.align		4
.L_2806:
        /*00e8*/ 	.byte	0x04, 0x05
        /*00ea*/ 	.short	(.L_2808 - .L_2807)
.L_2807:
        /*00ec*/ 	.word	0x00000080
        /*00f0*/ 	.word	0x00000001
        /*00f4*/ 	.word	0x00000001


	//----- nvinfo : EIATTR_CRS_STACK_SIZE
	.align		4
.L_2808:
        /*00f8*/ 	.byte	0x04, 0x1e
        /*00fa*/ 	.short	(.L_2810 - .L_2809)
.L_2809:
        /*00fc*/ 	.word	0x00000000
.L_2810:


//--------------------- .nv.info._ZN10layer_norm13ln_fwd_kernelINS_13Kernel_traitsIf6__halfS2_S2_fjLj768ELj1ELj4ELj1ELj16ENS_18Kernel_traits_baseILj768EfS2_S2_S2_fjLj128EEEEELb1ELb1ELb1ELb1EEEvNS_9FwdParamsE --------------------------
	.section	.nv.info._ZN10layer_norm13ln_fwd_kernelINS_13Kernel_traitsIf6__halfS2_S2_fjLj768ELj1ELj4ELj1ELj16ENS_18Kernel_traits_baseILj768EfS2_S2_S2_fjLj128EEEEELb1ELb1ELb1ELb1EEEvNS_9FwdParamsE,"",@"SHT_CUDA_INFO"
	.sectionflags	@""
	.align	4


	//----- nvinfo : EIATTR_CUDA_API_VERSION
	.align		4
        /*0000*/ 	.byte	0x04, 0x37
        /*0002*/ 	.short	(.L_2812 - .L_2811)
.L_2811:
        /*0004*/ 	.word	0x00000082


	//----- nvinfo : EIATTR_SW2861232_WAR
	.align		4
.L_2812:
        /*0008*/ 	.byte	0x01, 0x35
	.zero		2


	//----- nvinfo : EIATTR_PARAM_CBANK
	.align		4
        /*000c*/ 	.byte	0x04, 0x0a
        /*000e*/ 	.short	(.L_2814 - .L_2813)
	.align		4
.L_2813:
        /*0010*/ 	.word	index@(.nv.constant0._ZN10layer_norm13ln_fwd_kernelINS_13Kernel_traitsIf6__halfS2_S2_fjLj768ELj1ELj4ELj1ELj16ENS_18Kernel_traits_baseILj768EfS2_S2_S2_fjLj128EEEEELb1ELb1ELb1ELb1EEEvNS_9FwdParamsE)
        /*0014*/ 	.short	0x0160
        /*0016*/ 	.short	0x00e8


	//----- nvinfo : EIATTR_CBANK_PARAM_SIZE
	.align		4
.L_2814:
        /*0018*/ 	.byte	0x03, 0x19
        /*001a*/ 	.short	0x00e8


	//----- nvinfo : EIATTR_KPARAM_INFO
	.align		4
        /*001c*/ 	.byte	0x04, 0x17
        /*001e*/ 	.short	(.L_2816 - .L_2815)
.L_2815:
        /*0020*/ 	.word	0x00000000
        /*0024*/ 	.short	0x0000
        /*0026*/ 	.short	0x0000
        /*0028*/ 	.byte	0x00, 0xf0, 0xa1, 0x03


	//----- nvinfo : EIATTR_MAXREG_COUNT
	.align		4
.L_2816:
        /*002c*/ 	.byte	0x03, 0x1b
        /*002e*/ 	.short	0x00ff


	//----- nvinfo : EIATTR_MERCURY_ISA_VERSION
	.align		4
        /*0030*/ 	.byte	0x03, 0x5f
        /*0032*/ 	.short	0x0000


	//----- nvinfo : EIATTR_COOP_GROUP_MASK_REGIDS
	.align		4
        /*0034*/ 	.byte	0x04, 0x29
        /*0036*/ 	.short	(.L_2818 - .L_2817)


	//   ....[0]....
.L_2817:
        /*0038*/ 	.word	0xffffffff


	//   ....[1]....
        /*003c*/ 	.word	0xffffffff


	//   ....[2]....
        /*0040*/ 	.word	0xffffffff


	//   ....[3]....
        /*0044*/ 	.word	0xffffffff


	//   ....[4]....
        /*0048*/ 	.word	0xffffffff


	//   ....[5]....
        /*004c*/ 	.word	0xffffffff


	//   ....[6]....
        /*0050*/ 	.word	0xffffffff


	//   ....[7]....
        /*0054*/ 	.word	0xffffffff


	//   ....[8]....
        /*0058*/ 	.word	0xffffffff


	//   ....[9]....
        /*005c*/ 	.word	0xffffffff


	//   ....[10]....
        /*0060*/ 	.word	0xffffffff


	//   ....[11]....
        /*0064*/ 	.word	0xffffffff


	//   ....[12]....
        /*0068*/ 	.word	0xffffffff


	//   ....[13]....
        /*006c*/ 	.word	0xffffffff


	//   ....[14]....
        /*0070*/ 	.word	0xffffffff


	//   ....[15]....
        /*0074*/ 	.word	0xffffffff


	//   ....[16]....
        /*0078*/ 	.word	0xffffffff


	//   ....[17]....
        /*007c*/ 	.word	0xffffffff


	//   ....[18]....
        /*0080*/ 	.word	0xffffffff


	//   ....[19]....
        /*0084*/ 	.word	0xffffffff


	//----- nvinfo : EIATTR_COOP_GROUP_INSTR_OFFSETS
	.align		4
.L_2818:
        /*0088*/ 	.byte	0x04, 0x28
        /*008a*/ 	.short	(.L_2820 - .L_2819)


	//   ....[0]....
.L_2819:
        /*008c*/ 	.word	0x0000a320


	//   ....[1]....
        /*0090*/ 	.word	0x0000a350


	//   ....[2]....
        /*0094*/ 	.word	0x0000a370


	//   ....[3]....
        /*0098*/ 	.word	0x0000a390


	//   ....[4]....
        /*009c*/ 	.word	0x0000a3b0


	//   ....[5]....
        /*00a0*/ 	.word	0x0000a6e0


	//   ....[6]....
        /*00a4*/ 	.word	0x0000a700


	//   ....[7]....
        /*00a8*/ 	.word	0x0000a720


	//   ....[8]....
        /*00ac*/ 	.word	0x0000a740


	//   ....[9]....
        /*00b0*/ 	.word	0x0000a760


	//   ....[10]....
        /*00b4*/ 	.word	0x0000af70


	//   ....[11]....
        /*00b8*/ 	.word	0x0000afe0


	//   ....[12]....
        /*00bc*/ 	.word	0x0000b040


	//   ....[13]....
        /*00c0*/ 	.word	0x0000b0a0


	//   ....[14]....
        /*00c4*/ 	.word	0x0000b100


	//   ....[15]....
        /*00c8*/ 	.word	0x0000b470


	//   ....[16]....
        /*00cc*/ 	.word	0x0000b4d0


	//   ....[17]....
        /*00d0*/ 	.word	0x0000b530


	//   ....[18]....
        /*00d4*/ 	.word	0x0000b590


	//   ....[19]....
        /*00d8*/ 	.word	0x0000b5f0


	//----- nvinfo : EIATTR_EXIT_INSTR_OFFSETS
	.align		4
.L_2820:
        /*00dc*/ 	.byte	0x04, 0x1c
        /*00de*/ 	.short	(.L_2822 - .L_2821)


	//   ....[0]....
.L_2821:
        /*00e0*/ 	.word	0x000006a0


	//   ....[1]....
        /*00e4*/ 	.word	0x0000af20


	//----- nvinfo : EIATTR_MAX_THREADS
	.align		4
.L_2822:
        /*00e8*/ 	.byte	0x04, 0x05
        /*00ea*/ 	.short	(.L_2824 - .L_2823)
.L_2823:
        /*00ec*/ 	.word	0x00000080
        /*00f0*/ 	.word	0x00000001
        /*00f4*/ 	.word	0x00000001


	//----- nvinfo : EIATTR_CRS_STACK_SIZE
	.align		4
.L_2824:
        /*00f8*/ 	.byte	0x04, 0x1e
        /*00fa*/ 	.short	(.L_2826 - .L_2825)
.L_2825:
        /*00fc*/ 	.word	0x00000000
.L_2826:


//--------------------- .nv.info._ZN10layer_norm13ln_fwd_kernelINS_13Kernel_traitsI6__halfS2_fS2_fjLj768ELj1ELj4ELj1ELj16ENS_18Kernel_traits_baseILj768ES2_S2_fS2_fjLj128EEEEELb0ELb0ELb0ELb0EEEvNS_9FwdParamsE --------------------------
	.section	.nv.info._ZN10layer_norm13ln_fwd_kernelINS_13Kernel_traitsI6__halfS2_fS2_fjLj768ELj1ELj4ELj1ELj16ENS_18Kernel_traits_baseILj768ES2_S2_fS2_fjLj128EEEEELb0ELb0ELb0ELb0EEEvNS_9FwdParamsE,"",@"SHT_CUDA_INFO"
	.sectionflags	@""
	.align	4


	//----- nvinfo : EIATTR_CUDA_API_VERSION
	.align		4
        /*0000*/ 	.byte	0x04, 0x37
        /*0002*/ 	.short	(.L_2828 - .L_2827)
.L_2827:
        /*0004*/ 	.word	0x00000082


	//----- nvinfo : EIATTR_SW2861232_WAR
	.align		4
.L_2828:
        /*0008*/ 	.byte	0x01, 0x35
	.zero		2


	//----- nvinfo : EIATTR_PARAM_CBANK
	.align		4
        /*000c*/ 	.byte	0x04, 0x0a
        /*000e*/ 	.short	(.L_2830 - .L_2829)
	.align		4
.L_2829:
        /*0010*/ 	.word	index@(.nv.constant0._ZN10layer_norm13ln_fwd_kernelINS_13Kernel_traitsI6__halfS2_fS2_fjLj768ELj1ELj4ELj1ELj16ENS_18Kernel_traits_baseILj768ES2_S2_fS2_fjLj128EEEEELb0ELb0ELb0ELb0EEEvNS_9FwdParamsE)
        /*0014*/ 	.short	0x0160
        /*0016*/ 	.short	0x00e8


	//----- nvinfo : EIATTR_CBANK_PARAM_SIZE
	.align		4
.L_2830:
        /*0018*/ 	.byte	0x03, 0x19
        /*001a*/ 	.short	0x00e8


	//----- nvinfo : EIATTR_KPARAM_INFO
	.align		4
        /*001c*/ 	.byte	0x04, 0x17
        /*001e*/ 	.short	(.L_2832 - .L_2831)
.L_2831:
        /*0020*/ 	.word	0x00000000
        /*0024*/ 	.short	0x0000
        /*0026*/ 	.short	0x0000
        /*0028*/ 	.byte	0x00, 0xf0, 0xa1, 0x03


	//----- nvinfo : EIATTR_MAXREG_COUNT
	.align		4
.L_2832:
        /*002c*/ 	.byte	0x03, 0x1b
        /*002e*/ 	.short	0x00ff


	//----- nvinfo : EIATTR_MERCURY_ISA_VERSION
	.align		4
        /*0030*/ 	.byte	0x03, 0x5f
        /*0032*/ 	.short	0x0000


	//----- nvinfo : EIATTR_COOP_GROUP_MASK_REGIDS
	.align		4
        /*0034*/ 	.byte	0x04, 0x29
        /*0036*/ 	.short	(.L_2834 - .L_2833)


	//   ....[0]....
.L_2833:
        /*0038*/ 	.word	0xffffffff


	//   ....[1]....
        /*003c*/ 	.word	0xffffffff


	//   ....[2]....
        /*0040*/ 	.word	0xffffffff


	//   ....[3]....
        /*0044*/ 	.word	0xffffffff


	//   ....[4]....
        /*0048*/ 	.word	0xffffffff


	//   ....[5]....
        /*004c*/ 	.word	0xffffffff


	//   ....[6]....
        /*0050*/ 	.word	0xffffffff


	//   ....[7]....
        /*0054*/ 	.word	0xffffffff


	//   ....[8]....
        /*0058*/ 	.word	0xffffffff


	//   ....[9]....
        /*005c*/ 	.word	0xffffffff


	//   ....[10]....
        /*0060*/ 	.word	0xffffffff


	//   ....[11]....
        /*0064*/ 	.word	0xffffffff


	//   ....[12]....
        /*0068*/ 	.word	0xffffffff


	//   ....[13]....
        /*006c*/ 	.word	0xffffffff


	//   ....[14]....
        /*0070*/ 	.word	0xffffffff


	//   ....[15]....
        /*0074*/ 	.word	0xffffffff


	//   ....[16]....
        /*0078*/ 	.word	0xffffffff


	//   ....[17]....
        /*007c*/ 	.word	0xffffffff


	//   ....[18]....
        /*0080*/ 	.word	0xffffffff


	//   ....[19]....
        /*0084*/ 	.word	0xffffffff


	//----- nvinfo : EIATTR_COOP_GROUP_INSTR_OFFSETS
	.align		4
.L_2834:
        /*0088*/ 	.byte	0x04, 0x28
        /*008a*/ 	.short	(.L_2836 - .L_2835)


	//   ....[0]....
.L_2835:
        /*008c*/ 	.word	0x00001140


	//   ....[1]....
        /*0090*/ 	.word	0x00001170


	//   ....[2]....
        /*0094*/ 	.word	0x00001190


	//   ....[3]....
        /*0098*/ 	.word	0x000011b0


	//   ....[4]....
        /*009c*/ 	.word	0x000011d0


	//   ....[5]....
        /*00a0*/ 	.word	0x00001510


	//   ....[6]....
        /*00a4*/ 	.word	0x00001530


	//   ....[7]....
        /*00a8*/ 	.word	0x00001550


	//   ....[8]....
        /*00ac*/ 	.word	0x00001570


	//   ....[9]....
        /*00b0*/ 	.word	0x00001590


	//   ....[10]....
        /*00b4*/ 	.word	0x00001dd0


	//   ....[11]....
        /*00b8*/ 	.word	0x00001e30


	//   ....[12]....
        /*00bc*/ 	.word	0x00001e90


	//   ....[13]....
        /*00c0*/ 	.word	0x00001ef0


	//   ....[14]....
        /*00c4*/ 	.word	0x00001f50


	//   ....[15]....
        /*00c8*/ 	.word	0x000022d0


	//   ....[16]....
        /*00cc*/ 	.word	0x00002330


	//   ....[17]....
        /*00d0*/ 	.word	0x00002390


	//   ....[18]....
        /*00d4*/ 	.word	0x000023f0


	//   ....[19]....
        /*00d8*/ 	.word	0x00002450


	//----- nvinfo : EIATTR_EXIT_INSTR_OFFSETS
	.align		4
.L_2836:
        /*00dc*/ 	.byte	0x04, 0x1c
        /*00de*/ 	.short	(.L_2838 - .L_2837)


	//   ....[0]....
.L_2837:
        /*00e0*/ 	.word	0x000003a0


	//   ....[1]....
        /*00e4*/ 	.word	0x00001d70


	//----- nvinfo : EIATTR_MAX_THREADS
	.align		4
.L_2838:
        /*00e8*/ 	.byte	0x04, 0x05
        /*00ea*/ 	.short	(.L_2840 - .L_2839)
.L_2839:
        /*00ec*/ 	.word	0x00000080
        /*00f0*/ 	.word	0x00000001
        /*00f4*/ 	.word	0x00000001


	//----- nvinfo : EIATTR_CRS_STACK_SIZE
	.align		4
.L_2840:
        /*00f8*/ 	.byte	0x04, 0x1e
        /*00fa*/ 	.short	(.L_2842 - .L_2841)
.L_2841:
        /*00fc*/ 	.word	0x00000000
.L_2842:


//--------------------- .nv.info._ZN10layer_norm13ln_fwd_kernelINS_13Kernel_traitsI6__halfS2_fS2_fjLj768ELj1ELj4ELj1ELj16ENS_18Kernel_traits_baseILj768ES2_S2_fS2_fjLj128EEEEELb0ELb0ELb0ELb1EEEvNS_9FwdParamsE --------------------------
	.section	.nv.info._ZN10layer_norm13ln_fwd_kernelINS_13Kernel_traitsI6__halfS2_fS2_fjLj768ELj1ELj4ELj1ELj16ENS_18Kernel_traits_baseILj768ES2_S2_fS2_fjLj128EEEEELb0ELb0ELb0ELb1EEEvNS_9FwdParamsE,"",@"SHT_CUDA_INFO"
	.sectionflags	@""
	.align	4


	//----- nvinfo : EIATTR_CUDA_API_VERSION
	.align		4
        /*0000*/ 	.byte	0x04, 0x37
        /*0002*/ 	.short	(.L_2844 - .L_2843)
.L_2843:
        /*0004*/ 	.word	0x00000082


	//----- nvinfo : EIATTR_SW2861232_WAR
	.align		4
.L_2844:
        /*0008*/ 	.byte	0x01, 0x35
	.zero		2


	//----- nvinfo : EIATTR_PARAM_CBANK
	.align		4
        /*000c*/ 	.byte	0x04, 0x0a
        /*000e*/ 	.short	(.L_2846 - .L_2845)
	.align		4
.L_2845:
        /*0010*/ 	.word	index@(.nv.constant0._ZN10layer_norm13ln_fwd_kernelINS_13Kernel_traitsI6__halfS2_fS2_fjLj768ELj1ELj4ELj1ELj16ENS_18Kernel_traits_baseILj768ES2_S2_fS2_fjLj128EEEEELb0ELb0ELb0ELb1EEEvNS_9FwdParamsE)
        /*0014*/ 	.short	0x0160
        /*0016*/ 	.short	0x00e8


	//----- nvinfo : EIATTR_CBANK_PARAM_SIZE
	.align		4
.L_2846:
        /*0018*/ 	.byte	0x03, 0x19
        /*001a*/ 	.short	0x00e8


	//----- nvinfo : EIATTR_KPARAM_INFO
	.align		4
        /*001c*/ 	.byte	0x04, 0x17
        /*001e*/ 	.short	(.L_2848 - .L_2847)
.L_2847:
        /*0020*/ 	.word	0x00000000
        /*0024*/ 	.short	0x0000
        /*0026*/ 	.short	0x0000
        /*0028*/ 	.byte	0x00, 0xf0, 0xa1, 0x03


	//----- nvinfo : EIATTR_MAXREG_COUNT
	.align		4
.L_2848:
        /*002c*/ 	.byte	0x03, 0x1b
        /*002e*/ 	.short	0x00ff


	//----- nvinfo : EIATTR_MERCURY_ISA_VERSION
	.align		4
        /*0030*/ 	.byte	0x03, 0x5f
        /*0032*/ 	.short	0x0000


	//----- nvinfo : EIATTR_COOP_GROUP_MASK_REGIDS
	.align		4
        /*0034*/ 	.byte	0x04, 0x29
        /*0036*/ 	.short	(.L_2850 - .L_2849)


	//   ....[0]....
.L_2849:
        /*0038*/ 	.word	0xffffffff


	//   ....[1]....
        /*003c*/ 	.word	0xffffffff


	//   ....[2]....
        /*0040*/ 	.word	0xffffffff


	//   ....[3]....
        /*0044*/ 	.word	0xffffffff


	//   ....[4]....
        /*0048*/ 	.word	0xffffffff


	//   ....[5]....
        /*004c*/ 	.word	0xffffffff


	//   ....[6]....
        /*0050*/ 	.word	0xffffffff


	//   ....[7]....
        /*0054*/ 	.word	0xffffffff


	//   ....[8]....
        /*0058*/ 	.word	0xffffffff


	//   ....[9]....
        /*005c*/ 	.word	0xffffffff


	//   ....[10]....
        /*0060*/ 	.word	0xffffffff


	//   ....[11]....
        /*0064*/ 	.word	0xffffffff


	//   ....[12]....
        /*0068*/ 	.word	0xffffffff


	//   ....[13]....
        /*006c*/ 	.word	0xffffffff


	//   ....[14]....
        /*0070*/ 	.word	0xffffffff


	//   ....[15]....
        /*0074*/ 	.word	0xffffffff


	//   ....[16]....
        /*0078*/ 	.word	0xffffffff


	//   ....[17]....
        /*007c*/ 	.word	0xffffffff


	//   ....[18]....
        /*0080*/ 	.word	0xffffffff


	//   ....[19]....
        /*0084*/ 	.word	0xffffffff


	//----- nvinfo : EIATTR_COOP_GROUP_INSTR_OFFSETS
	.align		4
.L_2850:
        /*0088*/ 	.byte	0x04, 0x28
        /*008a*/ 	.short	(.L_2852 - .L_2851)


	//   ....[0]....
.L_2851:
        /*008c*/ 	.word	0x00000dc0


	//   ....[1]....
        /*0090*/ 	.word	0x00000df0


	//   ....[2]....
        /*0094*/ 	.word	0x00000e10


	//   ....[3]....
        /*0098*/ 	.word	0x00000e30


	//   ....[4]....
        /*009c*/ 	.word	0x00000e50


	//   ....[5]....
        /*00a0*/ 	.word	0x00001180


	//   ....[6]....
        /*00a4*/ 	.word	0x000011a0


	//   ....[7]....
        /*00a8*/ 	.word	0x000011c0


	//   ....[8]....
        /*00ac*/ 	.word	0x000011e0


	//   ....[9]....
        /*00b0*/ 	.word	0x00001200


	//   ....[10]....
        /*00b4*/ 	.word	0x00001ab0


	//   ....[11]....
        /*00b8*/ 	.word	0x00001b20


	//   ....[12]....
        /*00bc*/ 	.word	0x00001b80


	//   ....[13]....
        /*00c0*/ 	.word	0x00001be0


	//   ....[14]....
        /*00c4*/ 	.word	0x00001c40


	//   ....[15]....
        /*00c8*/ 	.word	0x00001fb0


	//   ....[16]....
        /*00cc*/ 	.word	0x00002010


	//   ....[17]....
        /*00d0*/ 	.word	0x00002070


	//   ....[18]....
        /*00d4*/ 	.word	0x000020d0


	//   ....[19]....
        /*00d8*/ 	.word	0x00002130


	//----- nvinfo : EIATTR_EXIT_INSTR_OFFSETS
	.align		4
.L_2852:
        /*00dc*/ 	.byte	0x04, 0x1c
        /*00de*/ 	.short	(.L_2854 - .L_2853)


	//   ....[0]....
.L_2853:
        /*00e0*/ 	.word	0x00000120


	//   ....[1]....
        /*00e4*/ 	.word	0x00001a60


	//----- nvinfo : EIATTR_MAX_THREADS
	.align		4
.L_2854:
        /*00e8*/ 	.byte	0x04, 0x05
        /*00ea*/ 	.short	(.L_2856 - .L_2855)
.L_2855:
        /*00ec*/ 	.word	0x00000080
        /*00f0*/ 	.word	0x00000001
        /*00f4*/ 	.word	0x00000001


	//----- nvinfo : EIATTR_CRS_STACK_SIZE
	.align		4
.L_2856:
        /*00f8*/ 	.byte	0x04, 0x1e
        /*00fa*/ 	.short	(.L_2858 - .L_2857)
.L_2857:
        /*00fc*/ 	.word	0x00000000
.L_2858:


//--------------------- .nv.info._ZN10layer_norm13ln_fwd_kernelINS_13Kernel_traitsI6__halfS2_fS2_fjLj768ELj1ELj4ELj1ELj16ENS_18Kernel_traits_baseILj768ES2_S2_fS2_fjLj128EEEEELb0ELb0ELb1ELb0EEEvNS_9FwdParamsE --------------------------
	.section	.nv.info._ZN10layer_norm13ln_fwd_kernelINS_13Kernel_traitsI6__halfS2_fS2_fjLj768ELj1ELj4ELj1ELj16ENS_18Kernel_traits_baseILj768ES2_S2_fS2_fjLj128EEEEELb0ELb0ELb1ELb0EEEvNS_9FwdParamsE,"",@"SHT_CUDA_INFO"
	.sectionflags	@""
	.align	4


	//----- nvinfo : EIATTR_CUDA_API_VERSION
	.align		4
        /*0000*/ 	.byte	0x04, 0x37
        /*0002*/ 	.short	(.L_2860 - .L_2859)
.L_2859:
        /*0004*/ 	.word	0x00000082


	//----- nvinfo : EIATTR_SW2861232_WAR
	.align		4
.L_2860:
        /*0008*/ 	.byte	0x01, 0x35
	.zero		2


	//----- nvinfo : EIATTR_PARAM_CBANK
	.align		4
        /*000c*/ 	.byte	0x04, 0x0a
        /*000e*/ 	.short	(.L_2862 - .L_2861)
	.align		4
.L_2861:
        /*0010*/ 	.word	index@(.nv.constant0._ZN10layer_norm13ln_fwd_kernelINS_13Kernel_traitsI6__halfS2_fS2_fjLj768ELj1ELj4ELj1ELj16ENS_18Kernel_traits_baseILj768ES2_S2_fS2_fjLj128EEEEELb0ELb0ELb1ELb0EEEvNS_9FwdParamsE)
        /*0014*/ 	.short	0x0160
        /*0016*/ 	.short	0x00e8


	//----- nvinfo : EIATTR_CBANK_PARAM_SIZE
	.align		4
.L_2862:
        /*0018*/ 	.byte	0x03, 0x19
        /*001a*/ 	.short	0x00e8


	//----- nvinfo : EIATTR_KPARAM_INFO
	.align		4
        /*001c*/ 	.byte	0x04, 0x17
        /*001e*/ 	.short	(.L_2864 - .L_2863)
.L_2863:
        /*0020*/ 	.word	0x00000000
        /*0024*/ 	.short	0x0000
        /*0026*/ 	.short	0x0000
        /*0028*/ 	.byte	0x00, 0xf0, 0xa1, 0x03


	//----- nvinfo : EIATTR_MAXREG_COUNT
	.align		4
.L_2864:
        /*002c*/ 	.byte	0x03, 0x1b
        /*002e*/ 	.short	0x00ff


	//----- nvinfo : EIATTR_MERCURY_ISA_VERSION
	.align		4
        /*0030*/ 	.byte	0x03, 0x5f
        /*0032*/ 	.short	0x0000


	//----- nvinfo : EIATTR_COOP_GROUP_MASK_REGIDS
	.align		4
        /*0034*/ 	.byte	0x04, 0x29
        /*0036*/ 	.short	(.L_2866 - .L_2865)


	//   ....[0]....
.L_2865:
        /*0038*/ 	.word	0xffffffff


	//   ....[1]....
        /*003c*/ 	.word	0xffffffff


	//   ....[2]....
        /*0040*/ 	.word	0xffffffff


	//   ....[3]....
        /*0044*/ 	.word	0xffffffff


	//   ....[4]....
        /*0048*/ 	.word	0xffffffff


	//   ....[5]....
        /*004c*/ 	.word	0xffffffff


	//   ....[6]....
        /*0050*/ 	.word	0xffffffff


	//   ....[7]....
        /*0054*/ 	.word	0xffffffff


	//   ....[8]....
        /*0058*/ 	.word	0xffffffff


	//   ....[9]....
        /*005c*/ 	.word	0xffffffff


	//   ....[10]....
        /*0060*/ 	.word	0xffffffff


	//   ....[11]....
        /*0064*/ 	.word	0xffffffff


	//   ....[12]....
        /*0068*/ 	.word	0xffffffff


	//   ....[13]....
        /*006c*/ 	.word	0xffffffff


	//   ....[14]....
        /*0070*/ 	.word	0xffffffff


	//   ....[15]....
        /*0074*/ 	.word	0xffffffff


	//   ....[16]....
        /*0078*/ 	.word	0xffffffff


	//   ....[17]....
        /*007c*/ 	.word	0xffffffff


	//   ....[18]....
        /*0080*/ 	.word	0xffffffff


	//   ....[19]....
        /*0084*/ 	.word	0xffffffff


	//----- nvinfo : EIATTR_COOP_GROUP_INSTR_OFFSETS
	.align		4
.L_2866:
        /*0088*/ 	.byte	0x04, 0x28
        /*008a*/ 	.short	(.L_2868 - .L_2867)


	//   ....[0]....
.L_2867:
        /*008c*/ 	.word	0x00001a80


	//   ....[1]....
        /*0090*/ 	.word	0x00001ab0


	//   ....[2]....
        /*0094*/ 	.word	0x00001ad0


	//   ....[3]....
        /*0098*/ 	.word	0x00001af0


	//   ....[4]....
        /*009c*/ 	.word	0x00001b10


	//   ....[5]....
        /*00a0*/ 	.word	0x00001e50


	//   ....[6]....
        /*00a4*/ 	.word	0x00001e70


	//   ....[7]....
        /*00a8*/ 	.word	0x00001e90


	//   ....[8]....
        /*00ac*/ 	.word	0x00001eb0


	//   ....[9]....
        /*00b0*/ 	.word	0x00001ed0


	//   ....[10]....
        /*00b4*/ 	.word	0x00002780


	//   ....[11]....
        /*00b8*/ 	.word	0x00002800


	//   ....[12]....
        /*00bc*/ 	.word	0x00002860


	//   ....[13]....
        /*00c0*/ 	.word	0x000028c0


	//   ....[14]....
        /*00c4*/ 	.word	0x00002920


	//   ....[15]....
        /*00c8*/ 	.word	0x00002ca0


	//   ....[16]....
        /*00cc*/ 	.word	0x00002d00


	//   ....[17]....
        /*00d0*/ 	.word	0x00002d60


	//   ....[18]....
        /*00d4*/ 	.word	0x00002dc0


	//   ....[19]....
        /*00d8*/ 	.word	0x00002e30


	//----- nvinfo : EIATTR_EXIT_INSTR_OFFSETS
	.align		4
.L_2868:
        /*00dc*/ 	.byte	0x04, 0x1c
        /*00de*/ 	.short	(.L_2870 - .L_2869)


	//   ....[0]....
.L_2869:
        /*00e0*/ 	.word	0x000003a0


	//   ....[1]....
        /*00e4*/ 	.word	0x00002720


	//----- nvinfo : EIATTR_MAX_THREADS
	.align		4
.L_2870:
        /*00e8*/ 	.byte	0x04, 0x05
        /*00ea*/ 	.short	(.L_2872 - .L_2871)
.L_2871:
        /*00ec*/ 	.word	0x00000080
        /*00f0*/ 	.word	0x00000001
        /*00f4*/ 	.word	0x00000001


	//----- nvinfo : EIATTR_CRS_STACK_SIZE
	.align		4
.L_2872:
        /*00f8*/ 	.byte	0x04, 0x1e
        /*00fa*/ 	.short	(.L_2874 - .L_2873)
.L_2873:
        /*00fc*/ 	.word	0x00000000
.L_2874:


//--------------------- .nv.info._ZN10layer_norm13ln_fwd_kernelINS_13Kernel_traitsI6__halfS2_fS2_fjLj768ELj1ELj4ELj1ELj16ENS_18Kernel_traits_baseILj768ES2_S2_fS2_fjLj128EEEEELb0ELb0ELb1ELb1EEEvNS_9FwdParamsE --------------------------
	.section	.nv.info._ZN10layer_norm13ln_fwd_kernelINS_13Kernel_traitsI6__halfS2_fS2_fjLj768ELj1ELj4ELj1ELj16ENS_18Kernel_traits_baseILj768ES2_S2_fS2_fjLj128EEEEELb0ELb0ELb1ELb1EEEvNS_9FwdParamsE,"",@"SHT_CUDA_INFO"
	.sectionflags	@""
	.align	4


	//----- nvinfo : EIATTR_CUDA_API_VERSION
	.align		4
        /*0000*/ 	.byte	0x04, 0x37
        /*0002*/ 	.short	(.L_2876 - .L_2875)
.L_2875:
        /*0004*/ 	.word	0x00000082


	//----- nvinfo : EIATTR_SW2861232_WAR
	.align		4
.L_2876:
        /*0008*/ 	.byte	0x01, 0x35
	.zero		2


	//----- nvinfo : EIATTR_PARAM_CBANK
	.align		4
        /*000c*/ 	.byte	0x04, 0x0a
        /*000e*/ 	.short	(.L_2878 - .L_2877)
	.align		4
.L_2877:
        /*0010*/ 	.word	index@(.nv.constant0._ZN10layer_norm13ln_fwd_kernelINS_13Kernel_traitsI6__halfS2_fS2_fjLj768ELj1ELj4ELj1ELj16ENS_18Kernel_traits_baseILj768ES2_S2_fS2_fjLj128EEEEELb0ELb0ELb1ELb1EEEvNS_9FwdParamsE)
        /*0014*/ 	.short	0x0160
        /*0016*/ 	.short	0x00e8


	//----- nvinfo : EIATTR_CBANK_PARAM_SIZE
	.align		4
.L_2878:
        /*0018*/ 	.byte	0x03, 0x19
        /*001a*/ 	.short	0x00e8


	//----- nvinfo : EIATTR_KPARAM_INFO
	.align		4
        /*001c*/ 	.byte	0x04, 0x17
        /*001e*/ 	.short	(.L_2880 - .L_2879)
.L_2879:
        /*0020*/ 	.word	0x00000000
        /*0024*/ 	.short	0x0000
        /*0026*/ 	.short	0x0000
        /*0028*/ 	.byte	0x00, 0xf0, 0xa1, 0x03


	//----- nvinfo : EIATTR_MAXREG_COUNT
	.align		4
.L_2880:
        /*002c*/ 	.byte	0x03, 0x1b
        /*002e*/ 	.short	0x00ff


	//----- nvinfo : EIATTR_MERCURY_ISA_VERSION
	.align		4
        /*0030*/ 	.byte	0x03, 0x5f
        /*0032*/ 	.short	0x0000


	//----- nvinfo : EIATTR_COOP_GROUP_MASK_REGIDS
	.align		4
        /*0034*/ 	.byte	0x04, 0x29
        /*0036*/ 	.short	(.L_2882 - .L_2881)


	//   ....[0]....
.L_2881:
        /*0038*/ 	.word	0xffffffff


	//   ....[1]....
        /*003c*/ 	.word	0xffffffff


	//   ....[2]....
        /*0040*/ 	.word	0xffffffff


	//   ....[3]....
        /*0044*/ 	.word	0xffffffff


	//   ....[4]....
        /*0048*/ 	.word	0xffffffff


	//   ....[5]....
        /*004c*/ 	.word	0xffffffff


	//   ....[6]....
        /*0050*/ 	.word	0xffffffff


	//   ....[7]....
        /*0054*/ 	.word	0xffffffff


	//   ....[8]....
        /*0058*/ 	.word	0xffffffff


	//   ....[9]....
        /*005c*/ 	.word	0xffffffff


	//   ....[10]....
        /*0060*/ 	.word	0xffffffff


	//   ....[11]....
        /*0064*/ 	.word	0xffffffff


	//   ....[12]....
        /*0068*/ 	.word	0xffffffff


	//   ....[13]....
        /*006c*/ 	.word	0xffffffff


	//   ....[14]....
        /*0070*/ 	.word	0xffffffff


	//   ....[15]....
        /*0074*/ 	.word	0xffffffff


	//   ....[16]....
        /*0078*/ 	.word	0xffffffff


	//   ....[17]....
        /*007c*/ 	.word	0xffffffff


	//   ....[18]....
        /*0080*/ 	.word	0xffffffff


	//   ....[19]....
        /*0084*/ 	.word	0xffffffff


	//----- nvinfo : EIATTR_COOP_GROUP_INSTR_OFFSETS
	.align		4
.L_2882:
        /*0088*/ 	.byte	0x04, 0x28
        /*008a*/ 	.short	(.L_2884 - .L_2883)


	//   ....[0]....
.L_2883:
        /*008c*/ 	.word	0x00001750


	//   ....[1]....
        /*0090*/ 	.word	0x00001780


	//   ....[2]....
        /*0094*/ 	.word	0x000017a0


	//   ....[3]....
        /*0098*/ 	.word	0x000017c0


	//   ....[4]....
        /*009c*/ 	.word	0x000017e0


	//   ....[5]....
        /*00a0*/ 	.word	0x00001b10


	//   ....[6]....
        /*00a4*/ 	.word	0x00001b30


	//   ....[7]....
        /*00a8*/ 	.word	0x00001b50


	//   ....[8]....
        /*00ac*/ 	.word	0x00001b70


	//   ....[9]....
        /*00b0*/ 	.word	0x00001b90


	//   ....[10]....
        /*00b4*/ 	.word	0x00002390


	//   ....[11]....
        /*00b8*/ 	.word	0x000023f0


	//   ....[12]....
        /*00bc*/ 	.word	0x00002450


	//   ....[13]....
        /*00c0*/ 	.word	0x000024b0


	//   ....[14]....
        /*00c4*/ 	.word	0x00002510


	//   ....[15]....
        /*00c8*/ 	.word	0x00002870


	//   ....[16]....
        /*00cc*/ 	.word	0x000028c0


	//   ....[17]....
        /*00d0*/ 	.word	0x00002910


	//   ....[18]....
        /*00d4*/ 	.word	0x00002960


	//   ....[19]....
        /*00d8*/ 	.word	0x000029b0


	//----- nvinfo : EIATTR_EXIT_INSTR_OFFSETS
	.align		4
.L_2884:
        /*00dc*/ 	.byte	0x04, 0x1c
        /*00de*/ 	.short	(.L_2886 - .L_2885)


	//   ....[0]....
.L_2885:
        /*00e0*/ 	.word	0x00000120


	//   ....[1]....
        /*00e4*/ 	.word	0x00002340


	//----- nvinfo : EIATTR_MAX_THREADS
	.align		4
.L_2886:
        /*00e8*/ 	.byte	0x04, 0x05
        /*00ea*/ 	.short	(.L_2888 - .L_2887)
.L_2887:
        /*00ec*/ 	.word	0x00000080
        /*00f0*/ 	.word	0x00000001
        /*00f4*/ 	.word	0x00000001


	//----- nvinfo : EIATTR_CRS_STACK_SIZE
	.align		4
.L_2888:
        /*00f8*/ 	.byte	0x04, 0x1e
        /*00fa*/ 	.short	(.L_2890 - .L_2889)
.L_2889:
        /*00fc*/ 	.word	0x00000000
.L_2890:


//--------------------- .nv.info._ZN10layer_norm13ln_fwd_kernelINS_13Kernel_traitsI6__halfS2_fS2_fjLj768ELj1ELj4ELj1ELj16ENS_18Kernel_traits_baseILj768ES2_S2_fS2_fjLj128EEEEELb0ELb1ELb0ELb0EEEvNS_9FwdParamsE --------------------------
	.section	.nv.info._ZN10layer_norm13ln_fwd_kernelINS_13Kernel_traitsI6__halfS2_fS2_fjLj768ELj1ELj4ELj1ELj16ENS_18Kernel_traits_baseILj768ES2_S2_fS2_fjLj128EEEEELb0ELb1ELb0ELb0EEEvNS_9FwdParamsE,"",@"SHT_CUDA_INFO"
	.sectionflags	@""
	.align	4


	//----- nvinfo : EIATTR_CUDA_API_VERSION
	.align		4
        /*0000*/ 	.byte	0x04, 0x37
        /*0002*/ 	.short	(.L_2892 - .L_2891)
.L_2891:
        /*0004*/ 	.word	0x00000082


	//----- nvinfo : EIATTR_SW2861232_WAR
	.align		4
.L_2892:
        /*0008*/ 	.byte	0x01, 0x35
	.zero		2


	//----- nvinfo : EIATTR_PARAM_CBANK
	.align		4
        /*000c*/ 	.byte	0x04, 0x0a
        /*000e*/ 	.short	(.L_2894 - .L_2893)
	.align		4
.L_2893:
        /*0010*/ 	.word	index@(.nv.constant0._ZN10layer_norm13ln_fwd_kernelINS_13Kernel_traitsI6__halfS2_fS2_fjLj768ELj1ELj4ELj1ELj16ENS_18Kernel_traits_baseILj768ES2_S2_fS2_fjLj128EEEEELb0ELb1ELb0ELb0EEEvNS_9FwdParamsE)
        /*0014*/ 	.short	0x0160
        /*0016*/ 	.short	0x00e8


	//----- nvinfo : EIATTR_CBANK_PARAM_SIZE
	.align		4
.L_2894:
        /*0018*/ 	.byte	0x03, 0x19
        /*001a*/ 	.short	0x00e8


	//----- nvinfo : EIATTR_KPARAM_INFO
	.align		4
        /*001c*/ 	.byte	0x04, 0x17
        /*001e*/ 	.short	(.L_2896 - .L_2895)
.L_2895:
        /*0020*/ 	.word	0x00000000
        /*0024*/ 	.short	0x0000
        /*0026*/ 	.short	0x0000
        /*0028*/ 	.byte	0x00, 0xf0, 0xa1, 0x03


	//----- nvinfo : EIATTR_MAXREG_COUNT
	.align		4
.L_2896:
        /*002c*/ 	.byte	0x03, 0x1b
        /*002e*/ 	.short	0x00ff


	//----- nvinfo : EIATTR_MERCURY_ISA_VERSION
	.align		4
        /*0030*/ 	.byte	0x03, 0x5f
        /*0032*/ 	.short	0x0000


	//----- nvinfo : EIATTR_COOP_GROUP_MASK_REGIDS
	.align		4
        /*0034*/ 	.byte	0x04, 0x29
        /*0036*/ 	.short	(.L_2898 - .L_2897)


	//   ....[0]....
.L_2897:
        /*0038*/ 	.word	0xffffffff


	//   ....[1]....
        /*003c*/ 	.word	0xffffffff


	//   ....[2]....
        /*0040*/ 	.word	0xffffffff


	//   ....[3]....
        /*0044*/ 	.word	0xffffffff


	//   ....[4]....
        /*0048*/ 	.word	0xffffffff


	//   ....[5]....
        /*004c*/ 	.word	0xffffffff


	//   ....[6]....
        /*0050*/ 	.word	0xffffffff


	//   ....[7]....
        /*0054*/ 	.word	0xffffffff


	//   ....[8]....
        /*0058*/ 	.word	0xffffffff


	//   ....[9]....
        /*005c*/ 	.word	0xffffffff


	//   ....[10]....
        /*0060*/ 	.word	0xffffffff


	//   ....[11]....
        /*0064*/ 	.word	0xffffffff


	//   ....[12]....
        /*0068*/ 	.word	0xffffffff


	//   ....[13]....
        /*006c*/ 	.word	0xffffffff


	//   ....[14]....
        /*0070*/ 	.word	0xffffffff


	//   ....[15]....
        /*0074*/ 	.word	0xffffffff


	//   ....[16]....
        /*0078*/ 	.word	0xffffffff


	//   ....[17]....
        /*007c*/ 	.word	0xffffffff


	//   ....[18]....
        /*0080*/ 	.word	0xffffffff


	//   ....[19]....
        /*0084*/ 	.word	0xffffffff


	//----- nvinfo : EIATTR_COOP_GROUP_INSTR_OFFSETS
	.align		4
.L_2898:
        /*0088*/ 	.byte	0x04, 0x28
        /*008a*/ 	.short	(.L_2900 - .L_2899)


	//   ....[0]....
.L_2899:
        /*008c*/ 	.word	0x000014f0


	//   ....[1]....
        /*0090*/ 	.word	0x00001520


	//   ....[2]....
        /*0094*/ 	.word	0x00001540


	//   ....[3]....
        /*0098*/ 	.word	0x00001560


	//   ....[4]....
        /*009c*/ 	.word	0x00001580


	//   ....[5]....
        /*00a0*/ 	.word	0x000018c0


	//   ....[6]....
        /*00a4*/ 	.word	0x000018e0


	//   ....[7]....
        /*00a8*/ 	.word	0x00001900


	//   ....[8]....
        /*00ac*/ 	.word	0x00001920


	//   ....[9]....
        /*00b0*/ 	.word	0x00001940


	//   ....[10]....
        /*00b4*/ 	.word	0x00002170


	//   ....[11]....
        /*00b8*/ 	.word	0x000021f0


	//   ....[12]....
        /*00bc*/ 	.word	0x00002250


	//   ....[13]....
        /*00c0*/ 	.word	0x000022b0


	//   ....[14]....
        /*00c4*/ 	.word	0x00002310


	//   ....[15]....
        /*00c8*/ 	.word	0x00002690


	//   ....[16]....
        /*00cc*/ 	.word	0x000026f0


	//   ....[17]....
        /*00d0*/ 	.word	0x00002750


	//   ....[18]....
        /*00d4*/ 	.word	0x000027b0


	//   ....[19]....
        /*00d8*/ 	.word	0x00002820


	//----- nvinfo : EIATTR_EXIT_INSTR_OFFSETS
	.align		4
.L_2900:
        /*00dc*/ 	.byte	0x04, 0x1c
        /*00de*/ 	.short	(.L_2902 - .L_2901)


	//   ....[0]....
.L_2901:
        /*00e0*/ 	.word	0x00000420


	//   ....[1]....
        /*00e4*/ 	.word	0x00002110


	//----- nvinfo : EIATTR_MAX_THREADS
	.align		4
.L_2902:
        /*00e8*/ 	.byte	0x04, 0x05
        /*00ea*/ 	.short	(.L_2904 - .L_2903)
.L_2903:
        /*00ec*/ 	.word	0x00000080
        /*00f0*/ 	.word	0x00000001
        /*00f4*/ 	.word	0x00000001


	//----- nvinfo : EIATTR_CRS_STACK_SIZE
	.align		4
.L_2904:
        /*00f8*/ 	.byte	0x04, 0x1e
        /*00fa*/ 	.short	(.L_2906 - .L_2905)
.L_2905:
        /*00fc*/ 	.word	0x00000000
.L_2906:


//--------------------- .nv.info._ZN10layer_norm13ln_fwd_kernelINS_13Kernel_traitsI6__halfS2_fS2_fjLj768ELj1ELj4ELj1ELj16ENS_18Kernel_traits_baseILj768ES2_S2_fS2_fjLj128EEEEELb0ELb1ELb0ELb1EEEvNS_9FwdParamsE --------------------------
	.section	.nv.info._ZN10layer_norm13ln_fwd_kernelINS_13Kernel_traitsI6__halfS2_fS2_fjLj768ELj1ELj4ELj1ELj16ENS_18Kernel_traits_baseILj768ES2_S2_fS2_fjLj128EEEEELb0ELb1ELb0ELb1EEEvNS_9FwdParamsE,"",@"SHT_CUDA_INFO"
	.sectionflags	@""
	.align	4


	//----- nvinfo : EIATTR_CUDA_API_VERSION
	.align		4
        /*0000*/ 	.byte	0x04, 0x37
        /*0002*/ 	.short	(.L_2908 - .L_2907)
.L_2907:
        /*0004*/ 	.word	0x00000082


	//----- nvinfo : EIATTR_SW2861232_WAR
	.align		4
.L_2908:
        /*0008*/ 	.byte	0x01, 0x35
	.zero		2


	//----- nvinfo : EIATTR_PARAM_CBANK
	.align		4
        /*000c*/ 	.byte	0x04, 0x0a
        /*000e*/ 	.short	(.L_2910 - .L_2909)
	.align		4
.L_2909:
        /*0010*/ 	.word	index@(.nv.constant0._ZN10layer_norm13ln_fwd_kernelINS_13Kernel_traitsI6__halfS2_fS2_fjLj768ELj1ELj4ELj1ELj16ENS_18Kernel_traits_baseILj768ES2_S2_fS2_fjLj128EEEEELb0ELb1ELb0ELb1EEEvNS_9FwdParamsE)
        /*0014*/ 	.short	0x0160
        /*0016*/ 	.short	0x00e8


	//----- nvinfo : EIATTR_CBANK_PARAM_SIZE
	.align		4
.L_2910:
        /*0018*/ 	.byte	0x03, 0x19
        /*001a*/ 	.short	0x00e8


	//----- nvinfo : EIATTR_KPARAM_INFO
	.align		4
        /*001c*/ 	.byte	0x04, 0x17
        /*001e*/ 	.short	(.L_2912 - .L_2911)
.L_2911:
        /*0020*/ 	.word	0x00000000
        /*0024*/ 	.short	0x0000
        /*0026*/ 	.short	0x0000
        /*0028*/ 	.byte	0x00, 0xf0, 0xa1, 0x03


	//----- nvinfo : EIATTR_MAXREG_COUNT
	.align		4
.L_2912:
        /*002c*/ 	.byte	0x03, 0x1b
        /*002e*/ 	.short	0x00ff


	//----- nvinfo : EIATTR_MERCURY_ISA_VERSION
	.align		4
        /*0030*/ 	.byte	0x03, 0x5f
        /*0032*/ 	.short	0x0000


	//----- nvinfo : EIATTR_COOP_GROUP_MASK_REGIDS
	.align		4
        /*0034*/ 	.byte	0x04, 0x29
        /*0036*/ 	.short	(.L_2914 - .L_2913)


	//   ....[0]....
.L_2913:
        /*0038*/ 	.word	0xffffffff


	//   ....[1]....
        /*003c*/ 	.word	0xffffffff


	//   ....[2]....
        /*0040*/ 	.word	0xffffffff


	//   ....[3]....
        /*0044*/ 	.word	0xffffffff


	//   ....[4]....
        /*0048*/ 	.word	0xffffffff


	//   ....[5]....
        /*004c*/ 	.word	0xffffffff


	//   ....[6]....
        /*0050*/ 	.word	0xffffffff


	//   ....[7]....
        /*0054*/ 	.word	0xffffffff


	//   ....[8]....
        /*0058*/ 	.word	0xffffffff


	//   ....[9]....
        /*005c*/ 	.word	0xffffffff


	//   ....[10]....
        /*0060*/ 	.word	0xffffffff


	//   ....[11]....
        /*0064*/ 	.word	0xffffffff


	//   ....[12]....
        /*0068*/ 	.word	0xffffffff


	//   ....[13]....
        /*006c*/ 	.word	0xffffffff


	//   ....[14]....
        /*0070*/ 	.word	0xffffffff


	//   ....[15]....
        /*0074*/ 	.word	0xffffffff


	//   ....[16]....
        /*0078*/ 	.word	0xffffffff


	//   ....[17]....
        /*007c*/ 	.word	0xffffffff


	//   ....[18]....
        /*0080*/ 	.word	0xffffffff


	//   ....[19]....
        /*0084*/ 	.word	0xffffffff


	//----- nvinfo : EIATTR_COOP_GROUP_INSTR_OFFSETS
	.align		4
.L_2914:
        /*0088*/ 	.byte	0x04, 0x28
        /*008a*/ 	.short	(.L_2916 - .L_2915)


	//   ....[0]....
.L_2915:
        /*008c*/ 	.word	0x000012d0


	//   ....[1]....
        /*0090*/ 	.word	0x00001300


	//   ....[2]....
        /*0094*/ 	.word	0x00001320


	//   ....[3]....
        /*0098*/ 	.word	0x00001340


	//   ....[4]....
        /*009c*/ 	.word	0x00001360


	//   ....[5]....
        /*00a0*/ 	.word	0x00001690


	//   ....[6]....
        /*00a4*/ 	.word	0x000016b0


	//   ....[7]....
        /*00a8*/ 	.word	0x000016d0


	//   ....[8]....
        /*00ac*/ 	.word	0x000016f0


	//   ....[9]....
        /*00b0*/ 	.word	0x00001710


	//   ....[10]....
        /*00b4*/ 	.word	0x00001e60


	//   ....[11]....
        /*00b8*/ 	.word	0x00001ec0


	//   ....[12]....
        /*00bc*/ 	.word	0x00001f20


	//   ....[13]....
        /*00c0*/ 	.word	0x00001f80


	//   ....[14]....
        /*00c4*/ 	.word	0x00001fe0


	//   ....[15]....
        /*00c8*/ 	.word	0x00002350


	//   ....[16]....
        /*00cc*/ 	.word	0x000023b0


	//   ....[17]....
        /*00d0*/ 	.word	0x00002410


	//   ....[18]....
        /*00d4*/ 	.word	0x00002470


	//   ....[19]....
        /*00d8*/ 	.word	0x000024d0


	//----- nvinfo : EIATTR_EXIT_INSTR_OFFSETS
	.align		4
.L_2916:
        /*00dc*/ 	.byte	0x04, 0x1c
        /*00de*/ 	.short	(.L_2918 - .L_2917)


	//   ....[0]....
.L_2917:
        /*00e0*/ 	.word	0x00000130


	//   ....[1]....
        /*00e4*/ 	.word	0x00001e10


	//----- nvinfo : EIATTR_MAX_THREADS
	.align		4
.L_2918:
        /*00e8*/ 	.byte	0x04, 0x05
        /*00ea*/ 	.short	(.L_2920 - .L_2919)
.L_2919:
        /*00ec*/ 	.word	0x00000080
        /*00f0*/ 	.word	0x00000001
        /*00f4*/ 	.word	0x00000001


	//----- nvinfo : EIATTR_CRS_STACK_SIZE
	.align		4
.L_2920:
        /*00f8*/ 	.byte	0x04, 0x1e
        /*00fa*/ 	.short	(.L_2922 - .L_2921)
.L_2921:
        /*00fc*/ 	.word	0x00000000
.L_2922:


//--------------------- .nv.info._ZN10layer_norm13ln_fwd_kernelINS_13Kernel_traitsI6__halfS2_fS2_fjLj768ELj1ELj4ELj1ELj16ENS_18Kernel_traits_baseILj768ES2_S2_fS2_fjLj128EEEEELb0ELb1ELb1ELb0EEEvNS_9FwdParamsE --------------------------
	.section	.nv.info._ZN10layer_norm13ln_fwd_kernelINS_13Kernel_traitsI6__halfS2_fS2_fjLj768ELj1ELj4ELj1ELj16ENS_18Kernel_traits_baseILj768ES2_S2_fS2_fjLj128EEEEELb0ELb1ELb1ELb0EEEvNS_9FwdParamsE,"",@"SHT_CUDA_INFO"
	.sectionflags	@""
	.align	4


	//----- nvinfo : EIATTR_CUDA_API_VERSION
	.align		4
        /*0000*/ 	.byte	0x04, 0x37
        /*0002*/ 	.short	(.L_2924 - .L_2923)
.L_2923:
        /*0004*/ 	.word	0x00000082


	//----- nvinfo : EIATTR_SW2861232_WAR
	.align		4
.L_2924:
        /*0008*/ 	.byte	0x01, 0x35
	.zero		2


	//----- nvinfo : EIATTR_PARAM_CBANK
	.align		4
        /*000c*/ 	.byte	0x04, 0x0a
        /*000e*/ 	.short	(.L_2926 - .L_2925)
	.align		4
.L_2925:
        /*0010*/ 	.word	index@(.nv.constant0._ZN10layer_norm13ln_fwd_kernelINS_13Kernel_traitsI6__halfS2_fS2_fjLj768ELj1ELj4ELj1ELj16ENS_18Kernel_traits_baseILj768ES2_S2_fS2_fjLj128EEEEELb0ELb1ELb1ELb0EEEvNS_9FwdParamsE)
        /*0014*/ 	.short	0x0160
        /*0016*/ 	.short	0x00e8


	//----- nvinfo : EIATTR_CBANK_PARAM_SIZE
	.align		4
.L_2926:
        /*0018*/ 	.byte	0x03, 0x19
        /*001a*/ 	.short	0x00e8


	//----- nvinfo : EIATTR_KPARAM_INFO
	.align		4
        /*001c*/ 	.byte	0x04, 0x17
        /*001e*/ 	.short	(.L_2928 - .L_2927)
.L_2927:
        /*0020*/ 	.word	0x00000000
        /*0024*/ 	.short	0x0000
        /*0026*/ 	.short	0x0000
        /*0028*/ 	.byte	0x00, 0xf0, 0xa1, 0x03


	//----- nvinfo : EIATTR_MAXREG_COUNT
	.align		4
.L_2928:
        /*002c*/ 	.byte	0x03, 0x1b
        /*002e*/ 	.short	0x00ff


	//----- nvinfo : EIATTR_MERCURY_ISA_VERSION
	.align		4
        /*0030*/ 	.byte	0x03, 0x5f
        /*0032*/ 	.short	0x0000


	//----- nvinfo : EIATTR_COOP_GROUP_MASK_REGIDS
	.align		4
        /*0034*/ 	.byte	0x04, 0x29
        /*0036*/ 	.short	(.L_2930 - .L_2929)


	//   ....[0]....
.L_2929:
        /*0038*/ 	.word	0xffffffff


	//   ....[1]....
        /*003c*/ 	.word	0xffffffff


	//   ....[2]....
        /*0040*/ 	.word	0xffffffff


	//   ....[3]....
        /*0044*/ 	.word	0xffffffff


	//   ....[4]....
        /*0048*/ 	.word	0xffffffff


	//   ....[5]....
        /*004c*/ 	.word	0xffffffff


	//   ....[6]....
        /*0050*/ 	.word	0xffffffff


	//   ....[7]....
        /*0054*/ 	.word	0xffffffff


	//   ....[8]....
        /*0058*/ 	.word	0xffffffff


	//   ....[9]....
        /*005c*/ 	.word	0xffffffff


	//   ....[10]....
        /*0060*/ 	.word	0xffffffff


	//   ....[11]....
        /*0064*/ 	.word	0xffffffff


	//   ....[12]....
        /*0068*/ 	.word	0xffffffff


	//   ....[13]....
        /*006c*/ 	.word	0xffffffff


	//   ....[14]....
        /*0070*/ 	.word	0xffffffff


	//   ....[15]....
        /*0074*/ 	.word	0xffffffff


	//   ....[16]....
        /*0078*/ 	.word	0xffffffff


	//   ....[17]....
        /*007c*/ 	.word	0xffffffff


	//   ....[18]....
        /*0080*/ 	.word	0xffffffff


	//   ....[19]....
        /*0084*/ 	.word	0xffffffff


	//----- nvinfo : EIATTR_COOP_GROUP_INSTR_OFFSETS
	.align		4
.L_2930:
        /*0088*/ 	.byte	0x04, 0x28
        /*008a*/ 	.short	(.L_2932 - .L_2931)


	//   ....[0]....
.L_2931:
        /*008c*/ 	.word	0x00001e30


	//   ....[1]....
        /*0090*/ 	.word	0x00001e60


	//   ....[2]....
        /*0094*/ 	.word	0x00001e80


	//   ....[3]....
        /*0098*/ 	.word	0x00001ea0


	//   ....[4]....
        /*009c*/ 	.word	0x00001ec0


	//   ....[5]....
        /*00a0*/ 	.word	0x00002200


	//   ....[6]....
        /*00a4*/ 	.word	0x00002220


	//   ....[7]....
        /*00a8*/ 	.word	0x00002240


	//   ....[8]....
        /*00ac*/ 	.word	0x00002260


	//   ....[9]....
        /*00b0*/ 	.word	0x00002280


	//   ....[10]....
        /*00b4*/ 	.word	0x00002b20


	//   ....[11]....
        /*00b8*/ 	.word	0x00002b90


	//   ....[12]....
        /*00bc*/ 	.word	0x00002bf0


	//   ....[13]....
        /*00c0*/ 	.word	0x00002c50


	//   ....[14]....
        /*00c4*/ 	.word	0x00002cb0


	//   ....[15]....
        /*00c8*/ 	.word	0x00003040


	//   ....[16]....
        /*00cc*/ 	.word	0x000030a0


	//   ....[17]....
        /*00d0*/ 	.word	0x00003100


	//   ....[18]....
        /*00d4*/ 	.word	0x00003160


	//   ....[19]....
        /*00d8*/ 	.word	0x000031d0


	//----- nvinfo : EIATTR_EXIT_INSTR_OFFSETS
	.align		4
.L_2932:
        /*00dc*/ 	.byte	0x04, 0x1c
        /*00de*/ 	.short	(.L_2934 - .L_2933)


	//   ....[0]....
.L_2933:
        /*00e0*/ 	.word	0x00000420


	//   ....[1]....
        /*00e4*/ 	.word	0x00002ad0


	//----- nvinfo : EIATTR_MAX_THREADS
	.align		4
.L_2934:
        /*00e8*/ 	.byte	0x04, 0x05
        /*00ea*/ 	.short	(.L_2936 - .L_2935)
.L_2935:
        /*00ec*/ 	.word	0x00000080
        /*00f0*/ 	.word	0x00000001
        /*00f4*/ 	.word	0x00000001


	//----- nvinfo : EIATTR_CRS_STACK_SIZE
	.align		4
.L_2936:
        /*00f8*/ 	.byte	0x04, 0x1e
        /*00fa*/ 	.short	(.L_2938 - .L_2937)
.L_2937:
        /*00fc*/ 	.word	0x00000000
.L_2938:


//--------------------- .nv.info._ZN10layer_norm13ln_fwd_kernelINS_13Kernel_traitsI6__halfS2_fS2_fjLj768ELj1ELj4ELj1ELj16ENS_18Kernel_traits_baseILj768ES2_S2_fS2_fjLj128EEEEELb0ELb1ELb1ELb1EEEvNS_9FwdParamsE --------------------------
	.section	.nv.info._ZN10layer_norm13ln_fwd_kernelINS_13Kernel_traitsI6__halfS2_fS2_fjLj768ELj1ELj4ELj1ELj16ENS_18Kernel_traits_baseILj768ES2_S2_fS2_fjLj128EEEEELb0ELb1ELb1ELb1EEEvNS_9FwdParamsE,"",@"SHT_CUDA_INFO"
	.sectionflags	@""
	.align	4


	//----- nvinfo : EIATTR_CUDA_API_VERSION
	.align		4
        /*0000*/ 	.byte	0x04, 0x37
        /*0002*/ 	.short	(.L_2940 - .L_2939)
.L_2939:
        /*0004*/ 	.word	0x00000082


	//----- nvinfo : EIATTR_SW2861232_WAR
	.align		4
.L_2940:
        /*0008*/ 	.byte	0x01, 0x35
	.zero		2


	//----- nvinfo : EIATTR_PARAM_CBANK
	.align		4
        /*000c*/ 	.byte	0x04, 0x0a
        /*000e*/ 	.short	(.L_2942 - .L_2941)
	.align		4
.L_2941:
        /*0010*/ 	.word	index@(.nv.constant0._ZN10layer_norm13ln_fwd_kernelINS_13Kernel_traitsI6__halfS2_fS2_fjLj768ELj1ELj4ELj1ELj16ENS_18Kernel_traits_baseILj768ES2_S2_fS2_fjLj128EEEEELb0ELb1ELb1ELb1EEEvNS_9FwdParamsE)
        /*0014*/ 	.short	0x0160
        /*0016*/ 	.short	0x00e8


	//----- nvinfo : EIATTR_CBANK_PARAM_SIZE
	.align		4
.L_2942:
        /*0018*/ 	.byte	0x03, 0x19
        /*001a*/ 	.short	0x00e8


	//----- nvinfo : EIATTR_KPARAM_INFO
	.align		4
        /*001c*/ 	.byte	0x04, 0x17
        /*001e*/ 	.short	(.L_2944 - .L_2943)
.L_2943:
        /*0020*/ 	.word	0x00000000
        /*0024*/ 	.short	0x0000
        /*0026*/ 	.short	0x0000
        /*0028*/ 	.byte	0x00, 0xf0, 0xa1, 0x03


	//----- nvinfo : EIATTR_MAXREG_COUNT
	.align		4
.L_2944:
        /*002c*/ 	.byte	0x03, 0x1b
        /*002e*/ 	.short	0x00ff


	//----- nvinfo : EIATTR_MERCURY_ISA_VERSION
	.align		4
        /*0030*/ 	.byte	0x03, 0x5f
        /*0032*/ 	.short	0x0000


	//----- nvinfo : EIATTR_COOP_GROUP_MASK_REGIDS
	.align		4
        /*0034*/ 	.byte	0x04, 0x29
        /*0036*/ 	.short	(.L_2946 - .L_2945)


	//   ....[0]....
.L_2945:
        /*0038*/ 	.word	0xffffffff


	//   ....[1]....
        /*003c*/ 	.word	0xffffffff


	//   ....[2]....
        /*0040*/ 	.word	0xffffffff


	//   ....[3]....
        /*0044*/ 	.word	0xffffffff


	//   ....[4]....
        /*0048*/ 	.word	0xffffffff


	//   ....[5]....
        /*004c*/ 	.word	0xffffffff


	//   ....[6]....
        /*0050*/ 	.word	0xffffffff


	//   ....[7]....
        /*0054*/ 	.word	0xffffffff


	//   ....[8]....
        /*0058*/ 	.word	0xffffffff


	//   ....[9]....
        /*005c*/ 	.word	0xffffffff


	//   ....[10]....
        /*0060*/ 	.word	0xffffffff


	//   ....[11]....
        /*0064*/ 	.word	0xffffffff


	//   ....[12]....
        /*0068*/ 	.word	0xffffffff


	//   ....[13]....
        /*006c*/ 	.word	0xffffffff


	//   ....[14]....
        /*0070*/ 	.word	0xffffffff


	//   ....[15]....
        /*0074*/ 	.word	0xffffffff


	//   ....[16]....
        /*0078*/ 	.word	0xffffffff


	//   ....[17]....
        /*007c*/ 	.word	0xffffffff


	//   ....[18]....
        /*0080*/ 	.word	0xffffffff


	//   ....[19]....
        /*0084*/ 	.word	0xffffffff


	//----- nvinfo : EIATTR_COOP_GROUP_INSTR_OFFSETS
	.align		4
.L_2946:
        /*0088*/ 	.byte	0x04, 0x28
        /*008a*/ 	.short	(.L_2948 - .L_2947)


	//   ....[0]....
.L_2947:
        /*008c*/ 	.word	0x00001a40


	//   ....[1]....
        /*0090*/ 	.word	0x00001a70


	//   ....[2]....
        /*0094*/ 	.word	0x00001a90


	//   ....[3]....
        /*0098*/ 	.word	0x00001ab0


	//   ....[4]....
        /*009c*/ 	.word	0x00001ad0


	//   ....[5]....
        /*00a0*/ 	.word	0x00001e00


	//   ....[6]....
        /*00a4*/ 	.word	0x00001e20


	//   ....[7]....
        /*00a8*/ 	.word	0x00001e40


	//   ....[8]....
        /*00ac*/ 	.word	0x00001e60


	//   ....[9]....
        /*00b0*/ 	.word	0x00001e80


	//   ....[10]....
        /*00b4*/ 	.word	0x000026e0


	//   ....[11]....
        /*00b8*/ 	.word	0x00002760


	//   ....[12]....
        /*00bc*/ 	.word	0x000027c0


	//   ....[13]....
        /*00c0*/ 	.word	0x00002820


	//   ....[14]....
        /*00c4*/ 	.word	0x00002880


	//   ....[15]....
        /*00c8*/ 	.word	0x00002bf0


	//   ....[16]....
        /*00cc*/ 	.word	0x00002c50


	//   ....[17]....
        /*00d0*/ 	.word	0x00002cb0


	//   ....[18]....
        /*00d4*/ 	.word	0x00002d10


	//   ....[19]....
        /*00d8*/ 	.word	0x00002d70


	//----- nvinfo : EIATTR_EXIT_INSTR_OFFSETS
	.align		4
.L_2948:
        /*00dc*/ 	.byte	0x04, 0x1c
        /*00de*/ 	.short	(.L_2950 - .L_2949)


	//   ....[0]....
.L_2949:
        /*00e0*/ 	.word	0x00000140


	//   ....[1]....
        /*00e4*/ 	.word	0x00002690


	//----- nvinfo : EIATTR_MAX_THREADS
	.align		4
.L_2950:
        /*00e8*/ 	.byte	0x04, 0x05
        /*00ea*/ 	.short	(.L_2952 - .L_2951)
.L_2951:
        /*00ec*/ 	.word	0x00000080
        /*00f0*/ 	.word	0x00000001
        /*00f4*/ 	.word	0x00000001


	//----- nvinfo : EIATTR_CRS_STACK_SIZE
	.align		4
.L_2952:
        /*00f8*/ 	.byte	0x04, 0x1e
        /*00fa*/ 	.short	(.L_2954 - .L_2953)
.L_2953:
        /*00fc*/ 	.word	0x00000000
.L_2954:


//--------------------- .nv.info._ZN10layer_norm13ln_fwd_kernelINS_13Kernel_traitsI6__halfS2_fS2_fjLj768ELj1ELj4ELj1ELj16ENS_18Kernel_traits_baseILj768ES2_S2_fS2_fjLj128EEEEELb1ELb0ELb0ELb0EEEvNS_9FwdParamsE --------------------------
	.section	.nv.info._ZN10layer_norm13ln_fwd_kernelINS_13Kernel_traitsI6__halfS2_fS2_fjLj768ELj1ELj4ELj1ELj16ENS_18Kernel_traits_baseILj768ES2_S2_fS2_fjLj128EEEEELb1ELb0ELb0ELb0EEEvNS_9FwdParamsE,"",@"SHT_CUDA_INFO"
	.sectionflags	@""
	.align	4


	//----- nvinfo : EIATTR_CUDA_API_VERSION
	.align		4
        /*0000*/ 	.byte	0x04, 0x37
        /*0002*/ 	.short	(.L_2956 - .L_2955)
.L_2955:
        /*0004*/ 	.word	0x00000082


	//----- nvinfo : EIATTR_SW2861232_WAR
	.align		4
.L_2956:
        /*0008*/ 	.byte	0x01, 0x35
	.zero		2


	//----- nvinfo : EIATTR_PARAM_CBANK
	.align		4
        /*000c*/ 	.byte	0x04, 0x0a
        /*000e*/ 	.short	(.L_2958 - .L_2957)
	.align		4
.L_2957:
        /*0010*/ 	.word	index@(.nv.constant0._ZN10layer_norm13ln_fwd_kernelINS_13Kernel_traitsI6__halfS2_fS2_fjLj768ELj1ELj4ELj1ELj16ENS_18Kernel_traits_baseILj768ES2_S2_fS2_fjLj128EEEEELb1ELb0ELb0ELb0EEEvNS_9FwdParamsE)
        /*0014*/ 	.short	0x0160
        /*0016*/ 	.short	0x00e8


	//----- nvinfo : EIATTR_CBANK_PARAM_SIZE
	.align		4
.L_2958:
        /*0018*/ 	.byte	0x03, 0x19
        /*001a*/ 	.short	0x00e8


	//----- nvinfo : EIATTR_KPARAM_INFO
	.align		4
        /*001c*/ 	.byte	0x04, 0x17
        /*001e*/ 	.short	(.L_2960 - .L_2959)
.L_2959:
        /*0020*/ 	.word	0x00000000
        /*0024*/ 	.short	0x0000
        /*0026*/ 	.short	0x0000
        /*0028*/ 	.byte	0x00, 0xf0, 0xa1, 0x03


	//----- nvinfo : EIATTR_MAXREG_COUNT
	.align		4
.L_2960:
        /*002c*/ 	.byte	0x03, 0x1b
        /*002e*/ 	.short	0x00ff


	//----- nvinfo : EIATTR_MERCURY_ISA_VERSION
	.align		4
        /*0030*/ 	.byte	0x03, 0x5f
        /*0032*/ 	.short	0x0000


	//----- nvinfo : EIATTR_COOP_GROUP_MASK_REGIDS
	.align		4
        /*0034*/ 	.byte	0x04, 0x29
        /*0036*/ 	.short	(.L_2962 - .L_2961)


	//   ....[0]....
.L_2961:
        /*0038*/ 	.word	0xffffffff


	//   ....[1]....
        /*003c*/ 	.word	0xffffffff


	//   ....[2]....
        /*0040*/ 	.word	0xffffffff


	//   ....[3]....
        /*0044*/ 	.word	0xffffffff


	//   ....[4]....
        /*0048*/ 	.word	0xffffffff


	//   ....[5]....
        /*004c*/ 	.word	0xffffffff


	//   ....[6]....
        /*0050*/ 	.word	0xffffffff


	//   ....[7]....
        /*0054*/ 	.word	0xffffffff


	//   ....[8]....
        /*0058*/ 	.word	0xffffffff


	//   ....[9]....
        /*005c*/ 	.word	0xffffffff


	//   ....[10]....
        /*0060*/ 	.word	0xffffffff


	//   ....[11]....
        /*0064*/ 	.word	0xffffffff


	//   ....[12]....
        /*0068*/ 	.word	0xffffffff


	//   ....[13]....
        /*006c*/ 	.word	0xffffffff


	//   ....[14]....
        /*0070*/ 	.word	0xffffffff


	//   ....[15]....
        /*0074*/ 	.word	0xffffffff


	//   ....[16]....
        /*0078*/ 	.word	0xffffffff


	//   ....[17]....
        /*007c*/ 	.word	0xffffffff


	//   ....[18]....
        /*0080*/ 	.word	0xffffffff


	//   ....[19]....
        /*0084*/ 	.word	0xffffffff


	//----- nvinfo : EIATTR_COOP_GROUP_INSTR_OFFSETS
	.align		4
.L_2962:
        /*0088*/ 	.byte	0x04, 0x28
        /*008a*/ 	.short	(.L_2964 - .L_2963)


	//   ....[0]....
.L_2963:
        /*008c*/ 	.word	0x000092b0


	//   ....[1]....
        /*0090*/ 	.word	0x000092e0


	//   ....[2]....
        /*0094*/ 	.word	0x00009310


	//   ....[3]....
        /*0098*/ 	.word	0x00009330


	//   ....[4]....
        /*009c*/ 	.word	0x00009350


	//   ....[5]....
        /*00a0*/ 	.word	0x00009690


	//   ....[6]....
        /*00a4*/ 	.word	0x000096b0


	//   ....[7]....
        /*00a8*/ 	.word	0x000096d0


	//   ....[8]....
        /*00ac*/ 	.word	0x000096f0


	//   ....[9]....
        /*00b0*/ 	.word	0x00009710


	//   ....[10]....
        /*00b4*/ 	.word	0x00009f80


	//   ....[11]....
        /*00b8*/ 	.word	0x0000a000


	//   ....[12]....
        /*00bc*/ 	.word	0x0000a060


	//   ....[13]....
        /*00c0*/ 	.word	0x0000a0c0


	//   ....[14]....
        /*00c4*/ 	.word	0x0000a120


	//   ....[15]....
        /*00c8*/ 	.word	0x0000a4b0


	//   ....[16]....
        /*00cc*/ 	.word	0x0000a510


	//   ....[17]....
        /*00d0*/ 	.word	0x0000a570


	//   ....[18]....
        /*00d4*/ 	.word	0x0000a5d0


	//   ....[19]....
        /*00d8*/ 	.word	0x0000a640


	//----- nvinfo : EIATTR_EXIT_INSTR_OFFSETS
	.align		4
.L_2964:
        /*00dc*/ 	.byte	0x04, 0x1c
        /*00de*/ 	.short	(.L_2966 - .L_2965)


	//   ....[0]....
.L_2965:
        /*00e0*/ 	.word	0x00000840


	//   ....[1]....
        /*00e4*/ 	.word	0x00009f20


	//----- nvinfo : EIATTR_MAX_THREADS
	.align		4
.L_2966:
        /*00e8*/ 	.byte	0x04, 0x05
        /*00ea*/ 	.short	(.L_2968 - .L_2967)
.L_2967:
        /*00ec*/ 	.word	0x00000080
        /*00f0*/ 	.word	0x00000001
        /*00f4*/ 	.word	0x00000001


	//----- nvinfo : EIATTR_CRS_STACK_SIZE
	.align		4
.L_2968:
        /*00f8*/ 	.byte	0x04, 0x1e
        /*00fa*/ 	.short	(.L_2970 - .L_2969)
.L_2969:
        /*00fc*/ 	.word	0x00000000
.L_2970:


//--------------------- .nv.info._ZN10layer_norm13ln_fwd_kernelINS_13Kernel_traitsI6__halfS2_fS2_fjLj768ELj1ELj4ELj1ELj16ENS_18Kernel_traits_baseILj768ES2_S2_fS2_fjLj128EEEEELb1ELb0ELb0ELb1EEEvNS_9FwdParamsE --------------------------
	.section	.nv.info._ZN10layer_norm13ln_fwd_kernelINS_13Kernel_traitsI6__halfS2_fS2_fjLj768ELj1ELj4ELj1ELj16ENS_18Kernel_traits_baseILj768ES2_S2_fS2_fjLj128EEEEELb1ELb0ELb0ELb1EEEvNS_9FwdParamsE,"",@"SHT_CUDA_INFO"
	.sectionflags	@""
	.align	4


	//----- nvinfo : EIATTR_CUDA_API_VERSION
	.align		4
        /*0000*/ 	.byte	0x04, 0x37
        /*0002*/ 	.short	(.L_2972 - .L_2971)
.L_2971:
        /*0004*/ 	.word	0x00000082


	//----- nvinfo : EIATTR_SW2861232_WAR
	.align		4
.L_2972:
        /*0008*/ 	.byte	0x01, 0x35
	.zero		2


	//----- nvinfo : EIATTR_PARAM_CBANK
	.align		4
        /*000c*/ 	.byte	0x04, 0x0a
        /*000e*/ 	.short	(.L_2974 - .L_2973)
	.align		4
.L_2973:
        /*0010*/ 	.word	index@(.nv.constant0._ZN10layer_norm13ln_fwd_kernelINS_13Kernel_traitsI6__halfS2_fS2_fjLj768ELj1ELj4ELj1ELj16ENS_18Kernel_traits_baseILj768ES2_S2_fS2_fjLj128EEEEELb1ELb0ELb0ELb1EEEvNS_9FwdParamsE)
        /*0014*/ 	.short	0x0160
        /*0016*/ 	.short	0x00e8


	//----- nvinfo : EIATTR_CBANK_PARAM_SIZE
	.align		4
.L_2974:
        /*0018*/ 	.byte	0x03, 0x19
        /*001a*/ 	.short	0x00e8


	//----- nvinfo : EIATTR_KPARAM_INFO
	.align		4
        /*001c*/ 	.byte	0x04, 0x17
        /*001e*/ 	.short	(.L_2976 - .L_2975)
.L_2975:
        /*0020*/ 	.word	0x00000000
        /*0024*/ 	.short	0x0000
        /*0026*/ 	.short	0x0000
        /*0028*/ 	.byte	0x00, 0xf0, 0xa1, 0x03


	//----- nvinfo : EIATTR_MAXREG_COUNT
	.align		4
.L_2976:
        /*002c*/ 	.byte	0x03, 0x1b
        /*002e*/ 	.short	0x00ff


	//----- nvinfo : EIATTR_MERCURY_ISA_VERSION
	.align		4
        /*0030*/ 	.byte	0x03, 0x5f
        /*0032*/ 	.short	0x0000


	//----- nvinfo : EIATTR_COOP_GROUP_MASK_REGIDS
	.align		4
        /*0034*/ 	.byte	0x04, 0x29
        /*0036*/ 	.short	(.L_2978 - .L_2977)


	//   ....[0]....
.L_2977:
        /*0038*/ 	.word	0xffffffff


	//   ....[1]....
        /*003c*/ 	.word	0xffffffff


	//   ....[2]....
        /*0040*/ 	.word	0xffffffff


	//   ....[3]....
        /*0044*/ 	.word	0xffffffff


	//   ....[4]....
        /*0048*/ 	.word	0xffffffff


	//   ....[5]....
        /*004c*/ 	.word	0xffffffff


	//   ....[6]....
        /*0050*/ 	.word	0xffffffff


	//   ....[7]....
        /*0054*/ 	.word	0xffffffff


	//   ....[8]....
        /*0058*/ 	.word	0xffffffff


	//   ....[9]....
        /*005c*/ 	.word	0xffffffff


	//   ....[10]....
        /*0060*/ 	.word	0xffffffff


	//   ....[11]....
        /*0064*/ 	.word	0xffffffff


	//   ....[12]....
        /*0068*/ 	.word	0xffffffff


	//   ....[13]....
        /*006c*/ 	.word	0xffffffff


	//   ....[14]....
        /*0070*/ 	.word	0xffffffff


	//   ....[15]....
        /*0074*/ 	.word	0xffffffff


	//   ....[16]....
        /*0078*/ 	.word	0xffffffff


	//   ....[17]....
        /*007c*/ 	.word	0xffffffff


	//   ....[18]....
        /*0080*/ 	.word	0xffffffff


	//   ....[19]....
        /*0084*/ 	.word	0xffffffff


	//----- nvinfo : EIATTR_COOP_GROUP_INSTR_OFFSETS
	.align		4
.L_2978:
        /*0088*/ 	.byte	0x04, 0x28
        /*008a*/ 	.short	(.L_2980 - .L_2979)


	//   ....[0]....
.L_2979:
        /*008c*/ 	.word	0x00008fd0


	//   ....[1]....
        /*0090*/ 	.word	0x00009000


	//   ....[2]....
        /*0094*/ 	.word	0x00009020


	//   ....[3]....
        /*0098*/ 	.word	0x00009040


	//   ....[4]....
        /*009c*/ 	.word	0x00009060


	//   ....[5]....
        /*00a0*/ 	.word	0x00009390


	//   ....[6]....
        /*00a4*/ 	.word	0x000093b0


	//   ....[7]....
        /*00a8*/ 	.word	0x000093d0


	//   ....[8]....
        /*00ac*/ 	.word	0x000093f0


	//   ....[9]....
        /*00b0*/ 	.word	0x00009410


	//   ....[10]....
        /*00b4*/ 	.word	0x00009d00


	//   ....[11]....
        /*00b8*/ 	.word	0x00009d60


	//   ....[12]....
        /*00bc*/ 	.word	0x00009dc0


	//   ....[13]....
        /*00c0*/ 	.word	0x00009e20


	//   ....[14]....
        /*00c4*/ 	.word	0x00009e80


	//   ....[15]....
        /*00c8*/ 	.word	0x0000a1f0


	//   ....[16]....
        /*00cc*/ 	.word	0x0000a250


	//   ....[17]....
        /*00d0*/ 	.word	0x0000a2b0


	//   ....[18]....
        /*00d4*/ 	.word	0x0000a310


	//   ....[19]....
        /*00d8*/ 	.word	0x0000a370


	//----- nvinfo : EIATTR_EXIT_INSTR_OFFSETS
	.align		4
.L_2980:
        /*00dc*/ 	.byte	0x04, 0x1c
        /*00de*/ 	.short	(.L_2982 - .L_2981)


	//   ....[0]....
.L_2981:
        /*00e0*/ 	.word	0x00000580


	//   ....[1]....
        /*00e4*/ 	.word	0x00009cb0


	//----- nvinfo : EIATTR_MAX_THREADS
	.align		4
.L_2982:
        /*00e8*/ 	.byte	0x04, 0x05
        /*00ea*/ 	.short	(.L_2984 - .L_2983)
.L_2983:
        /*00ec*/ 	.word	0x00000080
        /*00f0*/ 	.word	0x00000001
        /*00f4*/ 	.word	0x00000001


	//----- nvinfo : EIATTR_CRS_STACK_SIZE
	.align		4
.L_2984:
        /*00f8*/ 	.byte	0x04, 0x1e
        /*00fa*/ 	.short	(.L_2986 - .L_2985)
.L_2985:
        /*00fc*/ 	.word	0x00000000
.L_2986:


//--------------------- .nv.info._ZN10layer_norm13ln_fwd_kernelINS_13Kernel_traitsI6__halfS2_fS2_fjLj768ELj1ELj4ELj1ELj16ENS_18Kernel_traits_baseILj768ES2_S2_fS2_fjLj128EEEEELb1ELb0ELb1ELb0EEEvNS_9FwdParamsE --------------------------
	.section	.nv.info._ZN10layer_norm13ln_fwd_kernelINS_13Kernel_traitsI6__halfS2_fS2_fjLj768ELj1ELj4ELj1ELj16ENS_18Kernel_traits_baseILj768ES2_S2_fS2_fjLj128EEEEELb1ELb0ELb1ELb0EEEvNS_9FwdParamsE,"",@"SHT_CUDA_INFO"
	.sectionflags	@""
	.align	4


	//----- nvinfo : EIATTR_CUDA_API_VERSION
	.align		4
        /*0000*/ 	.byte	0x04, 0x37
        /*0002*/ 	.short	(.L_2988 - .L_2987)
.L_2987:
        /*0004*/ 	.word	0x00000082


	//----- nvinfo : EIATTR_SW2861232_WAR
	.align		4
.L_2988:
        /*0008*/ 	.byte	0x01, 0x35
	.zero		2


	//----- nvinfo : EIATTR_PARAM_CBANK
	.align		4
        /*000c*/ 	.byte	0x04, 0x0a
        /*000e*/ 	.short	(.L_2990 - .L_2989)
	.align		4
.L_2989:
        /*0010*/ 	.word	index@(.nv.constant0._ZN10layer_norm13ln_fwd_kernelINS_13Kernel_traitsI6__halfS2_fS2_fjLj768ELj1ELj4ELj1ELj16ENS_18Kernel_traits_baseILj768ES2_S2_fS2_fjLj128EEEEELb1ELb0ELb1ELb0EEEvNS_9FwdParamsE)
        /*0014*/ 	.short	0x0160
        /*0016*/ 	.short	0x00e8


	//----- nvinfo : EIATTR_CBANK_PARAM_SIZE
	.align		4
.L_2990:
        /*0018*/ 	.byte	0x03, 0x19
        /*001a*/ 	.short	0x00e8


	//----- nvinfo : EIATTR_KPARAM_INFO
	.align		4
        /*001c*/ 	.byte	0x04, 0x17
        /*001e*/ 	.short	(.L_2992 - .L_2991)
.L_2991:
        /*0020*/ 	.word	0x00000000
        /*0024*/ 	.short	0x0000
        /*0026*/ 	.short	0x0000
        /*0028*/ 	.byte	0x00, 0xf0, 0xa1, 0x03


	//----- nvinfo : EIATTR_MAXREG_COUNT
	.align		4
.L_2992:
        /*002c*/ 	.byte	0x03, 0x1b
        /*002e*/ 	.short	0x00ff


	//----- nvinfo : EIATTR_MERCURY_ISA_VERSION
	.align		4
        /*0030*/ 	.byte	0x03, 0x5f
        /*0032*/ 	.short	0x0000


	//----- nvinfo : EIATTR_COOP_GROUP_MASK_REGIDS
	.align		4
        /*0034*/ 	.byte	0x04, 0x29
        /*0036*/ 	.short	(.L_2994 - .L_2993)


	//   ....[0]....
.L_2993:
        /*0038*/ 	.word	0xffffffff


	//   ....[1]....
        /*003c*/ 	.word	0xffffffff


	//   ....[2]....
        /*0040*/ 	.word	0xffffffff


	//   ....[3]....
        /*0044*/ 	.word	0xffffffff


	//   ....[4]....
        /*0048*/ 	.word	0xffffffff


	//   ....[5]....
        /*004c*/ 	.word	0xffffffff


	//   ....[6]....
        /*0050*/ 	.word	0xffffffff


	//   ....[7]....
        /*0054*/ 	.word	0xffffffff


	//   ....[8]....
        /*0058*/ 	.word	0xffffffff


	//   ....[9]....
        /*005c*/ 	.word	0xffffffff


	//   ....[10]....
        /*0060*/ 	.word	0xffffffff


	//   ....[11]....
        /*0064*/ 	.word	0xffffffff


	//   ....[12]....
        /*0068*/ 	.word	0xffffffff


	//   ....[13]....
        /*006c*/ 	.word	0xffffffff


	//   ....[14]....
        /*0070*/ 	.word	0xffffffff


	//   ....[15]....
        /*0074*/ 	.word	0xffffffff


	//   ....[16]....
        /*0078*/ 	.word	0xffffffff


	//   ....[17]....
        /*007c*/ 	.word	0xffffffff


	//   ....[18]....
        /*0080*/ 	.word	0xffffffff


	//   ....[19]....
        /*0084*/ 	.word	0xffffffff


	//----- nvinfo : EIATTR_COOP_GROUP_INSTR_OFFSETS
	.align		4
.L_2994:
        /*0088*/ 	.byte	0x04, 0x28
        /*008a*/ 	.short	(.L_2996 - .L_2995)


	//   ....[0]....
.L_2995:
        /*008c*/ 	.word	0x0000a1e0


	//   ....[1]....
        /*0090*/ 	.word	0x0000a210


	//   ....[2]....
        /*0094*/ 	.word	0x0000a230


	//   ....[3]....
        /*0098*/ 	.word	0x0000a250


	//   ....[4]....
        /*009c*/ 	.word	0x0000a270


	//   ....[5]....
        /*00a0*/ 	.word	0x0000a5b0


	//   ....[6]....
        /*00a4*/ 	.word	0x0000a5d0


	//   ....[7]....
        /*00a8*/ 	.word	0x0000a5f0


	//   ....[8]....
        /*00ac*/ 	.word	0x0000a610


	//   ....[9]....
        /*00b0*/ 	.word	0x0000a630


	//   ....[10]....
        /*00b4*/ 	.word	0x0000af00


	//   ....[11]....
        /*00b8*/ 	.word	0x0000af80


	//   ....[12]....
        /*00bc*/ 	.word	0x0000afe0


	//   ....[13]....
        /*00c0*/ 	.word	0x0000b040


	//   ....[14]....
        /*00c4*/ 	.word	0x0000b0a0


	//   ....[15]....
        /*00c8*/ 	.word	0x0000b420


	//   ....[16]....
        /*00cc*/ 	.word	0x0000b480


	//   ....[17]....
        /*00d0*/ 	.word	0x0000b4e0


	//   ....[18]....
        /*00d4*/ 	.word	0x0000b540


	//   ....[19]....
        /*00d8*/ 	.word	0x0000b5b0


	//----- nvinfo : EIATTR_EXIT_INSTR_OFFSETS
	.align		4
.L_2996:
        /*00dc*/ 	.byte	0x04, 0x1c
        /*00de*/ 	.short	(.L_2998 - .L_2997)


	//   ....[0]....
.L_2997:
        /*00e0*/ 	.word	0x00000820


	//   ....[1]....
        /*00e4*/ 	.word	0x0000aea0


	//----- nvinfo : EIATTR_MAX_THREADS
	.align		4
.L_2998:
        /*00e8*/ 	.byte	0x04, 0x05
        /*00ea*/ 	.short	(.L_3000 - .L_2999)
.L_2999:
        /*00ec*/ 	.word	0x00000080
        /*00f0*/ 	.word	0x00000001
        /*00f4*/ 	.word	0x00000001


	//----- nvinfo : EIATTR_CRS_STACK_SIZE
	.align		4
.L_3000:
        /*00f8*/ 	.byte	0x04, 0x1e
        /*00fa*/ 	.short	(.L_3002 - .L_3001)
.L_3001:
        /*00fc*/ 	.word	0x00000000
.L_3002:


//--------------------- .nv.info._ZN10layer_norm13ln_fwd_kernelINS_13Kernel_traitsI6__halfS2_fS2_fjLj768ELj1ELj4ELj1ELj16ENS_18Kernel_traits_baseILj768ES2_S2_fS2_fjLj128EEEEELb1ELb0ELb1ELb1EEEvNS_9FwdParamsE --------------------------
	.section	.nv.info._ZN10layer_norm13ln_fwd_kernelINS_13Kernel_traitsI6__halfS2_fS2_fjLj768ELj1ELj4ELj1ELj16ENS_18Kernel_traits_baseILj768ES2_S2_fS2_fjLj128EEEEELb1ELb0ELb1ELb1EEEvNS_9FwdParamsE,"",@"SHT_CUDA_INFO"
	.sectionflags	@""
	.align	4


	//----- nvinfo : EIATTR_CUDA_API_VERSION
	.align		4
        /*0000*/ 	.byte	0x04, 0x37
        /*0002*/ 	.short	(.L_3004 - .L_3003)
.L_3003:
        /*0004*/ 	.word	0x00000082


	//----- nvinfo : EIATTR_SW2861232_WAR
	.align		4
.L_3004:
        /*0008*/ 	.byte	0x01, 0x35
	.zero		2


	//----- nvinfo : EIATTR_PARAM_CBANK
	.align		4
        /*000c*/ 	.byte	0x04, 0x0a
        /*000e*/ 	.short	(.L_3006 - .L_3005)
	.align		4
.L_3005:
        /*0010*/ 	.word	index@(.nv.constant0._ZN10layer_norm13ln_fwd_kernelINS_13Kernel_traitsI6__halfS2_fS2_fjLj768ELj1ELj4ELj1ELj16ENS_18Kernel_traits_baseILj768ES2_S2_fS2_fjLj128EEEEELb1ELb0ELb1ELb1EEEvNS_9FwdParamsE)
        /*0014*/ 	.short	0x0160
        /*0016*/ 	.short	0x00e8


	//----- nvinfo : EIATTR_CBANK_PARAM_SIZE
	.align		4
.L_3006:
        /*0018*/ 	.byte	0x03, 0x19
        /*001a*/ 	.short	0x00e8


	//----- nvinfo : EIATTR_KPARAM_INFO
	.align		4
        /*001c*/ 	.byte	0x04, 0x17
        /*001e*/ 	.short	(.L_3008 - .L_3007)
.L_3007:
        /*0020*/ 	.word	0x00000000
        /*0024*/ 	.short	0x0000
        /*0026*/ 	.short	0x0000
        /*0028*/ 	.byte	0x00, 0xf0, 0xa1, 0x03


	//----- nvinfo : EIATTR_MAXREG_COUNT
	.align		4
.L_3008:
        /*002c*/ 	.byte	0x03, 0x1b
        /*002e*/ 	.short	0x00ff


	//----- nvinfo : EIATTR_MERCURY_ISA_VERSION
	.align		4
        /*0030*/ 	.byte	0x03, 0x5f
        /*0032*/ 	.short	0x0000


	//----- nvinfo : EIATTR_COOP_GROUP_MASK_REGIDS
	.align		4
        /*0034*/ 	.byte	0x04, 0x29
        /*0036*/ 	.short	(.L_3010 - .L_3009)


	//   ....[0]....
.L_3009:
        /*0038*/ 	.word	0xffffffff


	//   ....[1]....
        /*003c*/ 	.word	0xffffffff


	//   ....[2]....
        /*0040*/ 	.word	0xffffffff


	//   ....[3]....
        /*0044*/ 	.word	0xffffffff


	//   ....[4]....
        /*0048*/ 	.word	0xffffffff


	//   ....[5]....
        /*004c*/ 	.word	0xffffffff


	//   ....[6]....
        /*0050*/ 	.word	0xffffffff


	//   ....[7]....
        /*0054*/ 	.word	0xffffffff


	//   ....[8]....
        /*0058*/ 	.word	0xffffffff


	//   ....[9]....
        /*005c*/ 	.word	0xffffffff


	//   ....[10]....
        /*0060*/ 	.word	0xffffffff


	//   ....[11]....
        /*0064*/ 	.word	0xffffffff


	//   ....[12]....
        /*0068*/ 	.word	0xffffffff


	//   ....[13]....
        /*006c*/ 	.word	0xffffffff


	//   ....[14]....
        /*0070*/ 	.word	0xffffffff


	//   ....[15]....
        /*0074*/ 	.word	0xffffffff


	//   ....[16]....
        /*0078*/ 	.word	0xffffffff


	//   ....[17]....
        /*007c*/ 	.word	0xffffffff


	//   ....[18]....
        /*0080*/ 	.word	0xffffffff


	//   ....[19]....
        /*0084*/ 	.word	0xffffffff


	//----- nvinfo : EIATTR_COOP_GROUP_INSTR_OFFSETS
	.align		4
.L_3010:
        /*0088*/ 	.byte	0x04, 0x28
        /*008a*/ 	.short	(.L_3012 - .L_3011)


	//   ....[0]....
.L_3011:
        /*008c*/ 	.word	0x00009a60


	//   ....[1]....
        /*0090*/ 	.word	0x00009a90


	//   ....[2]....
        /*0094*/ 	.word	0x00009ab0


	//   ....[3]....
        /*0098*/ 	.word	0x00009ad0


	//   ....[4]....
        /*009c*/ 	.word	0x00009af0


	//   ....[5]....
        /*00a0*/ 	.word	0x00009e20


	//   ....[6]....
        /*00a4*/ 	.word	0x00009e40


	//   ....[7]....
        /*00a8*/ 	.word	0x00009e60


	//   ....[8]....
        /*00ac*/ 	.word	0x00009e80


	//   ....[9]....
        /*00b0*/ 	.word	0x00009ea0


	//   ....[10]....
        /*00b4*/ 	.word	0x0000a840


	//   ....[11]....
        /*00b8*/ 	.word	0x0000a8b0


	//   ....[12]....
        /*00bc*/ 	.word	0x0000a910


	//   ....[13]....
        /*00c0*/ 	.word	0x0000a970


	//   ....[14]....
        /*00c4*/ 	.word	0x0000a9d0


	//   ....[15]....
        /*00c8*/ 	.word	0x0000ad40


	//   ....[16]....
        /*00cc*/ 	.word	0x0000ada0


	//   ....[17]....
        /*00d0*/ 	.word	0x0000ae00


	//   ....[18]....
        /*00d4*/ 	.word	0x0000ae60


	//   ....[19]....
        /*00d8*/ 	.word	0x0000aec0


	//----- nvinfo : EIATTR_EXIT_INSTR_OFFSETS
	.align		4
.L_3012:
        /*00dc*/ 	.byte	0x04, 0x1c
        /*00de*/ 	.short	(.L_3014 - .L_3013)


	//   ....[0]....
.L_3013:
        /*00e0*/ 	.word	0x00000580


	//   ....[1]....
        /*00e4*/ 	.word	0x0000a7f0


	//----- nvinfo : EIATTR_MAX_THREADS
	.align		4
.L_3014:
        /*00e8*/ 	.byte	0x04, 0x05
        /*00ea*/ 	.short	(.L_3016 - .L_3015)
.L_3015:
        /*00ec*/ 	.word	0x00000080
        /*00f0*/ 	.word	0x00000001
        /*00f4*/ 	.word	0x00000001


	//----- nvinfo : EIATTR_CRS_STACK_SIZE
	.align		4
.L_3016:
        /*00f8*/ 	.byte	0x04, 0x1e
        /*00fa*/ 	.short	(.L_3018 - .L_3017)
.L_3017:
        /*00fc*/ 	.word	0x00000000
.L_3018:


//--------------------- .nv.info._ZN10layer_norm13ln_fwd_kernelINS_13Kernel_traitsI6__halfS2_fS2_fjLj768ELj1ELj4ELj1ELj16ENS_18Kernel_traits_baseILj768ES2_S2_fS2_fjLj128EEEEELb1ELb1ELb0ELb0EEEvNS_9FwdParamsE --------------------------
	.section	.nv.info._ZN10layer_norm13ln_fwd_kernelINS_13Kernel_traitsI6__halfS2_fS2_fjLj768ELj1ELj4ELj1ELj16ENS_18Kernel_traits_baseILj768ES2_S2_fS2_fjLj128EEEEELb1ELb1ELb0ELb0EEEvNS_9FwdParamsE,"",@"SHT_CUDA_INFO"
	.sectionflags	@""
	.align	4


	//----- nvinfo : EIATTR_CUDA_API_VERSION
	.align		4
        /*0000*/ 	.byte	0x04, 0x37
        /*0002*/ 	.short	(.L_3020 - .L_3019)
.L_3019:
        /*0004*/ 	.word	0x00000082


	//----- nvinfo : EIATTR_SW2861232_WAR
	.align		4
.L_3020:
        /*0008*/ 	.byte	0x01, 0x35
	.zero		2


	//----- nvinfo : EIATTR_PARAM_CBANK
	.align		4
        /*000c*/ 	.byte	0x04, 0x0a
        /*000e*/ 	.short	(.L_3022 - .L_3021)
	.align		4
.L_3021:
        /*0010*/ 	.word	index@(.nv.constant0._ZN10layer_norm13ln_fwd_kernelINS_13Kernel_traitsI6__halfS2_fS2_fjLj768ELj1ELj4ELj1ELj16ENS_18Kernel_traits_baseILj768ES2_S2_fS2_fjLj128EEEEELb1ELb1ELb0ELb0EEEvNS_9FwdParamsE)
        /*0014*/ 	.short	0x0160
        /*0016*/ 	.short	0x00e8


	//----- nvinfo : EIATTR_CBANK_PARAM_SIZE
	.align		4
.L_3022:
        /*0018*/ 	.byte	0x03, 0x19
        /*001a*/ 	.short	0x00e8


	//----- nvinfo : EIATTR_KPARAM_INFO
	.align		4
        /*001c*/ 	.byte	0x04, 0x17
        /*001e*/ 	.short	(.L_3024 - .L_3023)
.L_3023:
        /*0020*/ 	.word	0x00000000
        /*0024*/ 	.short	0x0000
        /*0026*/ 	.short	0x0000
        /*0028*/ 	.byte	0x00, 0xf0, 0xa1, 0x03


	//----- nvinfo : EIATTR_MAXREG_COUNT
	.align		4
.L_3024:
        /*002c*/ 	.byte	0x03, 0x1b
        /*002e*/ 	.short	0x00ff


	//----- nvinfo : EIATTR_MERCURY_ISA_VERSION
	.align		4
        /*0030*/ 	.byte	0x03, 0x5f
        /*0032*/ 	.short	0x0000


	//----- nvinfo : EIATTR_COOP_GROUP_MASK_REGIDS
	.align		4
        /*0034*/ 	.byte	0x04, 0x29
        /*0036*/ 	.short	(.L_3026 - .L_3025)


	//   ....[0]....
.L_3025:
        /*0038*/ 	.word	0xffffffff


	//   ....[1]....
        /*003c*/ 	.word	0xffffffff


	//   ....[2]....
        /*0040*/ 	.word	0xffffffff


	//   ....[3]....
        /*0044*/ 	.word	0xffffffff


	//   ....[4]....
        /*0048*/ 	.word	0xffffffff


	//   ....[5]....
        /*004c*/ 	.word	0xffffffff


	//   ....[6]....
        /*0050*/ 	.word	0xffffffff


	//   ....[7]....
        /*0054*/ 	.word	0xffffffff


	//   ....[8]....
        /*0058*/ 	.word	0xffffffff


	//   ....[9]....
        /*005c*/ 	.word	0xffffffff


	//   ....[10]....
        /*0060*/ 	.word	0xffffffff


	//   ....[11]....
        /*0064*/ 	.word	0xffffffff


	//   ....[12]....
        /*0068*/ 	.word	0xffffffff


	//   ....[13]....
        /*006c*/ 	.word	0xffffffff


	//   ....[14]....
        /*0070*/ 	.word	0xffffffff


	//   ....[15]....
        /*0074*/ 	.word	0xffffffff


	//   ....[16]....
        /*0078*/ 	.word	0xffffffff


	//   ....[17]....
        /*007c*/ 	.word	0xffffffff


	//   ....[18]....
        /*0080*/ 	.word	0xffffffff


	//   ....[19]....
        /*0084*/ 	.word	0xffffffff


	//----- nvinfo : EIATTR_COOP_GROUP_INSTR_OFFSETS
	.align		4
.L_3026:
        /*0088*/ 	.byte	0x04, 0x28
        /*008a*/ 	.short	(.L_3028 - .L_3027)


	//   ....[0]....
.L_3027:
        /*008c*/ 	.word	0x000098e0


	//   ....[1]....
        /*0090*/ 	.word	0x00009910


	//   ....[2]....
        /*0094*/ 	.word	0x00009940


	//   ....[3]....
        /*0098*/ 	.word	0x00009960


	//   ....[4]....
        /*009c*/ 	.word	0x00009980


	//   ....[5]....
        /*00a0*/ 	.word	0x00009cc0


	//   ....[6]....
        /*00a4*/ 	.word	0x00009ce0


	//   ....[7]....
        /*00a8*/ 	.word	0x00009d00


	//   ....[8]....
        /*00ac*/ 	.word	0x00009d20


	//   ....[9]....
        /*00b0*/ 	.word	0x00009d40


	//   ....[10]....
        /*00b4*/ 	.word	0x0000a5a0


	//   ....[11]....
        /*00b8*/ 	.word	0x0000a620


	//   ....[12]....
        /*00bc*/ 	.word	0x0000a680


	//   ....[13]....
        /*00c0*/ 	.word	0x0000a6e0


	//   ....[14]....
        /*00c4*/ 	.word	0x0000a740


	//   ....[15]....
        /*00c8*/ 	.word	0x0000aad0


	//   ....[16]....
        /*00cc*/ 	.word	0x0000ab30


	//   ....[17]....
        /*00d0*/ 	.word	0x0000ab90


	//   ....[18]....
        /*00d4*/ 	.word	0x0000abf0


	//   ....[19]....
        /*00d8*/ 	.word	0x0000ac60


	//----- nvinfo : EIATTR_EXIT_INSTR_OFFSETS
	.align		4
.L_3028:
        /*00dc*/ 	.byte	0x04, 0x1c
        /*00de*/ 	.short	(.L_3030 - .L_3029)


	//   ....[0]....
.L_3029:
        /*00e0*/ 	.word	0x000008d0


	//   ....[1]....
        /*00e4*/ 	.word	0x0000a550


	//----- nvinfo : EIATTR_MAX_THREADS
	.align		4
.L_3030:
        /*00e8*/ 	.byte	0x04, 0x05
        /*00ea*/ 	.short	(.L_3032 - .L_3031)
.L_3031:
        /*00ec*/ 	.word	0x00000080
        /*00f0*/ 	.word	0x00000001
        /*00f4*/ 	.word	0x00000001


	//----- nvinfo : EIATTR_CRS_STACK_SIZE
	.align		4
.L_3032:
        /*00f8*/ 	.byte	0x04, 0x1e
        /*00fa*/ 	.short	(.L_3034 - .L_3033)
.L_3033:
        /*00fc*/ 	.word	0x00000000
.L_3034:


//--------------------- .nv.info._ZN10layer_norm13ln_fwd_kernelINS_13Kernel_traitsI6__halfS2_fS2_fjLj768ELj1ELj4ELj1ELj16ENS_18Kernel_traits_baseILj768ES2_S2_fS2_fjLj128EEEEELb1ELb1ELb0ELb1EEEvNS_9FwdParamsE --------------------------
	.section	.nv.info._ZN10layer_norm13ln_fwd_kernelINS_13Kernel_traitsI6__halfS2_fS2_fjLj768ELj1ELj4ELj1ELj16ENS_18Kernel_traits_baseILj768ES2_S2_fS2_fjLj128EEEEELb1ELb1ELb0ELb1EEEvNS_9FwdParamsE,"",@"SHT_CUDA_INFO"
	.sectionflags	@""
	.align	4


	//----- nvinfo : EIATTR_CUDA_API_VERSION
	.align		4
        /*0000*/ 	.byte	0x04, 0x37
        /*0002*/ 	.short	(.L_3036 - .L_3035)
.L_3035:
        /*0004*/ 	.word	0x00000082


	//----- nvinfo : EIATTR_SW2861232_WAR
	.align		4
.L_3036:
        /*0008*/ 	.byte	0x01, 0x35
	.zero		2


	//----- nvinfo : EIATTR_PARAM_CBANK
	.align		4
        /*000c*/ 	.byte	0x04, 0x0a
        /*000e*/ 	.short	(.L_3038 - .L_3037)
	.align		4
.L_3037:
        /*0010*/ 	.word	index@(.nv.constant0._ZN10layer_norm13ln_fwd_kernelINS_13Kernel_traitsI6__halfS2_fS2_fjLj768ELj1ELj4ELj1ELj16ENS_18Kernel_traits_baseILj768ES2_S2_fS2_fjLj128EEEEELb1ELb1ELb0ELb1EEEvNS_9FwdParamsE)
        /*0014*/ 	.short	0x0160
        /*0016*/ 	.short	0x00e8


	//----- nvinfo : EIATTR_CBANK_PARAM_SIZE
	.align		4
.L_3038:
        /*0018*/ 	.byte	0x03, 0x19
        /*001a*/ 	.short	0x00e8


	//----- nvinfo : EIATTR_KPARAM_INFO
	.align		4
        /*001c*/ 	.byte	0x04, 0x17
        /*001e*/ 	.short	(.L_3040 - .L_3039)
.L_3039:
        /*0020*/ 	.word	0x00000000
        /*0024*/ 	.short	0x0000
        /*0026*/ 	.short	0x0000
        /*0028*/ 	.byte	0x00, 0xf0, 0xa1, 0x03


	//----- nvinfo : EIATTR_MAXREG_COUNT
	.align		4
.L_3040:
        /*002c*/ 	.byte	0x03, 0x1b
        /*002e*/ 	.short	0x00ff


	//----- nvinfo : EIATTR_MERCURY_ISA_VERSION
	.align		4
        /*0030*/ 	.byte	0x03, 0x5f
        /*0032*/ 	.short	0x0000


	//----- nvinfo : EIATTR_COOP_GROUP_MASK_REGIDS
	.align		4
        /*0034*/ 	.byte	0x04, 0x29
        /*0036*/ 	.short	(.L_3042 - .L_3041)


	//   ....[0]....
.L_3041:
        /*0038*/ 	.word	0xffffffff


	//   ....[1]....
        /*003c*/ 	.word	0xffffffff


	//   ....[2]....
        /*0040*/ 	.word	0xffffffff


	//   ....[3]....
        /*0044*/ 	.word	0xffffffff


	//   ....[4]....
        /*0048*/ 	.word	0xffffffff


	//   ....[5]....
        /*004c*/ 	.word	0xffffffff


	//   ....[6]....
        /*0050*/ 	.word	0xffffffff


	//   ....[7]....
        /*0054*/ 	.word	0xffffffff


	//   ....[8]....
        /*0058*/ 	.word	0xffffffff


	//   ....[9]....
        /*005c*/ 	.word	0xffffffff


	//   ....[10]....
        /*0060*/ 	.word	0xffffffff


	//   ....[11]....
        /*0064*/ 	.word	0xffffffff


	//   ....[12]....
        /*0068*/ 	.word	0xffffffff


	//   ....[13]....
        /*006c*/ 	.word	0xffffffff


	//   ....[14]....
        /*0070*/ 	.word	0xffffffff


	//   ....[15]....
        /*0074*/ 	.word	0xffffffff


	//   ....[16]....
        /*0078*/ 	.word	0xffffffff


	//   ....[17]....
        /*007c*/ 	.word	0xffffffff


	//   ....[18]....
        /*0080*/ 	.word	0xffffffff


	//   ....[19]....
        /*0084*/ 	.word	0xffffffff


	//----- nvinfo : EIATTR_COOP_GROUP_INSTR_OFFSETS
	.align		4
.L_3042:
        /*0088*/ 	.byte	0x04, 0x28
        /*008a*/ 	.short	(.L_3044 - .L_3043)


	//   ....[0]....
.L_3043:
        /*008c*/ 	.word	0x00009010


	//   ....[1]....
        /*0090*/ 	.word	0x00009040


	//   ....[2]....
        /*0094*/ 	.word	0x00009060


	//   ....[3]....
        /*0098*/ 	.word	0x00009080


	//   ....[4]....
        /*009c*/ 	.word	0x000090a0


	//   ....[5]....
        /*00a0*/ 	.word	0x000093d0


	//   ....[6]....
        /*00a4*/ 	.word	0x000093f0


	//   ....[7]....
        /*00a8*/ 	.word	0x00009410


	//   ....[8]....
        /*00ac*/ 	.word	0x00009430


	//   ....[9]....
        /*00b0*/ 	.word	0x00009450


	//   ....[10]....
        /*00b4*/ 	.word	0x00009d40


	//   ....[11]....
        /*00b8*/ 	.word	0x00009db0


	//   ....[12]....
        /*00bc*/ 	.word	0x00009e10


	//   ....[13]....
        /*00c0*/ 	.word	0x00009e70


	//   ....[14]....
        /*00c4*/ 	.word	0x00009ed0


	//   ....[15]....
        /*00c8*/ 	.word	0x0000a240


	//   ....[16]....
        /*00cc*/ 	.word	0x0000a2a0


	//   ....[17]....
        /*00d0*/ 	.word	0x0000a300


	//   ....[18]....
        /*00d4*/ 	.word	0x0000a360


	//   ....[19]....
        /*00d8*/ 	.word	0x0000a3c0


	//----- nvinfo : EIATTR_EXIT_INSTR_OFFSETS
	.align		4
.L_3044:
        /*00dc*/ 	.byte	0x04, 0x1c
        /*00de*/ 	.short	(.L_3046 - .L_3045)


	//   ....[0]....
.L_3045:
        /*00e0*/ 	.word	0x00000590


	//   ....[1]....
        /*00e4*/ 	.word	0x00009cf0


	//----- nvinfo : EIATTR_MAX_THREADS
	.align		4
.L_3046:
        /*00e8*/ 	.byte	0x04, 0x05
        /*00ea*/ 	.short	(.L_3048 - .L_3047)
.L_3047:
        /*00ec*/ 	.word	0x00000080
        /*00f0*/ 	.word	0x00000001
        /*00f4*/ 	.word	0x00000001


	//----- nvinfo : EIATTR_CRS_STACK_SIZE
	.align		4
.L_3048:
        /*00f8*/ 	.byte	0x04, 0x1e
        /*00fa*/ 	.short	(.L_3050 - .L_3049)
.L_3049:
        /*00fc*/ 	.word	0x00000000
.L_3050:


//--------------------- .nv.info._ZN10layer_norm13ln_fwd_kernelINS_13Kernel_traitsI6__halfS2_fS2_fjLj768ELj1ELj4ELj1ELj16ENS_18Kernel_traits_baseILj768ES2_S2_fS2_fjLj128EEEEELb1ELb1ELb1ELb0EEEvNS_9FwdParamsE --------------------------
	.section	.nv.info._ZN10layer_norm13ln_fwd_kernelINS_13Kernel_traitsI6__halfS2_fS2_fjLj768ELj1ELj4ELj1ELj16ENS_18Kernel_traits_baseILj768ES2_S2_fS2_fjLj128EEEEELb1ELb1ELb1ELb0EEEvNS_9FwdParamsE,"",@"SHT_CUDA_INFO"
	.sectionflags	@""
	.align	4


	//----- nvinfo : EIATTR_CUDA_API_VERSION
	.align		4
        /*0000*/ 	.byte	0x04, 0x37
        /*0002*/ 	.short	(.L_3052 - .L_3051)
.L_3051:
        /*0004*/ 	.word	0x00000082


	//----- nvinfo : EIATTR_SW2861232_WAR
	.align		4
.L_3052:
        /*0008*/ 	.byte	0x01, 0x35
	.zero		2


	//----- nvinfo : EIATTR_PARAM_CBANK
	.align		4
        /*000c*/ 	.byte	0x04, 0x0a
        /*000e*/ 	.short	(.L_3054 - .L_3053)
	.align		4
.L_3053:
        /*0010*/ 	.word	index@(.nv.constant0._ZN10layer_norm13ln_fwd_kernelINS_13Kernel_traitsI6__halfS2_fS2_fjLj768ELj1ELj4ELj1ELj16ENS_18Kernel_traits_baseILj768ES2_S2_fS2_fjLj128EEEEELb1ELb1ELb1ELb0EEEvNS_9FwdParamsE)
        /*0014*/ 	.short	0x0160
        /*0016*/ 	.short	0x00e8


	//----- nvinfo : EIATTR_CBANK_PARAM_SIZE
	.align		4
.L_3054:
        /*0018*/ 	.byte	0x03, 0x19
        /*001a*/ 	.short	0x00e8


	//----- nvinfo : EIATTR_KPARAM_INFO
	.align		4
        /*001c*/ 	.byte	0x04, 0x17
        /*001e*/ 	.short	(.L_3056 - .L_3055)
.L_3055:
        /*0020*/ 	.word	0x00000000
        /*0024*/ 	.short	0x0000
        /*0026*/ 	.short	0x0000
        /*0028*/ 	.byte	0x00, 0xf0, 0xa1, 0x03


	//----- nvinfo : EIATTR_MAXREG_COUNT
	.align		4
.L_3056:
        /*002c*/ 	.byte	0x03, 0x1b
        /*002e*/ 	.short	0x00ff


	//----- nvinfo : EIATTR_MERCURY_ISA_VERSION
	.align		4
        /*0030*/ 	.byte	0x03, 0x5f
        /*0032*/ 	.short	0x0000


	//----- nvinfo : EIATTR_COOP_GROUP_MASK_REGIDS
	.align		4
        /*0034*/ 	.byte	0x04, 0x29
        /*0036*/ 	.short	(.L_3058 - .L_3057)


	//   ....[0]....
.L_3057:
        /*0038*/ 	.word	0xffffffff


	//   ....[1]....
        /*003c*/ 	.word	0xffffffff


	//   ....[2]....
        /*0040*/ 	.word	0xffffffff


	//   ....[3]....
        /*0044*/ 	.word	0xffffffff


	//   ....[4]....
        /*0048*/ 	.word	0xffffffff


	//   ....[5]....
        /*004c*/ 	.word	0xffffffff


	//   ....[6]....
        /*0050*/ 	.word	0xffffffff


	//   ....[7]....
        /*0054*/ 	.word	0xffffffff


	//   ....[8]....
        /*0058*/ 	.word	0xffffffff


	//   ....[9]....
        /*005c*/ 	.word	0xffffffff


	//   ....[10]....
        /*0060*/ 	.word	0xffffffff


	//   ....[11]....
        /*0064*/ 	.word	0xffffffff


	//   ....[12]....
        /*0068*/ 	.word	0xffffffff


	//   ....[13]....
        /*006c*/ 	.word	0xffffffff


	//   ....[14]....
        /*0070*/ 	.word	0xffffffff


	//   ....[15]....
        /*0074*/ 	.word	0xffffffff


	//   ....[16]....
        /*0078*/ 	.word	0xffffffff


	//   ....[17]....
        /*007c*/ 	.word	0xffffffff


	//   ....[18]....
        /*0080*/ 	.word	0xffffffff


	//   ....[19]....
        /*0084*/ 	.word	0xffffffff


	//----- nvinfo : EIATTR_COOP_GROUP_INSTR_OFFSETS
	.align		4
.L_3058:
        /*0088*/ 	.byte	0x04, 0x28
        /*008a*/ 	.short	(.L_3060 - .L_3059)


	//   ....[0]....
.L_3059:
        /*008c*/ 	.word	0x0000a570


	//   ....[1]....
        /*0090*/ 	.word	0x0000a5a0


	//   ....[2]....
        /*0094*/ 	.word	0x0000a5c0


	//   ....[3]....
        /*0098*/ 	.word	0x0000a5e0


	//   ....[4]....
        /*009c*/ 	.word	0x0000a600


	//   ....[5]....
        /*00a0*/ 	.word	0x0000a940


	//   ....[6]....
        /*00a4*/ 	.word	0x0000a960


	//   ....[7]....
        /*00a8*/ 	.word	0x0000a980


	//   ....[8]....
        /*00ac*/ 	.word	0x0000a9a0


	//   ....[9]....
        /*00b0*/ 	.word	0x0000a9c0


	//   ....[10]....
        /*00b4*/ 	.word	0x0000b290


	//   ....[11]....
        /*00b8*/ 	.word	0x0000b310


	//   ....[12]....
        /*00bc*/ 	.word	0x0000b370


	//   ....[13]....
        /*00c0*/ 	.word	0x0000b3d0


	//   ....[14]....
        /*00c4*/ 	.word	0x0000b430


	//   ....[15]....
        /*00c8*/ 	.word	0x0000b7b0


	//   ....[16]....
        /*00cc*/ 	.word	0x0000b810


	//   ....[17]....
        /*00d0*/ 	.word	0x0000b870


	//   ....[18]....
        /*00d4*/ 	.word	0x0000b8d0


	//   ....[19]....
        /*00d8*/ 	.word	0x0000b940


	//----- nvinfo : EIATTR_EXIT_INSTR_OFFSETS
	.align		4
.L_3060:
        /*00dc*/ 	.byte	0x04, 0x1c
        /*00de*/ 	.short	(.L_3062 - .L_3061)


	//   ....[0]....
.L_3061:
        /*00e0*/ 	.word	0x000008b0


	//   ....[1]....
        /*00e4*/ 	.word	0x0000b230


	//----- nvinfo : EIATTR_MAX_THREADS
	.align		4
.L_3062:
        /*00e8*/ 	.byte	0x04, 0x05
        /*00ea*/ 	.short	(.L_3064 - .L_3063)
.L_3063:
        /*00ec*/ 	.word	0x00000080
        /*00f0*/ 	.word	0x00000001
        /*00f4*/ 	.word	0x00000001


	//----- nvinfo : EIATTR_CRS_STACK_SIZE
	.align		4
.L_3064:
        /*00f8*/ 	.byte	0x04, 0x1e
        /*00fa*/ 	.short	(.L_3066 - .L_3065)
.L_3065:
        /*00fc*/ 	.word	0x00000000
.L_3066:


//--------------------- .nv.info._ZN10layer_norm13ln_fwd_kernelINS_13Kernel_traitsI6__halfS2_fS2_fjLj768ELj1ELj4ELj1ELj16ENS_18Kernel_traits_baseILj768ES2_S2_fS2_fjLj128EEEEELb1ELb1ELb1ELb1EEEvNS_9FwdParamsE --------------------------
	.section	.nv.info._ZN10layer_norm13ln_fwd_kernelINS_13Kernel_traitsI6__halfS2_fS2_fjLj768ELj1ELj4ELj1ELj16ENS_18Kernel_traits_baseILj768ES2_S2_fS2_fjLj128EEEEELb1ELb1ELb1ELb1EEEvNS_9FwdParamsE,"",@"SHT_CUDA_INFO"
	.sectionflags	@""
	.align	4


	//----- nvinfo : EIATTR_CUDA_API_VERSION
	.align		4
        /*0000*/ 	.byte	0x04, 0x37
        /*0002*/ 	.short	(.L_3068 - .L_3067)
.L_3067:
        /*0004*/ 	.word	0x00000082


	//----- nvinfo : EIATTR_SW2861232_WAR
	.align		4
.L_3068:
        /*0008*/ 	.byte	0x01, 0x35
	.zero		2


	//----- nvinfo : EIATTR_PARAM_CBANK
	.align		4
        /*000c*/ 	.byte	0x04, 0x0a
        /*000e*/ 	.short	(.L_3070 - .L_3069)
	.align		4
.L_3069:
        /*0010*/ 	.word	index@(.nv.constant0._ZN10layer_norm13ln_fwd_kernelINS_13Kernel_traitsI6__halfS2_fS2_fjLj768ELj1ELj4ELj1ELj16ENS_18Kernel_traits_baseILj768ES2_S2_fS2_fjLj128EEEEELb1ELb1ELb1ELb1EEEvNS_9FwdParamsE)
        /*0014*/ 	.short	0x0160
        /*0016*/ 	.short	0x00e8


	//----- nvinfo : EIATTR_CBANK_PARAM_SIZE
	.align		4
.L_3070:
        /*0018*/ 	.byte	0x03, 0x19
        /*001a*/ 	.short	0x00e8


	//----- nvinfo : EIATTR_KPARAM_INFO
	.align		4
        /*001c*/ 	.byte	0x04, 0x17
        /*001e*/ 	.short	(.L_3072 - .L_3071)
.L_3071:
        /*0020*/ 	.word	0x00000000
        /*0024*/ 	.short	0x0000
        /*0026*/ 	.short	0x0000
        /*0028*/ 	.byte	0x00, 0xf0, 0xa1, 0x03


	//----- nvinfo : EIATTR_MAXREG_COUNT
	.align		4
.L_3072:
        /*002c*/ 	.byte	0x03, 0x1b
        /*002e*/ 	.short	0x00ff


	//----- nvinfo : EIATTR_MERCURY_ISA_VERSION
	.align		4
        /*0030*/ 	.byte	0x03, 0x5f
        /*0032*/ 	.short	0x0000


	//----- nvinfo : EIATTR_COOP_GROUP_MASK_REGIDS
	.align		4
        /*0034*/ 	.byte	0x04, 0x29
        /*0036*/ 	.short	(.L_3074 - .L_3073)


	//   ....[0]....
.L_3073:
        /*0038*/ 	.word	0xffffffff


	//   ....[1]....
        /*003c*/ 	.word	0xffffffff


	//   ....[2]....
        /*0040*/ 	.word	0xffffffff


	//   ....[3]....
        /*0044*/ 	.word	0xffffffff


	//   ....[4]....
        /*0048*/ 	.word	0xffffffff


	//   ....[5]....
        /*004c*/ 	.word	0xffffffff


	//   ....[6]....
        /*0050*/ 	.word	0xffffffff


	//   ....[7]....
        /*0054*/ 	.word	0xffffffff


	//   ....[8]....
        /*0058*/ 	.word	0xffffffff


	//   ....[9]....
        /*005c*/ 	.word	0xffffffff


	//   ....[10]....
        /*0060*/ 	.word	0xffffffff


	//   ....[11]....
        /*0064*/ 	.word	0xffffffff


	//   ....[12]....
        /*0068*/ 	.word	0xffffffff


	//   ....[13]....
        /*006c*/ 	.word	0xffffffff


	//   ....[14]....
        /*0070*/ 	.word	0xffffffff


	//   ....[15]....
        /*0074*/ 	.word	0xffffffff


	//   ....[16]....
        /*0078*/ 	.word	0xffffffff


	//   ....[17]....
        /*007c*/ 	.word	0xffffffff


	//   ....[18]....
        /*0080*/ 	.word	0xffffffff


	//   ....[19]....
        /*0084*/ 	.word	0xffffffff


	//----- nvinfo : EIATTR_COOP_GROUP_INSTR_OFFSETS
	.align		4
.L_3074:
        /*0088*/ 	.byte	0x04, 0x28
        /*008a*/ 	.short	(.L_3076 - .L_3075)


	//   ....[0]....
.L_3075:
        /*008c*/ 	.word	0x00009fb0


	//   ....[1]....
        /*0090*/ 	.word	0x00009fe0


	//   ....[2]....
        /*0094*/ 	.word	0x0000a000


	//   ....[3]....
        /*0098*/ 	.word	0x0000a020


	//   ....[4]....
        /*009c*/ 	.word	0x0000a040


	//   ....[5]....
        /*00a0*/ 	.word	0x0000a370


	//   ....[6]....
        /*00a4*/ 	.word	0x0000a390


	//   ....[7]....
        /*00a8*/ 	.word	0x0000a3b0


	//   ....[8]....
        /*00ac*/ 	.word	0x0000a3d0


	//   ....[9]....
        /*00b0*/ 	.word	0x0000a3f0


	//   ....[10]....
        /*00b4*/ 	.word	0x0000ad80


	//   ....[11]....
        /*00b8*/ 	.word	0x0000adf0


	//   ....[12]....
        /*00bc*/ 	.word	0x0000ae50


	//   ....[13]....
        /*00c0*/ 	.word	0x0000aeb0


	//   ....[14]....
        /*00c4*/ 	.word	0x0000af10


	//   ....[15]....
        /*00c8*/ 	.word	0x0000b280


	//   ....[16]....
        /*00cc*/ 	.word	0x0000b2e0


	//   ....[17]....
        /*00d0*/ 	.word	0x0000b340


	//   ....[18]....
        /*00d4*/ 	.word	0x0000b3a0


	//   ....[19]....
        /*00d8*/ 	.word	0x0000b400


	//----- nvinfo : EIATTR_EXIT_INSTR_OFFSETS
	.align		4
.L_3076:
        /*00dc*/ 	.byte	0x04, 0x1c
        /*00de*/ 	.short	(.L_3078 - .L_3077)


	//   ....[0]....
.L_3077:
        /*00e0*/ 	.word	0x000005b0


	//   ....[1]....
        /*00e4*/ 	.word	0x0000ad30


	//----- nvinfo : EIATTR_MAX_THREADS
	.align		4
.L_3078:
        /*00e8*/ 	.byte	0x04, 0x05
        /*00ea*/ 	.short	(.L_3080 - .L_3079)
.L_3079:
        /*00ec*/ 	.word	0x00000080
        /*00f0*/ 	.word	0x00000001
        /*00f4*/ 	.word	0x00000001


	//----- nvinfo : EIATTR_CRS_STACK_SIZE
	.align		4
.L_3080:
        /*00f8*/ 	.byte	0x04, 0x1e
        /*00fa*/ 	.short	(.L_3082 - .L_3081)
.L_3081:
        /*00fc*/ 	.word	0x00000000
.L_3082:


//--------------------- .nv.info._ZN10layer_norm13ln_fwd_kernelINS_13Kernel_traitsIf6__halffS2_fjLj768ELj1ELj4ELj1ELj16ENS_18Kernel_traits_baseILj768EfS2_fS2_fjLj128EEEEELb0ELb0ELb0ELb0EEEvNS_9FwdParamsE --------------------------
	.section	.nv.info._ZN10layer_norm13ln_fwd_kernelINS_13Kernel_traitsIf6__halffS2_fjLj768ELj1ELj4ELj1ELj16ENS_18Kernel_traits_baseILj768EfS2_fS2_fjLj128EEEEELb0ELb0ELb0ELb0EEEvNS_9FwdParamsE,"",@"SHT_CUDA_INFO"
	.sectionflags	@""
	.align	4


	//----- nvinfo : EIATTR_CUDA_API_VERSION
	.align		4
        /*0000*/ 	.byte	0x04, 0x37
        /*0002*/ 	.short	(.L_3084 - .L_3083)
.L_3083:
        /*0004*/ 	.word	0x00000082


	//----- nvinfo : EIATTR_SW2861232_WAR
	.align		4
.L_3084:
        /*0008*/ 	.byte	0x01, 0x35
	.zero		2


	//----- nvinfo : EIATTR_PARAM_CBANK
	.align		4
        /*000c*/ 	.byte	0x04, 0x0a
        /*000e*/ 	.short	(.L_3086 - .L_3085)
	.align		4
.L_3085:
        /*0010*/ 	.word	index@(.nv.constant0._ZN10layer_norm13ln_fwd_kernelINS_13Kernel_traitsIf6__halffS2_fjLj768ELj1ELj4ELj1ELj16ENS_18Kernel_traits_baseILj768EfS2_fS2_fjLj128EEEEELb0ELb0ELb0ELb0EEEvNS_9FwdParamsE)
        /*0014*/ 	.short	0x0160
        /*0016*/ 	.short	0x00e8


	//----- nvinfo : EIATTR_CBANK_PARAM_SIZE
	.align		4
.L_3086:
        /*0018*/ 	.byte	0x03, 0x19
        /*001a*/ 	.short	0x00e8


	//----- nvinfo : EIATTR_KPARAM_INFO
	.align		4
        /*001c*/ 	.byte	0x04, 0x17
        /*001e*/ 	.short	(.L_3088 - .L_3087)
.L_3087:
        /*0020*/ 	.word	0x00000000
        /*0024*/ 	.short	0x0000
        /*0026*/ 	.short	0x0000
        /*0028*/ 	.byte	0x00, 0xf0, 0xa1, 0x03


	//----- nvinfo : EIATTR_MAXREG_COUNT
	.align		4
.L_3088:
        /*002c*/ 	.byte	0x03, 0x1b
        /*002e*/ 	.short	0x00ff


	//----- nvinfo : EIATTR_MERCURY_ISA_VERSION
	.align		4
        /*0030*/ 	.byte	0x03, 0x5f
        /*0032*/ 	.short	0x0000


	//----- nvinfo : EIATTR_COOP_GROUP_MASK_REGIDS
	.align		4
        /*0034*/ 	.byte	0x04, 0x29
        /*0036*/ 	.short	(.L_3090 - .L_3089)


	//   ....[0]....
.L_3089:
        /*0038*/ 	.word	0xffffffff


	//   ....[1]....
        /*003c*/ 	.word	0xffffffff


	//   ....[2]....
        /*0040*/ 	.word	0xffffffff


	//   ....[3]....
        /*0044*/ 	.word	0xffffffff


	//   ....[4]....
        /*0048*/ 	.word	0xffffffff


	//   ....[5]....
        /*004c*/ 	.word	0xffffffff


	//   ....[6]....
        /*0050*/ 	.word	0xffffffff


	//   ....[7]....
        /*0054*/ 	.word	0xffffffff


	//   ....[8]....
        /*0058*/ 	.word	0xffffffff


	//   ....[9]....
        /*005c*/ 	.word	0xffffffff


	//   ....[10]....
        /*0060*/ 	.word	0xffffffff


	//   ....[11]....
        /*0064*/ 	.word	0xffffffff


	//   ....[12]....
        /*0068*/ 	.word	0xffffffff


	//   ....[13]....
        /*006c*/ 	.word	0xffffffff


	//   ....[14]....
        /*0070*/ 	.word	0xffffffff


	//   ....[15]....
        /*0074*/ 	.word	0xffffffff


	//   ....[16]....
        /*0078*/ 	.word	0xffffffff


	//   ....[17]....
        /*007c*/ 	.word	0xffffffff


	//   ....[18]....
        /*0080*/ 	.word	0xffffffff


	//   ....[19]....
        /*0084*/ 	.word	0xffffffff


	//----- nvinfo : EIATTR_COOP_GROUP_INSTR_OFFSETS
	.align		4
.L_3090:
        /*0088*/ 	.byte	0x04, 0x28
        /*008a*/ 	.short	(.L_3092 - .L_3091)


	//   ....[0]....
.L_3091:
        /*008c*/ 	.word	0x00000f20


	//   ....[1]....
        /*0090*/ 	.word	0x00000f50


	//   ....[2]....
        /*0094*/ 	.word	0x00000f70


	//   ....[3]....
        /*0098*/ 	.word	0x00000f90


	//   ....[4]....
        /*009c*/ 	.word	0x00000fb0


	//   ....[5]....
        /*00a0*/ 	.word	0x000012f0


	//   ....[6]....
        /*00a4*/ 	.word	0x00001310


	//   ....[7]....
        /*00a8*/ 	.word	0x00001330


	//   ....[8]....
        /*00ac*/ 	.word	0x00001350


	//   ....[9]....
        /*00b0*/ 	.word	0x00001370


	//   ....[10]....
        /*00b4*/ 	.word	0x00001ba0


	//   ....[11]....
        /*00b8*/ 	.word	0x00001c00


	//   ....[12]....
        /*00bc*/ 	.word	0x00001c60


	//   ....[13]....
        /*00c0*/ 	.word	0x00001cc0


	//   ....[14]....
        /*00c4*/ 	.word	0x00001d20


	//   ....[15]....
        /*00c8*/ 	.word	0x000020a0


	//   ....[16]....
        /*00cc*/ 	.word	0x00002100


	//   ....[17]....
        /*00d0*/ 	.word	0x00002160


	//   ....[18]....
        /*00d4*/ 	.word	0x000021c0


	//   ....[19]....
        /*00d8*/ 	.word	0x00002220


	//----- nvinfo : EIATTR_EXIT_INSTR_OFFSETS
	.align		4
.L_3092:
        /*00dc*/ 	.byte	0x04, 0x1c
        /*00de*/ 	.short	(.L_3094 - .L_3093)


	//   ....[0]....
.L_3093:
        /*00e0*/ 	.word	0x00000450


	//   ....[1]....
        /*00e4*/ 	.word	0x00001b40


	//----- nvinfo : EIATTR_MAX_THREADS
	.align		4
.L_3094:
        /*00e8*/ 	.byte	0x04, 0x05
        /*00ea*/ 	.short	(.L_3096 - .L_3095)
.L_3095:
        /*00ec*/ 	.word	0x00000080
        /*00f0*/ 	.word	0x00000001
        /*00f4*/ 	.word	0x00000001


	//----- nvinfo : EIATTR_CRS_STACK_SIZE
	.align		4
.L_3096:
        /*00f8*/ 	.byte	0x04, 0x1e
        /*00fa*/ 	.short	(.L_3098 - .L_3097)
.L_3097:
        /*00fc*/ 	.word	0x00000000
.L_3098:


//--------------------- .nv.info._ZN10layer_norm13ln_fwd_kernelINS_13Kernel_traitsIf6__halffS2_fjLj768ELj1ELj4ELj1ELj16ENS_18Kernel_traits_baseILj768EfS2_fS2_fjLj128EEEEELb0ELb0ELb0ELb1EEEvNS_9FwdParamsE --------------------------
	.section	.nv.info._ZN10layer_norm13ln_fwd_kernelINS_13Kernel_traitsIf6__halffS2_fjLj768ELj1ELj4ELj1ELj16ENS_18Kernel_traits_baseILj768EfS2_fS2_fjLj128EEEEELb0ELb0ELb0ELb1EEEvNS_9FwdParamsE,"",@"SHT_CUDA_INFO"
	.sectionflags	@""
	.align	4


	//----- nvinfo : EIATTR_CUDA_API_VERSION
	.align		4
        /*0000*/ 	.byte	0x04, 0x37
        /*0002*/ 	.short	(.L_3100 - .L_3099)
.L_3099:
        /*0004*/ 	.word	0x00000082


	//----- nvinfo : EIATTR_SW2861232_WAR
	.align		4
.L_3100:
        /*0008*/ 	.byte	0x01, 0x35
	.zero		2


	//----- nvinfo : EIATTR_PARAM_CBANK
	.align		4
        /*000c*/ 	.byte	0x04, 0x0a
        /*000e*/ 	.short	(.L_3102 - .L_3101)
	.align		4
.L_3101:
        /*0010*/ 	.word	index@(.nv.constant0._ZN10layer_norm13ln_fwd_kernelINS_13Kernel_traitsIf6__halffS2_fjLj768ELj1ELj4ELj1ELj16ENS_18Kernel_traits_baseILj768EfS2_fS2_fjLj128EEEEELb0ELb0ELb0ELb1EEEvNS_9FwdParamsE)
        /*0014*/ 	.short	0x0160
        /*0016*/ 	.short	0x00e8


	//----- nvinfo : EIATTR_CBANK_PARAM_SIZE
	.align		4
.L_3102:
        /*0018*/ 	.byte	0x03, 0x19
        /*001a*/ 	.short	0x00e8


	//----- nvinfo : EIATTR_KPARAM_INFO
	.align		4
        /*001c*/ 	.byte	0x04, 0x17
        /*001e*/ 	.short	(.L_3104 - .L_3103)
.L_3103:
        /*0020*/ 	.word	0x00000000
        /*0024*/ 	.short	0x0000
        /*0026*/ 	.short	0x0000
        /*0028*/ 	.byte	0x00, 0xf0, 0xa1, 0x03


	//----- nvinfo : EIATTR_MAXREG_COUNT
	.align		4
.L_3104:
        /*002c*/ 	.byte	0x03, 0x1b
        /*002e*/ 	.short	0x00ff


	//----- nvinfo : EIATTR_MERCURY_ISA_VERSION
	.align		4
        /*0030*/ 	.byte	0x03, 0x5f
        /*0032*/ 	.short	0x0000


	//----- nvinfo : EIATTR_COOP_GROUP_MASK_REGIDS
	.align		4
        /*0034*/ 	.byte	0x04, 0x29
        /*0036*/ 	.short	(.L_3106 - .L_3105)


	//   ....[0]....
.L_3105:
        /*0038*/ 	.word	0xffffffff


	//   ....[1]....
        /*003c*/ 	.word	0xffffffff


	//   ....[2]....
        /*0040*/ 	.word	0xffffffff


	//   ....[3]....
        /*0044*/ 	.word	0xffffffff


	//   ....[4]....
        /*0048*/ 	.word	0xffffffff


	//   ....[5]....
        /*004c*/ 	.word	0xffffffff


	//   ....[6]....
        /*0050*/ 	.word	0xffffffff


	//   ....[7]....
        /*0054*/ 	.word	0xffffffff


	//   ....[8]....
        /*0058*/ 	.word	0xffffffff


	//   ....[9]....
        /*005c*/ 	.word	0xffffffff


	//   ....[10]....
        /*0060*/ 	.word	0xffffffff


	//   ....[11]....
        /*0064*/ 	.word	0xffffffff


	//   ....[12]....
        /*0068*/ 	.word	0xffffffff


	//   ....[13]....
        /*006c*/ 	.word	0xffffffff


	//   ....[14]....
        /*0070*/ 	.word	0xffffffff


	//   ....[15]....
        /*0074*/ 	.word	0xffffffff


	//   ....[16]....
        /*0078*/ 	.word	0xffffffff


	//   ....[17]....
        /*007c*/ 	.word	0xffffffff


	//   ....[18]....
        /*0080*/ 	.word	0xffffffff


	//   ....[19]....
        /*0084*/ 	.word	0xffffffff


	//----- nvinfo : EIATTR_COOP_GROUP_INSTR_OFFSETS
	.align		4
.L_3106:
        /*0088*/ 	.byte	0x04, 0x28
        /*008a*/ 	.short	(.L_3108 - .L_3107)


	//   ....[0]....
.L_3107:
        /*008c*/ 	.word	0x00000d30


	//   ....[1]....
        /*0090*/ 	.word	0x00000d60


	//   ....[2]....
        /*0094*/ 	.word	0x00000d80


	//   ....[3]....
        /*0098*/ 	.word	0x00000da0


	//   ....[4]....
        /*009c*/ 	.word	0x00000dc0


	//   ....[5]....
        /*00a0*/ 	.word	0x000010f0


	//   ....[6]....
        /*00a4*/ 	.word	0x00001110


	//   ....[7]....
        /*00a8*/ 	.word	0x00001130


	//   ....[8]....
        /*00ac*/ 	.word	0x00001150


	//   ....[9]....
        /*00b0*/ 	.word	0x00001170


	//   ....[10]....
        /*00b4*/ 	.word	0x000018b0


	//   ....[11]....
        /*00b8*/ 	.word	0x00001920


	//   ....[12]....
        /*00bc*/ 	.word	0x00001990


	//   ....[13]....
        /*00c0*/ 	.word	0x00001a00


	//   ....[14]....
        /*00c4*/ 	.word	0x00001a70


	//   ....[15]....
        /*00c8*/ 	.word	0x00001de0


	//   ....[16]....
        /*00cc*/ 	.word	0x00001e40


	//   ....[17]....
        /*00d0*/ 	.word	0x00001ea0


	//   ....[18]....
        /*00d4*/ 	.word	0x00001f00


	//   ....[19]....
        /*00d8*/ 	.word	0x00001f60


	//----- nvinfo : EIATTR_EXIT_INSTR_OFFSETS
	.align		4
.L_3108:
        /*00dc*/ 	.byte	0x04, 0x1c
        /*00de*/ 	.short	(.L_3110 - .L_3109)


	//   ....[0]....
.L_3109:
        /*00e0*/ 	.word	0x00000210


	//   ....[1]....
        /*00e4*/ 	.word	0x00001850


	//----- nvinfo : EIATTR_MAX_THREADS
	.align		4
.L_3110:
        /*00e8*/ 	.byte	0x04, 0x05
        /*00ea*/ 	.short	(.L_3112 - .L_3111)
.L_3111:
        /*00ec*/ 	.word	0x00000080
        /*00f0*/ 	.word	0x00000001
        /*00f4*/ 	.word	0x00000001


	//----- nvinfo : EIATTR_CRS_STACK_SIZE
	.align		4
.L_3112:
        /*00f8*/ 	.byte	0x04, 0x1e
        /*00fa*/ 	.short	(.L_3114 - .L_3113)
.L_3113:
        /*00fc*/ 	.word	0x00000000
.L_3114:


//--------------------- .nv.info._ZN10layer_norm13ln_fwd_kernelINS_13Kernel_traitsIf6__halffS2_fjLj768ELj1ELj4ELj1ELj16ENS_18Kernel_traits_baseILj768EfS2_fS2_fjLj128EEEEELb0ELb0ELb1ELb0EEEvNS_9FwdParamsE --------------------------
	.section	.nv.info._ZN10layer_norm13ln_fwd_kernelINS_13Kernel_traitsIf6__halffS2_fjLj768ELj1ELj4ELj1ELj16ENS_18Kernel_traits_baseILj768EfS2_fS2_fjLj128EEEEELb0ELb0ELb1ELb0EEEvNS_9FwdParamsE,"",@"SHT_CUDA_INFO"
	.sectionflags	@""
	.align	4


	//----- nvinfo : EIATTR_CUDA_API_VERSION
	.align		4
        /*0000*/ 	.byte	0x04, 0x37
        /*0002*/ 	.short	(.L_3116 - .L_3115)
.L_3115:
        /*0004*/ 	.word	0x00000082


	//----- nvinfo : EIATTR_SW2861232_WAR
	.align		4
.L_3116:
        /*0008*/ 	.byte	0x01, 0x35
	.zero		2


	//----- nvinfo : EIATTR_PARAM_CBANK
	.align		4
        /*000c*/ 	.byte	0x04, 0x0a
        /*000e*/ 	.short	(.L_3118 - .L_3117)
	.align		4
.L_3117:
        /*0010*/ 	.word	index@(.nv.constant0._ZN10layer_norm13ln_fwd_kernelINS_13Kernel_traitsIf6__halffS2_fjLj768ELj1ELj4ELj1ELj16ENS_18Kernel_traits_baseILj768EfS2_fS2_fjLj128EEEEELb0ELb0ELb1ELb0EEEvNS_9FwdParamsE)
        /*0014*/ 	.short	0x0160
        /*0016*/ 	.short	0x00e8


	//----- nvinfo : EIATTR_CBANK_PARAM_SIZE
	.align		4
.L_3118:
        /*0018*/ 	.byte	0x03, 0x19
        /*001a*/ 	.short	0x00e8


	//----- nvinfo : EIATTR_KPARAM_INFO
	.align		4
        /*001c*/ 	.byte	0x04, 0x17
        /*001e*/ 	.short	(.L_3120 - .L_3119)
.L_3119:
        /*0020*/ 	.word	0x00000000
        /*0024*/ 	.short	0x0000
        /*0026*/ 	.short	0x0000
        /*0028*/ 	.byte	0x00, 0xf0, 0xa1, 0x03


	//----- nvinfo : EIATTR_MAXREG_COUNT
	.align		4
.L_3120:
        /*002c*/ 	.byte	0x03, 0x1b
        /*002e*/ 	.short	0x00ff


	//----- nvinfo : EIATTR_MERCURY_ISA_VERSION
	.align		4
        /*0030*/ 	.byte	0x03, 0x5f
        /*0032*/ 	.short	0x0000


	//----- nvinfo : EIATTR_COOP_GROUP_MASK_REGIDS
	.align		4
        /*0034*/ 	.byte	0x04, 0x29
        /*0036*/ 	.short	(.L_3122 - .L_3121)


	//   ....[0]....
.L_3121:
        /*0038*/ 	.word	0xffffffff


	//   ....[1]....
        /*003c*/ 	.word	0xffffffff


	//   ....[2]....
        /*0040*/ 	.word	0xffffffff


	//   ....[3]....
        /*0044*/ 	.word	0xffffffff


	//   ....[4]....
        /*0048*/ 	.word	0xffffffff


	//   ....[5]....
        /*004c*/ 	.word	0xffffffff


	//   ....[6]....
        /*0050*/ 	.word	0xffffffff


	//   ....[7]....
        /*0054*/ 	.word	0xffffffff


	//   ....[8]....
        /*0058*/ 	.word	0xffffffff


	//   ....[9]....
        /*005c*/ 	.word	0xffffffff


	//   ....[10]....
        /*0060*/ 	.word	0xffffffff


	//   ....[11]....
        /*0064*/ 	.word	0xffffffff


	//   ....[12]....
        /*0068*/ 	.word	0xffffffff


	//   ....[13]....
        /*006c*/ 	.word	0xffffffff


	//   ....[14]....
        /*0070*/ 	.word	0xffffffff


	//   ....[15]....
        /*0074*/ 	.word	0xffffffff


	//   ....[16]....
        /*0078*/ 	.word	0xffffffff


	//   ....[17]....
        /*007c*/ 	.word	0xffffffff


	//   ....[18]....
        /*0080*/ 	.word	0xffffffff


	//   ....[19]....
        /*0084*/ 	.word	0xffffffff


	//----- nvinfo : EIATTR_COOP_GROUP_INSTR_OFFSETS
	.align		4
.L_3122:
        /*0088*/ 	.byte	0x04, 0x28
        /*008a*/ 	.short	(.L_3124 - .L_3123)


	//   ....[0]....
.L_3123:
        /*008c*/ 	.word	0x00001870


	//   ....[1]....
        /*0090*/ 	.word	0x000018a0


	//   ....[2]....
        /*0094*/ 	.word	0x000018c0


	//   ....[3]....
        /*0098*/ 	.word	0x000018e0


	//   ....[4]....
        /*009c*/ 	.word	0x00001900


	//   ....[5]....
        /*00a0*/ 	.word	0x00001c40


	//   ....[6]....
        /*00a4*/ 	.word	0x00001c60


	//   ....[7]....
        /*00a8*/ 	.word	0x00001c80


	//   ....[8]....
        /*00ac*/ 	.word	0x00001ca0


	//   ....[9]....
        /*00b0*/ 	.word	0x00001cc0


	//   ....[10]....
        /*00b4*/ 	.word	0x00002560


	//   ....[11]....
        /*00b8*/ 	.word	0x000025d0


	//   ....[12]....
        /*00bc*/ 	.word	0x00002630


	//   ....[13]....
        /*00c0*/ 	.word	0x00002690


	//   ....[14]....
        /*00c4*/ 	.word	0x000026f0


	//   ....[15]....
        /*00c8*/ 	.word	0x00002a70


	//   ....[16]....
        /*00cc*/ 	.word	0x00002ad0


	//   ....[17]....
        /*00d0*/ 	.word	0x00002b30


	//   ....[18]....
        /*00d4*/ 	.word	0x00002b90


	//   ....[19]....
        /*00d8*/ 	.word	0x00002c00


	//----- nvinfo : EIATTR_EXIT_INSTR_OFFSETS
	.align		4
.L_3124:
        /*00dc*/ 	.byte	0x04, 0x1c
        /*00de*/ 	.short	(.L_3126 - .L_3125)


	//   ....[0]....
.L_3125:
        /*00e0*/ 	.word	0x00000450


	//   ....[1]....
        /*00e4*/ 	.word	0x00002510


	//----- nvinfo : EIATTR_MAX_THREADS
	.align		4
.L_3126:
        /*00e8*/ 	.byte	0x04, 0x05
        /*00ea*/ 	.short	(.L_3128 - .L_3127)
.L_3127:
        /*00ec*/ 	.word	0x00000080
        /*00f0*/ 	.word	0x00000001
        /*00f4*/ 	.word	0x00000001


	//----- nvinfo : EIATTR_CRS_STACK_SIZE
	.align		4
.L_3128:
        /*00f8*/ 	.byte	0x04, 0x1e
        /*00fa*/ 	.short	(.L_3130 - .L_3129)
.L_3129:
        /*00fc*/ 	.word	0x00000000
.L_3130:


//--------------------- .nv.info._ZN10layer_norm13ln_fwd_kernelINS_13Kernel_traitsIf6__halffS2_fjLj768ELj1ELj4ELj1ELj16ENS_18Kernel_traits_baseILj768EfS2_fS2_fjLj128EEEEELb0ELb0ELb1ELb1EEEvNS_9FwdParamsE --------------------------
	.section	.nv.info._ZN10layer_norm13ln_fwd_kernelINS_13Kernel_traitsIf6__halffS2_fjLj768ELj1ELj4ELj1ELj16ENS_18Kernel_traits_baseILj768EfS2_fS2_fjLj128EEEEELb0ELb0ELb1ELb1EEEvNS_9FwdParamsE,"",@"SHT_CUDA_INFO"
	.sectionflags	@""
	.align	4


	//----- nvinfo : EIATTR_CUDA_API_VERSION
	.align		4
        /*0000*/ 	.byte	0x04, 0x37
        /*0002*/ 	.short	(.L_3132 - .L_3131)
.L_3131:
        /*0004*/ 	.word	0x00000082


	//----- nvinfo : EIATTR_SW2861232_WAR
	.align		4
.L_3132:
        /*0008*/ 	.byte	0x01, 0x35
	.zero		2


	//----- nvinfo : EIATTR_PARAM_CBANK
	.align		4
        /*000c*/ 	.byte	0x04, 0x0a
        /*000e*/ 	.short	(.L_3134 - .L_3133)
	.align		4
.L_3133:
        /*0010*/ 	.word	index@(.nv.constant0._ZN10layer_norm13ln_fwd_kernelINS_13Kernel_traitsIf6__halffS2_fjLj768ELj1ELj4ELj1ELj16ENS_18Kernel_traits_baseILj768EfS2_fS2_fjLj128EEEEELb0ELb0ELb1ELb1EEEvNS_9FwdParamsE)
        /*0014*/ 	.short	0x0160
        /*0016*/ 	.short	0x00e8


	//----- nvinfo : EIATTR_CBANK_PARAM_SIZE
	.align		4
.L_3134:
        /*0018*/ 	.byte	0x03, 0x19
        /*001a*/ 	.short	0x00e8


	//----- nvinfo : EIATTR_KPARAM_INFO
	.align		4
        /*001c*/ 	.byte	0x04, 0x17
        /*001e*/ 	.short	(.L_3136 - .L_3135)
.L_3135:
        /*0020*/ 	.word	0x00000000
        /*0024*/ 	.short	0x0000
        /*0026*/ 	.short	0x0000
        /*0028*/ 	.byte	0x00, 0xf0, 0xa1, 0x03


	//----- nvinfo : EIATTR_MAXREG_COUNT
	.align		4
.L_3136:
        /*002c*/ 	.byte	0x03, 0x1b
        /*002e*/ 	.short	0x00ff


	//----- nvinfo : EIATTR_MERCURY_ISA_VERSION
	.align		4
        /*0030*/ 	.byte	0x03, 0x5f
        /*0032*/ 	.short	0x0000


	//----- nvinfo : EIATTR_COOP_GROUP_MASK_REGIDS
	.align		4
        /*0034*/ 	.byte	0x04, 0x29
        /*0036*/ 	.short	(.L_3138 - .L_3137)


	//   ....[0]....
.L_3137:
        /*0038*/ 	.word	0xffffffff


	//   ....[1]....
        /*003c*/ 	.word	0xffffffff


	//   ....[2]....
        /*0040*/ 	.word	0xffffffff


	//   ....[3]....
        /*0044*/ 	.word	0xffffffff


	//   ....[4]....
        /*0048*/ 	.word	0xffffffff


	//   ....[5]....
        /*004c*/ 	.word	0xffffffff


	//   ....[6]....
        /*0050*/ 	.word	0xffffffff


	//   ....[7]....
        /*0054*/ 	.word	0xffffffff


	//   ....[8]....
        /*0058*/ 	.word	0xffffffff


	//   ....[9]....
        /*005c*/ 	.word	0xffffffff


	//   ....[10]....
        /*0060*/ 	.word	0xffffffff


	//   ....[11]....
        /*0064*/ 	.word	0xffffffff


	//   ....[12]....
        /*0068*/ 	.word	0xffffffff


	//   ....[13]....
        /*006c*/ 	.word	0xffffffff


	//   ....[14]....
        /*0070*/ 	.word	0xffffffff


	//   ....[15]....
        /*0074*/ 	.word	0xffffffff


	//   ....[16]....
        /*0078*/ 	.word	0xffffffff


	//   ....[17]....
        /*007c*/ 	.word	0xffffffff


	//   ....[18]....
        /*0080*/ 	.word	0xffffffff


	//   ....[19]....
        /*0084*/ 	.word	0xffffffff


	//----- nvinfo : EIATTR_COOP_GROUP_INSTR_OFFSETS
	.align		4
.L_3138:
        /*0088*/ 	.byte	0x04, 0x28
        /*008a*/ 	.short	(.L_3140 - .L_3139)


	//   ....[0]....
.L_3139:
        /*008c*/ 	.word	0x00001520


	//   ....[1]....
        /*0090*/ 	.word	0x00001550


	//   ....[2]....
        /*0094*/ 	.word	0x00001570


	//   ....[3]....
        /*0098*/ 	.word	0x00001590


	//   ....[4]....
        /*009c*/ 	.word	0x000015b0


	//   ....[5]....
        /*00a0*/ 	.word	0x000018e0


	//   ....[6]....
        /*00a4*/ 	.word	0x00001900


	//   ....[7]....
        /*00a8*/ 	.word	0x00001920


	//   ....[8]....
        /*00ac*/ 	.word	0x00001940


	//   ....[9]....
        /*00b0*/ 	.word	0x00001960


	//   ....[10]....
        /*00b4*/ 	.word	0x00002160


	//   ....[11]....
        /*00b8*/ 	.word	0x000021c0


	//   ....[12]....
        /*00bc*/ 	.word	0x00002220


	//   ....[13]....
        /*00c0*/ 	.word	0x00002280


	//   ....[14]....
        /*00c4*/ 	.word	0x000022e0


	//   ....[15]....
        /*00c8*/ 	.word	0x00002640


	//   ....[16]....
        /*00cc*/ 	.word	0x00002690


	//   ....[17]....
        /*00d0*/ 	.word	0x000026e0


	//   ....[18]....
        /*00d4*/ 	.word	0x00002730


	//   ....[19]....
        /*00d8*/ 	.word	0x00002780


	//----- nvinfo : EIATTR_EXIT_INSTR_OFFSETS
	.align		4
.L_3140:
        /*00dc*/ 	.byte	0x04, 0x1c
        /*00de*/ 	.short	(.L_3142 - .L_3141)


	//   ....[0]....
.L_3141:
        /*00e0*/ 	.word	0x00000210


	//   ....[1]....
        /*00e4*/ 	.word	0x00002110


	//----- nvinfo : EIATTR_MAX_THREADS
	.align		4
.L_3142:
        /*00e8*/ 	.byte	0x04, 0x05
        /*00ea*/ 	.short	(.L_3144 - .L_3143)
.L_3143:
        /*00ec*/ 	.word	0x00000080
        /*00f0*/ 	.word	0x00000001
        /*00f4*/ 	.word	0x00000001


	//----- nvinfo : EIATTR_CRS_STACK_SIZE
	.align		4
.L_3144:
        /*00f8*/ 	.byte	0x04, 0x1e
        /*00fa*/ 	.short	(.L_3146 - .L_3145)
.L_3145:
        /*00fc*/ 	.word	0x00000000
.L_3146:


//--------------------- .nv.info._ZN10layer_norm13ln_fwd_kernelINS_13Kernel_traitsIf6__halffS2_fjLj768ELj1ELj4ELj1ELj16ENS_18Kernel_traits_baseILj768EfS2_fS2_fjLj128EEEEELb0ELb1ELb0ELb0EEEvNS_9FwdParamsE --------------------------
	.section	.nv.info._ZN10layer_norm13ln_fwd_kernelINS_13Kernel_traitsIf6__halffS2_fjLj768ELj1ELj4ELj1ELj16ENS_18Kernel_traits_baseILj768EfS2_fS2_fjLj128EEEEELb0ELb1ELb0ELb0EEEvNS_9FwdParamsE,"",@"SHT_CUDA_INFO"
	.sectionflags	@""
	.align	4


	//----- nvinfo : EIATTR_CUDA_API_VERSION
	.align		4
        /*0000*/ 	.byte	0x04, 0x37
        /*0002*/ 	.short	(.L_3148 - .L_3147)
.L_3147:
        /*0004*/ 	.word	0x00000082


	//----- nvinfo : EIATTR_SW2861232_WAR
	.align		4
.L_3148:
        /*0008*/ 	.byte	0x01, 0x35
	.zero		2


	//----- nvinfo : EIATTR_PARAM_CBANK
	.align		4
        /*000c*/ 	.byte	0x04, 0x0a
        /*000e*/ 	.short	(.L_3150 - .L_3149)
	.align		4
.L_3149:
        /*0010*/ 	.word	index@(.nv.constant0._ZN10layer_norm13ln_fwd_kernelINS_13Kernel_traitsIf6__halffS2_fjLj768ELj1ELj4ELj1ELj16ENS_18Kernel_traits_baseILj768EfS2_fS2_fjLj128EEEEELb0ELb1ELb0ELb0EEEvNS_9FwdParamsE)
        /*0014*/ 	.short	0x0160
        /*0016*/ 	.short	0x00e8


	//----- nvinfo : EIATTR_CBANK_PARAM_SIZE
	.align		4
.L_3150:
        /*0018*/ 	.byte	0x03, 0x19
        /*001a*/ 	.short	0x00e8


	//----- nvinfo : EIATTR_KPARAM_INFO
	.align		4
        /*001c*/ 	.byte	0x04, 0x17
        /*001e*/ 	.short	(.L_3152 - .L_3151)
.L_3151:
        /*0020*/ 	.word	0x00000000
        /*0024*/ 	.short	0x0000
        /*0026*/ 	.short	0x0000
        /*0028*/ 	.byte	0x00, 0xf0, 0xa1, 0x03


	//----- nvinfo : EIATTR_MAXREG_COUNT
	.align		4
.L_3152:
        /*002c*/ 	.byte	0x03, 0x1b
        /*002e*/ 	.short	0x00ff


	//----- nvinfo : EIATTR_MERCURY_ISA_VERSION
	.align		4
        /*0030*/ 	.byte	0x03, 0x5f
        /*0032*/ 	.short	0x0000


	//----- nvinfo : EIATTR_COOP_GROUP_MASK_REGIDS
	.align		4
        /*0034*/ 	.byte	0x04, 0x29
        /*0036*/ 	.short	(.L_3154 - .L_3153)


	//   ....[0]....
.L_3153:
        /*0038*/ 	.word	0xffffffff


	//   ....[1]....
        /*003c*/ 	.word	0xffffffff


	//   ....[2]....
        /*0040*/ 	.word	0xffffffff


	//   ....[3]....
        /*0044*/ 	.word	0xffffffff


	//   ....[4]....
        /*0048*/ 	.word	0xffffffff


	//   ....[5]....
        /*004c*/ 	.word	0xffffffff


	//   ....[6]....
        /*0050*/ 	.word	0xffffffff


	//   ....[7]....
        /*0054*/ 	.word	0xffffffff


	//   ....[8]....
        /*0058*/ 	.word	0xffffffff


	//   ....[9]....
        /*005c*/ 	.word	0xffffffff


	//   ....[10]....
        /*0060*/ 	.word	0xffffffff


	//   ....[11]....
        /*0064*/ 	.word	0xffffffff


	//   ....[12]....
        /*0068*/ 	.word	0xffffffff


	//   ....[13]....
        /*006c*/ 	.word	0xffffffff


	//   ....[14]....
        /*0070*/ 	.word	0xffffffff


	//   ....[15]....
        /*0074*/ 	.word	0xffffffff


	//   ....[16]....
        /*0078*/ 	.word	0xffffffff


	//   ....[17]....
        /*007c*/ 	.word	0xffffffff


	//   ....[18]....
        /*0080*/ 	.word	0xffffffff


	//   ....[19]....
        /*0084*/ 	.word	0xffffffff


	//----- nvinfo : EIATTR_COOP_GROUP_INSTR_OFFSETS
	.align		4
.L_3154:
        /*0088*/ 	.byte	0x04, 0x28
        /*008a*/ 	.short	(.L_3156 - .L_3155)


	//   ....[0]....
.L_3155:
        /*008c*/ 	.word	0x00001170


	//   ....[1]....
        /*0090*/ 	.word	0x000011a0


	//   ....[2]....
        /*0094*/ 	.word	0x000011c0


	//   ....[3]....
        /*0098*/ 	.word	0x000011e0


	//   ....[4]....
        /*009c*/ 	.word	0x00001200


	//   ....[5]....
        /*00a0*/ 	.word	0x00001540


	//   ....[6]....
        /*00a4*/ 	.word	0x00001560


	//   ....[7]....
        /*00a8*/ 	.word	0x00001580


	//   ....[8]....
        /*00ac*/ 	.word	0x000015a0


	//   ....[9]....
        /*00b0*/ 	.word	0x000015c0


	//   ....[10]....
        /*00b4*/ 	.word	0x00001de0


	//   ....[11]....
        /*00b8*/ 	.word	0x00001e50


	//   ....[12]....
        /*00bc*/ 	.word	0x00001eb0


	//   ....[13]....
        /*00c0*/ 	.word	0x00001f10


	//   ....[14]....
        /*00c4*/ 	.word	0x00001f70


	//   ....[15]....
        /*00c8*/ 	.word	0x000022f0


	//   ....[16]....
        /*00cc*/ 	.word	0x00002350


	//   ....[17]....
        /*00d0*/ 	.word	0x000023b0


	//   ....[18]....
        /*00d4*/ 	.word	0x00002410


	//   ....[19]....
        /*00d8*/ 	.word	0x00002480


	//----- nvinfo : EIATTR_EXIT_INSTR_OFFSETS
	.align		4
.L_3156:
        /*00dc*/ 	.byte	0x04, 0x1c
        /*00de*/ 	.short	(.L_3158 - .L_3157)


	//   ....[0]....
.L_3157:
        /*00e0*/ 	.word	0x00000510


	//   ....[1]....
        /*00e4*/ 	.word	0x00001d90


	//----- nvinfo : EIATTR_MAX_THREADS
	.align		4
.L_3158:
        /*00e8*/ 	.byte	0x04, 0x05
        /*00ea*/ 	.short	(.L_3160 - .L_3159)
.L_3159:
        /*00ec*/ 	.word	0x00000080
        /*00f0*/ 	.word	0x00000001
        /*00f4*/ 	.word	0x00000001


	//----- nvinfo : EIATTR_CRS_STACK_SIZE
	.align		4
.L_3160:
        /*00f8*/ 	.byte	0x04, 0x1e
        /*00fa*/ 	.short	(.L_3162 - .L_3161)
.L_3161:
        /*00fc*/ 	.word	0x00000000
.L_3162:


//--------------------- .nv.info._ZN10layer_norm13ln_fwd_kernelINS_13Kernel_traitsIf6__halffS2_fjLj768ELj1ELj4ELj1ELj16ENS_18Kernel_traits_baseILj768EfS2_fS2_fjLj128EEEEELb0ELb1ELb0ELb1EEEvNS_9FwdParamsE --------------------------
	.section	.nv.info._ZN10layer_norm13ln_fwd_kernelINS_13Kernel_traitsIf6__halffS2_fjLj768ELj1ELj4ELj1ELj16ENS_18Kernel_traits_baseILj768EfS2_fS2_fjLj128EEEEELb0ELb1ELb0ELb1EEEvNS_9FwdParamsE,"",@"SHT_CUDA_INFO"
	.sectionflags	@""
	.align	4


	//----- nvinfo : EIATTR_CUDA_API_VERSION
	.align		4
        /*0000*/ 	.byte	0x04, 0x37
        /*0002*/ 	.short	(.L_3164 - .L_3163)
.L_3163:
        /*0004*/ 	.word	0x00000082


	//----- nvinfo : EIATTR_SW2861232_WAR
	.align		4
.L_3164:
        /*0008*/ 	.byte	0x01, 0x35
	.zero		2


	//----- nvinfo : EIATTR_PARAM_CBANK
	.align		4
        /*000c*/ 	.byte	0x04, 0x0a
        /*000e*/ 	.short	(.L_3166 - .L_3165)
	.align		4
.L_3165:
        /*0010*/ 	.word	index@(.nv.constant0._ZN10layer_norm13ln_fwd_kernelINS_13Kernel_traitsIf6__halffS2_fjLj768ELj1ELj4ELj1ELj16ENS_18Kernel_traits_baseILj768EfS2_fS2_fjLj128EEEEELb0ELb1ELb0ELb1EEEvNS_9FwdParamsE)
        /*0014*/ 	.short	0x0160
        /*0016*/ 	.short	0x00e8


	//----- nvinfo : EIATTR_CBANK_PARAM_SIZE
	.align		4
.L_3166:
        /*0018*/ 	.byte	0x03, 0x19
        /*001a*/ 	.short	0x00e8


	//----- nvinfo : EIATTR_KPARAM_INFO
	.align		4
        /*001c*/ 	.byte	0x04, 0x17
        /*001e*/ 	.short	(.L_3168 - .L_3167)
.L_3167:
        /*0020*/ 	.word	0x00000000
        /*0024*/ 	.short	0x0000
        /*0026*/ 	.short	0x0000
        /*0028*/ 	.byte	0x00, 0xf0, 0xa1, 0x03


	//----- nvinfo : EIATTR_MAXREG_COUNT
	.align		4
.L_3168:
        /*002c*/ 	.byte	0x03, 0x1b
        /*002e*/ 	.short	0x00ff


	//----- nvinfo : EIATTR_MERCURY_ISA_VERSION
	.align		4
        /*0030*/ 	.byte	0x03, 0x5f
        /*0032*/ 	.short	0x0000


	//----- nvinfo : EIATTR_COOP_GROUP_MASK_REGIDS
	.align		4
        /*0034*/ 	.byte	0x04, 0x29
        /*0036*/ 	.short	(.L_3170 - .L_3169)


	//   ....[0]....
.L_3169:
        /*0038*/ 	.word	0xffffffff


	//   ....[1]....
        /*003c*/ 	.word	0xffffffff


	//   ....[2]....
        /*0040*/ 	.word	0xffffffff


	//   ....[3]....
        /*0044*/ 	.word	0xffffffff


	//   ....[4]....
        /*0048*/ 	.word	0xffffffff


	//   ....[5]....
        /*004c*/ 	.word	0xffffffff


	//   ....[6]....
        /*0050*/ 	.word	0xffffffff


	//   ....[7]....
        /*0054*/ 	.word	0xffffffff


	//   ....[8]....
        /*0058*/ 	.word	0xffffffff


	//   ....[9]....
        /*005c*/ 	.word	0xffffffff


	//   ....[10]....
        /*0060*/ 	.word	0xffffffff


	//   ....[11]....
        /*0064*/ 	.word	0xffffffff


	//   ....[12]....
        /*0068*/ 	.word	0xffffffff


	//   ....[13]....
        /*006c*/ 	.word	0xffffffff


	//   ....[14]....
        /*0070*/ 	.word	0xffffffff


	//   ....[15]....
        /*0074*/ 	.word	0xffffffff


	//   ....[16]....
        /*0078*/ 	.word	0xffffffff


	//   ....[17]....
        /*007c*/ 	.word	0xffffffff


	//   ....[18]....
        /*0080*/ 	.word	0xffffffff


	//   ....[19]....
        /*0084*/ 	.word	0xffffffff


	//----- nvinfo : EIATTR_COOP_GROUP_INSTR_OFFSETS
	.align		4
.L_3170:
        /*0088*/ 	.byte	0x04, 0x28
        /*008a*/ 	.short	(.L_3172 - .L_3171)


	//   ....[0]....
.L_3171:
        /*008c*/ 	.word	0x00000f50


	//   ....[1]....
        /*0090*/ 	.word	0x00000f80


	//   ....[2]....
        /*0094*/ 	.word	0x00000fa0


	//   ....[3]....
        /*0098*/ 	.word	0x00000fc0


	//   ....[4]....
        /*009c*/ 	.word	0x00000fe0


	//   ....[5]....
        /*00a0*/ 	.word	0x00001310


	//   ....[6]....
        /*00a4*/ 	.word	0x00001330


	//   ....[7]....
        /*00a8*/ 	.word	0x00001350


	//   ....[8]....
        /*00ac*/ 	.word	0x00001370


	//   ....[9]....
        /*00b0*/ 	.word	0x00001390


	//   ....[10]....
        /*00b4*/ 	.word	0x00001ae0


	//   ....[11]....
        /*00b8*/ 	.word	0x00001b40


	//   ....[12]....
        /*00bc*/ 	.word	0x00001ba0


	//   ....[13]....
        /*00c0*/ 	.word	0x00001c00


	//   ....[14]....
        /*00c4*/ 	.word	0x00001c60


	//   ....[15]....
        /*00c8*/ 	.word	0x00001fd0


	//   ....[16]....
        /*00cc*/ 	.word	0x00002030


	//   ....[17]....
        /*00d0*/ 	.word	0x00002090


	//   ....[18]....
        /*00d4*/ 	.word	0x000020f0


	//   ....[19]....
        /*00d8*/ 	.word	0x00002150


	//----- nvinfo : EIATTR_EXIT_INSTR_OFFSETS
	.align		4
.L_3172:
        /*00dc*/ 	.byte	0x04, 0x1c
        /*00de*/ 	.short	(.L_3174 - .L_3173)


	//   ....[0]....
.L_3173:
        /*00e0*/ 	.word	0x00000240


	//   ....[1]....
        /*00e4*/ 	.word	0x00001a90


	//----- nvinfo : EIATTR_MAX_THREADS
	.align		4
.L_3174:
        /*00e8*/ 	.byte	0x04, 0x05
        /*00ea*/ 	.short	(.L_3176 - .L_3175)
.L_3175:
        /*00ec*/ 	.word	0x00000080
        /*00f0*/ 	.word	0x00000001
        /*00f4*/ 	.word	0x00000001


	//----- nvinfo : EIATTR_CRS_STACK_SIZE
	.align		4
.L_3176:
        /*00f8*/ 	.byte	0x04, 0x1e
        /*00fa*/ 	.short	(.L_3178 - .L_3177)
.L_3177:
        /*00fc*/ 	.word	0x00000000
.L_3178:


//--------------------- .nv.info._ZN10layer_norm13ln_fwd_kernelINS_13Kernel_traitsIf6__halffS2_fjLj768ELj1ELj4ELj1ELj16ENS_18Kernel_traits_baseILj768EfS2_fS2_fjLj128EEEEELb0ELb1ELb1ELb0EEEvNS_9FwdParamsE --------------------------
	.section	.nv.info._ZN10layer_norm13ln_fwd_kernelINS_13Kernel_traitsIf6__halffS2_fjLj768ELj1ELj4ELj1ELj16ENS_18Kernel_traits_baseILj768EfS2_fS2_fjLj128EEEEELb0ELb1ELb1ELb0EEEvNS_9FwdParamsE,"",@"SHT_CUDA_INFO"
	.sectionflags	@""
	.align	4


	//----- nvinfo : EIATTR_CUDA_API_VERSION
	.align		4
        /*0000*/ 	.byte	0x04, 0x37
        /*0002*/ 	.short	(.L_3180 - .L_3179)
.L_3179:
        /*0004*/ 	.word	0x00000082


	//----- nvinfo : EIATTR_SW2861232_WAR
	.align		4
.L_3180:
        /*0008*/ 	.byte	0x01, 0x35
	.zero		2


	//----- nvinfo : EIATTR_PARAM_CBANK
	.align		4
        /*000c*/ 	.byte	0x04, 0x0a
        /*000e*/ 	.short	(.L_3182 - .L_3181)
	.align		4
.L_3181:
        /*0010*/ 	.word	index@(.nv.constant0._ZN10layer_norm13ln_fwd_kernelINS_13Kernel_traitsIf6__halffS2_fjLj768ELj1ELj4ELj1ELj16ENS_18Kernel_traits_baseILj768EfS2_fS2_fjLj128EEEEELb0ELb1ELb1ELb0EEEvNS_9FwdParamsE)
        /*0014*/ 	.short	0x0160
        /*0016*/ 	.short	0x00e8


	//----- nvinfo : EIATTR_CBANK_PARAM_SIZE
	.align		4
.L_3182:
        /*0018*/ 	.byte	0x03, 0x19
        /*001a*/ 	.short	0x00e8


	//----- nvinfo : EIATTR_KPARAM_INFO
	.align		4
        /*001c*/ 	.byte	0x04, 0x17
        /*001e*/ 	.short	(.L_3184 - .L_3183)
.L_3183:
        /*0020*/ 	.word	0x00000000
        /*0024*/ 	.short	0x0000
        /*0026*/ 	.short	0x0000
        /*0028*/ 	.byte	0x00, 0xf0, 0xa1, 0x03


	//----- nvinfo : EIATTR_MAXREG_COUNT
	.align		4
.L_3184:
        /*002c*/ 	.byte	0x03, 0x1b
        /*002e*/ 	.short	0x00ff


	//----- nvinfo : EIATTR_MERCURY_ISA_VERSION
	.align		4
        /*0030*/ 	.byte	0x03, 0x5f
        /*0032*/ 	.short	0x0000


	//----- nvinfo : EIATTR_COOP_GROUP_MASK_REGIDS
	.align		4
        /*0034*/ 	.byte	0x04, 0x29
        /*0036*/ 	.short	(.L_3186 - .L_3185)


	//   ....[0]....
.L_3185:
        /*0038*/ 	.word	0xffffffff


	//   ....[1]....
        /*003c*/ 	.word	0xffffffff


	//   ....[2]....
        /*0040*/ 	.word	0xffffffff


	//   ....[3]....
        /*0044*/ 	.word	0xffffffff


	//   ....[4]....
        /*0048*/ 	.word	0xffffffff


	//   ....[5]....
        /*004c*/ 	.word	0xffffffff


	//   ....[6]....
        /*0050*/ 	.word	0xffffffff


	//   ....[7]....
        /*0054*/ 	.word	0xffffffff


	//   ....[8]....
        /*0058*/ 	.word	0xffffffff


	//   ....[9]....
        /*005c*/ 	.word	0xffffffff


	//   ....[10]....
        /*0060*/ 	.word	0xffffffff


	//   ....[11]....
        /*0064*/ 	.word	0xffffffff


	//   ....[12]....
        /*0068*/ 	.word	0xffffffff


	//   ....[13]....
        /*006c*/ 	.word	0xffffffff


	//   ....[14]....
        /*0070*/ 	.word	0xffffffff


	//   ....[15]....
        /*0074*/ 	.word	0xffffffff


	//   ....[16]....
        /*0078*/ 	.word	0xffffffff


	//   ....[17]....
        /*007c*/ 	.word	0xffffffff


	//   ....[18]....
        /*0080*/ 	.word	0xffffffff


	//   ....[19]....
        /*0084*/ 	.word	0xffffffff


	//----- nvinfo : EIATTR_COOP_GROUP_INSTR_OFFSETS
	.align		4
.L_3186:
        /*0088*/ 	.byte	0x04, 0x28
        /*008a*/ 	.short	(.L_3188 - .L_3187)


	//   ....[0]....
.L_3187:
        /*008c*/ 	.word	0x00001ab0


	//   ....[1]....
        /*0090*/ 	.word	0x00001ae0


	//   ....[2]....
        /*0094*/ 	.word	0x00001b00


	//   ....[3]....
        /*0098*/ 	.word	0x00001b20


	//   ....[4]....
        /*009c*/ 	.word	0x00001b40


	//   ....[5]....
        /*00a0*/ 	.word	0x00001e80


	//   ....[6]....
        /*00a4*/ 	.word	0x00001ea0


	//   ....[7]....
        /*00a8*/ 	.word	0x00001ec0


	//   ....[8]....
        /*00ac*/ 	.word	0x00001ee0


	//   ....[9]....
        /*00b0*/ 	.word	0x00001f00


	//   ....[10]....
        /*00b4*/ 	.word	0x000027b0


	//   ....[11]....
        /*00b8*/ 	.word	0x00002810


	//   ....[12]....
        /*00bc*/ 	.word	0x00002870


	//   ....[13]....
        /*00c0*/ 	.word	0x000028d0


	//   ....[14]....
        /*00c4*/ 	.word	0x00002930


	//   ....[15]....
        /*00c8*/ 	.word	0x00002cc0


	//   ....[16]....
        /*00cc*/ 	.word	0x00002d20


	//   ....[17]....
        /*00d0*/ 	.word	0x00002d80


	//   ....[18]....
        /*00d4*/ 	.word	0x00002de0


	//   ....[19]....
        /*00d8*/ 	.word	0x00002e40


	//----- nvinfo : EIATTR_EXIT_INSTR_OFFSETS
	.align		4
.L_3188:
        /*00dc*/ 	.byte	0x04, 0x1c
        /*00de*/ 	.short	(.L_3190 - .L_3189)


	//   ....[0]....
.L_3189:
        /*00e0*/ 	.word	0x00000510


	//   ....[1]....
        /*00e4*/ 	.word	0x00002750


	//----- nvinfo : EIATTR_MAX_THREADS
	.align		4
.L_3190:
        /*00e8*/ 	.byte	0x04, 0x05
        /*00ea*/ 	.short	(.L_3192 - .L_3191)
.L_3191:
        /*00ec*/ 	.word	0x00000080
        /*00f0*/ 	.word	0x00000001
        /*00f4*/ 	.word	0x00000001


	//----- nvinfo : EIATTR_CRS_STACK_SIZE
	.align		4
.L_3192:
        /*00f8*/ 	.byte	0x04, 0x1e
        /*00fa*/ 	.short	(.L_3194 - .L_3193)
.L_3193:
        /*00fc*/ 	.word	0x00000000
.L_3194:


//--------------------- .nv.info._ZN10layer_norm13ln_fwd_kernelINS_13Kernel_traitsIf6__halffS2_fjLj768ELj1ELj4ELj1ELj16ENS_18Kernel_traits_baseILj768EfS2_fS2_fjLj128EEEEELb0ELb1ELb1ELb1EEEvNS_9FwdParamsE --------------------------
	.section	.nv.info._ZN10layer_norm13ln_fwd_kernelINS_13Kernel_traitsIf6__halffS2_fjLj768ELj1ELj4ELj1ELj16ENS_18Kernel_traits_baseILj768EfS2_fS2_fjLj128EEEEELb0ELb1ELb1ELb1EEEvNS_9FwdParamsE,"",@"SHT_CUDA_INFO"
	.sectionflags	@""
	.align	4


	//----- nvinfo : EIATTR_CUDA_API_VERSION
	.align		4
        /*0000*/ 	.byte	0x04, 0x37
        /*0002*/ 	.short	(.L_3196 - .L_3195)
.L_3195:
        /*0004*/ 	.word	0x00000082


	//----- nvinfo : EIATTR_SW2861232_WAR
	.align		4
.L_3196:
        /*0008*/ 	.byte	0x01, 0x35
	.zero		2


	//----- nvinfo : EIATTR_PARAM_CBANK
	.align		4
        /*000c*/ 	.byte	0x04, 0x0a
        /*000e*/ 	.short	(.L_3198 - .L_3197)
	.align		4
.L_3197:
        /*0010*/ 	.word	index@(.nv.constant0._ZN10layer_norm13ln_fwd_kernelINS_13Kernel_traitsIf6__halffS2_fjLj768ELj1ELj4ELj1ELj16ENS_18Kernel_traits_baseILj768EfS2_fS2_fjLj128EEEEELb0ELb1ELb1ELb1EEEvNS_9FwdParamsE)
        /*0014*/ 	.short	0x0160
        /*0016*/ 	.short	0x00e8


	//----- nvinfo : EIATTR_CBANK_PARAM_SIZE
	.align		4
.L_3198:
        /*0018*/ 	.byte	0x03, 0x19
        /*001a*/ 	.short	0x00e8


	//----- nvinfo : EIATTR_KPARAM_INFO
	.align		4
        /*001c*/ 	.byte	0x04, 0x17
        /*001e*/ 	.short	(.L_3200 - .L_3199)
.L_3199:
        /*0020*/ 	.word	0x00000000
        /*0024*/ 	.short	0x0000
        /*0026*/ 	.short	0x0000
        /*0028*/ 	.byte	0x00, 0xf0, 0xa1, 0x03


	//----- nvinfo : EIATTR_MAXREG_COUNT
	.align		4
.L_3200:
        /*002c*/ 	.byte	0x03, 0x1b
        /*002e*/ 	.short	0x00ff


	//----- nvinfo : EIATTR_MERCURY_ISA_VERSION
	.align		4
        /*0030*/ 	.byte	0x03, 0x5f
        /*0032*/ 	.short	0x0000


	//----- nvinfo : EIATTR_COOP_GROUP_MASK_REGIDS
	.align		4
        /*0034*/ 	.byte	0x04, 0x29
        /*0036*/ 	.short	(.L_3202 - .L_3201)


	//   ....[0]....
.L_3201:
        /*0038*/ 	.word	0xffffffff


	//   ....[1]....
        /*003c*/ 	.word	0xffffffff


	//   ....[2]....
        /*0040*/ 	.word	0xffffffff


	//   ....[3]....
        /*0044*/ 	.word	0xffffffff


	//   ....[4]....
        /*0048*/ 	.word	0xffffffff


	//   ....[5]....
        /*004c*/ 	.word	0xffffffff


	//   ....[6]....
        /*0050*/ 	.word	0xffffffff


	//   ....[7]....
        /*0054*/ 	.word	0xffffffff


	//   ....[8]....
        /*0058*/ 	.word	0xffffffff


	//   ....[9]....
        /*005c*/ 	.word	0xffffffff


	//   ....[10]....
        /*0060*/ 	.word	0xffffffff


	//   ....[11]....
        /*0064*/ 	.word	0xffffffff


	//   ....[12]....
        /*0068*/ 	.word	0xffffffff


	//   ....[13]....
        /*006c*/ 	.word	0xffffffff


	//   ....[14]....
        /*0070*/ 	.word	0xffffffff


	//   ....[15]....
        /*0074*/ 	.word	0xffffffff


	//   ....[16]....
        /*0078*/ 	.word	0xffffffff


	//   ....[17]....
        /*007c*/ 	.word	0xffffffff


	//   ....[18]....
        /*0080*/ 	.word	0xffffffff


	//   ....[19]....
        /*0084*/ 	.word	0xffffffff


	//----- nvinfo : EIATTR_COOP_GROUP_INSTR_OFFSETS
	.align		4
.L_3202:
        /*0088*/ 	.byte	0x04, 0x28
        /*008a*/ 	.short	(.L_3204 - .L_3203)


	//   ....[0]....
.L_3203:
        /*008c*/ 	.word	0x00001720


	//   ....[1]....
        /*0090*/ 	.word	0x00001750


	//   ....[2]....
        /*0094*/ 	.word	0x00001770


	//   ....[3]....
        /*0098*/ 	.word	0x00001790


	//   ....[4]....
        /*009c*/ 	.word	0x000017b0


	//   ....[5]....
        /*00a0*/ 	.word	0x00001ae0


	//   ....[6]....
        /*00a4*/ 	.word	0x00001b00


	//   ....[7]....
        /*00a8*/ 	.word	0x00001b20


	//   ....[8]....
        /*00ac*/ 	.word	0x00001b40


	//   ....[9]....
        /*00b0*/ 	.word	0x00001b60


	//   ....[10]....
        /*00b4*/ 	.word	0x00002360


	//   ....[11]....
        /*00b8*/ 	.word	0x000023c0


	//   ....[12]....
        /*00bc*/ 	.word	0x00002420


	//   ....[13]....
        /*00c0*/ 	.word	0x00002480


	//   ....[14]....
        /*00c4*/ 	.word	0x000024e0


	//   ....[15]....
        /*00c8*/ 	.word	0x00002850


	//   ....[16]....
        /*00cc*/ 	.word	0x000028b0


	//   ....[17]....
        /*00d0*/ 	.word	0x00002910


	//   ....[18]....
        /*00d4*/ 	.word	0x00002970


	//   ....[19]....
        /*00d8*/ 	.word	0x000029d0


	//----- nvinfo : EIATTR_EXIT_INSTR_OFFSETS
	.align		4
.L_3204:
        /*00dc*/ 	.byte	0x04, 0x1c
        /*00de*/ 	.short	(.L_3206 - .L_3205)


	//   ....[0]....
.L_3205:
        /*00e0*/ 	.word	0x00000240


	//   ....[1]....
        /*00e4*/ 	.word	0x00002310


	//----- nvinfo : EIATTR_MAX_THREADS
	.align		4
.L_3206:
        /*00e8*/ 	.byte	0x04, 0x05
        /*00ea*/ 	.short	(.L_3208 - .L_3207)
.L_3207:
        /*00ec*/ 	.word	0x00000080
        /*00f0*/ 	.word	0x00000001
        /*00f4*/ 	.word	0x00000001


	//----- nvinfo : EIATTR_CRS_STACK_SIZE
	.align		4
.L_3208:
        /*00f8*/ 	.byte	0x04, 0x1e
        /*00fa*/ 	.short	(.L_3210 - .L_3209)
.L_3209:
        /*00fc*/ 	.word	0x00000000
.L_3210:


//--------------------- .nv.info._ZN10layer_norm13ln_fwd_kernelINS_13Kernel_traitsIf6__halffS2_fjLj768ELj1ELj4ELj1ELj16ENS_18Kernel_traits_baseILj768EfS2_fS2_fjLj128EEEEELb1ELb0ELb0ELb0EEEvNS_9FwdParamsE --------------------------
	.section	.nv.info._ZN10layer_norm13ln_fwd_kernelINS_13Kernel_traitsIf6__halffS2_fjLj768ELj1ELj4ELj1ELj16ENS_18Kernel_traits_baseILj768EfS2_fS2_fjLj128EEEEELb1ELb0ELb0ELb0EEEvNS_9FwdParamsE,"",@"SHT_CUDA_INFO"
	.sectionflags	@""
	.align	4


	//----- nvinfo : EIATTR_CUDA_API_VERSION
	.align		4
        /*0000*/ 	.byte	0x04, 0x37
        /*0002*/ 	.short	(.L_3212 - .L_3211)
.L_3211:
        /*0004*/ 	.word	0x00000082


	//----- nvinfo : EIATTR_SW2861232_WAR
	.align		4
.L_3212:
        /*0008*/ 	.byte	0x01, 0x35
	.zero		2


	//----- nvinfo : EIATTR_PARAM_CBANK
	.align		4
        /*000c*/ 	.byte	0x04, 0x0a
        /*000e*/ 	.short	(.L_3214 - .L_3213)
	.align		4
.L_3213:
        /*0010*/ 	.word	index@(.nv.constant0._ZN10layer_norm13ln_fwd_kernelINS_13Kernel_traitsIf6__halffS2_fjLj768ELj1ELj4ELj1ELj16ENS_18Kernel_traits_baseILj768EfS2_fS2_fjLj128EEEEELb1ELb0ELb0ELb0EEEvNS_9FwdParamsE)
        /*0014*/ 	.short	0x0160
        /*0016*/ 	.short	0x00e8


	//----- nvinfo : EIATTR_CBANK_PARAM_SIZE
	.align		4
.L_3214:
        /*0018*/ 	.byte	0x03, 0x19
        /*001a*/ 	.short	0x00e8


	//----- nvinfo : EIATTR_KPARAM_INFO
	.align		4
        /*001c*/ 	.byte	0x04, 0x17
        /*001e*/ 	.short	(.L_3216 - .L_3215)
.L_3215:
        /*0020*/ 	.word	0x00000000
        /*0024*/ 	.short	0x0000
        /*0026*/ 	.short	0x0000
        /*0028*/ 	.byte	0x00, 0xf0, 0xa1, 0x03


	//----- nvinfo : EIATTR_MAXREG_COUNT
	.align		4
.L_3216:
        /*002c*/ 	.byte	0x03, 0x1b
        /*002e*/ 	.short	0x00ff


	//----- nvinfo : EIATTR_MERCURY_ISA_VERSION
	.align		4
        /*0030*/ 	.byte	0x03, 0x5f
        /*0032*/ 	.short	0x0000


	//----- nvinfo : EIATTR_COOP_GROUP_MASK_REGIDS
	.align		4
        /*0034*/ 	.byte	0x04, 0x29
        /*0036*/ 	.short	(.L_3218 - .L_3217)


	//   ....[0]....
.L_3217:
        /*0038*/ 	.word	0xffffffff


	//   ....[1]....
        /*003c*/ 	.word	0xffffffff


	//   ....[2]....
        /*0040*/ 	.word	0xffffffff


	//   ....[3]....
        /*0044*/ 	.word	0xffffffff


	//   ....[4]....
        /*0048*/ 	.word	0xffffffff


	//   ....[5]....
        /*004c*/ 	.word	0xffffffff


	//   ....[6]....
        /*0050*/ 	.word	0xffffffff


	//   ....[7]....
        /*0054*/ 	.word	0xffffffff


	//   ....[8]....
        /*0058*/ 	.word	0xffffffff


	//   ....[9]....
        /*005c*/ 	.word	0xffffffff


	//   ....[10]....
        /*0060*/ 	.word	0xffffffff


	//   ....[11]....
        /*0064*/ 	.word	0xffffffff


	//   ....[12]....
        /*0068*/ 	.word	0xffffffff


	//   ....[13]....
        /*006c*/ 	.word	0xffffffff


	//   ....[14]....
        /*0070*/ 	.word	0xffffffff


	//   ....[15]....
        /*0074*/ 	.word	0xffffffff


	//   ....[16]....
        /*0078*/ 	.word	0xffffffff


	//   ....[17]....
        /*007c*/ 	.word	0xffffffff


	//   ....[18]....
        /*0080*/ 	.word	0xffffffff


	//   ....[19]....
        /*0084*/ 	.word	0xffffffff


	//----- nvinfo : EIATTR_COOP_GROUP_INSTR_OFFSETS
	.align		4
.L_3218:
        /*0088*/ 	.byte	0x04, 0x28
        /*008a*/ 	.short	(.L_3220 - .L_3219)


	//   ....[0]....
.L_3219:
        /*008c*/ 	.word	0x000091d0


	//   ....[1]....
        /*0090*/ 	.word	0x00009200


	//   ....[2]....
        /*0094*/ 	.word	0x00009230


	//   ....[3]....
        /*0098*/ 	.word	0x00009250


	//   ....[4]....
        /*009c*/ 	.word	0x00009270


	//   ....[5]....
        /*00a0*/ 	.word	0x000095b0


	//   ....[6]....
        /*00a4*/ 	.word	0x000095d0


	//   ....[7]....
        /*00a8*/ 	.word	0x000095f0


	//   ....[8]....
        /*00ac*/ 	.word	0x00009610


	//   ....[9]....
        /*00b0*/ 	.word	0x00009630


	//   ....[10]....
        /*00b4*/ 	.word	0x00009e90


	//   ....[11]....
        /*00b8*/ 	.word	0x00009f00


	//   ....[12]....
        /*00bc*/ 	.word	0x00009f60


	//   ....[13]....
        /*00c0*/ 	.word	0x00009fc0


	//   ....[14]....
        /*00c4*/ 	.word	0x0000a020


	//   ....[15]....
        /*00c8*/ 	.word	0x0000a3b0


	//   ....[16]....
        /*00cc*/ 	.word	0x0000a410


	//   ....[17]....
        /*00d0*/ 	.word	0x0000a470


	//   ....[18]....
        /*00d4*/ 	.word	0x0000a4d0


	//   ....[19]....
        /*00d8*/ 	.word	0x0000a540


	//----- nvinfo : EIATTR_EXIT_INSTR_OFFSETS
	.align		4
.L_3220:
        /*00dc*/ 	.byte	0x04, 0x1c
        /*00de*/ 	.short	(.L_3222 - .L_3221)


	//   ....[0]....
.L_3221:
        /*00e0*/ 	.word	0x00000900


	//   ....[1]....
        /*00e4*/ 	.word	0x00009e40


	//----- nvinfo : EIATTR_MAX_THREADS
	.align		4
.L_3222:
        /*00e8*/ 	.byte	0x04, 0x05
        /*00ea*/ 	.short	(.L_3224 - .L_3223)
.L_3223:
        /*00ec*/ 	.word	0x00000080
        /*00f0*/ 	.word	0x00000001
        /*00f4*/ 	.word	0x00000001


	//----- nvinfo : EIATTR_CRS_STACK_SIZE
	.align		4
.L_3224:
        /*00f8*/ 	.byte	0x04, 0x1e
        /*00fa*/ 	.short	(.L_3226 - .L_3225)
.L_3225:
        /*00fc*/ 	.word	0x00000000
.L_3226:


//--------------------- .nv.info._ZN10layer_norm13ln_fwd_kernelINS_13Kernel_traitsIf6__halffS2_fjLj768ELj1ELj4ELj1ELj16ENS_18Kernel_traits_baseILj768EfS2_fS2_fjLj128EEEEELb1ELb0ELb0ELb1EEEvNS_9FwdParamsE --------------------------
	.section	.nv.info._ZN10layer_norm13ln_fwd_kernelINS_13Kernel_traitsIf6__halffS2_fjLj768ELj1ELj4ELj1ELj16ENS_18Kernel_traits_baseILj768EfS2_fS2_fjLj128EEEEELb1ELb0ELb0ELb1EEEvNS_9FwdParamsE,"",@"SHT_CUDA_INFO"
	.sectionflags	@""
	.align	4


	//----- nvinfo : EIATTR_CUDA_API_VERSION
	.align		4
        /*0000*/ 	.byte	0x04, 0x37
        /*0002*/ 	.short	(.L_3228 - .L_3227)
.L_3227:
        /*0004*/ 	.word	0x00000082


	//----- nvinfo : EIATTR_SW2861232_WAR
	.align		4
.L_3228:
        /*0008*/ 	.byte	0x01, 0x35
	.zero		2


	//----- nvinfo : EIATTR_PARAM_CBANK
	.align		4
        /*000c*/ 	.byte	0x04, 0x0a
        /*000e*/ 	.short	(.L_3230 - .L_3229)
	.align		4
.L_3229:
        /*0010*/ 	.word	index@(.nv.constant0._ZN10layer_norm13ln_fwd_kernelINS_13Kernel_traitsIf6__halffS2_fjLj768ELj1ELj4ELj1ELj16ENS_18Kernel_traits_baseILj768EfS2_fS2_fjLj128EEEEELb1ELb0ELb0ELb1EEEvNS_9FwdParamsE)
        /*0014*/ 	.short	0x0160
        /*0016*/ 	.short	0x00e8


	//----- nvinfo : EIATTR_CBANK_PARAM_SIZE
	.align		4
.L_3230:
        /*0018*/ 	.byte	0x03, 0x19
        /*001a*/ 	.short	0x00e8


	//----- nvinfo : EIATTR_KPARAM_INFO
	.align		4
        /*001c*/ 	.byte	0x04, 0x17
        /*001e*/ 	.short	(.L_3232 - .L_3231)
.L_3231:
        /*0020*/ 	.word	0x00000000
        /*0024*/ 	.short	0x0000
        /*0026*/ 	.short	0x0000
        /*0028*/ 	.byte	0x00, 0xf0, 0xa1, 0x03


	//----- nvinfo : EIATTR_MAXREG_COUNT
	.align		4
.L_3232:
        /*002c*/ 	.byte	0x03, 0x1b
        /*002e*/ 	.short	0x00ff


	//----- nvinfo : EIATTR_MERCURY_ISA_VERSION
	.align		4
        /*0030*/ 	.byte	0x03, 0x5f
        /*0032*/ 	.short	0x0000


	//----- nvinfo : EIATTR_COOP_GROUP_MASK_REGIDS
	.align		4
        /*0034*/ 	.byte	0x04, 0x29
        /*0036*/ 	.short	(.L_3234 - .L_3233)


	//   ....[0]....
.L_3233:
        /*0038*/ 	.word	0xffffffff


	//   ....[1]....
        /*003c*/ 	.word	0xffffffff


	//   ....[2]....
        /*0040*/ 	.word	0xffffffff


	//   ....[3]....
        /*0044*/ 	.word	0xffffffff


	//   ....[4]....
        /*0048*/ 	.word	0xffffffff


	//   ....[5]....
        /*004c*/ 	.word	0xffffffff


	//   ....[6]....
        /*0050*/ 	.word	0xffffffff


	//   ....[7]....
        /*0054*/ 	.word	0xffffffff


	//   ....[8]....
        /*0058*/ 	.word	0xffffffff


	//   ....[9]....
        /*005c*/ 	.word	0xffffffff


	//   ....[10]....
        /*0060*/ 	.word	0xffffffff


	//   ....[11]....
        /*0064*/ 	.word	0xffffffff


	//   ....[12]....
        /*0068*/ 	.word	0xffffffff


	//   ....[13]....
        /*006c*/ 	.word	0xffffffff


	//   ....[14]....
        /*0070*/ 	.word	0xffffffff


	//   ....[15]....
        /*0074*/ 	.word	0xffffffff


	//   ....[16]....
        /*0078*/ 	.word	0xffffffff


	//   ....[17]....
        /*007c*/ 	.word	0xffffffff


	//   ....[18]....
        /*0080*/ 	.word	0xffffffff


	//   ....[19]....
        /*0084*/ 	.word	0xffffffff


	//----- nvinfo : EIATTR_COOP_GROUP_INSTR_OFFSETS
	.align		4
.L_3234:
        /*0088*/ 	.byte	0x04, 0x28
        /*008a*/ 	.short	(.L_3236 - .L_3235)


	//   ....[0]....
.L_3235:
        /*008c*/ 	.word	0x00008e50


	//   ....[1]....
        /*0090*/ 	.word	0x00008e80


	//   ....[2]....
        /*0094*/ 	.word	0x00008ea0


	//   ....[3]....
        /*0098*/ 	.word	0x00008ec0


	//   ....[4]....
        /*009c*/ 	.word	0x00008ee0


	//   ....[5]....
        /*00a0*/ 	.word	0x00009210


	//   ....[6]....
        /*00a4*/ 	.word	0x00009230


	//   ....[7]....
        /*00a8*/ 	.word	0x00009250


	//   ....[8]....
        /*00ac*/ 	.word	0x00009270


	//   ....[9]....
        /*00b0*/ 	.word	0x00009290


	//   ....[10]....
        /*00b4*/ 	.word	0x00009a00


	//   ....[11]....
        /*00b8*/ 	.word	0x00009a70


	//   ....[12]....
        /*00bc*/ 	.word	0x00009ad0


	//   ....[13]....
        /*00c0*/ 	.word	0x00009b30


	//   ....[14]....
        /*00c4*/ 	.word	0x00009b90


	//   ....[15]....
        /*00c8*/ 	.word	0x00009f00


	//   ....[16]....
        /*00cc*/ 	.word	0x00009f60


	//   ....[17]....
        /*00d0*/ 	.word	0x00009fc0


	//   ....[18]....
        /*00d4*/ 	.word	0x0000a020


	//   ....[19]....
        /*00d8*/ 	.word	0x0000a080


	//----- nvinfo : EIATTR_EXIT_INSTR_OFFSETS
	.align		4
.L_3236:
        /*00dc*/ 	.byte	0x04, 0x1c
        /*00de*/ 	.short	(.L_3238 - .L_3237)


	//   ....[0]....
.L_3237:
        /*00e0*/ 	.word	0x00000670


	//   ....[1]....
        /*00e4*/ 	.word	0x000099b0


	//----- nvinfo : EIATTR_MAX_THREADS
	.align		4
.L_3238:
        /*00e8*/ 	.byte	0x04, 0x05
        /*00ea*/ 	.short	(.L_3240 - .L_3239)
.L_3239:
        /*00ec*/ 	.word	0x00000080
        /*00f0*/ 	.word	0x00000001
        /*00f4*/ 	.word	0x00000001


	//----- nvinfo : EIATTR_CRS_STACK_SIZE
	.align		4
.L_3240:
        /*00f8*/ 	.byte	0x04, 0x1e
        /*00fa*/ 	.short	(.L_3242 - .L_3241)
.L_3241:
        /*00fc*/ 	.word	0x00000000
.L_3242:


//--------------------- .nv.info._ZN10layer_norm13ln_fwd_kernelINS_13Kernel_traitsIf6__halffS2_fjLj768ELj1ELj4ELj1ELj16ENS_18Kernel_traits_baseILj768EfS2_fS2_fjLj128EEEEELb1ELb0ELb1ELb0EEEvNS_9FwdParamsE --------------------------
	.section	.nv.info._ZN10layer_norm13ln_fwd_kernelINS_13Kernel_traitsIf6__halffS2_fjLj768ELj1ELj4ELj1ELj16ENS_18Kernel_traits_baseILj768EfS2_fS2_fjLj128EEEEELb1ELb0ELb1ELb0EEEvNS_9FwdParamsE,"",@"SHT_CUDA_INFO"
	.sectionflags	@""
	.align	4


	//----- nvinfo : EIATTR_CUDA_API_VERSION
	.align		4
        /*0000*/ 	.byte	0x04, 0x37
        /*0002*/ 	.short	(.L_3244 - .L_3243)
.L_3243:
        /*0004*/ 	.word	0x00000082


	//----- nvinfo : EIATTR_SW2861232_WAR
	.align		4
.L_3244:
        /*0008*/ 	.byte	0x01, 0x35
	.zero		2


	//----- nvinfo : EIATTR_PARAM_CBANK
	.align		4
        /*000c*/ 	.byte	0x04, 0x0a
        /*000e*/ 	.short	(.L_3246 - .L_3245)
	.align		4
.L_3245:
        /*0010*/ 	.word	index@(.nv.constant0._ZN10layer_norm13ln_fwd_kernelINS_13Kernel_traitsIf6__halffS2_fjLj768ELj1ELj4ELj1ELj16ENS_18Kernel_traits_baseILj768EfS2_fS2_fjLj128EEEEELb1ELb0ELb1ELb0EEEvNS_9FwdParamsE)
        /*0014*/ 	.short	0x0160
        /*0016*/ 	.short	0x00e8


	//----- nvinfo : EIATTR_CBANK_PARAM_SIZE
	.align		4
.L_3246:
        /*0018*/ 	.byte	0x03, 0x19
        /*001a*/ 	.short	0x00e8


	//----- nvinfo : EIATTR_KPARAM_INFO
	.align		4
        /*001c*/ 	.byte	0x04, 0x17
        /*001e*/ 	.short	(.L_3248 - .L_3247)
.L_3247:
        /*0020*/ 	.word	0x00000000
        /*0024*/ 	.short	0x0000
        /*0026*/ 	.short	0x0000
        /*0028*/ 	.byte	0x00, 0xf0, 0xa1, 0x03


	//----- nvinfo : EIATTR_MAXREG_COUNT
	.align		4
.L_3248:
        /*002c*/ 	.byte	0x03, 0x1b
        /*002e*/ 	.short	0x00ff


	//----- nvinfo : EIATTR_MERCURY_ISA_VERSION
	.align		4
        /*0030*/ 	.byte	0x03, 0x5f
        /*0032*/ 	.short	0x0000


	//----- nvinfo : EIATTR_COOP_GROUP_MASK_REGIDS
	.align		4
        /*0034*/ 	.byte	0x04, 0x29
        /*0036*/ 	.short	(.L_3250 - .L_3249)


	//   ....[0]....
.L_3249:
        /*0038*/ 	.word	0xffffffff


	//   ....[1]....
        /*003c*/ 	.word	0xffffffff


	//   ....[2]....
        /*0040*/ 	.word	0xffffffff


	//   ....[3]....
        /*0044*/ 	.word	0xffffffff


	//   ....[4]....
        /*0048*/ 	.word	0xffffffff


	//   ....[5]....
        /*004c*/ 	.word	0xffffffff


	//   ....[6]....
        /*0050*/ 	.word	0xffffffff


	//   ....[7]....
        /*0054*/ 	.word	0xffffffff


	//   ....[8]....
        /*0058*/ 	.word	0xffffffff


	//   ....[9]....
        /*005c*/ 	.word	0xffffffff


	//   ....[10]....
        /*0060*/ 	.word	0xffffffff


	//   ....[11]....
        /*0064*/ 	.word	0xffffffff


	//   ....[12]....
        /*0068*/ 	.word	0xffffffff


	//   ....[13]....
        /*006c*/ 	.word	0xffffffff


	//   ....[14]....
        /*0070*/ 	.word	0xffffffff


	//   ....[15]....
        /*0074*/ 	.word	0xffffffff


	//   ....[16]....
        /*0078*/ 	.word	0xffffffff


	//   ....[17]....
        /*007c*/ 	.word	0xffffffff


	//   ....[18]....
        /*0080*/ 	.word	0xffffffff


	//   ....[19]....
        /*0084*/ 	.word	0xffffffff


	//----- nvinfo : EIATTR_COOP_GROUP_INSTR_OFFSETS
	.align		4
.L_3250:
        /*0088*/ 	.byte	0x04, 0x28
        /*008a*/ 	.short	(.L_3252 - .L_3251)


	//   ....[0]....
.L_3251:
        /*008c*/ 	.word	0x00009e40


	//   ....[1]....
        /*0090*/ 	.word	0x00009e70


	//   ....[2]....
        /*0094*/ 	.word	0x00009e90


	//   ....[3]....
        /*0098*/ 	.word	0x00009eb0


	//   ....[4]....
        /*009c*/ 	.word	0x00009ed0


	//   ....[5]....
        /*00a0*/ 	.word	0x0000a210


	//   ....[6]....
        /*00a4*/ 	.word	0x0000a230


	//   ....[7]....
        /*00a8*/ 	.word	0x0000a250


	//   ....[8]....
        /*00ac*/ 	.word	0x0000a270


	//   ....[9]....
        /*00b0*/ 	.word	0x0000a290


	//   ....[10]....
        /*00b4*/ 	.word	0x0000ab60


	//   ....[11]....
        /*00b8*/ 	.word	0x0000abe0


	//   ....[12]....
        /*00bc*/ 	.word	0x0000ac40


	//   ....[13]....
        /*00c0*/ 	.word	0x0000aca0


	//   ....[14]....
        /*00c4*/ 	.word	0x0000ad00


	//   ....[15]....
        /*00c8*/ 	.word	0x0000b080


	//   ....[16]....
        /*00cc*/ 	.word	0x0000b0e0


	//   ....[17]....
        /*00d0*/ 	.word	0x0000b140


	//   ....[18]....
        /*00d4*/ 	.word	0x0000b1a0


	//   ....[19]....
        /*00d8*/ 	.word	0x0000b210


	//----- nvinfo : EIATTR_EXIT_INSTR_OFFSETS
	.align		4
.L_3252:
        /*00dc*/ 	.byte	0x04, 0x1c
        /*00de*/ 	.short	(.L_3254 - .L_3253)


	//   ....[0]....
.L_3253:
        /*00e0*/ 	.word	0x000008c0


	//   ....[1]....
        /*00e4*/ 	.word	0x0000ab00


	//----- nvinfo : EIATTR_MAX_THREADS
	.align		4
.L_3254:
        /*00e8*/ 	.byte	0x04, 0x05
        /*00ea*/ 	.short	(.L_3256 - .L_3255)
.L_3255:
        /*00ec*/ 	.word	0x00000080
        /*00f0*/ 	.word	0x00000001
        /*00f4*/ 	.word	0x00000001


	//----- nvinfo : EIATTR_CRS_STACK_SIZE
	.align		4
.L_3256:
        /*00f8*/ 	.byte	0x04, 0x1e
        /*00fa*/ 	.short	(.L_3258 - .L_3257)
.L_3257:
        /*00fc*/ 	.word	0x00000000
.L_3258:


//--------------------- .nv.info._ZN10layer_norm13ln_fwd_kernelINS_13Kernel_traitsIf6__halffS2_fjLj768ELj1ELj4ELj1ELj16ENS_18Kernel_traits_baseILj768EfS2_fS2_fjLj128EEEEELb1ELb0ELb1ELb1EEEvNS_9FwdParamsE --------------------------
	.section	.nv.info._ZN10layer_norm13ln_fwd_kernelINS_13Kernel_traitsIf6__halffS2_fjLj768ELj1ELj4ELj1ELj16ENS_18Kernel_traits_baseILj768EfS2_fS2_fjLj128EEEEELb1ELb0ELb1ELb1EEEvNS_9FwdParamsE,"",@"SHT_CUDA_INFO"
	.sectionflags	@""
	.align	4


	//----- nvinfo : EIATTR_CUDA_API_VERSION
	.align		4
        /*0000*/ 	.byte	0x04, 0x37
        /*0002*/ 	.short	(.L_3260 - .L_3259)
.L_3259:
        /*0004*/ 	.word	0x00000082


	//----- nvinfo : EIATTR_SW2861232_WAR
	.align		4
.L_3260:
        /*0008*/ 	.byte	0x01, 0x35
	.zero		2


	//----- nvinfo : EIATTR_PARAM_CBANK
	.align		4
        /*000c*/ 	.byte	0x04, 0x0a
        /*000e*/ 	.short	(.L_3262 - .L_3261)
	.align		4
.L_3261:
        /*0010*/ 	.word	index@(.nv.constant0._ZN10layer_norm13ln_fwd_kernelINS_13Kernel_traitsIf6__halffS2_fjLj768ELj1ELj4ELj1ELj16ENS_18Kernel_traits_baseILj768EfS2_fS2_fjLj128EEEEELb1ELb0ELb1ELb1EEEvNS_9FwdParamsE)
        /*0014*/ 	.short	0x0160
        /*0016*/ 	.short	0x00e8


	//----- nvinfo : EIATTR_CBANK_PARAM_SIZE
	.align		4
.L_3262:
        /*0018*/ 	.byte	0x03, 0x19
        /*001a*/ 	.short	0x00e8


	//----- nvinfo : EIATTR_KPARAM_INFO
	.align		4
        /*001c*/ 	.byte	0x04, 0x17
        /*001e*/ 	.short	(.L_3264 - .L_3263)
.L_3263:
        /*0020*/ 	.word	0x00000000
        /*0024*/ 	.short	0x0000
        /*0026*/ 	.short	0x0000
        /*0028*/ 	.byte	0x00, 0xf0, 0xa1, 0x03


	//----- nvinfo : EIATTR_MAXREG_COUNT
	.align		4
.L_3264:
        /*002c*/ 	.byte	0x03, 0x1b
        /*002e*/ 	.short	0x00ff


	//----- nvinfo : EIATTR_MERCURY_ISA_VERSION
	.align		4
        /*0030*/ 	.byte	0x03, 0x5f
        /*0032*/ 	.short	0x0000


	//----- nvinfo : EIATTR_COOP_GROUP_MASK_REGIDS
	.align		4
        /*0034*/ 	.byte	0x04, 0x29
        /*0036*/ 	.short	(.L_3266 - .L_3265)


	//   ....[0]....
.L_3265:
        /*0038*/ 	.word	0xffffffff


	//   ....[1]....
        /*003c*/ 	.word	0xffffffff


	//   ....[2]....
        /*0040*/ 	.word	0xffffffff


	//   ....[3]....
        /*0044*/ 	.word	0xffffffff


	//   ....[4]....
        /*0048*/ 	.word	0xffffffff


	//   ....[5]....
        /*004c*/ 	.word	0xffffffff


	//   ....[6]....
        /*0050*/ 	.word	0xffffffff


	//   ....[7]....
        /*0054*/ 	.word	0xffffffff


	//   ....[8]....
        /*0058*/ 	.word	0xffffffff


	//   ....[9]....
        /*005c*/ 	.word	0xffffffff


	//   ....[10]....
        /*0060*/ 	.word	0xffffffff


	//   ....[11]....
        /*0064*/ 	.word	0xffffffff


	//   ....[12]....
        /*0068*/ 	.word	0xffffffff


	//   ....[13]....
        /*006c*/ 	.word	0xffffffff


	//   ....[14]....
        /*0070*/ 	.word	0xffffffff


	//   ....[15]....
        /*0074*/ 	.word	0xffffffff


	//   ....[16]....
        /*0078*/ 	.word	0xffffffff


	//   ....[17]....
        /*007c*/ 	.word	0xffffffff


	//   ....[18]....
        /*0080*/ 	.word	0xffffffff


	//   ....[19]....
        /*0084*/ 	.word	0xffffffff


	//----- nvinfo : EIATTR_COOP_GROUP_INSTR_OFFSETS
	.align		4
.L_3266:
        /*0088*/ 	.byte	0x04, 0x28
        /*008a*/ 	.short	(.L_3268 - .L_3267)


	//   ....[0]....
.L_3267:
        /*008c*/ 	.word	0x00009c00


	//   ....[1]....
        /*0090*/ 	.word	0x00009c30


	//   ....[2]....
        /*0094*/ 	.word	0x00009c50


	//   ....[3]....
        /*0098*/ 	.word	0x00009c70


	//   ....[4]....
        /*009c*/ 	.word	0x00009c90


	//   ....[5]....
        /*00a0*/ 	.word	0x00009fc0


	//   ....[6]....
        /*00a4*/ 	.word	0x00009fe0


	//   ....[7]....
        /*00a8*/ 	.word	0x0000a000


	//   ....[8]....
        /*00ac*/ 	.word	0x0000a020


	//   ....[9]....
        /*00b0*/ 	.word	0x0000a040


	//   ....[10]....
        /*00b4*/ 	.word	0x0000a860


	//   ....[11]....
        /*00b8*/ 	.word	0x0000a8d0


	//   ....[12]....
        /*00bc*/ 	.word	0x0000a930


	//   ....[13]....
        /*00c0*/ 	.word	0x0000a990


	//   ....[14]....
        /*00c4*/ 	.word	0x0000a9f0


	//   ....[15]....
        /*00c8*/ 	.word	0x0000ad60


	//   ....[16]....
        /*00cc*/ 	.word	0x0000adc0


	//   ....[17]....
        /*00d0*/ 	.word	0x0000ae20


	//   ....[18]....
        /*00d4*/ 	.word	0x0000ae80


	//   ....[19]....
        /*00d8*/ 	.word	0x0000aee0


	//----- nvinfo : EIATTR_EXIT_INSTR_OFFSETS
	.align		4
.L_3268:
        /*00dc*/ 	.byte	0x04, 0x1c
        /*00de*/ 	.short	(.L_3270 - .L_3269)


	//   ....[0]....
.L_3269:
        /*00e0*/ 	.word	0x00000660


	//   ....[1]....
        /*00e4*/ 	.word	0x0000a810


	//----- nvinfo : EIATTR_MAX_THREADS
	.align		4
.L_3270:
        /*00e8*/ 	.byte	0x04, 0x05
        /*00ea*/ 	.short	(.L_3272 - .L_3271)
.L_3271:
        /*00ec*/ 	.word	0x00000080
        /*00f0*/ 	.word	0x00000001
        /*00f4*/ 	.word	0x00000001


	//----- nvinfo : EIATTR_CRS_STACK_SIZE
	.align		4
.L_3272:
        /*00f8*/ 	.byte	0x04, 0x1e
        /*00fa*/ 	.short	(.L_3274 - .L_3273)
.L_3273:
        /*00fc*/ 	.word	0x00000000
.L_3274:


//--------------------- .nv.info._ZN10layer_norm13ln_fwd_kernelINS_13Kernel_traitsIf6__halffS2_fjLj768ELj1ELj4ELj1ELj16ENS_18Kernel_traits_baseILj768EfS2_fS2_fjLj128EEEEELb1ELb1ELb0ELb0EEEvNS_9FwdParamsE --------------------------
	.section	.nv.info._ZN10layer_norm13ln_fwd_kernelINS_13Kernel_traitsIf6__halffS2_fjLj768ELj1ELj4ELj1ELj16ENS_18Kernel_traits_baseILj768EfS2_fS2_fjLj128EEEEELb1ELb1ELb0ELb0EEEvNS_9FwdParamsE,"",@"SHT_CUDA_INFO"
	.sectionflags	@""
	.align	4


	//----- nvinfo : EIATTR_CUDA_API_VERSION
	.align		4
        /*0000*/ 	.byte	0x04, 0x37
        /*0002*/ 	.short	(.L_3276 - .L_3275)
.L_3275:
        /*0004*/ 	.word	0x00000082


	//----- nvinfo : EIATTR_SW2861232_WAR
	.align		4
.L_3276:
        /*0008*/ 	.byte	0x01, 0x35
	.zero		2


	//----- nvinfo : EIATTR_PARAM_CBANK
	.align		4
        /*000c*/ 	.byte	0x04, 0x0a
        /*000e*/ 	.short	(.L_3278 - .L_3277)
	.align		4
.L_3277:
        /*0010*/ 	.word	index@(.nv.constant0._ZN10layer_norm13ln_fwd_kernelINS_13Kernel_traitsIf6__halffS2_fjLj768ELj1ELj4ELj1ELj16ENS_18Kernel_traits_baseILj768EfS2_fS2_fjLj128EEEEELb1ELb1ELb0ELb0EEEvNS_9FwdParamsE)
        /*0014*/ 	.short	0x0160
        /*0016*/ 	.short	0x00e8


	//----- nvinfo : EIATTR_CBANK_PARAM_SIZE
	.align		4
.L_3278:
        /*0018*/ 	.byte	0x03, 0x19
        /*001a*/ 	.short	0x00e8


	//----- nvinfo : EIATTR_KPARAM_INFO
	.align		4
        /*001c*/ 	.byte	0x04, 0x17
        /*001e*/ 	.short	(.L_3280 - .L_3279)
.L_3279:
        /*0020*/ 	.word	0x00000000
        /*0024*/ 	.short	0x0000
        /*0026*/ 	.short	0x0000
        /*0028*/ 	.byte	0x00, 0xf0, 0xa1, 0x03


	//----- nvinfo : EIATTR_MAXREG_COUNT
	.align		4
.L_3280:
        /*002c*/ 	.byte	0x03, 0x1b
        /*002e*/ 	.short	0x00ff


	//----- nvinfo : EIATTR_MERCURY_ISA_VERSION
	.align		4
        /*0030*/ 	.byte	0x03, 0x5f
        /*0032*/ 	.short	0x0000


	//----- nvinfo : EIATTR_COOP_GROUP_MASK_REGIDS
	.align		4
        /*0034*/ 	.byte	0x04, 0x29
        /*0036*/ 	.short	(.L_3282 - .L_3281)


	//   ....[0]....
.L_3281:
        /*0038*/ 	.word	0xffffffff


	//   ....[1]....
        /*003c*/ 	.word	0xffffffff


	//   ....[2]....
        /*0040*/ 	.word	0xffffffff


	//   ....[3]....
        /*0044*/ 	.word	0xffffffff


	//   ....[4]....
        /*0048*/ 	.word	0xffffffff


	//   ....[5]....
        /*004c*/ 	.word	0xffffffff


	//   ....[6]....
        /*0050*/ 	.word	0xffffffff


	//   ....[7]....
        /*0054*/ 	.word	0xffffffff


	//   ....[8]....
        /*0058*/ 	.word	0xffffffff


	//   ....[9]....
        /*005c*/ 	.word	0xffffffff


	//   ....[10]....
        /*0060*/ 	.word	0xffffffff


	//   ....[11]....
        /*0064*/ 	.word	0xffffffff


	//   ....[12]....
        /*0068*/ 	.word	0xffffffff


	//   ....[13]....
        /*006c*/ 	.word	0xffffffff


	//   ....[14]....
        /*0070*/ 	.word	0xffffffff


	//   ....[15]....
        /*0074*/ 	.word	0xffffffff


	//   ....[16]....
        /*0078*/ 	.word	0xffffffff


	//   ....[17]....
        /*007c*/ 	.word	0xffffffff


	//   ....[18]....
        /*0080*/ 	.word	0xffffffff


	//   ....[19]....
        /*0084*/ 	.word	0xffffffff


	//----- nvinfo : EIATTR_COOP_GROUP_INSTR_OFFSETS
	.align		4
.L_3282:
        /*0088*/ 	.byte	0x04, 0x28
        /*008a*/ 	.short	(.L_3284 - .L_3283)


	//   ....[0]....
.L_3283:
        /*008c*/ 	.word	0x00009420


	//   ....[1]....
        /*0090*/ 	.word	0x00009450


	//   ....[2]....
        /*0094*/ 	.word	0x00009480


	//   ....[3]....
        /*0098*/ 	.word	0x000094a0


	//   ....[4]....
        /*009c*/ 	.word	0x000094c0


	//   ....[5]....
        /*00a0*/ 	.word	0x00009800


	//   ....[6]....
        /*00a4*/ 	.word	0x00009820


	//   ....[7]....
        /*00a8*/ 	.word	0x00009840


	//   ....[8]....
        /*00ac*/ 	.word	0x00009860


	//   ....[9]....
        /*00b0*/ 	.word	0x00009880


	//   ....[10]....
        /*00b4*/ 	.word	0x0000a0e0


	//   ....[11]....
        /*00b8*/ 	.word	0x0000a150


	//   ....[12]....
        /*00bc*/ 	.word	0x0000a1b0


	//   ....[13]....
        /*00c0*/ 	.word	0x0000a210


	//   ....[14]....
        /*00c4*/ 	.word	0x0000a270


	//   ....[15]....
        /*00c8*/ 	.word	0x0000a600


	//   ....[16]....
        /*00cc*/ 	.word	0x0000a660


	//   ....[17]....
        /*00d0*/ 	.word	0x0000a6c0


	//   ....[18]....
        /*00d4*/ 	.word	0x0000a720


	//   ....[19]....
        /*00d8*/ 	.word	0x0000a790


	//----- nvinfo : EIATTR_EXIT_INSTR_OFFSETS
	.align		4
.L_3284:
        /*00dc*/ 	.byte	0x04, 0x1c
        /*00de*/ 	.short	(.L_3286 - .L_3285)


	//   ....[0]....
.L_3285:
        /*00e0*/ 	.word	0x000009c0


	//   ....[1]....
        /*00e4*/ 	.word	0x0000a090


	//----- nvinfo : EIATTR_MAX_THREADS
	.align		4
.L_3286:
        /*00e8*/ 	.byte	0x04, 0x05
        /*00ea*/ 	.short	(.L_3288 - .L_3287)
.L_3287:
        /*00ec*/ 	.word	0x00000080
        /*00f0*/ 	.word	0x00000001
        /*00f4*/ 	.word	0x00000001


	//----- nvinfo : EIATTR_CRS_STACK_SIZE
	.align		4
.L_3288:
        /*00f8*/ 	.byte	0x04, 0x1e
        /*00fa*/ 	.short	(.L_3290 - .L_3289)
.L_3289:
        /*00fc*/ 	.word	0x00000000
.L_3290:


//--------------------- .nv.info._ZN10layer_norm13ln_fwd_kernelINS_13Kernel_traitsIf6__halffS2_fjLj768ELj1ELj4ELj1ELj16ENS_18Kernel_traits_baseILj768EfS2_fS2_fjLj128EEEEELb1ELb1ELb0ELb1EEEvNS_9FwdParamsE --------------------------
	.section	.nv.info._ZN10layer_norm13ln_fwd_kernelINS_13Kernel_traitsIf6__halffS2_fjLj768ELj1ELj4ELj1ELj16ENS_18Kernel_traits_baseILj768EfS2_fS2_fjLj128EEEEELb1ELb1ELb0ELb1EEEvNS_9FwdParamsE,"",@"SHT_CUDA_INFO"
	.sectionflags	@""
	.align	4


	//----- nvinfo : EIATTR_CUDA_API_VERSION
	.align		4
        /*0000*/ 	.byte	0x04, 0x37
        /*0002*/ 	.short	(.L_3292 - .L_3291)
.L_3291:
        /*0004*/ 	.word	0x00000082


	//----- nvinfo : EIATTR_SW2861232_WAR
	.align		4
.L_3292:
        /*0008*/ 	.byte	0x01, 0x35
	.zero		2


	//----- nvinfo : EIATTR_PARAM_CBANK
	.align		4
        /*000c*/ 	.byte	0x04, 0x0a
        /*000e*/ 	.short	(.L_3294 - .L_3293)
	.align		4
.L_3293:
        /*0010*/ 	.word	index@(.nv.constant0._ZN10layer_norm13ln_fwd_kernelINS_13Kernel_traitsIf6__halffS2_fjLj768ELj1ELj4ELj1ELj16ENS_18Kernel_traits_baseILj768EfS2_fS2_fjLj128EEEEELb1ELb1ELb0ELb1EEEvNS_9FwdParamsE)
        /*0014*/ 	.short	0x0160
        /*0016*/ 	.short	0x00e8


	//----- nvinfo : EIATTR_CBANK_PARAM_SIZE
	.align		4
.L_3294:
        /*0018*/ 	.byte	0x03, 0x19
        /*001a*/ 	.short	0x00e8


	//----- nvinfo : EIATTR_KPARAM_INFO
	.align		4
        /*001c*/ 	.byte	0x04, 0x17
        /*001e*/ 	.short	(.L_3296 - .L_3295)
.L_3295:
        /*0020*/ 	.word	0x00000000
        /*0024*/ 	.short	0x0000
        /*0026*/ 	.short	0x0000
        /*0028*/ 	.byte	0x00, 0xf0, 0xa1, 0x03


	//----- nvinfo : EIATTR_MAXREG_COUNT
	.align		4
.L_3296:
        /*002c*/ 	.byte	0x03, 0x1b
        /*002e*/ 	.short	0x00ff


	//----- nvinfo : EIATTR_ANNOTATIONS
	.align		4
        /*0030*/ 	.byte	0x04, 0x55
        /*0032*/ 	.short	(.L_3298 - .L_3297)


	//   ....[0]....
.L_3297:
        /*0034*/ 	.word	0x00000001
        /*0038*/ 	.byte	0x50, 0x08, 0x00, 0x00, 0x01, 0x00, 0x00, 0x00, 0x60, 0x08, 0x00, 0x00, 0x01, 0x00, 0x00, 0x00
        /*0048*/ 	.byte	0x50, 0x94, 0x00, 0x00, 0x01, 0x00, 0x00, 0x00, 0x70, 0x94, 0x00, 0x00, 0x01, 0x00, 0x00, 0x00
        /*0058*/ 	.byte	0x90, 0x94, 0x00, 0x00, 0x01, 0x00, 0x00, 0x00, 0xa0, 0x94, 0x00, 0x00


	//----- nvinfo : EIATTR_MERCURY_ISA_VERSION
	.align		4
.L_3298:
        /*0064*/ 	.byte	0x03, 0x5f
        /*0066*/ 	.short	0x0000


	//----- nvinfo : EIATTR_COOP_GROUP_MASK_REGIDS
	.align		4
        /*0068*/ 	.byte	0x04, 0x29
        /*006a*/ 	.short	(.L_3300 - .L_3299)


	//   ....[0]....
.L_3299:
        /*006c*/ 	.word	0xffffffff


	//   ....[1]....
        /*0070*/ 	.word	0xffffffff


	//   ....[2]....
        /*0074*/ 	.word	0xffffffff


	//   ....[3]....
        /*0078*/ 	.word	0xffffffff


	//   ....[4]....
        /*007c*/ 	.word	0xffffffff


	//   ....[5]....
        /*0080*/ 	.word	0xffffffff


	//   ....[6]....
        /*0084*/ 	.word	0xffffffff


	//   ....[7]....
        /*0088*/ 	.word	0xffffffff


	//   ....[8]....
        /*008c*/ 	.word	0xffffffff


	//   ....[9]....
        /*0090*/ 	.word	0xffffffff


	//   ....[10]....
        /*0094*/ 	.word	0xffffffff


	//   ....[11]....
        /*0098*/ 	.word	0xffffffff


	//   ....[12]....
        /*009c*/ 	.word	0xffffffff


	//   ....[13]....
        /*00a0*/ 	.word	0xffffffff


	//   ....[14]....
        /*00a4*/ 	.word	0xffffffff


	//   ....[15]....
        /*00a8*/ 	.word	0xffffffff


	//   ....[16]....
        /*00ac*/ 	.word	0xffffffff


	//   ....[17]....
        /*00b0*/ 	.word	0xffffffff


	//   ....[18]....
        /*00b4*/ 	.word	0xffffffff


	//   ....[19]....
        /*00b8*/ 	.word	0xffffffff


	//----- nvinfo : EIATTR_COOP_GROUP_INSTR_OFFSETS
	.align		4
.L_3300:
        /*00bc*/ 	.byte	0x04, 0x28
        /*00be*/ 	.short	(.L_3302 - .L_3301)


	//   ....[0]....
.L_3301:
        /*00c0*/ 	.word	0x00008ff0


	//   ....[1]....
        /*00c4*/ 	.word	0x00009020


	//   ....[2]....
        /*00c8*/ 	.word	0x00009040


	//   ....[3]....
        /*00cc*/ 	.word	0x00009060


	//   ....[4]....
        /*00d0*/ 	.word	0x00009080


	//   ....[5]....
        /*00d4*/ 	.word	0x000093b0


	//   ....[6]....
        /*00d8*/ 	.word	0x000093d0


	//   ....[7]....
        /*00dc*/ 	.word	0x000093f0


	//   ....[8]....
        /*00e0*/ 	.word	0x00009410


	//   ....[9]....
        /*00e4*/ 	.word	0x00009430


	//   ....[10]....
        /*00e8*/ 	.word	0x00009bf0


	//   ....[11]....
        /*00ec*/ 	.word	0x00009c60


	//   ....[12]....
        /*00f0*/ 	.word	0x00009cd0


	//   ....[13]....
        /*00f4*/ 	.word	0x00009d40


	//   ....[14]....
        /*00f8*/ 	.word	0x00009db0


	//   ....[15]....
        /*00fc*/ 	.word	0x0000a120


	//   ....[16]....
        /*0100*/ 	.word	0x0000a180


	//   ....[17]....
        /*0104*/ 	.word	0x0000a1e0


	//   ....[18]....
        /*0108*/ 	.word	0x0000a240


	//   ....[19]....
        /*010c*/ 	.word	0x0000a2a0


	//----- nvinfo : EIATTR_EXIT_INSTR_OFFSETS
	.align		4
.L_3302:
        /*0110*/ 	.byte	0x04, 0x1c
        /*0112*/ 	.short	(.L_3304 - .L_3303)


	//   ....[0]....
.L_3303:
        /*0114*/ 	.word	0x000006b0


	//   ....[1]....
        /*0118*/ 	.word	0x00009b90


	//----- nvinfo : EIATTR_MAX_THREADS
	.align		4
.L_3304:
        /*011c*/ 	.byte	0x04, 0x05
        /*011e*/ 	.short	(.L_3306 - .L_3305)
.L_3305:
        /*0120*/ 	.word	0x00000080
        /*0124*/ 	.word	0x00000001
        /*0128*/ 	.word	0x00000001


	//----- nvinfo : EIATTR_CRS_STACK_SIZE
	.align		4
.L_3306:
        /*012c*/ 	.byte	0x04, 0x1e
        /*012e*/ 	.short	(.L_3308 - .L_3307)
.L_3307:
        /*0130*/ 	.word	0x00000000
.L_3308:


//--------------------- .nv.info._ZN10layer_norm13ln_fwd_kernelINS_13Kernel_traitsIf6__halffS2_fjLj768ELj1ELj4ELj1ELj16ENS_18Kernel_traits_baseILj768EfS2_fS2_fjLj128EEEEELb1ELb1ELb1ELb0EEEvNS_9FwdParamsE --------------------------
	.section	.nv.info._ZN10layer_norm13ln_fwd_kernelINS_13Kernel_traitsIf6__halffS2_fjLj768ELj1ELj4ELj1ELj16ENS_18Kernel_traits_baseILj768EfS2_fS2_fjLj128EEEEELb1ELb1ELb1ELb0EEEvNS_9FwdParamsE,"",@"SHT_CUDA_INFO"
	.sectionflags	@""
	.align	4


	//----- nvinfo : EIATTR_CUDA_API_VERSION
	.align		4
        /*0000*/ 	.byte	0x04, 0x37
        /*0002*/ 	.short	(.L_3310 - .L_3309)
.L_3309:
        /*0004*/ 	.word	0x00000082


	//----- nvinfo : EIATTR_SW2861232_WAR
	.align		4
.L_3310:
        /*0008*/ 	.byte	0x01, 0x35
	.zero		2


	//----- nvinfo : EIATTR_PARAM_CBANK
	.align		4
        /*000c*/ 	.byte	0x04, 0x0a
        /*000e*/ 	.short	(.L_3312 - .L_3311)
	.align		4
.L_3311:
        /*0010*/ 	.word	index@(.nv.constant0._ZN10layer_norm13ln_fwd_kernelINS_13Kernel_traitsIf6__halffS2_fjLj768ELj1ELj4ELj1ELj16ENS_18Kernel_traits_baseILj768EfS2_fS2_fjLj128EEEEELb1ELb1ELb1ELb0EEEvNS_9FwdParamsE)
        /*0014*/ 	.short	0x0160
        /*0016*/ 	.short	0x00e8


	//----- nvinfo : EIATTR_CBANK_PARAM_SIZE
	.align		4
.L_3312:
        /*0018*/ 	.byte	0x03, 0x19
        /*001a*/ 	.short	0x00e8


	//----- nvinfo : EIATTR_KPARAM_INFO
	.align		4
        /*001c*/ 	.byte	0x04, 0x17
        /*001e*/ 	.short	(.L_3314 - .L_3313)
.L_3313:
        /*0020*/ 	.word	0x00000000
        /*0024*/ 	.short	0x0000
        /*0026*/ 	.short	0x0000
        /*0028*/ 	.byte	0x00, 0xf0, 0xa1, 0x03


	//----- nvinfo : EIATTR_MAXREG_COUNT
	.align		4
.L_3314:
        /*002c*/ 	.byte	0x03, 0x1b
        /*002e*/ 	.short	0x00ff


	//----- nvinfo : EIATTR_MERCURY_ISA_VERSION
	.align		4
        /*0030*/ 	.byte	0x03, 0x5f
        /*0032*/ 	.short	0x0000


	//----- nvinfo : EIATTR_COOP_GROUP_MASK_REGIDS
	.align		4
        /*0034*/ 	.byte	0x04, 0x29
        /*0036*/ 	.short	(.L_3316 - .L_3315)


	//   ....[0]....
.L_3315:
        /*0038*/ 	.word	0xffffffff


	//   ....[1]....
        /*003c*/ 	.word	0xffffffff


	//   ....[2]....
        /*0040*/ 	.word	0xffffffff


	//   ....[3]....
        /*0044*/ 	.word	0xffffffff


	//   ....[4]....
        /*0048*/ 	.word	0xffffffff


	//   ....[5]....
        /*004c*/ 	.word	0xffffffff


	//   ....[6]....
        /*0050*/ 	.word	0xffffffff


	//   ....[7]....
        /*0054*/ 	.word	0xffffffff


	//   ....[8]....
        /*0058*/ 	.word	0xffffffff


	//   ....[9]....
        /*005c*/ 	.word	0xffffffff


	//   ....[10]....
        /*0060*/ 	.word	0xffffffff


	//   ....[11]....
        /*0064*/ 	.word	0xffffffff


	//   ....[12]....
        /*0068*/ 	.word	0xffffffff


	//   ....[13]....
        /*006c*/ 	.word	0xffffffff


	//   ....[14]....
        /*0070*/ 	.word	0xffffffff


	//   ....[15]....
        /*0074*/ 	.word	0xffffffff


	//   ....[16]....
        /*0078*/ 	.word	0xffffffff


	//   ....[17]....
        /*007c*/ 	.word	0xffffffff


	//   ....[18]....
        /*0080*/ 	.word	0xffffffff


	//   ....[19]....
        /*0084*/ 	.word	0xffffffff


	//----- nvinfo : EIATTR_COOP_GROUP_INSTR_OFFSETS
	.align		4
.L_3316:
        /*0088*/ 	.byte	0x04, 0x28
        /*008a*/ 	.short	(.L_3318 - .L_3317)


	//   ....[0]....
.L_3317:
        /*008c*/ 	.word	0x0000a0f0


	//   ....[1]....
        /*0090*/ 	.word	0x0000a120


	//   ....[2]....
        /*0094*/ 	.word	0x0000a140


	//   ....[3]....
        /*0098*/ 	.word	0x0000a160


	//   ....[4]....
        /*009c*/ 	.word	0x0000a180


	//   ....[5]....
        /*00a0*/ 	.word	0x0000a4c0


	//   ....[6]....
        /*00a4*/ 	.word	0x0000a4e0


	//   ....[7]....
        /*00a8*/ 	.word	0x0000a500


	//   ....[8]....
        /*00ac*/ 	.word	0x0000a520


	//   ....[9]....
        /*00b0*/ 	.word	0x0000a540


	//   ....[10]....
        /*00b4*/ 	.word	0x0000ae00


	//   ....[11]....
        /*00b8*/ 	.word	0x0000ae70


	//   ....[12]....
        /*00bc*/ 	.word	0x0000aed0


	//   ....[13]....
        /*00c0*/ 	.word	0x0000af30


	//   ....[14]....
        /*00c4*/ 	.word	0x0000af90


	//   ....[15]....
        /*00c8*/ 	.word	0x0000b310


	//   ....[16]....
        /*00cc*/ 	.word	0x0000b370


	//   ....[17]....
        /*00d0*/ 	.word	0x0000b3d0


	//   ....[18]....
        /*00d4*/ 	.word	0x0000b430


	//   ....[19]....
        /*00d8*/ 	.word	0x0000b4a0


	//----- nvinfo : EIATTR_EXIT_INSTR_OFFSETS
	.align		4
.L_3318:
        /*00dc*/ 	.byte	0x04, 0x1c
        /*00de*/ 	.short	(.L_3320 - .L_3319)


	//   ....[0]....
.L_3319:
        /*00e0*/ 	.word	0x000009a0


	//   ....[1]....
        /*00e4*/ 	.word	0x0000adb0


	//----- nvinfo : EIATTR_MAX_THREADS
	.align		4
.L_3320:
        /*00e8*/ 	.byte	0x04, 0x05
        /*00ea*/ 	.short	(.L_3322 - .L_3321)
.L_3321:
        /*00ec*/ 	.word	0x00000080
        /*00f0*/ 	.word	0x00000001
        /*00f4*/ 	.word	0x00000001


	//----- nvinfo : EIATTR_CRS_STACK_SIZE
	.align		4
.L_3322:
        /*00f8*/ 	.byte	0x04, 0x1e
        /*00fa*/ 	.short	(.L_3324 - .L_3323)
.L_3323:
        /*00fc*/ 	.word	0x00000000
.L_3324:


//--------------------- .nv.info._ZN10layer_norm13ln_fwd_kernelINS_13Kernel_traitsIf6__halffS2_fjLj768ELj1ELj4ELj1ELj16ENS_18Kernel_traits_baseILj768EfS2_fS2_fjLj128EEEEELb1ELb1ELb1ELb1EEEvNS_9FwdParamsE --------------------------
	.section	.nv.info._ZN10layer_norm13ln_fwd_kernelINS_13Kernel_traitsIf6__halffS2_fjLj768ELj1ELj4ELj1ELj16ENS_18Kernel_traits_baseILj768EfS2_fS2_fjLj128EEEEELb1ELb1ELb1ELb1EEEvNS_9FwdParamsE,"",@"SHT_CUDA_INFO"
	.sectionflags	@""
	.align	4


	//----- nvinfo : EIATTR_CUDA_API_VERSION
	.align		4
        /*0000*/ 	.byte	0x04, 0x37
        /*0002*/ 	.short	(.L_3326 - .L_3325)
.L_3325:
        /*0004*/ 	.word	0x00000082


	//----- nvinfo : EIATTR_SW2861232_WAR
	.align		4
.L_3326:
        /*0008*/ 	.byte	0x01, 0x35
	.zero		2


	//----- nvinfo : EIATTR_PARAM_CBANK
	.align		4
        /*000c*/ 	.byte	0x04, 0x0a
        /*000e*/ 	.short	(.L_3328 - .L_3327)
	.align		4
.L_3327:
        /*0010*/ 	.word	index@(.nv.constant0._ZN10layer_norm13ln_fwd_kernelINS_13Kernel_traitsIf6__halffS2_fjLj768ELj1ELj4ELj1ELj16ENS_18Kernel_traits_baseILj768EfS2_fS2_fjLj128EEEEELb1ELb1ELb1ELb1EEEvNS_9FwdParamsE)
        /*0014*/ 	.short	0x0160
        /*0016*/ 	.short	0x00e8


	//----- nvinfo : EIATTR_CBANK_PARAM_SIZE
	.align		4
.L_3328:
        /*0018*/ 	.byte	0x03, 0x19
        /*001a*/ 	.short	0x00e8


	//----- nvinfo : EIATTR_KPARAM_INFO
	.align		4
        /*001c*/ 	.byte	0x04, 0x17
        /*001e*/ 	.short	(.L_3330 - .L_3329)
.L_3329:
        /*0020*/ 	.word	0x00000000
        /*0024*/ 	.short	0x0000
        /*0026*/ 	.short	0x0000
        /*0028*/ 	.byte	0x00, 0xf0, 0xa1, 0x03


	//----- nvinfo : EIATTR_MAXREG_COUNT
	.align		4
.L_3330:
        /*002c*/ 	.byte	0x03, 0x1b
        /*002e*/ 	.short	0x00ff


	//----- nvinfo : EIATTR_MERCURY_ISA_VERSION
	.align		4
        /*0030*/ 	.byte	0x03, 0x5f
        /*0032*/ 	.short	0x0000


	//----- nvinfo : EIATTR_COOP_GROUP_MASK_REGIDS
	.align		4
        /*0034*/ 	.byte	0x04, 0x29
        /*0036*/ 	.short	(.L_3332 - .L_3331)


	//   ....[0]....
.L_3331:
        /*0038*/ 	.word	0xffffffff


	//   ....[1]....
        /*003c*/ 	.word	0xffffffff


	//   ....[2]....
        /*0040*/ 	.word	0xffffffff


	//   ....[3]....
        /*0044*/ 	.word	0xffffffff


	//   ....[4]....
        /*0048*/ 	.word	0xffffffff


	//   ....[5]....
        /*004c*/ 	.word	0xffffffff


	//   ....[6]....
        /*0050*/ 	.word	0xffffffff


	//   ....[7]....
        /*0054*/ 	.word	0xffffffff


	//   ....[8]....
        /*0058*/ 	.word	0xffffffff


	//   ....[9]....
        /*005c*/ 	.word	0xffffffff


	//   ....[10]....
        /*0060*/ 	.word	0xffffffff


	//   ....[11]....
        /*0064*/ 	.word	0xffffffff


	//   ....[12]....
        /*0068*/ 	.word	0xffffffff


	//   ....[13]....
        /*006c*/ 	.word	0xffffffff


	//   ....[14]....
        /*0070*/ 	.word	0xffffffff


	//   ....[15]....
        /*0074*/ 	.word	0xffffffff


	//   ....[16]....
        /*0078*/ 	.word	0xffffffff


	//   ....[17]....
        /*007c*/ 	.word	0xffffffff


	//   ....[18]....
        /*0080*/ 	.word	0xffffffff


	//   ....[19]....
        /*0084*/ 	.word	0xffffffff


	//----- nvinfo : EIATTR_COOP_GROUP_INSTR_OFFSETS
	.align		4
.L_3332:
        /*0088*/ 	.byte	0x04, 0x28
        /*008a*/ 	.short	(.L_3334 - .L_3333)


	//   ....[0]....
.L_3333:
        /*008c*/ 	.word	0x00009dc0


	//   ....[1]....
        /*0090*/ 	.word	0x00009df0


	//   ....[2]....
        /*0094*/ 	.word	0x00009e10


	//   ....[3]....
        /*0098*/ 	.word	0x00009e30


	//   ....[4]....
        /*009c*/ 	.word	0x00009e50


	//   ....[5]....
        /*00a0*/ 	.word	0x0000a180


	//   ....[6]....
        /*00a4*/ 	.word	0x0000a1a0


	//   ....[7]....
        /*00a8*/ 	.word	0x0000a1c0


	//   ....[8]....
        /*00ac*/ 	.word	0x0000a1e0


	//   ....[9]....
        /*00b0*/ 	.word	0x0000a200


	//   ....[10]....
        /*00b4*/ 	.word	0x0000aa10


	//   ....[11]....
        /*00b8*/ 	.word	0x0000aa80


	//   ....[12]....
        /*00bc*/ 	.word	0x0000aae0


	//   ....[13]....
        /*00c0*/ 	.word	0x0000ab40


	//   ....[14]....
        /*00c4*/ 	.word	0x0000aba0


	//   ....[15]....
        /*00c8*/ 	.word	0x0000af10


	//   ....[16]....
        /*00cc*/ 	.word	0x0000af70


	//   ....[17]....
        /*00d0*/ 	.word	0x0000afd0


	//   ....[18]....
        /*00d4*/ 	.word	0x0000b030


	//   ....[19]....
        /*00d8*/ 	.word	0x0000b090


	//----- nvinfo : EIATTR_EXIT_INSTR_OFFSETS
	.align		4
.L_3334:
        /*00dc*/ 	.byte	0x04, 0x1c
        /*00de*/ 	.short	(.L_3336 - .L_3335)


	//   ....[0]....
.L_3335:
        /*00e0*/ 	.word	0x000006a0


	//   ....[1]....
        /*00e4*/ 	.word	0x0000a9c0


	//----- nvinfo : EIATTR_MAX_THREADS
	.align		4
.L_3336:
        /*00e8*/ 	.byte	0x04, 0x05
        /*00ea*/ 	.short	(.L_3338 - .L_3337)
.L_3337:
        /*00ec*/ 	.word	0x00000080
        /*00f0*/ 	.word	0x00000001
        /*00f4*/ 	.word	0x00000001


	//----- nvinfo : EIATTR_CRS_STACK_SIZE
	.align		4
.L_3338:
        /*00f8*/ 	.byte	0x04, 0x1e
        /*00fa*/ 	.short	(.L_3340 - .L_3339)
.L_3339:
        /*00fc*/ 	.word	0x00000000
.L_3340:


//--------------------- .nv.info._ZN10layer_norm13ln_fwd_kernelINS_13Kernel_traitsI6__halfffffjLj768ELj1ELj4ELj1ELj16ENS_18Kernel_traits_baseILj768ES2_ffffjLj128EEEEELb0ELb0ELb0ELb0EEEvNS_9FwdParamsE --------------------------
	.section	.nv.info._ZN10layer_norm13ln_fwd_kernelINS_13Kernel_traitsI6__halfffffjLj768ELj1ELj4ELj1ELj16ENS_18Kernel_traits_baseILj768ES2_ffffjLj128EEEEELb0ELb0ELb0ELb0EEEvNS_9FwdParamsE,"",@"SHT_CUDA_INFO"
	.sectionflags	@""
	.align	4


	//----- nvinfo : EIATTR_CUDA_API_VERSION
	.align		4
        /*0000*/ 	.byte	0x04, 0x37
        /*0002*/ 	.short	(.L_3342 - .L_3341)
.L_3341:
        /*0004*/ 	.word	0x00000082


	//----- nvinfo : EIATTR_SW2861232_WAR
	.align		4
.L_3342:
        /*0008*/ 	.byte	0x01, 0x35
	.zero		2


	//----- nvinfo : EIATTR_PARAM_CBANK
	.align		4
        /*000c*/ 	.byte	0x04, 0x0a
        /*000e*/ 	.short	(.L_3344 - .L_3343)
	.align		4
.L_3343:
        /*0010*/ 	.word	index@(.nv.constant0._ZN10layer_norm13ln_fwd_kernelINS_13Kernel_traitsI6__halfffffjLj768ELj1ELj4ELj1ELj16ENS_18Kernel_traits_baseILj768ES2_ffffjLj128EEEEELb0ELb0ELb0ELb0EEEvNS_9FwdParamsE)
        /*0014*/ 	.short	0x0160
        /*0016*/ 	.short	0x00e8


	//----- nvinfo : EIATTR_CBANK_PARAM_SIZE
	.align		4
.L_3344:
        /*0018*/ 	.byte	0x03, 0x19
        /*001a*/ 	.short	0x00e8


	//----- nvinfo : EIATTR_KPARAM_INFO
	.align		4
        /*001c*/ 	.byte	0x04, 0x17
        /*001e*/ 	.short	(.L_3346 - .L_3345)
.L_3345:
        /*0020*/ 	.word	0x00000000
        /*0024*/ 	.short	0x0000
        /*0026*/ 	.short	0x0000
        /*0028*/ 	.byte	0x00, 0xf0, 0xa1, 0x03


	//----- nvinfo : EIATTR_MAXREG_COUNT
	.align		4
.L_3346:
        /*002c*/ 	.byte	0x03, 0x1b
        /*002e*/ 	.short	0x00ff


	//----- nvinfo : EIATTR_MERCURY_ISA_VERSION
	.align		4
        /*0030*/ 	.byte	0x03, 0x5f
        /*0032*/ 	.short	0x0000


	//----- nvinfo : EIATTR_COOP_GROUP_MASK_REGIDS
	.align		4
        /*0034*/ 	.byte	0x04, 0x29
        /*0036*/ 	.short	(.L_3348 - .L_3347)


	//   ....[0]....
.L_3347:
        /*0038*/ 	.word	0xffffffff


	//   ....[1]....
        /*003c*/ 	.word	0xffffffff


	//   ....[2]....
        /*0040*/ 	.word	0xffffffff


	//   ....[3]....
        /*0044*/ 	.word	0xffffffff


	//   ....[4]....
        /*0048*/ 	.word	0xffffffff


	//   ....[5]....
        /*004c*/ 	.word	0xffffffff


	//   ....[6]....
        /*0050*/ 	.word	0xffffffff


	//   ....[7]....
        /*0054*/ 	.word	0xffffffff


	//   ....[8]....
        /*0058*/ 	.word	0xffffffff


	//   ....[9]....
        /*005c*/ 	.word	0xffffffff


	//   ....[10]....
        /*0060*/ 	.word	0xffffffff


	//   ....[11]....
        /*0064*/ 	.word	0xffffffff


	//   ....[12]....
        /*0068*/ 	.word	0xffffffff


	//   ....[13]....
        /*006c*/ 	.word	0xffffffff


	//   ....[14]....
        /*0070*/ 	.word	0xffffffff


	//   ....[15]....
        /*0074*/ 	.word	0xffffffff


	//   ....[16]....
        /*0078*/ 	.word	0xffffffff


	//   ....[17]....
        /*007c*/ 	.word	0xffffffff


	//   ....[18]....
        /*0080*/ 	.word	0xffffffff


	//   ....[19]....
        /*0084*/ 	.word	0xffffffff


	//----- nvinfo : EIATTR_COOP_GROUP_INSTR_OFFSETS
	.align		4
.L_3348:
        /*0088*/ 	.byte	0x04, 0x28
        /*008a*/ 	.short	(.L_3350 - .L_3349)


	//   ....[0]....
.L_3349:
        /*008c*/ 	.word	0x00001e70


	//   ....[1]....
        /*0090*/ 	.word	0x00001ea0


	//   ....[2]....
        /*0094*/ 	.word	0x00001ee0


	//   ....[3]....
        /*0098*/ 	.word	0x00001f00


	//   ....[4]....
        /*009c*/ 	.word	0x00001f20


	//   ....[5]....
        /*00a0*/ 	.word	0x00002270


	//   ....[6]....
        /*00a4*/ 	.word	0x00002290


	//   ....[7]....
        /*00a8*/ 	.word	0x000022b0


	//   ....[8]....
        /*00ac*/ 	.word	0x000022d0


	//   ....[9]....
        /*00b0*/ 	.word	0x000022f0


	//   ....[10]....
        /*00b4*/ 	.word	0x00002c00


	//   ....[11]....
        /*00b8*/ 	.word	0x00002c60


	//   ....[12]....
        /*00bc*/ 	.word	0x00002cc0


	//   ....[13]....
        /*00c0*/ 	.word	0x00002d20


	//   ....[14]....
        /*00c4*/ 	.word	0x00002d90


	//   ....[15]....
        /*00c8*/ 	.word	0x00003140


	//   ....[16]....
        /*00cc*/ 	.word	0x000031a0


	//   ....[17]....
        /*00d0*/ 	.word	0x00003200


	//   ....[18]....
        /*00d4*/ 	.word	0x00003260


	//   ....[19]....
        /*00d8*/ 	.word	0x000032c0


	//----- nvinfo : EIATTR_EXIT_INSTR_OFFSETS
	.align		4
.L_3350:
        /*00dc*/ 	.byte	0x04, 0x1c
        /*00de*/ 	.short	(.L_3352 - .L_3351)


	//   ....[0]....
.L_3351:
        /*00e0*/ 	.word	0x00000690


	//   ....[1]....
        /*00e4*/ 	.word	0x00002ba0


	//----- nvinfo : EIATTR_MAX_THREADS
	.align		4
.L_3352:
        /*00e8*/ 	.byte	0x04, 0x05
        /*00ea*/ 	.short	(.L_3354 - .L_3353)
.L_3353:
        /*00ec*/ 	.word	0x00000080
        /*00f0*/ 	.word	0x00000001
        /*00f4*/ 	.word	0x00000001


	//----- nvinfo : EIATTR_CRS_STACK_SIZE
	.align		4
.L_3354:
        /*00f8*/ 	.byte	0x04, 0x1e
        /*00fa*/ 	.short	(.L_3356 - .L_3355)
.L_3355:
        /*00fc*/ 	.word	0x00000000
.L_3356:


//--------------------- .nv.info._ZN10layer_norm13ln_fwd_kernelINS_13Kernel_traitsI6__halfffffjLj768ELj1ELj4ELj1ELj16ENS_18Kernel_traits_baseILj768ES2_ffffjLj128EEEEELb0ELb0ELb0ELb1EEEvNS_9FwdParamsE --------------------------
	.section	.nv.info._ZN10layer_norm13ln_fwd_kernelINS_13Kernel_traitsI6__halfffffjLj768ELj1ELj4ELj1ELj16ENS_18Kernel_traits_baseILj768ES2_ffffjLj128EEEEELb0ELb0ELb0ELb1EEEvNS_9FwdParamsE,"",@"SHT_CUDA_INFO"
	.sectionflags	@""
	.align	4


	//----- nvinfo : EIATTR_CUDA_API_VERSION
	.align		4
        /*0000*/ 	.byte	0x04, 0x37
        /*0002*/ 	.short	(.L_3358 - .L_3357)
.L_3357:
        /*0004*/ 	.word	0x00000082


	//----- nvinfo : EIATTR_SW2861232_WAR
	.align		4
.L_3358:
        /*0008*/ 	.byte	0x01, 0x35
	.zero		2


	//----- nvinfo : EIATTR_PARAM_CBANK
	.align		4
        /*000c*/ 	.byte	0x04, 0x0a
        /*000e*/ 	.short	(.L_3360 - .L_3359)
	.align		4
.L_3359:
        /*0010*/ 	.word	index@(.nv.constant0._ZN10layer_norm13ln_fwd_kernelINS_13Kernel_traitsI6__halfffffjLj768ELj1ELj4ELj1ELj16ENS_18Kernel_traits_baseILj768ES2_ffffjLj128EEEEELb0ELb0ELb0ELb1EEEvNS_9FwdParamsE)
        /*0014*/ 	.short	0x0160
        /*0016*/ 	.short	0x00e8


	//----- nvinfo : EIATTR_CBANK_PARAM_SIZE
	.align		4
.L_3360:
        /*0018*/ 	.byte	0x03, 0x19
        /*001a*/ 	.short	0x00e8


	//----- nvinfo : EIATTR_KPARAM_INFO
	.align		4
        /*001c*/ 	.byte	0x04, 0x17
        /*001e*/ 	.short	(.L_3362 - .L_3361)
.L_3361:
        /*0020*/ 	.word	0x00000000
        /*0024*/ 	.short	0x0000
        /*0026*/ 	.short	0x0000
        /*0028*/ 	.byte	0x00, 0xf0, 0xa1, 0x03


	//----- nvinfo : EIATTR_MAXREG_COUNT
	.align		4
.L_3362:
        /*002c*/ 	.byte	0x03, 0x1b
        /*002e*/ 	.short	0x00ff


	//----- nvinfo : EIATTR_MERCURY_ISA_VERSION
	.align		4
        /*0030*/ 	.byte	0x03, 0x5f
        /*0032*/ 	.short	0x0000


	//----- nvinfo : EIATTR_COOP_GROUP_MASK_REGIDS
	.align		4
        /*0034*/ 	.byte	0x04, 0x29
        /*0036*/ 	.short	(.L_3364 - .L_3363)


	//   ....[0]....
.L_3363:
        /*0038*/ 	.word	0xffffffff


	//   ....[1]....
        /*003c*/ 	.word	0xffffffff


	//   ....[2]....
        /*0040*/ 	.word	0xffffffff


	//   ....[3]....
        /*0044*/ 	.word	0xffffffff


	//   ....[4]....
        /*0048*/ 	.word	0xffffffff


	//   ....[5]....
        /*004c*/ 	.word	0xffffffff


	//   ....[6]....
        /*0050*/ 	.word	0xffffffff


	//   ....[7]....
        /*0054*/ 	.word	0xffffffff


	//   ....[8]....
        /*0058*/ 	.word	0xffffffff


	//   ....[9]....
        /*005c*/ 	.word	0xffffffff


	//   ....[10]....
        /*0060*/ 	.word	0xffffffff


	//   ....[11]....
        /*0064*/ 	.word	0xffffffff


	//   ....[12]....
        /*0068*/ 	.word	0xffffffff


	//   ....[13]....
        /*006c*/ 	.word	0xffffffff


	//   ....[14]....
        /*0070*/ 	.word	0xffffffff


	//   ....[15]....
        /*0074*/ 	.word	0xffffffff


	//   ....[16]....
        /*0078*/ 	.word	0xffffffff


	//   ....[17]....
        /*007c*/ 	.word	0xffffffff


	//   ....[18]....
        /*0080*/ 	.word	0xffffffff


	//   ....[19]....
        /*0084*/ 	.word	0xffffffff


	//----- nvinfo : EIATTR_COOP_GROUP_INSTR_OFFSETS
	.align		4
.L_3364:
        /*0088*/ 	.byte	0x04, 0x28
        /*008a*/ 	.short	(.L_3366 - .L_3365)


	//   ....[0]....
.L_3365:
        /*008c*/ 	.word	0x00001570


	//   ....[1]....
        /*0090*/ 	.word	0x000015a0


	//   ....[2]....
        /*0094*/ 	.word	0x000015c0


	//   ....[3]....
        /*0098*/ 	.word	0x000015e0


	//   ....[4]....
        /*009c*/ 	.word	0x00001600


	//   ....[5]....
        /*00a0*/ 	.word	0x00001930


	//   ....[6]....
        /*00a4*/ 	.word	0x00001950


	//   ....[7]....
        /*00a8*/ 	.word	0x00001970


	//   ....[8]....
        /*00ac*/ 	.word	0x00001990


	//   ....[9]....
        /*00b0*/ 	.word	0x000019b0


	//   ....[10]....
        /*00b4*/ 	.word	0x000020f0


	//   ....[11]....
        /*00b8*/ 	.word	0x00002150


	//   ....[12]....
        /*00bc*/ 	.word	0x000021b0


	//   ....[13]....
        /*00c0*/ 	.word	0x00002210


	//   ....[14]....
        /*00c4*/ 	.word	0x00002270


	//   ....[15]....
        /*00c8*/ 	.word	0x000025e0


	//   ....[16]....
        /*00cc*/ 	.word	0x00002640


	//   ....[17]....
        /*00d0*/ 	.word	0x000026a0


	//   ....[18]....
        /*00d4*/ 	.word	0x00002700


	//   ....[19]....
        /*00d8*/ 	.word	0x00002760


	//----- nvinfo : EIATTR_EXIT_INSTR_OFFSETS
	.align		4
.L_3366:
        /*00dc*/ 	.byte	0x04, 0x1c
        /*00de*/ 	.short	(.L_3368 - .L_3367)


	//   ....[0]....
.L_3367:
        /*00e0*/ 	.word	0x00000150


	//   ....[1]....
        /*00e4*/ 	.word	0x000020a0


	//----- nvinfo : EIATTR_MAX_THREADS
	.align		4
.L_3368:
        /*00e8*/ 	.byte	0x04, 0x05
        /*00ea*/ 	.short	(.L_3370 - .L_3369)
.L_3369:
        /*00ec*/ 	.word	0x00000080
        /*00f0*/ 	.word	0x00000001
        /*00f4*/ 	.word	0x00000001


	//----- nvinfo : EIATTR_CRS_STACK_SIZE
	.align		4
.L_3370:
        /*00f8*/ 	.byte	0x04, 0x1e
        /*00fa*/ 	.short	(.L_3372 - .L_3371)
.L_3371:
        /*00fc*/ 	.word	0x00000000
.L_3372:


//--------------------- .nv.info._ZN10layer_norm13ln_fwd_kernelINS_13Kernel_traitsI6__halfffffjLj768ELj1ELj4ELj1ELj16ENS_18Kernel_traits_baseILj768ES2_ffffjLj128EEEEELb0ELb0ELb1ELb0EEEvNS_9FwdParamsE --------------------------
	.section	.nv.info._ZN10layer_norm13ln_fwd_kernelINS_13Kernel_traitsI6__halfffffjLj768ELj1ELj4ELj1ELj16ENS_18Kernel_traits_baseILj768ES2_ffffjLj128EEEEELb0ELb0ELb1ELb0EEEvNS_9FwdParamsE,"",@"SHT_CUDA_INFO"
	.sectionflags	@""
	.align	4


	//----- nvinfo : EIATTR_CUDA_API_VERSION
	.align		4
        /*0000*/ 	.byte	0x04, 0x37
        /*0002*/ 	.short	(.L_3374 - .L_3373)
.L_3373:
        /*0004*/ 	.word	0x00000082


	//----- nvinfo : EIATTR_SW2861232_WAR
	.align		4
.L_3374:
        /*0008*/ 	.byte	0x01, 0x35
	.zero		2


	//----- nvinfo : EIATTR_PARAM_CBANK
	.align		4
        /*000c*/ 	.byte	0x04, 0x0a
        /*000e*/ 	.short	(.L_3376 - .L_3375)
	.align		4
.L_3375:
        /*0010*/ 	.word	index@(.nv.constant0._ZN10layer_norm13ln_fwd_kernelINS_13Kernel_traitsI6__halfffffjLj768ELj1ELj4ELj1ELj16ENS_18Kernel_traits_baseILj768ES2_ffffjLj128EEEEELb0ELb0ELb1ELb0EEEvNS_9FwdParamsE)
        /*0014*/ 	.short	0x0160
        /*0016*/ 	.short	0x00e8


	//----- nvinfo : EIATTR_CBANK_PARAM_SIZE
	.align		4
.L_3376:
        /*0018*/ 	.byte	0x03, 0x19
        /*001a*/ 	.short	0x00e8


	//----- nvinfo : EIATTR_KPARAM_INFO
	.align		4
        /*001c*/ 	.byte	0x04, 0x17
        /*001e*/ 	.short	(.L_3378 - .L_3377)
.L_3377:
        /*0020*/ 	.word	0x00000000
        /*0024*/ 	.short	0x0000
        /*0026*/ 	.short	0x0000
        /*0028*/ 	.byte	0x00, 0xf0, 0xa1, 0x03


	//----- nvinfo : EIATTR_MAXREG_COUNT
	.align		4
.L_3378:
        /*002c*/ 	.byte	0x03, 0x1b
        /*002e*/ 	.short	0x00ff


	//----- nvinfo : EIATTR_MERCURY_ISA_VERSION
	.align		4
        /*0030*/ 	.byte	0x03, 0x5f
        /*0032*/ 	.short	0x0000


	//----- nvinfo : EIATTR_COOP_GROUP_MASK_REGIDS
	.align		4
        /*0034*/ 	.byte	0x04, 0x29
        /*0036*/ 	.short	(.L_3380 - .L_3379)


	//   ....[0]....
.L_3379:
        /*0038*/ 	.word	0xffffffff


	//   ....[1]....
        /*003c*/ 	.word	0xffffffff


	//   ....[2]....
        /*0040*/ 	.word	0xffffffff


	//   ....[3]....
        /*0044*/ 	.word	0xffffffff


	//   ....[4]....
        /*0048*/ 	.word	0xffffffff


	//   ....[5]....
        /*004c*/ 	.word	0xffffffff


	//   ....[6]....
        /*0050*/ 	.word	0xffffffff


	//   ....[7]....
        /*0054*/ 	.word	0xffffffff


	//   ....[8]....
        /*0058*/ 	.word	0xffffffff


	//   ....[9]....
        /*005c*/ 	.word	0xffffffff


	//   ....[10]....
        /*0060*/ 	.word	0xffffffff


	//   ....[11]....
        /*0064*/ 	.word	0xffffffff


	//   ....[12]....
        /*0068*/ 	.word	0xffffffff


	//   ....[13]....
        /*006c*/ 	.word	0xffffffff


	//   ....[14]....
        /*0070*/ 	.word	0xffffffff


	//   ....[15]....
        /*0074*/ 	.word	0xffffffff


	//   ....[16]....
        /*0078*/ 	.word	0xffffffff


	//   ....[17]....
        /*007c*/ 	.word	0xffffffff


	//   ....[18]....
        /*0080*/ 	.word	0xffffffff


	//   ....[19]....
        /*0084*/ 	.word	0xffffffff


	//----- nvinfo : EIATTR_COOP_GROUP_INSTR_OFFSETS
	.align		4
.L_3380:
        /*0088*/ 	.byte	0x04, 0x28
        /*008a*/ 	.short	(.L_3382 - .L_3381)


	//   ....[0]....
.L_3381:
        /*008c*/ 	.word	0x00002180


	//   ....[1]....
        /*0090*/ 	.word	0x000021b0


	//   ....[2]....
        /*0094*/ 	.word	0x000021d0


	//   ....[3]....
        /*0098*/ 	.word	0x000021f0


	//   ....[4]....
        /*009c*/ 	.word	0x00002210


	//   ....[5]....
        /*00a0*/ 	.word	0x00002550


	//   ....[6]....
        /*00a4*/ 	.word	0x00002570


	//   ....[7]....
        /*00a8*/ 	.word	0x00002590


	//   ....[8]....
        /*00ac*/ 	.word	0x000025b0


	//   ....[9]....
        /*00b0*/ 	.word	0x000025d0


	//   ....[10]....
        /*00b4*/ 	.word	0x00002f60


	//   ....[11]....
        /*00b8*/ 	.word	0x00002fc0


	//   ....[12]....
        /*00bc*/ 	.word	0x00003020


	//   ....[13]....
        /*00c0*/ 	.word	0x00003080


	//   ....[14]....
        /*00c4*/ 	.word	0x000030e0


	//   ....[15]....
        /*00c8*/ 	.word	0x00003460


	//   ....[16]....
        /*00cc*/ 	.word	0x000034c0


	//   ....[17]....
        /*00d0*/ 	.word	0x00003520


	//   ....[18]....
        /*00d4*/ 	.word	0x00003580


	//   ....[19]....
        /*00d8*/ 	.word	0x000035e0


	//----- nvinfo : EIATTR_EXIT_INSTR_OFFSETS
	.align		4
.L_3382:
        /*00dc*/ 	.byte	0x04, 0x1c
        /*00de*/ 	.short	(.L_3384 - .L_3383)


	//   ....[0]....
.L_3383:
        /*00e0*/ 	.word	0x00000640


	//   ....[1]....
        /*00e4*/ 	.word	0x00002f00


	//----- nvinfo : EIATTR_MAX_THREADS
	.align		4
.L_3384:
        /*00e8*/ 	.byte	0x04, 0x05
        /*00ea*/ 	.short	(.L_3386 - .L_3385)
.L_3385:
        /*00ec*/ 	.word	0x00000080
        /*00f0*/ 	.word	0x00000001
        /*00f4*/ 	.word	0x00000001


	//----- nvinfo : EIATTR_CRS_STACK_SIZE
	.align		4
.L_3386:
        /*00f8*/ 	.byte	0x04, 0x1e
        /*00fa*/ 	.short	(.L_3388 - .L_3387)
.L_3387:
        /*00fc*/ 	.word	0x00000000
.L_3388:


//--------------------- .nv.info._ZN10layer_norm13ln_fwd_kernelINS_13Kernel_traitsI6__halfffffjLj768ELj1ELj4ELj1ELj16ENS_18Kernel_traits_baseILj768ES2_ffffjLj128EEEEELb0ELb0ELb1ELb1EEEvNS_9FwdParamsE --------------------------
	.section	.nv.info._ZN10layer_norm13ln_fwd_kernelINS_13Kernel_traitsI6__halfffffjLj768ELj1ELj4ELj1ELj16ENS_18Kernel_traits_baseILj768ES2_ffffjLj128EEEEELb0ELb0ELb1ELb1EEEvNS_9FwdParamsE,"",@"SHT_CUDA_INFO"
	.sectionflags	@""
	.align	4


	//----- nvinfo : EIATTR_CUDA_API_VERSION
	.align		4
        /*0000*/ 	.byte	0x04, 0x37
        /*0002*/ 	.short	(.L_3390 - .L_3389)
.L_3389:
        /*0004*/ 	.word	0x00000082


	//----- nvinfo : EIATTR_SW2861232_WAR
	.align		4
.L_3390:
        /*0008*/ 	.byte	0x01, 0x35
	.zero		2


	//----- nvinfo : EIATTR_PARAM_CBANK
	.align		4
        /*000c*/ 	.byte	0x04, 0x0a
        /*000e*/ 	.short	(.L_3392 - .L_3391)
	.align		4
.L_3391:
        /*0010*/ 	.word	index@(.nv.constant0._ZN10layer_norm13ln_fwd_kernelINS_13Kernel_traitsI6__halfffffjLj768ELj1ELj4ELj1ELj16ENS_18Kernel_traits_baseILj768ES2_ffffjLj128EEEEELb0ELb0ELb1ELb1EEEvNS_9FwdParamsE)
        /*0014*/ 	.short	0x0160
        /*0016*/ 	.short	0x00e8


	//----- nvinfo : EIATTR_CBANK_PARAM_SIZE
	.align		4
.L_3392:
        /*0018*/ 	.byte	0x03, 0x19
        /*001a*/ 	.short	0x00e8


	//----- nvinfo : EIATTR_KPARAM_INFO
	.align		4
        /*001c*/ 	.byte	0x04, 0x17
        /*001e*/ 	.short	(.L_3394 - .L_3393)
.L_3393:
        /*0020*/ 	.word	0x00000000
        /*0024*/ 	.short	0x0000
        /*0026*/ 	.short	0x0000
        /*0028*/ 	.byte	0x00, 0xf0, 0xa1, 0x03


	//----- nvinfo : EIATTR_MAXREG_COUNT
	.align		4
.L_3394:
        /*002c*/ 	.byte	0x03, 0x1b
        /*002e*/ 	.short	0x00ff


	//----- nvinfo : EIATTR_MERCURY_ISA_VERSION
	.align		4
        /*0030*/ 	.byte	0x03, 0x5f
        /*0032*/ 	.short	0x0000


	//----- nvinfo : EIATTR_COOP_GROUP_MASK_REGIDS
	.align		4
        /*0034*/ 	.byte	0x04, 0x29
        /*0036*/ 	.short	(.L_3396 - .L_3395)


	//   ....[0]....
.L_3395:
        /*0038*/ 	.word	0xffffffff


	//   ....[1]....
        /*003c*/ 	.word	0xffffffff


	//   ....[2]....
        /*0040*/ 	.word	0xffffffff


	//   ....[3]....
        /*0044*/ 	.word	0xffffffff


	//   ....[4]....
        /*0048*/ 	.word	0xffffffff


	//   ....[5]....
        /*004c*/ 	.word	0xffffffff


	//   ....[6]....
        /*0050*/ 	.word	0xffffffff


	//   ....[7]....
        /*0054*/ 	.word	0xffffffff


	//   ....[8]....
        /*0058*/ 	.word	0xffffffff


	//   ....[9]....
        /*005c*/ 	.word	0xffffffff


	//   ....[10]....
        /*0060*/ 	.word	0xffffffff


	//   ....[11]....
        /*0064*/ 	.word	0xffffffff


	//   ....[12]....
        /*0068*/ 	.word	0xffffffff


	//   ....[13]....
        /*006c*/ 	.word	0xffffffff


	//   ....[14]....
        /*0070*/ 	.word	0xffffffff


	//   ....[15]....
        /*0074*/ 	.word	0xffffffff


	//   ....[16]....
        /*0078*/ 	.word	0xffffffff


	//   ....[17]....
        /*007c*/ 	.word	0xffffffff


	//   ....[18]....
        /*0080*/ 	.word	0xffffffff


	//   ....[19]....
        /*0084*/ 	.word	0xffffffff


	//----- nvinfo : EIATTR_COOP_GROUP_INSTR_OFFSETS
	.align		4
.L_3396:
        /*0088*/ 	.byte	0x04, 0x28
        /*008a*/ 	.short	(.L_3398 - .L_3397)


	//   ....[0]....
.L_3397:
        /*008c*/ 	.word	0x000018b0


	//   ....[1]....
        /*0090*/ 	.word	0x000018e0


	//   ....[2]....
        /*0094*/ 	.word	0x00001900


	//   ....[3]....
        /*0098*/ 	.word	0x00001920


	//   ....[4]....
        /*009c*/ 	.word	0x00001940


	//   ....[5]....
        /*00a0*/ 	.word	0x00001c70


	//   ....[6]....
        /*00a4*/ 	.word	0x00001c90


	//   ....[7]....
        /*00a8*/ 	.word	0x00001cb0


	//   ....[8]....
        /*00ac*/ 	.word	0x00001cd0


	//   ....[9]....
        /*00b0*/ 	.word	0x00001cf0


	//   ....[10]....
        /*00b4*/ 	.word	0x000024d0


	//   ....[11]....
        /*00b8*/ 	.word	0x00002530


	//   ....[12]....
        /*00bc*/ 	.word	0x00002590


	//   ....[13]....
        /*00c0*/ 	.word	0x000025f0


	//   ....[14]....
        /*00c4*/ 	.word	0x00002650


	//   ....[15]....
        /*00c8*/ 	.word	0x000029c0


	//   ....[16]....
        /*00cc*/ 	.word	0x00002a20


	//   ....[17]....
        /*00d0*/ 	.word	0x00002a80


	//   ....[18]....
        /*00d4*/ 	.word	0x00002ae0


	//   ....[19]....
        /*00d8*/ 	.word	0x00002b40


	//----- nvinfo : EIATTR_EXIT_INSTR_OFFSETS
	.align		4
.L_3398:
        /*00dc*/ 	.byte	0x04, 0x1c
        /*00de*/ 	.short	(.L_3400 - .L_3399)


	//   ....[0]....
.L_3399:
        /*00e0*/ 	.word	0x00000150


	//   ....[1]....
        /*00e4*/ 	.word	0x00002470


	//----- nvinfo : EIATTR_MAX_THREADS
	.align		4
.L_3400:
        /*00e8*/ 	.byte	0x04, 0x05
        /*00ea*/ 	.short	(.L_3402 - .L_3401)
.L_3401:
        /*00ec*/ 	.word	0x00000080
        /*00f0*/ 	.word	0x00000001
        /*00f4*/ 	.word	0x00000001


	//----- nvinfo : EIATTR_CRS_STACK_SIZE
	.align		4
.L_3402:
        /*00f8*/ 	.byte	0x04, 0x1e
        /*00fa*/ 	.short	(.L_3404 - .L_3403)
.L_3403:
        /*00fc*/ 	.word	0x00000000
.L_3404:


//--------------------- .nv.info._ZN10layer_norm13ln_fwd_kernelINS_13Kernel_traitsI6__halfffffjLj768ELj1ELj4ELj1ELj16ENS_18Kernel_traits_baseILj768ES2_ffffjLj128EEEEELb0ELb1ELb0ELb0EEEvNS_9FwdParamsE --------------------------
	.section	.nv.info._ZN10layer_norm13ln_fwd_kernelINS_13Kernel_traitsI6__halfffffjLj768ELj1ELj4ELj1ELj16ENS_18Kernel_traits_baseILj768ES2_ffffjLj128EEEEELb0ELb1ELb0ELb0EEEvNS_9FwdParamsE,"",@"SHT_CUDA_INFO"
	.sectionflags	@""
	.align	4


	//----- nvinfo : EIATTR_CUDA_API_VERSION
	.align		4
        /*0000*/ 	.byte	0x04, 0x37
        /*0002*/ 	.short	(.L_3406 - .L_3405)
.L_3405:
        /*0004*/ 	.word	0x00000082


	//----- nvinfo : EIATTR_SW2861232_WAR
	.align		4
.L_3406:
        /*0008*/ 	.byte	0x01, 0x35
	.zero		2


	//----- nvinfo : EIATTR_PARAM_CBANK
	.align		4
        /*000c*/ 	.byte	0x04, 0x0a
        /*000e*/ 	.short	(.L_3408 - .L_3407)
	.align		4
.L_3407:
        /*0010*/ 	.word	index@(.nv.constant0._ZN10layer_norm13ln_fwd_kernelINS_13Kernel_traitsI6__halfffffjLj768ELj1ELj4ELj1ELj16ENS_18Kernel_traits_baseILj768ES2_ffffjLj128EEEEELb0ELb1ELb0ELb0EEEvNS_9FwdParamsE)
        /*0014*/ 	.short	0x0160
        /*0016*/ 	.short	0x00e8


	//----- nvinfo : EIATTR_CBANK_PARAM_SIZE
	.align		4
.L_3408:
        /*0018*/ 	.byte	0x03, 0x19
        /*001a*/ 	.short	0x00e8


	//----- nvinfo : EIATTR_KPARAM_INFO
	.align		4
        /*001c*/ 	.byte	0x04, 0x17
        /*001e*/ 	.short	(.L_3410 - .L_3409)
.L_3409:
        /*0020*/ 	.word	0x00000000
        /*0024*/ 	.short	0x0000
        /*0026*/ 	.short	0x0000
        /*0028*/ 	.byte	0x00, 0xf0, 0xa1, 0x03


	//----- nvinfo : EIATTR_MAXREG_COUNT
	.align		4
.L_3410:
        /*002c*/ 	.byte	0x03, 0x1b
        /*002e*/ 	.short	0x00ff


	//----- nvinfo : EIATTR_MERCURY_ISA_VERSION
	.align		4
        /*0030*/ 	.byte	0x03, 0x5f
        /*0032*/ 	.short	0x0000


	//----- nvinfo : EIATTR_COOP_GROUP_MASK_REGIDS
	.align		4
        /*0034*/ 	.byte	0x04, 0x29
        /*0036*/ 	.short	(.L_3412 - .L_3411)


	//   ....[0]....
.L_3411:
        /*0038*/ 	.word	0xffffffff


	//   ....[1]....
        /*003c*/ 	.word	0xffffffff


	//   ....[2]....
        /*0040*/ 	.word	0xffffffff


	//   ....[3]....
        /*0044*/ 	.word	0xffffffff


	//   ....[4]....
        /*0048*/ 	.word	0xffffffff


	//   ....[5]....
        /*004c*/ 	.word	0xffffffff


	//   ....[6]....
        /*0050*/ 	.word	0xffffffff


	//   ....[7]....
        /*0054*/ 	.word	0xffffffff


	//   ....[8]....
        /*0058*/ 	.word	0xffffffff


	//   ....[9]....
        /*005c*/ 	.word	0xffffffff


	//   ....[10]....
        /*0060*/ 	.word	0xffffffff


	//   ....[11]....
        /*0064*/ 	.word	0xffffffff


	//   ....[12]....
        /*0068*/ 	.word	0xffffffff


	//   ....[13]....
        /*006c*/ 	.word	0xffffffff


	//   ....[14]....
        /*0070*/ 	.word	0xffffffff


	//   ....[15]....
        /*0074*/ 	.word	0xffffffff


	//   ....[16]....
        /*0078*/ 	.word	0xffffffff


	//   ....[17]....
        /*007c*/ 	.word	0xffffffff


	//   ....[18]....
        /*0080*/ 	.word	0xffffffff


	//   ....[19]....
        /*0084*/ 	.word	0xffffffff


	//----- nvinfo : EIATTR_COOP_GROUP_INSTR_OFFSETS
	.align		4
.L_3412:
        /*0088*/ 	.byte	0x04, 0x28
        /*008a*/ 	.short	(.L_3414 - .L_3413)


	//   ....[0]....
.L_3413:
        /*008c*/ 	.word	0x00001dc0


	//   ....[1]....
        /*0090*/ 	.word	0x00001df0


	//   ....[2]....
        /*0094*/ 	.word	0x00001e10


	//   ....[3]....
        /*0098*/ 	.word	0x00001e30


	//   ....[4]....
        /*009c*/ 	.word	0x00001e50


	//   ....[5]....
        /*00a0*/ 	.word	0x00002190


	//   ....[6]....
        /*00a4*/ 	.word	0x000021b0


	//   ....[7]....
        /*00a8*/ 	.word	0x000021d0


	//   ....[8]....
        /*00ac*/ 	.word	0x000021f0


	//   ....[9]....
        /*00b0*/ 	.word	0x00002210


	//   ....[10]....
        /*00b4*/ 	.word	0x00002b20


	//   ....[11]....
        /*00b8*/ 	.word	0x00002ba0


	//   ....[12]....
        /*00bc*/ 	.word	0x00002c00


	//   ....[13]....
        /*00c0*/ 	.word	0x00002c60


	//   ....[14]....
        /*00c4*/ 	.word	0x00002cc0


	//   ....[15]....
        /*00c8*/ 	.word	0x00003040


	//   ....[16]....
        /*00cc*/ 	.word	0x000030a0


	//   ....[17]....
        /*00d0*/ 	.word	0x00003100


	//   ....[18]....
        /*00d4*/ 	.word	0x00003160


	//   ....[19]....
        /*00d8*/ 	.word	0x000031d0


	//----- nvinfo : EIATTR_EXIT_INSTR_OFFSETS
	.align		4
.L_3414:
        /*00dc*/ 	.byte	0x04, 0x1c
        /*00de*/ 	.short	(.L_3416 - .L_3415)


	//   ....[0]....
.L_3415:
        /*00e0*/ 	.word	0x00000770


	//   ....[1]....
        /*00e4*/ 	.word	0x00002ac0


	//----- nvinfo : EIATTR_MAX_THREADS
	.align		4
.L_3416:
        /*00e8*/ 	.byte	0x04, 0x05
        /*00ea*/ 	.short	(.L_3418 - .L_3417)
.L_3417:
        /*00ec*/ 	.word	0x00000080
        /*00f0*/ 	.word	0x00000001
        /*00f4*/ 	.word	0x00000001


	//----- nvinfo : EIATTR_CRS_STACK_SIZE
	.align		4
.L_3418:
        /*00f8*/ 	.byte	0x04, 0x1e
        /*00fa*/ 	.short	(.L_3420 - .L_3419)
.L_3419:
        /*00fc*/ 	.word	0x00000000
.L_3420:


//--------------------- .nv.info._ZN10layer_norm13ln_fwd_kernelINS_13Kernel_traitsI6__halfffffjLj768ELj1ELj4ELj1ELj16ENS_18Kernel_traits_baseILj768ES2_ffffjLj128EEEEELb0ELb1ELb0ELb1EEEvNS_9FwdParamsE --------------------------
	.section	.nv.info._ZN10layer_norm13ln_fwd_kernelINS_13Kernel_traitsI6__halfffffjLj768ELj1ELj4ELj1ELj16ENS_18Kernel_traits_baseILj768ES2_ffffjLj128EEEEELb0ELb1ELb0ELb1EEEvNS_9FwdParamsE,"",@"SHT_CUDA_INFO"
	.sectionflags	@""
	.align	4


	//----- nvinfo : EIATTR_CUDA_API_VERSION
	.align		4
        /*0000*/ 	.byte	0x04, 0x37
        /*0002*/ 	.short	(.L_3422 - .L_3421)
.L_3421:
        /*0004*/ 	.word	0x00000082


	//----- nvinfo : EIATTR_SW2861232_WAR
	.align		4
.L_3422:
        /*0008*/ 	.byte	0x01, 0x35
	.zero		2


	//----- nvinfo : EIATTR_PARAM_CBANK
	.align		4
        /*000c*/ 	.byte	0x04, 0x0a
        /*000e*/ 	.short	(.L_3424 - .L_3423)
	.align		4
.L_3423:
        /*0010*/ 	.word	index@(.nv.constant0._ZN10layer_norm13ln_fwd_kernelINS_13Kernel_traitsI6__halfffffjLj768ELj1ELj4ELj1ELj16ENS_18Kernel_traits_baseILj768ES2_ffffjLj128EEEEELb0ELb1ELb0ELb1EEEvNS_9FwdParamsE)
        /*0014*/ 	.short	0x0160
        /*0016*/ 	.short	0x00e8


	//----- nvinfo : EIATTR_CBANK_PARAM_SIZE
	.align		4
.L_3424:
        /*0018*/ 	.byte	0x03, 0x19
        /*001a*/ 	.short	0x00e8


	//----- nvinfo : EIATTR_KPARAM_INFO
	.align		4
        /*001c*/ 	.byte	0x04, 0x17
        /*001e*/ 	.short	(.L_3426 - .L_3425)
.L_3425:
        /*0020*/ 	.word	0x00000000
        /*0024*/ 	.short	0x0000
        /*0026*/ 	.short	0x0000
        /*0028*/ 	.byte	0x00, 0xf0, 0xa1, 0x03


	//----- nvinfo : EIATTR_MAXREG_COUNT
	.align		4
.L_3426:
        /*002c*/ 	.byte	0x03, 0x1b
        /*002e*/ 	.short	0x00ff


	//----- nvinfo : EIATTR_MERCURY_ISA_VERSION
	.align		4
        /*0030*/ 	.byte	0x03, 0x5f
        /*0032*/ 	.short	0x0000


	//----- nvinfo : EIATTR_COOP_GROUP_MASK_REGIDS
	.align		4
        /*0034*/ 	.byte	0x04, 0x29
        /*0036*/ 	.short	(.L_3428 - .L_3427)


	//   ....[0]....
.L_3427:
        /*0038*/ 	.word	0xffffffff


	//   ....[1]....
        /*003c*/ 	.word	0xffffffff


	//   ....[2]....
        /*0040*/ 	.word	0xffffffff


	//   ....[3]....
        /*0044*/ 	.word	0xffffffff


	//   ....[4]....
        /*0048*/ 	.word	0xffffffff


	//   ....[5]....
        /*004c*/ 	.word	0xffffffff


	//   ....[6]....
        /*0050*/ 	.word	0xffffffff


	//   ....[7]....
        /*0054*/ 	.word	0xffffffff


	//   ....[8]....
        /*0058*/ 	.word	0xffffffff


	//   ....[9]....
        /*005c*/ 	.word	0xffffffff


	//   ....[10]....
        /*0060*/ 	.word	0xffffffff


	//   ....[11]....
        /*0064*/ 	.word	0xffffffff


	//   ....[12]....
        /*0068*/ 	.word	0xffffffff


	//   ....[13]....
        /*006c*/ 	.word	0xffffffff


	//   ....[14]....
        /*0070*/ 	.word	0xffffffff


	//   ....[15]....
        /*0074*/ 	.word	0xffffffff


	//   ....[16]....
        /*0078*/ 	.word	0xffffffff


	//   ....[17]....
        /*007c*/ 	.word	0xffffffff


	//   ....[18]....
        /*0080*/ 	.word	0xffffffff


	//   ....[19]....
        /*0084*/ 	.word	0xffffffff


	//----- nvinfo : EIATTR_COOP_GROUP_INSTR_OFFSETS
	.align		4
.L_3428:
        /*0088*/ 	.byte	0x04, 0x28
        /*008a*/ 	.short	(.L_3430 - .L_3429)


	//   ....[0]....
.L_3429:
        /*008c*/ 	.word	0x000014b0


	//   ....[1]....
        /*0090*/ 	.word	0x000014e0


	//   ....[2]....
        /*0094*/ 	.word	0x00001500


	//   ....[3]....
        /*0098*/ 	.word	0x00001520


	//   ....[4]....
        /*009c*/ 	.word	0x00001540


	//   ....[5]....
        /*00a0*/ 	.word	0x00001870


	//   ....[6]....
        /*00a4*/ 	.word	0x00001890


	//   ....[7]....
        /*00a8*/ 	.word	0x000018b0


	//   ....[8]....
        /*00ac*/ 	.word	0x000018d0


	//   ....[9]....
        /*00b0*/ 	.word	0x000018f0


	//   ....[10]....
        /*00b4*/ 	.word	0x00001fc0


	//   ....[11]....
        /*00b8*/ 	.word	0x00002030


	//   ....[12]....
        /*00bc*/ 	.word	0x00002090


	//   ....[13]....
        /*00c0*/ 	.word	0x000020f0


	//   ....[14]....
        /*00c4*/ 	.word	0x00002150


	//   ....[15]....
        /*00c8*/ 	.word	0x000024c0


	//   ....[16]....
        /*00cc*/ 	.word	0x00002520


	//   ....[17]....
        /*00d0*/ 	.word	0x00002580


	//   ....[18]....
        /*00d4*/ 	.word	0x000025e0


	//   ....[19]....
        /*00d8*/ 	.word	0x00002640


	//----- nvinfo : EIATTR_EXIT_INSTR_OFFSETS
	.align		4
.L_3430:
        /*00dc*/ 	.byte	0x04, 0x1c
        /*00de*/ 	.short	(.L_3432 - .L_3431)


	//   ....[0]....
.L_3431:
        /*00e0*/ 	.word	0x00000150


	//   ....[1]....
        /*00e4*/ 	.word	0x00001f70


	//----- nvinfo : EIATTR_MAX_THREADS
	.align		4
.L_3432:
        /*00e8*/ 	.byte	0x04, 0x05
        /*00ea*/ 	.short	(.L_3434 - .L_3433)
.L_3433:
        /*00ec*/ 	.word	0x00000080
        /*00f0*/ 	.word	0x00000001
        /*00f4*/ 	.word	0x00000001


	//----- nvinfo : EIATTR_CRS_STACK_SIZE
	.align		4
.L_3434:
        /*00f8*/ 	.byte	0x04, 0x1e
        /*00fa*/ 	.short	(.L_3436 - .L_3435)
.L_3435:
        /*00fc*/ 	.word	0x00000000
.L_3436:


//--------------------- .nv.info._ZN10layer_norm13ln_fwd_kernelINS_13Kernel_traitsI6__halfffffjLj768ELj1ELj4ELj1ELj16ENS_18Kernel_traits_baseILj768ES2_ffffjLj128EEEEELb0ELb1ELb1ELb0EEEvNS_9FwdParamsE --------------------------
	.section	.nv.info._ZN10layer_norm13ln_fwd_kernelINS_13Kernel_traitsI6__halfffffjLj768ELj1ELj4ELj1ELj16ENS_18Kernel_traits_baseILj768ES2_ffffjLj128EEEEELb0ELb1ELb1ELb0EEEvNS_9FwdParamsE,"",@"SHT_CUDA_INFO"
	.sectionflags	@""
	.align	4


	//----- nvinfo : EIATTR_CUDA_API_VERSION
	.align		4
        /*0000*/ 	.byte	0x04, 0x37
        /*0002*/ 	.short	(.L_3438 - .L_3437)
.L_3437:
        /*0004*/ 	.word	0x00000082


	//----- nvinfo : EIATTR_SW2861232_WAR
	.align		4
.L_3438:
        /*0008*/ 	.byte	0x01, 0x35
	.zero		2


	//----- nvinfo : EIATTR_PARAM_CBANK
	.align		4
        /*000c*/ 	.byte	0x04, 0x0a
        /*000e*/ 	.short	(.L_3440 - .L_3439)
	.align		4
.L_3439:
        /*0010*/ 	.word	index@(.nv.constant0._ZN10layer_norm13ln_fwd_kernelINS_13Kernel_traitsI6__halfffffjLj768ELj1ELj4ELj1ELj16ENS_18Kernel_traits_baseILj768ES2_ffffjLj128EEEEELb0ELb1ELb1ELb0EEEvNS_9FwdParamsE)
        /*0014*/ 	.short	0x0160
        /*0016*/ 	.short	0x00e8


	//----- nvinfo : EIATTR_CBANK_PARAM_SIZE
	.align		4
.L_3440:
        /*0018*/ 	.byte	0x03, 0x19
        /*001a*/ 	.short	0x00e8


	//----- nvinfo : EIATTR_KPARAM_INFO
	.align		4
        /*001c*/ 	.byte	0x04, 0x17
        /*001e*/ 	.short	(.L_3442 - .L_3441)
.L_3441:
        /*0020*/ 	.word	0x00000000
        /*0024*/ 	.short	0x0000
        /*0026*/ 	.short	0x0000
        /*0028*/ 	.byte	0x00, 0xf0, 0xa1, 0x03


	//----- nvinfo : EIATTR_MAXREG_COUNT
	.align		4
.L_3442:
        /*002c*/ 	.byte	0x03, 0x1b
        /*002e*/ 	.short	0x00ff


	//----- nvinfo : EIATTR_MERCURY_ISA_VERSION
	.align		4
        /*0030*/ 	.byte	0x03, 0x5f
        /*0032*/ 	.short	0x0000


	//----- nvinfo : EIATTR_COOP_GROUP_MASK_REGIDS
	.align		4
        /*0034*/ 	.byte	0x04, 0x29
        /*0036*/ 	.short	(.L_3444 - .L_3443)


	//   ....[0]....
.L_3443:
        /*0038*/ 	.word	0xffffffff


	//   ....[1]....
        /*003c*/ 	.word	0xffffffff


	//   ....[2]....
        /*0040*/ 	.word	0xffffffff


	//   ....[3]....
        /*0044*/ 	.word	0xffffffff


	//   ....[4]....
        /*0048*/ 	.word	0xffffffff


	//   ....[5]....
        /*004c*/ 	.word	0xffffffff


	//   ....[6]....
        /*0050*/ 	.word	0xffffffff


	//   ....[7]....
        /*0054*/ 	.word	0xffffffff


	//   ....[8]....
        /*0058*/ 	.word	0xffffffff


	//   ....[9]....
        /*005c*/ 	.word	0xffffffff


	//   ....[10]....
        /*0060*/ 	.word	0xffffffff


	//   ....[11]....
        /*0064*/ 	.word	0xffffffff


	//   ....[12]....
        /*0068*/ 	.word	0xffffffff


	//   ....[13]....
        /*006c*/ 	.word	0xffffffff


	//   ....[14]....
        /*0070*/ 	.word	0xffffffff


	//   ....[15]....
        /*0074*/ 	.word	0xffffffff


	//   ....[16]....
        /*0078*/ 	.word	0xffffffff


	//   ....[17]....
        /*007c*/ 	.word	0xffffffff


	//   ....[18]....
        /*0080*/ 	.word	0xffffffff


	//   ....[19]....
        /*0084*/ 	.word	0xffffffff


	//----- nvinfo : EIATTR_COOP_GROUP_INSTR_OFFSETS
	.align		4
.L_3444:
        /*0088*/ 	.byte	0x04, 0x28
        /*008a*/ 	.short	(.L_3446 - .L_3445)


	//   ....[0]....
.L_3445:
        /*008c*/ 	.word	0x00002720


	//   ....[1]....
        /*0090*/ 	.word	0x00002750


	//   ....[2]....
        /*0094*/ 	.word	0x00002770


	//   ....[3]....
        /*0098*/ 	.word	0x00002790


	//   ....[4]....
        /*009c*/ 	.word	0x000027b0


	//   ....[5]....
        /*00a0*/ 	.word	0x00002af0


	//   ....[6]....
        /*00a4*/ 	.word	0x00002b10


	//   ....[7]....
        /*00a8*/ 	.word	0x00002b30


	//   ....[8]....
        /*00ac*/ 	.word	0x00002b50


	//   ....[9]....
        /*00b0*/ 	.word	0x00002b70


	//   ....[10]....
        /*00b4*/ 	.word	0x00003500


	//   ....[11]....
        /*00b8*/ 	.word	0x00003570


	//   ....[12]....
        /*00bc*/ 	.word	0x000035d0


	//   ....[13]....
        /*00c0*/ 	.word	0x00003630


	//   ....[14]....
        /*00c4*/ 	.word	0x00003690


	//   ....[15]....
        /*00c8*/ 	.word	0x00003a10


	//   ....[16]....
        /*00cc*/ 	.word	0x00003a70


	//   ....[17]....
        /*00d0*/ 	.word	0x00003ad0


	//   ....[18]....
        /*00d4*/ 	.word	0x00003b30


	//   ....[19]....
        /*00d8*/ 	.word	0x00003ba0


	//----- nvinfo : EIATTR_EXIT_INSTR_OFFSETS
	.align		4
.L_3446:
        /*00dc*/ 	.byte	0x04, 0x1c
        /*00de*/ 	.short	(.L_3448 - .L_3447)


	//   ....[0]....
.L_3447:
        /*00e0*/ 	.word	0x00000760


	//   ....[1]....
        /*00e4*/ 	.word	0x000034a0


	//----- nvinfo : EIATTR_MAX_THREADS
	.align		4
.L_3448:
        /*00e8*/ 	.byte	0x04, 0x05
        /*00ea*/ 	.short	(.L_3450 - .L_3449)
.L_3449:
        /*00ec*/ 	.word	0x00000080
        /*00f0*/ 	.word	0x00000001
        /*00f4*/ 	.word	0x00000001


	//----- nvinfo : EIATTR_CRS_STACK_SIZE
	.align		4
.L_3450:
        /*00f8*/ 	.byte	0x04, 0x1e
        /*00fa*/ 	.short	(.L_3452 - .L_3451)
.L_3451:
        /*00fc*/ 	.word	0x00000000
.L_3452:


//--------------------- .nv.info._ZN10layer_norm13ln_fwd_kernelINS_13Kernel_traitsI6__halfffffjLj768ELj1ELj4ELj1ELj16ENS_18Kernel_traits_baseILj768ES2_ffffjLj128EEEEELb0ELb1ELb1ELb1EEEvNS_9FwdParamsE --------------------------
	.section	.nv.info._ZN10layer_norm13ln_fwd_kernelINS_13Kernel_traitsI6__halfffffjLj768ELj1ELj4ELj1ELj16ENS_18Kernel_traits_baseILj768ES2_ffffjLj128EEEEELb0ELb1ELb1ELb1EEEvNS_9FwdParamsE,"",@"SHT_CUDA_INFO"
	.sectionflags	@""
	.align	4


	//----- nvinfo : EIATTR_CUDA_API_VERSION
	.align		4
        /*0000*/ 	.byte	0x04, 0x37
        /*0002*/ 	.short	(.L_3454 - .L_3453)
.L_3453:
        /*0004*/ 	.word	0x00000082


	//----- nvinfo : EIATTR_SW2861232_WAR
	.align		4
.L_3454:
        /*0008*/ 	.byte	0x01, 0x35
	.zero		2


	//----- nvinfo : EIATTR_PARAM_CBANK
	.align		4
        /*000c*/ 	.byte	0x04, 0x0a
        /*000e*/ 	.short	(.L_3456 - .L_3455)
	.align		4
.L_3455:
        /*0010*/ 	.word	index@(.nv.constant0._ZN10layer_norm13ln_fwd_kernelINS_13Kernel_traitsI6__halfffffjLj768ELj1ELj4ELj1ELj16ENS_18Kernel_traits_baseILj768ES2_ffffjLj128EEEEELb0ELb1ELb1ELb1EEEvNS_9FwdParamsE)
        /*0014*/ 	.short	0x0160
        /*0016*/ 	.short	0x00e8


	//----- nvinfo : EIATTR_CBANK_PARAM_SIZE
	.align		4
.L_3456:
        /*0018*/ 	.byte	0x03, 0x19
        /*001a*/ 	.short	0x00e8


	//----- nvinfo : EIATTR_KPARAM_INFO
	.align		4
        /*001c*/ 	.byte	0x04, 0x17
        /*001e*/ 	.short	(.L_3458 - .L_3457)
.L_3457:
        /*0020*/ 	.word	0x00000000
        /*0024*/ 	.short	0x0000
        /*0026*/ 	.short	0x0000
        /*0028*/ 	.byte	0x00, 0xf0, 0xa1, 0x03


	//----- nvinfo : EIATTR_MAXREG_COUNT
	.align		4
.L_3458:
        /*002c*/ 	.byte	0x03, 0x1b
        /*002e*/ 	.short	0x00ff


	//----- nvinfo : EIATTR_MERCURY_ISA_VERSION
	.align		4
        /*0030*/ 	.byte	0x03, 0x5f
        /*0032*/ 	.short	0x0000


	//----- nvinfo : EIATTR_COOP_GROUP_MASK_REGIDS
	.align		4
        /*0034*/ 	.byte	0x04, 0x29
        /*0036*/ 	.short	(.L_3460 - .L_3459)


	//   ....[0]....
.L_3459:
        /*0038*/ 	.word	0xffffffff


	//   ....[1]....
        /*003c*/ 	.word	0xffffffff


	//   ....[2]....
        /*0040*/ 	.word	0xffffffff


	//   ....[3]....
        /*0044*/ 	.word	0xffffffff


	//   ....[4]....
        /*0048*/ 	.word	0xffffffff


	//   ....[5]....
        /*004c*/ 	.word	0xffffffff


	//   ....[6]....
        /*0050*/ 	.word	0xffffffff


	//   ....[7]....
        /*0054*/ 	.word	0xffffffff


	//   ....[8]....
        /*0058*/ 	.word	0xffffffff


	//   ....[9]....
        /*005c*/ 	.word	0xffffffff


	//   ....[10]....
        /*0060*/ 	.word	0xffffffff


	//   ....[11]....
        /*0064*/ 	.word	0xffffffff


	//   ....[12]....
        /*0068*/ 	.word	0xffffffff


	//   ....[13]....
        /*006c*/ 	.word	0xffffffff


	//   ....[14]....
        /*0070*/ 	.word	0xffffffff


	//   ....[15]....
        /*0074*/ 	.word	0xffffffff


	//   ....[16]....
        /*0078*/ 	.word	0xffffffff


	//   ....[17]....
        /*007c*/ 	.word	0xffffffff


	//   ....[18]....
        /*0080*/ 	.word	0xffffffff


	//   ....[19]....
        /*0084*/ 	.word	0xffffffff


	//----- nvinfo : EIATTR_COOP_GROUP_INSTR_OFFSETS
	.align		4
.L_3460:
        /*0088*/ 	.byte	0x04, 0x28
        /*008a*/ 	.short	(.L_3462 - .L_3461)


	//   ....[0]....
.L_3461:
        /*008c*/ 	.word	0x00001d00


	//   ....[1]....
        /*0090*/ 	.word	0x00001d30


	//   ....[2]....
        /*0094*/ 	.word	0x00001d50


	//   ....[3]....
        /*0098*/ 	.word	0x00001d70


	//   ....[4]....
        /*009c*/ 	.word	0x00001d90


	//   ....[5]....
        /*00a0*/ 	.word	0x000020c0


	//   ....[6]....
        /*00a4*/ 	.word	0x000020e0


	//   ....[7]....
        /*00a8*/ 	.word	0x00002100


	//   ....[8]....
        /*00ac*/ 	.word	0x00002120


	//   ....[9]....
        /*00b0*/ 	.word	0x00002140


	//   ....[10]....
        /*00b4*/ 	.word	0x00002910


	//   ....[11]....
        /*00b8*/ 	.word	0x00002970


	//   ....[12]....
        /*00bc*/ 	.word	0x000029d0


	//   ....[13]....
        /*00c0*/ 	.word	0x00002a30


	//   ....[14]....
        /*00c4*/ 	.word	0x00002a90


	//   ....[15]....
        /*00c8*/ 	.word	0x00002e00


	//   ....[16]....
        /*00cc*/ 	.word	0x00002e60


	//   ....[17]....
        /*00d0*/ 	.word	0x00002ec0


	//   ....[18]....
        /*00d4*/ 	.word	0x00002f20


	//   ....[19]....
        /*00d8*/ 	.word	0x00002f80


	//----- nvinfo : EIATTR_EXIT_INSTR_OFFSETS
	.align		4
.L_3462:
        /*00dc*/ 	.byte	0x04, 0x1c
        /*00de*/ 	.short	(.L_3464 - .L_3463)


	//   ....[0]....
.L_3463:
        /*00e0*/ 	.word	0x00000150


	//   ....[1]....
        /*00e4*/ 	.word	0x000028c0


	//----- nvinfo : EIATTR_MAX_THREADS
	.align		4
.L_3464:
        /*00e8*/ 	.byte	0x04, 0x05
        /*00ea*/ 	.short	(.L_3466 - .L_3465)
.L_3465:
        /*00ec*/ 	.word	0x00000080
        /*00f0*/ 	.word	0x00000001
        /*00f4*/ 	.word	0x00000001


	//----- nvinfo : EIATTR_CRS_STACK_SIZE
	.align		4
.L_3466:
        /*00f8*/ 	.byte	0x04, 0x1e
        /*00fa*/ 	.short	(.L_3468 - .L_3467)
.L_3467:
        /*00fc*/ 	.word	0x00000000
.L_3468:


//--------------------- .nv.info._ZN10layer_norm13ln_fwd_kernelINS_13Kernel_traitsI6__halfffffjLj768ELj1ELj4ELj1ELj16ENS_18Kernel_traits_baseILj768ES2_ffffjLj128EEEEELb1ELb0ELb0ELb0EEEvNS_9FwdParamsE --------------------------
	.section	.nv.info._ZN10layer_norm13ln_fwd_kernelINS_13Kernel_traitsI6__halfffffjLj768ELj1ELj4ELj1ELj16ENS_18Kernel_traits_baseILj768ES2_ffffjLj128EEEEELb1ELb0ELb0ELb0EEEvNS_9FwdParamsE,"",@"SHT_CUDA_INFO"
	.sectionflags	@""
	.align	4


	//----- nvinfo : EIATTR_CUDA_API_VERSION
	.align		4
        /*0000*/ 	.byte	0x04, 0x37
        /*0002*/ 	.short	(.L_3470 - .L_3469)
.L_3469:
        /*0004*/ 	.word	0x00000082


	//----- nvinfo : EIATTR_SW2861232_WAR
	.align		4
.L_3470:
        /*0008*/ 	.byte	0x01, 0x35
	.zero		2


	//----- nvinfo : EIATTR_PARAM_CBANK
	.align		4
        /*000c*/ 	.byte	0x04, 0x0a
        /*000e*/ 	.short	(.L_3472 - .L_3471)
	.align		4
.L_3471:
        /*0010*/ 	.word	index@(.nv.constant0._ZN10layer_norm13ln_fwd_kernelINS_13Kernel_traitsI6__halfffffjLj768ELj1ELj4ELj1ELj16ENS_18Kernel_traits_baseILj768ES2_ffffjLj128EEEEELb1ELb0ELb0ELb0EEEvNS_9FwdParamsE)
        /*0014*/ 	.short	0x0160
        /*0016*/ 	.short	0x00e8


	//----- nvinfo : EIATTR_CBANK_PARAM_SIZE
	.align		4
.L_3472:
        /*0018*/ 	.byte	0x03, 0x19
        /*001a*/ 	.short	0x00e8


	//----- nvinfo : EIATTR_KPARAM_INFO
	.align		4
        /*001c*/ 	.byte	0x04, 0x17
        /*001e*/ 	.short	(.L_3474 - .L_3473)
.L_3473:
        /*0020*/ 	.word	0x00000000
        /*0024*/ 	.short	0x0000
        /*0026*/ 	.short	0x0000
        /*0028*/ 	.byte	0x00, 0xf0, 0xa1, 0x03


	//----- nvinfo : EIATTR_MAXREG_COUNT
	.align		4
.L_3474:
        /*002c*/ 	.byte	0x03, 0x1b
        /*002e*/ 	.short	0x00ff


	//----- nvinfo : EIATTR_MERCURY_ISA_VERSION
	.align		4
        /*0030*/ 	.byte	0x03, 0x5f
        /*0032*/ 	.short	0x0000


	//----- nvinfo : EIATTR_COOP_GROUP_MASK_REGIDS
	.align		4
        /*0034*/ 	.byte	0x04, 0x29
        /*0036*/ 	.short	(.L_3476 - .L_3475)


	//   ....[0]....
.L_3475:
        /*0038*/ 	.word	0xffffffff


	//   ....[1]....
        /*003c*/ 	.word	0xffffffff


	//   ....[2]....
        /*0040*/ 	.word	0xffffffff


	//   ....[3]....
        /*0044*/ 	.word	0xffffffff


	//   ....[4]....
        /*0048*/ 	.word	0xffffffff


	//   ....[5]....
        /*004c*/ 	.word	0xffffffff


	//   ....[6]....
        /*0050*/ 	.word	0xffffffff


	//   ....[7]....
        /*0054*/ 	.word	0xffffffff


	//   ....[8]....
        /*0058*/ 	.word	0xffffffff


	//   ....[9]....
        /*005c*/ 	.word	0xffffffff


	//   ....[10]....
        /*0060*/ 	.word	0xffffffff


	//   ....[11]....
        /*0064*/ 	.word	0xffffffff


	//   ....[12]....
        /*0068*/ 	.word	0xffffffff


	//   ....[13]....
        /*006c*/ 	.word	0xffffffff


	//   ....[14]....
        /*0070*/ 	.word	0xffffffff


	//   ....[15]....
        /*0074*/ 	.word	0xffffffff


	//   ....[16]....
        /*0078*/ 	.word	0xffffffff


	//   ....[17]....
        /*007c*/ 	.word	0xffffffff


	//   ....[18]....
        /*0080*/ 	.word	0xffffffff


	//   ....[19]....
        /*0084*/ 	.word	0xffffffff


	//----- nvinfo : EIATTR_COOP_GROUP_INSTR_OFFSETS
	.align		4
.L_3476:
        /*0088*/ 	.byte	0x04, 0x28
        /*008a*/ 	.short	(.L_3478 - .L_3477)


	//   ....[0]....
.L_3477:
        /*008c*/ 	.word	0x00009a90


	//   ....[1]....
        /*0090*/ 	.word	0x00009ac0


	//   ....[2]....
        /*0094*/ 	.word	0x00009ae0


	//   ....[3]....
        /*0098*/ 	.word	0x00009b00


	//   ....[4]....
        /*009c*/ 	.word	0x00009b20


	//   ....[5]....
        /*00a0*/ 	.word	0x00009e60


	//   ....[6]....
        /*00a4*/ 	.word	0x00009e80


	//   ....[7]....
        /*00a8*/ 	.word	0x00009ea0


	//   ....[8]....
        /*00ac*/ 	.word	0x00009ec0


	//   ....[9]....
        /*00b0*/ 	.word	0x00009ee0


	//   ....[10]....
        /*00b4*/ 	.word	0x0000a800


	//   ....[11]....
        /*00b8*/ 	.word	0x0000a880


	//   ....[12]....
        /*00bc*/ 	.word	0x0000a8e0


	//   ....[13]....
        /*00c0*/ 	.word	0x0000a940


	//   ....[14]....
        /*00c4*/ 	.word	0x0000a9a0


	//   ....[15]....
        /*00c8*/ 	.word	0x0000ad20


	//   ....[16]....
        /*00cc*/ 	.word	0x0000ad80


	//   ....[17]....
        /*00d0*/ 	.word	0x0000ade0


	//   ....[18]....
        /*00d4*/ 	.word	0x0000ae40


	//   ....[19]....
        /*00d8*/ 	.word	0x0000aeb0


	//----- nvinfo : EIATTR_EXIT_INSTR_OFFSETS
	.align		4
.L_3478:
        /*00dc*/ 	.byte	0x04, 0x1c
        /*00de*/ 	.short	(.L_3480 - .L_3479)


	//   ....[0]....
.L_3479:
        /*00e0*/ 	.word	0x00000ad0


	//   ....[1]....
        /*00e4*/ 	.word	0x0000a7a0


	//----- nvinfo : EIATTR_MAX_THREADS
	.align		4
.L_3480:
        /*00e8*/ 	.byte	0x04, 0x05
        /*00ea*/ 	.short	(.L_3482 - .L_3481)
.L_3481:
        /*00ec*/ 	.word	0x00000080
        /*00f0*/ 	.word	0x00000001
        /*00f4*/ 	.word	0x00000001


	//----- nvinfo : EIATTR_CRS_STACK_SIZE
	.align		4
.L_3482:
        /*00f8*/ 	.byte	0x04, 0x1e
        /*00fa*/ 	.short	(.L_3484 - .L_3483)
.L_3483:
        /*00fc*/ 	.word	0x00000000
.L_3484:


//--------------------- .nv.info._ZN10layer_norm13ln_fwd_kernelINS_13Kernel_traitsI6__halfffffjLj768ELj1ELj4ELj1ELj16ENS_18Kernel_traits_baseILj768ES2_ffffjLj128EEEEELb1ELb0ELb0ELb1EEEvNS_9FwdParamsE --------------------------
	.section	.nv.info._ZN10layer_norm13ln_fwd_kernelINS_13Kernel_traitsI6__halfffffjLj768ELj1ELj4ELj1ELj16ENS_18Kernel_traits_baseILj768ES2_ffffjLj128EEEEELb1ELb0ELb0ELb1EEEvNS_9FwdParamsE,"",@"SHT_CUDA_INFO"
	.sectionflags	@""
	.align	4


	//----- nvinfo : EIATTR_CUDA_API_VERSION
	.align		4
        /*0000*/ 	.byte	0x04, 0x37
        /*0002*/ 	.short	(.L_3486 - .L_3485)
.L_3485:
        /*0004*/ 	.word	0x00000082


	//----- nvinfo : EIATTR_SW2861232_WAR
	.align		4
.L_3486:
        /*0008*/ 	.byte	0x01, 0x35
	.zero		2


	//----- nvinfo : EIATTR_PARAM_CBANK
	.align		4
        /*000c*/ 	.byte	0x04, 0x0a
        /*000e*/ 	.short	(.L_3488 - .L_3487)
	.align		4
.L_3487:
        /*0010*/ 	.word	index@(.nv.constant0._ZN10layer_norm13ln_fwd_kernelINS_13Kernel_traitsI6__halfffffjLj768ELj1ELj4ELj1ELj16ENS_18Kernel_traits_baseILj768ES2_ffffjLj128EEEEELb1ELb0ELb0ELb1EEEvNS_9FwdParamsE)
        /*0014*/ 	.short	0x0160
        /*0016*/ 	.short	0x00e8


	//----- nvinfo : EIATTR_CBANK_PARAM_SIZE
	.align		4
.L_3488:
        /*0018*/ 	.byte	0x03, 0x19
        /*001a*/ 	.short	0x00e8


	//----- nvinfo : EIATTR_KPARAM_INFO
	.align		4
        /*001c*/ 	.byte	0x04, 0x17
        /*001e*/ 	.short	(.L_3490 - .L_3489)
.L_3489:
        /*0020*/ 	.word	0x00000000
        /*0024*/ 	.short	0x0000
        /*0026*/ 	.short	0x0000
        /*0028*/ 	.byte	0x00, 0xf0, 0xa1, 0x03


	//----- nvinfo : EIATTR_MAXREG_COUNT
	.align		4
.L_3490:
        /*002c*/ 	.byte	0x03, 0x1b
        /*002e*/ 	.short	0x00ff


	//----- nvinfo : EIATTR_MERCURY_ISA_VERSION
	.align		4
        /*0030*/ 	.byte	0x03, 0x5f
        /*0032*/ 	.short	0x0000


	//----- nvinfo : EIATTR_COOP_GROUP_MASK_REGIDS
	.align		4
        /*0034*/ 	.byte	0x04, 0x29
        /*0036*/ 	.short	(.L_3492 - .L_3491)


	//   ....[0]....
.L_3491:
        /*0038*/ 	.word	0xffffffff


	//   ....[1]....
        /*003c*/ 	.word	0xffffffff


	//   ....[2]....
        /*0040*/ 	.word	0xffffffff


	//   ....[3]....
        /*0044*/ 	.word	0xffffffff


	//   ....[4]....
        /*0048*/ 	.word	0xffffffff


	//   ....[5]....
        /*004c*/ 	.word	0xffffffff


	//   ....[6]....
        /*0050*/ 	.word	0xffffffff


	//   ....[7]....
        /*0054*/ 	.word	0xffffffff


	//   ....[8]....
        /*0058*/ 	.word	0xffffffff


	//   ....[9]....
        /*005c*/ 	.word	0xffffffff


	//   ....[10]....
        /*0060*/ 	.word	0xffffffff


	//   ....[11]....
        /*0064*/ 	.word	0xffffffff


	//   ....[12]....
        /*0068*/ 	.word	0xffffffff


	//   ....[13]....
        /*006c*/ 	.word	0xffffffff


	//   ....[14]....
        /*0070*/ 	.word	0xffffffff


	//   ....[15]....
        /*0074*/ 	.word	0xffffffff


	//   ....[16]....
        /*0078*/ 	.word	0xffffffff


	//   ....[17]....
        /*007c*/ 	.word	0xffffffff


	//   ....[18]....
        /*0080*/ 	.word	0xffffffff


	//   ....[19]....
        /*0084*/ 	.word	0xffffffff


	//----- nvinfo : EIATTR_COOP_GROUP_INSTR_OFFSETS
	.align		4
.L_3492:
        /*0088*/ 	.byte	0x04, 0x28
        /*008a*/ 	.short	(.L_3494 - .L_3493)


	//   ....[0]....
.L_3493:
        /*008c*/ 	.word	0x000090c0


	//   ....[1]....
        /*0090*/ 	.word	0x000090f0


	//   ....[2]....
        /*0094*/ 	.word	0x00009110


	//   ....[3]....
        /*0098*/ 	.word	0x00009130


	//   ....[4]....
        /*009c*/ 	.word	0x00009150


	//   ....[5]....
        /*00a0*/ 	.word	0x00009480


	//   ....[6]....
        /*00a4*/ 	.word	0x000094a0


	//   ....[7]....
        /*00a8*/ 	.word	0x000094c0


	//   ....[8]....
        /*00ac*/ 	.word	0x000094e0


	//   ....[9]....
        /*00b0*/ 	.word	0x00009500


	//   ....[10]....
        /*00b4*/ 	.word	0x00009c50


	//   ....[11]....
        /*00b8*/ 	.word	0x00009cc0


	//   ....[12]....
        /*00bc*/ 	.word	0x00009d20


	//   ....[13]....
        /*00c0*/ 	.word	0x00009d80


	//   ....[14]....
        /*00c4*/ 	.word	0x00009de0


	//   ....[15]....
        /*00c8*/ 	.word	0x0000a150


	//   ....[16]....
        /*00cc*/ 	.word	0x0000a1b0


	//   ....[17]....
        /*00d0*/ 	.word	0x0000a210


	//   ....[18]....
        /*00d4*/ 	.word	0x0000a270


	//   ....[19]....
        /*00d8*/ 	.word	0x0000a2d0


	//----- nvinfo : EIATTR_EXIT_INSTR_OFFSETS
	.align		4
.L_3494:
        /*00dc*/ 	.byte	0x04, 0x1c
        /*00de*/ 	.short	(.L_3496 - .L_3495)


	//   ....[0]....
.L_3495:
        /*00e0*/ 	.word	0x000005b0


	//   ....[1]....
        /*00e4*/ 	.word	0x00009bf0


	//----- nvinfo : EIATTR_MAX_THREADS
	.align		4
.L_3496:
        /*00e8*/ 	.byte	0x04, 0x05
        /*00ea*/ 	.short	(.L_3498 - .L_3497)
.L_3497:
        /*00ec*/ 	.word	0x00000080
        /*00f0*/ 	.word	0x00000001
        /*00f4*/ 	.word	0x00000001


	//----- nvinfo : EIATTR_CRS_STACK_SIZE
	.align		4
.L_3498:
        /*00f8*/ 	.byte	0x04, 0x1e
        /*00fa*/ 	.short	(.L_3500 - .L_3499)
.L_3499:
        /*00fc*/ 	.word	0x00000000
.L_3500:


//--------------------- .nv.info._ZN10layer_norm13ln_fwd_kernelINS_13Kernel_traitsI6__halfffffjLj768ELj1ELj4ELj1ELj16ENS_18Kernel_traits_baseILj768ES2_ffffjLj128EEEEELb1ELb0ELb1ELb0EEEvNS_9FwdParamsE --------------------------
	.section	.nv.info._ZN10layer_norm13ln_fwd_kernelINS_13Kernel_traitsI6__halfffffjLj768ELj1ELj4ELj1ELj16ENS_18Kernel_traits_baseILj768ES2_ffffjLj128EEEEELb1ELb0ELb1ELb0EEEvNS_9FwdParamsE,"",@"SHT_CUDA_INFO"
	.sectionflags	@""
	.align	4


	//----- nvinfo : EIATTR_CUDA_API_VERSION
	.align		4
        /*0000*/ 	.byte	0x04, 0x37
        /*0002*/ 	.short	(.L_3502 - .L_3501)
.L_3501:
        /*0004*/ 	.word	0x00000082


	//----- nvinfo : EIATTR_SW2861232_WAR
	.align		4
.L_3502:
        /*0008*/ 	.byte	0x01, 0x35
	.zero		2


	//----- nvinfo : EIATTR_PARAM_CBANK
	.align		4
        /*000c*/ 	.byte	0x04, 0x0a
        /*000e*/ 	.short	(.L_3504 - .L_3503)
	.align		4
.L_3503:
        /*0010*/ 	.word	index@(.nv.constant0._ZN10layer_norm13ln_fwd_kernelINS_13Kernel_traitsI6__halfffffjLj768ELj1ELj4ELj1ELj16ENS_18Kernel_traits_baseILj768ES2_ffffjLj128EEEEELb1ELb0ELb1ELb0EEEvNS_9FwdParamsE)
        /*0014*/ 	.short	0x0160
        /*0016*/ 	.short	0x00e8


	//----- nvinfo : EIATTR_CBANK_PARAM_SIZE
	.align		4
.L_3504:
        /*0018*/ 	.byte	0x03, 0x19
        /*001a*/ 	.short	0x00e8


	//----- nvinfo : EIATTR_KPARAM_INFO
	.align		4
        /*001c*/ 	.byte	0x04, 0x17
        /*001e*/ 	.short	(.L_3506 - .L_3505)
.L_3505:
        /*0020*/ 	.word	0x00000000
        /*0024*/ 	.short	0x0000
        /*0026*/ 	.short	0x0000
        /*0028*/ 	.byte	0x00, 0xf0, 0xa1, 0x03


	//----- nvinfo : EIATTR_MAXREG_COUNT
	.align		4
.L_3506:
        /*002c*/ 	.byte	0x03, 0x1b
        /*002e*/ 	.short	0x00ff


	//----- nvinfo : EIATTR_MERCURY_ISA_VERSION
	.align		4
        /*0030*/ 	.byte	0x03, 0x5f
        /*0032*/ 	.short	0x0000


	//----- nvinfo : EIATTR_COOP_GROUP_MASK_REGIDS
	.align		4
        /*0034*/ 	.byte	0x04, 0x29
        /*0036*/ 	.short	(.L_3508 - .L_3507)


	//   ....[0]....
.L_3507:
        /*0038*/ 	.word	0xffffffff


	//   ....[1]....
        /*003c*/ 	.word	0xffffffff


	//   ....[2]....
        /*0040*/ 	.word	0xffffffff


	//   ....[3]....
        /*0044*/ 	.word	0xffffffff


	//   ....[4]....
        /*0048*/ 	.word	0xffffffff


	//   ....[5]....
        /*004c*/ 	.word	0xffffffff


	//   ....[6]....
        /*0050*/ 	.word	0xffffffff


	//   ....[7]....
        /*0054*/ 	.word	0xffffffff


	//   ....[8]....
        /*0058*/ 	.word	0xffffffff


	//   ....[9]....
        /*005c*/ 	.word	0xffffffff


	//   ....[10]....
        /*0060*/ 	.word	0xffffffff


	//   ....[11]....
        /*0064*/ 	.word	0xffffffff


	//   ....[12]....
        /*0068*/ 	.word	0xffffffff


	//   ....[13]....
        /*006c*/ 	.word	0xffffffff


	//   ....[14]....
        /*0070*/ 	.word	0xffffffff


	//   ....[15]....
        /*0074*/ 	.word	0xffffffff


	//   ....[16]....
        /*0078*/ 	.word	0xffffffff


	//   ....[17]....
        /*007c*/ 	.word	0xffffffff


	//   ....[18]....
        /*0080*/ 	.word	0xffffffff


	//   ....[19]....
        /*0084*/ 	.word	0xffffffff


	//----- nvinfo : EIATTR_COOP_GROUP_INSTR_OFFSETS
	.align		4
.L_3508:
        /*0088*/ 	.byte	0x04, 0x28
        /*008a*/ 	.short	(.L_3510 - .L_3509)


	//   ....[0]....
.L_3509:
        /*008c*/ 	.word	0x0000a970


	//   ....[1]....
        /*0090*/ 	.word	0x0000a9a0


	//   ....[2]....
        /*0094*/ 	.word	0x0000a9c0


	//   ....[3]....
        /*0098*/ 	.word	0x0000a9e0


	//   ....[4]....
        /*009c*/ 	.word	0x0000aa00


	//   ....[5]....
        /*00a0*/ 	.word	0x0000ad40


	//   ....[6]....
        /*00a4*/ 	.word	0x0000ad60


	//   ....[7]....
        /*00a8*/ 	.word	0x0000ad80


	//   ....[8]....
        /*00ac*/ 	.word	0x0000ada0


	//   ....[9]....
        /*00b0*/ 	.word	0x0000adc0


	//   ....[10]....
        /*00b4*/ 	.word	0x0000b760


	//   ....[11]....
        /*00b8*/ 	.word	0x0000b7e0


	//   ....[12]....
        /*00bc*/ 	.word	0x0000b840


	//   ....[13]....
        /*00c0*/ 	.word	0x0000b8a0


	//   ....[14]....
        /*00c4*/ 	.word	0x0000b900


	//   ....[15]....
        /*00c8*/ 	.word	0x0000bc80


	//   ....[16]....
        /*00cc*/ 	.word	0x0000bce0


	//   ....[17]....
        /*00d0*/ 	.word	0x0000bd40


	//   ....[18]....
        /*00d4*/ 	.word	0x0000bda0


	//   ....[19]....
        /*00d8*/ 	.word	0x0000be10


	//----- nvinfo : EIATTR_EXIT_INSTR_OFFSETS
	.align		4
.L_3510:
        /*00dc*/ 	.byte	0x04, 0x1c
        /*00de*/ 	.short	(.L_3512 - .L_3511)


	//   ....[0]....
.L_3511:
        /*00e0*/ 	.word	0x00000ac0


	//   ....[1]....
        /*00e4*/ 	.word	0x0000b700


	//----- nvinfo : EIATTR_MAX_THREADS
	.align		4
.L_3512:
        /*00e8*/ 	.byte	0x04, 0x05
        /*00ea*/ 	.short	(.L_3514 - .L_3513)
.L_3513:
        /*00ec*/ 	.word	0x00000080
        /*00f0*/ 	.word	0x00000001
        /*00f4*/ 	.word	0x00000001


	//----- nvinfo : EIATTR_CRS_STACK_SIZE
	.align		4
.L_3514:
        /*00f8*/ 	.byte	0x04, 0x1e
        /*00fa*/ 	.short	(.L_3516 - .L_3515)
.L_3515:
        /*00fc*/ 	.word	0x00000000
.L_3516:


//--------------------- .nv.info._ZN10layer_norm13ln_fwd_kernelINS_13Kernel_traitsI6__halfffffjLj768ELj1ELj4ELj1ELj16ENS_18Kernel_traits_baseILj768ES2_ffffjLj128EEEEELb1ELb0ELb1ELb1EEEvNS_9FwdParamsE --------------------------
	.section	.nv.info._ZN10layer_norm13ln_fwd_kernelINS_13Kernel_traitsI6__halfffffjLj768ELj1ELj4ELj1ELj16ENS_18Kernel_traits_baseILj768ES2_ffffjLj128EEEEELb1ELb0ELb1ELb1EEEvNS_9FwdParamsE,"",@"SHT_CUDA_INFO"
	.sectionflags	@""
	.align	4


	//----- nvinfo : EIATTR_CUDA_API_VERSION
	.align		4
        /*0000*/ 	.byte	0x04, 0x37
        /*0002*/ 	.short	(.L_3518 - .L_3517)
.L_3517:
        /*0004*/ 	.word	0x00000082


	//----- nvinfo : EIATTR_SW2861232_WAR
	.align		4
.L_3518:
        /*0008*/ 	.byte	0x01, 0x35
	.zero		2


	//----- nvinfo : EIATTR_PARAM_CBANK
	.align		4
        /*000c*/ 	.byte	0x04, 0x0a
        /*000e*/ 	.short	(.L_3520 - .L_3519)
	.align		4
.L_3519:
        /*0010*/ 	.word	index@(.nv.constant0._ZN10layer_norm13ln_fwd_kernelINS_13Kernel_traitsI6__halfffffjLj768ELj1ELj4ELj1ELj16ENS_18Kernel_traits_baseILj768ES2_ffffjLj128EEEEELb1ELb0ELb1ELb1EEEvNS_9FwdParamsE)
        /*0014*/ 	.short	0x0160
        /*0016*/ 	.short	0x00e8


	//----- nvinfo : EIATTR_CBANK_PARAM_SIZE
	.align		4
.L_3520:
        /*0018*/ 	.byte	0x03, 0x19
        /*001a*/ 	.short	0x00e8


	//----- nvinfo : EIATTR_KPARAM_INFO
	.align		4
        /*001c*/ 	.byte	0x04, 0x17
        /*001e*/ 	.short	(.L_3522 - .L_3521)
.L_3521:
        /*0020*/ 	.word	0x00000000
        /*0024*/ 	.short	0x0000
        /*0026*/ 	.short	0x0000
        /*0028*/ 	.byte	0x00, 0xf0, 0xa1, 0x03


	//----- nvinfo : EIATTR_MAXREG_COUNT
	.align		4
.L_3522:
        /*002c*/ 	.byte	0x03, 0x1b
        /*002e*/ 	.short	0x00ff


	//----- nvinfo : EIATTR_MERCURY_ISA_VERSION
	.align		4
        /*0030*/ 	.byte	0x03, 0x5f
        /*0032*/ 	.short	0x0000


	//----- nvinfo : EIATTR_COOP_GROUP_MASK_REGIDS
	.align		4
        /*0034*/ 	.byte	0x04, 0x29
        /*0036*/ 	.short	(.L_3524 - .L_3523)


	//   ....[0]....
.L_3523:
        /*0038*/ 	.word	0xffffffff


	//   ....[1]....
        /*003c*/ 	.word	0xffffffff


	//   ....[2]....
        /*0040*/ 	.word	0xffffffff


	//   ....[3]....
        /*0044*/ 	.word	0xffffffff


	//   ....[4]....
        /*0048*/ 	.word	0xffffffff


	//   ....[5]....
        /*004c*/ 	.word	0xffffffff


	//   ....[6]....
        /*0050*/ 	.word	0xffffffff


	//   ....[7]....
        /*0054*/ 	.word	0xffffffff


	//   ....[8]....
        /*0058*/ 	.word	0xffffffff


	//   ....[9]....
        /*005c*/ 	.word	0xffffffff


	//   ....[10]....
        /*0060*/ 	.word	0xffffffff


	//   ....[11]....
        /*0064*/ 	.word	0xffffffff


	//   ....[12]....
        /*0068*/ 	.word	0xffffffff


	//   ....[13]....
        /*006c*/ 	.word	0xffffffff


	//   ....[14]....
        /*0070*/ 	.word	0xffffffff


	//   ....[15]....
        /*0074*/ 	.word	0xffffffff


	//   ....[16]....
        /*0078*/ 	.word	0xffffffff


	//   ....[17]....
        /*007c*/ 	.word	0xffffffff


	//   ....[18]....
        /*0080*/ 	.word	0xffffffff


	//   ....[19]....
        /*0084*/ 	.word	0xffffffff


	//----- nvinfo : EIATTR_COOP_GROUP_INSTR_OFFSETS
	.align		4
.L_3524:
        /*0088*/ 	.byte	0x04, 0x28
        /*008a*/ 	.short	(.L_3526 - .L_3525)


	//   ....[0]....
.L_3525:
        /*008c*/ 	.word	0x00009dd0


	//   ....[1]....
        /*0090*/ 	.word	0x00009e00


	//   ....[2]....
        /*0094*/ 	.word	0x00009e20


	//   ....[3]....
        /*0098*/ 	.word	0x00009e40


	//   ....[4]....
        /*009c*/ 	.word	0x00009e60


	//   ....[5]....
        /*00a0*/ 	.word	0x0000a190


	//   ....[6]....
        /*00a4*/ 	.word	0x0000a1b0


	//   ....[7]....
        /*00a8*/ 	.word	0x0000a1d0


	//   ....[8]....
        /*00ac*/ 	.word	0x0000a1f0


	//   ....[9]....
        /*00b0*/ 	.word	0x0000a210


	//   ....[10]....
        /*00b4*/ 	.word	0x0000aa00


	//   ....[11]....
        /*00b8*/ 	.word	0x0000aa70


	//   ....[12]....
        /*00bc*/ 	.word	0x0000aad0


	//   ....[13]....
        /*00c0*/ 	.word	0x0000ab30


	//   ....[14]....
        /*00c4*/ 	.word	0x0000ab90


	//   ....[15]....
        /*00c8*/ 	.word	0x0000af00


	//   ....[16]....
        /*00cc*/ 	.word	0x0000af60


	//   ....[17]....
        /*00d0*/ 	.word	0x0000afc0


	//   ....[18]....
        /*00d4*/ 	.word	0x0000b020


	//   ....[19]....
        /*00d8*/ 	.word	0x0000b080


	//----- nvinfo : EIATTR_EXIT_INSTR_OFFSETS
	.align		4
.L_3526:
        /*00dc*/ 	.byte	0x04, 0x1c
        /*00de*/ 	.short	(.L_3528 - .L_3527)


	//   ....[0]....
.L_3527:
        /*00e0*/ 	.word	0x000005b0


	//   ....[1]....
        /*00e4*/ 	.word	0x0000a9b0


	//----- nvinfo : EIATTR_MAX_THREADS
	.align		4
.L_3528:
        /*00e8*/ 	.byte	0x04, 0x05
        /*00ea*/ 	.short	(.L_3530 - .L_3529)
.L_3529:
        /*00ec*/ 	.word	0x00000080
        /*00f0*/ 	.word	0x00000001
        /*00f4*/ 	.word	0x00000001


	//----- nvinfo : EIATTR_CRS_STACK_SIZE
	.align		4
.L_3530:
        /*00f8*/ 	.byte	0x04, 0x1e
        /*00fa*/ 	.short	(.L_3532 - .L_3531)
.L_3531:
        /*00fc*/ 	.word	0x00000000
.L_3532:


//--------------------- .nv.info._ZN10layer_norm13ln_fwd_kernelINS_13Kernel_traitsI6__halfffffjLj768ELj1ELj4ELj1ELj16ENS_18Kernel_traits_baseILj768ES2_ffffjLj128EEEEELb1ELb1ELb0ELb0EEEvNS_9FwdParamsE --------------------------
	.section	.nv.info._ZN10layer_norm13ln_fwd_kernelINS_13Kernel_traitsI6__halfffffjLj768ELj1ELj4ELj1ELj16ENS_18Kernel_traits_baseILj768ES2_ffffjLj128EEEEELb1ELb1ELb0ELb0EEEvNS_9FwdParamsE,"",@"SHT_CUDA_INFO"
	.sectionflags	@""
	.align	4


	//----- nvinfo : EIATTR_CUDA_API_VERSION
	.align		4
        /*0000*/ 	.byte	0x04, 0x37
        /*0002*/ 	.short	(.L_3534 - .L_3533)
.L_3533:
        /*0004*/ 	.word	0x00000082


	//----- nvinfo : EIATTR_SW2861232_WAR
	.align		4
.L_3534:
        /*0008*/ 	.byte	0x01, 0x35
	.zero		2


	//----- nvinfo : EIATTR_PARAM_CBANK
	.align		4
        /*000c*/ 	.byte	0x04, 0x0a
        /*000e*/ 	.short	(.L_3536 - .L_3535)
	.align		4
.L_3535:
        /*0010*/ 	.word	index@(.nv.constant0._ZN10layer_norm13ln_fwd_kernelINS_13Kernel_traitsI6__halfffffjLj768ELj1ELj4ELj1ELj16ENS_18Kernel_traits_baseILj768ES2_ffffjLj128EEEEELb1ELb1ELb0ELb0EEEvNS_9FwdParamsE)
        /*0014*/ 	.short	0x0160
        /*0016*/ 	.short	0x00e8


	//----- nvinfo : EIATTR_CBANK_PARAM_SIZE
	.align		4
.L_3536:
        /*0018*/ 	.byte	0x03, 0x19
        /*001a*/ 	.short	0x00e8


	//----- nvinfo : EIATTR_KPARAM_INFO
	.align		4
        /*001c*/ 	.byte	0x04, 0x17
        /*001e*/ 	.short	(.L_3538 - .L_3537)
.L_3537:
        /*0020*/ 	.word	0x00000000
        /*0024*/ 	.short	0x0000
        /*0026*/ 	.short	0x0000
        /*0028*/ 	.byte	0x00, 0xf0, 0xa1, 0x03


	//----- nvinfo : EIATTR_MAXREG_COUNT
	.align		4
.L_3538:
        /*002c*/ 	.byte	0x03, 0x1b
        /*002e*/ 	.short	0x00ff


	//----- nvinfo : EIATTR_MERCURY_ISA_VERSION
	.align		4
        /*0030*/ 	.byte	0x03, 0x5f
        /*0032*/ 	.short	0x0000


	//----- nvinfo : EIATTR_COOP_GROUP_MASK_REGIDS
	.align		4
        /*0034*/ 	.byte	0x04, 0x29
        /*0036*/ 	.short	(.L_3540 - .L_3539)


	//   ....[0]....
.L_3539:
        /*0038*/ 	.word	0xffffffff


	//   ....[1]....
        /*003c*/ 	.word	0xffffffff


	//   ....[2]....
        /*0040*/ 	.word	0xffffffff


	//   ....[3]....
        /*0044*/ 	.word	0xffffffff


	//   ....[4]....
        /*0048*/ 	.word	0xffffffff


	//   ....[5]....
        /*004c*/ 	.word	0xffffffff


	//   ....[6]....
        /*0050*/ 	.word	0xffffffff


	//   ....[7]....
        /*0054*/ 	.word	0xffffffff


	//   ....[8]....
        /*0058*/ 	.word	0xffffffff


	//   ....[9]....
        /*005c*/ 	.word	0xffffffff


	//   ....[10]....
        /*0060*/ 	.word	0xffffffff


	//   ....[11]....
        /*0064*/ 	.word	0xffffffff


	//   ....[12]....
        /*0068*/ 	.word	0xffffffff


	//   ....[13]....
        /*006c*/ 	.word	0xffffffff


	//   ....[14]....
        /*0070*/ 	.word	0xffffffff


	//   ....[15]....
        /*0074*/ 	.word	0xffffffff


	//   ....[16]....
        /*0078*/ 	.word	0xffffffff


	//   ....[17]....
        /*007c*/ 	.word	0xffffffff


	//   ....[18]....
        /*0080*/ 	.word	0xffffffff


	//   ....[19]....
        /*0084*/ 	.word	0xffffffff


	//----- nvinfo : EIATTR_COOP_GROUP_INSTR_OFFSETS
	.align		4
.L_3540:
        /*0088*/ 	.byte	0x04, 0x28
        /*008a*/ 	.short	(.L_3542 - .L_3541)


	//   ....[0]....
.L_3541:
        /*008c*/ 	.word	0x00009ed0


	//   ....[1]....
        /*0090*/ 	.word	0x00009f00


	//   ....[2]....
        /*0094*/ 	.word	0x00009f20


	//   ....[3]....
        /*0098*/ 	.word	0x00009f40


	//   ....[4]....
        /*009c*/ 	.word	0x00009f60


	//   ....[5]....
        /*00a0*/ 	.word	0x0000a2a0


	//   ....[6]....
        /*00a4*/ 	.word	0x0000a2c0


	//   ....[7]....
        /*00a8*/ 	.word	0x0000a2e0


	//   ....[8]....
        /*00ac*/ 	.word	0x0000a300


	//   ....[9]....
        /*00b0*/ 	.word	0x0000a320


	//   ....[10]....
        /*00b4*/ 	.word	0x0000ac40


	//   ....[11]....
        /*00b8*/ 	.word	0x0000acb0


	//   ....[12]....
        /*00bc*/ 	.word	0x0000ad20


	//   ....[13]....
        /*00c0*/ 	.word	0x0000ad90


	//   ....[14]....
        /*00c4*/ 	.word	0x0000ae00


	//   ....[15]....
        /*00c8*/ 	.word	0x0000b180


	//   ....[16]....
        /*00cc*/ 	.word	0x0000b1e0


	//   ....[17]....
        /*00d0*/ 	.word	0x0000b240


	//   ....[18]....
        /*00d4*/ 	.word	0x0000b2a0


	//   ....[19]....
        /*00d8*/ 	.word	0x0000b300


	//----- nvinfo : EIATTR_EXIT_INSTR_OFFSETS
	.align		4
.L_3542:
        /*00dc*/ 	.byte	0x04, 0x1c
        /*00de*/ 	.short	(.L_3544 - .L_3543)


	//   ....[0]....
.L_3543:
        /*00e0*/ 	.word	0x00000bf0


	//   ....[1]....
        /*00e4*/ 	.word	0x0000abe0


	//----- nvinfo : EIATTR_MAX_THREADS
	.align		4
.L_3544:
        /*00e8*/ 	.byte	0x04, 0x05
        /*00ea*/ 	.short	(.L_3546 - .L_3545)
.L_3545:
        /*00ec*/ 	.word	0x00000080
        /*00f0*/ 	.word	0x00000001
        /*00f4*/ 	.word	0x00000001


	//----- nvinfo : EIATTR_CRS_STACK_SIZE
	.align		4
.L_3546:
        /*00f8*/ 	.byte	0x04, 0x1e
        /*00fa*/ 	.short	(.L_3548 - .L_3547)
.L_3547:
        /*00fc*/ 	.word	0x00000000
.L_3548:


//--------------------- .nv.info._ZN10layer_norm13ln_fwd_kernelINS_13Kernel_traitsI6__halfffffjLj768ELj1ELj4ELj1ELj16ENS_18Kernel_traits_baseILj768ES2_ffffjLj128EEEEELb1ELb1ELb0ELb1EEEvNS_9FwdParamsE --------------------------
	.section	.nv.info._ZN10layer_norm13ln_fwd_kernelINS_13Kernel_traitsI6__halfffffjLj768ELj1ELj4ELj1ELj16ENS_18Kernel_traits_baseILj768ES2_ffffjLj128EEEEELb1ELb1ELb0ELb1EEEvNS_9FwdParamsE,"",@"SHT_CUDA_INFO"
	.sectionflags	@""
	.align	4


	//----- nvinfo : EIATTR_CUDA_API_VERSION
	.align		4
        /*0000*/ 	.byte	0x04, 0x37
        /*0002*/ 	.short	(.L_3550 - .L_3549)
.L_3549:
        /*0004*/ 	.word	0x00000082


	//----- nvinfo : EIATTR_SW2861232_WAR
	.align		4
.L_3550:
        /*0008*/ 	.byte	0x01, 0x35
	.zero		2


	//----- nvinfo : EIATTR_PARAM_CBANK
	.align		4
        /*000c*/ 	.byte	0x04, 0x0a
        /*000e*/ 	.short	(.L_3552 - .L_3551)
	.align		4
.L_3551:
        /*0010*/ 	.word	index@(.nv.constant0._ZN10layer_norm13ln_fwd_kernelINS_13Kernel_traitsI6__halfffffjLj768ELj1ELj4ELj1ELj16ENS_18Kernel_traits_baseILj768ES2_ffffjLj128EEEEELb1ELb1ELb0ELb1EEEvNS_9FwdParamsE)
        /*0014*/ 	.short	0x0160
        /*0016*/ 	.short	0x00e8


	//----- nvinfo : EIATTR_CBANK_PARAM_SIZE
	.align		4
.L_3552:
        /*0018*/ 	.byte	0x03, 0x19
        /*001a*/ 	.short	0x00e8


	//----- nvinfo : EIATTR_KPARAM_INFO
	.align		4
        /*001c*/ 	.byte	0x04, 0x17
        /*001e*/ 	.short	(.L_3554 - .L_3553)
.L_3553:
        /*0020*/ 	.word	0x00000000
        /*0024*/ 	.short	0x0000
        /*0026*/ 	.short	0x0000
        /*0028*/ 	.byte	0x00, 0xf0, 0xa1, 0x03


	//----- nvinfo : EIATTR_MAXREG_COUNT
	.align		4
.L_3554:
        /*002c*/ 	.byte	0x03, 0x1b
        /*002e*/ 	.short	0x00ff


	//----- nvinfo : EIATTR_MERCURY_ISA_VERSION
	.align		4
        /*0030*/ 	.byte	0x03, 0x5f
        /*0032*/ 	.short	0x0000


	//----- nvinfo : EIATTR_COOP_GROUP_MASK_REGIDS
	.align		4
        /*0034*/ 	.byte	0x04, 0x29
        /*0036*/ 	.short	(.L_3556 - .L_3555)


	//   ....[0]....
.L_3555:
        /*0038*/ 	.word	0xffffffff


	//   ....[1]....
        /*003c*/ 	.word	0xffffffff


	//   ....[2]....
        /*0040*/ 	.word	0xffffffff


	//   ....[3]....
        /*0044*/ 	.word	0xffffffff


	//   ....[4]....
        /*0048*/ 	.word	0xffffffff


	//   ....[5]....
        /*004c*/ 	.word	0xffffffff


	//   ....[6]....
        /*0050*/ 	.word	0xffffffff


	//   ....[7]....
        /*0054*/ 	.word	0xffffffff


	//   ....[8]....
        /*0058*/ 	.word	0xffffffff


	//   ....[9]....
        /*005c*/ 	.word	0xffffffff


	//   ....[10]....
        /*0060*/ 	.word	0xffffffff


	//   ....[11]....
        /*0064*/ 	.word	0xffffffff


	//   ....[12]....
        /*0068*/ 	.word	0xffffffff


	//   ....[13]....
        /*006c*/ 	.word	0xffffffff


	//   ....[14]....
        /*0070*/ 	.word	0xffffffff


	//   ....[15]....
        /*0074*/ 	.word	0xffffffff


	//   ....[16]....
        /*0078*/ 	.word	0xffffffff


	//   ....[17]....
        /*007c*/ 	.word	0xffffffff


	//   ....[18]....
        /*0080*/ 	.word	0xffffffff


	//   ....[19]....
        /*0084*/ 	.word	0xffffffff


	//----- nvinfo : EIATTR_COOP_GROUP_INSTR_OFFSETS
	.align		4
.L_3556:
        /*0088*/ 	.byte	0x04, 0x28
        /*008a*/ 	.short	(.L_3558 - .L_3557)


	//   ....[0]....
.L_3557:
        /*008c*/ 	.word	0x000094f0


	//   ....[1]....
        /*0090*/ 	.word	0x00009520


	//   ....[2]....
        /*0094*/ 	.word	0x00009540


	//   ....[3]....
        /*0098*/ 	.word	0x00009560


	//   ....[4]....
        /*009c*/ 	.word	0x00009580


	//   ....[5]....
        /*00a0*/ 	.word	0x000098b0


	//   ....[6]....
        /*00a4*/ 	.word	0x000098d0


	//   ....[7]....
        /*00a8*/ 	.word	0x000098f0


	//   ....[8]....
        /*00ac*/ 	.word	0x00009910


	//   ....[9]....
        /*00b0*/ 	.word	0x00009930


	//   ....[10]....
        /*00b4*/ 	.word	0x0000a070


	//   ....[11]....
        /*00b8*/ 	.word	0x0000a0d0


	//   ....[12]....
        /*00bc*/ 	.word	0x0000a130


	//   ....[13]....
        /*00c0*/ 	.word	0x0000a190


	//   ....[14]....
        /*00c4*/ 	.word	0x0000a1f0


	//   ....[15]....
        /*00c8*/ 	.word	0x0000a560


	//   ....[16]....
        /*00cc*/ 	.word	0x0000a5c0


	//   ....[17]....
        /*00d0*/ 	.word	0x0000a620


	//   ....[18]....
        /*00d4*/ 	.word	0x0000a680


	//   ....[19]....
        /*00d8*/ 	.word	0x0000a6e0


	//----- nvinfo : EIATTR_EXIT_INSTR_OFFSETS
	.align		4
.L_3558:
        /*00dc*/ 	.byte	0x04, 0x1c
        /*00de*/ 	.short	(.L_3560 - .L_3559)


	//   ....[0]....
.L_3559:
        /*00e0*/ 	.word	0x000005b0


	//   ....[1]....
        /*00e4*/ 	.word	0x0000a020


	//----- nvinfo : EIATTR_MAX_THREADS
	.align		4
.L_3560:
        /*00e8*/ 	.byte	0x04, 0x05
        /*00ea*/ 	.short	(.L_3562 - .L_3561)
.L_3561:
        /*00ec*/ 	.word	0x00000080
        /*00f0*/ 	.word	0x00000001
        /*00f4*/ 	.word	0x00000001


	//----- nvinfo : EIATTR_CRS_STACK_SIZE
	.align		4
.L_3562:
        /*00f8*/ 	.byte	0x04, 0x1e
        /*00fa*/ 	.short	(.L_3564 - .L_3563)
.L_3563:
        /*00fc*/ 	.word	0x00000000
.L_3564:


//--------------------- .nv.info._ZN10layer_norm13ln_fwd_kernelINS_13Kernel_traitsI6__halfffffjLj768ELj1ELj4ELj1ELj16ENS_18Kernel_traits_baseILj768ES2_ffffjLj128EEEEELb1ELb1ELb1ELb0EEEvNS_9FwdParamsE --------------------------
	.section	.nv.info._ZN10layer_norm13ln_fwd_kernelINS_13Kernel_traitsI6__halfffffjLj768ELj1ELj4ELj1ELj16ENS_18Kernel_traits_baseILj768ES2_ffffjLj128EEEEELb1ELb1ELb1ELb0EEEvNS_9FwdParamsE,"",@"SHT_CUDA_INFO"
	.sectionflags	@""
	.align	4


	//----- nvinfo : EIATTR_CUDA_API_VERSION
	.align		4
        /*0000*/ 	.byte	0x04, 0x37
        /*0002*/ 	.short	(.L_3566 - .L_3565)
.L_3565:
        /*0004*/ 	.word	0x00000082


	//----- nvinfo : EIATTR_SW2861232_WAR
	.align		4
.L_3566:
        /*0008*/ 	.byte	0x01, 0x35
	.zero		2


	//----- nvinfo : EIATTR_PARAM_CBANK
	.align		4
        /*000c*/ 	.byte	0x04, 0x0a
        /*000e*/ 	.short	(.L_3568 - .L_3567)
	.align		4
.L_3567:
        /*0010*/ 	.word	index@(.nv.constant0._ZN10layer_norm13ln_fwd_kernelINS_13Kernel_traitsI6__halfffffjLj768ELj1ELj4ELj1ELj16ENS_18Kernel_traits_baseILj768ES2_ffffjLj128EEEEELb1ELb1ELb1ELb0EEEvNS_9FwdParamsE)
        /*0014*/ 	.short	0x0160
        /*0016*/ 	.short	0x00e8


	//----- nvinfo : EIATTR_CBANK_PARAM_SIZE
	.align		4
.L_3568:
        /*0018*/ 	.byte	0x03, 0x19
        /*001a*/ 	.short	0x00e8


	//----- nvinfo : EIATTR_KPARAM_INFO
	.align		4
        /*001c*/ 	.byte	0x04, 0x17
        /*001e*/ 	.short	(.L_3570 - .L_3569)
.L_3569:
        /*0020*/ 	.word	0x00000000
        /*0024*/ 	.short	0x0000
        /*0026*/ 	.short	0x0000
        /*0028*/ 	.byte	0x00, 0xf0, 0xa1, 0x03


	//----- nvinfo : EIATTR_MAXREG_COUNT
	.align		4
.L_3570:
        /*002c*/ 	.byte	0x03, 0x1b
        /*002e*/ 	.short	0x00ff


	//----- nvinfo : EIATTR_MERCURY_ISA_VERSION
	.align		4
        /*0030*/ 	.byte	0x03, 0x5f
        /*0032*/ 	.short	0x0000


	//----- nvinfo : EIATTR_COOP_GROUP_MASK_REGIDS
	.align		4
        /*0034*/ 	.byte	0x04, 0x29
        /*0036*/ 	.short	(.L_3572 - .L_3571)


	//   ....[0]....
.L_3571:
        /*0038*/ 	.word	0xffffffff


	//   ....[1]....
        /*003c*/ 	.word	0xffffffff


	//   ....[2]....
        /*0040*/ 	.word	0xffffffff


	//   ....[3]....
        /*0044*/ 	.word	0xffffffff


	//   ....[4]....
        /*0048*/ 	.word	0xffffffff


	//   ....[5]....
        /*004c*/ 	.word	0xffffffff


	//   ....[6]....
        /*0050*/ 	.word	0xffffffff


	//   ....[7]....
        /*0054*/ 	.word	0xffffffff


	//   ....[8]....
        /*0058*/ 	.word	0xffffffff


	//   ....[9]....
        /*005c*/ 	.word	0xffffffff


	//   ....[10]....
        /*0060*/ 	.word	0xffffffff


	//   ....[11]....
        /*0064*/ 	.word	0xffffffff


	//   ....[12]....
        /*0068*/ 	.word	0xffffffff


	//   ....[13]....
        /*006c*/ 	.word	0xffffffff


	//   ....[14]....
        /*0070*/ 	.word	0xffffffff


	//   ....[15]....
        /*0074*/ 	.word	0xffffffff


	//   ....[16]....
        /*0078*/ 	.word	0xffffffff


	//   ....[17]....
        /*007c*/ 	.word	0xffffffff


	//   ....[18]....
        /*0080*/ 	.word	0xffffffff


	//   ....[19]....
        /*0084*/ 	.word	0xffffffff


	//----- nvinfo : EIATTR_COOP_GROUP_INSTR_OFFSETS
	.align		4
.L_3572:
        /*0088*/ 	.byte	0x04, 0x28
        /*008a*/ 	.short	(.L_3574 - .L_3573)


	//   ....[0]....
.L_3573:
        /*008c*/ 	.word	0x0000af10


	//   ....[1]....
        /*0090*/ 	.word	0x0000af40


	//   ....[2]....
        /*0094*/ 	.word	0x0000af60


	//   ....[3]....
        /*0098*/ 	.word	0x0000af80


	//   ....[4]....
        /*009c*/ 	.word	0x0000afa0


	//   ....[5]....
        /*00a0*/ 	.word	0x0000b2e0


	//   ....[6]....
        /*00a4*/ 	.word	0x0000b300


	//   ....[7]....
        /*00a8*/ 	.word	0x0000b320


	//   ....[8]....
        /*00ac*/ 	.word	0x0000b340


	//   ....[9]....
        /*00b0*/ 	.word	0x0000b360


	//   ....[10]....
        /*00b4*/ 	.word	0x0000bd00


	//   ....[11]....
        /*00b8*/ 	.word	0x0000bd80


	//   ....[12]....
        /*00bc*/ 	.word	0x0000bde0


	//   ....[13]....
        /*00c0*/ 	.word	0x0000be40


	//   ....[14]....
        /*00c4*/ 	.word	0x0000bea0


	//   ....[15]....
        /*00c8*/ 	.word	0x0000c220


	//   ....[16]....
        /*00cc*/ 	.word	0x0000c280


	//   ....[17]....
        /*00d0*/ 	.word	0x0000c2e0


	//   ....[18]....
        /*00d4*/ 	.word	0x0000c340


	//   ....[19]....
        /*00d8*/ 	.word	0x0000c3b0


	//----- nvinfo : EIATTR_EXIT_INSTR_OFFSETS
	.align		4
.L_3574:
        /*00dc*/ 	.byte	0x04, 0x1c
        /*00de*/ 	.short	(.L_3576 - .L_3575)


	//   ....[0]....
.L_3575:
        /*00e0*/ 	.word	0x00000be0


	//   ....[1]....
        /*00e4*/ 	.word	0x0000bca0


	//----- nvinfo : EIATTR_MAX_THREADS
	.align		4
.L_3576:
        /*00e8*/ 	.byte	0x04, 0x05
        /*00ea*/ 	.short	(.L_3578 - .L_3577)
.L_3577:
        /*00ec*/ 	.word	0x00000080
        /*00f0*/ 	.word	0x00000001
        /*00f4*/ 	.word	0x00000001


	//----- nvinfo : EIATTR_CRS_STACK_SIZE
	.align		4
.L_3578:
        /*00f8*/ 	.byte	0x04, 0x1e
        /*00fa*/ 	.short	(.L_3580 - .L_3579)
.L_3579:
        /*00fc*/ 	.word	0x00000000
.L_3580:


//--------------------- .nv.info._ZN10layer_norm13ln_fwd_kernelINS_13Kernel_traitsI6__halfffffjLj768ELj1ELj4ELj1ELj16ENS_18Kernel_traits_baseILj768ES2_ffffjLj128EEEEELb1ELb1ELb1ELb1EEEvNS_9FwdParamsE --------------------------
	.section	.nv.info._ZN10layer_norm13ln_fwd_kernelINS_13Kernel_traitsI6__halfffffjLj768ELj1ELj4ELj1ELj16ENS_18Kernel_traits_baseILj768ES2_ffffjLj128EEEEELb1ELb1ELb1ELb1EEEvNS_9FwdParamsE,"",@"SHT_CUDA_INFO"
	.sectionflags	@""
	.align	4


	//----- nvinfo : EIATTR_CUDA_API_VERSION
	.align		4
        /*0000*/ 	.byte	0x04, 0x37
        /*0002*/ 	.short	(.L_3582 - .L_3581)
.L_3581:
        /*0004*/ 	.word	0x00000082


	//----- nvinfo : EIATTR_SW2861232_WAR
	.align		4
.L_3582:
        /*0008*/ 	.byte	0x01, 0x35
	.zero		2


	//----- nvinfo : EIATTR_PARAM_CBANK
	.align		4
        /*000c*/ 	.byte	0x04, 0x0a
        /*000e*/ 	.short	(.L_3584 - .L_3583)
	.align		4
.L_3583:
        /*0010*/ 	.word	index@(.nv.constant0._ZN10layer_norm13ln_fwd_kernelINS_13Kernel_traitsI6__halfffffjLj768ELj1ELj4ELj1ELj16ENS_18Kernel_traits_baseILj768ES2_ffffjLj128EEEEELb1ELb1ELb1ELb1EEEvNS_9FwdParamsE)
        /*0014*/ 	.short	0x0160
        /*0016*/ 	.short	0x00e8


	//----- nvinfo : EIATTR_CBANK_PARAM_SIZE
	.align		4
.L_3584:
        /*0018*/ 	.byte	0x03, 0x19
        /*001a*/ 	.short	0x00e8


	//----- nvinfo : EIATTR_KPARAM_INFO
	.align		4
        /*001c*/ 	.byte	0x04, 0x17
        /*001e*/ 	.short	(.L_3586 - .L_3585)
.L_3585:
        /*0020*/ 	.word	0x00000000
        /*0024*/ 	.short	0x0000
        /*0026*/ 	.short	0x0000
        /*0028*/ 	.byte	0x00, 0xf0, 0xa1, 0x03


	//----- nvinfo : EIATTR_MAXREG_COUNT
	.align		4
.L_3586:
        /*002c*/ 	.byte	0x03, 0x1b
        /*002e*/ 	.short	0x00ff


	//----- nvinfo : EIATTR_MERCURY_ISA_VERSION
	.align		4
        /*0030*/ 	.byte	0x03, 0x5f
        /*0032*/ 	.short	0x0000


	//----- nvinfo : EIATTR_COOP_GROUP_MASK_REGIDS
	.align		4
        /*0034*/ 	.byte	0x04, 0x29
        /*0036*/ 	.short	(.L_3588 - .L_3587)


	//   ....[0]....
.L_3587:
        /*0038*/ 	.word	0xffffffff


	//   ....[1]....
        /*003c*/ 	.word	0xffffffff


	//   ....[2]....
        /*0040*/ 	.word	0xffffffff


	//   ....[3]....
        /*0044*/ 	.word	0xffffffff


	//   ....[4]....
        /*0048*/ 	.word	0xffffffff


	//   ....[5]....
        /*004c*/ 	.word	0xffffffff


	//   ....[6]....
        /*0050*/ 	.word	0xffffffff


	//   ....[7]....
        /*0054*/ 	.word	0xffffffff


	//   ....[8]....
        /*0058*/ 	.word	0xffffffff


	//   ....[9]....
        /*005c*/ 	.word	0xffffffff


	//   ....[10]....
        /*0060*/ 	.word	0xffffffff


	//   ....[11]....
        /*0064*/ 	.word	0xffffffff


	//   ....[12]....
        /*0068*/ 	.word	0xffffffff


	//   ....[13]....
        /*006c*/ 	.word	0xffffffff


	//   ....[14]....
        /*0070*/ 	.word	0xffffffff


	//   ....[15]....
        /*0074*/ 	.word	0xffffffff


	//   ....[16]....
        /*0078*/ 	.word	0xffffffff


	//   ....[17]....
        /*007c*/ 	.word	0xffffffff


	//   ....[18]....
        /*0080*/ 	.word	0xffffffff


	//   ....[19]....
        /*0084*/ 	.word	0xffffffff


	//----- nvinfo : EIATTR_COOP_GROUP_INSTR_OFFSETS
	.align		4
.L_3588:
        /*0088*/ 	.byte	0x04, 0x28
        /*008a*/ 	.short	(.L_3590 - .L_3589)


	//   ....[0]....
.L_3589:
        /*008c*/ 	.word	0x0000a370


	//   ....[1]....
        /*0090*/ 	.word	0x0000a3a0


	//   ....[2]....
        /*0094*/ 	.word	0x0000a3c0


	//   ....[3]....
        /*0098*/ 	.word	0x0000a3e0


	//   ....[4]....
        /*009c*/ 	.word	0x0000a400


	//   ....[5]....
        /*00a0*/ 	.word	0x0000a730


	//   ....[6]....
        /*00a4*/ 	.word	0x0000a750


	//   ....[7]....
        /*00a8*/ 	.word	0x0000a770


	//   ....[8]....
        /*00ac*/ 	.word	0x0000a790


	//   ....[9]....
        /*00b0*/ 	.word	0x0000a7b0


	//   ....[10]....
        /*00b4*/ 	.word	0x0000af90


	//   ....[11]....
        /*00b8*/ 	.word	0x0000b010


	//   ....[12]....
        /*00bc*/ 	.word	0x0000b070


	//   ....[13]....
        /*00c0*/ 	.word	0x0000b0d0


	//   ....[14]....
        /*00c4*/ 	.word	0x0000b130


	//   ....[15]....
        /*00c8*/ 	.word	0x0000b4a0


	//   ....[16]....
        /*00cc*/ 	.word	0x0000b500


	//   ....[17]....
        /*00d0*/ 	.word	0x0000b560


	//   ....[18]....
        /*00d4*/ 	.word	0x0000b5c0


	//   ....[19]....
        /*00d8*/ 	.word	0x0000b620


	//----- nvinfo : EIATTR_EXIT_INSTR_OFFSETS
	.align		4
.L_3590:
        /*00dc*/ 	.byte	0x04, 0x1c
        /*00de*/ 	.short	(.L_3592 - .L_3591)


	//   ....[0]....
.L_3591:
        /*00e0*/ 	.word	0x000005b0


	//   ....[1]....
        /*00e4*/ 	.word	0x0000af40


	//----- nvinfo : EIATTR_MAX_THREADS
	.align		4
.L_3592:
        /*00e8*/ 	.byte	0x04, 0x05
        /*00ea*/ 	.short	(.L_3594 - .L_3593)
.L_3593:
        /*00ec*/ 	.word	0x00000080
        /*00f0*/ 	.word	0x00000001
        /*00f4*/ 	.word	0x00000001


	//----- nvinfo : EIATTR_CRS_STACK_SIZE
	.align		4
.L_3594:
        /*00f8*/ 	.byte	0x04, 0x1e
        /*00fa*/ 	.short	(.L_3596 - .L_3595)
.L_3595:
        /*00fc*/ 	.word	0x00000000
.L_3596:


//--------------------- .nv.info._ZN10layer_norm13ln_fwd_kernelINS_13Kernel_traitsIfffffjLj768ELj1ELj4ELj1ELj16ENS_18Kernel_traits_baseILj768EfffffjLj128EEEEELb0ELb0ELb0ELb0EEEvNS_9FwdParamsE --------------------------
	.section	.nv.info._ZN10layer_norm13ln_fwd_kernelINS_13Kernel_traitsIfffffjLj768ELj1ELj4ELj1ELj16ENS_18Kernel_traits_baseILj768EfffffjLj128EEEEELb0ELb0ELb0ELb0EEEvNS_9FwdParamsE,"",@"SHT_CUDA_INFO"
	.sectionflags	@""
	.align	4


	//----- nvinfo : EIATTR_CUDA_API_VERSION
	.align		4
        /*0000*/ 	.byte	0x04, 0x37
        /*0002*/ 	.short	(.L_3598 - .L_3597)
.L_3597:
        /*0004*/ 	.word	0x00000082


	//----- nvinfo : EIATTR_SW2861232_WAR
	.align		4
.L_3598:
        /*0008*/ 	.byte	0x01, 0x35
	.zero		2


	//----- nvinfo : EIATTR_PARAM_CBANK
	.align		4
        /*000c*/ 	.byte	0x04, 0x0a
        /*000e*/ 	.short	(.L_3600 - .L_3599)
	.align		4
.L_3599:
        /*0010*/ 	.word	index@(.nv.constant0._ZN10layer_norm13ln_fwd_kernelINS_13Kernel_traitsIfffffjLj768ELj1ELj4ELj1ELj16ENS_18Kernel_traits_baseILj768EfffffjLj128EEEEELb0ELb0ELb0ELb0EEEvNS_9FwdParamsE)
        /*0014*/ 	.short	0x0160
        /*0016*/ 	.short	0x00e8


	//----- nvinfo : EIATTR_CBANK_PARAM_SIZE
	.align		4
.L_3600:
        /*0018*/ 	.byte	0x03, 0x19
        /*001a*/ 	.short	0x00e8


	//----- nvinfo : EIATTR_KPARAM_INFO
	.align		4
        /*001c*/ 	.byte	0x04, 0x17
        /*001e*/ 	.short	(.L_3602 - .L_3601)
.L_3601:
        /*0020*/ 	.word	0x00000000
        /*0024*/ 	.short	0x0000
        /*0026*/ 	.short	0x0000
        /*0028*/ 	.byte	0x00, 0xf0, 0xa1, 0x03


	//----- nvinfo : EIATTR_MAXREG_COUNT
	.align		4
.L_3602:
        /*002c*/ 	.byte	0x03, 0x1b
        /*002e*/ 	.short	0x00ff


	//----- nvinfo : EIATTR_MERCURY_ISA_VERSION
	.align		4
        /*0030*/ 	.byte	0x03, 0x5f
        /*0032*/ 	.short	0x0000


	//----- nvinfo : EIATTR_COOP_GROUP_MASK_REGIDS
	.align		4
        /*0034*/ 	.byte	0x04, 0x29
        /*0036*/ 	.short	(.L_3604 - .L_3603)


	//   ....[0]....
.L_3603:
        /*0038*/ 	.word	0xffffffff


	//   ....[1]....
        /*003c*/ 	.word	0xffffffff


	//   ....[2]....
        /*0040*/ 	.word	0xffffffff


	//   ....[3]....
        /*0044*/ 	.word	0xffffffff


	//   ....[4]....
        /*0048*/ 	.word	0xffffffff


	//   ....[5]....
        /*004c*/ 	.word	0xffffffff


	//   ....[6]....
        /*0050*/ 	.word	0xffffffff


	//   ....[7]....
        /*0054*/ 	.word	0xffffffff


	//   ....[8]....
        /*0058*/ 	.word	0xffffffff


	//   ....[9]....
        /*005c*/ 	.word	0xffffffff


	//   ....[10]....
        /*0060*/ 	.word	0xffffffff


	//   ....[11]....
        /*0064*/ 	.word	0xffffffff


	//   ....[12]....
        /*0068*/ 	.word	0xffffffff


	//   ....[13]....
        /*006c*/ 	.word	0xffffffff


	//   ....[14]....
        /*0070*/ 	.word	0xffffffff


	//   ....[15]....
        /*0074*/ 	.word	0xffffffff


	//   ....[16]....
        /*0078*/ 	.word	0xffffffff


	//   ....[17]....
        /*007c*/ 	.word	0xffffffff


	//   ....[18]....
        /*0080*/ 	.word	0xffffffff


	//   ....[19]....
        /*0084*/ 	.word	0xffffffff


	//----- nvinfo : EIATTR_COOP_GROUP_INSTR_OFFSETS
	.align		4
.L_3604:
        /*0088*/ 	.byte	0x04, 0x28
        /*008a*/ 	.short	(.L_3606 - .L_3605)


	//   ....[0]....
.L_3605:
        /*008c*/ 	.word	0x00001990


	//   ....[1]....
        /*0090*/ 	.word	0x000019c0


	//   ....[2]....
        /*0094*/ 	.word	0x00001a00


	//   ....[3]....
        /*0098*/ 	.word	0x00001a20


	//   ....[4]....
        /*009c*/ 	.word	0x00001a40


	//   ....[5]....
        /*00a0*/ 	.word	0x00001d90


	//   ....[6]....
        /*00a4*/ 	.word	0x00001db0


	//   ....[7]....
        /*00a8*/ 	.word	0x00001dd0


	//   ....[8]....
        /*00ac*/ 	.word	0x00001df0


	//   ....[9]....
        /*00b0*/ 	.word	0x00001e10


	//   ....[10]....
        /*00b4*/ 	.word	0x00002720


	//   ....[11]....
        /*00b8*/ 	.word	0x00002780


	//   ....[12]....
        /*00bc*/ 	.word	0x000027e0


	//   ....[13]....
        /*00c0*/ 	.word	0x00002840


	//   ....[14]....
        /*00c4*/ 	.word	0x000028b0


	//   ....[15]....
        /*00c8*/ 	.word	0x00002c60


	//   ....[16]....
        /*00cc*/ 	.word	0x00002cc0


	//   ....[17]....
        /*00d0*/ 	.word	0x00002d20


	//   ....[18]....
        /*00d4*/ 	.word	0x00002d80


	//   ....[19]....
        /*00d8*/ 	.word	0x00002de0


	//----- nvinfo : EIATTR_EXIT_INSTR_OFFSETS
	.align		4
.L_3606:
        /*00dc*/ 	.byte	0x04, 0x1c
        /*00de*/ 	.short	(.L_3608 - .L_3607)


	//   ....[0]....
.L_3607:
        /*00e0*/ 	.word	0x000006f0


	//   ....[1]....
        /*00e4*/ 	.word	0x000026c0


	//----- nvinfo : EIATTR_MAX_THREADS
	.align		4
.L_3608:
        /*00e8*/ 	.byte	0x04, 0x05
        /*00ea*/ 	.short	(.L_3610 - .L_3609)
.L_3609:
        /*00ec*/ 	.word	0x00000080
        /*00f0*/ 	.word	0x00000001
        /*00f4*/ 	.word	0x00000001


	//----- nvinfo : EIATTR_CRS_STACK_SIZE
	.align		4
.L_3610:
        /*00f8*/ 	.byte	0x04, 0x1e
        /*00fa*/ 	.short	(.L_3612 - .L_3611)
.L_3611:
        /*00fc*/ 	.word	0x00000000
.L_3612:


//--------------------- .nv.info._ZN10layer_norm13ln_fwd_kernelINS_13Kernel_traitsIfffffjLj768ELj1ELj4ELj1ELj16ENS_18Kernel_traits_baseILj768EfffffjLj128EEEEELb0ELb0ELb0ELb1EEEvNS_9FwdParamsE --------------------------
	.section	.nv.info._ZN10layer_norm13ln_fwd_kernelINS_13Kernel_traitsIfffffjLj768ELj1ELj4ELj1ELj16ENS_18Kernel_traits_baseILj768EfffffjLj128EEEEELb0ELb0ELb0ELb1EEEvNS_9FwdParamsE,"",@"SHT_CUDA_INFO"
	.sectionflags	@""
	.align	4


	//----- nvinfo : EIATTR_CUDA_API_VERSION
	.align		4
        /*0000*/ 	.byte	0x04, 0x37
        /*0002*/ 	.short	(.L_3614 - .L_3613)
.L_3613:
        /*0004*/ 	.word	0x00000082


	//----- nvinfo : EIATTR_SW2861232_WAR
	.align		4
.L_3614:
        /*0008*/ 	.byte	0x01, 0x35
	.zero		2


	//----- nvinfo : EIATTR_PARAM_CBANK
	.align		4
        /*000c*/ 	.byte	0x04, 0x0a
        /*000e*/ 	.short	(.L_3616 - .L_3615)
	.align		4
.L_3615:
        /*0010*/ 	.word	index@(.nv.constant0._ZN10layer_norm13ln_fwd_kernelINS_13Kernel_traitsIfffffjLj768ELj1ELj4ELj1ELj16ENS_18Kernel_traits_baseILj768EfffffjLj128EEEEELb0ELb0ELb0ELb1EEEvNS_9FwdParamsE)
        /*0014*/ 	.short	0x0160
        /*0016*/ 	.short	0x00e8


	//----- nvinfo : EIATTR_CBANK_PARAM_SIZE
	.align		4
.L_3616:
        /*0018*/ 	.byte	0x03, 0x19
        /*001a*/ 	.short	0x00e8


	//----- nvinfo : EIATTR_KPARAM_INFO
	.align		4
        /*001c*/ 	.byte	0x04, 0x17
        /*001e*/ 	.short	(.L_3618 - .L_3617)
.L_3617:
        /*0020*/ 	.word	0x00000000
        /*0024*/ 	.short	0x0000
        /*0026*/ 	.short	0x0000
        /*0028*/ 	.byte	0x00, 0xf0, 0xa1, 0x03


	//----- nvinfo : EIATTR_MAXREG_COUNT
	.align		4
.L_3618:
        /*002c*/ 	.byte	0x03, 0x1b
        /*002e*/ 	.short	0x00ff


	//----- nvinfo : EIATTR_MERCURY_ISA_VERSION
	.align		4
        /*0030*/ 	.byte	0x03, 0x5f
        /*0032*/ 	.short	0x0000


	//----- nvinfo : EIATTR_COOP_GROUP_MASK_REGIDS
	.align		4
        /*0034*/ 	.byte	0x04, 0x29
        /*0036*/ 	.short	(.L_3620 - .L_3619)


	//   ....[0]....
.L_3619:
        /*0038*/ 	.word	0xffffffff


	//   ....[1]....
        /*003c*/ 	.word	0xffffffff


	//   ....[2]....
        /*0040*/ 	.word	0xffffffff


	//   ....[3]....
        /*0044*/ 	.word	0xffffffff


	//   ....[4]....
        /*0048*/ 	.word	0xffffffff


	//   ....[5]....
        /*004c*/ 	.word	0xffffffff


	//   ....[6]....
        /*0050*/ 	.word	0xffffffff


	//   ....[7]....
        /*0054*/ 	.word	0xffffffff


	//   ....[8]....
        /*0058*/ 	.word	0xffffffff


	//   ....[9]....
        /*005c*/ 	.word	0xffffffff


	//   ....[10]....
        /*0060*/ 	.word	0xffffffff


	//   ....[11]....
        /*0064*/ 	.word	0xffffffff


	//   ....[12]....
        /*0068*/ 	.word	0xffffffff


	//   ....[13]....
        /*006c*/ 	.word	0xffffffff


	//   ....[14]....
        /*0070*/ 	.word	0xffffffff


	//   ....[15]....
        /*0074*/ 	.word	0xffffffff


	//   ....[16]....
        /*0078*/ 	.word	0xffffffff


	//   ....[17]....
        /*007c*/ 	.word	0xffffffff


	//   ....[18]....
        /*0080*/ 	.word	0xffffffff


	//   ....[19]....
        /*0084*/ 	.word	0xffffffff


	//----- nvinfo : EIATTR_COOP_GROUP_INSTR_OFFSETS
	.align		4
.L_3620:
        /*0088*/ 	.byte	0x04, 0x28
        /*008a*/ 	.short	(.L_3622 - .L_3621)


	//   ....[0]....
.L_3621:
        /*008c*/ 	.word	0x00001180


	//   ....[1]....
        /*0090*/ 	.word	0x000011b0


	//   ....[2]....
        /*0094*/ 	.word	0x000011d0


	//   ....[3]....
        /*0098*/ 	.word	0x000011f0


	//   ....[4]....
        /*009c*/ 	.word	0x00001210


	//   ....[5]....
        /*00a0*/ 	.word	0x00001540


	//   ....[6]....
        /*00a4*/ 	.word	0x00001560


	//   ....[7]....
        /*00a8*/ 	.word	0x00001580


	//   ....[8]....
        /*00ac*/ 	.word	0x000015a0


	//   ....[9]....
        /*00b0*/ 	.word	0x000015c0


	//   ....[10]....
        /*00b4*/ 	.word	0x00001d00


	//   ....[11]....
        /*00b8*/ 	.word	0x00001d60


	//   ....[12]....
        /*00bc*/ 	.word	0x00001dc0


	//   ....[13]....
        /*00c0*/ 	.word	0x00001e20


	//   ....[14]....
        /*00c4*/ 	.word	0x00001e80


	//   ....[15]....
        /*00c8*/ 	.word	0x000021f0


	//   ....[16]....
        /*00cc*/ 	.word	0x00002250


	//   ....[17]....
        /*00d0*/ 	.word	0x000022b0


	//   ....[18]....
        /*00d4*/ 	.word	0x00002310


	//   ....[19]....
        /*00d8*/ 	.word	0x00002370


	//----- nvinfo : EIATTR_EXIT_INSTR_OFFSETS
	.align		4
.L_3622:
        /*00dc*/ 	.byte	0x04, 0x1c
        /*00de*/ 	.short	(.L_3624 - .L_3623)


	//   ....[0]....
.L_3623:
        /*00e0*/ 	.word	0x00000210


	//   ....[1]....
        /*00e4*/ 	.word	0x00001cb0


	//----- nvinfo : EIATTR_MAX_THREADS
	.align		4
.L_3624:
        /*00e8*/ 	.byte	0x04, 0x05
        /*00ea*/ 	.short	(.L_3626 - .L_3625)
.L_3625:
        /*00ec*/ 	.word	0x00000080
        /*00f0*/ 	.word	0x00000001
        /*00f4*/ 	.word	0x00000001


	//----- nvinfo : EIATTR_CRS_STACK_SIZE
	.align		4
.L_3626:
        /*00f8*/ 	.byte	0x04, 0x1e
        /*00fa*/ 	.short	(.L_3628 - .L_3627)
.L_3627:
        /*00fc*/ 	.word	0x00000000
.L_3628:


//--------------------- .nv.info._ZN10layer_norm13ln_fwd_kernelINS_13Kernel_traitsIfffffjLj768ELj1ELj4ELj1ELj16ENS_18Kernel_traits_baseILj768EfffffjLj128EEEEELb0ELb0ELb1ELb0EEEvNS_9FwdParamsE --------------------------
	.section	.nv.info._ZN10layer_norm13ln_fwd_kernelINS_13Kernel_traitsIfffffjLj768ELj1ELj4ELj1ELj16ENS_18Kernel_traits_baseILj768EfffffjLj128EEEEELb0ELb0ELb1ELb0EEEvNS_9FwdParamsE,"",@"SHT_CUDA_INFO"
	.sectionflags	@""
	.align	4


	//----- nvinfo : EIATTR_CUDA_API_VERSION
	.align		4
        /*0000*/ 	.byte	0x04, 0x37
        /*0002*/ 	.short	(.L_3630 - .L_3629)
.L_3629:
        /*0004*/ 	.word	0x00000082


	//----- nvinfo : EIATTR_SW2861232_WAR
	.align		4
.L_3630:
        /*0008*/ 	.byte	0x01, 0x35
	.zero		2


	//----- nvinfo : EIATTR_PARAM_CBANK
	.align		4
        /*000c*/ 	.byte	0x04, 0x0a
        /*000e*/ 	.short	(.L_3632 - .L_3631)
	.align		4
.L_3631:
        /*0010*/ 	.word	index@(.nv.constant0._ZN10layer_norm13ln_fwd_kernelINS_13Kernel_traitsIfffffjLj768ELj1ELj4ELj1ELj16ENS_18Kernel_traits_baseILj768EfffffjLj128EEEEELb0ELb0ELb1ELb0EEEvNS_9FwdParamsE)
        /*0014*/ 	.short	0x0160
        /*0016*/ 	.short	0x00e8


	//----- nvinfo : EIATTR_CBANK_PARAM_SIZE
	.align		4
.L_3632:
        /*0018*/ 	.byte	0x03, 0x19
        /*001a*/ 	.short	0x00e8


	//----- nvinfo : EIATTR_KPARAM_INFO
	.align		4
        /*001c*/ 	.byte	0x04, 0x17
        /*001e*/ 	.short	(.L_3634 - .L_3633)
.L_3633:
        /*0020*/ 	.word	0x00000000
        /*0024*/ 	.short	0x0000
        /*0026*/ 	.short	0x0000
        /*0028*/ 	.byte	0x00, 0xf0, 0xa1, 0x03


	//----- nvinfo : EIATTR_MAXREG_COUNT
	.align		4
.L_3634:
        /*002c*/ 	.byte	0x03, 0x1b
        /*002e*/ 	.short	0x00ff


	//----- nvinfo : EIATTR_MERCURY_ISA_VERSION
	.align		4
        /*0030*/ 	.byte	0x03, 0x5f
        /*0032*/ 	.short	0x0000


	//----- nvinfo : EIATTR_COOP_GROUP_MASK_REGIDS
	.align		4
        /*0034*/ 	.byte	0x04, 0x29
        /*0036*/ 	.short	(.L_3636 - .L_3635)


	//   ....[0]....
.L_3635:
        /*0038*/ 	.word	0xffffffff


	//   ....[1]....
        /*003c*/ 	.word	0xffffffff


	//   ....[2]....
        /*0040*/ 	.word	0xffffffff


	//   ....[3]....
        /*0044*/ 	.word	0xffffffff


	//   ....[4]....
        /*0048*/ 	.word	0xffffffff


	//   ....[5]....
        /*004c*/ 	.word	0xffffffff


	//   ....[6]....
        /*0050*/ 	.word	0xffffffff


	//   ....[7]....
        /*0054*/ 	.word	0xffffffff


	//   ....[8]....
        /*0058*/ 	.word	0xffffffff


	//   ....[9]....
        /*005c*/ 	.word	0xffffffff


	//   ....[10]....
        /*0060*/ 	.word	0xffffffff


	//   ....[11]....
        /*0064*/ 	.word	0xffffffff


	//   ....[12]....
        /*0068*/ 	.word	0xffffffff


	//   ....[13]....
        /*006c*/ 	.word	0xffffffff


	//   ....[14]....
        /*0070*/ 	.word	0xffffffff


	//   ....[15]....
        /*0074*/ 	.word	0xffffffff


	//   ....[16]....
        /*0078*/ 	.word	0xffffffff


	//   ....[17]....
        /*007c*/ 	.word	0xffffffff


	//   ....[18]....
        /*0080*/ 	.word	0xffffffff


	//   ....[19]....
        /*0084*/ 	.word	0xffffffff


	//----- nvinfo : EIATTR_COOP_GROUP_INSTR_OFFSETS
	.align		4
.L_3636:
        /*0088*/ 	.byte	0x04, 0x28
        /*008a*/ 	.short	(.L_3638 - .L_3637)


	//   ....[0]....
.L_3637:
        /*008c*/ 	.word	0x00001ca0


	//   ....[1]....
        /*0090*/ 	.word	0x00001cd0


	//   ....[2]....
        /*0094*/ 	.word	0x00001cf0


	//   ....[3]....
        /*0098*/ 	.word	0x00001d10


	//   ....[4]....
        /*009c*/ 	.word	0x00001d30


	//   ....[5]....
        /*00a0*/ 	.word	0x00002070


	//   ....[6]....
        /*00a4*/ 	.word	0x00002090


	//   ....[7]....
        /*00a8*/ 	.word	0x000020b0


	//   ....[8]....
        /*00ac*/ 	.word	0x000020d0


	//   ....[9]....
        /*00b0*/ 	.word	0x000020f0


	//   ....[10]....
        /*00b4*/ 	.word	0x00002a80


	//   ....[11]....
        /*00b8*/ 	.word	0x00002ae0


	//   ....[12]....
        /*00bc*/ 	.word	0x00002b40


	//   ....[13]....
        /*00c0*/ 	.word	0x00002ba0


	//   ....[14]....
        /*00c4*/ 	.word	0x00002c00


	//   ....[15]....
        /*00c8*/ 	.word	0x00002f80


	//   ....[16]....
        /*00cc*/ 	.word	0x00002fe0


	//   ....[17]....
        /*00d0*/ 	.word	0x00003040


	//   ....[18]....
        /*00d4*/ 	.word	0x000030a0


	//   ....[19]....
        /*00d8*/ 	.word	0x00003100


	//----- nvinfo : EIATTR_EXIT_INSTR_OFFSETS
	.align		4
.L_3638:
        /*00dc*/ 	.byte	0x04, 0x1c
        /*00de*/ 	.short	(.L_3640 - .L_3639)


	//   ....[0]....
.L_3639:
        /*00e0*/ 	.word	0x000006a0


	//   ....[1]....
        /*00e4*/ 	.word	0x00002a20


	//----- nvinfo : EIATTR_MAX_THREADS
	.align		4
.L_3640:
        /*00e8*/ 	.byte	0x04, 0x05
        /*00ea*/ 	.short	(.L_3642 - .L_3641)
.L_3641:
        /*00ec*/ 	.word	0x00000080
        /*00f0*/ 	.word	0x00000001
        /*00f4*/ 	.word	0x00000001


	//----- nvinfo : EIATTR_CRS_STACK_SIZE
	.align		4
.L_3642:
        /*00f8*/ 	.byte	0x04, 0x1e
        /*00fa*/ 	.short	(.L_3644 - .L_3643)
.L_3643:
        /*00fc*/ 	.word	0x00000000
.L_3644:


//--------------------- .nv.info._ZN10layer_norm13ln_fwd_kernelINS_13Kernel_traitsIfffffjLj768ELj1ELj4ELj1ELj16ENS_18Kernel_traits_baseILj768EfffffjLj128EEEEELb0ELb0ELb1ELb1EEEvNS_9FwdParamsE --------------------------
	.section	.nv.info._ZN10layer_norm13ln_fwd_kernelINS_13Kernel_traitsIfffffjLj768ELj1ELj4ELj1ELj16ENS_18Kernel_traits_baseILj768EfffffjLj128EEEEELb0ELb0ELb1ELb1EEEvNS_9FwdParamsE,"",@"SHT_CUDA_INFO"
	.sectionflags	@""
	.align	4


	//----- nvinfo : EIATTR_CUDA_API_VERSION
	.align		4
        /*0000*/ 	.byte	0x04, 0x37
        /*0002*/ 	.short	(.L_3646 - .L_3645)
.L_3645:
        /*0004*/ 	.word	0x00000082


	//----- nvinfo : EIATTR_SW2861232_WAR
	.align		4
.L_3646:
        /*0008*/ 	.byte	0x01, 0x35
	.zero		2


	//----- nvinfo : EIATTR_PARAM_CBANK
	.align		4
        /*000c*/ 	.byte	0x04, 0x0a
        /*000e*/ 	.short	(.L_3648 - .L_3647)
	.align		4
.L_3647:
        /*0010*/ 	.word	index@(.nv.constant0._ZN10layer_norm13ln_fwd_kernelINS_13Kernel_traitsIfffffjLj768ELj1ELj4ELj1ELj16ENS_18Kernel_traits_baseILj768EfffffjLj128EEEEELb0ELb0ELb1ELb1EEEvNS_9FwdParamsE)
        /*0014*/ 	.short	0x0160
        /*0016*/ 	.short	0x00e8


	//----- nvinfo : EIATTR_CBANK_PARAM_SIZE
	.align		4
.L_3648:
        /*0018*/ 	.byte	0x03, 0x19
        /*001a*/ 	.short	0x00e8


	//----- nvinfo : EIATTR_KPARAM_INFO
	.align		4
        /*001c*/ 	.byte	0x04, 0x17
        /*001e*/ 	.short	(.L_3650 - .L_3649)
.L_3649:
        /*0020*/ 	.word	0x00000000
        /*0024*/ 	.short	0x0000
        /*0026*/ 	.short	0x0000
        /*0028*/ 	.byte	0x00, 0xf0, 0xa1, 0x03


	//----- nvinfo : EIATTR_MAXREG_COUNT
	.align		4
.L_3650:
        /*002c*/ 	.byte	0x03, 0x1b
        /*002e*/ 	.short	0x00ff


	//----- nvinfo : EIATTR_MERCURY_ISA_VERSION
	.align		4
        /*0030*/ 	.byte	0x03, 0x5f
        /*0032*/ 	.short	0x0000


	//----- nvinfo : EIATTR_COOP_GROUP_MASK_REGIDS
	.align		4
        /*0034*/ 	.byte	0x04, 0x29
        /*0036*/ 	.short	(.L_3652 - .L_3651)


	//   ....[0]....
.L_3651:
        /*0038*/ 	.word	0xffffffff


	//   ....[1]....
        /*003c*/ 	.word	0xffffffff


	//   ....[2]....
        /*0040*/ 	.word	0xffffffff


	//   ....[3]....
        /*0044*/ 	.word	0xffffffff


	//   ....[4]....
        /*0048*/ 	.word	0xffffffff


	//   ....[5]....
        /*004c*/ 	.word	0xffffffff


	//   ....[6]....
        /*0050*/ 	.word	0xffffffff


	//   ....[7]....
        /*0054*/ 	.word	0xffffffff


	//   ....[8]....
        /*0058*/ 	.word	0xffffffff


	//   ....[9]....
        /*005c*/ 	.word	0xffffffff


	//   ....[10]....
        /*0060*/ 	.word	0xffffffff


	//   ....[11]....
        /*0064*/ 	.word	0xffffffff


	//   ....[12]....
        /*0068*/ 	.word	0xffffffff


	//   ....[13]....
        /*006c*/ 	.word	0xffffffff


	//   ....[14]....
        /*0070*/ 	.word	0xffffffff


	//   ....[15]....
        /*0074*/ 	.word	0xffffffff


	//   ....[16]....
        /*0078*/ 	.word	0xffffffff


	//   ....[17]....
        /*007c*/ 	.word	0xffffffff


	//   ....[18]....
        /*0080*/ 	.word	0xffffffff


	//   ....[19]....
        /*0084*/ 	.word	0xffffffff


	//----- nvinfo : EIATTR_COOP_GROUP_INSTR_OFFSETS
	.align		4
.L_3652:
        /*0088*/ 	.byte	0x04, 0x28
        /*008a*/ 	.short	(.L_3654 - .L_3653)


	//   ....[0]....
.L_3653:
        /*008c*/ 	.word	0x000014a0


	//   ....[1]....
        /*0090*/ 	.word	0x000014d0


	//   ....[2]....
        /*0094*/ 	.word	0x000014f0


	//   ....[3]....
        /*0098*/ 	.word	0x00001510


	//   ....[4]....
        /*009c*/ 	.word	0x00001530


	//   ....[5]....
        /*00a0*/ 	.word	0x00001860


	//   ....[6]....
        /*00a4*/ 	.word	0x00001880


	//   ....[7]....
        /*00a8*/ 	.word	0x000018a0


	//   ....[8]....
        /*00ac*/ 	.word	0x000018c0


	//   ....[9]....
        /*00b0*/ 	.word	0x000018e0


	//   ....[10]....
        /*00b4*/ 	.word	0x000020c0


	//   ....[11]....
        /*00b8*/ 	.word	0x00002120


	//   ....[12]....
        /*00bc*/ 	.word	0x00002180


	//   ....[13]....
        /*00c0*/ 	.word	0x000021e0


	//   ....[14]....
        /*00c4*/ 	.word	0x00002240


	//   ....[15]....
        /*00c8*/ 	.word	0x000025b0


	//   ....[16]....
        /*00cc*/ 	.word	0x00002610


	//   ....[17]....
        /*00d0*/ 	.word	0x00002670


	//   ....[18]....
        /*00d4*/ 	.word	0x000026d0


	//   ....[19]....
        /*00d8*/ 	.word	0x00002730


	//----- nvinfo : EIATTR_EXIT_INSTR_OFFSETS
	.align		4
.L_3654:
        /*00dc*/ 	.byte	0x04, 0x1c
        /*00de*/ 	.short	(.L_3656 - .L_3655)


	//   ....[0]....
.L_3655:
        /*00e0*/ 	.word	0x00000210


	//   ....[1]....
        /*00e4*/ 	.word	0x00002060


	//----- nvinfo : EIATTR_MAX_THREADS
	.align		4
.L_3656:
        /*00e8*/ 	.byte	0x04, 0x05
        /*00ea*/ 	.short	(.L_3658 - .L_3657)
.L_3657:
        /*00ec*/ 	.word	0x00000080
        /*00f0*/ 	.word	0x00000001
        /*00f4*/ 	.word	0x00000001


	//----- nvinfo : EIATTR_CRS_STACK_SIZE
	.align		4
.L_3658:
        /*00f8*/ 	.byte	0x04, 0x1e
        /*00fa*/ 	.short	(.L_3660 - .L_3659)
.L_3659:
        /*00fc*/ 	.word	0x00000000
.L_3660:


//--------------------- .nv.info._ZN10layer_norm13ln_fwd_kernelINS_13Kernel_traitsIfffffjLj768ELj1ELj4ELj1ELj16ENS_18Kernel_traits_baseILj768EfffffjLj128EEEEELb0ELb1ELb0ELb0EEEvNS_9FwdParamsE --------------------------
	.section	.nv.info._ZN10layer_norm13ln_fwd_kernelINS_13Kernel_traitsIfffffjLj768ELj1ELj4ELj1ELj16ENS_18Kernel_traits_baseILj768EfffffjLj128EEEEELb0ELb1ELb0ELb0EEEvNS_9FwdParamsE,"",@"SHT_CUDA_INFO"
	.sectionflags	@""
	.align	4


	//----- nvinfo : EIATTR_CUDA_API_VERSION
	.align		4
        /*0000*/ 	.byte	0x04, 0x37
        /*0002*/ 	.short	(.L_3662 - .L_3661)
.L_3661:
        /*0004*/ 	.word	0x00000082


	//----- nvinfo : EIATTR_SW2861232_WAR
	.align		4
.L_3662:
        /*0008*/ 	.byte	0x01, 0x35
	.zero		2


	//----- nvinfo : EIATTR_PARAM_CBANK
	.align		4
        /*000c*/ 	.byte	0x04, 0x0a
        /*000e*/ 	.short	(.L_3664 - .L_3663)
	.align		4
.L_3663:
        /*0010*/ 	.word	index@(.nv.constant0._ZN10layer_norm13ln_fwd_kernelINS_13Kernel_traitsIfffffjLj768ELj1ELj4ELj1ELj16ENS_18Kernel_traits_baseILj768EfffffjLj128EEEEELb0ELb1ELb0ELb0EEEvNS_9FwdParamsE)
        /*0014*/ 	.short	0x0160
        /*0016*/ 	.short	0x00e8


	//----- nvinfo : EIATTR_CBANK_PARAM_SIZE
	.align		4
.L_3664:
        /*0018*/ 	.byte	0x03, 0x19
        /*001a*/ 	.short	0x00e8


	//----- nvinfo : EIATTR_KPARAM_INFO
	.align		4
        /*001c*/ 	.byte	0x04, 0x17
        /*001e*/ 	.short	(.L_3666 - .L_3665)
.L_3665:
        /*0020*/ 	.word	0x00000000
        /*0024*/ 	.short	0x0000
        /*0026*/ 	.short	0x0000
        /*0028*/ 	.byte	0x00, 0xf0, 0xa1, 0x03


	//----- nvinfo : EIATTR_MAXREG_COUNT
	.align		4
.L_3666:
        /*002c*/ 	.byte	0x03, 0x1b
        /*002e*/ 	.short	0x00ff


	//----- nvinfo : EIATTR_MERCURY_ISA_VERSION
	.align		4
        /*0030*/ 	.byte	0x03, 0x5f
        /*0032*/ 	.short	0x0000


	//----- nvinfo : EIATTR_COOP_GROUP_MASK_REGIDS
	.align		4
        /*0034*/ 	.byte	0x04, 0x29
        /*0036*/ 	.short	(.L_3668 - .L_3667)


	//   ....[0]....
.L_3667:
        /*0038*/ 	.word	0xffffffff


	//   ....[1]....
        /*003c*/ 	.word	0xffffffff


	//   ....[2]....
        /*0040*/ 	.word	0xffffffff


	//   ....[3]....
        /*0044*/ 	.word	0xffffffff


	//   ....[4]....
        /*0048*/ 	.word	0xffffffff


	//   ....[5]....
        /*004c*/ 	.word	0xffffffff


	//   ....[6]....
        /*0050*/ 	.word	0xffffffff


	//   ....[7]....
        /*0054*/ 	.word	0xffffffff


	//   ....[8]....
        /*0058*/ 	.word	0xffffffff


	//   ....[9]....
        /*005c*/ 	.word	0xffffffff


	//   ....[10]....
        /*0060*/ 	.word	0xffffffff


	//   ....[11]....
        /*0064*/ 	.word	0xffffffff


	//   ....[12]....
        /*0068*/ 	.word	0xffffffff


	//   ....[13]....
        /*006c*/ 	.word	0xffffffff


	//   ....[14]....
        /*0070*/ 	.word	0xffffffff


	//   ....[15]....
        /*0074*/ 	.word	0xffffffff


	//   ....[16]....
        /*0078*/ 	.word	0xffffffff


	//   ....[17]....
        /*007c*/ 	.word	0xffffffff


	//   ....[18]....
        /*0080*/ 	.word	0xffffffff


	//   ....[19]....
        /*0084*/ 	.word	0xffffffff


	//----- nvinfo : EIATTR_COOP_GROUP_INSTR_OFFSETS
	.align		4
.L_3668:
        /*0088*/ 	.byte	0x04, 0x28
        /*008a*/ 	.short	(.L_3670 - .L_3669)


	//   ....[0]....
.L_3669:
        /*008c*/ 	.word	0x000015e0


	//   ....[1]....
        /*0090*/ 	.word	0x00001610


	//   ....[2]....
        /*0094*/ 	.word	0x00001630


	//   ....[3]....
        /*0098*/ 	.word	0x00001650


	//   ....[4]....
        /*009c*/ 	.word	0x00001670


	//   ....[5]....
        /*00a0*/ 	.word	0x000019b0


	//   ....[6]....
        /*00a4*/ 	.word	0x000019d0


	//   ....[7]....
        /*00a8*/ 	.word	0x000019f0


	//   ....[8]....
        /*00ac*/ 	.word	0x00001a10


	//   ....[9]....
        /*00b0*/ 	.word	0x00001a30


	//   ....[10]....
        /*00b4*/ 	.word	0x00002340


	//   ....[11]....
        /*00b8*/ 	.word	0x000023c0


	//   ....[12]....
        /*00bc*/ 	.word	0x00002420


	//   ....[13]....
        /*00c0*/ 	.word	0x00002480


	//   ....[14]....
        /*00c4*/ 	.word	0x000024e0


	//   ....[15]....
        /*00c8*/ 	.word	0x00002860


	//   ....[16]....
        /*00cc*/ 	.word	0x000028c0


	//   ....[17]....
        /*00d0*/ 	.word	0x00002920


	//   ....[18]....
        /*00d4*/ 	.word	0x00002980


	//   ....[19]....
        /*00d8*/ 	.word	0x000029f0


	//----- nvinfo : EIATTR_EXIT_INSTR_OFFSETS
	.align		4
.L_3670:
        /*00dc*/ 	.byte	0x04, 0x1c
        /*00de*/ 	.short	(.L_3672 - .L_3671)


	//   ....[0]....
.L_3671:
        /*00e0*/ 	.word	0x000007d0


	//   ....[1]....
        /*00e4*/ 	.word	0x000022e0


	//----- nvinfo : EIATTR_MAX_THREADS
	.align		4
.L_3672:
        /*00e8*/ 	.byte	0x04, 0x05
        /*00ea*/ 	.short	(.L_3674 - .L_3673)
.L_3673:
        /*00ec*/ 	.word	0x00000080
        /*00f0*/ 	.word	0x00000001
        /*00f4*/ 	.word	0x00000001


	//----- nvinfo : EIATTR_CRS_STACK_SIZE
	.align		4
.L_3674:
        /*00f8*/ 	.byte	0x04, 0x1e
        /*00fa*/ 	.short	(.L_3676 - .L_3675)
.L_3675:
        /*00fc*/ 	.word	0x00000000
.L_3676:


//--------------------- .nv.info._ZN10layer_norm13ln_fwd_kernelINS_13Kernel_traitsIfffffjLj768ELj1ELj4ELj1ELj16ENS_18Kernel_traits_baseILj768EfffffjLj128EEEEELb0ELb1ELb0ELb1EEEvNS_9FwdParamsE --------------------------
	.section	.nv.info._ZN10layer_norm13ln_fwd_kernelINS_13Kernel_traitsIfffffjLj768ELj1ELj4ELj1ELj16ENS_18Kernel_traits_baseILj768EfffffjLj128EEEEELb0ELb1ELb0ELb1EEEvNS_9FwdParamsE,"",@"SHT_CUDA_INFO"
	.sectionflags	@""
	.align	4


	//----- nvinfo : EIATTR_CUDA_API_VERSION
	.align		4
        /*0000*/ 	.byte	0x04, 0x37
        /*0002*/ 	.short	(.L_3678 - .L_3677)
.L_3677:
        /*0004*/ 	.word	0x00000082


	//----- nvinfo : EIATTR_SW2861232_WAR
	.align		4
.L_3678:
        /*0008*/ 	.byte	0x01, 0x35
	.zero		2


	//----- nvinfo : EIATTR_PARAM_CBANK
	.align		4
        /*000c*/ 	.byte	0x04, 0x0a
        /*000e*/ 	.short	(.L_3680 - .L_3679)
	.align		4
.L_3679:
        /*0010*/ 	.word	index@(.nv.constant0._ZN10layer_norm13ln_fwd_kernelINS_13Kernel_traitsIfffffjLj768ELj1ELj4ELj1ELj16ENS_18Kernel_traits_baseILj768EfffffjLj128EEEEELb0ELb1ELb0ELb1EEEvNS_9FwdParamsE)
        /*0014*/ 	.short	0x0160
        /*0016*/ 	.short	0x00e8


	//----- nvinfo : EIATTR_CBANK_PARAM_SIZE
	.align		4
.L_3680:
        /*0018*/ 	.byte	0x03, 0x19
        /*001a*/ 	.short	0x00e8


	//----- nvinfo : EIATTR_KPARAM_INFO
	.align		4
        /*001c*/ 	.byte	0x04, 0x17
        /*001e*/ 	.short	(.L_3682 - .L_3681)
.L_3681:
        /*0020*/ 	.word	0x00000000
        /*0024*/ 	.short	0x0000
        /*0026*/ 	.short	0x0000
        /*0028*/ 	.byte	0x00, 0xf0, 0xa1, 0x03


	//----- nvinfo : EIATTR_MAXREG_COUNT
	.align		4
.L_3682:
        /*002c*/ 	.byte	0x03, 0x1b
        /*002e*/ 	.short	0x00ff


	//----- nvinfo : EIATTR_MERCURY_ISA_VERSION
	.align		4
        /*0030*/ 	.byte	0x03, 0x5f
        /*0032*/ 	.short	0x0000


	//----- nvinfo : EIATTR_COOP_GROUP_MASK_REGIDS
	.align		4
        /*0034*/ 	.byte	0x04, 0x29
        /*0036*/ 	.short	(.L_3684 - .L_3683)


	//   ....[0]....
.L_3683:
        /*0038*/ 	.word	0xffffffff


	//   ....[1]....
        /*003c*/ 	.word	0xffffffff


	//   ....[2]....
        /*0040*/ 	.word	0xffffffff


	//   ....[3]....
        /*0044*/ 	.word	0xffffffff


	//   ....[4]....
        /*0048*/ 	.word	0xffffffff


	//   ....[5]....
        /*004c*/ 	.word	0xffffffff


	//   ....[6]....
        /*0050*/ 	.word	0xffffffff


	//   ....[7]....
        /*0054*/ 	.word	0xffffffff


	//   ....[8]....
        /*0058*/ 	.word	0xffffffff


	//   ....[9]....
        /*005c*/ 	.word	0xffffffff


	//   ....[10]....
        /*0060*/ 	.word	0xffffffff


	//   ....[11]....
        /*0064*/ 	.word	0xffffffff


	//   ....[12]....
        /*0068*/ 	.word	0xffffffff


	//   ....[13]....
        /*006c*/ 	.word	0xffffffff


	//   ....[14]....
        /*0070*/ 	.word	0xffffffff


	//   ....[15]....
        /*0074*/ 	.word	0xffffffff


	//   ....[16]....
        /*0078*/ 	.word	0xffffffff


	//   ....[17]....
        /*007c*/ 	.word	0xffffffff


	//   ....[18]....
        /*0080*/ 	.word	0xffffffff


	//   ....[19]....
        /*0084*/ 	.word	0xffffffff


	//----- nvinfo : EIATTR_COOP_GROUP_INSTR_OFFSETS
	.align		4
.L_3684:
        /*0088*/ 	.byte	0x04, 0x28
        /*008a*/ 	.short	(.L_3686 - .L_3685)


	//   ....[0]....
.L_3685:
        /*008c*/ 	.word	0x00000fc0


	//   ....[1]....
        /*0090*/ 	.word	0x00000ff0


	//   ....[2]....
        /*0094*/ 	.word	0x00001010


	//   ....[3]....
        /*0098*/ 	.word	0x00001030


	//   ....[4]....
        /*009c*/ 	.word	0x00001050


	//   ....[5]....
        /*00a0*/ 	.word	0x00001380


	//   ....[6]....
        /*00a4*/ 	.word	0x000013a0


	//   ....[7]....
        /*00a8*/ 	.word	0x000013c0


	//   ....[8]....
        /*00ac*/ 	.word	0x000013e0


	//   ....[9]....
        /*00b0*/ 	.word	0x00001400


	//   ....[10]....
        /*00b4*/ 	.word	0x00001b20


	//   ....[11]....
        /*00b8*/ 	.word	0x00001b90


	//   ....[12]....
        /*00bc*/ 	.word	0x00001bf0


	//   ....[13]....
        /*00c0*/ 	.word	0x00001c50


	//   ....[14]....
        /*00c4*/ 	.word	0x00001cb0


	//   ....[15]....
        /*00c8*/ 	.word	0x00002020


	//   ....[16]....
        /*00cc*/ 	.word	0x00002080


	//   ....[17]....
        /*00d0*/ 	.word	0x000020e0


	//   ....[18]....
        /*00d4*/ 	.word	0x00002140


	//   ....[19]....
        /*00d8*/ 	.word	0x000021a0


	//----- nvinfo : EIATTR_EXIT_INSTR_OFFSETS
	.align		4
.L_3686:
        /*00dc*/ 	.byte	0x04, 0x1c
        /*00de*/ 	.short	(.L_3688 - .L_3687)


	//   ....[0]....
.L_3687:
        /*00e0*/ 	.word	0x00000240


	//   ....[1]....
        /*00e4*/ 	.word	0x00001ad0


	//----- nvinfo : EIATTR_MAX_THREADS
	.align		4
.L_3688:
        /*00e8*/ 	.byte	0x04, 0x05
        /*00ea*/ 	.short	(.L_3690 - .L_3689)
.L_3689:
        /*00ec*/ 	.word	0x00000080
        /*00f0*/ 	.word	0x00000001
        /*00f4*/ 	.word	0x00000001


	//----- nvinfo : EIATTR_CRS_STACK_SIZE
	.align		4
.L_3690:
        /*00f8*/ 	.byte	0x04, 0x1e
        /*00fa*/ 	.short	(.L_3692 - .L_3691)
.L_3691:
        /*00fc*/ 	.word	0x00000000
.L_3692:


//--------------------- .nv.info._ZN10layer_norm13ln_fwd_kernelINS_13Kernel_traitsIfffffjLj768ELj1ELj4ELj1ELj16ENS_18Kernel_traits_baseILj768EfffffjLj128EEEEELb0ELb1ELb1ELb0EEEvNS_9FwdParamsE --------------------------
	.section	.nv.info._ZN10layer_norm13ln_fwd_kernelINS_13Kernel_traitsIfffffjLj768ELj1ELj4ELj1ELj16ENS_18Kernel_traits_baseILj768EfffffjLj128EEEEELb0ELb1ELb1ELb0EEEvNS_9FwdParamsE,"",@"SHT_CUDA_INFO"
	.sectionflags	@""
	.align	4


	//----- nvinfo : EIATTR_CUDA_API_VERSION
	.align		4
        /*0000*/ 	.byte	0x04, 0x37
        /*0002*/ 	.short	(.L_3694 - .L_3693)
.L_3693:
        /*0004*/ 	.word	0x00000082


	//----- nvinfo : EIATTR_SW2861232_WAR
	.align		4
.L_3694:
        /*0008*/ 	.byte	0x01, 0x35
	.zero		2


	//----- nvinfo : EIATTR_PARAM_CBANK
	.align		4
        /*000c*/ 	.byte	0x04, 0x0a
        /*000e*/ 	.short	(.L_3696 - .L_3695)
	.align		4
.L_3695:
        /*0010*/ 	.word	index@(.nv.constant0._ZN10layer_norm13ln_fwd_kernelINS_13Kernel_traitsIfffffjLj768ELj1ELj4ELj1ELj16ENS_18Kernel_traits_baseILj768EfffffjLj128EEEEELb0ELb1ELb1ELb0EEEvNS_9FwdParamsE)
        /*0014*/ 	.short	0x0160
        /*0016*/ 	.short	0x00e8


	//----- nvinfo : EIATTR_CBANK_PARAM_SIZE
	.align		4
.L_3696:
        /*0018*/ 	.byte	0x03, 0x19
        /*001a*/ 	.short	0x00e8


	//----- nvinfo : EIATTR_KPARAM_INFO
	.align		4
        /*001c*/ 	.byte	0x04, 0x17
        /*001e*/ 	.short	(.L_3698 - .L_3697)
.L_3697:
        /*0020*/ 	.word	0x00000000
        /*0024*/ 	.short	0x0000
        /*0026*/ 	.short	0x0000
        /*0028*/ 	.byte	0x00, 0xf0, 0xa1, 0x03


	//----- nvinfo : EIATTR_MAXREG_COUNT
	.align		4
.L_3698:
        /*002c*/ 	.byte	0x03, 0x1b
        /*002e*/ 	.short	0x00ff


	//----- nvinfo : EIATTR_MERCURY_ISA_VERSION
	.align		4
        /*0030*/ 	.byte	0x03, 0x5f
        /*0032*/ 	.short	0x0000


	//----- nvinfo : EIATTR_COOP_GROUP_MASK_REGIDS
	.align		4
        /*0034*/ 	.byte	0x04, 0x29
        /*0036*/ 	.short	(.L_3700 - .L_3699)


	//   ....[0]....
.L_3699:
        /*0038*/ 	.word	0xffffffff


	//   ....[1]....
        /*003c*/ 	.word	0xffffffff


	//   ....[2]....
        /*0040*/ 	.word	0xffffffff


	//   ....[3]....
        /*0044*/ 	.word	0xffffffff


	//   ....[4]....
        /*0048*/ 	.word	0xffffffff


	//   ....[5]....
        /*004c*/ 	.word	0xffffffff


	//   ....[6]....
        /*0050*/ 	.word	0xffffffff


	//   ....[7]....
        /*0054*/ 	.word	0xffffffff


	//   ....[8]....
        /*0058*/ 	.word	0xffffffff


	//   ....[9]....
        /*005c*/ 	.word	0xffffffff


	//   ....[10]....
        /*0060*/ 	.word	0xffffffff


	//   ....[11]....
        /*0064*/ 	.word	0xffffffff


	//   ....[12]....
        /*0068*/ 	.word	0xffffffff


	//   ....[13]....
        /*006c*/ 	.word	0xffffffff


	//   ....[14]....
        /*0070*/ 	.word	0xffffffff


	//   ....[15]....
        /*0074*/ 	.word	0xffffffff


	//   ....[16]....
        /*0078*/ 	.word	0xffffffff


	//   ....[17]....
        /*007c*/ 	.word	0xffffffff


	//   ....[18]....
        /*0080*/ 	.word	0xffffffff


	//   ....[19]....
        /*0084*/ 	.word	0xffffffff


	//----- nvinfo : EIATTR_COOP_GROUP_INSTR_OFFSETS
	.align		4
.L_3700:
        /*0088*/ 	.byte	0x04, 0x28
        /*008a*/ 	.short	(.L_3702 - .L_3701)


	//   ....[0]....
.L_3701:
        /*008c*/ 	.word	0x00001f40


	//   ....[1]....
        /*0090*/ 	.word	0x00001f70


	//   ....[2]....
        /*0094*/ 	.word	0x00001f90


	//   ....[3]....
        /*0098*/ 	.word	0x00001fb0


	//   ....[4]....
        /*009c*/ 	.word	0x00001fd0


	//   ....[5]....
        /*00a0*/ 	.word	0x00002310


	//   ....[6]....
        /*00a4*/ 	.word	0x00002330


	//   ....[7]....
        /*00a8*/ 	.word	0x00002350


	//   ....[8]....
        /*00ac*/ 	.word	0x00002370


	//   ....[9]....
        /*00b0*/ 	.word	0x00002390


	//   ....[10]....
        /*00b4*/ 	.word	0x00002d20


	//   ....[11]....
        /*00b8*/ 	.word	0x00002d90


	//   ....[12]....
        /*00bc*/ 	.word	0x00002df0


	//   ....[13]....
        /*00c0*/ 	.word	0x00002e50


	//   ....[14]....
        /*00c4*/ 	.word	0x00002eb0


	//   ....[15]....
        /*00c8*/ 	.word	0x00003230


	//   ....[16]....
        /*00cc*/ 	.word	0x00003290


	//   ....[17]....
        /*00d0*/ 	.word	0x000032f0


	//   ....[18]....
        /*00d4*/ 	.word	0x00003350


	//   ....[19]....
        /*00d8*/ 	.word	0x000033c0


	//----- nvinfo : EIATTR_EXIT_INSTR_OFFSETS
	.align		4
.L_3702:
        /*00dc*/ 	.byte	0x04, 0x1c
        /*00de*/ 	.short	(.L_3704 - .L_3703)


	//   ....[0]....
.L_3703:
        /*00e0*/ 	.word	0x000007c0


	//   ....[1]....
        /*00e4*/ 	.word	0x00002cc0


	//----- nvinfo : EIATTR_MAX_THREADS
	.align		4
.L_3704:
        /*00e8*/ 	.byte	0x04, 0x05
        /*00ea*/ 	.short	(.L_3706 - .L_3705)
.L_3705:
        /*00ec*/ 	.word	0x00000080
        /*00f0*/ 	.word	0x00000001
        /*00f4*/ 	.word	0x00000001


	//----- nvinfo : EIATTR_CRS_STACK_SIZE
	.align		4
.L_3706:
        /*00f8*/ 	.byte	0x04, 0x1e
        /*00fa*/ 	.short	(.L_3708 - .L_3707)
.L_3707:
        /*00fc*/ 	.word	0x00000000
.L_3708:


//--------------------- .nv.info._ZN10layer_norm13ln_fwd_kernelINS_13Kernel_traitsIfffffjLj768ELj1ELj4ELj1ELj16ENS_18Kernel_traits_baseILj768EfffffjLj128EEEEELb0ELb1ELb1ELb1EEEvNS_9FwdParamsE --------------------------
	.section	.nv.info._ZN10layer_norm13ln_fwd_kernelINS_13Kernel_traitsIfffffjLj768ELj1ELj4ELj1ELj16ENS_18Kernel_traits_baseILj768EfffffjLj128EEEEELb0ELb1ELb1ELb1EEEvNS_9FwdParamsE,"",@"SHT_CUDA_INFO"
	.sectionflags	@""
	.align	4


	//----- nvinfo : EIATTR_CUDA_API_VERSION
	.align		4
        /*0000*/ 	.byte	0x04, 0x37
        /*0002*/ 	.short	(.L_3710 - .L_3709)
.L_3709:
        /*0004*/ 	.word	0x00000082


	//----- nvinfo : EIATTR_SW2861232_WAR
	.align		4
.L_3710:
        /*0008*/ 	.byte	0x01, 0x35
	.zero		2


	//----- nvinfo : EIATTR_PARAM_CBANK
	.align		4
        /*000c*/ 	.byte	0x04, 0x0a
        /*000e*/ 	.short	(.L_3712 - .L_3711)
	.align		4
.L_3711:
        /*0010*/ 	.word	index@(.nv.constant0._ZN10layer_norm13ln_fwd_kernelINS_13Kernel_traitsIfffffjLj768ELj1ELj4ELj1ELj16ENS_18Kernel_traits_baseILj768EfffffjLj128EEEEELb0ELb1ELb1ELb1EEEvNS_9FwdParamsE)
        /*0014*/ 	.short	0x0160
        /*0016*/ 	.short	0x00e8


	//----- nvinfo : EIATTR_CBANK_PARAM_SIZE
	.align		4
.L_3712:
        /*0018*/ 	.byte	0x03, 0x19
        /*001a*/ 	.short	0x00e8


	//----- nvinfo : EIATTR_KPARAM_INFO
	.align		4
        /*001c*/ 	.byte	0x04, 0x17
        /*001e*/ 	.short	(.L_3714 - .L_3713)
.L_3713:
        /*0020*/ 	.word	0x00000000
        /*0024*/ 	.short	0x0000
        /*0026*/ 	.short	0x0000
        /*0028*/ 	.byte	0x00, 0xf0, 0xa1, 0x03


	//----- nvinfo : EIATTR_MAXREG_COUNT
	.align		4
.L_3714:
        /*002c*/ 	.byte	0x03, 0x1b
        /*002e*/ 	.short	0x00ff


	//----- nvinfo : EIATTR_MERCURY_ISA_VERSION
	.align		4
        /*0030*/ 	.byte	0x03, 0x5f
        /*0032*/ 	.short	0x0000


	//----- nvinfo : EIATTR_COOP_GROUP_MASK_REGIDS
	.align		4
        /*0034*/ 	.byte	0x04, 0x29
        /*0036*/ 	.short	(.L_3716 - .L_3715)


	//   ....[0]....
.L_3715:
        /*0038*/ 	.word	0xffffffff


	//   ....[1]....
        /*003c*/ 	.word	0xffffffff


	//   ....[2]....
        /*0040*/ 	.word	0xffffffff


	//   ....[3]....
        /*0044*/ 	.word	0xffffffff


	//   ....[4]....
        /*0048*/ 	.word	0xffffffff


	//   ....[5]....
        /*004c*/ 	.word	0xffffffff


	//   ....[6]....
        /*0050*/ 	.word	0xffffffff


	//   ....[7]....
        /*0054*/ 	.word	0xffffffff


	//   ....[8]....
        /*0058*/ 	.word	0xffffffff


	//   ....[9]....
        /*005c*/ 	.word	0xffffffff


	//   ....[10]....
        /*0060*/ 	.word	0xffffffff


	//   ....[11]....
        /*0064*/ 	.word	0xffffffff


	//   ....[12]....
        /*0068*/ 	.word	0xffffffff


	//   ....[13]....
        /*006c*/ 	.word	0xffffffff


	//   ....[14]....
        /*0070*/ 	.word	0xffffffff


	//   ....[15]....
        /*0074*/ 	.word	0xffffffff


	//   ....[16]....
        /*0078*/ 	.word	0xffffffff


	//   ....[17]....
        /*007c*/ 	.word	0xffffffff


	//   ....[18]....
        /*0080*/ 	.word	0xffffffff


	//   ....[19]....
        /*0084*/ 	.word	0xffffffff


	//----- nvinfo : EIATTR_COOP_GROUP_INSTR_OFFSETS
	.align		4
.L_3716:
        /*0088*/ 	.byte	0x04, 0x28
        /*008a*/ 	.short	(.L_3718 - .L_3717)


	//   ....[0]....
.L_3717:
        /*008c*/ 	.word	0x000016a0


	//   ....[1]....
        /*0090*/ 	.word	0x000016d0


	//   ....[2]....
        /*0094*/ 	.word	0x000016f0


	//   ....[3]....
        /*0098*/ 	.word	0x00001710


	//   ....[4]....
        /*009c*/ 	.word	0x00001730


	//   ....[5]....
        /*00a0*/ 	.word	0x00001a60


	//   ....[6]....
        /*00a4*/ 	.word	0x00001a80


	//   ....[7]....
        /*00a8*/ 	.word	0x00001aa0


	//   ....[8]....
        /*00ac*/ 	.word	0x00001ac0


	//   ....[9]....
        /*00b0*/ 	.word	0x00001ae0


	//   ....[10]....
        /*00b4*/ 	.word	0x000022b0


	//   ....[11]....
        /*00b8*/ 	.word	0x00002310


	//   ....[12]....
        /*00bc*/ 	.word	0x00002370


	//   ....[13]....
        /*00c0*/ 	.word	0x000023d0


	//   ....[14]....
        /*00c4*/ 	.word	0x00002430


	//   ....[15]....
        /*00c8*/ 	.word	0x000027a0


	//   ....[16]....
        /*00cc*/ 	.word	0x00002800


	//   ....[17]....
        /*00d0*/ 	.word	0x00002860


	//   ....[18]....
        /*00d4*/ 	.word	0x000028c0


	//   ....[19]....
        /*00d8*/ 	.word	0x00002920


	//----- nvinfo : EIATTR_EXIT_INSTR_OFFSETS
	.align		4
.L_3718:
        /*00dc*/ 	.byte	0x04, 0x1c
        /*00de*/ 	.short	(.L_3720 - .L_3719)


	//   ....[0]....
.L_3719:
        /*00e0*/ 	.word	0x00000240


	//   ....[1]....
        /*00e4*/ 	.word	0x00002260


	//----- nvinfo : EIATTR_MAX_THREADS
	.align		4
.L_3720:
        /*00e8*/ 	.byte	0x04, 0x05
        /*00ea*/ 	.short	(.L_3722 - .L_3721)
.L_3721:
        /*00ec*/ 	.word	0x00000080
        /*00f0*/ 	.word	0x00000001
        /*00f4*/ 	.word	0x00000001


	//----- nvinfo : EIATTR_CRS_STACK_SIZE
	.align		4
.L_3722:
        /*00f8*/ 	.byte	0x04, 0x1e
        /*00fa*/ 	.short	(.L_3724 - .L_3723)
.L_3723:
        /*00fc*/ 	.word	0x00000000
.L_3724:


//--------------------- .nv.info._ZN10layer_norm13ln_fwd_kernelINS_13Kernel_traitsIfffffjLj768ELj1ELj4ELj1ELj16ENS_18Kernel_traits_baseILj768EfffffjLj128EEEEELb1ELb0ELb0ELb0EEEvNS_9FwdParamsE --------------------------
	.section	.nv.info._ZN10layer_norm13ln_fwd_kernelINS_13Kernel_traitsIfffffjLj768ELj1ELj4ELj1ELj16ENS_18Kernel_traits_baseILj768EfffffjLj128EEEEELb1ELb0ELb0ELb0EEEvNS_9FwdParamsE,"",@"SHT_CUDA_INFO"
	.sectionflags	@""
	.align	4


	//----- nvinfo : EIATTR_CUDA_API_VERSION
	.align		4
        /*0000*/ 	.byte	0x04, 0x37
        /*0002*/ 	.short	(.L_3726 - .L_3725)
.L_3725:
        /*0004*/ 	.word	0x00000082


	//----- nvinfo : EIATTR_SW2861232_WAR
	.align		4
.L_3726:
        /*0008*/ 	.byte	0x01, 0x35
	.zero		2


	//----- nvinfo : EIATTR_PARAM_CBANK
	.align		4
        /*000c*/ 	.byte	0x04, 0x0a
        /*000e*/ 	.short	(.L_3728 - .L_3727)
	.align		4
.L_3727:
        /*0010*/ 	.word	index@(.nv.constant0._ZN10layer_norm13ln_fwd_kernelINS_13Kernel_traitsIfffffjLj768ELj1ELj4ELj1ELj16ENS_18Kernel_traits_baseILj768EfffffjLj128EEEEELb1ELb0ELb0ELb0EEEvNS_9FwdParamsE)
        /*0014*/ 	.short	0x0160
        /*0016*/ 	.short	0x00e8


	//----- nvinfo : EIATTR_CBANK_PARAM_SIZE
	.align		4
.L_3728:
        /*0018*/ 	.byte	0x03, 0x19
        /*001a*/ 	.short	0x00e8


	//----- nvinfo : EIATTR_KPARAM_INFO
	.align		4
        /*001c*/ 	.byte	0x04, 0x17
        /*001e*/ 	.short	(.L_3730 - .L_3729)
.L_3729:
        /*0020*/ 	.word	0x00000000
        /*0024*/ 	.short	0x0000
        /*0026*/ 	.short	0x0000
        /*0028*/ 	.byte	0x00, 0xf0, 0xa1, 0x03


	//----- nvinfo : EIATTR_MAXREG_COUNT
	.align		4
.L_3730:
        /*002c*/ 	.byte	0x03, 0x1b
        /*002e*/ 	.short	0x00ff


	//----- nvinfo : EIATTR_MERCURY_ISA_VERSION
	.align		4
        /*0030*/ 	.byte	0x03, 0x5f
        /*0032*/ 	.short	0x0000


	//----- nvinfo : EIATTR_COOP_GROUP_MASK_REGIDS
	.align		4
        /*0034*/ 	.byte	0x04, 0x29
        /*0036*/ 	.short	(.L_3732 - .L_3731)


	//   ....[0]....
.L_3731:
        /*0038*/ 	.word	0xffffffff


	//   ....[1]....
        /*003c*/ 	.word	0xffffffff


	//   ....[2]....
        /*0040*/ 	.word	0xffffffff


	//   ....[3]....
        /*0044*/ 	.word	0xffffffff


	//   ....[4]....
        /*0048*/ 	.word	0xffffffff


	//   ....[5]....
        /*004c*/ 	.word	0xffffffff


	//   ....[6]....
        /*0050*/ 	.word	0xffffffff


	//   ....[7]....
        /*0054*/ 	.word	0xffffffff


	//   ....[8]....
        /*0058*/ 	.word	0xffffffff


	//   ....[9]....
        /*005c*/ 	.word	0xffffffff


	//   ....[10]....
        /*0060*/ 	.word	0xffffffff


	//   ....[11]....
        /*0064*/ 	.word	0xffffffff


	//   ....[12]....
        /*0068*/ 	.word	0xffffffff


	//   ....[13]....
        /*006c*/ 	.word	0xffffffff


	//   ....[14]....
        /*0070*/ 	.word	0xffffffff


	//   ....[15]....
        /*0074*/ 	.word	0xffffffff


	//   ....[16]....
        /*0078*/ 	.word	0xffffffff


	//   ....[17]....
        /*007c*/ 	.word	0xffffffff


	//   ....[18]....
        /*0080*/ 	.word	0xffffffff


	//   ....[19]....
        /*0084*/ 	.word	0xffffffff


	//----- nvinfo : EIATTR_COOP_GROUP_INSTR_OFFSETS
	.align		4
.L_3732:
        /*0088*/ 	.byte	0x04, 0x28
        /*008a*/ 	.short	(.L_3734 - .L_3733)


	//   ....[0]....
.L_3733:
        /*008c*/ 	.word	0x000094a0


	//   ....[1]....
        /*0090*/ 	.word	0x000094d0


	//   ....[2]....
        /*0094*/ 	.word	0x000094f0


	//   ....[3]....
        /*0098*/ 	.word	0x00009510


	//   ....[4]....
        /*009c*/ 	.word	0x00009530


	//   ....[5]....
        /*00a0*/ 	.word	0x00009870


	//   ....[6]....
        /*00a4*/ 	.word	0x00009890


	//   ....[7]....
        /*00a8*/ 	.word	0x000098b0


	//   ....[8]....
        /*00ac*/ 	.word	0x000098d0


	//   ....[9]....
        /*00b0*/ 	.word	0x000098f0


	//   ....[10]....
        /*00b4*/ 	.word	0x0000a210


	//   ....[11]....
        /*00b8*/ 	.word	0x0000a280


	//   ....[12]....
        /*00bc*/ 	.word	0x0000a2e0


	//   ....[13]....
        /*00c0*/ 	.word	0x0000a340


	//   ....[14]....
        /*00c4*/ 	.word	0x0000a3a0


	//   ....[15]....
        /*00c8*/ 	.word	0x0000a720


	//   ....[16]....
        /*00cc*/ 	.word	0x0000a780


	//   ....[17]....
        /*00d0*/ 	.word	0x0000a7e0


	//   ....[18]....
        /*00d4*/ 	.word	0x0000a840


	//   ....[19]....
        /*00d8*/ 	.word	0x0000a8b0


	//----- nvinfo : EIATTR_EXIT_INSTR_OFFSETS
	.align		4
.L_3734:
        /*00dc*/ 	.byte	0x04, 0x1c
        /*00de*/ 	.short	(.L_3736 - .L_3735)


	//   ....[0]....
.L_3735:
        /*00e0*/ 	.word	0x00000b30


	//   ....[1]....
        /*00e4*/ 	.word	0x0000a1b0


	//----- nvinfo : EIATTR_MAX_THREADS
	.align		4
.L_3736:
        /*00e8*/ 	.byte	0x04, 0x05
        /*00ea*/ 	.short	(.L_3738 - .L_3737)
.L_3737:
        /*00ec*/ 	.word	0x00000080
        /*00f0*/ 	.word	0x00000001
        /*00f4*/ 	.word	0x00000001


	//----- nvinfo : EIATTR_CRS_STACK_SIZE
	.align		4
.L_3738:
        /*00f8*/ 	.byte	0x04, 0x1e
        /*00fa*/ 	.short	(.L_3740 - .L_3739)
.L_3739:
        /*00fc*/ 	.word	0x00000000
.L_3740:


//--------------------- .nv.info._ZN10layer_norm13ln_fwd_kernelINS_13Kernel_traitsIfffffjLj768ELj1ELj4ELj1ELj16ENS_18Kernel_traits_baseILj768EfffffjLj128EEEEELb1ELb0ELb0ELb1EEEvNS_9FwdParamsE --------------------------
	.section	.nv.info._ZN10layer_norm13ln_fwd_kernelINS_13Kernel_traitsIfffffjLj768ELj1ELj4ELj1ELj16ENS_18Kernel_traits_baseILj768EfffffjLj128EEEEELb1ELb0ELb0ELb1EEEvNS_9FwdParamsE,"",@"SHT_CUDA_INFO"
	.sectionflags	@""
	.align	4


	//----- nvinfo : EIATTR_CUDA_API_VERSION
	.align		4
        /*0000*/ 	.byte	0x04, 0x37
        /*0002*/ 	.short	(.L_3742 - .L_3741)
.L_3741:
        /*0004*/ 	.word	0x00000082


	//----- nvinfo : EIATTR_SW2861232_WAR
	.align		4
.L_3742:
        /*0008*/ 	.byte	0x01, 0x35
	.zero		2


	//----- nvinfo : EIATTR_PARAM_CBANK
	.align		4
        /*000c*/ 	.byte	0x04, 0x0a
        /*000e*/ 	.short	(.L_3744 - .L_3743)
	.align		4
.L_3743:
        /*0010*/ 	.word	index@(.nv.constant0._ZN10layer_norm13ln_fwd_kernelINS_13Kernel_traitsIfffffjLj768ELj1ELj4ELj1ELj16ENS_18Kernel_traits_baseILj768EfffffjLj128EEEEELb1ELb0ELb0ELb1EEEvNS_9FwdParamsE)
        /*0014*/ 	.short	0x0160
        /*0016*/ 	.short	0x00e8


	//----- nvinfo : EIATTR_CBANK_PARAM_SIZE
	.align		4
.L_3744:
        /*0018*/ 	.byte	0x03, 0x19
        /*001a*/ 	.short	0x00e8


	//----- nvinfo : EIATTR_KPARAM_INFO
	.align		4
        /*001c*/ 	.byte	0x04, 0x17
        /*001e*/ 	.short	(.L_3746 - .L_3745)
.L_3745:
        /*0020*/ 	.word	0x00000000
        /*0024*/ 	.short	0x0000
        /*0026*/ 	.short	0x0000
        /*0028*/ 	.byte	0x00, 0xf0, 0xa1, 0x03


	//----- nvinfo : EIATTR_MAXREG_COUNT
	.align		4
.L_3746:
        /*002c*/ 	.byte	0x03, 0x1b
        /*002e*/ 	.short	0x00ff


	//----- nvinfo : EIATTR_MERCURY_ISA_VERSION
	.align		4
        /*0030*/ 	.byte	0x03, 0x5f
        /*0032*/ 	.short	0x0000


	//----- nvinfo : EIATTR_COOP_GROUP_MASK_REGIDS
	.align		4
        /*0034*/ 	.byte	0x04, 0x29
        /*0036*/ 	.short	(.L_3748 - .L_3747)


	//   ....[0]....
.L_3747:
        /*0038*/ 	.word	0xffffffff


	//   ....[1]....
        /*003c*/ 	.word	0xffffffff


	//   ....[2]....
        /*0040*/ 	.word	0xffffffff


	//   ....[3]....
        /*0044*/ 	.word	0xffffffff


	//   ....[4]....
        /*0048*/ 	.word	0xffffffff


	//   ....[5]....
        /*004c*/ 	.word	0xffffffff


	//   ....[6]....
        /*0050*/ 	.word	0xffffffff


	//   ....[7]....
        /*0054*/ 	.word	0xffffffff


	//   ....[8]....
        /*0058*/ 	.word	0xffffffff


	//   ....[9]....
        /*005c*/ 	.word	0xffffffff


	//   ....[10]....
        /*0060*/ 	.word	0xffffffff


	//   ....[11]....
        /*0064*/ 	.word	0xffffffff


	//   ....[12]....
        /*0068*/ 	.word	0xffffffff


	//   ....[13]....
        /*006c*/ 	.word	0xffffffff


	//   ....[14]....
        /*0070*/ 	.word	0xffffffff


	//   ....[15]....
        /*0074*/ 	.word	0xffffffff


	//   ....[16]....
        /*0078*/ 	.word	0xffffffff


	//   ....[17]....
        /*007c*/ 	.word	0xffffffff


	//   ....[18]....
        /*0080*/ 	.word	0xffffffff


	//   ....[19]....
        /*0084*/ 	.word	0xffffffff


	//----- nvinfo : EIATTR_COOP_GROUP_INSTR_OFFSETS
	.align		4
.L_3748:
        /*0088*/ 	.byte	0x04, 0x28
        /*008a*/ 	.short	(.L_3750 - .L_3749)


	//   ....[0]....
.L_3749:
        /*008c*/ 	.word	0x00008cb0


	//   ....[1]....
        /*0090*/ 	.word	0x00008ce0


	//   ....[2]....
        /*0094*/ 	.word	0x00008d00


	//   ....[3]....
        /*0098*/ 	.word	0x00008d20


	//   ....[4]....
        /*009c*/ 	.word	0x00008d40


	//   ....[5]....
        /*00a0*/ 	.word	0x00009070


	//   ....[6]....
        /*00a4*/ 	.word	0x00009090


	//   ....[7]....
        /*00a8*/ 	.word	0x000090b0


	//   ....[8]....
        /*00ac*/ 	.word	0x000090d0


	//   ....[9]....
        /*00b0*/ 	.word	0x000090f0


	//   ....[10]....
        /*00b4*/ 	.word	0x00009840


	//   ....[11]....
        /*00b8*/ 	.word	0x000098a0


	//   ....[12]....
        /*00bc*/ 	.word	0x00009900


	//   ....[13]....
        /*00c0*/ 	.word	0x00009960


	//   ....[14]....
        /*00c4*/ 	.word	0x000099c0


	//   ....[15]....
        /*00c8*/ 	.word	0x00009d30


	//   ....[16]....
        /*00cc*/ 	.word	0x00009d90


	//   ....[17]....
        /*00d0*/ 	.word	0x00009df0


	//   ....[18]....
        /*00d4*/ 	.word	0x00009e50


	//   ....[19]....
        /*00d8*/ 	.word	0x00009eb0


	//----- nvinfo : EIATTR_EXIT_INSTR_OFFSETS
	.align		4
.L_3750:
        /*00dc*/ 	.byte	0x04, 0x1c
        /*00de*/ 	.short	(.L_3752 - .L_3751)


	//   ....[0]....
.L_3751:
        /*00e0*/ 	.word	0x00000670


	//   ....[1]....
        /*00e4*/ 	.word	0x000097e0


	//----- nvinfo : EIATTR_MAX_THREADS
	.align		4
.L_3752:
        /*00e8*/ 	.byte	0x04, 0x05
        /*00ea*/ 	.short	(.L_3754 - .L_3753)
.L_3753:
        /*00ec*/ 	.word	0x00000080
        /*00f0*/ 	.word	0x00000001
        /*00f4*/ 	.word	0x00000001


	//----- nvinfo : EIATTR_CRS_STACK_SIZE
	.align		4
.L_3754:
        /*00f8*/ 	.byte	0x04, 0x1e
        /*00fa*/ 	.short	(.L_3756 - .L_3755)
.L_3755:
        /*00fc*/ 	.word	0x00000000
.L_3756:


//--------------------- .nv.info._ZN10layer_norm13ln_fwd_kernelINS_13Kernel_traitsIfffffjLj768ELj1ELj4ELj1ELj16ENS_18Kernel_traits_baseILj768EfffffjLj128EEEEELb1ELb0ELb1ELb0EEEvNS_9FwdParamsE --------------------------
	.section	.nv.info._ZN10layer_norm13ln_fwd_kernelINS_13Kernel_traitsIfffffjLj768ELj1ELj4ELj1ELj16ENS_18Kernel_traits_baseILj768EfffffjLj128EEEEELb1ELb0ELb1ELb0EEEvNS_9FwdParamsE,"",@"SHT_CUDA_INFO"
	.sectionflags	@""
	.align	4


	//----- nvinfo : EIATTR_CUDA_API_VERSION
	.align		4
        /*0000*/ 	.byte	0x04, 0x37
        /*0002*/ 	.short	(.L_3758 - .L_3757)
.L_3757:
        /*0004*/ 	.word	0x00000082


	//----- nvinfo : EIATTR_SW2861232_WAR
	.align		4
.L_3758:
        /*0008*/ 	.byte	0x01, 0x35
	.zero		2


	//----- nvinfo : EIATTR_PARAM_CBANK
	.align		4
        /*000c*/ 	.byte	0x04, 0x0a
        /*000e*/ 	.short	(.L_3760 - .L_3759)
	.align		4
.L_3759:
        /*0010*/ 	.word	index@(.nv.constant0._ZN10layer_norm13ln_fwd_kernelINS_13Kernel_traitsIfffffjLj768ELj1ELj4ELj1ELj16ENS_18Kernel_traits_baseILj768EfffffjLj128EEEEELb1ELb0ELb1ELb0EEEvNS_9FwdParamsE)
        /*0014*/ 	.short	0x0160
        /*0016*/ 	.short	0x00e8


	//----- nvinfo : EIATTR_CBANK_PARAM_SIZE
	.align		4
.L_3760:
        /*0018*/ 	.byte	0x03, 0x19
        /*001a*/ 	.short	0x00e8


	//----- nvinfo : EIATTR_KPARAM_INFO
	.align		4
        /*001c*/ 	.byte	0x04, 0x17
        /*001e*/ 	.short	(.L_3762 - .L_3761)
.L_3761:
        /*0020*/ 	.word	0x00000000
        /*0024*/ 	.short	0x0000
        /*0026*/ 	.short	0x0000
        /*0028*/ 	.byte	0x00, 0xf0, 0xa1, 0x03


	//----- nvinfo : EIATTR_MAXREG_COUNT
	.align		4
.L_3762:
        /*002c*/ 	.byte	0x03, 0x1b
        /*002e*/ 	.short	0x00ff


	//----- nvinfo : EIATTR_MERCURY_ISA_VERSION
	.align		4
        /*0030*/ 	.byte	0x03, 0x5f
        /*0032*/ 	.short	0x0000


	//----- nvinfo : EIATTR_COOP_GROUP_MASK_REGIDS
	.align		4
        /*0034*/ 	.byte	0x04, 0x29
        /*0036*/ 	.short	(.L_3764 - .L_3763)


	//   ....[0]....
.L_3763:
        /*0038*/ 	.word	0xffffffff


	//   ....[1]....
        /*003c*/ 	.word	0xffffffff


	//   ....[2]....
        /*0040*/ 	.word	0xffffffff


	//   ....[3]....
        /*0044*/ 	.word	0xffffffff


	//   ....[4]....
        /*0048*/ 	.word	0xffffffff


	//   ....[5]....
        /*004c*/ 	.word	0xffffffff


	//   ....[6]....
        /*0050*/ 	.word	0xffffffff


	//   ....[7]....
        /*0054*/ 	.word	0xffffffff


	//   ....[8]....
        /*0058*/ 	.word	0xffffffff


	//   ....[9]....
        /*005c*/ 	.word	0xffffffff


	//   ....[10]....
        /*0060*/ 	.word	0xffffffff


	//   ....[11]....
        /*0064*/ 	.word	0xffffffff


	//   ....[12]....
        /*0068*/ 	.word	0xffffffff


	//   ....[13]....
        /*006c*/ 	.word	0xffffffff


	//   ....[14]....
        /*0070*/ 	.word	0xffffffff


	//   ....[15]....
        /*0074*/ 	.word	0xffffffff


	//   ....[16]....
        /*0078*/ 	.word	0xffffffff


	//   ....[17]....
        /*007c*/ 	.word	0xffffffff


	//   ....[18]....
        /*0080*/ 	.word	0xffffffff


	//   ....[19]....
        /*0084*/ 	.word	0xffffffff


	//----- nvinfo : EIATTR_COOP_GROUP_INSTR_OFFSETS
	.align		4
.L_3764:
        /*0088*/ 	.byte	0x04, 0x28
        /*008a*/ 	.short	(.L_3766 - .L_3765)


	//   ....[0]....
.L_3765:
        /*008c*/ 	.word	0x0000a3b0


	//   ....[1]....
        /*0090*/ 	.word	0x0000a3e0


	//   ....[2]....
        /*0094*/ 	.word	0x0000a400


	//   ....[3]....
        /*0098*/ 	.word	0x0000a420


	//   ....[4]....
        /*009c*/ 	.word	0x0000a440


	//   ....[5]....
        /*00a0*/ 	.word	0x0000a780


	//   ....[6]....
        /*00a4*/ 	.word	0x0000a7a0


	//   ....[7]....
        /*00a8*/ 	.word	0x0000a7c0


	//   ....[8]....
        /*00ac*/ 	.word	0x0000a7e0


	//   ....[9]....
        /*00b0*/ 	.word	0x0000a800


	//   ....[10]....
        /*00b4*/ 	.word	0x0000b1a0


	//   ....[11]....
        /*00b8*/ 	.word	0x0000b220


	//   ....[12]....
        /*00bc*/ 	.word	0x0000b280


	//   ....[13]....
        /*00c0*/ 	.word	0x0000b2e0


	//   ....[14]....
        /*00c4*/ 	.word	0x0000b340


	//   ....[15]....
        /*00c8*/ 	.word	0x0000b6c0


	//   ....[16]....
        /*00cc*/ 	.word	0x0000b720


	//   ....[17]....
        /*00d0*/ 	.word	0x0000b780


	//   ....[18]....
        /*00d4*/ 	.word	0x0000b7e0


	//   ....[19]....
        /*00d8*/ 	.word	0x0000b850


	//----- nvinfo : EIATTR_EXIT_INSTR_OFFSETS
	.align		4
.L_3766:
        /*00dc*/ 	.byte	0x04, 0x1c
        /*00de*/ 	.short	(.L_3768 - .L_3767)


	//   ....[0]....
.L_3767:
        /*00e0*/ 	.word	0x00000b00


	//   ....[1]....
        /*00e4*/ 	.word	0x0000b140


	//----- nvinfo : EIATTR_MAX_THREADS
	.align		4
.L_3768:
        /*00e8*/ 	.byte	0x04, 0x05
        /*00ea*/ 	.short	(.L_3770 - .L_3769)
.L_3769:
        /*00ec*/ 	.word	0x00000080
        /*00f0*/ 	.word	0x00000001
        /*00f4*/ 	.word	0x00000001


	//----- nvinfo : EIATTR_CRS_STACK_SIZE
	.align		4
.L_3770:
        /*00f8*/ 	.byte	0x04, 0x1e
        /*00fa*/ 	.short	(.L_3772 - .L_3771)
.L_3771:
        /*00fc*/ 	.word	0x00000000
.L_3772:


//--------------------- .nv.info._ZN10layer_norm13ln_fwd_kernelINS_13Kernel_traitsIfffffjLj768ELj1ELj4ELj1ELj16ENS_18Kernel_traits_baseILj768EfffffjLj128EEEEELb1ELb0ELb1ELb1EEEvNS_9FwdParamsE --------------------------
	.section	.nv.info._ZN10layer_norm13ln_fwd_kernelINS_13Kernel_traitsIfffffjLj768ELj1ELj4ELj1ELj16ENS_18Kernel_traits_baseILj768EfffffjLj128EEEEELb1ELb0ELb1ELb1EEEvNS_9FwdParamsE,"",@"SHT_CUDA_INFO"
	.sectionflags	@""
	.align	4


	//----- nvinfo : EIATTR_CUDA_API_VERSION
	.align		4
        /*0000*/ 	.byte	0x04, 0x37
        /*0002*/ 	.short	(.L_3774 - .L_3773)
.L_3773:
        /*0004*/ 	.word	0x00000082


	//----- nvinfo : EIATTR_SW2861232_WAR
	.align		4
.L_3774:
        /*0008*/ 	.byte	0x01, 0x35
	.zero		2


	//----- nvinfo : EIATTR_PARAM_CBANK
	.align		4
        /*000c*/ 	.byte	0x04, 0x0a
        /*000e*/ 	.short	(.L_3776 - .L_3775)
	.align		4
.L_3775:
        /*0010*/ 	.word	index@(.nv.constant0._ZN10layer_norm13ln_fwd_kernelINS_13Kernel_traitsIfffffjLj768ELj1ELj4ELj1ELj16ENS_18Kernel_traits_baseILj768EfffffjLj128EEEEELb1ELb0ELb1ELb1EEEvNS_9FwdParamsE)
        /*0014*/ 	.short	0x0160
        /*0016*/ 	.short	0x00e8


	//----- nvinfo : EIATTR_CBANK_PARAM_SIZE
	.align		4
.L_3776:
        /*0018*/ 	.byte	0x03, 0x19
        /*001a*/ 	.short	0x00e8


	//----- nvinfo : EIATTR_KPARAM_INFO
	.align		4
        /*001c*/ 	.byte	0x04, 0x17
        /*001e*/ 	.short	(.L_3778 - .L_3777)
.L_3777:
        /*0020*/ 	.word	0x00000000
        /*0024*/ 	.short	0x0000
        /*0026*/ 	.short	0x0000
        /*0028*/ 	.byte	0x00, 0xf0, 0xa1, 0x03


	//----- nvinfo : EIATTR_MAXREG_COUNT
	.align		4
.L_3778:
        /*002c*/ 	.byte	0x03, 0x1b
        /*002e*/ 	.short	0x00ff


	//----- nvinfo : EIATTR_MERCURY_ISA_VERSION
	.align		4
        /*0030*/ 	.byte	0x03, 0x5f
        /*0032*/ 	.short	0x0000


	//----- nvinfo : EIATTR_COOP_GROUP_MASK_REGIDS
	.align		4
        /*0034*/ 	.byte	0x04, 0x29
        /*0036*/ 	.short	(.L_3780 - .L_3779)


	//   ....[0]....
.L_3779:
        /*0038*/ 	.word	0xffffffff


	//   ....[1]....
        /*003c*/ 	.word	0xffffffff


	//   ....[2]....
        /*0040*/ 	.word	0xffffffff


	//   ....[3]....
        /*0044*/ 	.word	0xffffffff


	//   ....[4]....
        /*0048*/ 	.word	0xffffffff


	//   ....[5]....
        /*004c*/ 	.word	0xffffffff


	//   ....[6]....
        /*0050*/ 	.word	0xffffffff


	//   ....[7]....
        /*0054*/ 	.word	0xffffffff


	//   ....[8]....
        /*0058*/ 	.word	0xffffffff


	//   ....[9]....
        /*005c*/ 	.word	0xffffffff


	//   ....[10]....
        /*0060*/ 	.word	0xffffffff


	//   ....[11]....
        /*0064*/ 	.word	0xffffffff


	//   ....[12]....
        /*0068*/ 	.word	0xffffffff


	//   ....[13]....
        /*006c*/ 	.word	0xffffffff


	//   ....[14]....
        /*0070*/ 	.word	0xffffffff


	//   ....[15]....
        /*0074*/ 	.word	0xffffffff


	//   ....[16]....
        /*0078*/ 	.word	0xffffffff


	//   ....[17]....
        /*007c*/ 	.word	0xffffffff


	//   ....[18]....
        /*0080*/ 	.word	0xffffffff


	//   ....[19]....
        /*0084*/ 	.word	0xffffffff


	//----- nvinfo : EIATTR_COOP_GROUP_INSTR_OFFSETS
	.align		4
.L_3780:
        /*0088*/ 	.byte	0x04, 0x28
        /*008a*/ 	.short	(.L_3782 - .L_3781)


	//   ....[0]....
.L_3781:
        /*008c*/ 	.word	0x00009cb0


	//   ....[1]....
        /*0090*/ 	.word	0x00009ce0


	//   ....[2]....
        /*0094*/ 	.word	0x00009d00


	//   ....[3]....
        /*0098*/ 	.word	0x00009d20


	//   ....[4]....
        /*009c*/ 	.word	0x00009d40


	//   ....[5]....
        /*00a0*/ 	.word	0x0000a070


	//   ....[6]....
        /*00a4*/ 	.word	0x0000a090


	//   ....[7]....
        /*00a8*/ 	.word	0x0000a0b0


	//   ....[8]....
        /*00ac*/ 	.word	0x0000a0d0


	//   ....[9]....
        /*00b0*/ 	.word	0x0000a0f0


	//   ....[10]....
        /*00b4*/ 	.word	0x0000a8e0


	//   ....[11]....
        /*00b8*/ 	.word	0x0000a940


	//   ....[12]....
        /*00bc*/ 	.word	0x0000a9a0


	//   ....[13]....
        /*00c0*/ 	.word	0x0000aa00


	//   ....[14]....
        /*00c4*/ 	.word	0x0000aa60


	//   ....[15]....
        /*00c8*/ 	.word	0x0000add0


	//   ....[16]....
        /*00cc*/ 	.word	0x0000ae30


	//   ....[17]....
        /*00d0*/ 	.word	0x0000ae90


	//   ....[18]....
        /*00d4*/ 	.word	0x0000aef0


	//   ....[19]....
        /*00d8*/ 	.word	0x0000af50


	//----- nvinfo : EIATTR_EXIT_INSTR_OFFSETS
	.align		4
.L_3782:
        /*00dc*/ 	.byte	0x04, 0x1c
        /*00de*/ 	.short	(.L_3784 - .L_3783)


	//   ....[0]....
.L_3783:
        /*00e0*/ 	.word	0x00000670


	//   ....[1]....
        /*00e4*/ 	.word	0x0000a890


	//----- nvinfo : EIATTR_MAX_THREADS
	.align		4
.L_3784:
        /*00e8*/ 	.byte	0x04, 0x05
        /*00ea*/ 	.short	(.L_3786 - .L_3785)
.L_3785:
        /*00ec*/ 	.word	0x00000080
        /*00f0*/ 	.word	0x00000001
        /*00f4*/ 	.word	0x00000001


	//----- nvinfo : EIATTR_CRS_STACK_SIZE
	.align		4
.L_3786:
        /*00f8*/ 	.byte	0x04, 0x1e
        /*00fa*/ 	.short	(.L_3788 - .L_3787)
.L_3787:
        /*00fc*/ 	.word	0x00000000
.L_3788:


//--------------------- .nv.info._ZN10layer_norm13ln_fwd_kernelINS_13Kernel_traitsIfffffjLj768ELj1ELj4ELj1ELj16ENS_18Kernel_traits_baseILj768EfffffjLj128EEEEELb1ELb1ELb0ELb0EEEvNS_9FwdParamsE --------------------------
	.section	.nv.info._ZN10layer_norm13ln_fwd_kernelINS_13Kernel_traitsIfffffjLj768ELj1ELj4ELj1ELj16ENS_18Kernel_traits_baseILj768EfffffjLj128EEEEELb1ELb1ELb0ELb0EEEvNS_9FwdParamsE,"",@"SHT_CUDA_INFO"
	.sectionflags	@""
	.align	4


	//----- nvinfo : EIATTR_CUDA_API_VERSION
	.align		4
        /*0000*/ 	.byte	0x04, 0x37
        /*0002*/ 	.short	(.L_3790 - .L_3789)
.L_3789:
        /*0004*/ 	.word	0x00000082


	//----- nvinfo : EIATTR_SW2861232_WAR
	.align		4
.L_3790:
        /*0008*/ 	.byte	0x01, 0x35
	.zero		2


	//----- nvinfo : EIATTR_PARAM_CBANK
	.align		4
        /*000c*/ 	.byte	0x04, 0x0a
        /*000e*/ 	.short	(.L_3792 - .L_3791)
	.align		4
.L_3791:
        /*0010*/ 	.word	index@(.nv.constant0._ZN10layer_norm13ln_fwd_kernelINS_13Kernel_traitsIfffffjLj768ELj1ELj4ELj1ELj16ENS_18Kernel_traits_baseILj768EfffffjLj128EEEEELb1ELb1ELb0ELb0EEEvNS_9FwdParamsE)
        /*0014*/ 	.short	0x0160
        /*0016*/ 	.short	0x00e8


	//----- nvinfo : EIATTR_CBANK_PARAM_SIZE
	.align		4
.L_3792:
        /*0018*/ 	.byte	0x03, 0x19
        /*001a*/ 	.short	0x00e8


	//----- nvinfo : EIATTR_KPARAM_INFO
	.align		4
        /*001c*/ 	.byte	0x04, 0x17
        /*001e*/ 	.short	(.L_3794 - .L_3793)
.L_3793:
        /*0020*/ 	.word	0x00000000
        /*0024*/ 	.short	0x0000
        /*0026*/ 	.short	0x0000
        /*0028*/ 	.byte	0x00, 0xf0, 0xa1, 0x03


	//----- nvinfo : EIATTR_MAXREG_COUNT
	.align		4
.L_3794:
        /*002c*/ 	.byte	0x03, 0x1b
        /*002e*/ 	.short	0x00ff


	//----- nvinfo : EIATTR_MERCURY_ISA_VERSION
	.align		4
        /*0030*/ 	.byte	0x03, 0x5f
        /*0032*/ 	.short	0x0000


	//----- nvinfo : EIATTR_COOP_GROUP_MASK_REGIDS
	.align		4
        /*0034*/ 	.byte	0x04, 0x29
        /*0036*/ 	.short	(.L_3796 - .L_3795)


	//   ....[0]....
.L_3795:
        /*0038*/ 	.word	0xffffffff


	//   ....[1]....
        /*003c*/ 	.word	0xffffffff


	//   ....[2]....
        /*0040*/ 	.word	0xffffffff


	//   ....[3]....
        /*0044*/ 	.word	0xffffffff


	//   ....[4]....
        /*0048*/ 	.word	0xffffffff


	//   ....[5]....
        /*004c*/ 	.word	0xffffffff


	//   ....[6]....
        /*0050*/ 	.word	0xffffffff


	//   ....[7]....
        /*0054*/ 	.word	0xffffffff


	//   ....[8]....
        /*0058*/ 	.word	0xffffffff


	//   ....[9]....
        /*005c*/ 	.word	0xffffffff


	//   ....[10]....
        /*0060*/ 	.word	0xffffffff


	//   ....[11]....
        /*0064*/ 	.word	0xffffffff


	//   ....[12]....
        /*0068*/ 	.word	0xffffffff


	//   ....[13]....
        /*006c*/ 	.word	0xffffffff


	//   ....[14]....
        /*0070*/ 	.word	0xffffffff


	//   ....[15]....
        /*0074*/ 	.word	0xffffffff


	//   ....[16]....
        /*0078*/ 	.word	0xffffffff


	//   ....[17]....
        /*007c*/ 	.word	0xffffffff


	//   ....[18]....
        /*0080*/ 	.word	0xffffffff


	//   ....[19]....
        /*0084*/ 	.word	0xffffffff


	//----- nvinfo : EIATTR_COOP_GROUP_INSTR_OFFSETS
	.align		4
.L_3796:
        /*0088*/ 	.byte	0x04, 0x28
        /*008a*/ 	.short	(.L_3798 - .L_3797)


	//   ....[0]....
.L_3797:
        /*008c*/ 	.word	0x00009840


	//   ....[1]....
        /*0090*/ 	.word	0x00009870


	//   ....[2]....
        /*0094*/ 	.word	0x00009890


	//   ....[3]....
        /*0098*/ 	.word	0x000098b0


	//   ....[4]....
        /*009c*/ 	.word	0x000098d0


	//   ....[5]....
        /*00a0*/ 	.word	0x00009c10


	//   ....[6]....
        /*00a4*/ 	.word	0x00009c30


	//   ....[7]....
        /*00a8*/ 	.word	0x00009c50


	//   ....[8]....
        /*00ac*/ 	.word	0x00009c70


	//   ....[9]....
        /*00b0*/ 	.word	0x00009c90


	//   ....[10]....
        /*00b4*/ 	.word	0x0000a5a0


	//   ....[11]....
        /*00b8*/ 	.word	0x0000a600


	//   ....[12]....
        /*00bc*/ 	.word	0x0000a660


	//   ....[13]....
        /*00c0*/ 	.word	0x0000a6c0


	//   ....[14]....
        /*00c4*/ 	.word	0x0000a720


	//   ....[15]....
        /*00c8*/ 	.word	0x0000aaa0


	//   ....[16]....
        /*00cc*/ 	.word	0x0000ab00


	//   ....[17]....
        /*00d0*/ 	.word	0x0000ab60


	//   ....[18]....
        /*00d4*/ 	.word	0x0000abc0


	//   ....[19]....
        /*00d8*/ 	.word	0x0000ac20


	//----- nvinfo : EIATTR_EXIT_INSTR_OFFSETS
	.align		4
.L_3798:
        /*00dc*/ 	.byte	0x04, 0x1c
        /*00de*/ 	.short	(.L_3800 - .L_3799)


	//   ....[0]....
.L_3799:
        /*00e0*/ 	.word	0x00000c40


	//   ....[1]....
        /*00e4*/ 	.word	0x0000a550


	//----- nvinfo : EIATTR_MAX_THREADS
	.align		4
.L_3800:
        /*00e8*/ 	.byte	0x04, 0x05
        /*00ea*/ 	.short	(.L_3802 - .L_3801)
.L_3801:
        /*00ec*/ 	.word	0x00000080
        /*00f0*/ 	.word	0x00000001
        /*00f4*/ 	.word	0x00000001


	//----- nvinfo : EIATTR_CRS_STACK_SIZE
	.align		4
.L_3802:
        /*00f8*/ 	.byte	0x04, 0x1e
        /*00fa*/ 	.short	(.L_3804 - .L_3803)
.L_3803:
        /*00fc*/ 	.word	0x00000000
.L_3804:


//--------------------- .nv.info._ZN10layer_norm13ln_fwd_kernelINS_13Kernel_traitsIfffffjLj768ELj1ELj4ELj1ELj16ENS_18Kernel_traits_baseILj768EfffffjLj128EEEEELb1ELb1ELb0ELb1EEEvNS_9FwdParamsE --------------------------
	.section	.nv.info._ZN10layer_norm13ln_fwd_kernelINS_13Kernel_traitsIfffffjLj768ELj1ELj4ELj1ELj16ENS_18Kernel_traits_baseILj768EfffffjLj128EEEEELb1ELb1ELb0ELb1EEEvNS_9FwdParamsE,"",@"SHT_CUDA_INFO"
	.sectionflags	@""
	.align	4


	//----- nvinfo : EIATTR_CUDA_API_VERSION
	.align		4
        /*0000*/ 	.byte	0x04, 0x37
        /*0002*/ 	.short	(.L_3806 - .L_3805)
.L_3805:
        /*0004*/ 	.word	0x00000082


	//----- nvinfo : EIATTR_SW2861232_WAR
	.align		4
.L_3806:
        /*0008*/ 	.byte	0x01, 0x35
	.zero		2


	//----- nvinfo : EIATTR_PARAM_CBANK
	.align		4
        /*000c*/ 	.byte	0x04, 0x0a
        /*000e*/ 	.short	(.L_3808 - .L_3807)
	.align		4
.L_3807:
        /*0010*/ 	.word	index@(.nv.constant0._ZN10layer_norm13ln_fwd_kernelINS_13Kernel_traitsIfffffjLj768ELj1ELj4ELj1ELj16ENS_18Kernel_traits_baseILj768EfffffjLj128EEEEELb1ELb1ELb0ELb1EEEvNS_9FwdParamsE)
        /*0014*/ 	.short	0x0160
        /*0016*/ 	.short	0x00e8


	//----- nvinfo : EIATTR_CBANK_PARAM_SIZE
	.align		4
.L_3808:
        /*0018*/ 	.byte	0x03, 0x19
        /*001a*/ 	.short	0x00e8


	//----- nvinfo : EIATTR_KPARAM_INFO
	.align		4
        /*001c*/ 	.byte	0x04, 0x17
        /*001e*/ 	.short	(.L_3810 - .L_3809)
.L_3809:
        /*0020*/ 	.word	0x00000000
        /*0024*/ 	.short	0x0000
        /*0026*/ 	.short	0x0000
        /*0028*/ 	.byte	0x00, 0xf0, 0xa1, 0x03


	//----- nvinfo : EIATTR_MAXREG_COUNT
	.align		4
.L_3810:
        /*002c*/ 	.byte	0x03, 0x1b
        /*002e*/ 	.short	0x00ff


	//----- nvinfo : EIATTR_MERCURY_ISA_VERSION
	.align		4
        /*0030*/ 	.byte	0x03, 0x5f
        /*0032*/ 	.short	0x0000


	//----- nvinfo : EIATTR_COOP_GROUP_MASK_REGIDS
	.align		4
        /*0034*/ 	.byte	0x04, 0x29
        /*0036*/ 	.short	(.L_3812 - .L_3811)


	//   ....[0]....
.L_3811:
        /*0038*/ 	.word	0xffffffff


	//   ....[1]....
        /*003c*/ 	.word	0xffffffff


	//   ....[2]....
        /*0040*/ 	.word	0xffffffff


	//   ....[3]....
        /*0044*/ 	.word	0xffffffff


	//   ....[4]....
        /*0048*/ 	.word	0xffffffff


	//   ....[5]....
        /*004c*/ 	.word	0xffffffff


	//   ....[6]....
        /*0050*/ 	.word	0xffffffff


	//   ....[7]....
        /*0054*/ 	.word	0xffffffff


	//   ....[8]....
        /*0058*/ 	.word	0xffffffff


	//   ....[9]....
        /*005c*/ 	.word	0xffffffff


	//   ....[10]....
        /*0060*/ 	.word	0xffffffff


	//   ....[11]....
        /*0064*/ 	.word	0xffffffff


	//   ....[12]....
        /*0068*/ 	.word	0xffffffff


	//   ....[13]....
        /*006c*/ 	.word	0xffffffff


	//   ....[14]....
        /*0070*/ 	.word	0xffffffff


	//   ....[15]....
        /*0074*/ 	.word	0xffffffff


	//   ....[16]....
        /*0078*/ 	.word	0xffffffff


	//   ....[17]....
        /*007c*/ 	.word	0xffffffff


	//   ....[18]....
        /*0080*/ 	.word	0xffffffff


	//   ....[19]....
        /*0084*/ 	.word	0xffffffff


	//----- nvinfo : EIATTR_COOP_GROUP_INSTR_OFFSETS
	.align		4
.L_3812:
        /*0088*/ 	.byte	0x04, 0x28
        /*008a*/ 	.short	(.L_3814 - .L_3813)


	//   ....[0]....
.L_3813:
        /*008c*/ 	.word	0x00008e90


	//   ....[1]....
        /*0090*/ 	.word	0x00008ec0


	//   ....[2]....
        /*0094*/ 	.word	0x00008ee0


	//   ....[3]....
        /*0098*/ 	.word	0x00008f00


	//   ....[4]....
        /*009c*/ 	.word	0x00008f20


	//   ....[5]....
        /*00a0*/ 	.word	0x00009250


	//   ....[6]....
        /*00a4*/ 	.word	0x00009270


	//   ....[7]....
        /*00a8*/ 	.word	0x00009290


	//   ....[8]....
        /*00ac*/ 	.word	0x000092b0


	//   ....[9]....
        /*00b0*/ 	.word	0x000092d0


	//   ....[10]....
        /*00b4*/ 	.word	0x00009a10


	//   ....[11]....
        /*00b8*/ 	.word	0x00009a70


	//   ....[12]....
        /*00bc*/ 	.word	0x00009ad0


	//   ....[13]....
        /*00c0*/ 	.word	0x00009b30


	//   ....[14]....
        /*00c4*/ 	.word	0x00009b90


	//   ....[15]....
        /*00c8*/ 	.word	0x00009f00


	//   ....[16]....
        /*00cc*/ 	.word	0x00009f60


	//   ....[17]....
        /*00d0*/ 	.word	0x00009fc0


	//   ....[18]....
        /*00d4*/ 	.word	0x0000a020


	//   ....[19]....
        /*00d8*/ 	.word	0x0000a080


	//----- nvinfo : EIATTR_EXIT_INSTR_OFFSETS
	.align		4
.L_3814:
        /*00dc*/ 	.byte	0x04, 0x1c
        /*00de*/ 	.short	(.L_3816 - .L_3815)


	//   ....[0]....
.L_3815:
        /*00e0*/ 	.word	0x000006a0


	//   ....[1]....
        /*00e4*/ 	.word	0x000099c0


	//----- nvinfo : EIATTR_MAX_THREADS
	.align		4
.L_3816:
        /*00e8*/ 	.byte	0x04, 0x05
        /*00ea*/ 	.short	(.L_3818 - .L_3817)
.L_3817:
        /*00ec*/ 	.word	0x00000080
        /*00f0*/ 	.word	0x00000001
        /*00f4*/ 	.word	0x00000001


	//----- nvinfo : EIATTR_CRS_STACK_SIZE
	.align		4
.L_3818:
        /*00f8*/ 	.byte	0x04, 0x1e
        /*00fa*/ 	.short	(.L_3820 - .L_3819)
.L_3819:
        /*00fc*/ 	.word	0x00000000
.L_3820:


//--------------------- .nv.info._ZN10layer_norm13ln_fwd_kernelINS_13Kernel_traitsIfffffjLj768ELj1ELj4ELj1ELj16ENS_18Kernel_traits_baseILj768EfffffjLj128EEEEELb1ELb1ELb1ELb0EEEvNS_9FwdParamsE --------------------------
	.section	.nv.info._ZN10layer_norm13ln_fwd_kernelINS_13Kernel_traitsIfffffjLj768ELj1ELj4ELj1ELj16ENS_18Kernel_traits_baseILj768EfffffjLj128EEEEELb1ELb1ELb1ELb0EEEvNS_9FwdParamsE,"",@"SHT_CUDA_INFO"
	.sectionflags	@""
	.align	4


	//----- nvinfo : EIATTR_CUDA_API_VERSION
	.align		4
        /*0000*/ 	.byte	0x04, 0x37
        /*0002*/ 	.short	(.L_3822 - .L_3821)
.L_3821:
        /*0004*/ 	.word	0x00000082


	//----- nvinfo : EIATTR_SW2861232_WAR
	.align		4
.L_3822:
        /*0008*/ 	.byte	0x01, 0x35
	.zero		2


	//----- nvinfo : EIATTR_PARAM_CBANK
	.align		4
        /*000c*/ 	.byte	0x04, 0x0a
        /*000e*/ 	.short	(.L_3824 - .L_3823)
	.align		4
.L_3823:
        /*0010*/ 	.word	index@(.nv.constant0._ZN10layer_norm13ln_fwd_kernelINS_13Kernel_traitsIfffffjLj768ELj1ELj4ELj1ELj16ENS_18Kernel_traits_baseILj768EfffffjLj128EEEEELb1ELb1ELb1ELb0EEEvNS_9FwdParamsE)
        /*0014*/ 	.short	0x0160
        /*0016*/ 	.short	0x00e8


	//----- nvinfo : EIATTR_CBANK_PARAM_SIZE
	.align		4
.L_3824:
        /*0018*/ 	.byte	0x03, 0x19
        /*001a*/ 	.short	0x00e8


	//----- nvinfo : EIATTR_KPARAM_INFO
	.align		4
        /*001c*/ 	.byte	0x04, 0x17
        /*001e*/ 	.short	(.L_3826 - .L_3825)
.L_3825:
        /*0020*/ 	.word	0x00000000
        /*0024*/ 	.short	0x0000
        /*0026*/ 	.short	0x0000
        /*0028*/ 	.byte	0x00, 0xf0, 0xa1, 0x03


	//----- nvinfo : EIATTR_MAXREG_COUNT
	.align		4
.L_3826:
        /*002c*/ 	.byte	0x03, 0x1b
        /*002e*/ 	.short	0x00ff


	//----- nvinfo : EIATTR_MERCURY_ISA_VERSION
	.align		4
        /*0030*/ 	.byte	0x03, 0x5f
        /*0032*/ 	.short	0x0000


	//----- nvinfo : EIATTR_COOP_GROUP_MASK_REGIDS
	.align		4
        /*0034*/ 	.byte	0x04, 0x29
        /*0036*/ 	.short	(.L_3828 - .L_3827)


	//   ....[0]....
.L_3827:
        /*0038*/ 	.word	0xffffffff


	//   ....[1]....
        /*003c*/ 	.word	0xffffffff


	//   ....[2]....
        /*0040*/ 	.word	0xffffffff


	//   ....[3]....
        /*0044*/ 	.word	0xffffffff


	//   ....[4]....
        /*0048*/ 	.word	0xffffffff


	//   ....[5]....
        /*004c*/ 	.word	0xffffffff


	//   ....[6]....
        /*0050*/ 	.word	0xffffffff


	//   ....[7]....
        /*0054*/ 	.word	0xffffffff


	//   ....[8]....
        /*0058*/ 	.word	0xffffffff


	//   ....[9]....
        /*005c*/ 	.word	0xffffffff


	//   ....[10]....
        /*0060*/ 	.word	0xffffffff


	//   ....[11]....
        /*0064*/ 	.word	0xffffffff


	//   ....[12]....
        /*0068*/ 	.word	0xffffffff


	//   ....[13]....
        /*006c*/ 	.word	0xffffffff


	//   ....[14]....
        /*0070*/ 	.word	0xffffffff


	//   ....[15]....
        /*0074*/ 	.word	0xffffffff


	//   ....[16]....
        /*0078*/ 	.word	0xffffffff


	//   ....[17]....
        /*007c*/ 	.word	0xffffffff


	//   ....[18]....
        /*0080*/ 	.word	0xffffffff


	//   ....[19]....
        /*0084*/ 	.word	0xffffffff


	//----- nvinfo : EIATTR_COOP_GROUP_INSTR_OFFSETS
	.align		4
.L_3828:
        /*0088*/ 	.byte	0x04, 0x28
        /*008a*/ 	.short	(.L_3830 - .L_3829)


	//   ....[0]....
.L_3829:
        /*008c*/ 	.word	0x0000a640


	//   ....[1]....
        /*0090*/ 	.word	0x0000a670


	//   ....[2]....
        /*0094*/ 	.word	0x0000a690


	//   ....[3]....
        /*0098*/ 	.word	0x0000a6b0


	//   ....[4]....
        /*009c*/ 	.word	0x0000a6d0


	//   ....[5]....
        /*00a0*/ 	.word	0x0000aa10


	//   ....[6]....
        /*00a4*/ 	.word	0x0000aa30


	//   ....[7]....
        /*00a8*/ 	.word	0x0000aa50


	//   ....[8]....
        /*00ac*/ 	.word	0x0000aa70


	//   ....[9]....
        /*00b0*/ 	.word	0x0000aa90


	//   ....[10]....
        /*00b4*/ 	.word	0x0000b430


	//   ....[11]....
        /*00b8*/ 	.word	0x0000b4a0


	//   ....[12]....
        /*00bc*/ 	.word	0x0000b500


	//   ....[13]....
        /*00c0*/ 	.word	0x0000b560


	//   ....[14]....
        /*00c4*/ 	.word	0x0000b5c0


	//   ....[15]....
        /*00c8*/ 	.word	0x0000b940


	//   ....[16]....
        /*00cc*/ 	.word	0x0000b9a0


	//   ....[17]....
        /*00d0*/ 	.word	0x0000ba00


	//   ....[18]....
        /*00d4*/ 	.word	0x0000ba60


	//   ....[19]....
        /*00d8*/ 	.word	0x0000bad0


	//----- nvinfo : EIATTR_EXIT_INSTR_OFFSETS
	.align		4
.L_3830:
        /*00dc*/ 	.byte	0x04, 0x1c
        /*00de*/ 	.short	(.L_3832 - .L_3831)


	//   ....[0]....
.L_3831:
        /*00e0*/ 	.word	0x00000c40


	//   ....[1]....
        /*00e4*/ 	.word	0x0000b3d0


	//----- nvinfo : EIATTR_MAX_THREADS
	.align		4
.L_3832:
        /*00e8*/ 	.byte	0x04, 0x05
        /*00ea*/ 	.short	(.L_3834 - .L_3833)
.L_3833:
        /*00ec*/ 	.word	0x00000080
        /*00f0*/ 	.word	0x00000001
        /*00f4*/ 	.word	0x00000001


	//----- nvinfo : EIATTR_CRS_STACK_SIZE
	.align		4
.L_3834:
        /*00f8*/ 	.byte	0x04, 0x1e
        /*00fa*/ 	.short	(.L_3836 - .L_3835)
.L_3835:
        /*00fc*/ 	.word	0x00000000
.L_3836:


//--------------------- .nv.info._ZN10layer_norm13ln_fwd_kernelINS_13Kernel_traitsIfffffjLj768ELj1ELj4ELj1ELj16ENS_18Kernel_traits_baseILj768EfffffjLj128EEEEELb1ELb1ELb1ELb1EEEvNS_9FwdParamsE --------------------------
	.section	.nv.info._ZN10layer_norm13ln_fwd_kernelINS_13Kernel_traitsIfffffjLj768ELj1ELj4ELj1ELj16ENS_18Kernel_traits_baseILj768EfffffjLj128EEEEELb1ELb1ELb1ELb1EEEvNS_9FwdParamsE,"",@"SHT_CUDA_INFO"
	.sectionflags	@""
	.align	4


	//----- nvinfo : EIATTR_CUDA_API_VERSION
	.align		4
        /*0000*/ 	.byte	0x04, 0x37
        /*0002*/ 	.short	(.L_3838 - .L_3837)
.L_3837:
        /*0004*/ 	.word	0x00000082


	//----- nvinfo : EIATTR_SW2861232_WAR
	.align		4
.L_3838:
        /*0008*/ 	.byte	0x01, 0x35
	.zero		2


	//----- nvinfo : EIATTR_PARAM_CBANK
	.align		4
        /*000c*/ 	.byte	0x04, 0x0a
        /*000e*/ 	.short	(.L_3840 - .L_3839)
	.align		4
.L_3839:
        /*0010*/ 	.word	index@(.nv.constant0._ZN10layer_norm13ln_fwd_kernelINS_13Kernel_traitsIfffffjLj768ELj1ELj4ELj1ELj16ENS_18Kernel_traits_baseILj768EfffffjLj128EEEEELb1ELb1ELb1ELb1EEEvNS_9FwdParamsE)
        /*0014*/ 	.short	0x0160
        /*0016*/ 	.short	0x00e8


	//----- nvinfo : EIATTR_CBANK_PARAM_SIZE
	.align		4
.L_3840:
        /*0018*/ 	.byte	0x03, 0x19
        /*001a*/ 	.short	0x00e8


	//----- nvinfo : EIATTR_KPARAM_INFO
	.align		4
        /*001c*/ 	.byte	0x04, 0x17
        /*001e*/ 	.short	(.L_3842 - .L_3841)
.L_3841:
        /*0020*/ 	.word	0x00000000
        /*0024*/ 	.short	0x0000
        /*0026*/ 	.short	0x0000
        /*0028*/ 	.byte	0x00, 0xf0, 0xa1, 0x03


	//----- nvinfo : EIATTR_MAXREG_COUNT
	.align		4
.L_3842:
        /*002c*/ 	.byte	0x03, 0x1b
        /*002e*/ 	.short	0x00ff


	//----- nvinfo : EIATTR_MERCURY_ISA_VERSION
	.align		4
        /*0030*/ 	.byte	0x03, 0x5f
        /*0032*/ 	.short	0x0000


	//----- nvinfo : EIATTR_COOP_GROUP_MASK_REGIDS
	.align		4
        /*0034*/ 	.byte	0x04, 0x29
        /*0036*/ 	.short	(.L_3844 - .L_3843)


	//   ....[0]....
.L_3843:
        /*0038*/ 	.word	0xffffffff


	//   ....[1]....
        /*003c*/ 	.word	0xffffffff


	//   ....[2]....
        /*0040*/ 	.word	0xffffffff


	//   ....[3]....
        /*0044*/ 	.word	0xffffffff


	//   ....[4]....
        /*0048*/ 	.word	0xffffffff


	//   ....[5]....
        /*004c*/ 	.word	0xffffffff


	//   ....[6]....
        /*0050*/ 	.word	0xffffffff


	//   ....[7]....
        /*0054*/ 	.word	0xffffffff


	//   ....[8]....
        /*0058*/ 	.word	0xffffffff


	//   ....[9]....
        /*005c*/ 	.word	0xffffffff


	//   ....[10]....
        /*0060*/ 	.word	0xffffffff


	//   ....[11]....
        /*0064*/ 	.word	0xffffffff


	//   ....[12]....
        /*0068*/ 	.word	0xffffffff


	//   ....[13]....
        /*006c*/ 	.word	0xffffffff


	//   ....[14]....
        /*0070*/ 	.word	0xffffffff


	//   ....[15]....
        /*0074*/ 	.word	0xffffffff


	//   ....[16]....
        /*0078*/ 	.word	0xffffffff


	//   ....[17]....
        /*007c*/ 	.word	0xffffffff


	//   ....[18]....
        /*0080*/ 	.word	0xffffffff


	//   ....[19]....
        /*0084*/ 	.word	0xffffffff


	//----- nvinfo : EIATTR_COOP_GROUP_INSTR_OFFSETS
	.align		4
.L_3844:
        /*0088*/ 	.byte	0x04, 0x28
        /*008a*/ 	.short	(.L_3846 - .L_3845)


	//   ....[0]....
.L_3845:
        /*008c*/ 	.word	0x00009ea0


	//   ....[1]....
        /*0090*/ 	.word	0x00009ed0


	//   ....[2]....
        /*0094*/ 	.word	0x00009ef0


	//   ....[3]....
        /*0098*/ 	.word	0x00009f10


	//   ....[4]....
        /*009c*/ 	.word	0x00009f30


	//   ....[5]....
        /*00a0*/ 	.word	0x0000a260


	//   ....[6]....
        /*00a4*/ 	.word	0x0000a280


	//   ....[7]....
        /*00a8*/ 	.word	0x0000a2a0


	//   ....[8]....
        /*00ac*/ 	.word	0x0000a2c0


	//   ....[9]....
        /*00b0*/ 	.word	0x0000a2e0


	//   ....[10]....
        /*00b4*/ 	.word	0x0000aac0


	//   ....[11]....
        /*00b8*/ 	.word	0x0000ab30


	//   ....[12]....
        /*00bc*/ 	.word	0x0000ab90


	//   ....[13]....
        /*00c0*/ 	.word	0x0000abf0


	//   ....[14]....
        /*00c4*/ 	.word	0x0000ac50


	//   ....[15]....
        /*00c8*/ 	.word	0x0000afc0


	//   ....[16]....
        /*00cc*/ 	.word	0x0000b020


	//   ....[17]....
        /*00d0*/ 	.word	0x0000b080


	//   ....[18]....
        /*00d4*/ 	.word	0x0000b0e0


	//   ....[19]....
        /*00d8*/ 	.word	0x0000b140


	//----- nvinfo : EIATTR_EXIT_INSTR_OFFSETS
	.align		4
.L_3846:
        /*00dc*/ 	.byte	0x04, 0x1c
        /*00de*/ 	.short	(.L_3848 - .L_3847)


	//   ....[0]....
.L_3847:
        /*00e0*/ 	.word	0x000006a0


	//   ....[1]....
        /*00e4*/ 	.word	0x0000aa70


	//----- nvinfo : EIATTR_MAX_THREADS
	.align		4
.L_3848:
        /*00e8*/ 	.byte	0x04, 0x05
        /*00ea*/ 	.short	(.L_3850 - .L_3849)
.L_3849:
        /*00ec*/ 	.word	0x00000080
        /*00f0*/ 	.word	0x00000001
        /*00f4*/ 	.word	0x00000001


	//----- nvinfo : EIATTR_CRS_STACK_SIZE
	.align		4
.L_3850:
        /*00f8*/ 	.byte	0x04, 0x1e
        /*00fa*/ 	.short	(.L_3852 - .L_3851)
.L_3851:
        /*00fc*/ 	.word	0x00000000
.L_3852:


//--------------------- .nv.callgraph             --------------------------
	.section	.nv.callgraph,"",@"SHT_CUDA_CALLGRAPH"
	.align	4
	.sectionentsize	8
	.align		4
        /*0000*/ 	.word	0x00000000
	.align		4
        /*0004*/ 	.word	0xffffffff
	.align		4
        /*0008*/ 	.word	0x00000000
	.align		4
        /*000c*/ 	.word	0xfffffffe
	.align		4
        /*0010*/ 	.word	0x00000000
	.align		4
        /*0014*/ 	.word	0xfffffffd
	.align		4
        /*0018*/ 	.word	0x00000000
	.align		4
        /*001c*/ 	.word	0xfffffffc


//--------------------- .nv.rel.action            --------------------------
	.section	.nv.rel.action,"",@"SHT_CUDA_RELOCINFO"
	.align	8
	.sectionentsize	8
        /*0000*/ 	.byte	0x73, 0x00, 0x00, 0x00, 0x00, 0x00, 0x00, 0x00, 0x00, 0x00, 0x00, 0x11, 0x25, 0x00, 0x05, 0x36


//--------------------- .nv.constant4             --------------------------
	.section	.nv.constant4,"a",@progbits
	.align	8
	.align		8
.nv.constant4:
        /*0000*/ 	.dword	precalc_xorwow_matrix
	.align		8
        /*0008*/ 	.dword	precalc_xorwow_offset_matrix
	.align		8
        /*0010*/ 	.dword	mrg32k3aM1
	.align		8
        /*0018*/ 	.dword	mrg32k3aM2
	.align		8
        /*0020*/ 	.dword	mrg32k3aM1SubSeq
	.align		8
        /*0028*/ 	.dword	mrg32k3aM2SubSeq
	.align		8
        /*0030*/ 	.dword	mrg32k3aM1Seq
	.align		8
        /*0038*/ 	.dword	mrg32k3aM2Seq


//--------------------- .nv.constant3             --------------------------
	.section	.nv.constant3,"a",@progbits
	.align	8
.nv.constant3:
	.type		__cr_lgamma_table,@object
	.size		__cr_lgamma_table,(.L_8 - __cr_lgamma_table)
__cr_lgamma_table:
        /*0000*/ 	.byte	0x00, 0x00, 0x00, 0x00, 0x00, 0x00, 0x00, 0x00, 0x00, 0x00, 0x00, 0x00, 0x00, 0x00, 0x00, 0x00
        /*0010*/ 	.byte	0xef, 0x39, 0xfa, 0xfe, 0x42, 0x2e, 0xe6, 0x3f, 0x02, 0x20, 0x2a, 0xfa, 0x0b, 0xab, 0xfc, 0x3f
        /*0020*/ 	.byte	0xf9, 0x2c, 0x92, 0x7c, 0xa7, 0x6c, 0x09, 0x40, 0xc9, 0x79, 0x44, 0x3c, 0x64, 0x26, 0x13, 0x40
        /*0030*/ 	.byte	0xca, 0x01, 0xcf, 0x3a, 0x27, 0x51, 0x1a, 0x40, 0x30, 0xcc, 0x2d, 0xf3, 0xe1, 0x0c, 0x21, 0x40
        /*0040*/ 	.byte	0x0d, 0xb7, 0xfc, 0x82, 0x8e, 0x35, 0x25, 0x40
.L_8:


//--------------------- .nv.constant0._ZN10layer_norm13ln_fwd_kernelINS_13Kernel_traitsI13__nv_bfloat16S2_S2_S2_fjLj768ELj1ELj4ELj1ELj16ENS_18Kernel_traits_baseILj768ES2_S2_S2_S2_fjLj128EEEEELb0ELb0ELb0ELb0EEEvNS_9FwdParamsE --------------------------
	.section	.nv.constant0._ZN10layer_norm13ln_fwd_kernelINS_13Kernel_traitsI13__nv_bfloat16S2_S2_S2_fjLj768ELj1ELj4ELj1ELj16ENS_18Kernel_traits_baseILj768ES2_S2_S2_S2_fjLj128EEEEELb0ELb0ELb0ELb0EEEvNS_9FwdParamsE,"a",@progbits
	.sectionflags	@""
	.align	4
.nv.constant0._ZN10layer_norm13ln_fwd_kernelINS_13Kernel_traitsI13__nv_bfloat16S2_S2_S2_fjLj768ELj1ELj4ELj1ELj16ENS_18Kernel_traits_baseILj768ES2_S2_S2_S2_fjLj128EEEEELb0ELb0ELb0ELb0EEEvNS_9FwdParamsE:
	.zero		584


//--------------------- .nv.constant0._ZN10layer_norm13ln_fwd_kernelINS_13Kernel_traitsI13__nv_bfloat16S2_S2_S2_fjLj768ELj1ELj4ELj1ELj16ENS_18Kernel_traits_baseILj768ES2_S2_S2_S2_fjLj128EEEEELb0ELb0ELb0ELb1EEEvNS_9FwdParamsE --------------------------
	.section	.nv.constant0._ZN10layer_norm13ln_fwd_kernelINS_13Kernel_traitsI13__nv_bfloat16S2_S2_S2_fjLj768ELj1ELj4ELj1ELj16ENS_18Kernel_traits_baseILj768ES2_S2_S2_S2_fjLj128EEEEELb0ELb0ELb0ELb1EEEvNS_9FwdParamsE,"a",@progbits
	.sectionflags	@""
	.align	4
.nv.constant0._ZN10layer_norm13ln_fwd_kernelINS_13Kernel_traitsI13__nv_bfloat16S2_S2_S2_fjLj768ELj1ELj4ELj1ELj16ENS_18Kernel_traits_baseILj768ES2_S2_S2_S2_fjLj128EEEEELb0ELb0ELb0ELb1EEEvNS_9FwdParamsE:
	.zero		584


//--------------------- .nv.constant0._ZN10layer_norm13ln_fwd_kernelINS_13Kernel_traitsI13__nv_bfloat16S2_S2_S2_fjLj768ELj1ELj4ELj1ELj16ENS_18Kernel_traits_baseILj768ES2_S2_S2_S2_fjLj128EEEEELb0ELb0ELb1ELb0EEEvNS_9FwdParamsE --------------------------
	.section	.nv.constant0._ZN10layer_norm13ln_fwd_kernelINS_13Kernel_traitsI13__nv_bfloat16S2_S2_S2_fjLj768ELj1ELj4ELj1ELj16ENS_18Kernel_traits_baseILj768ES2_S2_S2_S2_fjLj128EEEEELb0ELb0ELb1ELb0EEEvNS_9FwdParamsE,"a",@progbits
	.sectionflags	@""
	.align	4
.nv.constant0._ZN10layer_norm13ln_fwd_kernelINS_13Kernel_traitsI13__nv_bfloat16S2_S2_S2_fjLj768ELj1ELj4ELj1ELj16ENS_18Kernel_traits_baseILj768ES2_S2_S2_S2_fjLj128EEEEELb0ELb0ELb1ELb0EEEvNS_9FwdParamsE:
	.zero		584


//--------------------- .nv.constant0._ZN10layer_norm13ln_fwd_kernelINS_13Kernel_traitsI13__nv_bfloat16S2_S2_S2_fjLj768ELj1ELj4ELj1ELj16ENS_18Kernel_traits_baseILj768ES2_S2_S2_S2_fjLj128EEEEELb0ELb0ELb1ELb1EEEvNS_9FwdParamsE --------------------------
	.section	.nv.constant0._ZN10layer_norm13ln_fwd_kernelINS_13Kernel_traitsI13__nv_bfloat16S2_S2_S2_fjLj768ELj1ELj4ELj1ELj16ENS_18Kernel_traits_baseILj768ES2_S2_S2_S2_fjLj128EEEEELb0ELb0ELb1ELb1EEEvNS_9FwdParamsE,"a",@progbits
	.sectionflags	@""
	.align	4
.nv.constant0._ZN10layer_norm13ln_fwd_kernelINS_13Kernel_traitsI13__nv_bfloat16S2_S2_S2_fjLj768ELj1ELj4ELj1ELj16ENS_18Kernel_traits_baseILj768ES2_S2_S2_S2_fjLj128EEEEELb0ELb0ELb1ELb1EEEvNS_9FwdParamsE:
	.zero		584


//--------------------- .nv.constant0._ZN10layer_norm13ln_fwd_kernelINS_13Kernel_traitsI13__nv_bfloat16S2_S2_S2_fjLj768ELj1ELj4ELj1ELj16ENS_18Kernel_traits_baseILj768ES2_S2_S2_S2_fjLj128EEEEELb0ELb1ELb0ELb0EEEvNS_9FwdParamsE --------------------------
	.section	.nv.constant0._ZN10layer_norm13ln_fwd_kernelINS_13Kernel_traitsI13__nv_bfloat16S2_S2_S2_fjLj768ELj1ELj4ELj1ELj16ENS_18Kernel_traits_baseILj768ES2_S2_S2_S2_fjLj128EEEEELb0ELb1ELb0ELb0EEEvNS_9FwdParamsE,"a",@progbits
	.sectionflags	@""
	.align	4
.nv.constant0._ZN10layer_norm13ln_fwd_kernelINS_13Kernel_traitsI13__nv_bfloat16S2_S2_S2_fjLj768ELj1ELj4ELj1ELj16ENS_18Kernel_traits_baseILj768ES2_S2_S2_S2_fjLj128EEEEELb0ELb1ELb0ELb0EEEvNS_9FwdParamsE:
	.zero		584


//--------------------- .nv.constant0._ZN10layer_norm13ln_fwd_kernelINS_13Kernel_traitsI13__nv_bfloat16S2_S2_S2_fjLj768ELj1ELj4ELj1ELj16ENS_18Kernel_traits_baseILj768ES2_S2_S2_S2_fjLj128EEEEELb0ELb1ELb0ELb1EEEvNS_9FwdParamsE --------------------------
	.section	.nv.constant0._ZN10layer_norm13ln_fwd_kernelINS_13Kernel_traitsI13__nv_bfloat16S2_S2_S2_fjLj768ELj1ELj4ELj1ELj16ENS_18Kernel_traits_baseILj768ES2_S2_S2_S2_fjLj128EEEEELb0ELb1ELb0ELb1EEEvNS_9FwdParamsE,"a",@progbits
	.sectionflags	@""
	.align	4
.nv.constant0._ZN10layer_norm13ln_fwd_kernelINS_13Kernel_traitsI13__nv_bfloat16S2_S2_S2_fjLj768ELj1ELj4ELj1ELj16ENS_18Kernel_traits_baseILj768ES2_S2_S2_S2_fjLj128EEEEELb0ELb1ELb0ELb1EEEvNS_9FwdParamsE:
	.zero		584


//--------------------- .nv.constant0._ZN10layer_norm13ln_fwd_kernelINS_13Kernel_traitsI13__nv_bfloat16S2_S2_S2_fjLj768ELj1ELj4ELj1ELj16ENS_18Kernel_traits_baseILj768ES2_S2_S2_S2_fjLj128EEEEELb0ELb1ELb1ELb0EEEvNS_9FwdParamsE --------------------------
	.section	.nv.constant0._ZN10layer_norm13ln_fwd_kernelINS_13Kernel_traitsI13__nv_bfloat16S2_S2_S2_fjLj768ELj1ELj4ELj1ELj16ENS_18Kernel_traits_baseILj768ES2_S2_S2_S2_fjLj128EEEEELb0ELb1ELb1ELb0EEEvNS_9FwdParamsE,"a",@progbits
	.sectionflags	@""
	.align	4
.nv.constant0._ZN10layer_norm13ln_fwd_kernelINS_13Kernel_traitsI13__nv_bfloat16S2_S2_S2_fjLj768ELj1ELj4ELj1ELj16ENS_18Kernel_traits_baseILj768ES2_S2_S2_S2_fjLj128EEEEELb0ELb1ELb1ELb0EEEvNS_9FwdParamsE:
	.zero		584


//--------------------- .nv.constant0._ZN10layer_norm13ln_fwd_kernelINS_13Kernel_traitsI13__nv_bfloat16S2_S2_S2_fjLj768ELj1ELj4ELj1ELj16ENS_18Kernel_traits_baseILj768ES2_S2_S2_S2_fjLj128EEEEELb0ELb1ELb1ELb1EEEvNS_9FwdParamsE --------------------------
	.section	.nv.constant0._ZN10layer_norm13ln_fwd_kernelINS_13Kernel_traitsI13__nv_bfloat16S2_S2_S2_fjLj768ELj1ELj4ELj1ELj16ENS_18Kernel_traits_baseILj768ES2_S2_S2_S2_fjLj128EEEEELb0ELb1ELb1ELb1EEEvNS_9FwdParamsE,"a",@progbits
	.sectionflags	@""
	.align	4
.nv.constant0._ZN10layer_norm13ln_fwd_kernelINS_13Kernel_traitsI13__nv_bfloat16S2_S2_S2_fjLj768ELj1ELj4ELj1ELj16ENS_18Kernel_traits_baseILj768ES2_S2_S2_S2_fjLj128EEEEELb0ELb1ELb1ELb1EEEvNS_9FwdParamsE:
	.zero		584


//--------------------- .nv.constant0._ZN10layer_norm13ln_fwd_kernelINS_13Kernel_traitsI13__nv_bfloat16S2_S2_S2_fjLj768ELj1ELj4ELj1ELj16ENS_18Kernel_traits_baseILj768ES2_S2_S2_S2_fjLj128EEEEELb1ELb0ELb0ELb0EEEvNS_9FwdParamsE --------------------------
	.section	.nv.constant0._ZN10layer_norm13ln_fwd_kernelINS_13Kernel_traitsI13__nv_bfloat16S2_S2_S2_fjLj768ELj1ELj4ELj1ELj16ENS_18Kernel_traits_baseILj768ES2_S2_S2_S2_fjLj128EEEEELb1ELb0ELb0ELb0EEEvNS_9FwdParamsE,"a",@progbits
	.sectionflags	@""
	.align	4
.nv.constant0._ZN10layer_norm13ln_fwd_kernelINS_13Kernel_traitsI13__nv_bfloat16S2_S2_S2_fjLj768ELj1ELj4ELj1ELj16ENS_18Kernel_traits_baseILj768ES2_S2_S2_S2_fjLj128EEEEELb1ELb0ELb0ELb0EEEvNS_9FwdParamsE:
	.zero		584


//--------------------- .nv.constant0._ZN10layer_norm13ln_fwd_kernelINS_13Kernel_traitsI13__nv_bfloat16S2_S2_S2_fjLj768ELj1ELj4ELj1ELj16ENS_18Kernel_traits_baseILj768ES2_S2_S2_S2_fjLj128EEEEELb1ELb0ELb0ELb1EEEvNS_9FwdParamsE --------------------------
	.section	.nv.constant0._ZN10layer_norm13ln_fwd_kernelINS_13Kernel_traitsI13__nv_bfloat16S2_S2_S2_fjLj768ELj1ELj4ELj1ELj16ENS_18Kernel_traits_baseILj768ES2_S2_S2_S2_fjLj128EEEEELb1ELb0ELb0ELb1EEEvNS_9FwdParamsE,"a",@progbits
	.sectionflags	@""
	.align	4
.nv.constant0._ZN10layer_norm13ln_fwd_kernelINS_13Kernel_traitsI13__nv_bfloat16S2_S2_S2_fjLj768ELj1ELj4ELj1ELj16ENS_18Kernel_traits_baseILj768ES2_S2_S2_S2_fjLj128EEEEELb1ELb0ELb0ELb1EEEvNS_9FwdParamsE:
	.zero		584


//--------------------- .nv.constant0._ZN10layer_norm13ln_fwd_kernelINS_13Kernel_traitsI13__nv_bfloat16S2_S2_S2_fjLj768ELj1ELj4ELj1ELj16ENS_18Kernel_traits_baseILj768ES2_S2_S2_S2_fjLj128EEEEELb1ELb0ELb1ELb0EEEvNS_9FwdParamsE --------------------------
	.section	.nv.constant0._ZN10layer_norm13ln_fwd_kernelINS_13Kernel_traitsI13__nv_bfloat16S2_S2_S2_fjLj768ELj1ELj4ELj1ELj16ENS_18Kernel_traits_baseILj768ES2_S2_S2_S2_fjLj128EEEEELb1ELb0ELb1ELb0EEEvNS_9FwdParamsE,"a",@progbits
	.sectionflags	@""
	.align	4
.nv.constant0._ZN10layer_norm13ln_fwd_kernelINS_13Kernel_traitsI13__nv_bfloat16S2_S2_S2_fjLj768ELj1ELj4ELj1ELj16ENS_18Kernel_traits_baseILj768ES2_S2_S2_S2_fjLj128EEEEELb1ELb0ELb1ELb0EEEvNS_9FwdParamsE:
	.zero		584


//--------------------- .nv.constant0._ZN10layer_norm13ln_fwd_kernelINS_13Kernel_traitsI13__nv_bfloat16S2_S2_S2_fjLj768ELj1ELj4ELj1ELj16ENS_18Kernel_traits_baseILj768ES2_S2_S2_S2_fjLj128EEEEELb1ELb0ELb1ELb1EEEvNS_9FwdParamsE --------------------------
	.section	.nv.constant0._ZN10layer_norm13ln_fwd_kernelINS_13Kernel_traitsI13__nv_bfloat16S2_S2_S2_fjLj768ELj1ELj4ELj1ELj16ENS_18Kernel_traits_baseILj768ES2_S2_S2_S2_fjLj128EEEEELb1ELb0ELb1ELb1EEEvNS_9FwdParamsE,"a",@progbits
	.sectionflags	@""
	.align	4
.nv.constant0._ZN10layer_norm13ln_fwd_kernelINS_13Kernel_traitsI13__nv_bfloat16S2_S2_S2_fjLj768ELj1ELj4ELj1ELj16ENS_18Kernel_traits_baseILj768ES2_S2_S2_S2_fjLj128EEEEELb1ELb0ELb1ELb1EEEvNS_9FwdParamsE:
	.zero		584


//--------------------- .nv.constant0._ZN10layer_norm13ln_fwd_kernelINS_13Kernel_traitsI13__nv_bfloat16S2_S2_S2_fjLj768ELj1ELj4ELj1ELj16ENS_18Kernel_traits_baseILj768ES2_S2_S2_S2_fjLj128EEEEELb1ELb1ELb0ELb0EEEvNS_9FwdParamsE --------------------------
	.section	.nv.constant0._ZN10layer_norm13ln_fwd_kernelINS_13Kernel_traitsI13__nv_bfloat16S2_S2_S2_fjLj768ELj1ELj4ELj1ELj16ENS_18Kernel_traits_baseILj768ES2_S2_S2_S2_fjLj128EEEEELb1ELb1ELb0ELb0EEEvNS_9FwdParamsE,"a",@progbits
	.sectionflags	@""
	.align	4
.nv.constant0._ZN10layer_norm13ln_fwd_kernelINS_13Kernel_traitsI13__nv_bfloat16S2_S2_S2_fjLj768ELj1ELj4ELj1ELj16ENS_18Kernel_traits_baseILj768ES2_S2_S2_S2_fjLj128EEEEELb1ELb1ELb0ELb0EEEvNS_9FwdParamsE:
	.zero		584


//--------------------- .nv.constant0._ZN10layer_norm13ln_fwd_kernelINS_13Kernel_traitsI13__nv_bfloat16S2_S2_S2_fjLj768ELj1ELj4ELj1ELj16ENS_18Kernel_traits_baseILj768ES2_S2_S2_S2_fjLj128EEEEELb1ELb1ELb0ELb1EEEvNS_9FwdParamsE --------------------------
	.section	.nv.constant0._ZN10layer_norm13ln_fwd_kernelINS_13Kernel_traitsI13__nv_bfloat16S2_S2_S2_fjLj768ELj1ELj4ELj1ELj16ENS_18Kernel_traits_baseILj768ES2_S2_S2_S2_fjLj128EEEEELb1ELb1ELb0ELb1EEEvNS_9FwdParamsE,"a",@progbits
	.sectionflags	@""
	.align	4
.nv.constant0._ZN10layer_norm13ln_fwd_kernelINS_13Kernel_traitsI13__nv_bfloat16S2_S2_S2_fjLj768ELj1ELj4ELj1ELj16ENS_18Kernel_traits_baseILj768ES2_S2_S2_S2_fjLj128EEEEELb1ELb1ELb0ELb1EEEvNS_9FwdParamsE:
	.zero		584


//--------------------- .nv.constant0._ZN10layer_norm13ln_fwd_kernelINS_13Kernel_traitsI13__nv_bfloat16S2_S2_S2_fjLj768ELj1ELj4ELj1ELj16ENS_18Kernel_traits_baseILj768ES2_S2_S2_S2_fjLj128EEEEELb1ELb1ELb1ELb0EEEvNS_9FwdParamsE --------------------------
	.section	.nv.constant0._ZN10layer_norm13ln_fwd_kernelINS_13Kernel_traitsI13__nv_bfloat16S2_S2_S2_fjLj768ELj1ELj4ELj1ELj16ENS_18Kernel_traits_baseILj768ES2_S2_S2_S2_fjLj128EEEEELb1ELb1ELb1ELb0EEEvNS_9FwdParamsE,"a",@progbits
	.sectionflags	@""
	.align	4
.nv.constant0._ZN10layer_norm13ln_fwd_kernelINS_13Kernel_traitsI13__nv_bfloat16S2_S2_S2_fjLj768ELj1ELj4ELj1ELj16ENS_18Kernel_traits_baseILj768ES2_S2_S2_S2_fjLj128EEEEELb1ELb1ELb1ELb0EEEvNS_9FwdParamsE:
	.zero		584


//--------------------- .nv.constant0._ZN10layer_norm13ln_fwd_kernelINS_13Kernel_traitsI13__nv_bfloat16S2_S2_S2_fjLj768ELj1ELj4ELj1ELj16ENS_18Kernel_traits_baseILj768ES2_S2_S2_S2_fjLj128EEEEELb1ELb1ELb1ELb1EEEvNS_9FwdParamsE --------------------------
	.section	.nv.constant0._ZN10layer_norm13ln_fwd_kernelINS_13Kernel_traitsI13__nv_bfloat16S2_S2_S2_fjLj768ELj1ELj4ELj1ELj16ENS_18Kernel_traits_baseILj768ES2_S2_S2_S2_fjLj128EEEEELb1ELb1ELb1ELb1EEEvNS_9FwdParamsE,"a",@progbits
	.sectionflags	@""
	.align	4
.nv.constant0._ZN10layer_norm13ln_fwd_kernelINS_13Kernel_traitsI13__nv_bfloat16S2_S2_S2_fjLj768ELj1ELj4ELj1ELj16ENS_18Kernel_traits_baseILj768ES2_S2_S2_S2_fjLj128EEEEELb1ELb1ELb1ELb1EEEvNS_9FwdParamsE:
	.zero		584


//--------------------- .nv.constant0._ZN10layer_norm13ln_fwd_kernelINS_13Kernel_traitsI6__halfS2_S2_S2_fjLj768ELj1ELj4ELj1ELj16ENS_18Kernel_traits_baseILj768ES2_S2_S2_S2_fjLj128EEEEELb0ELb0ELb0ELb0EEEvNS_9FwdParamsE --------------------------
	.section	.nv.constant0._ZN10layer_norm13ln_fwd_kernelINS_13Kernel_traitsI6__halfS2_S2_S2_fjLj768ELj1ELj4ELj1ELj16ENS_18Kernel_traits_baseILj768ES2_S2_S2_S2_fjLj128EEEEELb0ELb0ELb0ELb0EEEvNS_9FwdParamsE,"a",@progbits
	.sectionflags	@""
	.align	4
.nv.constant0._ZN10layer_norm13ln_fwd_kernelINS_13Kernel_traitsI6__halfS2_S2_S2_fjLj768ELj1ELj4ELj1ELj16ENS_18Kernel_traits_baseILj768ES2_S2_S2_S2_fjLj128EEEEELb0ELb0ELb0ELb0EEEvNS_9FwdParamsE:
	.zero		584


//--------------------- .nv.constant0._ZN10layer_norm13ln_fwd_kernelINS_13Kernel_traitsI6__halfS2_S2_S2_fjLj768ELj1ELj4ELj1ELj16ENS_18Kernel_traits_baseILj768ES2_S2_S2_S2_fjLj128EEEEELb0ELb0ELb0ELb1EEEvNS_9FwdParamsE --------------------------
	.section	.nv.constant0._ZN10layer_norm13ln_fwd_kernelINS_13Kernel_traitsI6__halfS2_S2_S2_fjLj768ELj1ELj4ELj1ELj16ENS_18Kernel_traits_baseILj768ES2_S2_S2_S2_fjLj128EEEEELb0ELb0ELb0ELb1EEEvNS_9FwdParamsE,"a",@progbits
	.sectionflags	@""
	.align	4
.nv.constant0._ZN10layer_norm13ln_fwd_kernelINS_13Kernel_traitsI6__halfS2_S2_S2_fjLj768ELj1ELj4ELj1ELj16ENS_18Kernel_traits_baseILj768ES2_S2_S2_S2_fjLj128EEEEELb0ELb0ELb0ELb1EEEvNS_9FwdParamsE:
	.zero		584


//--------------------- .nv.constant0._ZN10layer_norm13ln_fwd_kernelINS_13Kernel_traitsI6__halfS2_S2_S2_fjLj768ELj1ELj4ELj1ELj16ENS_18Kernel_traits_baseILj768ES2_S2_S2_S2_fjLj128EEEEELb0ELb0ELb1ELb0EEEvNS_9FwdParamsE --------------------------
	.section	.nv.constant0._ZN10layer_norm13ln_fwd_kernelINS_13Kernel_traitsI6__halfS2_S2_S2_fjLj768ELj1ELj4ELj1ELj16ENS_18Kernel_traits_baseILj768ES2_S2_S2_S2_fjLj128EEEEELb0ELb0ELb1ELb0EEEvNS_9FwdParamsE,"a",@progbits
	.sectionflags	@""
	.align	4
.nv.constant0._ZN10layer_norm13ln_fwd_kernelINS_13Kernel_traitsI6__halfS2_S2_S2_fjLj768ELj1ELj4ELj1ELj16ENS_18Kernel_traits_baseILj768ES2_S2_S2_S2_fjLj128EEEEELb0ELb0ELb1ELb0EEEvNS_9FwdParamsE:
	.zero		584


//--------------------- .nv.constant0._ZN10layer_norm13ln_fwd_kernelINS_13Kernel_traitsI6__halfS2_S2_S2_fjLj768ELj1ELj4ELj1ELj16ENS_18Kernel_traits_baseILj768ES2_S2_S2_S2_fjLj128EEEEELb0ELb0ELb1ELb1EEEvNS_9FwdParamsE --------------------------
	.section	.nv.constant0._ZN10layer_norm13ln_fwd_kernelINS_13Kernel_traitsI6__halfS2_S2_S2_fjLj768ELj1ELj4ELj1ELj16ENS_18Kernel_traits_baseILj768ES2_S2_S2_S2_fjLj128EEEEELb0ELb0ELb1ELb1EEEvNS_9FwdParamsE,"a",@progbits
	.sectionflags	@""
	.align	4
.nv.constant0._ZN10layer_norm13ln_fwd_kernelINS_13Kernel_traitsI6__halfS2_S2_S2_fjLj768ELj1ELj4ELj1ELj16ENS_18Kernel_traits_baseILj768ES2_S2_S2_S2_fjLj128EEEEELb0ELb0ELb1ELb1EEEvNS_9FwdParamsE:
	.zero		584


//--------------------- .nv.constant0._ZN10layer_norm13ln_fwd_kernelINS_13Kernel_traitsI6__halfS2_S2_S2_fjLj768ELj1ELj4ELj1ELj16ENS_18Kernel_traits_baseILj768ES2_S2_S2_S2_fjLj128EEEEELb0ELb1ELb0ELb0EEEvNS_9FwdParamsE --------------------------
	.section	.nv.constant0._ZN10layer_norm13ln_fwd_kernelINS_13Kernel_traitsI6__halfS2_S2_S2_fjLj768ELj1ELj4ELj1ELj16ENS_18Kernel_traits_baseILj768ES2_S2_S2_S2_fjLj128EEEEELb0ELb1ELb0ELb0EEEvNS_9FwdParamsE,"a",@progbits
	.sectionflags	@""
	.align	4
.nv.constant0._ZN10layer_norm13ln_fwd_kernelINS_13Kernel_traitsI6__halfS2_S2_S2_fjLj768ELj1ELj4ELj1ELj16ENS_18Kernel_traits_baseILj768ES2_S2_S2_S2_fjLj128EEEEELb0ELb1ELb0ELb0EEEvNS_9FwdParamsE:
	.zero		584


//--------------------- .nv.constant0._ZN10layer_norm13ln_fwd_kernelINS_13Kernel_traitsI6__halfS2_S2_S2_fjLj768ELj1ELj4ELj1ELj16ENS_18Kernel_traits_baseILj768ES2_S2_S2_S2_fjLj128EEEEELb0ELb1ELb0ELb1EEEvNS_9FwdParamsE --------------------------
	.section	.nv.constant0._ZN10layer_norm13ln_fwd_kernelINS_13Kernel_traitsI6__halfS2_S2_S2_fjLj768ELj1ELj4ELj1ELj16ENS_18Kernel_traits_baseILj768ES2_S2_S2_S2_fjLj128EEEEELb0ELb1ELb0ELb1EEEvNS_9FwdParamsE,"a",@progbits
	.sectionflags	@""
	.align	4
.nv.constant0._ZN10layer_norm13ln_fwd_kernelINS_13Kernel_traitsI6__halfS2_S2_S2_fjLj768ELj1ELj4ELj1ELj16ENS_18Kernel_traits_baseILj768ES2_S2_S2_S2_fjLj128EEEEELb0ELb1ELb0ELb1EEEvNS_9FwdParamsE:
	.zero		584


//--------------------- .nv.constant0._ZN10layer_norm13ln_fwd_kernelINS_13Kernel_traitsI6__halfS2_S2_S2_fjLj768ELj1ELj4ELj1ELj16ENS_18Kernel_traits_baseILj768ES2_S2_S2_S2_fjLj128EEEEELb0ELb1ELb1ELb0EEEvNS_9FwdParamsE --------------------------
	.section	.nv.constant0._ZN10layer_norm13ln_fwd_kernelINS_13Kernel_traitsI6__halfS2_S2_S2_fjLj768ELj1ELj4ELj1ELj16ENS_18Kernel_traits_baseILj768ES2_S2_S2_S2_fjLj128EEEEELb0ELb1ELb1ELb0EEEvNS_9FwdParamsE,"a",@progbits
	.sectionflags	@""
	.align	4
.nv.constant0._ZN10layer_norm13ln_fwd_kernelINS_13Kernel_traitsI6__halfS2_S2_S2_fjLj768ELj1ELj4ELj1ELj16ENS_18Kernel_traits_baseILj768ES2_S2_S2_S2_fjLj128EEEEELb0ELb1ELb1ELb0EEEvNS_9FwdParamsE:
	.zero		584


//--------------------- .nv.constant0._ZN10layer_norm13ln_fwd_kernelINS_13Kernel_traitsI6__halfS2_S2_S2_fjLj768ELj1ELj4ELj1ELj16ENS_18Kernel_traits_baseILj768ES2_S2_S2_S2_fjLj128EEEEELb0ELb1ELb1ELb1EEEvNS_9FwdParamsE --------------------------
	.section	.nv.constant0._ZN10layer_norm13ln_fwd_kernelINS_13Kernel_traitsI6__halfS2_S2_S2_fjLj768ELj1ELj4ELj1ELj16ENS_18Kernel_traits_baseILj768ES2_S2_S2_S2_fjLj128EEEEELb0ELb1ELb1ELb1EEEvNS_9FwdParamsE,"a",@progbits
	.sectionflags	@""
	.align	4
.nv.constant0._ZN10layer_norm13ln_fwd_kernelINS_13Kernel_traitsI6__halfS2_S2_S2_fjLj768ELj1ELj4ELj1ELj16ENS_18Kernel_traits_baseILj768ES2_S2_S2_S2_fjLj128EEEEELb0ELb1ELb1ELb1EEEvNS_9FwdParamsE:
	.zero		584


//--------------------- .nv.constant0._ZN10layer_norm13ln_fwd_kernelINS_13Kernel_traitsI6__halfS2_S2_S2_fjLj768ELj1ELj4ELj1ELj16ENS_18Kernel_traits_baseILj768ES2_S2_S2_S2_fjLj128EEEEELb1ELb0ELb0ELb0EEEvNS_9FwdParamsE --------------------------
	.section	.nv.constant0._ZN10layer_norm13ln_fwd_kernelINS_13Kernel_traitsI6__halfS2_S2_S2_fjLj768ELj1ELj4ELj1ELj16ENS_18Kernel_traits_baseILj768ES2_S2_S2_S2_fjLj128EEEEELb1ELb0ELb0ELb0EEEvNS_9FwdParamsE,"a",@progbits
	.sectionflags	@""
	.align	4
.nv.constant0._ZN10layer_norm13ln_fwd_kernelINS_13Kernel_traitsI6__halfS2_S2_S2_fjLj768ELj1ELj4ELj1ELj16ENS_18Kernel_traits_baseILj768ES2_S2_S2_S2_fjLj128EEEEELb1ELb0ELb0ELb0EEEvNS_9FwdParamsE:
	.zero		584


//--------------------- .nv.constant0._ZN10layer_norm13ln_fwd_kernelINS_13Kernel_traitsI6__halfS2_S2_S2_fjLj768ELj1ELj4ELj1ELj16ENS_18Kernel_traits_baseILj768ES2_S2_S2_S2_fjLj128EEEEELb1ELb0ELb0ELb1EEEvNS_9FwdParamsE --------------------------
	.section	.nv.constant0._ZN10layer_norm13ln_fwd_kernelINS_13Kernel_traitsI6__halfS2_S2_S2_fjLj768ELj1ELj4ELj1ELj16ENS_18Kernel_traits_baseILj768ES2_S2_S2_S2_fjLj128EEEEELb1ELb0ELb0ELb1EEEvNS_9FwdParamsE,"a",@progbits
	.sectionflags	@""
	.align	4
.nv.constant0._ZN10layer_norm13ln_fwd_kernelINS_13Kernel_traitsI6__halfS2_S2_S2_fjLj768ELj1ELj4ELj1ELj16ENS_18Kernel_traits_baseILj768ES2_S2_S2_S2_fjLj128EEEEELb1ELb0ELb0ELb1EEEvNS_9FwdParamsE:
	.zero		584


//--------------------- .nv.constant0._ZN10layer_norm13ln_fwd_kernelINS_13Kernel_traitsI6__halfS2_S2_S2_fjLj768ELj1ELj4ELj1ELj16ENS_18Kernel_traits_baseILj768ES2_S2_S2_S2_fjLj128EEEEELb1ELb0ELb1ELb0EEEvNS_9FwdParamsE --------------------------
	.section	.nv.constant0._ZN10layer_norm13ln_fwd_kernelINS_13Kernel_traitsI6__halfS2_S2_S2_fjLj768ELj1ELj4ELj1ELj16ENS_18Kernel_traits_baseILj768ES2_S2_S2_S2_fjLj128EEEEELb1ELb0ELb1ELb0EEEvNS_9FwdParamsE,"a",@progbits
	.sectionflags	@""
	.align	4
.nv.constant0._ZN10layer_norm13ln_fwd_kernelINS_13Kernel_traitsI6__halfS2_S2_S2_fjLj768ELj1ELj4ELj1ELj16ENS_18Kernel_traits_baseILj768ES2_S2_S2_S2_fjLj128EEEEELb1ELb0ELb1ELb0EEEvNS_9FwdParamsE:
	.zero		584


//--------------------- .nv.constant0._ZN10layer_norm13ln_fwd_kernelINS_13Kernel_traitsI6__halfS2_S2_S2_fjLj768ELj1ELj4ELj1ELj16ENS_18Kernel_traits_baseILj768ES2_S2_S2_S2_fjLj128EEEEELb1ELb0ELb1ELb1EEEvNS_9FwdParamsE --------------------------
	.section	.nv.constant0._ZN10layer_norm13ln_fwd_kernelINS_13Kernel_traitsI6__halfS2_S2_S2_fjLj768ELj1ELj4ELj1ELj16ENS_18Kernel_traits_baseILj768ES2_S2_S2_S2_fjLj128EEEEELb1ELb0ELb1ELb1EEEvNS_9FwdParamsE,"a",@progbits
	.sectionflags	@""
	.align	4
.nv.constant0._ZN10layer_norm13ln_fwd_kernelINS_13Kernel_traitsI6__halfS2_S2_S2_fjLj768ELj1ELj4ELj1ELj16ENS_18Kernel_traits_baseILj768ES2_S2_S2_S2_fjLj128EEEEELb1ELb0ELb1ELb1EEEvNS_9FwdParamsE:
	.zero		584


//--------------------- .nv.constant0._ZN10layer_norm13ln_fwd_kernelINS_13Kernel_traitsI6__halfS2_S2_S2_fjLj768ELj1ELj4ELj1ELj16ENS_18Kernel_traits_baseILj768ES2_S2_S2_S2_fjLj128EEEEELb1ELb1ELb0ELb0EEEvNS_9FwdParamsE --------------------------
	.section	.nv.constant0._ZN10layer_norm13ln_fwd_kernelINS_13Kernel_traitsI6__halfS2_S2_S2_fjLj768ELj1ELj4ELj1ELj16ENS_18Kernel_traits_baseILj768ES2_S2_S2_S2_fjLj128EEEEELb1ELb1ELb0ELb0EEEvNS_9FwdParamsE,"a",@progbits
	.sectionflags	@""
	.align	4
.nv.constant0._ZN10layer_norm13ln_fwd_kernelINS_13Kernel_traitsI6__halfS2_S2_S2_fjLj768ELj1ELj4ELj1ELj16ENS_18Kernel_traits_baseILj768ES2_S2_S2_S2_fjLj128EEEEELb1ELb1ELb0ELb0EEEvNS_9FwdParamsE:
	.zero		584


//--------------------- .nv.constant0._ZN10layer_norm13ln_fwd_kernelINS_13Kernel_traitsI6__halfS2_S2_S2_fjLj768ELj1ELj4ELj1ELj16ENS_18Kernel_traits_baseILj768ES2_S2_S2_S2_fjLj128EEEEELb1ELb1ELb0ELb1EEEvNS_9FwdParamsE --------------------------
	.section	.nv.constant0._ZN10layer_norm13ln_fwd_kernelINS_13Kernel_traitsI6__halfS2_S2_S2_fjLj768ELj1ELj4ELj1ELj16ENS_18Kernel_traits_baseILj768ES2_S2_S2_S2_fjLj128EEEEELb1ELb1ELb0ELb1EEEvNS_9FwdParamsE,"a",@progbits
	.sectionflags	@""
	.align	4
.nv.constant0._ZN10layer_norm13ln_fwd_kernelINS_13Kernel_traitsI6__halfS2_S2_S2_fjLj768ELj1ELj4ELj1ELj16ENS_18Kernel_traits_baseILj768ES2_S2_S2_S2_fjLj128EEEEELb1ELb1ELb0ELb1EEEvNS_9FwdParamsE:
	.zero		584


//--------------------- .nv.constant0._ZN10layer_norm13ln_fwd_kernelINS_13Kernel_traitsI6__halfS2_S2_S2_fjLj768ELj1ELj4ELj1ELj16ENS_18Kernel_traits_baseILj768ES2_S2_S2_S2_fjLj128EEEEELb1ELb1ELb1ELb0EEEvNS_9FwdParamsE --------------------------
	.section	.nv.constant0._ZN10layer_norm13ln_fwd_kernelINS_13Kernel_traitsI6__halfS2_S2_S2_fjLj768ELj1ELj4ELj1ELj16ENS_18Kernel_traits_baseILj768ES2_S2_S2_S2_fjLj128EEEEELb1ELb1ELb1ELb0EEEvNS_9FwdParamsE,"a",@progbits
	.sectionflags	@""
	.align	4
.nv.constant0._ZN10layer_norm13ln_fwd_kernelINS_13Kernel_traitsI6__halfS2_S2_S2_fjLj768ELj1ELj4ELj1ELj16ENS_18Kernel_traits_baseILj768ES2_S2_S2_S2_fjLj128EEEEELb1ELb1ELb1ELb0EEEvNS_9FwdParamsE:
	.zero		584


//--------------------- .nv.constant0._ZN10layer_norm13ln_fwd_kernelINS_13Kernel_traitsI6__halfS2_S2_S2_fjLj768ELj1ELj4ELj1ELj16ENS_18Kernel_traits_baseILj768ES2_S2_S2_S2_fjLj128EEEEELb1ELb1ELb1ELb1EEEvNS_9FwdParamsE --------------------------
	.section	.nv.constant0._ZN10layer_norm13ln_fwd_kernelINS_13Kernel_traitsI6__halfS2_S2_S2_fjLj768ELj1ELj4ELj1ELj16ENS_18Kernel_traits_baseILj768ES2_S2_S2_S2_fjLj128EEEEELb1ELb1ELb1ELb1EEEvNS_9FwdParamsE,"a",@progbits
	.sectionflags	@""
	.align	4
.nv.constant0._ZN10layer_norm13ln_fwd_kernelINS_13Kernel_traitsI6__halfS2_S2_S2_fjLj768ELj1ELj4ELj1ELj16ENS_18Kernel_traits_baseILj768ES2_S2_S2_S2_fjLj128EEEEELb1ELb1ELb1ELb1EEEvNS_9FwdParamsE:
	.zero		584


//--------------------- .nv.constant0._ZN10layer_norm13ln_fwd_kernelINS_13Kernel_traitsIf13__nv_bfloat16S2_S2_fjLj768ELj1ELj4ELj1ELj16ENS_18Kernel_traits_baseILj768EfS2_S2_S2_fjLj128EEEEELb0ELb0ELb0ELb0EEEvNS_9FwdParamsE --------------------------
	.section	.nv.constant0._ZN10layer_norm13ln_fwd_kernelINS_13Kernel_traitsIf13__nv_bfloat16S2_S2_fjLj768ELj1ELj4ELj1ELj16ENS_18Kernel_traits_baseILj768EfS2_S2_S2_fjLj128EEEEELb0ELb0ELb0ELb0EEEvNS_9FwdParamsE,"a",@progbits
	.sectionflags	@""
	.align	4
.nv.constant0._ZN10layer_norm13ln_fwd_kernelINS_13Kernel_traitsIf13__nv_bfloat16S2_S2_fjLj768ELj1ELj4ELj1ELj16ENS_18Kernel_traits_baseILj768EfS2_S2_S2_fjLj128EEEEELb0ELb0ELb0ELb0EEEvNS_9FwdParamsE:
	.zero		584


//--------------------- .nv.constant0._ZN10layer_norm13ln_fwd_kernelINS_13Kernel_traitsIf13__nv_bfloat16S2_S2_fjLj768ELj1ELj4ELj1ELj16ENS_18Kernel_traits_baseILj768EfS2_S2_S2_fjLj128EEEEELb0ELb0ELb0ELb1EEEvNS_9FwdParamsE --------------------------
	.section	.nv.constant0._ZN10layer_norm13ln_fwd_kernelINS_13Kernel_traitsIf13__nv_bfloat16S2_S2_fjLj768ELj1ELj4ELj1ELj16ENS_18Kernel_traits_baseILj768EfS2_S2_S2_fjLj128EEEEELb0ELb0ELb0ELb1EEEvNS_9FwdParamsE,"a",@progbits
	.sectionflags	@""
	.align	4
.nv.constant0._ZN10layer_norm13ln_fwd_kernelINS_13Kernel_traitsIf13__nv_bfloat16S2_S2_fjLj768ELj1ELj4ELj1ELj16ENS_18Kernel_traits_baseILj768EfS2_S2_S2_fjLj128EEEEELb0ELb0ELb0ELb1EEEvNS_9FwdParamsE:
	.zero		584


//--------------------- .nv.constant0._ZN10layer_norm13ln_fwd_kernelINS_13Kernel_traitsIf13__nv_bfloat16S2_S2_fjLj768ELj1ELj4ELj1ELj16ENS_18Kernel_traits_baseILj768EfS2_S2_S2_fjLj128EEEEELb0ELb0ELb1ELb0EEEvNS_9FwdParamsE --------------------------
	.section	.nv.constant0._ZN10layer_norm13ln_fwd_kernelINS_13Kernel_traitsIf13__nv_bfloat16S2_S2_fjLj768ELj1ELj4ELj1ELj16ENS_18Kernel_traits_baseILj768EfS2_S2_S2_fjLj128EEEEELb0ELb0ELb1ELb0EEEvNS_9FwdParamsE,"a",@progbits
	.sectionflags	@""
	.align	4
.nv.constant0._ZN10layer_norm13ln_fwd_kernelINS_13Kernel_traitsIf13__nv_bfloat16S2_S2_fjLj768ELj1ELj4ELj1ELj16ENS_18Kernel_traits_baseILj768EfS2_S2_S2_fjLj128EEEEELb0ELb0ELb1ELb0EEEvNS_9FwdParamsE:
	.zero		584


//--------------------- .nv.constant0._ZN10layer_norm13ln_fwd_kernelINS_13Kernel_traitsIf13__nv_bfloat16S2_S2_fjLj768ELj1ELj4ELj1ELj16ENS_18Kernel_traits_baseILj768EfS2_S2_S2_fjLj128EEEEELb0ELb0ELb1ELb1EEEvNS_9FwdParamsE --------------------------
	.section	.nv.constant0._ZN10layer_norm13ln_fwd_kernelINS_13Kernel_traitsIf13__nv_bfloat16S2_S2_fjLj768ELj1ELj4ELj1ELj16ENS_18Kernel_traits_baseILj768EfS2_S2_S2_fjLj128EEEEELb0ELb0ELb1ELb1EEEvNS_9FwdParamsE,"a",@progbits
	.sectionflags	@""
	.align	4
.nv.constant0._ZN10layer_norm13ln_fwd_kernelINS_13Kernel_traitsIf13__nv_bfloat16S2_S2_fjLj768ELj1ELj4ELj1ELj16ENS_18Kernel_traits_baseILj768EfS2_S2_S2_fjLj128EEEEELb0ELb0ELb1ELb1EEEvNS_9FwdParamsE:
	.zero		584


//--------------------- .nv.constant0._ZN10layer_norm13ln_fwd_kernelINS_13Kernel_traitsIf13__nv_bfloat16S2_S2_fjLj768ELj1ELj4ELj1ELj16ENS_18Kernel_traits_baseILj768EfS2_S2_S2_fjLj128EEEEELb0ELb1ELb0ELb0EEEvNS_9FwdParamsE --------------------------
	.section	.nv.constant0._ZN10layer_norm13ln_fwd_kernelINS_13Kernel_traitsIf13__nv_bfloat16S2_S2_fjLj768ELj1ELj4ELj1ELj16ENS_18Kernel_traits_baseILj768EfS2_S2_S2_fjLj128EEEEELb0ELb1ELb0ELb0EEEvNS_9FwdParamsE,"a",@progbits
	.sectionflags	@""
	.align	4
.nv.constant0._ZN10layer_norm13ln_fwd_kernelINS_13Kernel_traitsIf13__nv_bfloat16S2_S2_fjLj768ELj1ELj4ELj1ELj16ENS_18Kernel_traits_baseILj768EfS2_S2_S2_fjLj128EEEEELb0ELb1ELb0ELb0EEEvNS_9FwdParamsE:
	.zero		584


//--------------------- .nv.constant0._ZN10layer_norm13ln_fwd_kernelINS_13Kernel_traitsIf13__nv_bfloat16S2_S2_fjLj768ELj1ELj4ELj1ELj16ENS_18Kernel_traits_baseILj768EfS2_S2_S2_fjLj128EEEEELb0ELb1ELb0ELb1EEEvNS_9FwdParamsE --------------------------
	.section	.nv.constant0._ZN10layer_norm13ln_fwd_kernelINS_13Kernel_traitsIf13__nv_bfloat16S2_S2_fjLj768ELj1ELj4ELj1ELj16ENS_18Kernel_traits_baseILj768EfS2_S2_S2_fjLj128EEEEELb0ELb1ELb0ELb1EEEvNS_9FwdParamsE,"a",@progbits
	.sectionflags	@""
	.align	4
.nv.constant0._ZN10layer_norm13ln_fwd_kernelINS_13Kernel_traitsIf13__nv_bfloat16S2_S2_fjLj768ELj1ELj4ELj1ELj16ENS_18Kernel_traits_baseILj768EfS2_S2_S2_fjLj128EEEEELb0ELb1ELb0ELb1EEEvNS_9FwdParamsE:
	.zero		584


//--------------------- .nv.constant0._ZN10layer_norm13ln_fwd_kernelINS_13Kernel_traitsIf13__nv_bfloat16S2_S2_fjLj768ELj1ELj4ELj1ELj16ENS_18Kernel_traits_baseILj768EfS2_S2_S2_fjLj128EEEEELb0ELb1ELb1ELb0EEEvNS_9FwdParamsE --------------------------
	.section	.nv.constant0._ZN10layer_norm13ln_fwd_kernelINS_13Kernel_traitsIf13__nv_bfloat16S2_S2_fjLj768ELj1ELj4ELj1ELj16ENS_18Kernel_traits_baseILj768EfS2_S2_S2_fjLj128EEEEELb0ELb1ELb1ELb0EEEvNS_9FwdParamsE,"a",@progbits
	.sectionflags	@""
	.align	4
.nv.constant0._ZN10layer_norm13ln_fwd_kernelINS_13Kernel_traitsIf13__nv_bfloat16S2_S2_fjLj768ELj1ELj4ELj1ELj16ENS_18Kernel_traits_baseILj768EfS2_S2_S2_fjLj128EEEEELb0ELb1ELb1ELb0EEEvNS_9FwdParamsE:
	.zero		584


//--------------------- .nv.constant0._ZN10layer_norm13ln_fwd_kernelINS_13Kernel_traitsIf13__nv_bfloat16S2_S2_fjLj768ELj1ELj4ELj1ELj16ENS_18Kernel_traits_baseILj768EfS2_S2_S2_fjLj128EEEEELb0ELb1ELb1ELb1EEEvNS_9FwdParamsE --------------------------
	.section	.nv.constant0._ZN10layer_norm13ln_fwd_kernelINS_13Kernel_traitsIf13__nv_bfloat16S2_S2_fjLj768ELj1ELj4ELj1ELj16ENS_18Kernel_traits_baseILj768EfS2_S2_S2_fjLj128EEEEELb0ELb1ELb1ELb1EEEvNS_9FwdParamsE,"a",@progbits
	.sectionflags	@""
	.align	4
.nv.constant0._ZN10layer_norm13ln_fwd_kernelINS_13Kernel_traitsIf13__nv_bfloat16S2_S2_fjLj768ELj1ELj4ELj1ELj16ENS_18Kernel_traits_baseILj768EfS2_S2_S2_fjLj128EEEEELb0ELb1ELb1ELb1EEEvNS_9FwdParamsE:
	.zero		584


//--------------------- .nv.constant0._ZN10layer_norm13ln_fwd_kernelINS_13Kernel_traitsIf13__nv_bfloat16S2_S2_fjLj768ELj1ELj4ELj1ELj16ENS_18Kernel_traits_baseILj768EfS2_S2_S2_fjLj128EEEEELb1ELb0ELb0ELb0EEEvNS_9FwdParamsE --------------------------
	.section	.nv.constant0._ZN10layer_norm13ln_fwd_kernelINS_13Kernel_traitsIf13__nv_bfloat16S2_S2_fjLj768ELj1ELj4ELj1ELj16ENS_18Kernel_traits_baseILj768EfS2_S2_S2_fjLj128EEEEELb1ELb0ELb0ELb0EEEvNS_9FwdParamsE,"a",@progbits
	.sectionflags	@""
	.align	4
.nv.constant0._ZN10layer_norm13ln_fwd_kernelINS_13Kernel_traitsIf13__nv_bfloat16S2_S2_fjLj768ELj1ELj4ELj1ELj16ENS_18Kernel_traits_baseILj768EfS2_S2_S2_fjLj128EEEEELb1ELb0ELb0ELb0EEEvNS_9FwdParamsE:
	.zero		584


//--------------------- .nv.constant0._ZN10layer_norm13ln_fwd_kernelINS_13Kernel_traitsIf13__nv_bfloat16S2_S2_fjLj768ELj1ELj4ELj1ELj16ENS_18Kernel_traits_baseILj768EfS2_S2_S2_fjLj128EEEEELb1ELb0ELb0ELb1EEEvNS_9FwdParamsE --------------------------
	.section	.nv.constant0._ZN10layer_norm13ln_fwd_kernelINS_13Kernel_traitsIf13__nv_bfloat16S2_S2_fjLj768ELj1ELj4ELj1ELj16ENS_18Kernel_traits_baseILj768EfS2_S2_S2_fjLj128EEEEELb1ELb0ELb0ELb1EEEvNS_9FwdParamsE,"a",@progbits
	.sectionflags	@""
	.align	4
.nv.constant0._ZN10layer_norm13ln_fwd_kernelINS_13Kernel_traitsIf13__nv_bfloat16S2_S2_fjLj768ELj1ELj4ELj1ELj16ENS_18Kernel_traits_baseILj768EfS2_S2_S2_fjLj128EEEEELb1ELb0ELb0ELb1EEEvNS_9FwdParamsE:
	.zero		584


//--------------------- .nv.constant0._ZN10layer_norm13ln_fwd_kernelINS_13Kernel_traitsIf13__nv_bfloat16S2_S2_fjLj768ELj1ELj4ELj1ELj16ENS_18Kernel_traits_baseILj768EfS2_S2_S2_fjLj128EEEEELb1ELb0ELb1ELb0EEEvNS_9FwdParamsE --------------------------
	.section	.nv.constant0._ZN10layer_norm13ln_fwd_kernelINS_13Kernel_traitsIf13__nv_bfloat16S2_S2_fjLj768ELj1ELj4ELj1ELj16ENS_18Kernel_traits_baseILj768EfS2_S2_S2_fjLj128EEEEELb1ELb0ELb1ELb0EEEvNS_9FwdParamsE,"a",@progbits
	.sectionflags	@""
	.align	4
.nv.constant0._ZN10layer_norm13ln_fwd_kernelINS_13Kernel_traitsIf13__nv_bfloat16S2_S2_fjLj768ELj1ELj4ELj1ELj16ENS_18Kernel_traits_baseILj768EfS2_S2_S2_fjLj128EEEEELb1ELb0ELb1ELb0EEEvNS_9FwdParamsE:
	.zero		584


//--------------------- .nv.constant0._ZN10layer_norm13ln_fwd_kernelINS_13Kernel_traitsIf13__nv_bfloat16S2_S2_fjLj768ELj1ELj4ELj1ELj16ENS_18Kernel_traits_baseILj768EfS2_S2_S2_fjLj128EEEEELb1ELb0ELb1ELb1EEEvNS_9FwdParamsE --------------------------
	.section	.nv.constant0._ZN10layer_norm13ln_fwd_kernelINS_13Kernel_traitsIf13__nv_bfloat16S2_S2_fjLj768ELj1ELj4ELj1ELj16ENS_18Kernel_traits_baseILj768EfS2_S2_S2_fjLj128EEEEELb1ELb0ELb1ELb1EEEvNS_9FwdParamsE,"a",@progbits
	.sectionflags	@""
	.align	4
.nv.constant0._ZN10layer_norm13ln_fwd_kernelINS_13Kernel_traitsIf13__nv_bfloat16S2_S2_fjLj768ELj1ELj4ELj1ELj16ENS_18Kernel_traits_baseILj768EfS2_S2_S2_fjLj128EEEEELb1ELb0ELb1ELb1EEEvNS_9FwdParamsE:
	.zero		584


//--------------------- .nv.constant0._ZN10layer_norm13ln_fwd_kernelINS_13Kernel_traitsIf13__nv_bfloat16S2_S2_fjLj768ELj1ELj4ELj1ELj16ENS_18Kernel_traits_baseILj768EfS2_S2_S2_fjLj128EEEEELb1ELb1ELb0ELb0EEEvNS_9FwdParamsE --------------------------
	.section	.nv.constant0._ZN10layer_norm13ln_fwd_kernelINS_13Kernel_traitsIf13__nv_bfloat16S2_S2_fjLj768ELj1ELj4ELj1ELj16ENS_18Kernel_traits_baseILj768EfS2_S2_S2_fjLj128EEEEELb1ELb1ELb0ELb0EEEvNS_9FwdParamsE,"a",@progbits
	.sectionflags	@""
	.align	4
.nv.constant0._ZN10layer_norm13ln_fwd_kernelINS_13Kernel_traitsIf13__nv_bfloat16S2_S2_fjLj768ELj1ELj4ELj1ELj16ENS_18Kernel_traits_baseILj768EfS2_S2_S2_fjLj128EEEEELb1ELb1ELb0ELb0EEEvNS_9FwdParamsE:
	.zero		584


//--------------------- .nv.constant0._ZN10layer_norm13ln_fwd_kernelINS_13Kernel_traitsIf13__nv_bfloat16S2_S2_fjLj768ELj1ELj4ELj1ELj16ENS_18Kernel_traits_baseILj768EfS2_S2_S2_fjLj128EEEEELb1ELb1ELb0ELb1EEEvNS_9FwdParamsE --------------------------
	.section	.nv.constant0._ZN10layer_norm13ln_fwd_kernelINS_13Kernel_traitsIf13__nv_bfloat16S2_S2_fjLj768ELj1ELj4ELj1ELj16ENS_18Kernel_traits_baseILj768EfS2_S2_S2_fjLj128EEEEELb1ELb1ELb0ELb1EEEvNS_9FwdParamsE,"a",@progbits
	.sectionflags	@""
	.align	4
.nv.constant0._ZN10layer_norm13ln_fwd_kernelINS_13Kernel_traitsIf13__nv_bfloat16S2_S2_fjLj768ELj1ELj4ELj1ELj16ENS_18Kernel_traits_baseILj768EfS2_S2_S2_fjLj128EEEEELb1ELb1ELb0ELb1EEEvNS_9FwdParamsE:
	.zero		584


//--------------------- .nv.constant0._ZN10layer_norm13ln_fwd_kernelINS_13Kernel_traitsIf13__nv_bfloat16S2_S2_fjLj768ELj1ELj4ELj1ELj16ENS_18Kernel_traits_baseILj768EfS2_S2_S2_fjLj128EEEEELb1ELb1ELb1ELb0EEEvNS_9FwdParamsE --------------------------
	.section	.nv.constant0._ZN10layer_norm13ln_fwd_kernelINS_13Kernel_traitsIf13__nv_bfloat16S2_S2_fjLj768ELj1ELj4ELj1ELj16ENS_18Kernel_traits_baseILj768EfS2_S2_S2_fjLj128EEEEELb1ELb1ELb1ELb0EEEvNS_9FwdParamsE,"a",@progbits
	.sectionflags	@""
	.align	4
.nv.constant0._ZN10layer_norm13ln_fwd_kernelINS_13Kernel_traitsIf13__nv_bfloat16S2_S2_fjLj768ELj1ELj4ELj1ELj16ENS_18Kernel_traits_baseILj768EfS2_S2_S2_fjLj128EEEEELb1ELb1ELb1ELb0EEEvNS_9FwdParamsE:
	.zero		584


//--------------------- .nv.constant0._ZN10layer_norm13ln_fwd_kernelINS_13Kernel_traitsIf13__nv_bfloat16S2_S2_fjLj768ELj1ELj4ELj1ELj16ENS_18Kernel_traits_baseILj768EfS2_S2_S2_fjLj128EEEEELb1ELb1ELb1ELb1EEEvNS_9FwdParamsE --------------------------
	.section	.nv.constant0._ZN10layer_norm13ln_fwd_kernelINS_13Kernel_traitsIf13__nv_bfloat16S2_S2_fjLj768ELj1ELj4ELj1ELj16ENS_18Kernel_traits_baseILj768EfS2_S2_S2_fjLj128EEEEELb1ELb1ELb1ELb1EEEvNS_9FwdParamsE,"a",@progbits
	.sectionflags	@""
	.align	4
.nv.constant0._ZN10layer_norm13ln_fwd_kernelINS_13Kernel_traitsIf13__nv_bfloat16S2_S2_fjLj768ELj1ELj4ELj1ELj16ENS_18Kernel_traits_baseILj768EfS2_S2_S2_fjLj128EEEEELb1ELb1ELb1ELb1EEEvNS_9FwdParamsE:
	.zero		584


//--------------------- .nv.constant0._ZN10layer_norm13ln_fwd_kernelINS_13Kernel_traitsI13__nv_bfloat16S2_fS2_fjLj768ELj1ELj4ELj1ELj16ENS_18Kernel_traits_baseILj768ES2_S2_fS2_fjLj128EEEEELb0ELb0ELb0ELb0EEEvNS_9FwdParamsE --------------------------
	.section	.nv.constant0._ZN10layer_norm13ln_fwd_kernelINS_13Kernel_traitsI13__nv_bfloat16S2_fS2_fjLj768ELj1ELj4ELj1ELj16ENS_18Kernel_traits_baseILj768ES2_S2_fS2_fjLj128EEEEELb0ELb0ELb0ELb0EEEvNS_9FwdParamsE,"a",@progbits
	.sectionflags	@""
	.align	4
.nv.constant0._ZN10layer_norm13ln_fwd_kernelINS_13Kernel_traitsI13__nv_bfloat16S2_fS2_fjLj768ELj1ELj4ELj1ELj16ENS_18Kernel_traits_baseILj768ES2_S2_fS2_fjLj128EEEEELb0ELb0ELb0ELb0EEEvNS_9FwdParamsE:
	.zero		584


//--------------------- .nv.constant0._ZN10layer_norm13ln_fwd_kernelINS_13Kernel_traitsI13__nv_bfloat16S2_fS2_fjLj768ELj1ELj4ELj1ELj16ENS_18Kernel_traits_baseILj768ES2_S2_fS2_fjLj128EEEEELb0ELb0ELb0ELb1EEEvNS_9FwdParamsE --------------------------
	.section	.nv.constant0._ZN10layer_norm13ln_fwd_kernelINS_13Kernel_traitsI13__nv_bfloat16S2_fS2_fjLj768ELj1ELj4ELj1ELj16ENS_18Kernel_traits_baseILj768ES2_S2_fS2_fjLj128EEEEELb0ELb0ELb0ELb1EEEvNS_9FwdParamsE,"a",@progbits
	.sectionflags	@""
	.align	4
.nv.constant0._ZN10layer_norm13ln_fwd_kernelINS_13Kernel_traitsI13__nv_bfloat16S2_fS2_fjLj768ELj1ELj4ELj1ELj16ENS_18Kernel_traits_baseILj768ES2_S2_fS2_fjLj128EEEEELb0ELb0ELb0ELb1EEEvNS_9FwdParamsE:
	.zero		584


//--------------------- .nv.constant0._ZN10layer_norm13ln_fwd_kernelINS_13Kernel_traitsI13__nv_bfloat16S2_fS2_fjLj768ELj1ELj4ELj1ELj16ENS_18Kernel_traits_baseILj768ES2_S2_fS2_fjLj128EEEEELb0ELb0ELb1ELb0EEEvNS_9FwdParamsE --------------------------
	.section	.nv.constant0._ZN10layer_norm13ln_fwd_kernelINS_13Kernel_traitsI13__nv_bfloat16S2_fS2_fjLj768ELj1ELj4ELj1ELj16ENS_18Kernel_traits_baseILj768ES2_S2_fS2_fjLj128EEEEELb0ELb0ELb1ELb0EEEvNS_9FwdParamsE,"a",@progbits
	.sectionflags	@""
	.align	4
.nv.constant0._ZN10layer_norm13ln_fwd_kernelINS_13Kernel_traitsI13__nv_bfloat16S2_fS2_fjLj768ELj1ELj4ELj1ELj16ENS_18Kernel_traits_baseILj768ES2_S2_fS2_fjLj128EEEEELb0ELb0ELb1ELb0EEEvNS_9FwdParamsE:
	.zero		584


//--------------------- .nv.constant0._ZN10layer_norm13ln_fwd_kernelINS_13Kernel_traitsI13__nv_bfloat16S2_fS2_fjLj768ELj1ELj4ELj1ELj16ENS_18Kernel_traits_baseILj768ES2_S2_fS2_fjLj128EEEEELb0ELb0ELb1ELb1EEEvNS_9FwdParamsE --------------------------
	.section	.nv.constant0._ZN10layer_norm13ln_fwd_kernelINS_13Kernel_traitsI13__nv_bfloat16S2_fS2_fjLj768ELj1ELj4ELj1ELj16ENS_18Kernel_traits_baseILj768ES2_S2_fS2_fjLj128EEEEELb0ELb0ELb1ELb1EEEvNS_9FwdParamsE,"a",@progbits
	.sectionflags	@""
	.align	4
.nv.constant0._ZN10layer_norm13ln_fwd_kernelINS_13Kernel_traitsI13__nv_bfloat16S2_fS2_fjLj768ELj1ELj4ELj1ELj16ENS_18Kernel_traits_baseILj768ES2_S2_fS2_fjLj128EEEEELb0ELb0ELb1ELb1EEEvNS_9FwdParamsE:
	.zero		584


//--------------------- .nv.constant0._ZN10layer_norm13ln_fwd_kernelINS_13Kernel_traitsI13__nv_bfloat16S2_fS2_fjLj768ELj1ELj4ELj1ELj16ENS_18Kernel_traits_baseILj768ES2_S2_fS2_fjLj128EEEEELb0ELb1ELb0ELb0EEEvNS_9FwdParamsE --------------------------
	.section	.nv.constant0._ZN10layer_norm13ln_fwd_kernelINS_13Kernel_traitsI13__nv_bfloat16S2_fS2_fjLj768ELj1ELj4ELj1ELj16ENS_18Kernel_traits_baseILj768ES2_S2_fS2_fjLj128EEEEELb0ELb1ELb0ELb0EEEvNS_9FwdParamsE,"a",@progbits
	.sectionflags	@""
	.align	4
.nv.constant0._ZN10layer_norm13ln_fwd_kernelINS_13Kernel_traitsI13__nv_bfloat16S2_fS2_fjLj768ELj1ELj4ELj1ELj16ENS_18Kernel_traits_baseILj768ES2_S2_fS2_fjLj128EEEEELb0ELb1ELb0ELb0EEEvNS_9FwdParamsE:
	.zero		584


//--------------------- .nv.constant0._ZN10layer_norm13ln_fwd_kernelINS_13Kernel_traitsI13__nv_bfloat16S2_fS2_fjLj768ELj1ELj4ELj1ELj16ENS_18Kernel_traits_baseILj768ES2_S2_fS2_fjLj128EEEEELb0ELb1ELb0ELb1EEEvNS_9FwdParamsE --------------------------
	.section	.nv.constant0._ZN10layer_norm13ln_fwd_kernelINS_13Kernel_traitsI13__nv_bfloat16S2_fS2_fjLj768ELj1ELj4ELj1ELj16ENS_18Kernel_traits_baseILj768ES2_S2_fS2_fjLj128EEEEELb0ELb1ELb0ELb1EEEvNS_9FwdParamsE,"a",@progbits
	.sectionflags	@""
	.align	4
.nv.constant0._ZN10layer_norm13ln_fwd_kernelINS_13Kernel_traitsI13__nv_bfloat16S2_fS2_fjLj768ELj1ELj4ELj1ELj16ENS_18Kernel_traits_baseILj768ES2_S2_fS2_fjLj128EEEEELb0ELb1ELb0ELb1EEEvNS_9FwdParamsE:
	.zero		584


//--------------------- .nv.constant0._ZN10layer_norm13ln_fwd_kernelINS_13Kernel_traitsI13__nv_bfloat16S2_fS2_fjLj768ELj1ELj4ELj1ELj16ENS_18Kernel_traits_baseILj768ES2_S2_fS2_fjLj128EEEEELb0ELb1ELb1ELb0EEEvNS_9FwdParamsE --------------------------
	.section	.nv.constant0._ZN10layer_norm13ln_fwd_kernelINS_13Kernel_traitsI13__nv_bfloat16S2_fS2_fjLj768ELj1ELj4ELj1ELj16ENS_18Kernel_traits_baseILj768ES2_S2_fS2_fjLj128EEEEELb0ELb1ELb1ELb0EEEvNS_9FwdParamsE,"a",@progbits
	.sectionflags	@""
	.align	4
.nv.constant0._ZN10layer_norm13ln_fwd_kernelINS_13Kernel_traitsI13__nv_bfloat16S2_fS2_fjLj768ELj1ELj4ELj1ELj16ENS_18Kernel_traits_baseILj768ES2_S2_fS2_fjLj128EEEEELb0ELb1ELb1ELb0EEEvNS_9FwdParamsE:
	.zero		584


//--------------------- .nv.constant0._ZN10layer_norm13ln_fwd_kernelINS_13Kernel_traitsI13__nv_bfloat16S2_fS2_fjLj768ELj1ELj4ELj1ELj16ENS_18Kernel_traits_baseILj768ES2_S2_fS2_fjLj128EEEEELb0ELb1ELb1ELb1EEEvNS_9FwdParamsE --------------------------
	.section	.nv.constant0._ZN10layer_norm13ln_fwd_kernelINS_13Kernel_traitsI13__nv_bfloat16S2_fS2_fjLj768ELj1ELj4ELj1ELj16ENS_18Kernel_traits_baseILj768ES2_S2_fS2_fjLj128EEEEELb0ELb1ELb1ELb1EEEvNS_9FwdParamsE,"a",@progbits
	.sectionflags	@""
	.align	4
.nv.constant0._ZN10layer_norm13ln_fwd_kernelINS_13Kernel_traitsI13__nv_bfloat16S2_fS2_fjLj768ELj1ELj4ELj1ELj16ENS_18Kernel_traits_baseILj768ES2_S2_fS2_fjLj128EEEEELb0ELb1ELb1ELb1EEEvNS_9FwdParamsE:
	.zero		584


//--------------------- .nv.constant0._ZN10layer_norm13ln_fwd_kernelINS_13Kernel_traitsI13__nv_bfloat16S2_fS2_fjLj768ELj1ELj4ELj1ELj16ENS_18Kernel_traits_baseILj768ES2_S2_fS2_fjLj128EEEEELb1ELb0ELb0ELb0EEEvNS_9FwdParamsE --------------------------
	.section	.nv.constant0._ZN10layer_norm13ln_fwd_kernelINS_13Kernel_traitsI13__nv_bfloat16S2_fS2_fjLj768ELj1ELj4ELj1ELj16ENS_18Kernel_traits_baseILj768ES2_S2_fS2_fjLj128EEEEELb1ELb0ELb0ELb0EEEvNS_9FwdParamsE,"a",@progbits
	.sectionflags	@""
	.align	4
.nv.constant0._ZN10layer_norm13ln_fwd_kernelINS_13Kernel_traitsI13__nv_bfloat16S2_fS2_fjLj768ELj1ELj4ELj1ELj16ENS_18Kernel_traits_baseILj768ES2_S2_fS2_fjLj128EEEEELb1ELb0ELb0ELb0EEEvNS_9FwdParamsE:
	.zero		584


//--------------------- .nv.constant0._ZN10layer_norm13ln_fwd_kernelINS_13Kernel_traitsI13__nv_bfloat16S2_fS2_fjLj768ELj1ELj4ELj1ELj16ENS_18Kernel_traits_baseILj768ES2_S2_fS2_fjLj128EEEEELb1ELb0ELb0ELb1EEEvNS_9FwdParamsE --------------------------
	.section	.nv.constant0._ZN10layer_norm13ln_fwd_kernelINS_13Kernel_traitsI13__nv_bfloat16S2_fS2_fjLj768ELj1ELj4ELj1ELj16ENS_18Kernel_traits_baseILj768ES2_S2_fS2_fjLj128EEEEELb1ELb0ELb0ELb1EEEvNS_9FwdParamsE,"a",@progbits
	.sectionflags	@""
	.align	4
.nv.constant0._ZN10layer_norm13ln_fwd_kernelINS_13Kernel_traitsI13__nv_bfloat16S2_fS2_fjLj768ELj1ELj4ELj1ELj16ENS_18Kernel_traits_baseILj768ES2_S2_fS2_fjLj128EEEEELb1ELb0ELb0ELb1EEEvNS_9FwdParamsE:
	.zero		584


//--------------------- .nv.constant0._ZN10layer_norm13ln_fwd_kernelINS_13Kernel_traitsI13__nv_bfloat16S2_fS2_fjLj768ELj1ELj4ELj1ELj16ENS_18Kernel_traits_baseILj768ES2_S2_fS2_fjLj128EEEEELb1ELb0ELb1ELb0EEEvNS_9FwdParamsE --------------------------
	.section	.nv.constant0._ZN10layer_norm13ln_fwd_kernelINS_13Kernel_traitsI13__nv_bfloat16S2_fS2_fjLj768ELj1ELj4ELj1ELj16ENS_18Kernel_traits_baseILj768ES2_S2_fS2_fjLj128EEEEELb1ELb0ELb1ELb0EEEvNS_9FwdParamsE,"a",@progbits
	.sectionflags	@""
	.align	4
.nv.constant0._ZN10layer_norm13ln_fwd_kernelINS_13Kernel_traitsI13__nv_bfloat16S2_fS2_fjLj768ELj1ELj4ELj1ELj16ENS_18Kernel_traits_baseILj768ES2_S2_fS2_fjLj128EEEEELb1ELb0ELb1ELb0EEEvNS_9FwdParamsE:
	.zero		584


//--------------------- .nv.constant0._ZN10layer_norm13ln_fwd_kernelINS_13Kernel_traitsI13__nv_bfloat16S2_fS2_fjLj768ELj1ELj4ELj1ELj16ENS_18Kernel_traits_baseILj768ES2_S2_fS2_fjLj128EEEEELb1ELb0ELb1ELb1EEEvNS_9FwdParamsE --------------------------
	.section	.nv.constant0._ZN10layer_norm13ln_fwd_kernelINS_13Kernel_traitsI13__nv_bfloat16S2_fS2_fjLj768ELj1ELj4ELj1ELj16ENS_18Kernel_traits_baseILj768ES2_S2_fS2_fjLj128EEEEELb1ELb0ELb1ELb1EEEvNS_9FwdParamsE,"a",@progbits
	.sectionflags	@""
	.align	4
.nv.constant0._ZN10layer_norm13ln_fwd_kernelINS_13Kernel_traitsI13__nv_bfloat16S2_fS2_fjLj768ELj1ELj4ELj1ELj16ENS_18Kernel_traits_baseILj768ES2_S2_fS2_fjLj128EEEEELb1ELb0ELb1ELb1EEEvNS_9FwdParamsE:
	.zero		584


//--------------------- .nv.constant0._ZN10layer_norm13ln_fwd_kernelINS_13Kernel_traitsI13__nv_bfloat16S2_fS2_fjLj768ELj1ELj4ELj1ELj16ENS_18Kernel_traits_baseILj768ES2_S2_fS2_fjLj128EEEEELb1ELb1ELb0ELb0EEEvNS_9FwdParamsE --------------------------
	.section	.nv.constant0._ZN10layer_norm13ln_fwd_kernelINS_13Kernel_traitsI13__nv_bfloat16S2_fS2_fjLj768ELj1ELj4ELj1ELj16ENS_18Kernel_traits_baseILj768ES2_S2_fS2_fjLj128EEEEELb1ELb1ELb0ELb0EEEvNS_9FwdParamsE,"a",@progbits
	.sectionflags	@""
	.align	4
.nv.constant0._ZN10layer_norm13ln_fwd_kernelINS_13Kernel_traitsI13__nv_bfloat16S2_fS2_fjLj768ELj1ELj4ELj1ELj16ENS_18Kernel_traits_baseILj768ES2_S2_fS2_fjLj128EEEEELb1ELb1ELb0ELb0EEEvNS_9FwdParamsE:
	.zero		584


//--------------------- .nv.constant0._ZN10layer_norm13ln_fwd_kernelINS_13Kernel_traitsI13__nv_bfloat16S2_fS2_fjLj768ELj1ELj4ELj1ELj16ENS_18Kernel_traits_baseILj768ES2_S2_fS2_fjLj128EEEEELb1ELb1ELb0ELb1EEEvNS_9FwdParamsE --------------------------
	.section	.nv.constant0._ZN10layer_norm13ln_fwd_kernelINS_13Kernel_traitsI13__nv_bfloat16S2_fS2_fjLj768ELj1ELj4ELj1ELj16ENS_18Kernel_traits_baseILj768ES2_S2_fS2_fjLj128EEEEELb1ELb1ELb0ELb1EEEvNS_9FwdParamsE,"a",@progbits
	.sectionflags	@""
	.align	4
.nv.constant0._ZN10layer_norm13ln_fwd_kernelINS_13Kernel_traitsI13__nv_bfloat16S2_fS2_fjLj768ELj1ELj4ELj1ELj16ENS_18Kernel_traits_baseILj768ES2_S2_fS2_fjLj128EEEEELb1ELb1ELb0ELb1EEEvNS_9FwdParamsE:
	.zero		584


//--------------------- .nv.constant0._ZN10layer_norm13ln_fwd_kernelINS_13Kernel_traitsI13__nv_bfloat16S2_fS2_fjLj768ELj1ELj4ELj1ELj16ENS_18Kernel_traits_baseILj768ES2_S2_fS2_fjLj128EEEEELb1ELb1ELb1ELb0EEEvNS_9FwdParamsE --------------------------
	.section	.nv.constant0._ZN10layer_norm13ln_fwd_kernelINS_13Kernel_traitsI13__nv_bfloat16S2_fS2_fjLj768ELj1ELj4ELj1ELj16ENS_18Kernel_traits_baseILj768ES2_S2_fS2_fjLj128EEEEELb1ELb1ELb1ELb0EEEvNS_9FwdParamsE,"a",@progbits
	.sectionflags	@""
	.align	4
.nv.constant0._ZN10layer_norm13ln_fwd_kernelINS_13Kernel_traitsI13__nv_bfloat16S2_fS2_fjLj768ELj1ELj4ELj1ELj16ENS_18Kernel_traits_baseILj768ES2_S2_fS2_fjLj128EEEEELb1ELb1ELb1ELb0EEEvNS_9FwdParamsE:
	.zero		584


//--------------------- .nv.constant0._ZN10layer_norm13ln_fwd_kernelINS_13Kernel_traitsI13__nv_bfloat16S2_fS2_fjLj768ELj1ELj4ELj1ELj16ENS_18Kernel_traits_baseILj768ES2_S2_fS2_fjLj128EEEEELb1ELb1ELb1ELb1EEEvNS_9FwdParamsE --------------------------
	.section	.nv.constant0._ZN10layer_norm13ln_fwd_kernelINS_13Kernel_traitsI13__nv_bfloat16S2_fS2_fjLj768ELj1ELj4ELj1ELj16ENS_18Kernel_traits_baseILj768ES2_S2_fS2_fjLj128EEEEELb1ELb1ELb1ELb1EEEvNS_9FwdParamsE,"a",@progbits
	.sectionflags	@""
	.align	4
.nv.constant0._ZN10layer_norm13ln_fwd_kernelINS_13Kernel_traitsI13__nv_bfloat16S2_fS2_fjLj768ELj1ELj4ELj1ELj16ENS_18Kernel_traits_baseILj768ES2_S2_fS2_fjLj128EEEEELb1ELb1ELb1ELb1EEEvNS_9FwdParamsE:
	.zero		584


//--------------------- .nv.constant0._ZN10layer_norm13ln_fwd_kernelINS_13Kernel_traitsIf13__nv_bfloat16fS2_fjLj768ELj1ELj4ELj1ELj16ENS_18Kernel_traits_baseILj768EfS2_fS2_fjLj128EEEEELb0ELb0ELb0ELb0EEEvNS_9FwdParamsE --------------------------
	.section	.nv.constant0._ZN10layer_norm13ln_fwd_kernelINS_13Kernel_traitsIf13__nv_bfloat16fS2_fjLj768ELj1ELj4ELj1ELj16ENS_18Kernel_traits_baseILj768EfS2_fS2_fjLj128EEEEELb0ELb0ELb0ELb0EEEvNS_9FwdParamsE,"a",@progbits
	.sectionflags	@""
	.align	4
.nv.constant0._ZN10layer_norm13ln_fwd_kernelINS_13Kernel_traitsIf13__nv_bfloat16fS2_fjLj768ELj1ELj4ELj1ELj16ENS_18Kernel_traits_baseILj768EfS2_fS2_fjLj128EEEEELb0ELb0ELb0ELb0EEEvNS_9FwdParamsE:
	.zero		584


//--------------------- .nv.constant0._ZN10layer_norm13ln_fwd_kernelINS_13Kernel_traitsIf13__nv_bfloat16fS2_fjLj768ELj1ELj4ELj1ELj16ENS_18Kernel_traits_baseILj768EfS2_fS2_fjLj128EEEEELb0ELb0ELb0ELb1EEEvNS_9FwdParamsE --------------------------
	.section	.nv.constant0._ZN10layer_norm13ln_fwd_kernelINS_13Kernel_traitsIf13__nv_bfloat16fS2_fjLj768ELj1ELj4ELj1ELj16ENS_18Kernel_traits_baseILj768EfS2_fS2_fjLj128EEEEELb0ELb0ELb0ELb1EEEvNS_9FwdParamsE,"a",@progbits
	.sectionflags	@""
	.align	4
.nv.constant0._ZN10layer_norm13ln_fwd_kernelINS_13Kernel_traitsIf13__nv_bfloat16fS2_fjLj768ELj1ELj4ELj1ELj16ENS_18Kernel_traits_baseILj768EfS2_fS2_fjLj128EEEEELb0ELb0ELb0ELb1EEEvNS_9FwdParamsE:
	.zero		584


//--------------------- .nv.constant0._ZN10layer_norm13ln_fwd_kernelINS_13Kernel_traitsIf13__nv_bfloat16fS2_fjLj768ELj1ELj4ELj1ELj16ENS_18Kernel_traits_baseILj768EfS2_fS2_fjLj128EEEEELb0ELb0ELb1ELb0EEEvNS_9FwdParamsE --------------------------
	.section	.nv.constant0._ZN10layer_norm13ln_fwd_kernelINS_13Kernel_traitsIf13__nv_bfloat16fS2_fjLj768ELj1ELj4ELj1ELj16ENS_18Kernel_traits_baseILj768EfS2_fS2_fjLj128EEEEELb0ELb0ELb1ELb0EEEvNS_9FwdParamsE,"a",@progbits
	.sectionflags	@""
	.align	4
.nv.constant0._ZN10layer_norm13ln_fwd_kernelINS_13Kernel_traitsIf13__nv_bfloat16fS2_fjLj768ELj1ELj4ELj1ELj16ENS_18Kernel_traits_baseILj768EfS2_fS2_fjLj128EEEEELb0ELb0ELb1ELb0EEEvNS_9FwdParamsE:
	.zero		584


//--------------------- .nv.constant0._ZN10layer_norm13ln_fwd_kernelINS_13Kernel_traitsIf13__nv_bfloat16fS2_fjLj768ELj1ELj4ELj1ELj16ENS_18Kernel_traits_baseILj768EfS2_fS2_fjLj128EEEEELb0ELb0ELb1ELb1EEEvNS_9FwdParamsE --------------------------
	.section	.nv.constant0._ZN10layer_norm13ln_fwd_kernelINS_13Kernel_traitsIf13__nv_bfloat16fS2_fjLj768ELj1ELj4ELj1ELj16ENS_18Kernel_traits_baseILj768EfS2_fS2_fjLj128EEEEELb0ELb0ELb1ELb1EEEvNS_9FwdParamsE,"a",@progbits
	.sectionflags	@""
	.align	4
.nv.constant0._ZN10layer_norm13ln_fwd_kernelINS_13Kernel_traitsIf13__nv_bfloat16fS2_fjLj768ELj1ELj4ELj1ELj16ENS_18Kernel_traits_baseILj768EfS2_fS2_fjLj128EEEEELb0ELb0ELb1ELb1EEEvNS_9FwdParamsE:
	.zero		584


//--------------------- .nv.constant0._ZN10layer_norm13ln_fwd_kernelINS_13Kernel_traitsIf13__nv_bfloat16fS2_fjLj768ELj1ELj4ELj1ELj16ENS_18Kernel_traits_baseILj768EfS2_fS2_fjLj128EEEEELb0ELb1ELb0ELb0EEEvNS_9FwdParamsE --------------------------
	.section	.nv.constant0._ZN10layer_norm13ln_fwd_kernelINS_13Kernel_traitsIf13__nv_bfloat16fS2_fjLj768ELj1ELj4ELj1ELj16ENS_18Kernel_traits_baseILj768EfS2_fS2_fjLj128EEEEELb0ELb1ELb0ELb0EEEvNS_9FwdParamsE,"a",@progbits
	.sectionflags	@""
	.align	4
.nv.constant0._ZN10layer_norm13ln_fwd_kernelINS_13Kernel_traitsIf13__nv_bfloat16fS2_fjLj768ELj1ELj4ELj1ELj16ENS_18Kernel_traits_baseILj768EfS2_fS2_fjLj128EEEEELb0ELb1ELb0ELb0EEEvNS_9FwdParamsE:
	.zero		584


//--------------------- .nv.constant0._ZN10layer_norm13ln_fwd_kernelINS_13Kernel_traitsIf13__nv_bfloat16fS2_fjLj768ELj1ELj4ELj1ELj16ENS_18Kernel_traits_baseILj768EfS2_fS2_fjLj128EEEEELb0ELb1ELb0ELb1EEEvNS_9FwdParamsE --------------------------
	.section	.nv.constant0._ZN10layer_norm13ln_fwd_kernelINS_13Kernel_traitsIf13__nv_bfloat16fS2_fjLj768ELj1ELj4ELj1ELj16ENS_18Kernel_traits_baseILj768EfS2_fS2_fjLj128EEEEELb0ELb1ELb0ELb1EEEvNS_9FwdParamsE,"a",@progbits
	.sectionflags	@""
	.align	4
.nv.constant0._ZN10layer_norm13ln_fwd_kernelINS_13Kernel_traitsIf13__nv_bfloat16fS2_fjLj768ELj1ELj4ELj1ELj16ENS_18Kernel_traits_baseILj768EfS2_fS2_fjLj128EEEEELb0ELb1ELb0ELb1EEEvNS_9FwdParamsE:
	.zero		584


//--------------------- .nv.constant0._ZN10layer_norm13ln_fwd_kernelINS_13Kernel_traitsIf13__nv_bfloat16fS2_fjLj768ELj1ELj4ELj1ELj16ENS_18Kernel_traits_baseILj768EfS2_fS2_fjLj128EEEEELb0ELb1ELb1ELb0EEEvNS_9FwdParamsE --------------------------
	.section	.nv.constant0._ZN10layer_norm13ln_fwd_kernelINS_13Kernel_traitsIf13__nv_bfloat16fS2_fjLj768ELj1ELj4ELj1ELj16ENS_18Kernel_traits_baseILj768EfS2_fS2_fjLj128EEEEELb0ELb1ELb1ELb0EEEvNS_9FwdParamsE,"a",@progbits
	.sectionflags	@""
	.align	4
.nv.constant0._ZN10layer_norm13ln_fwd_kernelINS_13Kernel_traitsIf13__nv_bfloat16fS2_fjLj768ELj1ELj4ELj1ELj16ENS_18Kernel_traits_baseILj768EfS2_fS2_fjLj128EEEEELb0ELb1ELb1ELb0EEEvNS_9FwdParamsE:
	.zero		584


//--------------------- .nv.constant0._ZN10layer_norm13ln_fwd_kernelINS_13Kernel_traitsIf13__nv_bfloat16fS2_fjLj768ELj1ELj4ELj1ELj16ENS_18Kernel_traits_baseILj768EfS2_fS2_fjLj128EEEEELb0ELb1ELb1ELb1EEEvNS_9FwdParamsE --------------------------
	.section	.nv.constant0._ZN10layer_norm13ln_fwd_kernelINS_13Kernel_traitsIf13__nv_bfloat16fS2_fjLj768ELj1ELj4ELj1ELj16ENS_18Kernel_traits_baseILj768EfS2_fS2_fjLj128EEEEELb0ELb1ELb1ELb1EEEvNS_9FwdParamsE,"a",@progbits
	.sectionflags	@""
	.align	4
.nv.constant0._ZN10layer_norm13ln_fwd_kernelINS_13Kernel_traitsIf13__nv_bfloat16fS2_fjLj768ELj1ELj4ELj1ELj16ENS_18Kernel_traits_baseILj768EfS2_fS2_fjLj128EEEEELb0ELb1ELb1ELb1EEEvNS_9FwdParamsE:
	.zero		584


//--------------------- .nv.constant0._ZN10layer_norm13ln_fwd_kernelINS_13Kernel_traitsIf13__nv_bfloat16fS2_fjLj768ELj1ELj4ELj1ELj16ENS_18Kernel_traits_baseILj768EfS2_fS2_fjLj128EEEEELb1ELb0ELb0ELb0EEEvNS_9FwdParamsE --------------------------
	.section	.nv.constant0._ZN10layer_norm13ln_fwd_kernelINS_13Kernel_traitsIf13__nv_bfloat16fS2_fjLj768ELj1ELj4ELj1ELj16ENS_18Kernel_traits_baseILj768EfS2_fS2_fjLj128EEEEELb1ELb0ELb0ELb0EEEvNS_9FwdParamsE,"a",@progbits
	.sectionflags	@""
	.align	4
.nv.constant0._ZN10layer_norm13ln_fwd_kernelINS_13Kernel_traitsIf13__nv_bfloat16fS2_fjLj768ELj1ELj4ELj1ELj16ENS_18Kernel_traits_baseILj768EfS2_fS2_fjLj128EEEEELb1ELb0ELb0ELb0EEEvNS_9FwdParamsE:
	.zero		584


//--------------------- .nv.constant0._ZN10layer_norm13ln_fwd_kernelINS_13Kernel_traitsIf13__nv_bfloat16fS2_fjLj768ELj1ELj4ELj1ELj16ENS_18Kernel_traits_baseILj768EfS2_fS2_fjLj128EEEEELb1ELb0ELb0ELb1EEEvNS_9FwdParamsE --------------------------
	.section	.nv.constant0._ZN10layer_norm13ln_fwd_kernelINS_13Kernel_traitsIf13__nv_bfloat16fS2_fjLj768ELj1ELj4ELj1ELj16ENS_18Kernel_traits_baseILj768EfS2_fS2_fjLj128EEEEELb1ELb0ELb0ELb1EEEvNS_9FwdParamsE,"a",@progbits
	.sectionflags	@""
	.align	4
.nv.constant0._ZN10layer_norm13ln_fwd_kernelINS_13Kernel_traitsIf13__nv_bfloat16fS2_fjLj768ELj1ELj4ELj1ELj16ENS_18Kernel_traits_baseILj768EfS2_fS2_fjLj128EEEEELb1ELb0ELb0ELb1EEEvNS_9FwdParamsE:
	.zero		584


//--------------------- .nv.constant0._ZN10layer_norm13ln_fwd_kernelINS_13Kernel_traitsIf13__nv_bfloat16fS2_fjLj768ELj1ELj4ELj1ELj16ENS_18Kernel_traits_baseILj768EfS2_fS2_fjLj128EEEEELb1ELb0ELb1ELb0EEEvNS_9FwdParamsE --------------------------
	.section	.nv.constant0._ZN10layer_norm13ln_fwd_kernelINS_13Kernel_traitsIf13__nv_bfloat16fS2_fjLj768ELj1ELj4ELj1ELj16ENS_18Kernel_traits_baseILj768EfS2_fS2_fjLj128EEEEELb1ELb0ELb1ELb0EEEvNS_9FwdParamsE,"a",@progbits
	.sectionflags	@""
	.align	4
.nv.constant0._ZN10layer_norm13ln_fwd_kernelINS_13Kernel_traitsIf13__nv_bfloat16fS2_fjLj768ELj1ELj4ELj1ELj16ENS_18Kernel_traits_baseILj768EfS2_fS2_fjLj128EEEEELb1ELb0ELb1ELb0EEEvNS_9FwdParamsE:
	.zero		584


//--------------------- .nv.constant0._ZN10layer_norm13ln_fwd_kernelINS_13Kernel_traitsIf13__nv_bfloat16fS2_fjLj768ELj1ELj4ELj1ELj16ENS_18Kernel_traits_baseILj768EfS2_fS2_fjLj128EEEEELb1ELb0ELb1ELb1EEEvNS_9FwdParamsE --------------------------
	.section	.nv.constant0._ZN10layer_norm13ln_fwd_kernelINS_13Kernel_traitsIf13__nv_bfloat16fS2_fjLj768ELj1ELj4ELj1ELj16ENS_18Kernel_traits_baseILj768EfS2_fS2_fjLj128EEEEELb1ELb0ELb1ELb1EEEvNS_9FwdParamsE,"a",@progbits
	.sectionflags	@""
	.align	4
.nv.constant0._ZN10layer_norm13ln_fwd_kernelINS_13Kernel_traitsIf13__nv_bfloat16fS2_fjLj768ELj1ELj4ELj1ELj16ENS_18Kernel_traits_baseILj768EfS2_fS2_fjLj128EEEEELb1ELb0ELb1ELb1EEEvNS_9FwdParamsE:
	.zero		584


//--------------------- .nv.constant0._ZN10layer_norm13ln_fwd_kernelINS_13Kernel_traitsIf13__nv_bfloat16fS2_fjLj768ELj1ELj4ELj1ELj16ENS_18Kernel_traits_baseILj768EfS2_fS2_fjLj128EEEEELb1ELb1ELb0ELb0EEEvNS_9FwdParamsE --------------------------
	.section	.nv.constant0._ZN10layer_norm13ln_fwd_kernelINS_13Kernel_traitsIf13__nv_bfloat16fS2_fjLj768ELj1ELj4ELj1ELj16ENS_18Kernel_traits_baseILj768EfS2_fS2_fjLj128EEEEELb1ELb1ELb0ELb0EEEvNS_9FwdParamsE,"a",@progbits
	.sectionflags	@""
	.align	4
.nv.constant0._ZN10layer_norm13ln_fwd_kernelINS_13Kernel_traitsIf13__nv_bfloat16fS2_fjLj768ELj1ELj4ELj1ELj16ENS_18Kernel_traits_baseILj768EfS2_fS2_fjLj128EEEEELb1ELb1ELb0ELb0EEEvNS_9FwdParamsE:
	.zero		584


//--------------------- .nv.constant0._ZN10layer_norm13ln_fwd_kernelINS_13Kernel_traitsIf13__nv_bfloat16fS2_fjLj768ELj1ELj4ELj1ELj16ENS_18Kernel_traits_baseILj768EfS2_fS2_fjLj128EEEEELb1ELb1ELb0ELb1EEEvNS_9FwdParamsE --------------------------
	.section	.nv.constant0._ZN10layer_norm13ln_fwd_kernelINS_13Kernel_traitsIf13__nv_bfloat16fS2_fjLj768ELj1ELj4ELj1ELj16ENS_18Kernel_traits_baseILj768EfS2_fS2_fjLj128EEEEELb1ELb1ELb0ELb1EEEvNS_9FwdParamsE,"a",@progbits
	.sectionflags	@""
	.align	4
.nv.constant0._ZN10layer_norm13ln_fwd_kernelINS_13Kernel_traitsIf13__nv_bfloat16fS2_fjLj768ELj1ELj4ELj1ELj16ENS_18Kernel_traits_baseILj768EfS2_fS2_fjLj128EEEEELb1ELb1ELb0ELb1EEEvNS_9FwdParamsE:
	.zero		584


//--------------------- .nv.constant0._ZN10layer_norm13ln_fwd_kernelINS_13Kernel_traitsIf13__nv_bfloat16fS2_fjLj768ELj1ELj4ELj1ELj16ENS_18Kernel_traits_baseILj768EfS2_fS2_fjLj128EEEEELb1ELb1ELb1ELb0EEEvNS_9FwdParamsE --------------------------
	.section	.nv.constant0._ZN10layer_norm13ln_fwd_kernelINS_13Kernel_traitsIf13__nv_bfloat16fS2_fjLj768ELj1ELj4ELj1ELj16ENS_18Kernel_traits_baseILj768EfS2_fS2_fjLj128EEEEELb1ELb1ELb1ELb0EEEvNS_9FwdParamsE,"a",@progbits
	.sectionflags	@""
	.align	4
.nv.constant0._ZN10layer_norm13ln_fwd_kernelINS_13Kernel_traitsIf13__nv_bfloat16fS2_fjLj768ELj1ELj4ELj1ELj16ENS_18Kernel_traits_baseILj768EfS2_fS2_fjLj128EEEEELb1ELb1ELb1ELb0EEEvNS_9FwdParamsE:
	.zero		584


//--------------------- .nv.constant0._ZN10layer_norm13ln_fwd_kernelINS_13Kernel_traitsIf13__nv_bfloat16fS2_fjLj768ELj1ELj4ELj1ELj16ENS_18Kernel_traits_baseILj768EfS2_fS2_fjLj128EEEEELb1ELb1ELb1ELb1EEEvNS_9FwdParamsE --------------------------
	.section	.nv.constant0._ZN10layer_norm13ln_fwd_kernelINS_13Kernel_traitsIf13__nv_bfloat16fS2_fjLj768ELj1ELj4ELj1ELj16ENS_18Kernel_traits_baseILj768EfS2_fS2_fjLj128EEEEELb1ELb1ELb1ELb1EEEvNS_9FwdParamsE,"a",@progbits
	.sectionflags	@""
	.align	4
.nv.constant0._ZN10layer_norm13ln_fwd_kernelINS_13Kernel_traitsIf13__nv_bfloat16fS2_fjLj768ELj1ELj4ELj1ELj16ENS_18Kernel_traits_baseILj768EfS2_fS2_fjLj128EEEEELb1ELb1ELb1ELb1EEEvNS_9FwdParamsE:
	.zero		584


//--------------------- .nv.constant0._ZN10layer_norm13ln_fwd_kernelINS_13Kernel_traitsIf6__halfS2_S2_fjLj768ELj1ELj4ELj1ELj16ENS_18Kernel_traits_baseILj768EfS2_S2_S2_fjLj128EEEEELb0ELb0ELb0ELb0EEEvNS_9FwdParamsE --------------------------
	.section	.nv.constant0._ZN10layer_norm13ln_fwd_kernelINS_13Kernel_traitsIf6__halfS2_S2_fjLj768ELj1ELj4ELj1ELj16ENS_18Kernel_traits_baseILj768EfS2_S2_S2_fjLj128EEEEELb0ELb0ELb0ELb0EEEvNS_9FwdParamsE,"a",@progbits
	.sectionflags	@""
	.align	4
.nv.constant0._ZN10layer_norm13ln_fwd_kernelINS_13Kernel_traitsIf6__halfS2_S2_fjLj768ELj1ELj4ELj1ELj16ENS_18Kernel_traits_baseILj768EfS2_S2_S2_fjLj128EEEEELb0ELb0ELb0ELb0EEEvNS_9FwdParamsE:
	.zero		584


//--------------------- .nv.constant0._ZN10layer_norm13ln_fwd_kernelINS_13Kernel_traitsIf6__halfS2_S2_fjLj768ELj1ELj4ELj1ELj16ENS_18Kernel_traits_baseILj768EfS2_S2_S2_fjLj128EEEEELb0ELb0ELb0ELb1EEEvNS_9FwdParamsE --------------------------
	.section	.nv.constant0._ZN10layer_norm13ln_fwd_kernelINS_13Kernel_traitsIf6__halfS2_S2_fjLj768ELj1ELj4ELj1ELj16ENS_18Kernel_traits_baseILj768EfS2_S2_S2_fjLj128EEEEELb0ELb0ELb0ELb1EEEvNS_9FwdParamsE,"a",@progbits
	.sectionflags	@""
	.align	4
.nv.constant0._ZN10layer_norm13ln_fwd_kernelINS_13Kernel_traitsIf6__halfS2_S2_fjLj768ELj1ELj4ELj1ELj16ENS_18Kernel_traits_baseILj768EfS2_S2_S2_fjLj128EEEEELb0ELb0ELb0ELb1EEEvNS_9FwdParamsE:
	.zero		584


//--------------------- .nv.constant0._ZN10layer_norm13ln_fwd_kernelINS_13Kernel_traitsIf6__halfS2_S2_fjLj768ELj1ELj4ELj1ELj16ENS_18Kernel_traits_baseILj768EfS2_S2_S2_fjLj128EEEEELb0ELb0ELb1ELb0EEEvNS_9FwdParamsE --------------------------
	.section	.nv.constant0._ZN10layer_norm13ln_fwd_kernelINS_13Kernel_traitsIf6__halfS2_S2_fjLj768ELj1ELj4ELj1ELj16ENS_18Kernel_traits_baseILj768EfS2_S2_S2_fjLj128EEEEELb0ELb0ELb1ELb0EEEvNS_9FwdParamsE,"a",@progbits
	.sectionflags	@""
	.align	4
.nv.constant0._ZN10layer_norm13ln_fwd_kernelINS_13Kernel_traitsIf6__halfS2_S2_fjLj768ELj1ELj4ELj1ELj16ENS_18Kernel_traits_baseILj768EfS2_S2_S2_fjLj128EEEEELb0ELb0ELb1ELb0EEEvNS_9FwdParamsE:
	.zero		584


//--------------------- .nv.constant0._ZN10layer_norm13ln_fwd_kernelINS_13Kernel_traitsIf6__halfS2_S2_fjLj768ELj1ELj4ELj1ELj16ENS_18Kernel_traits_baseILj768EfS2_S2_S2_fjLj128EEEEELb0ELb0ELb1ELb1EEEvNS_9FwdParamsE --------------------------
	.section	.nv.constant0._ZN10layer_norm13ln_fwd_kernelINS_13Kernel_traitsIf6__halfS2_S2_fjLj768ELj1ELj4ELj1ELj16ENS_18Kernel_traits_baseILj768EfS2_S2_S2_fjLj128EEEEELb0ELb0ELb1ELb1EEEvNS_9FwdParamsE,"a",@progbits
	.sectionflags	@""
	.align	4
.nv.constant0._ZN10layer_norm13ln_fwd_kernelINS_13Kernel_traitsIf6__halfS2_S2_fjLj768ELj1ELj4ELj1ELj16ENS_18Kernel_traits_baseILj768EfS2_S2_S2_fjLj128EEEEELb0ELb0ELb1ELb1EEEvNS_9FwdParamsE:
	.zero		584


//--------------------- .nv.constant0._ZN10layer_norm13ln_fwd_kernelINS_13Kernel_traitsIf6__halfS2_S2_fjLj768ELj1ELj4ELj1ELj16ENS_18Kernel_traits_baseILj768EfS2_S2_S2_fjLj128EEEEELb0ELb1ELb0ELb0EEEvNS_9FwdParamsE --------------------------
	.section	.nv.constant0._ZN10layer_norm13ln_fwd_kernelINS_13Kernel_traitsIf6__halfS2_S2_fjLj768ELj1ELj4ELj1ELj16ENS_18Kernel_traits_baseILj768EfS2_S2_S2_fjLj128EEEEELb0ELb1ELb0ELb0EEEvNS_9FwdParamsE,"a",@progbits
	.sectionflags	@""
	.align	4
.nv.constant0._ZN10layer_norm13ln_fwd_kernelINS_13Kernel_traitsIf6__halfS2_S2_fjLj768ELj1ELj4ELj1ELj16ENS_18Kernel_traits_baseILj768EfS2_S2_S2_fjLj128EEEEELb0ELb1ELb0ELb0EEEvNS_9FwdParamsE:
	.zero		584


//--------------------- .nv.constant0._ZN10layer_norm13ln_fwd_kernelINS_13Kernel_traitsIf6__halfS2_S2_fjLj768ELj1ELj4ELj1ELj16ENS_18Kernel_traits_baseILj768EfS2_S2_S2_fjLj128EEEEELb0ELb1ELb0ELb1EEEvNS_9FwdParamsE --------------------------
	.section	.nv.constant0._ZN10layer_norm13ln_fwd_kernelINS_13Kernel_traitsIf6__halfS2_S2_fjLj768ELj1ELj4ELj1ELj16ENS_18Kernel_traits_baseILj768EfS2_S2_S2_fjLj128EEEEELb0ELb1ELb0ELb1EEEvNS_9FwdParamsE,"a",@progbits
	.sectionflags	@""
	.align	4
.nv.constant0._ZN10layer_norm13ln_fwd_kernelINS_13Kernel_traitsIf6__halfS2_S2_fjLj768ELj1ELj4ELj1ELj16ENS_18Kernel_traits_baseILj768EfS2_S2_S2_fjLj128EEEEELb0ELb1ELb0ELb1EEEvNS_9FwdParamsE:
	.zero		584


//--------------------- .nv.constant0._ZN10layer_norm13ln_fwd_kernelINS_13Kernel_traitsIf6__halfS2_S2_fjLj768ELj1ELj4ELj1ELj16ENS_18Kernel_traits_baseILj768EfS2_S2_S2_fjLj128EEEEELb0ELb1ELb1ELb0EEEvNS_9FwdParamsE --------------------------
	.section	.nv.constant0._ZN10layer_norm13ln_fwd_kernelINS_13Kernel_traitsIf6__halfS2_S2_fjLj768ELj1ELj4ELj1ELj16ENS_18Kernel_traits_baseILj768EfS2_S2_S2_fjLj128EEEEELb0ELb1ELb1ELb0EEEvNS_9FwdParamsE,"a",@progbits
	.sectionflags	@""
	.align	4
.nv.constant0._ZN10layer_norm13ln_fwd_kernelINS_13Kernel_traitsIf6__halfS2_S2_fjLj768ELj1ELj4ELj1ELj16ENS_18Kernel_traits_baseILj768EfS2_S2_S2_fjLj128EEEEELb0ELb1ELb1ELb0EEEvNS_9FwdParamsE:
	.zero		584


//--------------------- .nv.constant0._ZN10layer_norm13ln_fwd_kernelINS_13Kernel_traitsIf6__halfS2_S2_fjLj768ELj1ELj4ELj1ELj16ENS_18Kernel_traits_baseILj768EfS2_S2_S2_fjLj128EEEEELb0ELb1ELb1ELb1EEEvNS_9FwdParamsE --------------------------
	.section	.nv.constant0._ZN10layer_norm13ln_fwd_kernelINS_13Kernel_traitsIf6__halfS2_S2_fjLj768ELj1ELj4ELj1ELj16ENS_18Kernel_traits_baseILj768EfS2_S2_S2_fjLj128EEEEELb0ELb1ELb1ELb1EEEvNS_9FwdParamsE,"a",@progbits
	.sectionflags	@""
	.align	4
.nv.constant0._ZN10layer_norm13ln_fwd_kernelINS_13Kernel_traitsIf6__halfS2_S2_fjLj768ELj1ELj4ELj1ELj16ENS_18Kernel_traits_baseILj768EfS2_S2_S2_fjLj128EEEEELb0ELb1ELb1ELb1EEEvNS_9FwdParamsE:
	.zero		584


//--------------------- .nv.constant0._ZN10layer_norm13ln_fwd_kernelINS_13Kernel_traitsIf6__halfS2_S2_fjLj768ELj1ELj4ELj1ELj16ENS_18Kernel_traits_baseILj768EfS2_S2_S2_fjLj128EEEEELb1ELb0ELb0ELb0EEEvNS_9FwdParamsE --------------------------
	.section	.nv.constant0._ZN10layer_norm13ln_fwd_kernelINS_13Kernel_traitsIf6__halfS2_S2_fjLj768ELj1ELj4ELj1ELj16ENS_18Kernel_traits_baseILj768EfS2_S2_S2_fjLj128EEEEELb1ELb0ELb0ELb0EEEvNS_9FwdParamsE,"a",@progbits
	.sectionflags	@""
	.align	4
.nv.constant0._ZN10layer_norm13ln_fwd_kernelINS_13Kernel_traitsIf6__halfS2_S2_fjLj768ELj1ELj4ELj1ELj16ENS_18Kernel_traits_baseILj768EfS2_S2_S2_fjLj128EEEEELb1ELb0ELb0ELb0EEEvNS_9FwdParamsE:
	.zero		584


//--------------------- .nv.constant0._ZN10layer_norm13ln_fwd_kernelINS_13Kernel_traitsIf6__halfS2_S2_fjLj768ELj1ELj4ELj1ELj16ENS_18Kernel_traits_baseILj768EfS2_S2_S2_fjLj128EEEEELb1ELb0ELb0ELb1EEEvNS_9FwdParamsE --------------------------
	.section	.nv.constant0._ZN10layer_norm13ln_fwd_kernelINS_13Kernel_traitsIf6__halfS2_S2_fjLj768ELj1ELj4ELj1ELj16ENS_18Kernel_traits_baseILj768EfS2_S2_S2_fjLj128EEEEELb1ELb0ELb0ELb1EEEvNS_9FwdParamsE,"a",@progbits
	.sectionflags	@""
	.align	4
.nv.constant0._ZN10layer_norm13ln_fwd_kernelINS_13Kernel_traitsIf6__halfS2_S2_fjLj768ELj1ELj4ELj1ELj16ENS_18Kernel_traits_baseILj768EfS2_S2_S2_fjLj128EEEEELb1ELb0ELb0ELb1EEEvNS_9FwdParamsE:
	.zero		584


//--------------------- .nv.constant0._ZN10layer_norm13ln_fwd_kernelINS_13Kernel_traitsIf6__halfS2_S2_fjLj768ELj1ELj4ELj1ELj16ENS_18Kernel_traits_baseILj768EfS2_S2_S2_fjLj128EEEEELb1ELb0ELb1ELb0EEEvNS_9FwdParamsE --------------------------
	.section	.nv.constant0._ZN10layer_norm13ln_fwd_kernelINS_13Kernel_traitsIf6__halfS2_S2_fjLj768ELj1ELj4ELj1ELj16ENS_18Kernel_traits_baseILj768EfS2_S2_S2_fjLj128EEEEELb1ELb0ELb1ELb0EEEvNS_9FwdParamsE,"a",@progbits
	.sectionflags	@""
	.align	4
.nv.constant0._ZN10layer_norm13ln_fwd_kernelINS_13Kernel_traitsIf6__halfS2_S2_fjLj768ELj1ELj4ELj1ELj16ENS_18Kernel_traits_baseILj768EfS2_S2_S2_fjLj128EEEEELb1ELb0ELb1ELb0EEEvNS_9FwdParamsE:
	.zero		584


//--------------------- .nv.constant0._ZN10layer_norm13ln_fwd_kernelINS_13Kernel_traitsIf6__halfS2_S2_fjLj768ELj1ELj4ELj1ELj16ENS_18Kernel_traits_baseILj768EfS2_S2_S2_fjLj128EEEEELb1ELb0ELb1ELb1EEEvNS_9FwdParamsE --------------------------
	.section	.nv.constant0._ZN10layer_norm13ln_fwd_kernelINS_13Kernel_traitsIf6__halfS2_S2_fjLj768ELj1ELj4ELj1ELj16ENS_18Kernel_traits_baseILj768EfS2_S2_S2_fjLj128EEEEELb1ELb0ELb1ELb1EEEvNS_9FwdParamsE,"a",@progbits
	.sectionflags	@""
	.align	4
.nv.constant0._ZN10layer_norm13ln_fwd_kernelINS_13Kernel_traitsIf6__halfS2_S2_fjLj768ELj1ELj4ELj1ELj16ENS_18Kernel_traits_baseILj768EfS2_S2_S2_fjLj128EEEEELb1ELb0ELb1ELb1EEEvNS_9FwdParamsE:
	.zero		584


//--------------------- .nv.constant0._ZN10layer_norm13ln_fwd_kernelINS_13Kernel_traitsIf6__halfS2_S2_fjLj768ELj1ELj4ELj1ELj16ENS_18Kernel_traits_baseILj768EfS2_S2_S2_fjLj128EEEEELb1ELb1ELb0ELb0EEEvNS_9FwdParamsE --------------------------
	.section	.nv.constant0._ZN10layer_norm13ln_fwd_kernelINS_13Kernel_traitsIf6__halfS2_S2_fjLj768ELj1ELj4ELj1ELj16ENS_18Kernel_traits_baseILj768EfS2_S2_S2_fjLj128EEEEELb1ELb1ELb0ELb0EEEvNS_9FwdParamsE,"a",@progbits
	.sectionflags	@""
	.align	4
.nv.constant0._ZN10layer_norm13ln_fwd_kernelINS_13Kernel_traitsIf6__halfS2_S2_fjLj768ELj1ELj4ELj1ELj16ENS_18Kernel_traits_baseILj768EfS2_S2_S2_fjLj128EEEEELb1ELb1ELb0ELb0EEEvNS_9FwdParamsE:
	.zero		584


//--------------------- .nv.constant0._ZN10layer_norm13ln_fwd_kernelINS_13Kernel_traitsIf6__halfS2_S2_fjLj768ELj1ELj4ELj1ELj16ENS_18Kernel_traits_baseILj768EfS2_S2_S2_fjLj128EEEEELb1ELb1ELb0ELb1EEEvNS_9FwdParamsE --------------------------
	.section	.nv.constant0._ZN10layer_norm13ln_fwd_kernelINS_13Kernel_traitsIf6__halfS2_S2_fjLj768ELj1ELj4ELj1ELj16ENS_18Kernel_traits_baseILj768EfS2_S2_S2_fjLj128EEEEELb1ELb1ELb0ELb1EEEvNS_9FwdParamsE,"a",@progbits
	.sectionflags	@""
	.align	4
.nv.constant0._ZN10layer_norm13ln_fwd_kernelINS_13Kernel_traitsIf6__halfS2_S2_fjLj768ELj1ELj4ELj1ELj16ENS_18Kernel_traits_baseILj768EfS2_S2_S2_fjLj128EEEEELb1ELb1ELb0ELb1EEEvNS_9FwdParamsE:
	.zero		584


//--------------------- .nv.constant0._ZN10layer_norm13ln_fwd_kernelINS_13Kernel_traitsIf6__halfS2_S2_fjLj768ELj1ELj4ELj1ELj16ENS_18Kernel_traits_baseILj768EfS2_S2_S2_fjLj128EEEEELb1ELb1ELb1ELb0EEEvNS_9FwdParamsE --------------------------
	.section	.nv.constant0._ZN10layer_norm13ln_fwd_kernelINS_13Kernel_traitsIf6__halfS2_S2_fjLj768ELj1ELj4ELj1ELj16ENS_18Kernel_traits_baseILj768EfS2_S2_S2_fjLj128EEEEELb1ELb1ELb1ELb0EEEvNS_9FwdParamsE,"a",@progbits
	.sectionflags	@""
	.align	4
.nv.constant0._ZN10layer_norm13ln_fwd_kernelINS_13Kernel_traitsIf6__halfS2_S2_fjLj768ELj1ELj4ELj1ELj16ENS_18Kernel_traits_baseILj768EfS2_S2_S2_fjLj128EEEEELb1ELb1ELb1ELb0EEEvNS_9FwdParamsE:
	.zero		584


//--------------------- .nv.constant0._ZN10layer_norm13ln_fwd_kernelINS_13Kernel_traitsIf6__halfS2_S2_fjLj768ELj1ELj4ELj1ELj16ENS_18Kernel_traits_baseILj768EfS2_S2_S2_fjLj128EEEEELb1ELb1ELb1ELb1EEEvNS_9FwdParamsE --------------------------
	.section	.nv.constant0._ZN10layer_norm13ln_fwd_kernelINS_13Kernel_traitsIf6__halfS2_S2_fjLj768ELj1ELj4ELj1ELj16ENS_18Kernel_traits_baseILj768EfS2_S2_S2_fjLj128EEEEELb1ELb1ELb1ELb1EEEvNS_9FwdParamsE,"a",@progbits
	.sectionflags	@""
	.align	4
.nv.constant0._ZN10layer_norm13ln_fwd_kernelINS_13Kernel_traitsIf6__halfS2_S2_fjLj768ELj1ELj4ELj1ELj16ENS_18Kernel_traits_baseILj768EfS2_S2_S2_fjLj128EEEEELb1ELb1ELb1ELb1EEEvNS_9FwdParamsE:
	.zero		584


//--------------------- .nv.constant0._ZN10layer_norm13ln_fwd_kernelINS_13Kernel_traitsI6__halfS2_fS2_fjLj768ELj1ELj4ELj1ELj16ENS_18Kernel_traits_baseILj768ES2_S2_fS2_fjLj128EEEEELb0ELb0ELb0ELb0EEEvNS_9FwdParamsE --------------------------
	.section	.nv.constant0._ZN10layer_norm13ln_fwd_kernelINS_13Kernel_traitsI6__halfS2_fS2_fjLj768ELj1ELj4ELj1ELj16ENS_18Kernel_traits_baseILj768ES2_S2_fS2_fjLj128EEEEELb0ELb0ELb0ELb0EEEvNS_9FwdParamsE,"a",@progbits
	.sectionflags	@""
	.align	4
.nv.constant0._ZN10layer_norm13ln_fwd_kernelINS_13Kernel_traitsI6__halfS2_fS2_fjLj768ELj1ELj4ELj1ELj16ENS_18Kernel_traits_baseILj768ES2_S2_fS2_fjLj128EEEEELb0ELb0ELb0ELb0EEEvNS_9FwdParamsE:
	.zero		584


//--------------------- .nv.constant0._ZN10layer_norm13ln_fwd_kernelINS_13Kernel_traitsI6__halfS2_fS2_fjLj768ELj1ELj4ELj1ELj16ENS_18Kernel_traits_baseILj768ES2_S2_fS2_fjLj128EEEEELb0ELb0ELb0ELb1EEEvNS_9FwdParamsE --------------------------
	.section	.nv.constant0._ZN10layer_norm13ln_fwd_kernelINS_13Kernel_traitsI6__halfS2_fS2_fjLj768ELj1ELj4ELj1ELj16ENS_18Kernel_traits_baseILj768ES2_S2_fS2_fjLj128EEEEELb0ELb0ELb0ELb1EEEvNS_9FwdParamsE,"a",@progbits
	.sectionflags	@""
	.align	4
.nv.constant0._ZN10layer_norm13ln_fwd_kernelINS_13Kernel_traitsI6__halfS2_fS2_fjLj768ELj1ELj4ELj1ELj16ENS_18Kernel_traits_baseILj768ES2_S2_fS2_fjLj128EEEEELb0ELb0ELb0ELb1EEEvNS_9FwdParamsE:
	.zero		584


//--------------------- .nv.constant0._ZN10layer_norm13ln_fwd_kernelINS_13Kernel_traitsI6__halfS2_fS2_fjLj768ELj1ELj4ELj1ELj16ENS_18Kernel_traits_baseILj768ES2_S2_fS2_fjLj128EEEEELb0ELb0ELb1ELb0EEEvNS_9FwdParamsE --------------------------
	.section	.nv.constant0._ZN10layer_norm13ln_fwd_kernelINS_13Kernel_traitsI6__halfS2_fS2_fjLj768ELj1ELj4ELj1ELj16ENS_18Kernel_traits_baseILj768ES2_S2_fS2_fjLj128EEEEELb0ELb0ELb1ELb0EEEvNS_9FwdParamsE,"a",@progbits
	.sectionflags	@""
	.align	4
.nv.constant0._ZN10layer_norm13ln_fwd_kernelINS_13Kernel_traitsI6__halfS2_fS2_fjLj768ELj1ELj4ELj1ELj16ENS_18Kernel_traits_baseILj768ES2_S2_fS2_fjLj128EEEEELb0ELb0ELb1ELb0EEEvNS_9FwdParamsE:
	.zero		584


//--------------------- .nv.constant0._ZN10layer_norm13ln_fwd_kernelINS_13Kernel_traitsI6__halfS2_fS2_fjLj768ELj1ELj4ELj1ELj16ENS_18Kernel_traits_baseILj768ES2_S2_fS2_fjLj128EEEEELb0ELb0ELb1ELb1EEEvNS_9FwdParamsE --------------------------
	.section	.nv.constant0._ZN10layer_norm13ln_fwd_kernelINS_13Kernel_traitsI6__halfS2_fS2_fjLj768ELj1ELj4ELj1ELj16ENS_18Kernel_traits_baseILj768ES2_S2_fS2_fjLj128EEEEELb0ELb0ELb1ELb1EEEvNS_9FwdParamsE,"a",@progbits
	.sectionflags	@""
	.align	4
.nv.constant0._ZN10layer_norm13ln_fwd_kernelINS_13Kernel_traitsI6__halfS2_fS2_fjLj768ELj1ELj4ELj1ELj16ENS_18Kernel_traits_baseILj768ES2_S2_fS2_fjLj128EEEEELb0ELb0ELb1ELb1EEEvNS_9FwdParamsE:
	.zero		584


//--------------------- .nv.constant0._ZN10layer_norm13ln_fwd_kernelINS_13Kernel_traitsI6__halfS2_fS2_fjLj768ELj1ELj4ELj1ELj16ENS_18Kernel_traits_baseILj768ES2_S2_fS2_fjLj128EEEEELb0ELb1ELb0ELb0EEEvNS_9FwdParamsE --------------------------
	.section	.nv.constant0._ZN10layer_norm13ln_fwd_kernelINS_13Kernel_traitsI6__halfS2_fS2_fjLj768ELj1ELj4ELj1ELj16ENS_18Kernel_traits_baseILj768ES2_S2_fS2_fjLj128EEEEELb0ELb1ELb0ELb0EEEvNS_9FwdParamsE,"a",@progbits
	.sectionflags	@""
	.align	4
.nv.constant0._ZN10layer_norm13ln_fwd_kernelINS_13Kernel_traitsI6__halfS2_fS2_fjLj768ELj1ELj4ELj1ELj16ENS_18Kernel_traits_baseILj768ES2_S2_fS2_fjLj128EEEEELb0ELb1ELb0ELb0EEEvNS_9FwdParamsE:
	.zero		584


//--------------------- .nv.constant0._ZN10layer_norm13ln_fwd_kernelINS_13Kernel_traitsI6__halfS2_fS2_fjLj768ELj1ELj4ELj1ELj16ENS_18Kernel_traits_baseILj768ES2_S2_fS2_fjLj128EEEEELb0ELb1ELb0ELb1EEEvNS_9FwdParamsE --------------------------
	.section	.nv.constant0._ZN10layer_norm13ln_fwd_kernelINS_13Kernel_traitsI6__halfS2_fS2_fjLj768ELj1ELj4ELj1ELj16ENS_18Kernel_traits_baseILj768ES2_S2_fS2_fjLj128EEEEELb0ELb1ELb0ELb1EEEvNS_9FwdParamsE,"a",@progbits
	.sectionflags	@""
	.align	4
.nv.constant0._ZN10layer_norm13ln_fwd_kernelINS_13Kernel_traitsI6__halfS2_fS2_fjLj768ELj1ELj4ELj1ELj16ENS_18Kernel_traits_baseILj768ES2_S2_fS2_fjLj128EEEEELb0ELb1ELb0ELb1EEEvNS_9FwdParamsE:
	.zero		584


//--------------------- .nv.constant0._ZN10layer_norm13ln_fwd_kernelINS_13Kernel_traitsI6__halfS2_fS2_fjLj768ELj1ELj4ELj1ELj16ENS_18Kernel_traits_baseILj768ES2_S2_fS2_fjLj128EEEEELb0ELb1ELb1ELb0EEEvNS_9FwdParamsE --------------------------
	.section	.nv.constant0._ZN10layer_norm13ln_fwd_kernelINS_13Kernel_traitsI6__halfS2_fS2_fjLj768ELj1ELj4ELj1ELj16ENS_18Kernel_traits_baseILj768ES2_S2_fS2_fjLj128EEEEELb0ELb1ELb1ELb0EEEvNS_9FwdParamsE,"a",@progbits
	.sectionflags	@""
	.align	4
.nv.constant0._ZN10layer_norm13ln_fwd_kernelINS_13Kernel_traitsI6__halfS2_fS2_fjLj768ELj1ELj4ELj1ELj16ENS_18Kernel_traits_baseILj768ES2_S2_fS2_fjLj128EEEEELb0ELb1ELb1ELb0EEEvNS_9FwdParamsE:
	.zero		584


//--------------------- .nv.constant0._ZN10layer_norm13ln_fwd_kernelINS_13Kernel_traitsI6__halfS2_fS2_fjLj768ELj1ELj4ELj1ELj16ENS_18Kernel_traits_baseILj768ES2_S2_fS2_fjLj128EEEEELb0ELb1ELb1ELb1EEEvNS_9FwdParamsE --------------------------
	.section	.nv.constant0._ZN10layer_norm13ln_fwd_kernelINS_13Kernel_traitsI6__halfS2_fS2_fjLj768ELj1ELj4ELj1ELj16ENS_18Kernel_traits_baseILj768ES2_S2_fS2_fjLj128EEEEELb0ELb1ELb1ELb1EEEvNS_9FwdParamsE,"a",@progbits
	.sectionflags	@""
	.align	4
.nv.constant0._ZN10layer_norm13ln_fwd_kernelINS_13Kernel_traitsI6__halfS2_fS2_fjLj768ELj1ELj4ELj1ELj16ENS_18Kernel_traits_baseILj768ES2_S2_fS2_fjLj128EEEEELb0ELb1ELb1ELb1EEEvNS_9FwdParamsE:
	.zero		584


//--------------------- .nv.constant0._ZN10layer_norm13ln_fwd_kernelINS_13Kernel_traitsI6__halfS2_fS2_fjLj768ELj1ELj4ELj1ELj16ENS_18Kernel_traits_baseILj768ES2_S2_fS2_fjLj128EEEEELb1ELb0ELb0ELb0EEEvNS_9FwdParamsE --------------------------
	.section	.nv.constant0._ZN10layer_norm13ln_fwd_kernelINS_13Kernel_traitsI6__halfS2_fS2_fjLj768ELj1ELj4ELj1ELj16ENS_18Kernel_traits_baseILj768ES2_S2_fS2_fjLj128EEEEELb1ELb0ELb0ELb0EEEvNS_9FwdParamsE,"a",@progbits
	.sectionflags	@""
	.align	4
.nv.constant0._ZN10layer_norm13ln_fwd_kernelINS_13Kernel_traitsI6__halfS2_fS2_fjLj768ELj1ELj4ELj1ELj16ENS_18Kernel_traits_baseILj768ES2_S2_fS2_fjLj128EEEEELb1ELb0ELb0ELb0EEEvNS_9FwdParamsE:
	.zero		584


//--------------------- .nv.constant0._ZN10layer_norm13ln_fwd_kernelINS_13Kernel_traitsI6__halfS2_fS2_fjLj768ELj1ELj4ELj1ELj16ENS_18Kernel_traits_baseILj768ES2_S2_fS2_fjLj128EEEEELb1ELb0ELb0ELb1EEEvNS_9FwdParamsE --------------------------
	.section	.nv.constant0._ZN10layer_norm13ln_fwd_kernelINS_13Kernel_traitsI6__halfS2_fS2_fjLj768ELj1ELj4ELj1ELj16ENS_18Kernel_traits_baseILj768ES2_S2_fS2_fjLj128EEEEELb1ELb0ELb0ELb1EEEvNS_9FwdParamsE,"a",@progbits
	.sectionflags	@""
	.align	4
.nv.constant0._ZN10layer_norm13ln_fwd_kernelINS_13Kernel_traitsI6__halfS2_fS2_fjLj768ELj1ELj4ELj1ELj16ENS_18Kernel_traits_baseILj768ES2_S2_fS2_fjLj128EEEEELb1ELb0ELb0ELb1EEEvNS_9FwdParamsE:
	.zero		584


//--------------------- .nv.constant0._ZN10layer_norm13ln_fwd_kernelINS_13Kernel_traitsI6__halfS2_fS2_fjLj768ELj1ELj4ELj1ELj16ENS_18Kernel_traits_baseILj768ES2_S2_fS2_fjLj128EEEEELb1ELb0ELb1ELb0EEEvNS_9FwdParamsE --------------------------
	.section	.nv.constant0._ZN10layer_norm13ln_fwd_kernelINS_13Kernel_traitsI6__halfS2_fS2_fjLj768ELj1ELj4ELj1ELj16ENS_18Kernel_traits_baseILj768ES2_S2_fS2_fjLj128EEEEELb1ELb0ELb1ELb0EEEvNS_9FwdParamsE,"a",@progbits
	.sectionflags	@""
	.align	4
.nv.constant0._ZN10layer_norm13ln_fwd_kernelINS_13Kernel_traitsI6__halfS2_fS2_fjLj768ELj1ELj4ELj1ELj16ENS_18Kernel_traits_baseILj768ES2_S2_fS2_fjLj128EEEEELb1ELb0ELb1ELb0EEEvNS_9FwdParamsE:
	.zero		584


//--------------------- .nv.constant0._ZN10layer_norm13ln_fwd_kernelINS_13Kernel_traitsI6__halfS2_fS2_fjLj768ELj1ELj4ELj1ELj16ENS_18Kernel_traits_baseILj768ES2_S2_fS2_fjLj128EEEEELb1ELb0ELb1ELb1EEEvNS_9FwdParamsE --------------------------
	.section	.nv.constant0._ZN10layer_norm13ln_fwd_kernelINS_13Kernel_traitsI6__halfS2_fS2_fjLj768ELj1ELj4ELj1ELj16ENS_18Kernel_traits_baseILj768ES2_S2_fS2_fjLj128EEEEELb1ELb0ELb1ELb1EEEvNS_9FwdParamsE,"a",@progbits
	.sectionflags	@""
	.align	4
.nv.constant0._ZN10layer_norm13ln_fwd_kernelINS_13Kernel_traitsI6__halfS2_fS2_fjLj768ELj1ELj4ELj1ELj16ENS_18Kernel_traits_baseILj768ES2_S2_fS2_fjLj128EEEEELb1ELb0ELb1ELb1EEEvNS_9FwdParamsE:
	.zero		584


//--------------------- .nv.constant0._ZN10layer_norm13ln_fwd_kernelINS_13Kernel_traitsI6__halfS2_fS2_fjLj768ELj1ELj4ELj1ELj16ENS_18Kernel_traits_baseILj768ES2_S2_fS2_fjLj128EEEEELb1ELb1ELb0ELb0EEEvNS_9FwdParamsE --------------------------
	.section	.nv.constant0._ZN10layer_norm13ln_fwd_kernelINS_13Kernel_traitsI6__halfS2_fS2_fjLj768ELj1ELj4ELj1ELj16ENS_18Kernel_traits_baseILj768ES2_S2_fS2_fjLj128EEEEELb1ELb1ELb0ELb0EEEvNS_9FwdParamsE,"a",@progbits
	.sectionflags	@""
	.align	4
.nv.constant0._ZN10layer_norm13ln_fwd_kernelINS_13Kernel_traitsI6__halfS2_fS2_fjLj768ELj1ELj4ELj1ELj16ENS_18Kernel_traits_baseILj768ES2_S2_fS2_fjLj128EEEEELb1ELb1ELb0ELb0EEEvNS_9FwdParamsE:
	.zero		584


//--------------------- .nv.constant0._ZN10layer_norm13ln_fwd_kernelINS_13Kernel_traitsI6__halfS2_fS2_fjLj768ELj1ELj4ELj1ELj16ENS_18Kernel_traits_baseILj768ES2_S2_fS2_fjLj128EEEEELb1ELb1ELb0ELb1EEEvNS_9FwdParamsE --------------------------
	.section	.nv.constant0._ZN10layer_norm13ln_fwd_kernelINS_13Kernel_traitsI6__halfS2_fS2_fjLj768ELj1ELj4ELj1ELj16ENS_18Kernel_traits_baseILj768ES2_S2_fS2_fjLj128EEEEELb1ELb1ELb0ELb1EEEvNS_9FwdParamsE,"a",@progbits
	.sectionflags	@""
	.align	4
.nv.constant0._ZN10layer_norm13ln_fwd_kernelINS_13Kernel_traitsI6__halfS2_fS2_fjLj768ELj1ELj4ELj1ELj16ENS_18Kernel_traits_baseILj768ES2_S2_fS2_fjLj128EEEEELb1ELb1ELb0ELb1EEEvNS_9FwdParamsE:
	.zero		584


//--------------------- .nv.constant0._ZN10layer_norm13ln_fwd_kernelINS_13Kernel_traitsI6__halfS2_fS2_fjLj768ELj1ELj4ELj1ELj16ENS_18Kernel_traits_baseILj768ES2_S2_fS2_fjLj128EEEEELb1ELb1ELb1ELb0EEEvNS_9FwdParamsE --------------------------
	.section	.nv.constant0._ZN10layer_norm13ln_fwd_kernelINS_13Kernel_traitsI6__halfS2_fS2_fjLj768ELj1ELj4ELj1ELj16ENS_18Kernel_traits_baseILj768ES2_S2_fS2_fjLj128EEEEELb1ELb1ELb1ELb0EEEvNS_9FwdParamsE,"a",@progbits
	.sectionflags	@""
	.align	4
.nv.constant0._ZN10layer_norm13ln_fwd_kernelINS_13Kernel_traitsI6__halfS2_fS2_fjLj768ELj1ELj4ELj1ELj16ENS_18Kernel_traits_baseILj768ES2_S2_fS2_fjLj128EEEEELb1ELb1ELb1ELb0EEEvNS_9FwdParamsE:
	.zero		584


//--------------------- .nv.constant0._ZN10layer_norm13ln_fwd_kernelINS_13Kernel_traitsI6__halfS2_fS2_fjLj768ELj1ELj4ELj1ELj16ENS_18Kernel_traits_baseILj768ES2_S2_fS2_fjLj128EEEEELb1ELb1ELb1ELb1EEEvNS_9FwdParamsE --------------------------
	.section	.nv.constant0._ZN10layer_norm13ln_fwd_kernelINS_13Kernel_traitsI6__halfS2_fS2_fjLj768ELj1ELj4ELj1ELj16ENS_18Kernel_traits_baseILj768ES2_S2_fS2_fjLj128EEEEELb1ELb1ELb1ELb1EEEvNS_9FwdParamsE,"a",@progbits
	.sectionflags	@""
	.align	4
.nv.constant0._ZN10layer_norm13ln_fwd_kernelINS_13Kernel_traitsI6__halfS2_fS2_fjLj768ELj1ELj4ELj1ELj16ENS_18Kernel_traits_baseILj768ES2_S2_fS2_fjLj128EEEEELb1ELb1ELb1ELb1EEEvNS_9FwdParamsE:
	.zero		584


//--------------------- .nv.constant0._ZN10layer_norm13ln_fwd_kernelINS_13Kernel_traitsIf6__halffS2_fjLj768ELj1ELj4ELj1ELj16ENS_18Kernel_traits_baseILj768EfS2_fS2_fjLj128EEEEELb0ELb0ELb0ELb0EEEvNS_9FwdParamsE --------------------------
	.section	.nv.constant0._ZN10layer_norm13ln_fwd_kernelINS_13Kernel_traitsIf6__halffS2_fjLj768ELj1ELj4ELj1ELj16ENS_18Kernel_traits_baseILj768EfS2_fS2_fjLj128EEEEELb0ELb0ELb0ELb0EEEvNS_9FwdParamsE,"a",@progbits
	.sectionflags	@""
	.align	4
.nv.constant0._ZN10layer_norm13ln_fwd_kernelINS_13Kernel_traitsIf6__halffS2_fjLj768ELj1ELj4ELj1ELj16ENS_18Kernel_traits_baseILj768EfS2_fS2_fjLj128EEEEELb0ELb0ELb0ELb0EEEvNS_9FwdParamsE:
	.zero		584


//--------------------- .nv.constant0._ZN10layer_norm13ln_fwd_kernelINS_13Kernel_traitsIf6__halffS2_fjLj768ELj1ELj4ELj1ELj16ENS_18Kernel_traits_baseILj768EfS2_fS2_fjLj128EEEEELb0ELb0ELb0ELb1EEEvNS_9FwdParamsE --------------------------
	.section	.nv.constant0._ZN10layer_norm13ln_fwd_kernelINS_13Kernel_traitsIf6__halffS2_fjLj768ELj1ELj4ELj1ELj16ENS_18Kernel_traits_baseILj768EfS2_fS2_fjLj128EEEEELb0ELb0ELb0ELb1EEEvNS_9FwdParamsE,"a",@progbits
	.sectionflags	@""
	.align	4
.nv.constant0._ZN10layer_norm13ln_fwd_kernelINS_13Kernel_traitsIf6__halffS2_fjLj768ELj1ELj4ELj1ELj16ENS_18Kernel_traits_baseILj768EfS2_fS2_fjLj128EEEEELb0ELb0ELb0ELb1EEEvNS_9FwdParamsE:
	.zero		584


//--------------------- .nv.constant0._ZN10layer_norm13ln_fwd_kernelINS_13Kernel_traitsIf6__halffS2_fjLj768ELj1ELj4ELj1ELj16ENS_18Kernel_traits_baseILj768EfS2_fS2_fjLj128EEEEELb0ELb0ELb1ELb0EEEvNS_9FwdParamsE --------------------------
	.section	.nv.constant0._ZN10layer_norm13ln_fwd_kernelINS_13Kernel_traitsIf6__halffS2_fjLj768ELj1ELj4ELj1ELj16ENS_18Kernel_traits_baseILj768EfS2_fS2_fjLj128EEEEELb0ELb0ELb1ELb0EEEvNS_9FwdParamsE,"a",@progbits
	.sectionflags	@""
	.align	4
.nv.constant0._ZN10layer_norm13ln_fwd_kernelINS_13Kernel_traitsIf6__halffS2_fjLj768ELj1ELj4ELj1ELj16ENS_18Kernel_traits_baseILj768EfS2_fS2_fjLj128EEEEELb0ELb0ELb1ELb0EEEvNS_9FwdParamsE:
	.zero		584


//--------------------- .nv.constant0._ZN10layer_norm13ln_fwd_kernelINS_13Kernel_traitsIf6__halffS2_fjLj768ELj1ELj4ELj1ELj16ENS_18Kernel_traits_baseILj768EfS2_fS2_fjLj128EEEEELb0ELb0ELb1ELb1EEEvNS_9FwdParamsE --------------------------
	.section	.nv.constant0._ZN10layer_norm13ln_fwd_kernelINS_13Kernel_traitsIf6__halffS2_fjLj768ELj1ELj4ELj1ELj16ENS_18Kernel_traits_baseILj768EfS2_fS2_fjLj128EEEEELb0ELb0ELb1ELb1EEEvNS_9FwdParamsE,"a",@progbits
	.sectionflags	@""
	.align	4
.nv.constant0._ZN10layer_norm13ln_fwd_kernelINS_13Kernel_traitsIf6__halffS2_fjLj768ELj1ELj4ELj1ELj16ENS_18Kernel_traits_baseILj768EfS2_fS2_fjLj128EEEEELb0ELb0ELb1ELb1EEEvNS_9FwdParamsE:
	.zero		584


//--------------------- .nv.constant0._ZN10layer_norm13ln_fwd_kernelINS_13Kernel_traitsIf6__halffS2_fjLj768ELj1ELj4ELj1ELj16ENS_18Kernel_traits_baseILj768EfS2_fS2_fjLj128EEEEELb0ELb1ELb0ELb0EEEvNS_9FwdParamsE --------------------------
	.section	.nv.constant0._ZN10layer_norm13ln_fwd_kernelINS_13Kernel_traitsIf6__halffS2_fjLj768ELj1ELj4ELj1ELj16ENS_18Kernel_traits_baseILj768EfS2_fS2_fjLj128EEEEELb0ELb1ELb0ELb0EEEvNS_9FwdParamsE,"a",@progbits
	.sectionflags	@""
	.align	4
.nv.constant0._ZN10layer_norm13ln_fwd_kernelINS_13Kernel_traitsIf6__halffS2_fjLj768ELj1ELj4ELj1ELj16ENS_18Kernel_traits_baseILj768EfS2_fS2_fjLj128EEEEELb0ELb1ELb0ELb0EEEvNS_9FwdParamsE:
	.zero		584


//--------------------- .nv.constant0._ZN10layer_norm13ln_fwd_kernelINS_13Kernel_traitsIf6__halffS2_fjLj768ELj1ELj4ELj1ELj16ENS_18Kernel_traits_baseILj768EfS2_fS2_fjLj128EEEEELb0ELb1ELb0ELb1EEEvNS_9FwdParamsE --------------------------
	.section	.nv.constant0._ZN10layer_norm13ln_fwd_kernelINS_13Kernel_traitsIf6__halffS2_fjLj768ELj1ELj4ELj1ELj16ENS_18Kernel_traits_baseILj768EfS2_fS2_fjLj128EEEEELb0ELb1ELb0ELb1EEEvNS_9FwdParamsE,"a",@progbits
	.sectionflags	@""
	.align	4
.nv.constant0._ZN10layer_norm13ln_fwd_kernelINS_13Kernel_traitsIf6__halffS2_fjLj768ELj1ELj4ELj1ELj16ENS_18Kernel_traits_baseILj768EfS2_fS2_fjLj128EEEEELb0ELb1ELb0ELb1EEEvNS_9FwdParamsE:
	.zero		584


//--------------------- .nv.constant0._ZN10layer_norm13ln_fwd_kernelINS_13Kernel_traitsIf6__halffS2_fjLj768ELj1ELj4ELj1ELj16ENS_18Kernel_traits_baseILj768EfS2_fS2_fjLj128EEEEELb0ELb1ELb1ELb0EEEvNS_9FwdParamsE --------------------------
	.section	.nv.constant0._ZN10layer_norm13ln_fwd_kernelINS_13Kernel_traitsIf6__halffS2_fjLj768ELj1ELj4ELj1ELj16ENS_18Kernel_traits_baseILj768EfS2_fS2_fjLj128EEEEELb0ELb1ELb1ELb0EEEvNS_9FwdParamsE,"a",@progbits
	.sectionflags	@""
	.align	4
.nv.constant0._ZN10layer_norm13ln_fwd_kernelINS_13Kernel_traitsIf6__halffS2_fjLj768ELj1ELj4ELj1ELj16ENS_18Kernel_traits_baseILj768EfS2_fS2_fjLj128EEEEELb0ELb1ELb1ELb0EEEvNS_9FwdParamsE:
	.zero		584


//--------------------- .nv.constant0._ZN10layer_norm13ln_fwd_kernelINS_13Kernel_traitsIf6__halffS2_fjLj768ELj1ELj4ELj1ELj16ENS_18Kernel_traits_baseILj768EfS2_fS2_fjLj128EEEEELb0ELb1ELb1ELb1EEEvNS_9FwdParamsE --------------------------
	.section	.nv.constant0._ZN10layer_norm13ln_fwd_kernelINS_13Kernel_traitsIf6__halffS2_fjLj768ELj1ELj4ELj1ELj16ENS_18Kernel_traits_baseILj768EfS2_fS2_fjLj128EEEEELb0ELb1ELb1ELb1EEEvNS_9FwdParamsE,"a",@progbits
	.sectionflags	@""
	.align	4
.nv.constant0._ZN10layer_norm13ln_fwd_kernelINS_13Kernel_traitsIf6__halffS2_fjLj768ELj1ELj4ELj1ELj16ENS_18Kernel_traits_baseILj768EfS2_fS2_fjLj128EEEEELb0ELb1ELb1ELb1EEEvNS_9FwdParamsE:
	.zero		584


//--------------------- .nv.constant0._ZN10layer_norm13ln_fwd_kernelINS_13Kernel_traitsIf6__halffS2_fjLj768ELj1ELj4ELj1ELj16ENS_18Kernel_traits_baseILj768EfS2_fS2_fjLj128EEEEELb1ELb0ELb0ELb0EEEvNS_9FwdParamsE --------------------------
	.section	.nv.constant0._ZN10layer_norm13ln_fwd_kernelINS_13Kernel_traitsIf6__halffS2_fjLj768ELj1ELj4ELj1ELj16ENS_18Kernel_traits_baseILj768EfS2_fS2_fjLj128EEEEELb1ELb0ELb0ELb0EEEvNS_9FwdParamsE,"a",@progbits
	.sectionflags	@""
	.align	4
.nv.constant0._ZN10layer_norm13ln_fwd_kernelINS_13Kernel_traitsIf6__halffS2_fjLj768ELj1ELj4ELj1ELj16ENS_18Kernel_traits_baseILj768EfS2_fS2_fjLj128EEEEELb1ELb0ELb0ELb0EEEvNS_9FwdParamsE:
	.zero		584


//--------------------- .nv.constant0._ZN10layer_norm13ln_fwd_kernelINS_13Kernel_traitsIf6__halffS2_fjLj768ELj1ELj4ELj1ELj16ENS_18Kernel_traits_baseILj768EfS2_fS2_fjLj128EEEEELb1ELb0ELb0ELb1EEEvNS_9FwdParamsE --------------------------
	.section	.nv.constant0._ZN10layer_norm13ln_fwd_kernelINS_13Kernel_traitsIf6__halffS2_fjLj768ELj1ELj4ELj1ELj16ENS_18Kernel_traits_baseILj768EfS2_fS2_fjLj128EEEEELb1ELb0ELb0ELb1EEEvNS_9FwdParamsE,"a",@progbits
	.sectionflags	@""
	.align	4
.nv.constant0._ZN10layer_norm13ln_fwd_kernelINS_13Kernel_traitsIf6__halffS2_fjLj768ELj1ELj4ELj1ELj16ENS_18Kernel_traits_baseILj768EfS2_fS2_fjLj128EEEEELb1ELb0ELb0ELb1EEEvNS_9FwdParamsE:
	.zero		584


//--------------------- .nv.constant0._ZN10layer_norm13ln_fwd_kernelINS_13Kernel_traitsIf6__halffS2_fjLj768ELj1ELj4ELj1ELj16ENS_18Kernel_traits_baseILj768EfS2_fS2_fjLj128EEEEELb1ELb0ELb1ELb0EEEvNS_9FwdParamsE --------------------------
	.section	.nv.constant0._ZN10layer_norm13ln_fwd_kernelINS_13Kernel_traitsIf6__halffS2_fjLj768ELj1ELj4ELj1ELj16ENS_18Kernel_traits_baseILj768EfS2_fS2_fjLj128EEEEELb1ELb0ELb1ELb0EEEvNS_9FwdParamsE,"a",@progbits
	.sectionflags	@""
	.align	4
.nv.constant0._ZN10layer_norm13ln_fwd_kernelINS_13Kernel_traitsIf6__halffS2_fjLj768ELj1ELj4ELj1ELj16ENS_18Kernel_traits_baseILj768EfS2_fS2_fjLj128EEEEELb1ELb0ELb1ELb0EEEvNS_9FwdParamsE:
	.zero		584


//--------------------- .nv.constant0._ZN10layer_norm13ln_fwd_kernelINS_13Kernel_traitsIf6__halffS2_fjLj768ELj1ELj4ELj1ELj16ENS_18Kernel_traits_baseILj768EfS2_fS2_fjLj128EEEEELb1ELb0ELb1ELb1EEEvNS_9FwdParamsE --------------------------
	.section	.nv.constant0._ZN10layer_norm13ln_fwd_kernelINS_13Kernel_traitsIf6__halffS2_fjLj768ELj1ELj4ELj1ELj16ENS_18Kernel_traits_baseILj768EfS2_fS2_fjLj128EEEEELb1ELb0ELb1ELb1EEEvNS_9FwdParamsE,"a",@progbits
	.sectionflags	@""
	.align	4
.nv.constant0._ZN10layer_norm13ln_fwd_kernelINS_13Kernel_traitsIf6__halffS2_fjLj768ELj1ELj4ELj1ELj16ENS_18Kernel_traits_baseILj768EfS2_fS2_fjLj128EEEEELb1ELb0ELb1ELb1EEEvNS_9FwdParamsE:
	.zero		584


//--------------------- .nv.constant0._ZN10layer_norm13ln_fwd_kernelINS_13Kernel_traitsIf6__halffS2_fjLj768ELj1ELj4ELj1ELj16ENS_18Kernel_traits_baseILj768EfS2_fS2_fjLj128EEEEELb1ELb1ELb0ELb0EEEvNS_9FwdParamsE --------------------------
	.section	.nv.constant0._ZN10layer_norm13ln_fwd_kernelINS_13Kernel_traitsIf6__halffS2_fjLj768ELj1ELj4ELj1ELj16ENS_18Kernel_traits_baseILj768EfS2_fS2_fjLj128EEEEELb1ELb1ELb0ELb0EEEvNS_9FwdParamsE,"a",@progbits
	.sectionflags	@""
	.align	4
.nv.constant0._ZN10layer_norm13ln_fwd_kernelINS_13Kernel_traitsIf6__halffS2_fjLj768ELj1ELj4ELj1ELj16ENS_18Kernel_traits_baseILj768EfS2_fS2_fjLj128EEEEELb1ELb1ELb0ELb0EEEvNS_9FwdParamsE:
	.zero		584


//--------------------- .nv.constant0._ZN10layer_norm13ln_fwd_kernelINS_13Kernel_traitsIf6__halffS2_fjLj768ELj1ELj4ELj1ELj16ENS_18Kernel_traits_baseILj768EfS2_fS2_fjLj128EEEEELb1ELb1ELb0ELb1EEEvNS_9FwdParamsE --------------------------
	.section	.nv.constant0._ZN10layer_norm13ln_fwd_kernelINS_13Kernel_traitsIf6__halffS2_fjLj768ELj1ELj4ELj1ELj16ENS_18Kernel_traits_baseILj768EfS2_fS2_fjLj128EEEEELb1ELb1ELb0ELb1EEEvNS_9FwdParamsE,"a",@progbits
	.sectionflags	@""
	.align	4
.nv.constant0._ZN10layer_norm13ln_fwd_kernelINS_13Kernel_traitsIf6__halffS2_fjLj768ELj1ELj4ELj1ELj16ENS_18Kernel_traits_baseILj768EfS2_fS2_fjLj128EEEEELb1ELb1ELb0ELb1EEEvNS_9FwdParamsE:
	.zero		584


//--------------------- .nv.constant0._ZN10layer_norm13ln_fwd_kernelINS_13Kernel_traitsIf6__halffS2_fjLj768ELj1ELj4ELj1ELj16ENS_18Kernel_traits_baseILj768EfS2_fS2_fjLj128EEEEELb1ELb1ELb1ELb0EEEvNS_9FwdParamsE --------------------------
	.section	.nv.constant0._ZN10layer_norm13ln_fwd_kernelINS_13Kernel_traitsIf6__halffS2_fjLj768ELj1ELj4ELj1ELj16ENS_18Kernel_traits_baseILj768EfS2_fS2_fjLj128EEEEELb1ELb1ELb1ELb0EEEvNS_9FwdParamsE,"a",@progbits
	.sectionflags	@""
	.align	4
.nv.constant0._ZN10layer_norm13ln_fwd_kernelINS_13Kernel_traitsIf6__halffS2_fjLj768ELj1ELj4ELj1ELj16ENS_18Kernel_traits_baseILj768EfS2_fS2_fjLj128EEEEELb1ELb1ELb1ELb0EEEvNS_9FwdParamsE:
	.zero		584


//--------------------- .nv.constant0._ZN10layer_norm13ln_fwd_kernelINS_13Kernel_traitsIf6__halffS2_fjLj768ELj1ELj4ELj1ELj16ENS_18Kernel_traits_baseILj768EfS2_fS2_fjLj128EEEEELb1ELb1ELb1ELb1EEEvNS_9FwdParamsE --------------------------
	.section	.nv.constant0._ZN10layer_norm13ln_fwd_kernelINS_13Kernel_traitsIf6__halffS2_fjLj768ELj1ELj4ELj1ELj16ENS_18Kernel_traits_baseILj768EfS2_fS2_fjLj128EEEEELb1ELb1ELb1ELb1EEEvNS_9FwdParamsE,"a",@progbits
	.sectionflags	@""
	.align	4
.nv.constant0._ZN10layer_norm13ln_fwd_kernelINS_13Kernel_traitsIf6__halffS2_fjLj768ELj1ELj4ELj1ELj16ENS_18Kernel_traits_baseILj768EfS2_fS2_fjLj128EEEEELb1ELb1ELb1ELb1EEEvNS_9FwdParamsE:
	.zero		584


//--------------------- .nv.constant0._ZN10layer_norm13ln_fwd_kernelINS_13Kernel_traitsI6__halfffffjLj768ELj1ELj4ELj1ELj16ENS_18Kernel_traits_baseILj768ES2_ffffjLj128EEEEELb0ELb0ELb0ELb0EEEvNS_9FwdParamsE --------------------------
	.section	.nv.constant0._ZN10layer_norm13ln_fwd_kernelINS_13Kernel_traitsI6__halfffffjLj768ELj1ELj4ELj1ELj16ENS_18Kernel_traits_baseILj768ES2_ffffjLj128EEEEELb0ELb0ELb0ELb0EEEvNS_9FwdParamsE,"a",@progbits
	.sectionflags	@""
	.align	4
.nv.constant0._ZN10layer_norm13ln_fwd_kernelINS_13Kernel_traitsI6__halfffffjLj768ELj1ELj4ELj1ELj16ENS_18Kernel_traits_baseILj768ES2_ffffjLj128EEEEELb0ELb0ELb0ELb0EEEvNS_9FwdParamsE:
	.zero		584


//--------------------- .nv.constant0._ZN10layer_norm13ln_fwd_kernelINS_13Kernel_traitsI6__halfffffjLj768ELj1ELj4ELj1ELj16ENS_18Kernel_traits_baseILj768ES2_ffffjLj128EEEEELb0ELb0ELb0ELb1EEEvNS_9FwdParamsE --------------------------
	.section	.nv.constant0._ZN10layer_norm13ln_fwd_kernelINS_13Kernel_traitsI6__halfffffjLj768ELj1ELj4ELj1ELj16ENS_18Kernel_traits_baseILj768ES2_ffffjLj128EEEEELb0ELb0ELb0ELb1EEEvNS_9FwdParamsE,"a",@progbits
	.sectionflags	@""
	.align	4
.nv.constant0._ZN10layer_norm13ln_fwd_kernelINS_13Kernel_traitsI6__halfffffjLj768ELj1ELj4ELj1ELj16ENS_18Kernel_traits_baseILj768ES2_ffffjLj128EEEEELb0ELb0ELb0ELb1EEEvNS_9FwdParamsE:
	.zero		584


//--------------------- .nv.constant0._ZN10layer_norm13ln_fwd_kernelINS_13Kernel_traitsI6__halfffffjLj768ELj1ELj4ELj1ELj16ENS_18Kernel_traits_baseILj768ES2_ffffjLj128EEEEELb0ELb0ELb1ELb0EEEvNS_9FwdParamsE --------------------------
	.section	.nv.constant0._ZN10layer_norm13ln_fwd_kernelINS_13Kernel_traitsI6__halfffffjLj768ELj1ELj4ELj1ELj16ENS_18Kernel_traits_baseILj768ES2_ffffjLj128EEEEELb0ELb0ELb1ELb0EEEvNS_9FwdParamsE,"a",@progbits
	.sectionflags	@""
	.align	4
.nv.constant0._ZN10layer_norm13ln_fwd_kernelINS_13Kernel_traitsI6__halfffffjLj768ELj1ELj4ELj1ELj16ENS_18Kernel_traits_baseILj768ES2_ffffjLj128EEEEELb0ELb0ELb1ELb0EEEvNS_9FwdParamsE:
	.zero		584


//--------------------- .nv.constant0._ZN10layer_norm13ln_fwd_kernelINS_13Kernel_traitsI6__halfffffjLj768ELj1ELj4ELj1ELj16ENS_18Kernel_traits_baseILj768ES2_ffffjLj128EEEEELb0ELb0ELb1ELb1EEEvNS_9FwdParamsE --------------------------
	.section	.nv.constant0._ZN10layer_norm13ln_fwd_kernelINS_13Kernel_traitsI6__halfffffjLj768ELj1ELj4ELj1ELj16ENS_18Kernel_traits_baseILj768ES2_ffffjLj128EEEEELb0ELb0ELb1ELb1EEEvNS_9FwdParamsE,"a",@progbits
	.sectionflags	@""
	.align	4
.nv.constant0._ZN10layer_norm13ln_fwd_kernelINS_13Kernel_traitsI6__halfffffjLj768ELj1ELj4ELj1ELj16ENS_18Kernel_traits_baseILj768ES2_ffffjLj128EEEEELb0ELb0ELb1ELb1EEEvNS_9FwdParamsE:
	.zero		584


//--------------------- .nv.constant0._ZN10layer_norm13ln_fwd_kernelINS_13Kernel_traitsI6__halfffffjLj768ELj1ELj4ELj1ELj16ENS_18Kernel_traits_baseILj768ES2_ffffjLj128EEEEELb0ELb1ELb0ELb0EEEvNS_9FwdParamsE --------------------------
	.section	.nv.constant0._ZN10layer_norm13ln_fwd_kernelINS_13Kernel_traitsI6__halfffffjLj768ELj1ELj4ELj1ELj16ENS_18Kernel_traits_baseILj768ES2_ffffjLj128EEEEELb0ELb1ELb0ELb0EEEvNS_9FwdParamsE,"a",@progbits
	.sectionflags	@""
	.align	4
.nv.constant0._ZN10layer_norm13ln_fwd_kernelINS_13Kernel_traitsI6__halfffffjLj768ELj1ELj4ELj1ELj16ENS_18Kernel_traits_baseILj768ES2_ffffjLj128EEEEELb0ELb1ELb0ELb0EEEvNS_9FwdParamsE:
	.zero		584


//--------------------- .nv.constant0._ZN10layer_norm13ln_fwd_kernelINS_13Kernel_traitsI6__halfffffjLj768ELj1ELj4ELj1ELj16ENS_18Kernel_traits_baseILj768ES2_ffffjLj128EEEEELb0ELb1ELb0ELb1EEEvNS_9FwdParamsE --------------------------
	.section	.nv.constant0._ZN10layer_norm13ln_fwd_kernelINS_13Kernel_traitsI6__halfffffjLj768ELj1ELj4ELj1ELj16ENS_18Kernel_traits_baseILj768ES2_ffffjLj128EEEEELb0ELb1ELb0ELb1EEEvNS_9FwdParamsE,"a",@progbits
	.sectionflags	@""
	.align	4
.nv.constant0._ZN10layer_norm13ln_fwd_kernelINS_13Kernel_traitsI6__halfffffjLj768ELj1ELj4ELj1ELj16ENS_18Kernel_traits_baseILj768ES2_ffffjLj128EEEEELb0ELb1ELb0ELb1EEEvNS_9FwdParamsE:
	.zero		584


//--------------------- .nv.constant0._ZN10layer_norm13ln_fwd_kernelINS_13Kernel_traitsI6__halfffffjLj768ELj1ELj4ELj1ELj16ENS_18Kernel_traits_baseILj768ES2_ffffjLj128EEEEELb0ELb1ELb1ELb0EEEvNS_9FwdParamsE --------------------------
	.section	.nv.constant0._ZN10layer_norm13ln_fwd_kernelINS_13Kernel_traitsI6__halfffffjLj768ELj1ELj4ELj1ELj16ENS_18Kernel_traits_baseILj768ES2_ffffjLj128EEEEELb0ELb1ELb1ELb0EEEvNS_9FwdParamsE,"a",@progbits
	.sectionflags	@""
	.align	4
.nv.constant0._ZN10layer_norm13ln_fwd_kernelINS_13Kernel_traitsI6__halfffffjLj768ELj1ELj4ELj1ELj16ENS_18Kernel_traits_baseILj768ES2_ffffjLj128EEEEELb0ELb1ELb1ELb0EEEvNS_9FwdParamsE:
	.zero		584


//--------------------- .nv.constant0._ZN10layer_norm13ln_fwd_kernelINS_13Kernel_traitsI6__halfffffjLj768ELj1ELj4ELj1ELj16ENS_18Kernel_traits_baseILj768ES2_ffffjLj128EEEEELb0ELb1ELb1ELb1EEEvNS_9FwdParamsE --------------------------
	.section	.nv.constant0._ZN10layer_norm13ln_fwd_kernelINS_13Kernel_traitsI6__halfffffjLj768ELj1ELj4ELj1ELj16ENS_18Kernel_traits_baseILj768ES2_ffffjLj128EEEEELb0ELb1ELb1ELb1EEEvNS_9FwdParamsE,"a",@progbits
	.sectionflags	@""
	.align	4
.nv.constant0._ZN10layer_norm13ln_fwd_kernelINS_13Kernel_traitsI6__halfffffjLj768ELj1ELj4ELj1ELj16ENS_18Kernel_traits_baseILj768ES2_ffffjLj128EEEEELb0ELb1ELb1ELb1EEEvNS_9FwdParamsE:
	.zero		584


//--------------------- .nv.constant0._ZN10layer_norm13ln_fwd_kernelINS_13Kernel_traitsI6__halfffffjLj768ELj1ELj4ELj1ELj16ENS_18Kernel_traits_baseILj768ES2_ffffjLj128EEEEELb1ELb0ELb0ELb0EEEvNS_9FwdParamsE --------------------------
	.section	.nv.constant0._ZN10layer_norm13ln_fwd_kernelINS_13Kernel_traitsI6__halfffffjLj768ELj1ELj4ELj1ELj16ENS_18Kernel_traits_baseILj768ES2_ffffjLj128EEEEELb1ELb0ELb0ELb0EEEvNS_9FwdParamsE,"a",@progbits
	.sectionflags	@""
	.align	4
.nv.constant0._ZN10layer_norm13ln_fwd_kernelINS_13Kernel_traitsI6__halfffffjLj768ELj1ELj4ELj1ELj16ENS_18Kernel_traits_baseILj768ES2_ffffjLj128EEEEELb1ELb0ELb0ELb0EEEvNS_9FwdParamsE:
	.zero		584


//--------------------- .nv.constant0._ZN10layer_norm13ln_fwd_kernelINS_13Kernel_traitsI6__halfffffjLj768ELj1ELj4ELj1ELj16ENS_18Kernel_traits_baseILj768ES2_ffffjLj128EEEEELb1ELb0ELb0ELb1EEEvNS_9FwdParamsE --------------------------
	.section	.nv.constant0._ZN10layer_norm13ln_fwd_kernelINS_13Kernel_traitsI6__halfffffjLj768ELj1ELj4ELj1ELj16ENS_18Kernel_traits_baseILj768ES2_ffffjLj128EEEEELb1ELb0ELb0ELb1EEEvNS_9FwdParamsE,"a",@progbits
	.sectionflags	@""
	.align	4
.nv.constant0._ZN10layer_norm13ln_fwd_kernelINS_13Kernel_traitsI6__halfffffjLj768ELj1ELj4ELj1ELj16ENS_18Kernel_traits_baseILj768ES2_ffffjLj128EEEEELb1ELb0ELb0ELb1EEEvNS_9FwdParamsE:
	.zero		584


//--------------------- .nv.constant0._ZN10layer_norm13ln_fwd_kernelINS_13Kernel_traitsI6__halfffffjLj768ELj1ELj4ELj1ELj16ENS_18Kernel_traits_baseILj768ES2_ffffjLj128EEEEELb1ELb0ELb1ELb0EEEvNS_9FwdParamsE --------------------------
	.section	.nv.constant0._ZN10layer_norm13ln_fwd_kernelINS_13Kernel_traitsI6__halfffffjLj768ELj1ELj4ELj1ELj16ENS_18Kernel_traits_baseILj768ES2_ffffjLj128EEEEELb1ELb0ELb1ELb0EEEvNS_9FwdParamsE,"a",@progbits
	.sectionflags	@""
	.align	4
.nv.constant0._ZN10layer_norm13ln_fwd_kernelINS_13Kernel_traitsI6__halfffffjLj768ELj1ELj4ELj1ELj16ENS_18Kernel_traits_baseILj768ES2_ffffjLj128EEEEELb1ELb0ELb1ELb0EEEvNS_9FwdParamsE:
	.zero		584


//--------------------- .nv.constant0._ZN10layer_norm13ln_fwd_kernelINS_13Kernel_traitsI6__halfffffjLj768ELj1ELj4ELj1ELj16ENS_18Kernel_traits_baseILj768ES2_ffffjLj128EEEEELb1ELb0ELb1ELb1EEEvNS_9FwdParamsE --------------------------
	.section	.nv.constant0._ZN10layer_norm13ln_fwd_kernelINS_13Kernel_traitsI6__halfffffjLj768ELj1ELj4ELj1ELj16ENS_18Kernel_traits_baseILj768ES2_ffffjLj128EEEEELb1ELb0ELb1ELb1EEEvNS_9FwdParamsE,"a",@progbits
	.sectionflags	@""
	.align	4
.nv.constant0._ZN10layer_norm13ln_fwd_kernelINS_13Kernel_traitsI6__halfffffjLj768ELj1ELj4ELj1ELj16ENS_18Kernel_traits_baseILj768ES2_ffffjLj128EEEEELb1ELb0ELb1ELb1EEEvNS_9FwdParamsE:
	.zero		584


//--------------------- .nv.constant0._ZN10layer_norm13ln_fwd_kernelINS_13Kernel_traitsI6__halfffffjLj768ELj1ELj4ELj1ELj16ENS_18Kernel_traits_baseILj768ES2_ffffjLj128EEEEELb1ELb1ELb0ELb0EEEvNS_9FwdParamsE --------------------------
	.section	.nv.constant0._ZN10layer_norm13ln_fwd_kernelINS_13Kernel_traitsI6__halfffffjLj768ELj1ELj4ELj1ELj16ENS_18Kernel_traits_baseILj768ES2_ffffjLj128EEEEELb1ELb1ELb0ELb0EEEvNS_9FwdParamsE,"a",@progbits
	.sectionflags	@""
	.align	4
.nv.constant0._ZN10layer_norm13ln_fwd_kernelINS_13Kernel_traitsI6__halfffffjLj768ELj1ELj4ELj1ELj16ENS_18Kernel_traits_baseILj768ES2_ffffjLj128EEEEELb1ELb1ELb0ELb0EEEvNS_9FwdParamsE:
	.zero		584


//--------------------- .nv.constant0._ZN10layer_norm13ln_fwd_kernelINS_13Kernel_traitsI6__halfffffjLj768ELj1ELj4ELj1ELj16ENS_18Kernel_traits_baseILj768ES2_ffffjLj128EEEEELb1ELb1ELb0ELb1EEEvNS_9FwdParamsE --------------------------
	.section	.nv.constant0._ZN10layer_norm13ln_fwd_kernelINS_13Kernel_traitsI6__halfffffjLj768ELj1ELj4ELj1ELj16ENS_18Kernel_traits_baseILj768ES2_ffffjLj128EEEEELb1ELb1ELb0ELb1EEEvNS_9FwdParamsE,"a",@progbits
	.sectionflags	@""
	.align	4
.nv.constant0._ZN10layer_norm13ln_fwd_kernelINS_13Kernel_traitsI6__halfffffjLj768ELj1ELj4ELj1ELj16ENS_18Kernel_traits_baseILj768ES2_ffffjLj128EEEEELb1ELb1ELb0ELb1EEEvNS_9FwdParamsE:
	.zero		584


//--------------------- .nv.constant0._ZN10layer_norm13ln_fwd_kernelINS_13Kernel_traitsI6__halfffffjLj768ELj1ELj4ELj1ELj16ENS_18Kernel_traits_baseILj768ES2_ffffjLj128EEEEELb1ELb1ELb1ELb0EEEvNS_9FwdParamsE --------------------------
	.section	.nv.constant0._ZN10layer_norm13ln_fwd_kernelINS_13Kernel_traitsI6__halfffffjLj768ELj1ELj4ELj1ELj16ENS_18Kernel_traits_baseILj768ES2_ffffjLj128EEEEELb1ELb1ELb1ELb0EEEvNS_9FwdParamsE,"a",@progbits
	.sectionflags	@""
	.align	4
.nv.constant0._ZN10layer_norm13ln_fwd_kernelINS_13Kernel_traitsI6__halfffffjLj768ELj1ELj4ELj1ELj16ENS_18Kernel_traits_baseILj768ES2_ffffjLj128EEEEELb1ELb1ELb1ELb0EEEvNS_9FwdParamsE:
	.zero		584


//--------------------- .nv.constant0._ZN10layer_norm13ln_fwd_kernelINS_13Kernel_traitsI6__halfffffjLj768ELj1ELj4ELj1ELj16ENS_18Kernel_traits_baseILj768ES2_ffffjLj128EEEEELb1ELb1ELb1ELb1EEEvNS_9FwdParamsE --------------------------
	.section	.nv.constant0._ZN10layer_norm13ln_fwd_kernelINS_13Kernel_traitsI6__halfffffjLj768ELj1ELj4ELj1ELj16ENS_18Kernel_traits_baseILj768ES2_ffffjLj128EEEEELb1ELb1ELb1ELb1EEEvNS_9FwdParamsE,"a",@progbits
	.sectionflags	@""
	.align	4
.nv.constant0._ZN10layer_norm13ln_fwd_kernelINS_13Kernel_traitsI6__halfffffjLj768ELj1ELj4ELj1ELj16ENS_18Kernel_traits_baseILj768ES2_ffffjLj128EEEEELb1ELb1ELb1ELb1EEEvNS_9FwdParamsE:
	.zero		584


//--------------------- .nv.constant0._ZN10layer_norm13ln_fwd_kernelINS_13Kernel_traitsIfffffjLj768ELj1ELj4ELj1ELj16ENS_18Kernel_traits_baseILj768EfffffjLj128EEEEELb0ELb0ELb0ELb0EEEvNS_9FwdParamsE --------------------------
	.section	.nv.constant0._ZN10layer_norm13ln_fwd_kernelINS_13Kernel_traitsIfffffjLj768ELj1ELj4ELj1ELj16ENS_18Kernel_traits_baseILj768EfffffjLj128EEEEELb0ELb0ELb0ELb0EEEvNS_9FwdParamsE,"a",@progbits
	.sectionflags	@""
	.align	4
.nv.constant0._ZN10layer_norm13ln_fwd_kernelINS_13Kernel_traitsIfffffjLj768ELj1ELj4ELj1ELj16ENS_18Kernel_traits_baseILj768EfffffjLj128EEEEELb0ELb0ELb0ELb0EEEvNS_9FwdParamsE:
	.zero		584


//--------------------- .nv.constant0._ZN10layer_norm13ln_fwd_kernelINS_13Kernel_traitsIfffffjLj768ELj1ELj4ELj1ELj16ENS_18Kernel_traits_baseILj768EfffffjLj128EEEEELb0ELb0ELb0ELb1EEEvNS_9FwdParamsE --------------------------
	.section	.nv.constant0._ZN10layer_norm13ln_fwd_kernelINS_13Kernel_traitsIfffffjLj768ELj1ELj4ELj1ELj16ENS_18Kernel_traits_baseILj768EfffffjLj128EEEEELb0ELb0ELb0ELb1EEEvNS_9FwdParamsE,"a",@progbits
	.sectionflags	@""
	.align	4
.nv.constant0._ZN10layer_norm13ln_fwd_kernelINS_13Kernel_traitsIfffffjLj768ELj1ELj4ELj1ELj16ENS_18Kernel_traits_baseILj768EfffffjLj128EEEEELb0ELb0ELb0ELb1EEEvNS_9FwdParamsE:
	.zero		584


//--------------------- .nv.constant0._ZN10layer_norm13ln_fwd_kernelINS_13Kernel_traitsIfffffjLj768ELj1ELj4ELj1ELj16ENS_18Kernel_traits_baseILj768EfffffjLj128EEEEELb0ELb0ELb1ELb0EEEvNS_9FwdParamsE --------------------------
	.section	.nv.constant0._ZN10layer_norm13ln_fwd_kernelINS_13Kernel_traitsIfffffjLj768ELj1ELj4ELj1ELj16ENS_18Kernel_traits_baseILj768EfffffjLj128EEEEELb0ELb0ELb1ELb0EEEvNS_9FwdParamsE,"a",@progbits
	.sectionflags	@""
	.align	4
.nv.constant0._ZN10layer_norm13ln_fwd_kernelINS_13Kernel_traitsIfffffjLj768ELj1ELj4ELj1ELj16ENS_18Kernel_traits_baseILj768EfffffjLj128EEEEELb0ELb0ELb1ELb0EEEvNS_9FwdParamsE:
	.zero		584


//--------------------- .nv.constant0._ZN10layer_norm13ln_fwd_kernelINS_13Kernel_traitsIfffffjLj768ELj1ELj4ELj1ELj16ENS_18Kernel_traits_baseILj768EfffffjLj128EEEEELb0ELb0ELb1ELb1EEEvNS_9FwdParamsE --------------------------
	.section	.nv.constant0._ZN10layer_norm13ln_fwd_kernelINS_13Kernel_traitsIfffffjLj768ELj1ELj4ELj1ELj16ENS_18Kernel_traits_baseILj768EfffffjLj128EEEEELb0ELb0ELb1ELb1EEEvNS_9FwdParamsE,"a",@progbits
	.sectionflags	@""
	.align	4
.nv.constant0._ZN10layer_norm13ln_fwd_kernelINS_13Kernel_traitsIfffffjLj768ELj1ELj4ELj1ELj16ENS_18Kernel_traits_baseILj768EfffffjLj128EEEEELb0ELb0ELb1ELb1EEEvNS_9FwdParamsE:
	.zero		584


//--------------------- .nv.constant0._ZN10layer_norm13ln_fwd_kernelINS_13Kernel_traitsIfffffjLj768ELj1ELj4ELj1ELj16ENS_18Kernel_traits_baseILj768EfffffjLj128EEEEELb0ELb1ELb0ELb0EEEvNS_9FwdParamsE --------------------------
	.section	.nv.constant0._ZN10layer_norm13ln_fwd_kernelINS_13Kernel_traitsIfffffjLj768ELj1ELj4ELj1ELj16ENS_18Kernel_traits_baseILj768EfffffjLj128EEEEELb0ELb1ELb0ELb0EEEvNS_9FwdParamsE,"a",@progbits
	.sectionflags	@""
	.align	4
.nv.constant0._ZN10layer_norm13ln_fwd_kernelINS_13Kernel_traitsIfffffjLj768ELj1ELj4ELj1ELj16ENS_18Kernel_traits_baseILj768EfffffjLj128EEEEELb0ELb1ELb0ELb0EEEvNS_9FwdParamsE:
	.zero		584


//--------------------- .nv.constant0._ZN10layer_norm13ln_fwd_kernelINS_13Kernel_traitsIfffffjLj768ELj1ELj4ELj1ELj16ENS_18Kernel_traits_baseILj768EfffffjLj128EEEEELb0ELb1ELb0ELb1EEEvNS_9FwdParamsE --------------------------
	.section	.nv.constant0._ZN10layer_norm13ln_fwd_kernelINS_13Kernel_traitsIfffffjLj768ELj1ELj4ELj1ELj16ENS_18Kernel_traits_baseILj768EfffffjLj128EEEEELb0ELb1ELb0ELb1EEEvNS_9FwdParamsE,"a",@progbits
	.sectionflags	@""
	.align	4
.nv.constant0._ZN10layer_norm13ln_fwd_kernelINS_13Kernel_traitsIfffffjLj768ELj1ELj4ELj1ELj16ENS_18Kernel_traits_baseILj768EfffffjLj128EEEEELb0ELb1ELb0ELb1EEEvNS_9FwdParamsE:
	.zero		584


//--------------------- .nv.constant0._ZN10layer_norm13ln_fwd_kernelINS_13Kernel_traitsIfffffjLj768ELj1ELj4ELj1ELj16ENS_18Kernel_traits_baseILj768EfffffjLj128EEEEELb0ELb1ELb1ELb0EEEvNS_9FwdParamsE --------------------------
	.section	.nv.constant0._ZN10layer_norm13ln_fwd_kernelINS_13Kernel_traitsIfffffjLj768ELj1ELj4ELj1ELj16ENS_18Kernel_traits_baseILj768EfffffjLj128EEEEELb0ELb1ELb1ELb0EEEvNS_9FwdParamsE,"a",@progbits
	.sectionflags	@""
	.align	4
.nv.constant0._ZN10layer_norm13ln_fwd_kernelINS_13Kernel_traitsIfffffjLj768ELj1ELj4ELj1ELj16ENS_18Kernel_traits_baseILj768EfffffjLj128EEEEELb0ELb1ELb1ELb0EEEvNS_9FwdParamsE:
	.zero		584


//--------------------- .nv.constant0._ZN10layer_norm13ln_fwd_kernelINS_13Kernel_traitsIfffffjLj768ELj1ELj4ELj1ELj16ENS_18Kernel_traits_baseILj768EfffffjLj128EEEEELb0ELb1ELb1ELb1EEEvNS_9FwdParamsE --------------------------
	.section	.nv.constant0._ZN10layer_norm13ln_fwd_kernelINS_13Kernel_traitsIfffffjLj768ELj1ELj4ELj1ELj16ENS_18Kernel_traits_baseILj768EfffffjLj128EEEEELb0ELb1ELb1ELb1EEEvNS_9FwdParamsE,"a",@progbits
	.sectionflags	@""
	.align	4
.nv.constant0._ZN10layer_norm13ln_fwd_kernelINS_13Kernel_traitsIfffffjLj768ELj1ELj4ELj1ELj16ENS_18Kernel_traits_baseILj768EfffffjLj128EEEEELb0ELb1ELb1ELb1EEEvNS_9FwdParamsE:
	.zero		584


//--------------------- .nv.constant0._ZN10layer_norm13ln_fwd_kernelINS_13Kernel_traitsIfffffjLj768ELj1ELj4ELj1ELj16ENS_18Kernel_traits_baseILj768EfffffjLj128EEEEELb1ELb0ELb0ELb0EEEvNS_9FwdParamsE --------------------------
	.section	.nv.constant0._ZN10layer_norm13ln_fwd_kernelINS_13Kernel_traitsIfffffjLj768ELj1ELj4ELj1ELj16ENS_18Kernel_traits_baseILj768EfffffjLj128EEEEELb1ELb0ELb0ELb0EEEvNS_9FwdParamsE,"a",@progbits
	.sectionflags	@""
	.align	4
.nv.constant0._ZN10layer_norm13ln_fwd_kernelINS_13Kernel_traitsIfffffjLj768ELj1ELj4ELj1ELj16ENS_18Kernel_traits_baseILj768EfffffjLj128EEEEELb1ELb0ELb0ELb0EEEvNS_9FwdParamsE:
	.zero		584


//--------------------- .nv.constant0._ZN10layer_norm13ln_fwd_kernelINS_13Kernel_traitsIfffffjLj768ELj1ELj4ELj1ELj16ENS_18Kernel_traits_baseILj768EfffffjLj128EEEEELb1ELb0ELb0ELb1EEEvNS_9FwdParamsE --------------------------
	.section	.nv.constant0._ZN10layer_norm13ln_fwd_kernelINS_13Kernel_traitsIfffffjLj768ELj1ELj4ELj1ELj16ENS_18Kernel_traits_baseILj768EfffffjLj128EEEEELb1ELb0ELb0ELb1EEEvNS_9FwdParamsE,"a",@progbits
	.sectionflags	@""
	.align	4
.nv.constant0._ZN10layer_norm13ln_fwd_kernelINS_13Kernel_traitsIfffffjLj768ELj1ELj4ELj1ELj16ENS_18Kernel_traits_baseILj768EfffffjLj128EEEEELb1ELb0ELb0ELb1EEEvNS_9FwdParamsE:
	.zero		584


//--------------------- .nv.constant0._ZN10layer_norm13ln_fwd_kernelINS_13Kernel_traitsIfffffjLj768ELj1ELj4ELj1ELj16ENS_18Kernel_traits_baseILj768EfffffjLj128EEEEELb1ELb0ELb1ELb0EEEvNS_9FwdParamsE --------------------------
	.section	.nv.constant0._ZN10layer_norm13ln_fwd_kernelINS_13Kernel_traitsIfffffjLj768ELj1ELj4ELj1ELj16ENS_18Kernel_traits_baseILj768EfffffjLj128EEEEELb1ELb0ELb1ELb0EEEvNS_9FwdParamsE,"a",@progbits
	.sectionflags	@""
	.align	4
.nv.constant0._ZN10layer_norm13ln_fwd_kernelINS_13Kernel_traitsIfffffjLj768ELj1ELj4ELj1ELj16ENS_18Kernel_traits_baseILj768EfffffjLj128EEEEELb1ELb0ELb1ELb0EEEvNS_9FwdParamsE:
	.zero		584


//--------------------- .nv.constant0._ZN10layer_norm13ln_fwd_kernelINS_13Kernel_traitsIfffffjLj768ELj1ELj4ELj1ELj16ENS_18Kernel_traits_baseILj768EfffffjLj128EEEEELb1ELb0ELb1ELb1EEEvNS_9FwdParamsE --------------------------
	.section	.nv.constant0._ZN10layer_norm13ln_fwd_kernelINS_13Kernel_traitsIfffffjLj768ELj1ELj4ELj1ELj16ENS_18Kernel_traits_baseILj768EfffffjLj128EEEEELb1ELb0ELb1ELb1EEEvNS_9FwdParamsE,"a",@progbits
	.sectionflags	@""
	.align	4
.nv.constant0._ZN10layer_norm13ln_fwd_kernelINS_13Kernel_traitsIfffffjLj768ELj1ELj4ELj1ELj16ENS_18Kernel_traits_baseILj768EfffffjLj128EEEEELb1ELb0ELb1ELb1EEEvNS_9FwdParamsE:
	.zero		584


//--------------------- .nv.constant0._ZN10layer_norm13ln_fwd_kernelINS_13Kernel_traitsIfffffjLj768ELj1ELj4ELj1ELj16ENS_18Kernel_traits_baseILj768EfffffjLj128EEEEELb1ELb1ELb0ELb0EEEvNS_9FwdParamsE --------------------------
	.section	.nv.constant0._ZN10layer_norm13ln_fwd_kernelINS_13Kernel_traitsIfffffjLj768ELj1ELj4ELj1ELj16ENS_18Kernel_traits_baseILj768EfffffjLj128EEEEELb1ELb1ELb0ELb0EEEvNS_9FwdParamsE,"a",@progbits
	.sectionflags	@""
	.align	4
.nv.constant0._ZN10layer_norm13ln_fwd_kernelINS_13Kernel_traitsIfffffjLj768ELj1ELj4ELj1ELj16ENS_18Kernel_traits_baseILj768EfffffjLj128EEEEELb1ELb1ELb0ELb0EEEvNS_9FwdParamsE:
	.zero		584


//--------------------- .nv.constant0._ZN10layer_norm13ln_fwd_kernelINS_13Kernel_traitsIfffffjLj768ELj1ELj4ELj1ELj16ENS_18Kernel_traits_baseILj768EfffffjLj128EEEEELb1ELb1ELb0ELb1EEEvNS_9FwdParamsE --------------------------
	.section	.nv.constant0._ZN10layer_norm13ln_fwd_kernelINS_13Kernel_traitsIfffffjLj768ELj1ELj4ELj1ELj16ENS_18Kernel_traits_baseILj768EfffffjLj128EEEEELb1ELb1ELb0ELb1EEEvNS_9FwdParamsE,"a",@progbits
	.sectionflags	@""
	.align	4
.nv.constant0._ZN10layer_norm13ln_fwd_kernelINS_13Kernel_traitsIfffffjLj768ELj1ELj4ELj1ELj16ENS_18Kernel_traits_baseILj768EfffffjLj128EEEEELb1ELb1ELb0ELb1EEEvNS_9FwdParamsE:
	.zero		584


//--------------------- .nv.constant0._ZN10layer_norm13ln_fwd_kernelINS_13Kernel_traitsIfffffjLj768ELj1ELj4ELj1ELj16ENS_18Kernel_traits_baseILj768EfffffjLj128EEEEELb1ELb1ELb1ELb0EEEvNS_9FwdParamsE --------------------------
	.section	.nv.constant0._ZN10layer_norm13ln_fwd_kernelINS_13Kernel_traitsIfffffjLj768ELj1ELj4ELj1ELj16ENS_18Kernel_traits_baseILj768EfffffjLj128EEEEELb1ELb1ELb1ELb0EEEvNS_9FwdParamsE,"a",@progbits
	.sectionflags	@""
	.align	4
.nv.constant0._ZN10layer_norm13ln_fwd_kernelINS_13Kernel_traitsIfffffjLj768ELj1ELj4ELj1ELj16ENS_18Kernel_traits_baseILj768EfffffjLj128EEEEELb1ELb1ELb1ELb0EEEvNS_9FwdParamsE:
	.zero		584


//--------------------- .nv.constant0._ZN10layer_norm13ln_fwd_kernelINS_13Kernel_traitsIfffffjLj768ELj1ELj4ELj1ELj16ENS_18Kernel_traits_baseILj768EfffffjLj128EEEEELb1ELb1ELb1ELb1EEEvNS_9FwdParamsE --------------------------
	.section	.nv.constant0._ZN10layer_norm13ln_fwd_kernelINS_13Kernel_traitsIfffffjLj768ELj1ELj4ELj1ELj16ENS_18Kernel_traits_baseILj768EfffffjLj128EEEEELb1ELb1ELb1ELb1EEEvNS_9FwdParamsE,"a",@progbits
	.sectionflags	@""
	.align	4
.nv.constant0._ZN10layer_norm13ln_fwd_kernelINS_13Kernel_traitsIfffffjLj768ELj1ELj4ELj1ELj16ENS_18Kernel_traits_baseILj768EfffffjLj128EEEEELb1ELb1ELb1ELb1EEEvNS_9FwdParamsE:
	.zero		584


//--------------------- .text._ZN10layer_norm13ln_fwd_kernelINS_13Kernel_traitsI13__nv_bfloat16S2_S2_S2_fjLj768ELj1ELj4ELj1ELj16ENS_18Kernel_traits_baseILj768ES2_S2_S2_S2_fjLj128EEEEELb0ELb0ELb0ELb0EEEvNS_9FwdParamsE --------------------------
	.section	.text._ZN10layer_norm13ln_fwd_kernelINS_13Kernel_traitsI13__nv_bfloat16S2_S2_S2_fjLj768ELj1ELj4ELj1ELj16ENS_18Kernel_traits_baseILj768ES2_S2_S2_S2_fjLj128EEEEELb0ELb0ELb0ELb0EEEvNS_9FwdParamsE,"ax",@progbits
	.sectioninfo	@"SHI_REGISTERS=96"
	.align	128
        .global         _ZN10layer_norm13ln_fwd_kernelINS_13Kernel_traitsI13__nv_bfloat16S2_S2_S2_fjLj768ELj1ELj4ELj1ELj16ENS_18Kernel_traits_baseILj768ES2_S2_S2_S2_fjLj128EEEEELb0ELb0ELb0ELb0EEEvNS_9FwdParamsE
        .type           _ZN10layer_norm13ln_fwd_kernelINS_13Kernel_traitsI13__nv_bfloat16S2_S2_S2_fjLj768ELj1ELj4ELj1ELj16ENS_18Kernel_traits_baseILj768ES2_S2_S2_S2_fjLj128EEEEELb0ELb0ELb0ELb0EEEvNS_9FwdParamsE,@function
        .size           _ZN10layer_norm13ln_fwd_kernelINS_13Kernel_traitsI13__nv_bfloat16S2_S2_S2_fjLj768ELj1ELj4ELj1ELj16ENS_18Kernel_traits_baseILj768ES2_S2_S2_S2_fjLj128EEEEELb0ELb0ELb0ELb0EEEvNS_9FwdParamsE,(.L_x_22168 - _ZN10layer_norm13ln_fwd_kernelINS_13Kernel_traitsI13__nv_bfloat16S2_S2_S2_fjLj768ELj1ELj4ELj1ELj16ENS_18Kernel_traits_baseILj768ES2_S2_S2_S2_fjLj128EEEEELb0ELb0ELb0ELb0EEEvNS_9FwdParamsE)
        .other          _ZN10layer_norm13ln_fwd_kernelINS_13Kernel_traitsI13__nv_bfloat16S2_S2_S2_fjLj768ELj1ELj4ELj1ELj16ENS_18Kernel_traits_baseILj768ES2_S2_S2_S2_fjLj128EEEEELb0ELb0ELb0ELb0EEEvNS_9FwdParamsE,@"STO_CUDA_ENTRY STV_DEFAULT"
_ZN10layer_norm13ln_fwd_kernelINS_13Kernel_traitsI13__nv_bfloat16S2_S2_S2_fjLj768ELj1ELj4ELj1ELj16ENS_18Kernel_traits_baseILj768ES2_S2_S2_S2_fjLj128EEEEELb0ELb0ELb0ELb0EEEvNS_9FwdParamsE:
.text._ZN10layer_norm13ln_fwd_kernelINS_13Kernel_traitsI13__nv_bfloat16S2_S2_S2_fjLj768ELj1ELj4ELj1ELj16ENS_18Kernel_traits_baseILj768ES2_S2_S2_S2_fjLj128EEEEELb0ELb0ELb0ELb0EEEvNS_9FwdParamsE:
[----:B------:R-:W-:Y:S02]  /*0000*/  MOV R1, c[0x0][0x28] ;  /* 0x00000a0000017a02 */ /* 0x000fe40000000f00 */
[----:B------:R-:W0:Y:S01]  /*0010*/  S2R R20, SR_TID.X ;  /* 0x0000000000147919 */ /* 0x000e220000002100 */
[----:B------:R-:W-:Y:S01]  /*0020*/  MOV R0, c[0x0][0x168] ;  /* 0x00005a0000007a02 */ /* 0x000fe20000000f00 */
[----:B------:R-:W-:Y:S01]  /*0030*/  ULDC.64 UR4, c[0x0][0x118] ;  /* 0x0000460000047ab9 */ /* 0x000fe20000000a00 */
[----:B------:R-:W-:Y:S01]  /*0040*/  MOV R4, c[0x0][0x180] ;  /* 0x0000600000047a02 */ /* 0x000fe20000000f00 */
[----:B------:R-:W1:Y:S01]  /*0050*/  S2R R5, SR_CTAID.X ;  /* 0x0000000000057919 */ /* 0x000e620000002500 */
[----:B------:R-:W-:Y:S01]  /*0060*/  SHF.R.S32.HI R0, RZ, 0x1f, R0 ;  /* 0x0000001fff007819 */ /* 0x000fe20000011400 */
[----:B------:R-:W-:Y:S01]  /*0070*/  BSSY B0, `(.L_x_0) ;  /* 0x000001a000007945 */ /* 0x000fe20003800000 */
[----:B------:R-:W-:Y:S02]  /*0080*/  LOP3.LUT P0, RZ, R4, c[0x0][0x1c0], RZ, 0xfc, !PT ;  /* 0x0000700004ff7a12 */ /* 0x000fe4000780fcff */
[----:B------:R-:W-:Y:S02]  /*0090*/  LEA.HI R0, R0, c[0x0][0x168], RZ, 0x3 ;  /* 0x00005a0000007a11 */ /* 0x000fe400078f18ff */
[----:B------:R-:W-:-:S04]  /*00a0*/  MOV R4, c[0x0][0x184] ;  /* 0x0000610000047a02 */ /* 0x000fc80000000f00 */
[----:B------:R-:W-:Y:S02]  /*00b0*/  LOP3.LUT P0, RZ, R4, c[0x0][0x1c4], RZ, 0xfc, P0 ;  /* 0x0000710004ff7a12 */ /* 0x000fe4000000fcff */
[----:B0-----:R-:W-:Y:S02]  /*00c0*/  LOP3.LUT R3, R20, 0x1f, RZ, 0xc, !PT ;  /* 0x0000001f14037812 */ /* 0x001fe400078e0cff */
[----:B------:R-:W-:Y:S02]  /*00d0*/  SHF.R.U32.HI R2, RZ, 0x5, R20 ;  /* 0x00000005ff027819 */ /* 0x000fe40000011614 */
[----:B------:R-:W-:Y:S02]  /*00e0*/  LEA.HI.SX32 R18, R0, R3, 0x1d ;  /* 0x0000000300127211 */ /* 0x000fe400078feaff */
[----:B-1----:R-:W-:Y:S02]  /*00f0*/  LEA R56, R5, R2, 0x2 ;  /* 0x0000000205387211 */ /* 0x002fe400078e10ff */
[----:B------:R-:W-:-:S02]  /*0100*/  LOP3.LUT P4, RZ, R18, 0xffffffe0, RZ, 0xc0, !PT ;  /* 0xffffffe012ff7812 */ /* 0x000fc4000788c0ff */
[----:B------:R-:W-:Y:S02]  /*0110*/  ISETP.GE.AND P5, PT, R56, c[0x0][0x164], PT ;  /* 0x0000590038007a0c */ /* 0x000fe40003fa6270 */
[C---:B------:R-:W-:Y:S02]  /*0120*/  ISETP.GE.U32.AND P3, PT, R18.reuse, 0x40, PT ;  /* 0x000000401200780c */ /* 0x040fe40003f66070 */
[----:B------:R-:W-:Y:S02]  /*0130*/  ISETP.GE.U32.AND P2, PT, R18, 0x60, PT ;  /* 0x000000601200780c */ /* 0x000fe40003f46070 */
[----:B------:R-:W-:-:S05]  /*0140*/  LOP3.LUT R20, R20, 0x1f, RZ, 0xc0, !PT ;  /* 0x0000001f14147812 */ /* 0x000fca00078ec0ff */
[----:B------:R-:W-:Y:S05]  /*0150*/  @!P4 BRA `(.L_x_1) ;  /* 0x000000b00000c947 */ /* 0x000fea0003800000 */
[----:B------:R-:W-:Y:S01]  /*0160*/  ISETP.NE.U32.AND P1, PT, RZ, c[0x0][0x218], PT ;  /* 0x00008600ff007a0c */ /* 0x000fe20003f25070 */
[----:B------:R-:W-:-:S03]  /*0170*/  HFMA2.MMA R3, -RZ, RZ, 0, 9.5367431640625e-07 ;  /* 0x00000010ff037435 */ /* 0x000fc600000001ff */
[----:B------:R-:W-:-:S13]  /*0180*/  ISETP.NE.AND.EX P1, PT, RZ, c[0x0][0x21c], PT, P1 ;  /* 0x00008700ff007a0c */ /* 0x000fda0003f25310 */
[----:B------:R-:W-:-:S04]  /*0190*/  @P1 LEA R4, P6, R20, c[0x0][0x218], 0x4 ;  /* 0x0000860014041a11 */ /* 0x000fc800078c20ff */
[C---:B------:R-:W-:Y:S01]  /*01a0*/  @P1 LEA.HI.X R5, R20.reuse, c[0x0][0x21c], RZ, 0x4, P6 ;  /* 0x0000870014051a11 */ /* 0x040fe200030f24ff */
[----:B------:R-:W-:-:S04]  /*01b0*/  IMAD.WIDE.U32 R2, R20, R3, c[0x0][0x1b0] ;  /* 0x00006c0014027625 */ /* 0x000fc800078e0003 */
[----:B------:R0:W5:Y:S04]  /*01c0*/  @P1 LDG.E.128 R36, [R4.64] ;  /* 0x0000000404241981 */ /* 0x000168000c1e1d00 */
[----:B------:R0:W5:Y:S01]  /*01d0*/  LDG.E.128 R8, [R2.64] ;  /* 0x0000000402087981 */ /* 0x000162000c1e1d00 */
[----:B------:R-:W-:Y:S01]  /*01e0*/  LOP3.LUT R20, R20, 0x20, RZ, 0xfc, !PT ;  /* 0x0000002014147812 */ /* 0x000fe200078efcff */
[----:B------:R-:W-:Y:S01]  /*01f0*/  @!P1 CS2R R36, SRZ ;  /* 0x0000000000249805 */ /* 0x000fe2000001ff00 */
[----:B------:R-:W-:Y:S02]  /*0200*/  @!P1 CS2R R38, SRZ ;  /* 0x0000000000269805 */ /* 0x000fe4000001ff00 */
.L_x_1:
[----:B0-----:R-:W-:Y:S05]  /*0210*/  BSYNC B0 ;  /* 0x0000000000007941 */ /* 0x001fea0003800000 */
.L_x_0:
[----:B------:R-:W-:Y:S01]  /*0220*/  BSSY B0, `(.L_x_2) ;  /* 0x000000d000007945 */ /* 0x000fe20003800000 */
[----:B------:R-:W-:Y:S05]  /*0230*/  @!P3 BRA `(.L_x_3) ;  /* 0x000000b00000b947 */ /* 0x000fea0003800000 */
[----:B------:R-:W-:Y:S02]  /*0240*/  ISETP.NE.U32.AND P1, PT, RZ, c[0x0][0x218], PT ;  /* 0x00008600ff007a0c */ /* 0x000fe40003f25070 */
[----:B------:R-:W-:-:S02]  /*0250*/  MOV R29, 0x10 ;  /* 0x00000010001d7802 */ /* 0x000fc40000000f00 */
[----:B------:R-:W-:-:S03]  /*0260*/  ISETP.NE.AND.EX P1, PT, RZ, c[0x0][0x21c], PT, P1 ;  /* 0x00008700ff007a0c */ /* 0x000fc60003f25310 */
[----:B------:R-:W-:-:S06]  /*0270*/  IMAD.WIDE.U32 R28, R20, R29, c[0x0][0x1b0] ;  /* 0x00006c00141c7625 */ /* 0x000fcc00078e001d */
[----:B------:R-:W5:Y:S04]  /*0280*/  LDG.E.128 R28, [R28.64] ;  /* 0x000000041c1c7981 */ /* 0x000f68000c1e1d00 */
[----:B------:R-:W-:-:S04]  /*0290*/  @P1 LEA R2, P6, R20, c[0x0][0x218], 0x4 ;  /* 0x0000860014021a11 */ /* 0x000fc800078c20ff */
[----:B------:R-:W-:-:S05]  /*02a0*/  @P1 LEA.HI.X R3, R20, c[0x0][0x21c], RZ, 0x4, P6 ;  /* 0x0000870014031a11 */ /* 0x000fca00030f24ff */
[----:B------:R0:W5:Y:S01]  /*02b0*/  @P1 LDG.E.128 R32, [R2.64] ;  /* 0x0000000402201981 */ /* 0x000162000c1e1d00 */
[----:B------:R-:W-:Y:S01]  /*02c0*/  IADD3 R20, R20, 0x20, RZ ;  /* 0x0000002014147810 */ /* 0x000fe20007ffe0ff */
[----:B------:R-:W-:Y:S01]  /*02d0*/  @!P1 CS2R R32, SRZ ;  /* 0x0000000000209805 */ /* 0x000fe2000001ff00 */
[----:B------:R-:W-:Y:S02]  /*02e0*/  @!P1 CS2R R34, SRZ ;  /* 0x0000000000229805 */ /* 0x000fe4000001ff00 */
.L_x_3:
[----:B0-----:R-:W-:Y:S05]  /*02f0*/  BSYNC B0 ;  /* 0x0000000000007941 */ /* 0x001fea0003800000 */
.L_x_2:
[----:B------:R-:W-:Y:S01]  /*0300*/  BSSY B0, `(.L_x_4) ;  /* 0x000000c000007945 */ /* 0x000fe20003800000 */
[----:B------:R-:W-:Y:S05]  /*0310*/  @!P2 BRA `(.L_x_5) ;  /* 0x000000a00000a947 */ /* 0x000fea0003800000 */
[----:B------:R-:W-:Y:S01]  /*0320*/  ISETP.NE.U32.AND P1, PT, RZ, c[0x0][0x218], PT ;  /* 0x00008600ff007a0c */ /* 0x000fe20003f25070 */
[----:B------:R-:W-:-:S03]  /*0330*/  IMAD.MOV.U32 R21, RZ, RZ, 0x10 ;  /* 0x00000010ff157424 */ /* 0x000fc600078e00ff */
[----:B------:R-:W-:-:S13]  /*0340*/  ISETP.NE.AND.EX P1, PT, RZ, c[0x0][0x21c], PT, P1 ;  /* 0x00008700ff007a0c */ /* 0x000fda0003f25310 */
[----:B------:R-:W-:-:S04]  /*0350*/  @P1 LEA R2, P6, R20, c[0x0][0x218], 0x4 ;  /* 0x0000860014021a11 */ /* 0x000fc800078c20ff */
[C---:B------:R-:W-:Y:S01]  /*0360*/  @P1 LEA.HI.X R3, R20.reuse, c[0x0][0x21c], RZ, 0x4, P6 ;  /* 0x0000870014031a11 */ /* 0x040fe200030f24ff */
[----:B------:R-:W-:-:S04]  /*0370*/  IMAD.WIDE.U32 R20, R20, R21, c[0x0][0x1b0] ;  /* 0x00006c0014147625 */ /* 0x000fc800078e0015 */
[----:B------:R0:W5:Y:S04]  /*0380*/  @P1 LDG.E.128 R24, [R2.64] ;  /* 0x0000000402181981 */ /* 0x000168000c1e1d00 */
[----:B------:R-:W5:Y:S01]  /*0390*/  LDG.E.128 R20, [R20.64] ;  /* 0x0000000414147981 */ /* 0x000f62000c1e1d00 */
[----:B------:R-:W-:Y:S01]  /*03a0*/  @!P1 CS2R R24, SRZ ;  /* 0x0000000000189805 */ /* 0x000fe2000001ff00 */
[----:B------:R-:W-:Y:S02]  /*03b0*/  @!P1 CS2R R26, SRZ ;  /* 0x00000000001a9805 */ /* 0x000fe4000001ff00 */
.L_x_5:
[----:B0-----:R-:W-:Y:S05]  /*03c0*/  BSYNC B0 ;  /* 0x0000000000007941 */ /* 0x001fea0003800000 */
.L_x_4:
[----:B------:R-:W-:Y:S05]  /*03d0*/  @P5 EXIT ;  /* 0x000000000000594d */ /* 0x000fea0003800000 */
[--C-:B-----5:R-:W-:Y:S01]  /*03e0*/  PRMT R16, RZ, 0x5410, R8.reuse ;  /* 0x00005410ff107816 */ /* 0x120fe20000000008 */
[----:B------:R-:W-:Y:S01]  /*03f0*/  ULDC.U8 UR6, c[0x0][0x1f0] ;  /* 0x00007c0000067ab9 */ /* 0x000fe20000000000 */
[----:B------:R-:W-:Y:S02]  /*0400*/  PRMT R17, RZ, 0x7610, R8 ;  /* 0x00007610ff117816 */ /* 0x000fe40000000008 */
[----:B------:R-:W-:-:S02]  /*0410*/  PRMT R14, RZ, 0x5410, R9 ;  /* 0x00005410ff0e7816 */ /* 0x000fc40000000009 */
[----:B------:R-:W-:Y:S02]  /*0420*/  PRMT R15, RZ, 0x7610, R9 ;  /* 0x00007610ff0f7816 */ /* 0x000fe40000000009 */
[--C-:B------:R-:W-:Y:S02]  /*0430*/  PRMT R12, RZ, 0x5410, R10.reuse ;  /* 0x00005410ff0c7816 */ /* 0x100fe4000000000a */
[----:B------:R-:W-:Y:S02]  /*0440*/  PRMT R13, RZ, 0x7610, R10 ;  /* 0x00007610ff0d7816 */ /* 0x000fe4000000000a */
[--C-:B------:R-:W-:Y:S02]  /*0450*/  PRMT R41, RZ, 0x5410, R32.reuse ;  /* 0x00005410ff297816 */ /* 0x100fe40000000020 */
[----:B------:R-:W-:Y:S02]  /*0460*/  PRMT R43, RZ, 0x7610, R32 ;  /* 0x00007610ff2b7816 */ /* 0x000fe40000000020 */
[----:B------:R-:W-:-:S02]  /*0470*/  PRMT R44, RZ, 0x5410, R34 ;  /* 0x00005410ff2c7816 */ /* 0x000fc40000000022 */
[----:B------:R-:W-:Y:S02]  /*0480*/  PRMT R45, RZ, 0x7610, R34 ;  /* 0x00007610ff2d7816 */ /* 0x000fe40000000022 */
[----:B------:R-:W-:Y:S02]  /*0490*/  PRMT R10, RZ, 0x5410, R11 ;  /* 0x00005410ff0a7816 */ /* 0x000fe4000000000b */
[--C-:B------:R-:W-:Y:S02]  /*04a0*/  PRMT R9, RZ, 0x5410, R36.reuse ;  /* 0x00005410ff097816 */ /* 0x100fe40000000024 */
[----:B------:R-:W-:Y:S02]  /*04b0*/  PRMT R8, RZ, 0x7610, R36 ;  /* 0x00007610ff087816 */ /* 0x000fe40000000024 */
[--C-:B------:R-:W-:Y:S02]  /*04c0*/  PRMT R7, RZ, 0x5410, R37.reuse ;  /* 0x00005410ff077816 */ /* 0x100fe40000000025 */
[----:B------:R-:W-:-:S02]  /*04d0*/  PRMT R6, RZ, 0x7610, R37 ;  /* 0x00007610ff067816 */ /* 0x000fc40000000025 */
[--C-:B------:R-:W-:Y:S02]  /*04e0*/  PRMT R5, RZ, 0x5410, R38.reuse ;  /* 0x00005410ff057816 */ /* 0x100fe40000000026 */
[----:B------:R-:W-:Y:S02]  /*04f0*/  PRMT R4, RZ, 0x7610, R38 ;  /* 0x00007610ff047816 */ /* 0x000fe40000000026 */
[--C-:B------:R-:W-:Y:S02]  /*0500*/  PRMT R3, RZ, 0x5410, R39.reuse ;  /* 0x00005410ff037816 */ /* 0x100fe40000000027 */
[----:B------:R-:W-:Y:S02]  /*0510*/  PRMT R2, RZ, 0x7610, R39 ;  /* 0x00007610ff027816 */ /* 0x000fe40000000027 */
        /* <DEDUP_REMOVED lines=29> */
.L_x_93:
[----:B------:R-:W-:-:S04]  /*06f0*/  ISETP.NE.U32.AND P1, PT, RZ, c[0x0][0x1c0], PT ;  /* 0x00007000ff007a0c */ /* 0x000fc80003f25070 */
[----:B------:R-:W-:-:S13]  /*0700*/  ISETP.NE.AND.EX P1, PT, RZ, c[0x0][0x1c4], PT, P1 ;  /* 0x00007100ff007a0c */ /* 0x000fda0003f25310 */
[----:B------:R-:W-:-:S05]  /*0710*/  @P1 MOV R29, 0x2 ;  /* 0x00000002001d1802 */ /* 0x000fca0000000f00 */
[----:B------:R-:W-:-:S06]  /*0720*/  @P1 IMAD.WIDE R28, R56, R29, c[0x0][0x1c0] ;  /* 0x00007000381c1625 */ /* 0x000fcc00078e021d */
[----:B------:R-:W2:Y:S01]  /*0730*/  @P1 LDG.E.U16 R28, [R28.64] ;  /* 0x000000041c1c1981 */ /* 0x000ea2000c1e1500 */
[----:B------:R-:W-:Y:S01]  /*0740*/  IMAD R30, R56, c[0x0][0x168], RZ ;  /* 0x00005a00381e7a24 */ /* 0x000fe200078e02ff */
[----:B------:R-:W-:Y:S01]  /*0750*/  HFMA2.MMA R89, -RZ, RZ, 1.875, 0 ;  /* 0x3f800000ff597435 */ /* 0x000fe200000001ff */
[----:B------:R-:W-:Y:S01]  /*0760*/  BSSY B0, `(.L_x_6) ;  /* 0x000005f000007945 */ /* 0x000fe20003800000 */
[----:B------:R-:W0:Y:S02]  /*0770*/  S2R R88, SR_TID.X ;  /* 0x0000000000587919 */ /* 0x000e240000002100 */
[----:B------:R-:W-:-:S04]  /*0780*/  SHF.R.S32.HI R31, RZ, 0x1f, R30 ;  /* 0x0000001fff1f7819 */ /* 0x000fc8000001141e */
[----:B------:R-:W-:Y:S02]  /*0790*/  LEA.HI R31, R31, R30, RZ, 0x3 ;  /* 0x0000001e1f1f7211 */ /* 0x000fe400078f18ff */
[----:B0-----:R-:W-:-:S04]  /*07a0*/  LOP3.LUT R88, R88, 0x1f, RZ, 0xc0, !PT ;  /* 0x0000001f58587812 */ /* 0x001fc800078ec0ff */
[----:B------:R-:W-:-:S04]  /*07b0*/  LEA.HI.SX32 R63, R31, R88, 0x1d ;  /* 0x000000581f3f7211 */ /* 0x000fc800078feaff */
[----:B------:R-:W-:Y:S02]  /*07c0*/  MOV R90, R63 ;  /* 0x0000003f005a7202 */ /* 0x000fe40000000f00 */
[----:B--2---:R-:W-:Y:S01]  /*07d0*/  @P1 PRMT R89, RZ, 0x5410, R28 ;  /* 0x00005410ff591816 */ /* 0x004fe2000000001c */
[----:B------:R-:W-:Y:S05]  /*07e0*/  @!P4 BRA `(.L_x_7) ;  /* 0x000005600000c947 */ /* 0x000fea0003800000 */
[----:B------:R-:W-:Y:S02]  /*07f0*/  MOV R28, 0x10 ;  /* 0x00000010001c7802 */ /* 0x000fe40000000f00 */
[----:B------:R-:W-:-:S03]  /*0800*/  ISETP.NE.U32.AND P1, PT, RZ, c[0x0][0x180], PT ;  /* 0x00006000ff007a0c */ /* 0x000fc60003f25070 */
[----:B------:R-:W-:Y:S01]  /*0810*/  IMAD.WIDE.U32 R28, R63, R28, c[0x0][0x170] ;  /* 0x00005c003f1c7625 */ /* 0x000fe200078e001c */
[----:B------:R-:W-:-:S05]  /*0820*/  ISETP.NE.AND.EX P1, PT, RZ, c[0x0][0x184], PT, P1 ;  /* 0x00006100ff007a0c */ /* 0x000fca0003f25310 */
[----:B------:R-:W2:Y:S08]  /*0830*/  LDG.E.128 R28, [R28.64] ;  /* 0x000000041c1c7981 */ /* 0x000eb0000c1e1d00 */
[----:B------:R-:W-:-:S04]  /*0840*/  @P1 LEA R74, P5, R63, c[0x0][0x180], 0x4 ;  /* 0x000060003f4a1a11 */ /* 0x000fc800078a20ff */
[----:B------:R-:W-:-:S05]  /*0850*/  @P1 LEA.HI.X R75, R63, c[0x0][0x184], RZ, 0x4, P5 ;  /* 0x000061003f4b1a11 */ /* 0x000fca00028f24ff */
[----:B------:R0:W5:Y:S01]  /*0860*/  @P1 LDG.E.128 R24, [R74.64] ;  /* 0x000000044a181981 */ /* 0x000162000c1e1d00 */
[----:B------:R-:W-:-:S04]  /*0870*/  ISETP.NE.U32.AND P1, PT, RZ, c[0x0][0x180], PT ;  /* 0x00006000ff007a0c */ /* 0x000fc80003f25070 */
[----:B------:R-:W-:Y:S02]  /*0880*/  ISETP.NE.AND.EX P1, PT, RZ, c[0x0][0x184], PT, P1 ;  /* 0x00006100ff007a0c */ /* 0x000fe40003f25310 */
[----:B--2---:R-:W-:-:S05]  /*0890*/  PRMT R62, RZ, 0x5410, R28 ;  /* 0x00005410ff3e7816 */ /* 0x004fca000000001c */
[----:B------:R-:W-:-:S06]  /*08a0*/  FMUL.FTZ R62, R62, R89 ;  /* 0x000000593e3e7220 */ /* 0x000fcc0000410000 */
[----:B------:R-:W-:Y:S05]  /*08b0*/  @P1 BRA `(.L_x_8) ;  /* 0x0000002000001947 */ /* 0x000fea0003800000 */
[----:B0-----:R-:W-:Y:S05]  /*08c0*/  @P0 BRA `(.L_x_9) ;  /* 0x0000003000000947 */ /* 0x001fea0003800000 */
[----:B------:R-:W-:Y:S05]  /*08d0*/  BRA `(.L_x_10) ;  /* 0x0000004000007947 */ /* 0x000fea0003800000 */
.L_x_8:
[----:B0----5:R-:W-:-:S05]  /*08e0*/  PRMT R67, RZ, 0x5410, R24 ;  /* 0x00005410ff437816 */ /* 0x021fca0000000018 */
[----:B------:R-:W-:-:S05]  /*08f0*/  FADD.FTZ R62, R67, R62 ;  /* 0x0000003e433e7221 */ /* 0x000fca0000010000 */
.L_x_9:
[----:B------:R-:W-:-:S04]  /*0900*/  F2FP.BF16.PACK_AB R67, RZ, R62 ;  /* 0x0000003eff43723e */ /* 0x000fc800000010ff */
[----:B------:R-:W-:Y:S02]  /*0910*/  PRMT R20, R67, 0x7610, R20 ;  /* 0x0000761043147816 */ /* 0x000fe40000000014 */
.L_x_10:
[----:B------:R-:W-:-:S05]  /*0920*/  PRMT R28, RZ, 0x7610, R28 ;  /* 0x00007610ff1c7816 */ /* 0x000fca000000001c */
[----:B------:R-:W-:Y:S01]  /*0930*/  FMUL.FTZ R68, R28, R89 ;  /* 0x000000591c447220 */ /* 0x000fe20000410000 */
[----:B------:R-:W-:Y:S05]  /*0940*/  @P1 BRA `(.L_x_11) ;  /* 0x0000002000001947 */ /* 0x000fea0003800000 */
[----:B------:R-:W-:Y:S05]  /*0950*/  @P0 BRA `(.L_x_12) ;  /* 0x0000003000000947 */ /* 0x000fea0003800000 */
[----:B------:R-:W-:Y:S05]  /*0960*/  BRA `(.L_x_13) ;  /* 0x0000004000007947 */ /* 0x000fea0003800000 */
.L_x_11:
[----:B-----5:R-:W-:-:S05]  /*0970*/  PRMT R67, RZ, 0x7610, R24 ;  /* 0x00007610ff437816 */ /* 0x020fca0000000018 */
[----:B------:R-:W-:-:S05]  /*0980*/  FADD.FTZ R68, R67, R68 ;  /* 0x0000004443447221 */ /* 0x000fca0000010000 */
.L_x_12:
[----:B------:R-:W-:-:S04]  /*0990*/  F2FP.BF16.PACK_AB R28, RZ, R68 ;  /* 0x00000044ff1c723e */ /* 0x000fc800000010ff */
[----:B------:R-:W-:Y:S02]  /*09a0*/  PRMT R20, R20, 0x5410, R28 ;  /* 0x0000541014147816 */ /* 0x000fe4000000001c */
.L_x_13:
[----:B------:R-:W-:-:S05]  /*09b0*/  PRMT R28, RZ, 0x5410, R29 ;  /* 0x00005410ff1c7816 */ /* 0x000fca000000001d */
[----:B------:R-:W-:Y:S01]  /*09c0*/  FMUL.FTZ R67, R28, R89 ;  /* 0x000000591c437220 */ /* 0x000fe20000410000 */
[----:B------:R-:W-:Y:S05]  /*09d0*/  @P1 BRA `(.L_x_14) ;  /* 0x0000002000001947 */ /* 0x000fea0003800000 */
[----:B------:R-:W-:Y:S05]  /*09e0*/  @P0 BRA `(.L_x_15) ;  /* 0x0000003000000947 */ /* 0x000fea0003800000 */
[----:B------:R-:W-:Y:S05]  /*09f0*/  BRA `(.L_x_16) ;  /* 0x0000004000007947 */ /* 0x000fea0003800000 */
.L_x_14:
[----:B-----5:R-:W-:-:S05]  /*0a00*/  PRMT R28, RZ, 0x5410, R25 ;  /* 0x00005410ff1c7816 */ /* 0x020fca0000000019 */
[----:B------:R-:W-:-:S05]  /*0a10*/  FADD.FTZ R67, R28, R67 ;  /* 0x000000431c437221 */ /* 0x000fca0000010000 */
.L_x_15:
[----:B------:R-:W-:-:S04]  /*0a20*/  F2FP.BF16.PACK_AB R28, RZ, R67 ;  /* 0x00000043ff1c723e */ /* 0x000fc800000010ff */
[----:B------:R-:W-:Y:S02]  /*0a30*/  PRMT R21, R28, 0x7610, R21 ;  /* 0x000076101c157816 */ /* 0x000fe40000000015 */
.L_x_16:
[----:B------:R-:W-:-:S05]  /*0a40*/  PRMT R28, RZ, 0x7610, R29 ;  /* 0x00007610ff1c7816 */ /* 0x000fca000000001d */
[----:B------:R-:W-:Y:S01]  /*0a50*/  FMUL.FTZ R75, R28, R89 ;  /* 0x000000591c4b7220 */ /* 0x000fe20000410000 */
[----:B------:R-:W-:Y:S05]  /*0a60*/  @P1 BRA `(.L_x_17) ;  /* 0x0000002000001947 */ /* 0x000fea0003800000 */
[----:B------:R-:W-:Y:S05]  /*0a70*/  @P0 BRA `(.L_x_18) ;  /* 0x0000003000000947 */ /* 0x000fea0003800000 */
[----:B------:R-:W-:Y:S05]  /*0a80*/  BRA `(.L_x_19) ;  /* 0x0000004000007947 */ /* 0x000fea0003800000 */
.L_x_17:
[----:B-----5:R-:W-:-:S05]  /*0a90*/  PRMT R28, RZ, 0x7610, R25 ;  /* 0x00007610ff1c7816 */ /* 0x020fca0000000019 */
[----:B------:R-:W-:-:S05]  /*0aa0*/  FADD.FTZ R75, R28, R75 ;  /* 0x0000004b1c4b7221 */ /* 0x000fca0000010000 */
.L_x_18:
[----:B------:R-:W-:-:S04]  /*0ab0*/  F2FP.BF16.PACK_AB R28, RZ, R75 ;  /* 0x0000004bff1c723e */ /* 0x000fc800000010ff */
[----:B------:R-:W-:Y:S02]  /*0ac0*/  PRMT R21, R21, 0x5410, R28 ;  /* 0x0000541015157816 */ /* 0x000fe4000000001c */
.L_x_19:
[----:B------:R-:W-:-:S05]  /*0ad0*/  PRMT R74, RZ, 0x5410, R30 ;  /* 0x00005410ff4a7816 */ /* 0x000fca000000001e */
[----:B------:R-:W-:Y:S01]  /*0ae0*/  FMUL.FTZ R74, R74, R89 ;  /* 0x000000594a4a7220 */ /* 0x000fe20000410000 */
[----:B------:R-:W-:Y:S05]  /*0af0*/  @P1 BRA `(.L_x_20) ;  /* 0x0000002000001947 */ /* 0x000fea0003800000 */
[----:B------:R-:W-:Y:S05]  /*0b00*/  @P0 BRA `(.L_x_21) ;  /* 0x0000003000000947 */ /* 0x000fea0003800000 */
[----:B------:R-:W-:Y:S05]  /*0b10*/  BRA `(.L_x_22) ;  /* 0x0000004000007947 */ /* 0x000fea0003800000 */
.L_x_20:
[----:B-----5:R-:W-:-:S05]  /*0b20*/  PRMT R29, RZ, 0x5410, R26 ;  /* 0x00005410ff1d7816 */ /* 0x020fca000000001a */
[----:B------:R-:W-:-:S05]  /*0b30*/  FADD.FTZ R74, R29, R74 ;  /* 0x0000004a1d4a7221 */ /* 0x000fca0000010000 */
.L_x_21:
[----:B------:R-:W-:-:S04]  /*0b40*/  F2FP.BF16.PACK_AB R28, RZ, R74 ;  /* 0x0000004aff1c723e */ /* 0x000fc800000010ff */
[----:B------:R-:W-:Y:S02]  /*0b50*/  PRMT R22, R28, 0x7610, R22 ;  /* 0x000076101c167816 */ /* 0x000fe40000000016 */
.L_x_22:
[----:B------:R-:W-:-:S05]  /*0b60*/  PRMT R30, RZ, 0x7610, R30 ;  /* 0x00007610ff1e7816 */ /* 0x000fca000000001e */
[----:B------:R-:W-:Y:S01]  /*0b70*/  FMUL.FTZ R79, R30, R89 ;  /* 0x000000591e4f7220 */ /* 0x000fe20000410000 */
[----:B------:R-:W-:Y:S05]  /*0b80*/  @P1 BRA `(.L_x_23) ;  /* 0x0000002000001947 */ /* 0x000fea0003800000 */
[----:B------:R-:W-:Y:S05]  /*0b90*/  @P0 BRA `(.L_x_24) ;  /* 0x0000003000000947 */ /* 0x000fea0003800000 */
[----:B------:R-:W-:Y:S05]  /*0ba0*/  BRA `(.L_x_25) ;  /* 0x0000004000007947 */ /* 0x000fea0003800000 */
.L_x_23:
[----:B-----5:R-:W-:-:S05]  /*0bb0*/  PRMT R28, RZ, 0x7610, R26 ;  /* 0x00007610ff1c7816 */ /* 0x020fca000000001a */
[----:B------:R-:W-:-:S05]  /*0bc0*/  FADD.FTZ R79, R28, R79 ;  /* 0x0000004f1c4f7221 */ /* 0x000fca0000010000 */
.L_x_24:
[----:B------:R-:W-:-:S04]  /*0bd0*/  F2FP.BF16.PACK_AB R28, RZ, R79 ;  /* 0x0000004fff1c723e */ /* 0x000fc800000010ff */
[----:B------:R-:W-:Y:S02]  /*0be0*/  PRMT R22, R22, 0x5410, R28 ;  /* 0x0000541016167816 */ /* 0x000fe4000000001c */
.L_x_25:
[----:B------:R-:W-:-:S05]  /*0bf0*/  PRMT R80, RZ, 0x5410, R31 ;  /* 0x00005410ff507816 */ /* 0x000fca000000001f */
[----:B------:R-:W-:Y:S01]  /*0c00*/  FMUL.FTZ R80, R80, R89 ;  /* 0x0000005950507220 */ /* 0x000fe20000410000 */
[----:B------:R-:W-:Y:S05]  /*0c10*/  @P1 BRA `(.L_x_26) ;  /* 0x0000002000001947 */ /* 0x000fea0003800000 */
[----:B------:R-:W-:Y:S05]  /*0c20*/  @P0 BRA `(.L_x_27) ;  /* 0x0000003000000947 */ /* 0x000fea0003800000 */
[----:B------:R-:W-:Y:S05]  /*0c30*/  BRA `(.L_x_28) ;  /* 0x0000004000007947 */ /* 0x000fea0003800000 */
.L_x_26:
[----:B-----5:R-:W-:-:S05]  /*0c40*/  PRMT R29, RZ, 0x5410, R27 ;  /* 0x00005410ff1d7816 */ /* 0x020fca000000001b */
[----:B------:R-:W-:-:S05]  /*0c50*/  FADD.FTZ R80, R29, R80 ;  /* 0x000000501d507221 */ /* 0x000fca0000010000 */
.L_x_27:
[----:B------:R-:W-:-:S04]  /*0c60*/  F2FP.BF16.PACK_AB R28, RZ, R80 ;  /* 0x00000050ff1c723e */ /* 0x000fc800000010ff */
[----:B------:R-:W-:Y:S02]  /*0c70*/  PRMT R23, R28, 0x7610, R23 ;  /* 0x000076101c177816 */ /* 0x000fe40000000017 */
.L_x_28:
[----:B------:R-:W-:-:S05]  /*0c80*/  PRMT R28, RZ, 0x7610, R31 ;  /* 0x00007610ff1c7816 */ /* 0x000fca000000001f */
[----:B------:R-:W-:Y:S01]  /*0c90*/  FMUL.FTZ R85, R28, R89 ;  /* 0x000000591c557220 */ /* 0x000fe20000410000 */
[----:B------:R-:W-:Y:S05]  /*0ca0*/  @P1 BRA `(.L_x_29) ;  /* 0x0000002000001947 */ /* 0x000fea0003800000 */
[----:B------:R-:W-:Y:S05]  /*0cb0*/  @P0 BRA `(.L_x_30) ;  /* 0x0000003000000947 */ /* 0x000fea0003800000 */
[----:B------:R-:W-:Y:S05]  /*0cc0*/  BRA `(.L_x_31) ;  /* 0x0000004000007947 */ /* 0x000fea0003800000 */
.L_x_29:
[----:B-----5:R-:W-:-:S05]  /*0cd0*/  PRMT R28, RZ, 0x7610, R27 ;  /* 0x00007610ff1c7816 */ /* 0x020fca000000001b */
[----:B------:R-:W-:-:S05]  /*0ce0*/  FADD.FTZ R85, R28, R85 ;  /* 0x000000551c557221 */ /* 0x000fca0000010000 */
.L_x_30:
[----:B------:R-:W-:-:S04]  /*0cf0*/  F2FP.BF16.PACK_AB R28, RZ, R85 ;  /* 0x00000055ff1c723e */ /* 0x000fc800000010ff */
[----:B------:R-:W-:Y:S02]  /*0d00*/  PRMT R23, R23, 0x5410, R28 ;  /* 0x0000541017177816 */ /* 0x000fe4000000001c */
.L_x_31:
[C---:B------:R-:W-:Y:S02]  /*0d10*/  @P0 LEA R28, P1, R63.reuse, c[0x0][0x188], 0x4 ;  /* 0x000062003f1c0a11 */ /* 0x040fe400078220ff */
[C---:B------:R-:W-:Y:S02]  /*0d20*/  IADD3 R90, R63.reuse, 0x20, RZ ;  /* 0x000000203f5a7810 */ /* 0x040fe40007ffe0ff */
[----:B------:R-:W-:-:S05]  /*0d30*/  @P0 LEA.HI.X R29, R63, c[0x0][0x18c], RZ, 0x4, P1 ;  /* 0x000063003f1d0a11 */ /* 0x000fca00008f24ff */
[----:B------:R0:W-:Y:S04]  /*0d40*/  @P0 STG.E.128 [R28.64], R20 ;  /* 0x000000141c000986 */ /* 0x0001e8000c101d04 */
.L_x_7:
[----:B------:R-:W-:Y:S05]  /*0d50*/  BSYNC B0 ;  /* 0x0000000000007941 */ /* 0x000fea0003800000 */
.L_x_6:
[----:B------:R-:W-:Y:S01]  /*0d60*/  BSSY B0, `(.L_x_32) ;  /* 0x0000058000007945 */ /* 0x000fe20003800000 */
[----:B------:R-:W-:Y:S05]  /*0d70*/  @!P3 BRA `(.L_x_33) ;  /* 0x000005600000b947 */ /* 0x000fea0003800000 */
[----:B0-----:R-:W-:Y:S01]  /*0d80*/  HFMA2.MMA R29, -RZ, RZ, 0, 9.5367431640625e-07 ;  /* 0x00000010ff1d7435 */ /* 0x001fe200000001ff */
[----:B------:R-:W-:-:S04]  /*0d90*/  ISETP.NE.U32.AND P1, PT, RZ, c[0x0][0x180], PT ;  /* 0x00006000ff007a0c */ /* 0x000fc80003f25070 */
[----:B------:R-:W-:-:S05]  /*0da0*/  ISETP.NE.AND.EX P1, PT, RZ, c[0x0][0x184], PT, P1 ;  /* 0x00006100ff007a0c */ /* 0x000fca0003f25310 */
[----:B------:R-:W-:-:S06]  /*0db0*/  IMAD.WIDE.U32 R28, R90, R29, c[0x0][0x170] ;  /* 0x00005c005a1c7625 */ /* 0x000fcc00078e001d */
[----:B------:R-:W2:Y:S02]  /*0dc0*/  LDG.E.128 R28, [R28.64] ;  /* 0x000000041c1c7981 */ /* 0x000ea4000c1e1d00 */
[----:B------:R-:W-:-:S04]  /*0dd0*/  @P1 LEA R92, P5, R90, c[0x0][0x180], 0x4 ;  /* 0x000060005a5c1a11 */ /* 0x000fc800078a20ff */
[----:B------:R-:W-:-:S05]  /*0de0*/  @P1 LEA.HI.X R93, R90, c[0x0][0x184], RZ, 0x4, P5 ;  /* 0x000061005a5d1a11 */ /* 0x000fca00028f24ff */
[----:B-----5:R0:W5:Y:S01]  /*0df0*/  @P1 LDG.E.128 R24, [R92.64] ;  /* 0x000000045c181981 */ /* 0x020162000c1e1d00 */
[----:B------:R-:W-:-:S04]  /*0e00*/  ISETP.NE.U32.AND P1, PT, RZ, c[0x0][0x180], PT ;  /* 0x00006000ff007a0c */ /* 0x000fc80003f25070 */
[----:B------:R-:W-:Y:S02]  /*0e10*/  ISETP.NE.AND.EX P1, PT, RZ, c[0x0][0x184], PT, P1 ;  /* 0x00006100ff007a0c */ /* 0x000fe40003f25310 */
[----:B--2---:R-:W-:-:S05]  /*0e20*/  PRMT R70, RZ, 0x5410, R28 ;  /* 0x00005410ff467816 */ /* 0x004fca000000001c */
[----:B------:R-:W-:-:S06]  /*0e30*/  FMUL.FTZ R65, R70, R89 ;  /* 0x0000005946417220 */ /* 0x000fcc0000410000 */
[----:B------:R-:W-:Y:S05]  /*0e40*/  @P1 BRA `(.L_x_34) ;  /* 0x0000002000001947 */ /* 0x000fea0003800000 */
[----:B0-----:R-:W-:Y:S05]  /*0e50*/  @P0 BRA `(.L_x_35) ;  /* 0x0000003000000947 */ /* 0x001fea0003800000 */
[----:B------:R-:W-:Y:S05]  /*0e60*/  BRA `(.L_x_36) ;  /* 0x0000004000007947 */ /* 0x000fea0003800000 */
.L_x_34:
[----:B0----5:R-:W-:-:S05]  /*0e70*/  PRMT R70, RZ, 0x5410, R24 ;  /* 0x00005410ff467816 */ /* 0x021fca0000000018 */
[----:B------:R-:W-:-:S05]  /*0e80*/  FADD.FTZ R65, R70, R65 ;  /* 0x0000004146417221 */ /* 0x000fca0000010000 */
.L_x_35:
[----:B------:R-:W-:-:S04]  /*0e90*/  F2FP.BF16.PACK_AB R69, RZ, R65 ;  /* 0x00000041ff45723e */ /* 0x000fc800000010ff */
[----:B------:R-:W-:Y:S02]  /*0ea0*/  PRMT R20, R69, 0x7610, R20 ;  /* 0x0000761045147816 */ /* 0x000fe40000000014 */
.L_x_36:
[----:B------:R-:W-:-:S05]  /*0eb0*/  PRMT R28, RZ, 0x7610, R28 ;  /* 0x00007610ff1c7816 */ /* 0x000fca000000001c */
[----:B------:R-:W-:Y:S01]  /*0ec0*/  FMUL.FTZ R69, R28, R89 ;  /* 0x000000591c457220 */ /* 0x000fe20000410000 */
[----:B------:R-:W-:Y:S05]  /*0ed0*/  @P1 BRA `(.L_x_37) ;  /* 0x0000002000001947 */ /* 0x000fea0003800000 */
[----:B------:R-:W-:Y:S05]  /*0ee0*/  @P0 BRA `(.L_x_38) ;  /* 0x0000003000000947 */ /* 0x000fea0003800000 */
[----:B------:R-:W-:Y:S05]  /*0ef0*/  BRA `(.L_x_39) ;  /* 0x0000004000007947 */ /* 0x000fea0003800000 */
.L_x_37:
[----:B-----5:R-:W-:-:S05]  /*0f00*/  PRMT R28, RZ, 0x7610, R24 ;  /* 0x00007610ff1c7816 */ /* 0x020fca0000000018 */
[----:B------:R-:W-:-:S05]  /*0f10*/  FADD.FTZ R69, R28, R69 ;  /* 0x000000451c457221 */ /* 0x000fca0000010000 */
.L_x_38:
[----:B------:R-:W-:-:S04]  /*0f20*/  F2FP.BF16.PACK_AB R28, RZ, R69 ;  /* 0x00000045ff1c723e */ /* 0x000fc800000010ff */
[----:B------:R-:W-:Y:S02]  /*0f30*/  PRMT R20, R20, 0x5410, R28 ;  /* 0x0000541014147816 */ /* 0x000fe4000000001c */
.L_x_39:
[----:B------:R-:W-:-:S05]  /*0f40*/  PRMT R70, RZ, 0x5410, R29 ;  /* 0x00005410ff467816 */ /* 0x000fca000000001d */
[----:B------:R-:W-:Y:S01]  /*0f50*/  FMUL.FTZ R70, R70, R89 ;  /* 0x0000005946467220 */ /* 0x000fe20000410000 */
[----:B------:R-:W-:Y:S05]  /*0f60*/  @P1 BRA `(.L_x_40) ;  /* 0x0000002000001947 */ /* 0x000fea0003800000 */
[----:B------:R-:W-:Y:S05]  /*0f70*/  @P0 BRA `(.L_x_41) ;  /* 0x0000003000000947 */ /* 0x000fea0003800000 */
[----:B------:R-:W-:Y:S05]  /*0f80*/  BRA `(.L_x_42) ;  /* 0x0000004000007947 */ /* 0x000fea0003800000 */
.L_x_40:
[----:B-----5:R-:W-:-:S05]  /*0f90*/  PRMT R73, RZ, 0x5410, R25 ;  /* 0x00005410ff497816 */ /* 0x020fca0000000019 */
[----:B------:R-:W-:-:S05]  /*0fa0*/  FADD.FTZ R70, R73, R70 ;  /* 0x0000004649467221 */ /* 0x000fca0000010000 */
.L_x_41:
[----:B------:R-:W-:-:S04]  /*0fb0*/  F2FP.BF16.PACK_AB R28, RZ, R70 ;  /* 0x00000046ff1c723e */ /* 0x000fc800000010ff */
[----:B------:R-:W-:Y:S02]  /*0fc0*/  PRMT R21, R28, 0x7610, R21 ;  /* 0x000076101c157816 */ /* 0x000fe40000000015 */
.L_x_42:
[----:B------:R-:W-:-:S05]  /*0fd0*/  PRMT R28, RZ, 0x7610, R29 ;  /* 0x00007610ff1c7816 */ /* 0x000fca000000001d */
[----:B------:R-:W-:Y:S01]  /*0fe0*/  FMUL.FTZ R73, R28, R89 ;  /* 0x000000591c497220 */ /* 0x000fe20000410000 */
[----:B------:R-:W-:Y:S05]  /*0ff0*/  @P1 BRA `(.L_x_43) ;  /* 0x0000002000001947 */ /* 0x000fea0003800000 */
[----:B------:R-:W-:Y:S05]  /*1000*/  @P0 BRA `(.L_x_44) ;  /* 0x0000003000000947 */ /* 0x000fea0003800000 */
[----:B------:R-:W-:Y:S05]  /*1010*/  BRA `(.L_x_45) ;  /* 0x0000004000007947 */ /* 0x000fea0003800000 */
.L_x_43:
[----:B-----5:R-:W-:-:S05]  /*1020*/  PRMT R28, RZ, 0x7610, R25 ;  /* 0x00007610ff1c7816 */ /* 0x020fca0000000019 */
[----:B------:R-:W-:-:S05]  /*1030*/  FADD.FTZ R73, R28, R73 ;  /* 0x000000491c497221 */ /* 0x000fca0000010000 */
.L_x_44:
[----:B------:R-:W-:-:S04]  /*1040*/  F2FP.BF16.PACK_AB R28, RZ, R73 ;  /* 0x00000049ff1c723e */ /* 0x000fc800000010ff */
[----:B------:R-:W-:Y:S02]  /*1050*/  PRMT R21, R21, 0x5410, R28 ;  /* 0x0000541015157816 */ /* 0x000fe4000000001c */
.L_x_45:
[----:B------:R-:W-:-:S05]  /*1060*/  PRMT R76, RZ, 0x5410, R30 ;  /* 0x00005410ff4c7816 */ /* 0x000fca000000001e */
[----:B------:R-:W-:Y:S01]  /*1070*/  FMUL.FTZ R76, R76, R89 ;  /* 0x000000594c4c7220 */ /* 0x000fe20000410000 */
[----:B------:R-:W-:Y:S05]  /*1080*/  @P1 BRA `(.L_x_46) ;  /* 0x0000002000001947 */ /* 0x000fea0003800000 */
[----:B------:R-:W-:Y:S05]  /*1090*/  @P0 BRA `(.L_x_47) ;  /* 0x0000003000000947 */ /* 0x000fea0003800000 */
[----:B------:R-:W-:Y:S05]  /*10a0*/  BRA `(.L_x_48) ;  /* 0x0000004000007947 */ /* 0x000fea0003800000 */
.L_x_46:
[----:B-----5:R-:W-:-:S05]  /*10b0*/  PRMT R29, RZ, 0x5410, R26 ;  /* 0x00005410ff1d7816 */ /* 0x020fca000000001a */
[----:B------:R-:W-:-:S05]  /*10c0*/  FADD.FTZ R76, R29, R76 ;  /* 0x0000004c1d4c7221 */ /* 0x000fca0000010000 */
.L_x_47:
[----:B------:R-:W-:-:S04]  /*10d0*/  F2FP.BF16.PACK_AB R28, RZ, R76 ;  /* 0x0000004cff1c723e */ /* 0x000fc800000010ff */
[----:B------:R-:W-:Y:S02]  /*10e0*/  PRMT R22, R28, 0x7610, R22 ;  /* 0x000076101c167816 */ /* 0x000fe40000000016 */
.L_x_48:
[----:B------:R-:W-:-:S05]  /*10f0*/  PRMT R30, RZ, 0x7610, R30 ;  /* 0x00007610ff1e7816 */ /* 0x000fca000000001e */
[----:B------:R-:W-:Y:S01]  /*1100*/  FMUL.FTZ R81, R30, R89 ;  /* 0x000000591e517220 */ /* 0x000fe20000410000 */
[----:B------:R-:W-:Y:S05]  /*1110*/  @P1 BRA `(.L_x_49) ;  /* 0x0000002000001947 */ /* 0x000fea0003800000 */
[----:B------:R-:W-:Y:S05]  /*1120*/  @P0 BRA `(.L_x_50) ;  /* 0x0000003000000947 */ /* 0x000fea0003800000 */
[----:B------:R-:W-:Y:S05]  /*1130*/  BRA `(.L_x_51) ;  /* 0x0000004000007947 */ /* 0x000fea0003800000 */
.L_x_49:
[----:B-----5:R-:W-:-:S05]  /*1140*/  PRMT R28, RZ, 0x7610, R26 ;  /* 0x00007610ff1c7816 */ /* 0x020fca000000001a */
[----:B------:R-:W-:-:S05]  /*1150*/  FADD.FTZ R81, R28, R81 ;  /* 0x000000511c517221 */ /* 0x000fca0000010000 */
.L_x_50:
[----:B------:R-:W-:-:S04]  /*1160*/  F2FP.BF16.PACK_AB R28, RZ, R81 ;  /* 0x00000051ff1c723e */ /* 0x000fc800000010ff */
[----:B------:R-:W-:Y:S02]  /*1170*/  PRMT R22, R22, 0x5410, R28 ;  /* 0x0000541016167816 */ /* 0x000fe4000000001c */
.L_x_51:
[----:B------:R-:W-:-:S05]  /*1180*/  PRMT R82, RZ, 0x5410, R31 ;  /* 0x00005410ff527816 */ /* 0x000fca000000001f */
[----:B------:R-:W-:Y:S01]  /*1190*/  FMUL.FTZ R82, R82, R89 ;  /* 0x0000005952527220 */ /* 0x000fe20000410000 */
[----:B------:R-:W-:Y:S05]  /*11a0*/  @P1 BRA `(.L_x_52) ;  /* 0x0000002000001947 */ /* 0x000fea0003800000 */
[----:B------:R-:W-:Y:S05]  /*11b0*/  @P0 BRA `(.L_x_53) ;  /* 0x0000003000000947 */ /* 0x000fea0003800000 */
[----:B------:R-:W-:Y:S05]  /*11c0*/  BRA `(.L_x_54) ;  /* 0x0000004000007947 */ /* 0x000fea0003800000 */
.L_x_52:
[----:B-----5:R-:W-:-:S05]  /*11d0*/  PRMT R29, RZ, 0x5410, R27 ;  /* 0x00005410ff1d7816 */ /* 0x020fca000000001b */
[----:B------:R-:W-:-:S05]  /*11e0*/  FADD.FTZ R82, R29, R82 ;  /* 0x000000521d527221 */ /* 0x000fca0000010000 */
.L_x_53:
[----:B------:R-:W-:-:S04]  /*11f0*/  F2FP.BF16.PACK_AB R28, RZ, R82 ;  /* 0x00000052ff1c723e */ /* 0x000fc800000010ff */
[----:B------:R-:W-:Y:S02]  /*1200*/  PRMT R23, R28, 0x7610, R23 ;  /* 0x000076101c177816 */ /* 0x000fe40000000017 */
.L_x_54:
[----:B------:R-:W-:-:S05]  /*1210*/  PRMT R86, RZ, 0x7610, R31 ;  /* 0x00007610ff567816 */ /* 0x000fca000000001f */
[----:B------:R-:W-:Y:S01]  /*1220*/  FMUL.FTZ R86, R86, R89 ;  /* 0x0000005956567220 */ /* 0x000fe20000410000 */
[----:B------:R-:W-:Y:S05]  /*1230*/  @P1 BRA `(.L_x_55) ;  /* 0x0000002000001947 */ /* 0x000fea0003800000 */
[----:B------:R-:W-:Y:S05]  /*1240*/  @P0 BRA `(.L_x_56) ;  /* 0x0000003000000947 */ /* 0x000fea0003800000 */
[----:B------:R-:W-:Y:S05]  /*1250*/  BRA `(.L_x_57) ;  /* 0x0000004000007947 */ /* 0x000fea0003800000 */
.L_x_55:
[----:B-----5:R-:W-:-:S05]  /*1260*/  PRMT R29, RZ, 0x7610, R27 ;  /* 0x00007610ff1d7816 */ /* 0x020fca000000001b */
[----:B------:R-:W-:-:S05]  /*1270*/  FADD.FTZ R86, R29, R86 ;  /* 0x000000561d567221 */ /* 0x000fca0000010000 */
.L_x_56:
[----:B------:R-:W-:-:S04]  /*1280*/  F2FP.BF16.PACK_AB R28, RZ, R86 ;  /* 0x00000056ff1c723e */ /* 0x000fc800000010ff */
[----:B------:R-:W-:Y:S02]  /*1290*/  PRMT R23, R23, 0x5410, R28 ;  /* 0x0000541017177816 */ /* 0x000fe4000000001c */
.L_x_57:
[----:B------:R-:W-:-:S04]  /*12a0*/  @P0 LEA R28, P1, R90, c[0x0][0x188], 0x4 ;  /* 0x000062005a1c0a11 */ /* 0x000fc800078220ff */
[C---:B------:R-:W-:Y:S02]  /*12b0*/  @P0 LEA.HI.X R29, R90.reuse, c[0x0][0x18c], RZ, 0x4, P1 ;  /* 0x000063005a1d0a11 */ /* 0x040fe400008f24ff */
[----:B------:R-:W-:-:S03]  /*12c0*/  IADD3 R90, R90, 0x20, RZ ;  /* 0x000000205a5a7810 */ /* 0x000fc60007ffe0ff */
[----:B------:R0:W-:Y:S04]  /*12d0*/  @P0 STG.E.128 [R28.64], R20 ;  /* 0x000000141c000986 */ /* 0x0001e8000c101d04 */
.L_x_33:
[----:B------:R-:W-:Y:S05]  /*12e0*/  BSYNC B0 ;  /* 0x0000000000007941 */ /* 0x000fea0003800000 */
.L_x_32:
[----:B------:R-:W-:Y:S01]  /*12f0*/  BSSY B0, `(.L_x_58) ;  /* 0x0000057000007945 */ /* 0x000fe20003800000 */
[----:B------:R-:W-:Y:S05]  /*1300*/  @!P2 BRA `(.L_x_59) ;  /* 0x000005500000a947 */ /* 0x000fea0003800000 */
[----:B0-----:R-:W-:Y:S02]  /*1310*/  MOV R29, 0x10 ;  /* 0x00000010001d7802 */ /* 0x001fe40000000f00 */
[----:B------:R-:W-:-:S03]  /*1320*/  ISETP.NE.U32.AND P1, PT, RZ, c[0x0][0x180], PT ;  /* 0x00006000ff007a0c */ /* 0x000fc60003f25070 */
[----:B------:R-:W-:Y:S01]  /*1330*/  IMAD.WIDE.U32 R28, R90, R29, c[0x0][0x170] ;  /* 0x00005c005a1c7625 */ /* 0x000fe200078e001d */
[----:B------:R-:W-:-:S05]  /*1340*/  ISETP.NE.AND.EX P1, PT, RZ, c[0x0][0x184], PT, P1 ;  /* 0x00006100ff007a0c */ /* 0x000fca0003f25310 */
[----:B------:R-:W2:Y:S08]  /*1350*/  LDG.E.128 R28, [R28.64] ;  /* 0x000000041c1c7981 */ /* 0x000eb0000c1e1d00 */
        /* <DEDUP_REMOVED lines=10> */
.L_x_60:
[----:B0----5:R-:W-:-:S05]  /*1400*/  PRMT R71, RZ, 0x5410, R24 ;  /* 0x00005410ff477816 */ /* 0x021fca0000000018 */
[----:B------:R-:W-:-:S05]  /*1410*/  FADD.FTZ R66, R71, R66 ;  /* 0x0000004247427221 */ /* 0x000fca0000010000 */
.L_x_61:
[----:B------:R-:W-:-:S04]  /*1420*/  F2FP.BF16.PACK_AB R71, RZ, R66 ;  /* 0x00000042ff47723e */ /* 0x000fc800000010ff */
[----:B------:R-:W-:Y:S02]  /*1430*/  PRMT R20, R71, 0x7610, R20 ;  /* 0x0000761047147816 */ /* 0x000fe40000000014 */
.L_x_62:
[----:B------:R-:W-:-:S05]  /*1440*/  PRMT R28, RZ, 0x7610, R28 ;  /* 0x00007610ff1c7816 */ /* 0x000fca000000001c */
[----:B------:R-:W-:Y:S01]  /*1450*/  FMUL.FTZ R71, R28, R89 ;  /* 0x000000591c477220 */ /* 0x000fe20000410000 */
[----:B------:R-:W-:Y:S05]  /*1460*/  @P1 BRA `(.L_x_63) ;  /* 0x0000002000001947 */ /* 0x000fea0003800000 */
[----:B------:R-:W-:Y:S05]  /*1470*/  @P0 BRA `(.L_x_64) ;  /* 0x0000003000000947 */ /* 0x000fea0003800000 */
[----:B------:R-:W-:Y:S05]  /*1480*/  BRA `(.L_x_65) ;  /* 0x0000004000007947 */ /* 0x000fea0003800000 */
.L_x_63:
[----:B-----5:R-:W-:-:S05]  /*1490*/  PRMT R28, RZ, 0x7610, R24 ;  /* 0x00007610ff1c7816 */ /* 0x020fca0000000018 */
[----:B------:R-:W-:-:S05]  /*14a0*/  FADD.FTZ R71, R28, R71 ;  /* 0x000000471c477221 */ /* 0x000fca0000010000 */
.L_x_64:
[----:B------:R-:W-:-:S04]  /*14b0*/  F2FP.BF16.PACK_AB R28, RZ, R71 ;  /* 0x00000047ff1c723e */ /* 0x000fc800000010ff */
[----:B------:R-:W-:Y:S02]  /*14c0*/  PRMT R20, R20, 0x5410, R28 ;  /* 0x0000541014147816 */ /* 0x000fe4000000001c */
.L_x_65:
[----:B------:R-:W-:-:S05]  /*14d0*/  PRMT R72, RZ, 0x5410, R29 ;  /* 0x00005410ff487816 */ /* 0x000fca000000001d */
[----:B------:R-:W-:Y:S01]  /*14e0*/  FMUL.FTZ R72, R72, R89 ;  /* 0x0000005948487220 */ /* 0x000fe20000410000 */
[----:B------:R-:W-:Y:S05]  /*14f0*/  @P1 BRA `(.L_x_66) ;  /* 0x0000002000001947 */ /* 0x000fea0003800000 */
[----:B------:R-:W-:Y:S05]  /*1500*/  @P0 BRA `(.L_x_67) ;  /* 0x0000003000000947 */ /* 0x000fea0003800000 */
[----:B------:R-:W-:Y:S05]  /*1510*/  BRA `(.L_x_68) ;  /* 0x0000004000007947 */ /* 0x000fea0003800000 */
.L_x_66:
[----:B-----5:R-:W-:-:S05]  /*1520*/  PRMT R77, RZ, 0x5410, R25 ;  /* 0x00005410ff4d7816 */ /* 0x020fca0000000019 */
[----:B------:R-:W-:-:S05]  /*1530*/  FADD.FTZ R72, R77, R72 ;  /* 0x000000484d487221 */ /* 0x000fca0000010000 */
.L_x_67:
[----:B------:R-:W-:-:S04]  /*1540*/  F2FP.BF16.PACK_AB R28, RZ, R72 ;  /* 0x00000048ff1c723e */ /* 0x000fc800000010ff */
[----:B------:R-:W-:Y:S02]  /*1550*/  PRMT R21, R28, 0x7610, R21 ;  /* 0x000076101c157816 */ /* 0x000fe40000000015 */
.L_x_68:
[----:B------:R-:W-:-:S05]  /*1560*/  PRMT R28, RZ, 0x7610, R29 ;  /* 0x00007610ff1c7816 */ /* 0x000fca000000001d */
[----:B------:R-:W-:Y:S01]  /*1570*/  FMUL.FTZ R77, R28, R89 ;  /* 0x000000591c4d7220 */ /* 0x000fe20000410000 */
[----:B------:R-:W-:Y:S05]  /*1580*/  @P1 BRA `(.L_x_69) ;  /* 0x0000002000001947 */ /* 0x000fea0003800000 */
[----:B------:R-:W-:Y:S05]  /*1590*/  @P0 BRA `(.L_x_70) ;  /* 0x0000003000000947 */ /* 0x000fea0003800000 */
[----:B------:R-:W-:Y:S05]  /*15a0*/  BRA `(.L_x_71) ;  /* 0x0000004000007947 */ /* 0x000fea0003800000 */
.L_x_69:
[----:B-----5:R-:W-:-:S05]  /*15b0*/  PRMT R28, RZ, 0x7610, R25 ;  /* 0x00007610ff1c7816 */ /* 0x020fca0000000019 */
[----:B------:R-:W-:-:S05]  /*15c0*/  FADD.FTZ R77, R28, R77 ;  /* 0x0000004d1c4d7221 */ /* 0x000fca0000010000 */
.L_x_70:
[----:B------:R-:W-:-:S04]  /*15d0*/  F2FP.BF16.PACK_AB R28, RZ, R77 ;  /* 0x0000004dff1c723e */ /* 0x000fc800000010ff */
[----:B------:R-:W-:Y:S02]  /*15e0*/  PRMT R21, R21, 0x5410, R28 ;  /* 0x0000541015157816 */ /* 0x000fe4000000001c */
.L_x_71:
[----:B------:R-:W-:-:S05]  /*15f0*/  PRMT R78, RZ, 0x5410, R30 ;  /* 0x00005410ff4e7816 */ /* 0x000fca000000001e */
[----:B------:R-:W-:Y:S01]  /*1600*/  FMUL.FTZ R78, R78, R89 ;  /* 0x000000594e4e7220 */ /* 0x000fe20000410000 */
[----:B------:R-:W-:Y:S05]  /*1610*/  @P1 BRA `(.L_x_72) ;  /* 0x0000002000001947 */ /* 0x000fea0003800000 */
[----:B------:R-:W-:Y:S05]  /*1620*/  @P0 BRA `(.L_x_73) ;  /* 0x0000003000000947 */ /* 0x000fea0003800000 */
[----:B------:R-:W-:Y:S05]  /*1630*/  BRA `(.L_x_74) ;  /* 0x0000004000007947 */ /* 0x000fea0003800000 */
.L_x_72:
[----:B-----5:R-:W-:-:S05]  /*1640*/  PRMT R29, RZ, 0x5410, R26 ;  /* 0x00005410ff1d7816 */ /* 0x020fca000000001a */
[----:B------:R-:W-:-:S05]  /*1650*/  FADD.FTZ R78, R29, R78 ;  /* 0x0000004e1d4e7221 */ /* 0x000fca0000010000 */
.L_x_73:
[----:B------:R-:W-:-:S04]  /*1660*/  F2FP.BF16.PACK_AB R28, RZ, R78 ;  /* 0x0000004eff1c723e */ /* 0x000fc800000010ff */
[----:B------:R-:W-:Y:S02]  /*1670*/  PRMT R22, R28, 0x7610, R22 ;  /* 0x000076101c167816 */ /* 0x000fe40000000016 */
.L_x_74:
[----:B------:R-:W-:-:S05]  /*1680*/  PRMT R30, RZ, 0x7610, R30 ;  /* 0x00007610ff1e7816 */ /* 0x000fca000000001e */
[----:B------:R-:W-:Y:S01]  /*1690*/  FMUL.FTZ R83, R30, R89 ;  /* 0x000000591e537220 */ /* 0x000fe20000410000 */
[----:B------:R-:W-:Y:S05]  /*16a0*/  @P1 BRA `(.L_x_75) ;  /* 0x0000002000001947 */ /* 0x000fea0003800000 */
[----:B------:R-:W-:Y:S05]  /*16b0*/  @P0 BRA `(.L_x_76) ;  /* 0x0000003000000947 */ /* 0x000fea0003800000 */
[----:B------:R-:W-:Y:S05]  /*16c0*/  BRA `(.L_x_77) ;  /* 0x0000004000007947 */ /* 0x000fea0003800000 */
.L_x_75:
[----:B-----5:R-:W-:-:S05]  /*16d0*/  PRMT R28, RZ, 0x7610, R26 ;  /* 0x00007610ff1c7816 */ /* 0x020fca000000001a */
[----:B------:R-:W-:-:S05]  /*16e0*/  FADD.FTZ R83, R28, R83 ;  /* 0x000000531c537221 */ /* 0x000fca0000010000 */
.L_x_76:
[----:B------:R-:W-:-:S04]  /*16f0*/  F2FP.BF16.PACK_AB R28, RZ, R83 ;  /* 0x00000053ff1c723e */ /* 0x000fc800000010ff */
[----:B------:R-:W-:Y:S02]  /*1700*/  PRMT R22, R22, 0x5410, R28 ;  /* 0x0000541016167816 */ /* 0x000fe4000000001c */
.L_x_77:
[----:B------:R-:W-:-:S05]  /*1710*/  PRMT R84, RZ, 0x5410, R31 ;  /* 0x00005410ff547816 */ /* 0x000fca000000001f */
[----:B------:R-:W-:Y:S01]  /*1720*/  FMUL.FTZ R84, R84, R89 ;  /* 0x0000005954547220 */ /* 0x000fe20000410000 */
[----:B------:R-:W-:Y:S05]  /*1730*/  @P1 BRA `(.L_x_78) ;  /* 0x0000002000001947 */ /* 0x000fea0003800000 */
[----:B------:R-:W-:Y:S05]  /*1740*/  @P0 BRA `(.L_x_79) ;  /* 0x0000003000000947 */ /* 0x000fea0003800000 */
[----:B------:R-:W-:Y:S05]  /*1750*/  BRA `(.L_x_80) ;  /* 0x0000004000007947 */ /* 0x000fea0003800000 */
.L_x_78:
[----:B-----5:R-:W-:-:S05]  /*1760*/  PRMT R29, RZ, 0x5410, R27 ;  /* 0x00005410ff1d7816 */ /* 0x020fca000000001b */
[----:B------:R-:W-:-:S05]  /*1770*/  FADD.FTZ R84, R29, R84 ;  /* 0x000000541d547221 */ /* 0x000fca0000010000 */
.L_x_79:
[----:B------:R-:W-:-:S04]  /*1780*/  F2FP.BF16.PACK_AB R28, RZ, R84 ;  /* 0x00000054ff1c723e */ /* 0x000fc800000010ff */
[----:B------:R-:W-:Y:S02]  /*1790*/  PRMT R23, R28, 0x7610, R23 ;  /* 0x000076101c177816 */ /* 0x000fe40000000017 */
.L_x_80:
[----:B------:R-:W-:-:S05]  /*17a0*/  PRMT R28, RZ, 0x7610, R31 ;  /* 0x00007610ff1c7816 */ /* 0x000fca000000001f */
[----:B------:R-:W-:Y:S01]  /*17b0*/  FMUL.FTZ R87, R28, R89 ;  /* 0x000000591c577220 */ /* 0x000fe20000410000 */
[----:B------:R-:W-:Y:S05]  /*17c0*/  @P1 BRA `(.L_x_81) ;  /* 0x0000002000001947 */ /* 0x000fea0003800000 */
[----:B------:R-:W-:Y:S05]  /*17d0*/  @P0 BRA `(.L_x_82) ;  /* 0x0000003000000947 */ /* 0x000fea0003800000 */
[----:B------:R-:W-:Y:S05]  /*17e0*/  BRA `(.L_x_83) ;  /* 0x0000004000007947 */ /* 0x000fea0003800000 */
.L_x_81:
[----:B-----5:R-:W-:-:S05]  /*17f0*/  PRMT R28, RZ, 0x7610, R27 ;  /* 0x00007610ff1c7816 */ /* 0x020fca000000001b */
[----:B------:R-:W-:-:S05]  /*1800*/  FADD.FTZ R87, R28, R87 ;  /* 0x000000571c577221 */ /* 0x000fca0000010000 */
.L_x_82:
[----:B------:R-:W-:-:S04]  /*1810*/  F2FP.BF16.PACK_AB R28, RZ, R87 ;  /* 0x00000057ff1c723e */ /* 0x000fc800000010ff */
[----:B------:R-:W-:Y:S02]  /*1820*/  PRMT R23, R23, 0x5410, R28 ;  /* 0x0000541017177816 */ /* 0x000fe4000000001c */
.L_x_83:
[----:B------:R-:W-:-:S04]  /*1830*/  @P0 LEA R28, P1, R90, c[0x0][0x188], 0x4 ;  /* 0x000062005a1c0a11 */ /* 0x000fc800078220ff */
[----:B------:R-:W-:-:S05]  /*1840*/  @P0 LEA.HI.X R29, R90, c[0x0][0x18c], RZ, 0x4, P1 ;  /* 0x000063005a1d0a11 */ /* 0x000fca00008f24ff */
[----:B------:R0:W-:Y:S04]  /*1850*/  @P0 STG.E.128 [R28.64], R20 ;  /* 0x000000141c000986 */ /* 0x0001e8000c101d04 */
.L_x_59:
[----:B------:R-:W-:Y:S05]  /*1860*/  BSYNC B0 ;  /* 0x0000000000007941 */ /* 0x000fea0003800000 */
.L_x_58:
[----:B0-----:R-:W-:Y:S01]  /*1870*/  FADD.FTZ R29, RZ, R62 ;  /* 0x0000003eff1d7221 */ /* 0x001fe20000010000 */
[C---:B------:R-:W-:Y:S02]  /*1880*/  ISETP.GT.U32.AND P5, PT, R18.reuse, 0x3f, PT ;  /* 0x0000003f1200780c */ /* 0x040fe40003fa4070 */
[----:B------:R-:W-:Y:S01]  /*1890*/  ISETP.GT.U32.AND P6, PT, R18, 0x5f, PT ;  /* 0x0000005f1200780c */ /* 0x000fe20003fc4070 */
[----:B------:R-:W-:Y:S01]  /*18a0*/  FADD.FTZ R28, R68, R29 ;  /* 0x0000001d441c7221 */ /* 0x000fe20000010000 */
[----:B------:R-:W-:-:S03]  /*18b0*/  ISETP.NE.AND P1, PT, R88, RZ, PT ;  /* 0x000000ff5800720c */ /* 0x000fc60003f25270 */
[----:B------:R-:W-:-:S04]  /*18c0*/  FADD.FTZ R28, R67, R28 ;  /* 0x0000001c431c7221 */ /* 0x000fc80000010000 */
[----:B------:R-:W-:-:S04]  /*18d0*/  FADD.FTZ R29, R75, R28 ;  /* 0x0000001c4b1d7221 */ /* 0x000fc80000010000 */
[----:B------:R-:W-:-:S04]  /*18e0*/  FADD.FTZ R28, R74, R29 ;  /* 0x0000001d4a1c7221 */ /* 0x000fc80000010000 */
[----:B------:R-:W-:-:S04]  /*18f0*/  FADD.FTZ R29, R79, R28 ;  /* 0x0000001c4f1d7221 */ /* 0x000fc80000010000 */
[----:B------:R-:W-:-:S04]  /*1900*/  FADD.FTZ R28, R80, R29 ;  /* 0x0000001d501c7221 */ /* 0x000fc80000010000 */
[----:B------:R-:W-:-:S05]  /*1910*/  FADD.FTZ R28, R85, R28 ;  /* 0x0000001c551c7221 */ /* 0x000fca0000010000 */
[----:B------:R-:W-:-:S05]  /*1920*/  FSEL R30, R28, RZ, P4 ;  /* 0x000000ff1c1e7208 */ /* 0x000fca0002000000 */
[----:B------:R-:W-:-:S04]  /*1930*/  FADD.FTZ R28, R65, R30 ;  /* 0x0000001e411c7221 */ /* 0x000fc80000010000 */
[----:B------:R-:W-:-:S04]  /*1940*/  FADD.FTZ R29, R69, R28 ;  /* 0x0000001c451d7221 */ /* 0x000fc80000010000 */
[----:B------:R-:W-:-:S04]  /*1950*/  FADD.FTZ R28, R70, R29 ;  /* 0x0000001d461c7221 */ /* 0x000fc80000010000 */
[----:B------:R-:W-:-:S04]  /*1960*/  FADD.FTZ R29, R73, R28 ;  /* 0x0000001c491d7221 */ /* 0x000fc80000010000 */
[----:B------:R-:W-:-:S04]  /*1970*/  FADD.FTZ R28, R76, R29 ;  /* 0x0000001d4c1c7221 */ /* 0x000fc80000010000 */
[----:B------:R-:W-:-:S04]  /*1980*/  FADD.FTZ R29, R81, R28 ;  /* 0x0000001c511d7221 */ /* 0x000fc80000010000 */
[----:B------:R-:W-:-:S04]  /*1990*/  FADD.FTZ R29, R82, R29 ;  /* 0x0000001d521d7221 */ /* 0x000fc80000010000 */
[----:B------:R-:W-:-:S04]  /*19a0*/  @P5 FADD.FTZ R30, R86, R29 ;  /* 0x0000001d561e5221 */ /* 0x000fc80000010000 */
[----:B------:R-:W-:-:S04]  /*19b0*/  FADD.FTZ R28, R66, R30 ;  /* 0x0000001e421c7221 */ /* 0x000fc80000010000 */
[----:B------:R-:W-:-:S04]  /*19c0*/  FADD.FTZ R29, R71, R28 ;  /* 0x0000001c471d7221 */ /* 0x000fc80000010000 */
[----:B------:R-:W-:-:S04]  /*19d0*/  FADD.FTZ R28, R72, R29 ;  /* 0x0000001d481c7221 */ /* 0x000fc80000010000 */
[----:B------:R-:W-:-:S04]  /*19e0*/  FADD.FTZ R29, R77, R28 ;  /* 0x0000001c4d1d7221 */ /* 0x000fc80000010000 */
[----:B------:R-:W-:-:S04]  /*19f0*/  FADD.FTZ R28, R78, R29 ;  /* 0x0000001d4e1c7221 */ /* 0x000fc80000010000 */
[----:B------:R-:W-:-:S04]  /*1a00*/  FADD.FTZ R29, R83, R28 ;  /* 0x0000001c531d7221 */ /* 0x000fc80000010000 */
[----:B------:R-:W-:-:S04]  /*1a10*/  FADD.FTZ R28, R84, R29 ;  /* 0x0000001d541c7221 */ /* 0x000fc80000010000 */
[----:B------:R-:W-:Y:S01]  /*1a20*/  @P6 FADD.FTZ R30, R87, R28 ;  /* 0x0000001c571e6221 */ /* 0x000fe20000010000 */
[----:B------:R-:W-:Y:S05]  /*1a30*/  BRA.DIV ~URZ, `(.L_x_84) ;  /* 0x00000c327f007947 */ /* 0x000fea000b800000 */
[----:B------:R0:W1:Y:S02]  /*1a40*/  SHFL.BFLY PT, R31, R30, 0x1, 0x1f ;  /* 0x0c201f001e1f7f89 */ /* 0x00006400000e0000 */
.L_x_94:
[----:B-1----:R-:W-:Y:S01]  /*1a50*/  FADD.FTZ R88, R30, R31 ;  /* 0x0000001f1e587221 */ /* 0x002fe20000010000 */
[----:B------:R-:W-:Y:S05]  /*1a60*/  BRA.DIV ~URZ, `(.L_x_85) ;  /* 0x00000c727f007947 */ /* 0x000fea000b800000 */
[----:B------:R-:W1:Y:S02]  /*1a70*/  SHFL.BFLY PT, R29, R88, 0x2, 0x1f ;  /* 0x0c401f00581d7f89 */ /* 0x000e6400000e0000 */
[----:B-1----:R-:W-:-:S05]  /*1a80*/  FADD.FTZ R29, R88, R29 ;  /* 0x0000001d581d7221 */ /* 0x002fca0000010000 */
[----:B------:R-:W1:Y:S02]  /*1a90*/  SHFL.BFLY PT, R28, R29, 0x4, 0x1f ;  /* 0x0c801f001d1c7f89 */ /* 0x000e6400000e0000 */
[----:B-1----:R-:W-:-:S05]  /*1aa0*/  FADD.FTZ R28, R29, R28 ;  /* 0x0000001c1d1c7221 */ /* 0x002fca0000010000 */
[----:B------:R-:W1:Y:S02]  /*1ab0*/  SHFL.BFLY PT, R31, R28, 0x8, 0x1f ;  /* 0x0d001f001c1f7f89 */ /* 0x000e6400000e0000 */
[----:B-1----:R-:W-:-:S05]  /*1ac0*/  FADD.FTZ R31, R28, R31 ;  /* 0x0000001f1c1f7221 */ /* 0x002fca0000010000 */
[----:B0-----:R-:W0:Y:S02]  /*1ad0*/  SHFL.BFLY PT, R30, R31, 0x10, 0x1f ;  /* 0x0e001f001f1e7f89 */ /* 0x001e2400000e0000 */
[----:B0-----:R-:W-:-:S04]  /*1ae0*/  FADD.FTZ R30, R31, R30 ;  /* 0x0000001e1f1e7221 */ /* 0x001fc80000010000 */
[----:B------:R-:W-:-:S04]  /*1af0*/  FMUL.FTZ R30, R30, c[0x0][0x1e0] ;  /* 0x000078001e1e7a20 */ /* 0x000fc80000410000 */
[--C-:B------:R-:W-:Y:S02]  /*1b00*/  FADD.FTZ R89, R62, -R30.reuse ;  /* 0x8000001e3e597221 */ /* 0x100fe40000010000 */
[--C-:B------:R-:W-:Y:S02]  /*1b10*/  FADD.FTZ R88, R68, -R30.reuse ;  /* 0x8000001e44587221 */ /* 0x100fe40000010000 */
[----:B------:R-:W-:Y:S02]  /*1b20*/  FFMA.FTZ R89, R89, R89, RZ ;  /* 0x0000005959597223 */ /* 0x000fe400000100ff */
[--C-:B------:R-:W-:Y:S02]  /*1b30*/  FADD.FTZ R28, R75, -R30.reuse ;  /* 0x8000001e4b1c7221 */ /* 0x100fe40000010000 */
[----:B------:R-:W-:Y:S02]  /*1b40*/  FFMA.FTZ R89, R88, R88, R89 ;  /* 0x0000005858597223 */ /* 0x000fe40000010059 */
[----:B------:R-:W-:-:S02]  /*1b50*/  FADD.FTZ R88, R67, -R30 ;  /* 0x8000001e43587221 */ /* 0x000fc40000010000 */
[--C-:B------:R-:W-:Y:S02]  /*1b60*/  FADD.FTZ R29, R65, -R30.reuse ;  /* 0x8000001e411d7221 */ /* 0x100fe40000010000 */
[----:B------:R-:W-:Y:S02]  /*1b70*/  FFMA.FTZ R89, R88, R88, R89 ;  /* 0x0000005858597223 */ /* 0x000fe40000010059 */
[--C-:B------:R-:W-:Y:S02]  /*1b80*/  FADD.FTZ R88, R69, -R30.reuse ;  /* 0x8000001e45587221 */ /* 0x100fe40000010000 */
[----:B------:R-:W-:Y:S02]  /*1b90*/  FFMA.FTZ R89, R28, R28, R89 ;  /* 0x0000001c1c597223 */ /* 0x000fe40000010059 */
[----:B------:R-:W-:-:S04]  /*1ba0*/  FADD.FTZ R28, R74, -R30 ;  /* 0x8000001e4a1c7221 */ /* 0x000fc80000010000 */
[----:B------:R-:W-:Y:S02]  /*1bb0*/  FFMA.FTZ R89, R28, R28, R89 ;  /* 0x0000001c1c597223 */ /* 0x000fe40000010059 */
[----:B------:R-:W-:-:S04]  /*1bc0*/  FADD.FTZ R28, R79, -R30 ;  /* 0x8000001e4f1c7221 */ /* 0x000fc80000010000 */
[----:B------:R-:W-:Y:S02]  /*1bd0*/  FFMA.FTZ R89, R28, R28, R89 ;  /* 0x0000001c1c597223 */ /* 0x000fe40000010059 */
[----:B------:R-:W-:-:S04]  /*1be0*/  FADD.FTZ R28, R80, -R30 ;  /* 0x8000001e501c7221 */ /* 0x000fc80000010000 */
[----:B------:R-:W-:Y:S02]  /*1bf0*/  FFMA.FTZ R89, R28, R28, R89 ;  /* 0x0000001c1c597223 */ /* 0x000fe40000010059 */
[----:B------:R-:W-:-:S04]  /*1c00*/  FADD.FTZ R28, R85, -R30 ;  /* 0x8000001e551c7221 */ /* 0x000fc80000010000 */
[----:B------:R-:W-:-:S05]  /*1c10*/  FFMA.FTZ R28, R28, R28, R89 ;  /* 0x0000001c1c1c7223 */ /* 0x000fca0000010059 */
[----:B------:R-:W-:-:S05]  /*1c20*/  FSEL R28, R28, RZ, P4 ;  /* 0x000000ff1c1c7208 */ /* 0x000fca0002000000 */
[----:B------:R-:W-:-:S04]  /*1c30*/  FFMA.FTZ R29, R29, R29, R28 ;  /* 0x0000001d1d1d7223 */ /* 0x000fc8000001001c */
        /* <DEDUP_REMOVED lines=12> */
[----:B------:R-:W-:Y:S02]  /*1d00*/  @P5 FFMA.FTZ R28, R88, R88, R29 ;  /* 0x00000058581c5223 */ /* 0x000fe4000001001d */
[--C-:B------:R-:W-:Y:S02]  /*1d10*/  FADD.FTZ R29, R66, -R30.reuse ;  /* 0x8000001e421d7221 */ /* 0x100fe40000010000 */
[----:B------:R-:W-:Y:S02]  /*1d20*/  FADD.FTZ R88, R71, -R30 ;  /* 0x8000001e47587221 */ /* 0x000fe40000010000 */
        /* <DEDUP_REMOVED lines=13> */
[----:B------:R-:W-:-:S05]  /*1e00*/  @P6 FFMA.FTZ R28, R88, R88, R29 ;  /* 0x00000058581c6223 */ /* 0x000fca000001001d */
[----:B------:R-:W0:Y:S02]  /*1e10*/  SHFL.BFLY PT, R29, R28, 0x1, 0x1f ;  /* 0x0c201f001c1d7f89 */ /* 0x000e2400000e0000 */
[----:B0-----:R-:W-:-:S05]  /*1e20*/  FADD.FTZ R29, R28, R29 ;  /* 0x0000001d1c1d7221 */ /* 0x001fca0000010000 */
[----:B------:R-:W0:Y:S02]  /*1e30*/  SHFL.BFLY PT, R88, R29, 0x2, 0x1f ;  /* 0x0c401f001d587f89 */ /* 0x000e2400000e0000 */
[----:B0-----:R-:W-:-:S05]  /*1e40*/  FADD.FTZ R31, R29, R88 ;  /* 0x000000581d1f7221 */ /* 0x001fca0000010000 */
[----:B------:R-:W0:Y:S02]  /*1e50*/  SHFL.BFLY PT, R88, R31, 0x4, 0x1f ;  /* 0x0c801f001f587f89 */ /* 0x000e2400000e0000 */
[----:B0-----:R-:W-:-:S05]  /*1e60*/  FADD.FTZ R89, R31, R88 ;  /* 0x000000581f597221 */ /* 0x001fca0000010000 */
[----:B------:R-:W0:Y:S02]  /*1e70*/  SHFL.BFLY PT, R88, R89, 0x8, 0x1f ;  /* 0x0d001f0059587f89 */ /* 0x000e2400000e0000 */
[----:B0-----:R-:W-:-:S05]  /*1e80*/  FADD.FTZ R88, R89, R88 ;  /* 0x0000005859587221 */ /* 0x001fca0000010000 */
[----:B------:R0:W1:Y:S02]  /*1e90*/  SHFL.BFLY PT, R31, R88, 0x10, 0x1f ;  /* 0x0e001f00581f7f89 */ /* 0x00006400000e0000 */
.L_x_95:
[C---:B------:R-:W-:Y:S01]  /*1ea0*/  FMUL.FTZ R29, R30.reuse, R30 ;  /* 0x0000001e1e1d7220 */ /* 0x040fe20000410000 */
[----:B------:R-:W-:Y:S01]  /*1eb0*/  ISETP.NE.AND P5, PT, RZ, UR6, PT ;  /* 0x00000006ff007c0c */ /* 0x000fe2000bfa5270 */
[----:B-1----:R-:W-:Y:S01]  /*1ec0*/  FADD.FTZ R31, R31, R88 ;  /* 0x000000581f1f7221 */ /* 0x002fe20000010000 */
[----:B------:R-:W-:Y:S01]  /*1ed0*/  @!P1 MOV R91, 0x4 ;  /* 0x00000004005b9802 */ /* 0x000fe20000000f00 */
[----:B------:R-:W-:Y:S01]  /*1ee0*/  IMAD.MOV.U32 R28, RZ, RZ, c[0x0][0x1e0] ;  /* 0x00007800ff1c7624 */ /* 0x000fe200078e00ff */
[----:B------:R-:W-:Y:S01]  /*1ef0*/  FSEL R29, R29, RZ, P5 ;  /* 0x000000ff1d1d7208 */ /* 0x000fe20002800000 */
[----:B------:R-:W-:Y:S01]  /*1f00*/  BSSY B0, `(.L_x_86) ;  /* 0x000002b000007945 */ /* 0x000fe20003800000 */
[----:B------:R-:W-:Y:S01]  /*1f10*/  FSEL R89, R30, RZ, !P5 ;  /* 0x000000ff1e597208 */ /* 0x000fe20006800000 */
[----:B------:R-:W-:Y:S02]  /*1f20*/  FFMA.FTZ R28, R31, R28, c[0x0][0x228] ;  /* 0x00008a001f1c7623 */ /* 0x000fe4000001001c */
[----:B------:R-:W-:-:S04]  /*1f30*/  @!P1 IMAD.WIDE R90, R56, R91, c[0x0][0x1a0] ;  /* 0x00006800385a9625 */ /* 0x000fc800078e025b */
[----:B0-----:R-:W-:Y:S01]  /*1f40*/  FADD.FTZ R88, R28, R29 ;  /* 0x0000001d1c587221 */ /* 0x001fe20000010000 */
[----:B------:R-:W-:Y:S01]  /*1f50*/  @!P1 MOV R29, 0x4 ;  /* 0x00000004001d9802 */ /* 0x000fe20000000f00 */
[----:B------:R0:W-:Y:S04]  /*1f60*/  @!P1 STG.E [R90.64], R30 ;  /* 0x0000001e5a009986 */ /* 0x0001e8000c101904 */
[----:B------:R-:W1:Y:S01]  /*1f70*/  MUFU.RSQ R88, R88 ;  /* 0x0000005800587308 */ /* 0x000e620000001400 */
[----:B------:R-:W-:-:S05]  /*1f80*/  @!P1 IMAD.WIDE R28, R56, R29, c[0x0][0x1a8] ;  /* 0x00006a00381c9625 */ /* 0x000fca00078e021d */
[----:B-1----:R0:W-:Y:S01]  /*1f90*/  @!P1 STG.E [R28.64], R88 ;  /* 0x000000581c009986 */ /* 0x0021e2000c101904 */
[----:B------:R-:W-:Y:S05]  /*1fa0*/  @!P4 BRA `(.L_x_87) ;  /* 0x000002000000c947 */ /* 0x000fea0003800000 */
[--C-:B0-----:R-:W-:Y:S02]  /*1fb0*/  FADD.FTZ R29, R62, -R89.reuse ;  /* 0x800000593e1d7221 */ /* 0x101fe40000010000 */
[--C-:B------:R-:W-:Y:S02]  /*1fc0*/  FADD.FTZ R31, R68, -R89.reuse ;  /* 0x80000059441f7221 */ /* 0x100fe40000010000 */
[C---:B------:R-:W-:Y:S02]  /*1fd0*/  FMUL.FTZ R29, R88.reuse, R29 ;  /* 0x0000001d581d7220 */ /* 0x040fe40000410000 */
[----:B------:R-:W-:Y:S02]  /*1fe0*/  FMUL.FTZ R31, R88, R31 ;  /* 0x0000001f581f7220 */ /* 0x000fe40000410000 */
[--C-:B------:R-:W-:Y:S02]  /*1ff0*/  FADD.FTZ R91, R67, -R89.reuse ;  /* 0x80000059435b7221 */ /* 0x100fe40000010000 */
[----:B------:R-:W-:-:S02]  /*2000*/  FADD.FTZ R93, R75, -R89 ;  /* 0x800000594b5d7221 */ /* 0x000fc40000010000 */
[----:B------:R-:W-:Y:S02]  /*2010*/  FFMA.FTZ R28, R16, R29, R9 ;  /* 0x0000001d101c7223 */ /* 0x000fe40000010009 */
[----:B------:R-:W-:Y:S02]  /*2020*/  FFMA.FTZ R31, R17, R31, R8 ;  /* 0x0000001f111f7223 */ /* 0x000fe40000010008 */
[C---:B------:R-:W-:Y:S02]  /*2030*/  FMUL.FTZ R91, R88.reuse, R91 ;  /* 0x0000005b585b7220 */ /* 0x040fe40000410000 */
[----:B------:R-:W-:Y:S01]  /*2040*/  FMUL.FTZ R93, R88, R93 ;  /* 0x0000005d585d7220 */ /* 0x000fe20000410000 */
[----:B------:R-:W-:Y:S01]  /*2050*/  F2FP.BF16.PACK_AB R28, R31, R28 ;  /* 0x0000001c1f1c723e */ /* 0x000fe200000010ff */
[----:B------:R-:W-:Y:S02]  /*2060*/  FFMA.FTZ R29, R14, R91, R7 ;  /* 0x0000005b0e1d7223 */ /* 0x000fe40000010007 */
[----:B------:R-:W-:-:S02]  /*2070*/  FADD.FTZ R31, R74, -R89 ;  /* 0x800000594a1f7221 */ /* 0x000fc40000010000 */
[----:B------:R-:W-:Y:S02]  /*2080*/  FADD.FTZ R91, R79, -R89 ;  /* 0x800000594f5b7221 */ /* 0x000fe40000010000 */
[----:B------:R-:W-:Y:S02]  /*2090*/  FFMA.FTZ R30, R15, R93, R6 ;  /* 0x0000005d0f1e7223 */ /* 0x000fe40000010006 */
[C---:B------:R-:W-:Y:S02]  /*20a0*/  FMUL.FTZ R31, R88.reuse, R31 ;  /* 0x0000001f581f7220 */ /* 0x040fe40000410000 */
[----:B------:R-:W-:Y:S01]  /*20b0*/  FMUL.FTZ R91, R88, R91 ;  /* 0x0000005b585b7220 */ /* 0x000fe20000410000 */
[----:B------:R-:W-:Y:S01]  /*20c0*/  F2FP.BF16.PACK_AB R29, R30, R29 ;  /* 0x0000001d1e1d723e */ /* 0x000fe200000010ff */
[----:B------:R-:W-:Y:S02]  /*20d0*/  FFMA.FTZ R30, R12, R31, R5 ;  /* 0x0000001f0c1e7223 */ /* 0x000fe40000010005 */
[----:B------:R-:W-:-:S02]  /*20e0*/  FFMA.FTZ R91, R13, R91, R4 ;  /* 0x0000005b0d5b7223 */ /* 0x000fc40000010004 */
[----:B------:R-:W-:-:S03]  /*20f0*/  FADD.FTZ R31, R80, -R89 ;  /* 0x80000059501f7221 */ /* 0x000fc60000010000 */
[----:B------:R-:W-:Y:S01]  /*2100*/  F2FP.BF16.PACK_AB R30, R91, R30 ;  /* 0x0000001e5b1e723e */ /* 0x000fe200000010ff */
[----:B------:R-:W-:Y:S02]  /*2110*/  FADD.FTZ R91, R85, -R89 ;  /* 0x80000059555b7221 */ /* 0x000fe40000010000 */
[C---:B------:R-:W-:Y:S02]  /*2120*/  FMUL.FTZ R31, R88.reuse, R31 ;  /* 0x0000001f581f7220 */ /* 0x040fe40000410000 */
[----:B------:R-:W-:Y:S02]  /*2130*/  FMUL.FTZ R91, R88, R91 ;  /* 0x0000005b585b7220 */ /* 0x000fe40000410000 */
[----:B------:R-:W-:Y:S02]  /*2140*/  FFMA.FTZ R31, R10, R31, R3 ;  /* 0x0000001f0a1f7223 */ /* 0x000fe40000010003 */
[----:B------:R-:W-:-:S05]  /*2150*/  FFMA.FTZ R90, R11, R91, R2 ;  /* 0x0000005b0b5a7223 */ /* 0x000fca0000010002 */
[----:B------:R-:W-:Y:S01]  /*2160*/  F2FP.BF16.PACK_AB R31, R90, R31 ;  /* 0x0000001f5a1f723e */ /* 0x000fe200000010ff */
[----:B------:R-:W-:-:S10]  /*2170*/  HFMA2.MMA R90, -RZ, RZ, 0, 9.5367431640625e-07 ;  /* 0x00000010ff5a7435 */ /* 0x000fd400000001ff */
[C---:B------:R-:W-:Y:S01]  /*2180*/  IMAD.WIDE.U32 R90, R63.reuse, R90, c[0x0][0x208] ;  /* 0x000082003f5a7625 */ /* 0x040fe200078e005a */
[----:B------:R-:W-:-:S04]  /*2190*/  IADD3 R63, R63, 0x20, RZ ;  /* 0x000000203f3f7810 */ /* 0x000fc80007ffe0ff */
[----:B------:R0:W-:Y:S03]  /*21a0*/  STG.E.128 [R90.64], R28 ;  /* 0x0000001c5a007986 */ /* 0x0001e6000c101d04 */
.L_x_87:
[----:B------:R-:W-:Y:S05]  /*21b0*/  BSYNC B0 ;  /* 0x0000000000007941 */ /* 0x000fea0003800000 */
.L_x_86:
[----:B------:R-:W-:Y:S01]  /*21c0*/  BSSY B0, `(.L_x_88) ;  /* 0x0000022000007945 */ /* 0x000fe20003800000 */
        /* <DEDUP_REMOVED lines=28> */
[----:B------:R-:W-:Y:S02]  /*2390*/  F2FP.BF16.PACK_AB R31, R90, R31 ;  /* 0x0000001f5a1f723e */ /* 0x000fe400000010ff */
[----:B------:R-:W-:-:S05]  /*23a0*/  MOV R90, 0x10 ;  /* 0x00000010005a7802 */ /* 0x000fca0000000f00 */
[C---:B------:R-:W-:Y:S01]  /*23b0*/  IMAD.WIDE.U32 R90, R63.reuse, R90, c[0x0][0x208] ;  /* 0x000082003f5a7625 */ /* 0x040fe200078e005a */
[----:B------:R-:W-:-:S04]  /*23c0*/  IADD3 R63, R63, 0x20, RZ ;  /* 0x000000203f3f7810 */ /* 0x000fc80007ffe0ff */
[----:B------:R0:W-:Y:S03]  /*23d0*/  STG.E.128 [R90.64], R28 ;  /* 0x0000001c5a007986 */ /* 0x0001e6000c101d04 */
.L_x_89:
[----:B------:R-:W-:Y:S05]  /*23e0*/  BSYNC B0 ;  /* 0x0000000000007941 */ /* 0x000fea0003800000 */
.L_x_88:
[----:B------:R-:W-:Y:S01]  /*23f0*/  BSSY B0, `(.L_x_90) ;  /* 0x0000021000007945 */ /* 0x000fe20003800000 */
[----:B------:R-:W-:Y:S05]  /*2400*/  @!P2 BRA `(.L_x_91) ;  /* 0x000001f00000a947 */ /* 0x000fea0003800000 */
[--C-:B0-----:R-:W-:Y:S02]  /*2410*/  FADD.FTZ R91, R84, -R89.reuse ;  /* 0x80000059545b7221 */ /* 0x101fe40000010000 */
[--C-:B------:R-:W-:Y:S02]  /*2420*/  FADD.FTZ R93, R87, -R89.reuse ;  /* 0x80000059575d7221 */ /* 0x100fe40000010000 */
[--C-:B------:R-:W-:Y:S02]  /*2430*/  FADD.FTZ R92, R72, -R89.reuse ;  /* 0x80000059485c7221 */ /* 0x100fe40000010000 */
[--C-:B------:R-:W-:Y:S02]  /*2440*/  FADD.FTZ R28, R66, -R89.reuse ;  /* 0x80000059421c7221 */ /* 0x100fe40000010000 */
[--C-:B------:R-:W-:Y:S02]  /*2450*/  FADD.FTZ R30, R71, -R89.reuse ;  /* 0x80000059471e7221 */ /* 0x100fe40000010000 */
[----:B------:R-:W-:-:S02]  /*2460*/  FADD.FTZ R90, R77, -R89 ;  /* 0x800000594d5a7221 */ /* 0x000fc40000010000 */
[--C-:B------:R-:W-:Y:S02]  /*2470*/  FADD.FTZ R29, R78, -R89.reuse ;  /* 0x800000594e1d7221 */ /* 0x100fe40000010000 */
[----:B------:R-:W-:Y:S02]  /*2480*/  FADD.FTZ R31, R83, -R89 ;  /* 0x80000059531f7221 */ /* 0x000fe40000010000 */
[C---:B------:R-:W-:Y:S02]  /*2490*/  FMUL.FTZ R91, R88.reuse, R91 ;  /* 0x0000005b585b7220 */ /* 0x040fe40000410000 */
[C---:B------:R-:W-:Y:S02]  /*24a0*/  FMUL.FTZ R93, R88.reuse, R93 ;  /* 0x0000005d585d7220 */ /* 0x040fe40000410000 */
[C---:B------:R-:W-:Y:S02]  /*24b0*/  FMUL.FTZ R89, R88.reuse, R92 ;  /* 0x0000005c58597220 */ /* 0x040fe40000410000 */
[----:B------:R-:W-:-:S02]  /*24c0*/  FMUL.FTZ R28, R88, R28 ;  /* 0x0000001c581c7220 */ /* 0x000fc40000410000 */
[C---:B------:R-:W-:Y:S02]  /*24d0*/  FMUL.FTZ R30, R88.reuse, R30 ;  /* 0x0000001e581e7220 */ /* 0x040fe40000410000 */
[C---:B------:R-:W-:Y:S02]  /*24e0*/  FMUL.FTZ R90, R88.reuse, R90 ;  /* 0x0000005a585a7220 */ /* 0x040fe40000410000 */
[C---:B------:R-:W-:Y:S02]  /*24f0*/  FMUL.FTZ R29, R88.reuse, R29 ;  /* 0x0000001d581d7220 */ /* 0x040fe40000410000 */
[----:B------:R-:W-:Y:S02]  /*2500*/  FMUL.FTZ R92, R88, R31 ;  /* 0x0000001f585c7220 */ /* 0x000fe40000410000 */
[----:B------:R-:W-:Y:S02]  /*2510*/  FFMA.FTZ R31, R51, R91, R60 ;  /* 0x0000005b331f7223 */ /* 0x000fe4000001003c */
[----:B------:R-:W-:-:S02]  /*2520*/  FFMA.FTZ R88, R53, R93, R64 ;  /* 0x0000005d35587223 */ /* 0x000fc40000010040 */
[----:B------:R-:W-:Y:S02]  /*2530*/  FFMA.FTZ R29, R49, R29, R58 ;  /* 0x0000001d311d7223 */ /* 0x000fe4000001003a */
[----:B------:R-:W-:Y:S01]  /*2540*/  FFMA.FTZ R92, R52, R92, R61 ;  /* 0x0000005c345c7223 */ /* 0x000fe2000001003d */
[----:B------:R-:W-:Y:S01]  /*2550*/  F2FP.BF16.PACK_AB R31, R88, R31 ;  /* 0x0000001f581f723e */ /* 0x000fe200000010ff */
[----:B------:R-:W-:Y:S01]  /*2560*/  HFMA2.MMA R88, -RZ, RZ, 0, 9.5367431640625e-07 ;  /* 0x00000010ff587435 */ /* 0x000fe200000001ff */
[----:B------:R-:W-:Y:S02]  /*2570*/  FFMA.FTZ R89, R46, R89, R55 ;  /* 0x000000592e597223 */ /* 0x000fe40000010037 */
[----:B------:R-:W-:Y:S02]  /*2580*/  FFMA.FTZ R90, R50, R90, R59 ;  /* 0x0000005a325a7223 */ /* 0x000fe4000001003b */
[----:B------:R-:W-:Y:S02]  /*2590*/  FFMA.FTZ R28, R35, R28, R54 ;  /* 0x0000001c231c7223 */ /* 0x000fe40000010036 */
[----:B------:R-:W-:Y:S01]  /*25a0*/  FFMA.FTZ R91, R48, R30, R57 ;  /* 0x0000001e305b7223 */ /* 0x000fe20000010039 */
[----:B------:R-:W-:-:S02]  /*25b0*/  F2FP.BF16.PACK_AB R30, R92, R29 ;  /* 0x0000001d5c1e723e */ /* 0x000fc400000010ff */
[----:B------:R-:W-:Y:S01]  /*25c0*/  F2FP.BF16.PACK_AB R29, R90, R89 ;  /* 0x000000595a1d723e */ /* 0x000fe200000010ff */
[----:B------:R-:W-:Y:S01]  /*25d0*/  IMAD.WIDE.U32 R88, R63, R88, c[0x0][0x208] ;  /* 0x000082003f587625 */ /* 0x000fe200078e0058 */
[----:B------:R-:W-:-:S05]  /*25e0*/  F2FP.BF16.PACK_AB R28, R91, R28 ;  /* 0x0000001c5b1c723e */ /* 0x000fca00000010ff */
[----:B------:R0:W-:Y:S02]  /*25f0*/  STG.E.128 [R88.64], R28 ;  /* 0x0000001c58007986 */ /* 0x0001e4000c101d04 */
.L_x_91:
[----:B------:R-:W-:Y:S05]  /*2600*/  BSYNC B0 ;  /* 0x0000000000007941 */ /* 0x000fea0003800000 */
.L_x_90:
[----:B0-----:R-:W-:-:S05]  /*2610*/  MOV R29, 0x4 ;  /* 0x00000004001d7802 */ /* 0x001fca0000000f00 */
[----:B------:R-:W-:-:S05]  /*2620*/  IMAD R56, R29, c[0x0][0x160], R56 ;  /* 0x000058001d387a24 */ /* 0x000fca00078e0238 */
[----:B------:R-:W-:-:S13]  /*2630*/  ISETP.GE.AND P1, PT, R56, c[0x0][0x164], PT ;  /* 0x0000590038007a0c */ /* 0x000fda0003f26270 */
[----:B-----5:R-:W-:Y:S01]  /*2640*/  @P1 CALL.REL.NOINC `(.L_x_92) ;  /* 0x0000001000001944 */ /* 0x020fe20003c00000 */
[----:B------:R-:W-:Y:S05]  /*2650*/  BRA `(.L_x_93) ;  /* 0xffffe09000007947 */ /* 0x000fea000383ffff */
.L_x_92:
[----:B------:R-:W-:Y:S05]  /*2660*/  EXIT ;  /* 0x000000000000794d */ /* 0x000fea0003800000 */
.L_x_84:
[----:B------:R-:W-:Y:S01]  /*2670*/  HFMA2.MMA R89, -RZ, RZ, 0, 5.9604644775390625e-08 ;  /* 0x00000001ff597435 */ /* 0x000fe200000001ff */
[----:B------:R-:W-:Y:S01]  /*2680*/  IMAD.MOV.U32 R88, RZ, RZ, R30 ;  /* 0x000000ffff587224 */ /* 0x000fe200078e001e */
[----:B------:R-:W-:Y:S02]  /*2690*/  MOV R90, 0x1f ;  /* 0x0000001f005a7802 */ /* 0x000fe40000000f00 */
[----:B------:R-:W-:Y:S02]  /*26a0*/  MOV R31, 0xffffffff ;  /* 0xffffffff001f7802 */ /* 0x000fe40000000f00 */
[----:B------:R-:W-:Y:S02]  /*26b0*/  MOV R28, 0x26d0 ;  /* 0x000026d0001c7802 */ /* 0x000fe40000000f00 */
[----:B-----5:R-:W-:Y:S05]  /*26c0*/  CALL.REL.NOINC `($__internal_0_$__cuda_sm70_shflsync_bfly_p) ;  /* 0x0000069000007944 */ /* 0x020fea0003c00000 */
[----:B01----:R-:W-:Y:S05]  /*26d0*/  BRA `(.L_x_94) ;  /* 0xfffff37000007947 */ /* 0x003fea000383ffff */
.L_x_85:
[----:B------:R-:W-:Y:S01]  /*26e0*/  HFMA2.MMA R89, -RZ, RZ, 0, 1.1920928955078125e-07 ;  /* 0x00000002ff597435 */ /* 0x000fe200000001ff */
[----:B------:R-:W-:Y:S02]  /*26f0*/  MOV R90, 0x1f ;  /* 0x0000001f005a7802 */ /* 0x000fe40000000f00 */
[----:B------:R-:W-:Y:S02]  /*2700*/  MOV R31, 0xffffffff ;  /* 0xffffffff001f7802 */ /* 0x000fe40000000f00 */
[----:B------:R-:W-:-:S02]  /*2710*/  MOV R28, 0x2730 ;  /* 0x00002730001c7802 */ /* 0x000fc40000000f00 */
[----:B0----5:R-:W-:Y:S05]  /*2720*/  CALL.REL.NOINC `($__internal_0_$__cuda_sm70_shflsync_bfly_p) ;  /* 0x0000063000007944 */ /* 0x021fea0003c00000 */
[----:B0-----:R-:W-:Y:S01]  /*2730*/  HFMA2.MMA R89, -RZ, RZ, 0, 2.384185791015625e-07 ;  /* 0x00000004ff597435 */ /* 0x001fe200000001ff */
[----:B-1----:R-:W-:Y:S01]  /*2740*/  FADD.FTZ R88, R88, R31 ;  /* 0x0000001f58587221 */ /* 0x002fe20000010000 */
[----:B------:R-:W-:Y:S01]  /*2750*/  MOV R31, 0xffffffff ;  /* 0xffffffff001f7802 */ /* 0x000fe20000000f00 */
[----:B------:R-:W-:Y:S01]  /*2760*/  IMAD.MOV.U32 R90, RZ, RZ, 0x1f ;  /* 0x0000001fff5a7424 */ /* 0x000fe200078e00ff */
[----:B------:R-:W-:-:S02]  /*2770*/  MOV R28, 0x2790 ;  /* 0x00002790001c7802 */ /* 0x000fc40000000f00 */
[----:B------:R-:W-:Y:S05]  /*2780*/  CALL.REL.NOINC `($__internal_0_$__cuda_sm70_shflsync_bfly_p) ;  /* 0x000005d000007944 */ /* 0x000fea0003c00000 */
[----:B0-----:R-:W-:Y:S01]  /*2790*/  HFMA2.MMA R89, -RZ, RZ, 0, 4.76837158203125e-07 ;  /* 0x00000008ff597435 */ /* 0x001fe200000001ff */
[----:B-1----:R-:W-:Y:S01]  /*27a0*/  FADD.FTZ R88, R88, R31 ;  /* 0x0000001f58587221 */ /* 0x002fe20000010000 */
[----:B------:R-:W-:-:S02]  /*27b0*/  MOV R90, 0x1f ;  /* 0x0000001f005a7802 */ /* 0x000fc40000000f00 */
[----:B------:R-:W-:Y:S02]  /*27c0*/  MOV R31, 0xffffffff ;  /* 0xffffffff001f7802 */ /* 0x000fe40000000f00 */
[----:B------:R-:W-:Y:S02]  /*27d0*/  MOV R28, 0x27f0 ;  /* 0x000027f0001c7802 */ /* 0x000fe40000000f00 */
[----:B------:R-:W-:Y:S05]  /*27e0*/  CALL.REL.NOINC `($__internal_0_$__cuda_sm70_shflsync_bfly_p) ;  /* 0x0000057000007944 */ /* 0x000fea0003c00000 */
[----:B0-----:R-:W-:Y:S01]  /*27f0*/  HFMA2.MMA R89, -RZ, RZ, 0, 9.5367431640625e-07 ;  /* 0x00000010ff597435 */ /* 0x001fe200000001ff */
[----:B-1----:R-:W-:Y:S01]  /*2800*/  FADD.FTZ R88, R88, R31 ;  /* 0x0000001f58587221 */ /* 0x002fe20000010000 */
[----:B------:R-:W-:Y:S02]  /*2810*/  MOV R90, 0x1f ;  /* 0x0000001f005a7802 */ /* 0x000fe40000000f00 */
[----:B------:R-:W-:Y:S02]  /*2820*/  MOV R31, 0xffffffff ;  /* 0xffffffff001f7802 */ /* 0x000fe40000000f00 */
[----:B------:R-:W-:Y:S02]  /*2830*/  MOV R28, 0x2850 ;  /* 0x00002850001c7802 */ /* 0x000fe40000000f00 */
[----:B------:R-:W-:Y:S05]  /*2840*/  CALL.REL.NOINC `($__internal_0_$__cuda_sm70_shflsync_bfly_p) ;  /* 0x0000051000007944 */ /* 0x000fea0003c00000 */
[----:B-1----:R-:W-:Y:S01]  /*2850*/  FADD.FTZ R30, R88, R31 ;  /* 0x0000001f581e7221 */ /* 0x002fe20000010000 */
[----:B0-----:R-:W-:Y:S01]  /*2860*/  HFMA2.MMA R90, -RZ, RZ, 0, 1.847743988037109375e-06 ;  /* 0x0000001fff5a7435 */ /* 0x001fe200000001ff */
[----:B------:R-:W-:Y:S01]  /*2870*/  IMAD.MOV.U32 R89, RZ, RZ, 0x1 ;  /* 0x00000001ff597424 */ /* 0x000fe200078e00ff */
[----:B------:R-:W-:Y:S01]  /*2880*/  MOV R31, 0xffffffff ;  /* 0xffffffff001f7802 */ /* 0x000fe20000000f00 */
[----:B------:R-:W-:-:S04]  /*2890*/  FMUL.FTZ R30, R30, c[0x0][0x1e0] ;  /* 0x000078001e1e7a20 */ /* 0x000fc80000410000 */
[--C-:B------:R-:W-:Y:S02]  /*28a0*/  FADD.FTZ R28, R62, -R30.reuse ;  /* 0x8000001e3e1c7221 */ /* 0x100fe40000010000 */
[----:B------:R-:W-:Y:S02]  /*28b0*/  FADD.FTZ R29, R68, -R30 ;  /* 0x8000001e441d7221 */ /* 0x000fe40000010000 */
[----:B------:R-:W-:-:S04]  /*28c0*/  FFMA.FTZ R28, R28, R28, RZ ;  /* 0x0000001c1c1c7223 */ /* 0x000fc800000100ff */
        /* <DEDUP_REMOVED lines=13> */
[----:B------:R-:W-:-:S03]  /*29a0*/  FADD.FTZ R29, R65, -R30 ;  /* 0x8000001e411d7221 */ /* 0x000fc60000010000 */
[----:B------:R-:W-:Y:S01]  /*29b0*/  FSEL R88, R28, RZ, P4 ;  /* 0x000000ff1c587208 */ /* 0x000fe20002000000 */
[----:B------:R-:W-:-:S04]  /*29c0*/  FADD.FTZ R28, R69, -R30 ;  /* 0x8000001e451c7221 */ /* 0x000fc80000010000 */
        /* <DEDUP_REMOVED lines=29> */
[----:B------:R-:W-:Y:S01]  /*2ba0*/  @P6 FFMA.FTZ R88, R28, R28, R29 ;  /* 0x0000001c1c586223 */ /* 0x000fe2000001001d */
[----:B------:R-:W-:Y:S02]  /*2bb0*/  MOV R28, 0x2bd0 ;  /* 0x00002bd0001c7802 */ /* 0x000fe40000000f00 */
[----:B------:R-:W-:Y:S05]  /*2bc0*/  CALL.REL.NOINC `($__internal_0_$__cuda_sm70_shflsync_bfly_p) ;  /* 0x0000019000007944 */ /* 0x000fea0003c00000 */
[----:B0-----:R-:W-:Y:S01]  /*2bd0*/  HFMA2.MMA R89, -RZ, RZ, 0, 1.1920928955078125e-07 ;  /* 0x00000002ff597435 */ /* 0x001fe200000001ff */
[----:B-1----:R-:W-:Y:S01]  /*2be0*/  FADD.FTZ R88, R88, R31 ;  /* 0x0000001f58587221 */ /* 0x002fe20000010000 */
[----:B------:R-:W-:Y:S02]  /*2bf0*/  MOV R90, 0x1f ;  /* 0x0000001f005a7802 */ /* 0x000fe40000000f00 */
[----:B------:R-:W-:Y:S02]  /*2c00*/  MOV R31, 0xffffffff ;  /* 0xffffffff001f7802 */ /* 0x000fe40000000f00 */
[----:B------:R-:W-:Y:S02]  /*2c10*/  MOV R28, 0x2c30 ;  /* 0x00002c30001c7802 */ /* 0x000fe40000000f00 */
[----:B------:R-:W-:Y:S05]  /*2c20*/  CALL.REL.NOINC `($__internal_0_$__cuda_sm70_shflsync_bfly_p) ;  /* 0x0000013000007944 */ /* 0x000fea0003c00000 */
[----:B0-----:R-:W-:Y:S01]  /*2c30*/  HFMA2.MMA R89, -RZ, RZ, 0, 2.384185791015625e-07 ;  /* 0x00000004ff597435 */ /* 0x001fe200000001ff */
[----:B-1----:R-:W-:Y:S01]  /*2c40*/  FADD.FTZ R88, R88, R31 ;  /* 0x0000001f58587221 */ /* 0x002fe20000010000 */
[----:B------:R-:W-:Y:S01]  /*2c50*/  MOV R90, 0x1f ;  /* 0x0000001f005a7802 */ /* 0x000fe20000000f00 */
[----:B------:R-:W-:Y:S01]  /*2c60*/  IMAD.MOV.U32 R31, RZ, RZ, -0x1 ;  /* 0xffffffffff1f7424 */ /* 0x000fe200078e00ff */
        /* <DEDUP_REMOVED lines=14> */
[----:B01----:R-:W-:Y:S05]  /*2d50*/  BRA `(.L_x_95) ;  /* 0xfffff14000007947 */ /* 0x003fea000383ffff */
        .weak           $__internal_0_$__cuda_sm70_shflsync_bfly_p
        .type           $__internal_0_$__cuda_sm70_shflsync_bfly_p,@function
        .size           $__internal_0_$__cuda_sm70_shflsync_bfly_p,(.L_x_22168 - $__internal_0_$__cuda_sm70_shflsync_bfly_p)
$__internal_0_$__cuda_sm70_shflsync_bfly_p:
[----:B------:R-:W-:Y:S01]  /*2d60*/  HFMA2.MMA R29, -RZ, RZ, 0, 0 ;  /* 0x00000000ff1d7435 */ /* 0x000fe200000001ff */
[----:B------:R-:W-:Y:S04]  /*2d70*/  WARPSYNC R31 ;  /* 0x0000001f00007348 */ /* 0x000fe80003800000 */
[----:B------:R0:W1:Y:S01]  /*2d80*/  SHFL.BFLY PT, R31, R88, R89, R90 ;  /* 0x0c000059581f7389 */ /* 0x00006200000e005a */
[----:B------:R-:W-:Y:S05]  /*2d90*/  RET.REL.NODEC R28 `(_ZN10layer_norm13ln_fwd_kernelINS_13Kernel_traitsI13__nv_bfloat16S2_S2_S2_fjLj768ELj1ELj4ELj1ELj16ENS_18Kernel_traits_baseILj768ES2_S2_S2_S2_fjLj128EEEEELb0ELb0ELb0ELb0EEEvNS_9FwdParamsE) ;  /* 0xffffd2601c007950 */ /* 0x000fea0003c3ffff */
.L_x_96:
[----:B------:R-:W-:-:S00]  /*2da0*/  BRA `(.L_x_96) ;  /* 0xfffffff000007947 */ /* 0x000fc0000383ffff */
[----:B------:R-:W-:-:S00]  /*2db0*/  NOP ;  /* 0x0000000000007918 */ /* 0x000fc00000000000 */
        /* <DEDUP_REMOVED lines=12> */
.L_x_22168:


//--------------------- .text._ZN10layer_norm13ln_fwd_kernelINS_13Kernel_traitsI13__nv_bfloat16S2_S2_S2_fjLj768ELj1ELj4ELj1ELj16ENS_18Kernel_traits_baseILj768ES2_S2_S2_S2_fjLj128EEEEELb0ELb0ELb0ELb1EEEvNS_9FwdParamsE --------------------------
	.section	.text._ZN10layer_norm13ln_fwd_kernelINS_13Kernel_traitsI13__nv_bfloat16S2_S2_S2_fjLj768ELj1ELj4ELj1ELj16ENS_18Kernel_traits_baseILj768ES2_S2_S2_S2_fjLj128EEEEELb0ELb0ELb0ELb1EEEvNS_9FwdParamsE,"ax",@progbits
	.sectioninfo	@"SHI_REGISTERS=95"
	.align	128
        .global         _ZN10layer_norm13ln_fwd_kernelINS_13Kernel_traitsI13__nv_bfloat16S2_S2_S2_fjLj768ELj1ELj4ELj1ELj16ENS_18Kernel_traits_baseILj768ES2_S2_S2_S2_fjLj128EEEEELb0ELb0ELb0ELb1EEEvNS_9FwdParamsE
        .type           _ZN10layer_norm13ln_fwd_kernelINS_13Kernel_traitsI13__nv_bfloat16S2_S2_S2_fjLj768ELj1ELj4ELj1ELj16ENS_18Kernel_traits_baseILj768ES2_S2_S2_S2_fjLj128EEEEELb0ELb0ELb0ELb1EEEvNS_9FwdParamsE,@function
        .size           _ZN10layer_norm13ln_fwd_kernelINS_13Kernel_traitsI13__nv_bfloat16S2_S2_S2_fjLj768ELj1ELj4ELj1ELj16ENS_18Kernel_traits_baseILj768ES2_S2_S2_S2_fjLj128EEEEELb0ELb0ELb0ELb1EEEvNS_9FwdParamsE,(.L_x_22169 - _ZN10layer_norm13ln_fwd_kernelINS_13Kernel_traitsI13__nv_bfloat16S2_S2_S2_fjLj768ELj1ELj4ELj1ELj16ENS_18Kernel_traits_baseILj768ES2_S2_S2_S2_fjLj128EEEEELb0ELb0ELb0ELb1EEEvNS_9FwdParamsE)
        .other          _ZN10layer_norm13ln_fwd_kernelINS_13Kernel_traitsI13__nv_bfloat16S2_S2_S2_fjLj768ELj1ELj4ELj1ELj16ENS_18Kernel_traits_baseILj768ES2_S2_S2_S2_fjLj128EEEEELb0ELb0ELb0ELb1EEEvNS_9FwdParamsE,@"STO_CUDA_ENTRY STV_DEFAULT"
_ZN10layer_norm13ln_fwd_kernelINS_13Kernel_traitsI13__nv_bfloat16S2_S2_S2_fjLj768ELj1ELj4ELj1ELj16ENS_18Kernel_traits_baseILj768ES2_S2_S2_S2_fjLj128EEEEELb0ELb0ELb0ELb1EEEvNS_9FwdParamsE:
.text._ZN10layer_norm13ln_fwd_kernelINS_13Kernel_traitsI13__nv_bfloat16S2_S2_S2_fjLj768ELj1ELj4ELj1ELj16ENS_18Kernel_traits_baseILj768ES2_S2_S2_S2_fjLj128EEEEELb0ELb0ELb0ELb1EEEvNS_9FwdParamsE:
[----:B------:R-:W-:Y:S02]  /*0000*/  MOV R1, c[0x0][0x28] ;  /* 0x00000a0000017a02 */ /* 0x000fe40000000f00 */
[----:B------:R-:W0:Y:S01]  /*0010*/  S2R R61, SR_TID.X ;  /* 0x00000000003d7919 */ /* 0x000e220000002100 */
[----:B------:R-:W-:Y:S01]  /*0020*/  ISETP.NE.U32.AND P1, PT, RZ, c[0x0][0x218], PT ;  /* 0x00008600ff007a0c */ /* 0x000fe20003f25070 */
[----:B------:R-:W-:Y:S02]  /*0030*/  ULDC.64 UR4, c[0x0][0x118] ;  /* 0x0000460000047ab9 */ /* 0x000fe40000000a00 */
[----:B------:R-:W1:Y:S01]  /*0040*/  S2R R3, SR_CTAID.X ;  /* 0x0000000000037919 */ /* 0x000e620000002500 */
[----:B------:R-:W-:Y:S02]  /*0050*/  ISETP.NE.AND.EX P1, PT, RZ, c[0x0][0x21c], PT, P1 ;  /* 0x00008700ff007a0c */ /* 0x000fe40003f25310 */
[----:B0-----:R-:W-:-:S04]  /*0060*/  SHF.L.U32 R0, R61, 0x4, RZ ;  /* 0x000000043d007819 */ /* 0x001fc800000006ff */
[----:B------:R-:W-:-:S04]  /*0070*/  LOP3.LUT R2, R0, 0x1f0, RZ, 0xc0, !PT ;  /* 0x000001f000027812 */ /* 0x000fc800078ec0ff */
[----:B------:R-:W-:-:S04]  /*0080*/  IADD3 R4, P0, R2, c[0x0][0x218], RZ ;  /* 0x0000860002047a10 */ /* 0x000fc80007f1e0ff */
[----:B------:R-:W-:-:S05]  /*0090*/  IADD3.X R5, RZ, c[0x0][0x21c], RZ, P0, !PT ;  /* 0x00008700ff057a10 */ /* 0x000fca00007fe4ff */
[----:B------:R0:W5:Y:S04]  /*00a0*/  @P1 LDG.E.128 R24, [R4.64] ;  /* 0x0000000404181981 */ /* 0x000168000c1e1d00 */
[----:B------:R0:W5:Y:S01]  /*00b0*/  @P1 LDG.E.128 R20, [R4.64+0x200] ;  /* 0x0002000404141981 */ /* 0x000162000c1e1d00 */
[----:B------:R-:W-:-:S03]  /*00c0*/  SHF.R.U32.HI R0, RZ, 0x5, R61 ;  /* 0x00000005ff007819 */ /* 0x000fc6000001163d */
[----:B------:R0:W5:Y:S01]  /*00d0*/  @P1 LDG.E.128 R16, [R4.64+0x400] ;  /* 0x0004000404101981 */ /* 0x000162000c1e1d00 */
[----:B-1----:R-:W-:Y:S02]  /*00e0*/  LEA R62, R3, R0, 0x2 ;  /* 0x00000000033e7211 */ /* 0x002fe400078e10ff */
[----:B------:R-:W-:Y:S02]  /*00f0*/  IADD3 R2, P2, R2, c[0x0][0x1b0], RZ ;  /* 0x00006c0002027a10 */ /* 0x000fe40007f5e0ff */
[----:B------:R-:W-:Y:S02]  /*0100*/  ISETP.GE.AND P0, PT, R62, c[0x0][0x164], PT ;  /* 0x000059003e007a0c */ /* 0x000fe40003f06270 */
[----:B------:R-:W-:-:S11]  /*0110*/  IADD3.X R3, RZ, c[0x0][0x1b4], RZ, P2, !PT ;  /* 0x00006d00ff037a10 */ /* 0x000fd600017fe4ff */
[----:B------:R-:W-:Y:S05]  /*0120*/  @P0 EXIT ;  /* 0x000000000000094d */ /* 0x000fea0003800000 */
[----:B0-----:R-:W2:Y:S04]  /*0130*/  LDG.E.128 R8, [R2.64+0x200] ;  /* 0x0002000402087981 */ /* 0x001ea8000c1e1d00 */
[----:B------:R-:W3:Y:S04]  /*0140*/  LDG.E.128 R12, [R2.64+0x400] ;  /* 0x00040004020c7981 */ /* 0x000ee8000c1e1d00 */
[----:B------:R0:W5:Y:S01]  /*0150*/  LDG.E.128 R4, [R2.64] ;  /* 0x0000000402047981 */ /* 0x000162000c1e1d00 */
[----:B------:R-:W-:Y:S01]  /*0160*/  MOV R0, c[0x0][0x180] ;  /* 0x0000600000007a02 */ /* 0x000fe20000000f00 */
[----:B-----5:R-:W-:Y:S01]  /*0170*/  @!P1 CS2R R24, SRZ ;  /* 0x0000000000189805 */ /* 0x020fe2000001ff00 */
[----:B------:R-:W-:Y:S01]  /*0180*/  @!P1 CS2R R26, SRZ ;  /* 0x00000000001a9805 */ /* 0x000fe2000001ff00 */
[----:B------:R-:W-:Y:S01]  /*0190*/  @!P1 CS2R R20, SRZ ;  /* 0x0000000000149805 */ /* 0x000fe2000001ff00 */
[----:B------:R-:W-:Y:S01]  /*01a0*/  LOP3.LUT P0, RZ, R0, c[0x0][0x1c0], RZ, 0xfc, !PT ;  /* 0x0000700000ff7a12 */ /* 0x000fe2000780fcff */
[----:B------:R-:W-:Y:S01]  /*01b0*/  @!P1 CS2R R22, SRZ ;  /* 0x0000000000169805 */ /* 0x000fe2000001ff00 */
[----:B------:R-:W-:Y:S01]  /*01c0*/  @!P1 CS2R R16, SRZ ;  /* 0x0000000000109805 */ /* 0x000fe2000001ff00 */
[----:B------:R-:W-:Y:S01]  /*01d0*/  @!P1 CS2R R18, SRZ ;  /* 0x0000000000129805 */ /* 0x000fe2000001ff00 */
[----:B------:R-:W-:Y:S01]  /*01e0*/  MOV R0, c[0x0][0x184] ;  /* 0x0000610000007a02 */ /* 0x000fe20000000f00 */
[----:B------:R-:W-:Y:S01]  /*01f0*/  ULDC.U8 UR6, c[0x0][0x1f0] ;  /* 0x00007c0000067ab9 */ /* 0x000fe20000000000 */
[----:B------:R-:W-:-:S02]  /*0200*/  PRMT R38, RZ, 0x7610, R24 ;  /* 0x00007610ff267816 */ /* 0x000fc40000000018 */
[----:B------:R-:W-:Y:S02]  /*0210*/  LOP3.LUT P0, RZ, R0, c[0x0][0x1c4], RZ, 0xfc, P0 ;  /* 0x0000710000ff7a12 */ /* 0x000fe4000000fcff */
        /* <DEDUP_REMOVED lines=23> */
[----:B------:R-:W-:Y:S02]  /*0390*/  LOP3.LUT R61, R61, 0x1f, RZ, 0xc0, !PT ;  /* 0x0000001f3d3d7812 */ /* 0x000fe400078ec0ff */
[--C-:B--2---:R-:W-:Y:S02]  /*03a0*/  PRMT R64, RZ, 0x5410, R10.reuse ;  /* 0x00005410ff407816 */ /* 0x104fe4000000000a */
[----:B------:R-:W-:Y:S02]  /*03b0*/  PRMT R63, RZ, 0x7610, R10 ;  /* 0x00007610ff3f7816 */ /* 0x000fe4000000000a */
[--C-:B---3--:R-:W-:Y:S02]  /*03c0*/  PRMT R10, RZ, 0x5410, R12.reuse ;  /* 0x00005410ff0a7816 */ /* 0x108fe4000000000c */
[----:B------:R-:W-:Y:S02]  /*03d0*/  PRMT R65, RZ, 0x7610, R12 ;  /* 0x00007610ff417816 */ /* 0x000fe4000000000c */
[----:B------:R-:W-:-:S02]  /*03e0*/  PRMT R66, RZ, 0x5410, R13 ;  /* 0x00005410ff427816 */ /* 0x000fc4000000000d */
[----:B------:R-:W-:Y:S02]  /*03f0*/  PRMT R67, RZ, 0x7610, R13 ;  /* 0x00007610ff437816 */ /* 0x000fe4000000000d */
[--C-:B------:R-:W-:Y:S02]  /*0400*/  PRMT R68, RZ, 0x5410, R14.reuse ;  /* 0x00005410ff447816 */ /* 0x100fe4000000000e */
[----:B0-----:R-:W-:Y:S02]  /*0410*/  PRMT R69, RZ, 0x7610, R14 ;  /* 0x00007610ff457816 */ /* 0x001fe4000000000e */
.L_x_172:
[----:B------:R-:W-:Y:S01]  /*0420*/  ISETP.NE.U32.AND P1, PT, RZ, c[0x0][0x1c0], PT ;  /* 0x00007000ff007a0c */ /* 0x000fe20003f25070 */
[----:B------:R-:W-:Y:S01]  /*0430*/  IMAD R2, R62, c[0x0][0x168], RZ ;  /* 0x00005a003e027a24 */ /* 0x000fe200078e02ff */
[----:B------:R-:W-:Y:S01]  /*0440*/  ISETP.NE.U32.AND P2, PT, RZ, c[0x0][0x180], PT ;  /* 0x00006000ff007a0c */ /* 0x000fe20003f45070 */
[----:B------:R-:W-:Y:S01]  /*0450*/  HFMA2.MMA R79, -RZ, RZ, 0, 9.5367431640625e-07 ;  /* 0x00000010ff4f7435 */ /* 0x000fe200000001ff */
[----:B------:R-:W-:Y:S02]  /*0460*/  ISETP.NE.AND.EX P1, PT, RZ, c[0x0][0x1c4], PT, P1 ;  /* 0x00007100ff007a0c */ /* 0x000fe40003f25310 */
[----:B------:R-:W-:-:S02]  /*0470*/  SHF.R.S32.HI R3, RZ, 0x1f, R2 ;  /* 0x0000001fff037819 */ /* 0x000fc40000011402 */
[----:B------:R-:W-:Y:S02]  /*0480*/  ISETP.NE.AND.EX P2, PT, RZ, c[0x0][0x184], PT, P2 ;  /* 0x00006100ff007a0c */ /* 0x000fe40003f45320 */
[----:B------:R-:W-:-:S04]  /*0490*/  LEA.HI R14, R3, R2, RZ, 0x3 ;  /* 0x00000002030e7211 */ /* 0x000fc800078f18ff */
[----:B------:R-:W-:-:S03]  /*04a0*/  LEA.HI.SX32 R14, R14, R61, 0x1d ;  /* 0x0000003d0e0e7211 */ /* 0x000fc600078feaff */
[----:B------:R-:W-:Y:S02]  /*04b0*/  @P1 MOV R13, 0x2 ;  /* 0x00000002000d1802 */ /* 0x000fe40000000f00 */
[C---:B------:R-:W-:Y:S02]  /*04c0*/  IMAD.WIDE.U32 R24, R14.reuse, R79, c[0x0][0x170] ;  /* 0x00005c000e187625 */ /* 0x040fe400078e004f */
[----:B------:R-:W-:Y:S02]  /*04d0*/  @P2 LEA R2, P3, R14, c[0x0][0x180], 0x4 ;  /* 0x000060000e022a11 */ /* 0x000fe400078620ff */
[----:B------:R-:W-:Y:S02]  /*04e0*/  @P1 IMAD.WIDE R12, R62, R13, c[0x0][0x1c0] ;  /* 0x000070003e0c1625 */ /* 0x000fe400078e020d */
[----:B------:R-:W2:Y:S04]  /*04f0*/  LDG.E.128 R24, [R24.64] ;  /* 0x0000000418187981 */ /* 0x000ea8000c1e1d00 */
[----:B------:R-:W3:Y:S01]  /*0500*/  @P1 LDG.E.U16 R12, [R12.64] ;  /* 0x000000040c0c1981 */ /* 0x000ee2000c1e1500 */
[----:B------:R-:W-:-:S05]  /*0510*/  @P2 LEA.HI.X R3, R14, c[0x0][0x184], RZ, 0x4, P3 ;  /* 0x000061000e032a11 */ /* 0x000fca00018f24ff */
[----:B------:R0:W5:Y:S01]  /*0520*/  @P2 LDG.E.128 R16, [R2.64] ;  /* 0x0000000402102981 */ /* 0x000162000c1e1d00 */
[----:B------:R-:W-:-:S04]  /*0530*/  ISETP.NE.U32.AND P3, PT, RZ, c[0x0][0x180], PT ;  /* 0x00006000ff007a0c */ /* 0x000fc80003f65070 */
[----:B------:R-:W-:Y:S01]  /*0540*/  ISETP.NE.AND.EX P3, PT, RZ, c[0x0][0x184], PT, P3 ;  /* 0x00006100ff007a0c */ /* 0x000fe20003f65330 */
[----:B------:R-:W-:Y:S01]  /*0550*/  HFMA2.MMA R73, -RZ, RZ, 1.875, 0 ;  /* 0x3f800000ff497435 */ /* 0x000fe200000001ff */
[----:B--2---:R-:W-:-:S05]  /*0560*/  PRMT R28, RZ, 0x5410, R24 ;  /* 0x00005410ff1c7816 */ /* 0x004fca0000000018 */
[----:B---3--:R-:W-:-:S05]  /*0570*/  @P1 PRMT R73, RZ, 0x5410, R12 ;  /* 0x00005410ff491816 */ /* 0x008fca000000000c */
[----:B------:R-:W-:Y:S01]  /*0580*/  FMUL.FTZ R28, R28, R73 ;  /* 0x000000491c1c7220 */ /* 0x000fe20000410000 */
[----:B------:R-:W-:Y:S05]  /*0590*/  @P3 BRA `(.L_x_97) ;  /* 0x0000002000003947 */ /* 0x000fea0003800000 */
[----:B0-----:R-:W-:Y:S05]  /*05a0*/  @P0 BRA `(.L_x_98) ;  /* 0x0000003000000947 */ /* 0x001fea0003800000 */
[----:B------:R-:W-:Y:S05]  /*05b0*/  BRA `(.L_x_99) ;  /* 0x0000004000007947 */ /* 0x000fea0003800000 */
.L_x_97:
[----:B0----5:R-:W-:-:S05]  /*05c0*/  PRMT R3, RZ, 0x5410, R16 ;  /* 0x00005410ff037816 */ /* 0x021fca0000000010 */
[----:B------:R-:W-:-:S05]  /*05d0*/  FADD.FTZ R28, R28, R3 ;  /* 0x000000031c1c7221 */ /* 0x000fca0000010000 */
.L_x_98:
[----:B------:R-:W-:-:S04]  /*05e0*/  F2FP.BF16.PACK_AB R2, RZ, R28 ;  /* 0x0000001cff02723e */ /* 0x000fc800000010ff */
[----:B------:R-:W-:Y:S02]  /*05f0*/  PRMT R20, R2, 0x7610, R20 ;  /* 0x0000761002147816 */ /* 0x000fe40000000014 */
.L_x_99:
[----:B------:R-:W-:-:S05]  /*0600*/  PRMT R24, RZ, 0x7610, R24 ;  /* 0x00007610ff187816 */ /* 0x000fca0000000018 */
[----:B------:R-:W-:Y:S01]  /*0610*/  FMUL.FTZ R30, R24, R73 ;  /* 0x00000049181e7220 */ /* 0x000fe20000410000 */
[----:B------:R-:W-:Y:S05]  /*0620*/  @P3 BRA `(.L_x_100) ;  /* 0x0000002000003947 */ /* 0x000fea0003800000 */
[----:B------:R-:W-:Y:S05]  /*0630*/  @P0 BRA `(.L_x_101) ;  /* 0x0000003000000947 */ /* 0x000fea0003800000 */
[----:B------:R-:W-:Y:S05]  /*0640*/  BRA `(.L_x_102) ;  /* 0x0000004000007947 */ /* 0x000fea0003800000 */
.L_x_100:
[----:B-----5:R-:W-:-:S05]  /*0650*/  PRMT R3, RZ, 0x7610, R16 ;  /* 0x00007610ff037816 */ /* 0x020fca0000000010 */
[----:B------:R-:W-:-:S05]  /*0660*/  FADD.FTZ R30, R30, R3 ;  /* 0x000000031e1e7221 */ /* 0x000fca0000010000 */
.L_x_101:
[----:B------:R-:W-:-:S04]  /*0670*/  F2FP.BF16.PACK_AB R2, RZ, R30 ;  /* 0x0000001eff02723e */ /* 0x000fc800000010ff */
[----:B------:R-:W-:Y:S02]  /*0680*/  PRMT R20, R20, 0x5410, R2 ;  /* 0x0000541014147816 */ /* 0x000fe40000000002 */
.L_x_102:
[----:B------:R-:W-:-:S05]  /*0690*/  PRMT R2, RZ, 0x5410, R25 ;  /* 0x00005410ff027816 */ /* 0x000fca0000000019 */
[----:B------:R-:W-:Y:S01]  /*06a0*/  FMUL.FTZ R29, R2, R73 ;  /* 0x00000049021d7220 */ /* 0x000fe20000410000 */
[----:B------:R-:W-:Y:S05]  /*06b0*/  @P3 BRA `(.L_x_103) ;  /* 0x0000002000003947 */ /* 0x000fea0003800000 */
[----:B------:R-:W-:Y:S05]  /*06c0*/  @P0 BRA `(.L_x_104) ;  /* 0x0000003000000947 */ /* 0x000fea0003800000 */
[----:B------:R-:W-:Y:S05]  /*06d0*/  BRA `(.L_x_105) ;  /* 0x0000004000007947 */ /* 0x000fea0003800000 */
.L_x_103:
[----:B-----5:R-:W-:-:S05]  /*06e0*/  PRMT R2, RZ, 0x5410, R17 ;  /* 0x00005410ff027816 */ /* 0x020fca0000000011 */
[----:B------:R-:W-:-:S05]  /*06f0*/  FADD.FTZ R29, R29, R2 ;  /* 0x000000021d1d7221 */ /* 0x000fca0000010000 */
.L_x_104:
[----:B------:R-:W-:-:S04]  /*0700*/  F2FP.BF16.PACK_AB R2, RZ, R29 ;  /* 0x0000001dff02723e */ /* 0x000fc800000010ff */
[----:B------:R-:W-:Y:S02]  /*0710*/  PRMT R21, R2, 0x7610, R21 ;  /* 0x0000761002157816 */ /* 0x000fe40000000015 */
.L_x_105:
[----:B------:R-:W-:-:S05]  /*0720*/  PRMT R2, RZ, 0x7610, R25 ;  /* 0x00007610ff027816 */ /* 0x000fca0000000019 */
[----:B------:R-:W-:Y:S01]  /*0730*/  FMUL.FTZ R33, R2, R73 ;  /* 0x0000004902217220 */ /* 0x000fe20000410000 */
[----:B------:R-:W-:Y:S05]  /*0740*/  @P3 BRA `(.L_x_106) ;  /* 0x0000002000003947 */ /* 0x000fea0003800000 */
[----:B------:R-:W-:Y:S05]  /*0750*/  @P0 BRA `(.L_x_107) ;  /* 0x0000003000000947 */ /* 0x000fea0003800000 */
[----:B------:R-:W-:Y:S05]  /*0760*/  BRA `(.L_x_108) ;  /* 0x0000004000007947 */ /* 0x000fea0003800000 */
.L_x_106:
[----:B-----5:R-:W-:-:S05]  /*0770*/  PRMT R2, RZ, 0x7610, R17 ;  /* 0x00007610ff027816 */ /* 0x020fca0000000011 */
[----:B------:R-:W-:-:S05]  /*0780*/  FADD.FTZ R33, R33, R2 ;  /* 0x0000000221217221 */ /* 0x000fca0000010000 */
.L_x_107:
[----:B------:R-:W-:-:S04]  /*0790*/  F2FP.BF16.PACK_AB R2, RZ, R33 ;  /* 0x00000021ff02723e */ /* 0x000fc800000010ff */
[----:B------:R-:W-:Y:S02]  /*07a0*/  PRMT R21, R21, 0x5410, R2 ;  /* 0x0000541015157816 */ /* 0x000fe40000000002 */
.L_x_108:
[----:B------:R-:W-:-:S05]  /*07b0*/  PRMT R2, RZ, 0x5410, R26 ;  /* 0x00005410ff027816 */ /* 0x000fca000000001a */
[----:B------:R-:W-:Y:S01]  /*07c0*/  FMUL.FTZ R31, R2, R73 ;  /* 0x00000049021f7220 */ /* 0x000fe20000410000 */
[----:B------:R-:W-:Y:S05]  /*07d0*/  @P3 BRA `(.L_x_109) ;  /* 0x0000002000003947 */ /* 0x000fea0003800000 */
[----:B------:R-:W-:Y:S05]  /*07e0*/  @P0 BRA `(.L_x_110) ;  /* 0x0000003000000947 */ /* 0x000fea0003800000 */
[----:B------:R-:W-:Y:S05]  /*07f0*/  BRA `(.L_x_111) ;  /* 0x0000004000007947 */ /* 0x000fea0003800000 */
.L_x_109:
[----:B-----5:R-:W-:-:S05]  /*0800*/  PRMT R2, RZ, 0x5410, R18 ;  /* 0x00005410ff027816 */ /* 0x020fca0000000012 */
[----:B------:R-:W-:-:S05]  /*0810*/  FADD.FTZ R31, R31, R2 ;  /* 0x000000021f1f7221 */ /* 0x000fca0000010000 */
.L_x_110:
[----:B------:R-:W-:-:S04]  /*0820*/  F2FP.BF16.PACK_AB R2, RZ, R31 ;  /* 0x0000001fff02723e */ /* 0x000fc800000010ff */
[----:B------:R-:W-:Y:S02]  /*0830*/  PRMT R22, R2, 0x7610, R22 ;  /* 0x0000761002167816 */ /* 0x000fe40000000016 */
.L_x_111:
[----:B------:R-:W-:-:S05]  /*0840*/  PRMT R26, RZ, 0x7610, R26 ;  /* 0x00007610ff1a7816 */ /* 0x000fca000000001a */
[----:B------:R-:W-:Y:S01]  /*0850*/  FMUL.FTZ R35, R26, R73 ;  /* 0x000000491a237220 */ /* 0x000fe20000410000 */
[----:B------:R-:W-:Y:S05]  /*0860*/  @P3 BRA `(.L_x_112) ;  /* 0x0000002000003947 */ /* 0x000fea0003800000 */
[----:B------:R-:W-:Y:S05]  /*0870*/  @P0 BRA `(.L_x_113) ;  /* 0x0000003000000947 */ /* 0x000fea0003800000 */
[----:B------:R-:W-:Y:S05]  /*0880*/  BRA `(.L_x_114) ;  /* 0x0000004000007947 */ /* 0x000fea0003800000 */
.L_x_112:
[----:B-----5:R-:W-:-:S05]  /*0890*/  PRMT R2, RZ, 0x7610, R18 ;  /* 0x00007610ff027816 */ /* 0x020fca0000000012 */
[----:B------:R-:W-:-:S05]  /*08a0*/  FADD.FTZ R35, R35, R2 ;  /* 0x0000000223237221 */ /* 0x000fca0000010000 */
.L_x_113:
[----:B------:R-:W-:-:S04]  /*08b0*/  F2FP.BF16.PACK_AB R2, RZ, R35 ;  /* 0x00000023ff02723e */ /* 0x000fc800000010ff */
[----:B------:R-:W-:Y:S02]  /*08c0*/  PRMT R22, R22, 0x5410, R2 ;  /* 0x0000541016167816 */ /* 0x000fe40000000002 */
.L_x_114:
[----:B------:R-:W-:-:S05]  /*08d0*/  PRMT R34, RZ, 0x5410, R27 ;  /* 0x00005410ff227816 */ /* 0x000fca000000001b */
[----:B------:R-:W-:Y:S01]  /*08e0*/  FMUL.FTZ R34, R34, R73 ;  /* 0x0000004922227220 */ /* 0x000fe20000410000 */
[----:B------:R-:W-:Y:S05]  /*08f0*/  @P3 BRA `(.L_x_115) ;  /* 0x0000002000003947 */ /* 0x000fea0003800000 */
[----:B------:R-:W-:Y:S05]  /*0900*/  @P0 BRA `(.L_x_116) ;  /* 0x0000003000000947 */ /* 0x000fea0003800000 */
[----:B------:R-:W-:Y:S05]  /*0910*/  BRA `(.L_x_117) ;  /* 0x0000004000007947 */ /* 0x000fea0003800000 */
.L_x_115:
[----:B-----5:R-:W-:-:S05]  /*0920*/  PRMT R3, RZ, 0x5410, R19 ;  /* 0x00005410ff037816 */ /* 0x020fca0000000013 */
[----:B------:R-:W-:-:S05]  /*0930*/  FADD.FTZ R34, R34, R3 ;  /* 0x0000000322227221 */ /* 0x000fca0000010000 */
.L_x_116:
[----:B------:R-:W-:-:S04]  /*0940*/  F2FP.BF16.PACK_AB R2, RZ, R34 ;  /* 0x00000022ff02723e */ /* 0x000fc800000010ff */
[----:B------:R-:W-:Y:S02]  /*0950*/  PRMT R23, R2, 0x7610, R23 ;  /* 0x0000761002177816 */ /* 0x000fe40000000017 */
.L_x_117:
[----:B------:R-:W-:-:S05]  /*0960*/  PRMT R36, RZ, 0x7610, R27 ;  /* 0x00007610ff247816 */ /* 0x000fca000000001b */
[----:B------:R-:W-:Y:S01]  /*0970*/  FMUL.FTZ R36, R36, R73 ;  /* 0x0000004924247220 */ /* 0x000fe20000410000 */
[----:B------:R-:W-:Y:S05]  /*0980*/  @P3 BRA `(.L_x_118) ;  /* 0x0000002000003947 */ /* 0x000fea0003800000 */
[----:B------:R-:W-:Y:S05]  /*0990*/  @P0 BRA `(.L_x_119) ;  /* 0x0000003000000947 */ /* 0x000fea0003800000 */
[----:B------:R-:W-:Y:S05]  /*09a0*/  BRA `(.L_x_120) ;  /* 0x0000004000007947 */ /* 0x000fea0003800000 */
.L_x_118:
[----:B-----5:R-:W-:-:S05]  /*09b0*/  PRMT R3, RZ, 0x7610, R19 ;  /* 0x00007610ff037816 */ /* 0x020fca0000000013 */
[----:B------:R-:W-:-:S05]  /*09c0*/  FADD.FTZ R36, R36, R3 ;  /* 0x0000000324247221 */ /* 0x000fca0000010000 */
.L_x_119:
[----:B------:R-:W-:-:S04]  /*09d0*/  F2FP.BF16.PACK_AB R2, RZ, R36 ;  /* 0x00000024ff02723e */ /* 0x000fc800000010ff */
[----:B------:R-:W-:Y:S02]  /*09e0*/  PRMT R23, R23, 0x5410, R2 ;  /* 0x0000541017177816 */ /* 0x000fe40000000002 */
.L_x_120:
[C---:B------:R-:W-:Y:S02]  /*09f0*/  IADD3 R32, R14.reuse, 0x20, RZ ;  /* 0x000000200e207810 */ /* 0x040fe40007ffe0ff */
[----:B------:R-:W-:-:S03]  /*0a00*/  @P0 LEA R12, P1, R14, c[0x0][0x188], 0x4 ;  /* 0x000062000e0c0a11 */ /* 0x000fc600078220ff */
[----:B------:R-:W-:Y:S01]  /*0a10*/  IMAD.WIDE.U32 R24, R32, R79, c[0x0][0x170] ;  /* 0x00005c0020187625 */ /* 0x000fe200078e004f */
[----:B------:R-:W-:Y:S02]  /*0a20*/  @P0 LEA.HI.X R13, R14, c[0x0][0x18c], RZ, 0x4, P1 ;  /* 0x000063000e0d0a11 */ /* 0x000fe400008f24ff */
[----:B------:R-:W-:-:S03]  /*0a30*/  @P2 LEA R2, P1, R32, c[0x0][0x180], 0x4 ;  /* 0x0000600020022a11 */ /* 0x000fc600078220ff */
[----:B------:R0:W-:Y:S04]  /*0a40*/  @P0 STG.E.128 [R12.64], R20 ;  /* 0x000000140c000986 */ /* 0x0001e8000c101d04 */
[----:B------:R-:W2:Y:S01]  /*0a50*/  LDG.E.128 R24, [R24.64] ;  /* 0x0000000418187981 */ /* 0x000ea2000c1e1d00 */
[----:B------:R-:W-:-:S05]  /*0a60*/  @P2 LEA.HI.X R3, R32, c[0x0][0x184], RZ, 0x4, P1 ;  /* 0x0000610020032a11 */ /* 0x000fca00008f24ff */
[----:B-----5:R0:W5:Y:S01]  /*0a70*/  @P2 LDG.E.128 R16, [R2.64] ;  /* 0x0000000402102981 */ /* 0x020162000c1e1d00 */
[----:B--2---:R-:W-:-:S05]  /*0a80*/  PRMT R70, RZ, 0x5410, R24 ;  /* 0x00005410ff467816 */ /* 0x004fca0000000018 */
[----:B------:R-:W-:Y:S01]  /*0a90*/  FMUL.FTZ R70, R70, R73 ;  /* 0x0000004946467220 */ /* 0x000fe20000410000 */
[----:B------:R-:W-:Y:S05]  /*0aa0*/  @P3 BRA `(.L_x_121) ;  /* 0x0000002000003947 */ /* 0x000fea0003800000 */
[----:B0-----:R-:W-:Y:S05]  /*0ab0*/  @P0 BRA `(.L_x_122) ;  /* 0x0000003000000947 */ /* 0x001fea0003800000 */
[----:B------:R-:W-:Y:S05]  /*0ac0*/  BRA `(.L_x_123) ;  /* 0x0000004000007947 */ /* 0x000fea0003800000 */
.L_x_121:
[----:B0----5:R-:W-:-:S05]  /*0ad0*/  PRMT R3, RZ, 0x5410, R16 ;  /* 0x00005410ff037816 */ /* 0x021fca0000000010 */
[----:B------:R-:W-:-:S05]  /*0ae0*/  FADD.FTZ R70, R3, R70 ;  /* 0x0000004603467221 */ /* 0x000fca0000010000 */
.L_x_122:
[----:B------:R-:W-:-:S04]  /*0af0*/  F2FP.BF16.PACK_AB R2, RZ, R70 ;  /* 0x00000046ff02723e */ /* 0x000fc800000010ff */
[----:B------:R-:W-:Y:S02]  /*0b00*/  PRMT R20, R2, 0x7610, R20 ;  /* 0x0000761002147816 */ /* 0x000fe40000000014 */
.L_x_123:
[----:B------:R-:W-:-:S05]  /*0b10*/  PRMT R24, RZ, 0x7610, R24 ;  /* 0x00007610ff187816 */ /* 0x000fca0000000018 */
[----:B------:R-:W-:Y:S01]  /*0b20*/  FMUL.FTZ R72, R24, R73 ;  /* 0x0000004918487220 */ /* 0x000fe20000410000 */
[----:B------:R-:W-:Y:S05]  /*0b30*/  @P3 BRA `(.L_x_124) ;  /* 0x0000002000003947 */ /* 0x000fea0003800000 */
[----:B------:R-:W-:Y:S05]  /*0b40*/  @P0 BRA `(.L_x_125) ;  /* 0x0000003000000947 */ /* 0x000fea0003800000 */
[----:B------:R-:W-:Y:S05]  /*0b50*/  BRA `(.L_x_126) ;  /* 0x0000004000007947 */ /* 0x000fea0003800000 */
.L_x_124:
[----:B-----5:R-:W-:-:S05]  /*0b60*/  PRMT R3, RZ, 0x7610, R16 ;  /* 0x00007610ff037816 */ /* 0x020fca0000000010 */
[----:B------:R-:W-:-:S05]  /*0b70*/  FADD.FTZ R72, R3, R72 ;  /* 0x0000004803487221 */ /* 0x000fca0000010000 */
.L_x_125:
[----:B------:R-:W-:-:S04]  /*0b80*/  F2FP.BF16.PACK_AB R2, RZ, R72 ;  /* 0x00000048ff02723e */ /* 0x000fc800000010ff */
[----:B------:R-:W-:Y:S02]  /*0b90*/  PRMT R20, R20, 0x5410, R2 ;  /* 0x0000541014147816 */ /* 0x000fe40000000002 */
.L_x_126:
[----:B------:R-:W-:-:S05]  /*0ba0*/  PRMT R2, RZ, 0x5410, R25 ;  /* 0x00005410ff027816 */ /* 0x000fca0000000019 */
[----:B------:R-:W-:Y:S01]  /*0bb0*/  FMUL.FTZ R71, R2, R73 ;  /* 0x0000004902477220 */ /* 0x000fe20000410000 */
[----:B------:R-:W-:Y:S05]  /*0bc0*/  @P3 BRA `(.L_x_127) ;  /* 0x0000002000003947 */ /* 0x000fea0003800000 */
[----:B------:R-:W-:Y:S05]  /*0bd0*/  @P0 BRA `(.L_x_128) ;  /* 0x0000003000000947 */ /* 0x000fea0003800000 */
[----:B------:R-:W-:Y:S05]  /*0be0*/  BRA `(.L_x_129) ;  /* 0x0000004000007947 */ /* 0x000fea0003800000 */
.L_x_127:
[----:B-----5:R-:W-:-:S05]  /*0bf0*/  PRMT R2, RZ, 0x5410, R17 ;  /* 0x00005410ff027816 */ /* 0x020fca0000000011 */
[----:B------:R-:W-:-:S05]  /*0c00*/  FADD.FTZ R71, R2, R71 ;  /* 0x0000004702477221 */ /* 0x000fca0000010000 */
.L_x_128:
[----:B------:R-:W-:-:S04]  /*0c10*/  F2FP.BF16.PACK_AB R2, RZ, R71 ;  /* 0x00000047ff02723e */ /* 0x000fc800000010ff */
[----:B------:R-:W-:Y:S02]  /*0c20*/  PRMT R21, R2, 0x7610, R21 ;  /* 0x0000761002157816 */ /* 0x000fe40000000015 */
.L_x_129:
[----:B------:R-:W-:-:S05]  /*0c30*/  PRMT R2, RZ, 0x7610, R25 ;  /* 0x00007610ff027816 */ /* 0x000fca0000000019 */
[----:B------:R-:W-:Y:S01]  /*0c40*/  FMUL.FTZ R75, R2, R73 ;  /* 0x00000049024b7220 */ /* 0x000fe20000410000 */
[----:B------:R-:W-:Y:S05]  /*0c50*/  @P3 BRA `(.L_x_130) ;  /* 0x0000002000003947 */ /* 0x000fea0003800000 */
[----:B------:R-:W-:Y:S05]  /*0c60*/  @P0 BRA `(.L_x_131) ;  /* 0x0000003000000947 */ /* 0x000fea0003800000 */
[----:B------:R-:W-:Y:S05]  /*0c70*/  BRA `(.L_x_132) ;  /* 0x0000004000007947 */ /* 0x000fea0003800000 */
.L_x_130:
[----:B-----5:R-:W-:-:S05]  /*0c80*/  PRMT R2, RZ, 0x7610, R17 ;  /* 0x00007610ff027816 */ /* 0x020fca0000000011 */
[----:B------:R-:W-:-:S05]  /*0c90*/  FADD.FTZ R75, R2, R75 ;  /* 0x0000004b024b7221 */ /* 0x000fca0000010000 */
.L_x_131:
[----:B------:R-:W-:-:S04]  /*0ca0*/  F2FP.BF16.PACK_AB R2, RZ, R75 ;  /* 0x0000004bff02723e */ /* 0x000fc800000010ff */
[----:B------:R-:W-:Y:S02]  /*0cb0*/  PRMT R21, R21, 0x5410, R2 ;  /* 0x0000541015157816 */ /* 0x000fe40000000002 */
.L_x_132:
[----:B------:R-:W-:-:S05]  /*0cc0*/  PRMT R74, RZ, 0x5410, R26 ;  /* 0x00005410ff4a7816 */ /* 0x000fca000000001a */
[----:B------:R-:W-:Y:S01]  /*0cd0*/  FMUL.FTZ R74, R74, R73 ;  /* 0x000000494a4a7220 */ /* 0x000fe20000410000 */
[----:B------:R-:W-:Y:S05]  /*0ce0*/  @P3 BRA `(.L_x_133) ;  /* 0x0000002000003947 */ /* 0x000fea0003800000 */
[----:B------:R-:W-:Y:S05]  /*0cf0*/  @P0 BRA `(.L_x_134) ;  /* 0x0000003000000947 */ /* 0x000fea0003800000 */
[----:B------:R-:W-:Y:S05]  /*0d00*/  BRA `(.L_x_135) ;  /* 0x0000004000007947 */ /* 0x000fea0003800000 */
.L_x_133:
[----:B-----5:R-:W-:-:S05]  /*0d10*/  PRMT R3, RZ, 0x5410, R18 ;  /* 0x00005410ff037816 */ /* 0x020fca0000000012 */
[----:B------:R-:W-:-:S05]  /*0d20*/  FADD.FTZ R74, R3, R74 ;  /* 0x0000004a034a7221 */ /* 0x000fca0000010000 */
.L_x_134:
[----:B------:R-:W-:-:S04]  /*0d30*/  F2FP.BF16.PACK_AB R2, RZ, R74 ;  /* 0x0000004aff02723e */ /* 0x000fc800000010ff */
[----:B------:R-:W-:Y:S02]  /*0d40*/  PRMT R22, R2, 0x7610, R22 ;  /* 0x0000761002167816 */ /* 0x000fe40000000016 */
.L_x_135:
[----:B------:R-:W-:-:S05]  /*0d50*/  PRMT R26, RZ, 0x7610, R26 ;  /* 0x00007610ff1a7816 */ /* 0x000fca000000001a */
[----:B------:R-:W-:Y:S01]  /*0d60*/  FMUL.FTZ R77, R26, R73 ;  /* 0x000000491a4d7220 */ /* 0x000fe20000410000 */
[----:B------:R-:W-:Y:S05]  /*0d70*/  @P3 BRA `(.L_x_136) ;  /* 0x0000002000003947 */ /* 0x000fea0003800000 */
[----:B------:R-:W-:Y:S05]  /*0d80*/  @P0 BRA `(.L_x_137) ;  /* 0x0000003000000947 */ /* 0x000fea0003800000 */
[----:B------:R-:W-:Y:S05]  /*0d90*/  BRA `(.L_x_138) ;  /* 0x0000004000007947 */ /* 0x000fea0003800000 */
.L_x_136:
[----:B-----5:R-:W-:-:S05]  /*0da0*/  PRMT R2, RZ, 0x7610, R18 ;  /* 0x00007610ff027816 */ /* 0x020fca0000000012 */
[----:B------:R-:W-:-:S05]  /*0db0*/  FADD.FTZ R77, R2, R77 ;  /* 0x0000004d024d7221 */ /* 0x000fca0000010000 */
.L_x_137:
[----:B------:R-:W-:-:S04]  /*0dc0*/  F2FP.BF16.PACK_AB R2, RZ, R77 ;  /* 0x0000004dff02723e */ /* 0x000fc800000010ff */
[----:B------:R-:W-:Y:S02]  /*0dd0*/  PRMT R22, R22, 0x5410, R2 ;  /* 0x0000541016167816 */ /* 0x000fe40000000002 */
.L_x_138:
[----:B------:R-:W-:-:S05]  /*0de0*/  PRMT R76, RZ, 0x5410, R27 ;  /* 0x00005410ff4c7816 */ /* 0x000fca000000001b */
[----:B------:R-:W-:Y:S01]  /*0df0*/  FMUL.FTZ R76, R76, R73 ;  /* 0x000000494c4c7220 */ /* 0x000fe20000410000 */
[----:B------:R-:W-:Y:S05]  /*0e00*/  @P3 BRA `(.L_x_139) ;  /* 0x0000002000003947 */ /* 0x000fea0003800000 */
[----:B------:R-:W-:Y:S05]  /*0e10*/  @P0 BRA `(.L_x_140) ;  /* 0x0000003000000947 */ /* 0x000fea0003800000 */
[----:B------:R-:W-:Y:S05]  /*0e20*/  BRA `(.L_x_141) ;  /* 0x0000004000007947 */ /* 0x000fea0003800000 */
.L_x_139:
[----:B-----5:R-:W-:-:S05]  /*0e30*/  PRMT R3, RZ, 0x5410, R19 ;  /* 0x00005410ff037816 */ /* 0x020fca0000000013 */
[----:B------:R-:W-:-:S05]  /*0e40*/  FADD.FTZ R76, R3, R76 ;  /* 0x0000004c034c7221 */ /* 0x000fca0000010000 */
.L_x_140:
[----:B------:R-:W-:-:S04]  /*0e50*/  F2FP.BF16.PACK_AB R2, RZ, R76 ;  /* 0x0000004cff02723e */ /* 0x000fc800000010ff */
[----:B------:R-:W-:Y:S02]  /*0e60*/  PRMT R23, R2, 0x7610, R23 ;  /* 0x0000761002177816 */ /* 0x000fe40000000017 */
.L_x_141:
[----:B------:R-:W-:-:S05]  /*0e70*/  PRMT R78, RZ, 0x7610, R27 ;  /* 0x00007610ff4e7816 */ /* 0x000fca000000001b */
[----:B------:R-:W-:Y:S01]  /*0e80*/  FMUL.FTZ R78, R78, R73 ;  /* 0x000000494e4e7220 */ /* 0x000fe20000410000 */
[----:B------:R-:W-:Y:S05]  /*0e90*/  @P3 BRA `(.L_x_142) ;  /* 0x0000002000003947 */ /* 0x000fea0003800000 */
[----:B------:R-:W-:Y:S05]  /*0ea0*/  @P0 BRA `(.L_x_143) ;  /* 0x0000003000000947 */ /* 0x000fea0003800000 */
[----:B------:R-:W-:Y:S05]  /*0eb0*/  BRA `(.L_x_144) ;  /* 0x0000004000007947 */ /* 0x000fea0003800000 */
.L_x_142:
[----:B-----5:R-:W-:-:S05]  /*0ec0*/  PRMT R3, RZ, 0x7610, R19 ;  /* 0x00007610ff037816 */ /* 0x020fca0000000013 */
[----:B------:R-:W-:-:S05]  /*0ed0*/  FADD.FTZ R78, R3, R78 ;  /* 0x0000004e034e7221 */ /* 0x000fca0000010000 */
.L_x_143:
[----:B------:R-:W-:-:S04]  /*0ee0*/  F2FP.BF16.PACK_AB R2, RZ, R78 ;  /* 0x0000004eff02723e */ /* 0x000fc800000010ff */
[----:B------:R-:W-:Y:S02]  /*0ef0*/  PRMT R23, R23, 0x5410, R2 ;  /* 0x0000541017177816 */ /* 0x000fe40000000002 */
.L_x_144:
[----:B------:R-:W-:Y:S02]  /*0f00*/  IADD3 R37, R14, 0x40, RZ ;  /* 0x000000400e257810 */ /* 0x000fe40007ffe0ff */
[----:B------:R-:W-:-:S03]  /*0f10*/  @P0 LEA R12, P1, R32, c[0x0][0x188], 0x4 ;  /* 0x00006200200c0a11 */ /* 0x000fc600078220ff */
[C---:B------:R-:W-:Y:S01]  /*0f20*/  IMAD.WIDE.U32 R24, R37.reuse, R79, c[0x0][0x170] ;  /* 0x00005c0025187625 */ /* 0x040fe200078e004f */
[----:B------:R-:W-:Y:S02]  /*0f30*/  @P0 LEA.HI.X R13, R32, c[0x0][0x18c], RZ, 0x4, P1 ;  /* 0x00006300200d0a11 */ /* 0x000fe400008f24ff */
[----:B------:R-:W-:-:S03]  /*0f40*/  @P2 LEA R2, P1, R37, c[0x0][0x180], 0x4 ;  /* 0x0000600025022a11 */ /* 0x000fc600078220ff */
[----:B------:R0:W-:Y:S04]  /*0f50*/  @P0 STG.E.128 [R12.64], R20 ;  /* 0x000000140c000986 */ /* 0x0001e8000c101d04 */
[----:B------:R-:W2:Y:S01]  /*0f60*/  LDG.E.128 R24, [R24.64] ;  /* 0x0000000418187981 */ /* 0x000ea2000c1e1d00 */
[----:B------:R-:W-:-:S05]  /*0f70*/  @P2 LEA.HI.X R3, R37, c[0x0][0x184], RZ, 0x4, P1 ;  /* 0x0000610025032a11 */ /* 0x000fca00008f24ff */
[----:B-----5:R2:W5:Y:S02]  /*0f80*/  @P2 LDG.E.128 R16, [R2.64] ;  /* 0x0000000402102981 */ /* 0x020564000c1e1d00 */
[----:B--2---:R-:W-:-:S05]  /*0f90*/  PRMT R2, RZ, 0x5410, R24 ;  /* 0x00005410ff027816 */ /* 0x004fca0000000018 */
[----:B------:R-:W-:Y:S01]  /*0fa0*/  FMUL.FTZ R79, R2, R73 ;  /* 0x00000049024f7220 */ /* 0x000fe20000410000 */
[----:B------:R-:W-:Y:S05]  /*0fb0*/  @P3 BRA `(.L_x_145) ;  /* 0x0000002000003947 */ /* 0x000fea0003800000 */
[----:B0-----:R-:W-:Y:S05]  /*0fc0*/  @P0 BRA `(.L_x_146) ;  /* 0x0000003000000947 */ /* 0x001fea0003800000 */
[----:B------:R-:W-:Y:S05]  /*0fd0*/  BRA `(.L_x_147) ;  /* 0x0000004000007947 */ /* 0x000fea0003800000 */
.L_x_145:
[----:B0----5:R-:W-:-:S05]  /*0fe0*/  PRMT R2, RZ, 0x5410, R16 ;  /* 0x00005410ff027816 */ /* 0x021fca0000000010 */
[----:B------:R-:W-:-:S05]  /*0ff0*/  FADD.FTZ R79, R2, R79 ;  /* 0x0000004f024f7221 */ /* 0x000fca0000010000 */
.L_x_146:
[----:B------:R-:W-:-:S04]  /*1000*/  F2FP.BF16.PACK_AB R2, RZ, R79 ;  /* 0x0000004fff02723e */ /* 0x000fc800000010ff */
[----:B------:R-:W-:Y:S02]  /*1010*/  PRMT R20, R2, 0x7610, R20 ;  /* 0x0000761002147816 */ /* 0x000fe40000000014 */
.L_x_147:
[----:B------:R-:W-:-:S05]  /*1020*/  PRMT R24, RZ, 0x7610, R24 ;  /* 0x00007610ff187816 */ /* 0x000fca0000000018 */
[----:B------:R-:W-:Y:S01]  /*1030*/  FMUL.FTZ R80, R24, R73 ;  /* 0x0000004918507220 */ /* 0x000fe20000410000 */
[----:B------:R-:W-:Y:S05]  /*1040*/  @P3 BRA `(.L_x_148) ;  /* 0x0000002000003947 */ /* 0x000fea0003800000 */
[----:B------:R-:W-:Y:S05]  /*1050*/  @P0 BRA `(.L_x_149) ;  /* 0x0000003000000947 */ /* 0x000fea0003800000 */
[----:B------:R-:W-:Y:S05]  /*1060*/  BRA `(.L_x_150) ;  /* 0x0000004000007947 */ /* 0x000fea0003800000 */
.L_x_148:
[----:B-----5:R-:W-:-:S05]  /*1070*/  PRMT R3, RZ, 0x7610, R16 ;  /* 0x00007610ff037816 */ /* 0x020fca0000000010 */
[----:B------:R-:W-:-:S05]  /*1080*/  FADD.FTZ R80, R3, R80 ;  /* 0x0000005003507221 */ /* 0x000fca0000010000 */
.L_x_149:
[----:B------:R-:W-:-:S04]  /*1090*/  F2FP.BF16.PACK_AB R2, RZ, R80 ;  /* 0x00000050ff02723e */ /* 0x000fc800000010ff */
[----:B------:R-:W-:Y:S02]  /*10a0*/  PRMT R20, R20, 0x5410, R2 ;  /* 0x0000541014147816 */ /* 0x000fe40000000002 */
.L_x_150:
[----:B------:R-:W-:-:S05]  /*10b0*/  PRMT R24, RZ, 0x5410, R25 ;  /* 0x00005410ff187816 */ /* 0x000fca0000000019 */
[----:B------:R-:W-:Y:S01]  /*10c0*/  FMUL.FTZ R24, R24, R73 ;  /* 0x0000004918187220 */ /* 0x000fe20000410000 */
[----:B------:R-:W-:Y:S05]  /*10d0*/  @P3 BRA `(.L_x_151) ;  /* 0x0000002000003947 */ /* 0x000fea0003800000 */
[----:B------:R-:W-:Y:S05]  /*10e0*/  @P0 BRA `(.L_x_152) ;  /* 0x0000003000000947 */ /* 0x000fea0003800000 */
[----:B------:R-:W-:Y:S05]  /*10f0*/  BRA `(.L_x_153) ;  /* 0x0000004000007947 */ /* 0x000fea0003800000 */
.L_x_151:
[----:B-----5:R-:W-:-:S05]  /*1100*/  PRMT R3, RZ, 0x5410, R17 ;  /* 0x00005410ff037816 */ /* 0x020fca0000000011 */
[----:B------:R-:W-:-:S05]  /*1110*/  FADD.FTZ R24, R3, R24 ;  /* 0x0000001803187221 */ /* 0x000fca0000010000 */
.L_x_152:
[----:B------:R-:W-:-:S04]  /*1120*/  F2FP.BF16.PACK_AB R2, RZ, R24 ;  /* 0x00000018ff02723e */ /* 0x000fc800000010ff */
[----:B------:R-:W-:Y:S02]  /*1130*/  PRMT R21, R2, 0x7610, R21 ;  /* 0x0000761002157816 */ /* 0x000fe40000000015 */
.L_x_153:
[----:B------:R-:W-:-:S05]  /*1140*/  PRMT R2, RZ, 0x7610, R25 ;  /* 0x00007610ff027816 */ /* 0x000fca0000000019 */
[----:B------:R-:W-:Y:S01]  /*1150*/  FMUL.FTZ R81, R2, R73 ;  /* 0x0000004902517220 */ /* 0x000fe20000410000 */
[----:B------:R-:W-:Y:S05]  /*1160*/  @P3 BRA `(.L_x_154) ;  /* 0x0000002000003947 */ /* 0x000fea0003800000 */
[----:B------:R-:W-:Y:S05]  /*1170*/  @P0 BRA `(.L_x_155) ;  /* 0x0000003000000947 */ /* 0x000fea0003800000 */
[----:B------:R-:W-:Y:S05]  /*1180*/  BRA `(.L_x_156) ;  /* 0x0000004000007947 */ /* 0x000fea0003800000 */
.L_x_154:
[----:B-----5:R-:W-:-:S05]  /*1190*/  PRMT R2, RZ, 0x7610, R17 ;  /* 0x00007610ff027816 */ /* 0x020fca0000000011 */
[----:B------:R-:W-:-:S05]  /*11a0*/  FADD.FTZ R81, R2, R81 ;  /* 0x0000005102517221 */ /* 0x000fca0000010000 */
.L_x_155:
[----:B------:R-:W-:-:S04]  /*11b0*/  F2FP.BF16.PACK_AB R2, RZ, R81 ;  /* 0x00000051ff02723e */ /* 0x000fc800000010ff */
[----:B------:R-:W-:Y:S02]  /*11c0*/  PRMT R21, R21, 0x5410, R2 ;  /* 0x0000541015157816 */ /* 0x000fe40000000002 */
.L_x_156:
[----:B------:R-:W-:-:S05]  /*11d0*/  PRMT R2, RZ, 0x5410, R26 ;  /* 0x00005410ff027816 */ /* 0x000fca000000001a */
[----:B------:R-:W-:Y:S01]  /*11e0*/  FMUL.FTZ R25, R2, R73 ;  /* 0x0000004902197220 */ /* 0x000fe20000410000 */
[----:B------:R-:W-:Y:S05]  /*11f0*/  @P3 BRA `(.L_x_157) ;  /* 0x0000002000003947 */ /* 0x000fea0003800000 */
[----:B------:R-:W-:Y:S05]  /*1200*/  @P0 BRA `(.L_x_158) ;  /* 0x0000003000000947 */ /* 0x000fea0003800000 */
[----:B------:R-:W-:Y:S05]  /*1210*/  BRA `(.L_x_159) ;  /* 0x0000004000007947 */ /* 0x000fea0003800000 */
.L_x_157:
[----:B-----5:R-:W-:-:S05]  /*1220*/  PRMT R2, RZ, 0x5410, R18 ;  /* 0x00005410ff027816 */ /* 0x020fca0000000012 */
[----:B------:R-:W-:-:S05]  /*1230*/  FADD.FTZ R25, R2, R25 ;  /* 0x0000001902197221 */ /* 0x000fca0000010000 */
.L_x_158:
[----:B------:R-:W-:-:S04]  /*1240*/  F2FP.BF16.PACK_AB R2, RZ, R25 ;  /* 0x00000019ff02723e */ /* 0x000fc800000010ff */
[----:B------:R-:W-:Y:S02]  /*1250*/  PRMT R22, R2, 0x7610, R22 ;  /* 0x0000761002167816 */ /* 0x000fe40000000016 */
.L_x_159:
[----:B------:R-:W-:-:S05]  /*1260*/  PRMT R26, RZ, 0x7610, R26 ;  /* 0x00007610ff1a7816 */ /* 0x000fca000000001a */
[----:B------:R-:W-:Y:S01]  /*1270*/  FMUL.FTZ R82, R26, R73 ;  /* 0x000000491a527220 */ /* 0x000fe20000410000 */
[----:B------:R-:W-:Y:S05]  /*1280*/  @P3 BRA `(.L_x_160) ;  /* 0x0000002000003947 */ /* 0x000fea0003800000 */
[----:B------:R-:W-:Y:S05]  /*1290*/  @P0 BRA `(.L_x_161) ;  /* 0x0000003000000947 */ /* 0x000fea0003800000 */
[----:B------:R-:W-:Y:S05]  /*12a0*/  BRA `(.L_x_162) ;  /* 0x0000004000007947 */ /* 0x000fea0003800000 */
.L_x_160:
[----:B-----5:R-:W-:-:S05]  /*12b0*/  PRMT R3, RZ, 0x7610, R18 ;  /* 0x00007610ff037816 */ /* 0x020fca0000000012 */
[----:B------:R-:W-:-:S05]  /*12c0*/  FADD.FTZ R82, R3, R82 ;  /* 0x0000005203527221 */ /* 0x000fca0000010000 */
.L_x_161:
[----:B------:R-:W-:-:S04]  /*12d0*/  F2FP.BF16.PACK_AB R2, RZ, R82 ;  /* 0x00000052ff02723e */ /* 0x000fc800000010ff */
[----:B------:R-:W-:Y:S02]  /*12e0*/  PRMT R22, R22, 0x5410, R2 ;  /* 0x0000541016167816 */ /* 0x000fe40000000002 */
.L_x_162:
[----:B------:R-:W-:-:S05]  /*12f0*/  PRMT R26, RZ, 0x5410, R27 ;  /* 0x00005410ff1a7816 */ /* 0x000fca000000001b */
[----:B------:R-:W-:Y:S01]  /*1300*/  FMUL.FTZ R26, R26, R73 ;  /* 0x000000491a1a7220 */ /* 0x000fe20000410000 */
[----:B------:R-:W-:Y:S05]  /*1310*/  @P3 BRA `(.L_x_163) ;  /* 0x0000002000003947 */ /* 0x000fea0003800000 */
[----:B------:R-:W-:Y:S05]  /*1320*/  @P0 BRA `(.L_x_164) ;  /* 0x0000003000000947 */ /* 0x000fea0003800000 */
[----:B------:R-:W-:Y:S05]  /*1330*/  BRA `(.L_x_165) ;  /* 0x0000004000007947 */ /* 0x000fea0003800000 */
.L_x_163:
[----:B-----5:R-:W-:-:S05]  /*1340*/  PRMT R3, RZ, 0x5410, R19 ;  /* 0x00005410ff037816 */ /* 0x020fca0000000013 */
[----:B------:R-:W-:-:S05]  /*1350*/  FADD.FTZ R26, R3, R26 ;  /* 0x0000001a031a7221 */ /* 0x000fca0000010000 */
.L_x_164:
[----:B------:R-:W-:-:S04]  /*1360*/  F2FP.BF16.PACK_AB R2, RZ, R26 ;  /* 0x0000001aff02723e */ /* 0x000fc800000010ff */
[----:B------:R-:W-:Y:S02]  /*1370*/  PRMT R23, R2, 0x7610, R23 ;  /* 0x0000761002177816 */ /* 0x000fe40000000017 */
.L_x_165:
[----:B------:R-:W-:-:S05]  /*1380*/  PRMT R2, RZ, 0x7610, R27 ;  /* 0x00007610ff027816 */ /* 0x000fca000000001b */
[----:B------:R-:W-:Y:S01]  /*1390*/  FMUL.FTZ R27, R2, R73 ;  /* 0x00000049021b7220 */ /* 0x000fe20000410000 */
[----:B------:R-:W-:Y:S05]  /*13a0*/  @P3 BRA `(.L_x_166) ;  /* 0x0000002000003947 */ /* 0x000fea0003800000 */
[----:B------:R-:W-:Y:S05]  /*13b0*/  @P0 BRA `(.L_x_167) ;  /* 0x0000003000000947 */ /* 0x000fea0003800000 */
[----:B------:R-:W-:Y:S05]  /*13c0*/  BRA `(.L_x_168) ;  /* 0x0000004000007947 */ /* 0x000fea0003800000 */
.L_x_166:
[----:B-----5:R-:W-:-:S05]  /*13d0*/  PRMT R2, RZ, 0x7610, R19 ;  /* 0x00007610ff027816 */ /* 0x020fca0000000013 */
[----:B------:R-:W-:-:S05]  /*13e0*/  FADD.FTZ R27, R2, R27 ;  /* 0x0000001b021b7221 */ /* 0x000fca0000010000 */
.L_x_167:
[----:B------:R-:W-:-:S04]  /*13f0*/  F2FP.BF16.PACK_AB R2, RZ, R27 ;  /* 0x0000001bff02723e */ /* 0x000fc800000010ff */
[----:B------:R-:W-:Y:S02]  /*1400*/  PRMT R23, R23, 0x5410, R2 ;  /* 0x0000541017177816 */ /* 0x000fe40000000002 */
.L_x_168:
[----:B------:R-:W-:Y:S01]  /*1410*/  FADD.FTZ R3, RZ, R28 ;  /* 0x0000001cff037221 */ /* 0x000fe20000010000 */
[----:B------:R-:W-:-:S03]  /*1420*/  ISETP.NE.AND P2, PT, R61, RZ, PT ;  /* 0x000000ff3d00720c */ /* 0x000fc60003f45270 */
[----:B------:R-:W-:-:S04]  /*1430*/  FADD.FTZ R2, R3, R30 ;  /* 0x0000001e03027221 */ /* 0x000fc80000010000 */
        /* <DEDUP_REMOVED lines=14> */
[----:B------:R-:W-:Y:S01]  /*1520*/  FADD.FTZ R3, R2, R79 ;  /* 0x0000004f02037221 */ /* 0x000fe20000010000 */
[----:B------:R-:W-:-:S03]  /*1530*/  @P0 LEA R2, P1, R37, c[0x0][0x188], 0x4 ;  /* 0x0000620025020a11 */ /* 0x000fc600078220ff */
[----:B------:R-:W-:Y:S01]  /*1540*/  FADD.FTZ R13, R3, R80 ;  /* 0x00000050030d7221 */ /* 0x000fe20000010000 */
[----:B------:R-:W-:-:S03]  /*1550*/  @P0 LEA.HI.X R3, R37, c[0x0][0x18c], RZ, 0x4, P1 ;  /* 0x0000630025030a11 */ /* 0x000fc600008f24ff */
[----:B------:R-:W-:Y:S02]  /*1560*/  FADD.FTZ R12, R13, R24 ;  /* 0x000000180d0c7221 */ /* 0x000fe40000010000 */
[----:B------:R0:W-:Y:S02]  /*1570*/  @P0 STG.E.128 [R2.64], R20 ;  /* 0x0000001402000986 */ /* 0x0001e4000c101d04 */
[----:B------:R-:W-:-:S04]  /*1580*/  FADD.FTZ R12, R12, R81 ;  /* 0x000000510c0c7221 */ /* 0x000fc80000010000 */
[----:B------:R-:W-:-:S04]  /*1590*/  FADD.FTZ R13, R12, R25 ;  /* 0x000000190c0d7221 */ /* 0x000fc80000010000 */
[----:B------:R-:W-:-:S04]  /*15a0*/  FADD.FTZ R13, R13, R82 ;  /* 0x000000520d0d7221 */ /* 0x000fc80000010000 */
[----:B------:R-:W-:-:S04]  /*15b0*/  FADD.FTZ R12, R13, R26 ;  /* 0x0000001a0d0c7221 */ /* 0x000fc80000010000 */
[----:B------:R-:W-:Y:S01]  /*15c0*/  FADD.FTZ R83, R12, R27 ;  /* 0x0000001b0c537221 */ /* 0x000fe20000010000 */
[----:B------:R-:W-:Y:S05]  /*15d0*/  BRA.DIV ~URZ, `(.L_x_169) ;  /* 0x00000c527f007947 */ /* 0x000fea000b800000 */
[----:B0-----:R0:W1:Y:S02]  /*15e0*/  SHFL.BFLY PT, R12, R83, 0x1, 0x1f ;  /* 0x0c201f00530c7f89 */ /* 0x00106400000e0000 */
.L_x_173:
[----:B01----:R-:W-:Y:S01]  /*15f0*/  FADD.FTZ R83, R83, R12 ;  /* 0x0000000c53537221 */ /* 0x003fe20000010000 */
[----:B------:R-:W-:Y:S05]  /*1600*/  BRA.DIV ~URZ, `(.L_x_170) ;  /* 0x00000c827f007947 */ /* 0x000fea000b800000 */
[----:B------:R-:W0:Y:S02]  /*1610*/  SHFL.BFLY PT, R2, R83, 0x2, 0x1f ;  /* 0x0c401f0053027f89 */ /* 0x000e2400000e0000 */
[----:B0-----:R-:W-:-:S05]  /*1620*/  FADD.FTZ R2, R83, R2 ;  /* 0x0000000253027221 */ /* 0x001fca0000010000 */
[----:B------:R-:W0:Y:S02]  /*1630*/  SHFL.BFLY PT, R3, R2, 0x4, 0x1f ;  /* 0x0c801f0002037f89 */ /* 0x000e2400000e0000 */
[----:B0-----:R-:W-:-:S05]  /*1640*/  FADD.FTZ R3, R2, R3 ;  /* 0x0000000302037221 */ /* 0x001fca0000010000 */
[----:B------:R-:W0:Y:S02]  /*1650*/  SHFL.BFLY PT, R12, R3, 0x8, 0x1f ;  /* 0x0d001f00030c7f89 */ /* 0x000e2400000e0000 */
[----:B0-----:R-:W-:-:S05]  /*1660*/  FADD.FTZ R12, R3, R12 ;  /* 0x0000000c030c7221 */ /* 0x001fca0000010000 */
[----:B------:R-:W0:Y:S02]  /*1670*/  SHFL.BFLY PT, R13, R12, 0x10, 0x1f ;  /* 0x0e001f000c0d7f89 */ /* 0x000e2400000e0000 */
[----:B0-----:R-:W-:-:S04]  /*1680*/  FADD.FTZ R13, R12, R13 ;  /* 0x0000000d0c0d7221 */ /* 0x001fc80000010000 */
[----:B------:R-:W-:-:S04]  /*1690*/  FMUL.FTZ R85, R13, c[0x0][0x1e0] ;  /* 0x000078000d557a20 */ /* 0x000fc80000410000 */
[C---:B------:R-:W-:Y:S02]  /*16a0*/  FADD.FTZ R13, -R85.reuse, R28 ;  /* 0x0000001c550d7221 */ /* 0x040fe40000010100 */
[----:B------:R-:W-:Y:S02]  /*16b0*/  FADD.FTZ R84, -R85, R30 ;  /* 0x0000001e55547221 */ /* 0x000fe40000010100 */
[----:B------:R-:W-:Y:S02]  /*16c0*/  FFMA.FTZ R13, R13, R13, RZ ;  /* 0x0000000d0d0d7223 */ /* 0x000fe400000100ff */
[C---:B------:R-:W-:Y:S02]  /*16d0*/  FADD.FTZ R86, -R85.reuse, R29 ;  /* 0x0000001d55567221 */ /* 0x040fe40000010100 */
[----:B------:R-:W-:Y:S02]  /*16e0*/  FFMA.FTZ R13, R84, R84, R13 ;  /* 0x00000054540d7223 */ /* 0x000fe4000001000d */
[----:B------:R-:W-:-:S02]  /*16f0*/  FADD.FTZ R2, -R85, R33 ;  /* 0x0000002155027221 */ /* 0x000fc40000010100 */
[----:B------:R-:W-:Y:S02]  /*1700*/  FFMA.FTZ R13, R86, R86, R13 ;  /* 0x00000056560d7223 */ /* 0x000fe4000001000d */
[C---:B------:R-:W-:Y:S02]  /*1710*/  FADD.FTZ R84, -R85.reuse, R31 ;  /* 0x0000001f55547221 */ /* 0x040fe40000010100 */
[----:B------:R-:W-:Y:S02]  /*1720*/  FFMA.FTZ R13, R2, R2, R13 ;  /* 0x00000002020d7223 */ /* 0x000fe4000001000d */
        /* <DEDUP_REMOVED lines=36> */
[----:B------:R-:W-:Y:S02]  /*1970*/  FADD.FTZ R2, -R85, R27 ;  /* 0x0000001b55027221 */ /* 0x000fe40000010100 */
[----:B------:R-:W-:-:S04]  /*1980*/  FFMA.FTZ R13, R12, R12, R13 ;  /* 0x0000000c0c0d7223 */ /* 0x000fc8000001000d */
[----:B------:R-:W-:-:S05]  /*1990*/  FFMA.FTZ R13, R2, R2, R13 ;  /* 0x00000002020d7223 */ /* 0x000fca000001000d */
        /* <DEDUP_REMOVED lines=9> */
.L_x_174:
[----:B------:R-:W-:Y:S01]  /*1a30*/  FMUL.FTZ R13, R85, R85 ;  /* 0x00000055550d7220 */ /* 0x000fe20000410000 */
[----:B------:R-:W-:Y:S01]  /*1a40*/  ISETP.NE.AND P1, PT, RZ, UR6, PT ;  /* 0x00000006ff007c0c */ /* 0x000fe2000bf25270 */
[----:B01----:R-:W-:Y:S01]  /*1a50*/  FADD.FTZ R83, R12, R83 ;  /* 0x000000530c537221 */ /* 0x003fe20000010000 */
[----:B------:R-:W-:Y:S02]  /*1a60*/  MOV R84, c[0x0][0x1e0] ;  /* 0x0000780000547a02 */ /* 0x000fe40000000f00 */
[----:B------:R-:W-:Y:S02]  /*1a70*/  MOV R73, 0x4 ;  /* 0x0000000400497802 */ /* 0x000fe40000000f00 */
[----:B------:R-:W-:Y:S01]  /*1a80*/  FSEL R13, R13, RZ, P1 ;  /* 0x000000ff0d0d7208 */ /* 0x000fe20000800000 */
[----:B------:R-:W-:Y:S01]  /*1a90*/  FFMA.FTZ R12, R83, R84, c[0x0][0x228] ;  /* 0x00008a00530c7623 */ /* 0x000fe20000010054 */
[----:B------:R-:W-:Y:S01]  /*1aa0*/  FSEL R83, R85, RZ, !P1 ;  /* 0x000000ff55537208 */ /* 0x000fe20004800000 */
[----:B------:R-:W-:-:S04]  /*1ab0*/  @!P2 IMAD.WIDE R2, R62, R73, c[0x0][0x1a0] ;  /* 0x000068003e02a625 */ /* 0x000fc800078e0249 */
[----:B------:R-:W-:Y:S01]  /*1ac0*/  FADD.FTZ R87, R12, R13 ;  /* 0x0000000d0c577221 */ /* 0x000fe20000010000 */
[----:B------:R0:W-:Y:S01]  /*1ad0*/  @!P2 STG.E [R2.64], R85 ;  /* 0x000000550200a986 */ /* 0x0001e2000c101904 */
[----:B------:R-:W-:-:S04]  /*1ae0*/  @!P2 IMAD.WIDE R12, R62, R73, c[0x0][0x1a8] ;  /* 0x00006a003e0ca625 */ /* 0x000fc800078e0249 */
[C---:B------:R-:W-:Y:S02]  /*1af0*/  FADD.FTZ R28, -R83.reuse, R28 ;  /* 0x0000001c531c7221 */ /* 0x040fe40000010100 */
[C---:B------:R-:W-:Y:S02]  /*1b00*/  FADD.FTZ R30, -R83.reuse, R30 ;  /* 0x0000001e531e7221 */ /* 0x040fe40000010100 */
[C---:B------:R-:W-:Y:S02]  /*1b10*/  FADD.FTZ R29, -R83.reuse, R29 ;  /* 0x0000001d531d7221 */ /* 0x040fe40000010100 */
[C---:B------:R-:W-:Y:S01]  /*1b20*/  FADD.FTZ R31, -R83.reuse, R31 ;  /* 0x0000001f531f7221 */ /* 0x040fe20000010100 */
[----:B0-----:R-:W0:Y:S01]  /*1b30*/  MUFU.RSQ R3, R87 ;  /* 0x0000005700037308 */ /* 0x001e220000001400 */
[C---:B------:R-:W-:Y:S02]  /*1b40*/  FADD.FTZ R33, -R83.reuse, R33 ;  /* 0x0000002153217221 */ /* 0x040fe40000010100 */
[----:B------:R-:W-:-:S02]  /*1b50*/  FADD.FTZ R35, -R83, R35 ;  /* 0x0000002353237221 */ /* 0x000fc40000010100 */
[C---:B------:R-:W-:Y:S02]  /*1b60*/  FADD.FTZ R34, -R83.reuse, R34 ;  /* 0x0000002253227221 */ /* 0x040fe40000010100 */
[C---:B------:R-:W-:Y:S02]  /*1b70*/  FADD.FTZ R36, -R83.reuse, R36 ;  /* 0x0000002453247221 */ /* 0x040fe40000010100 */
[C---:B------:R-:W-:Y:S02]  /*1b80*/  FADD.FTZ R70, -R83.reuse, R70 ;  /* 0x0000004653467221 */ /* 0x040fe40000010100 */
[C---:B------:R-:W-:Y:S02]  /*1b90*/  FADD.FTZ R72, -R83.reuse, R72 ;  /* 0x0000004853487221 */ /* 0x040fe40000010100 */
[C---:B------:R-:W-:Y:S02]  /*1ba0*/  FADD.FTZ R2, -R83.reuse, R71 ;  /* 0x0000004753027221 */ /* 0x040fe40000010100 */
[C---:B------:R-:W-:Y:S01]  /*1bb0*/  FADD.FTZ R84, -R83.reuse, R75 ;  /* 0x0000004b53547221 */ /* 0x040fe20000010100 */
[----:B0-----:R0:W-:Y:S01]  /*1bc0*/  @!P2 STG.E [R12.64], R3 ;  /* 0x000000030c00a986 */ /* 0x0011e2000c101904 */
[----:B------:R-:W-:-:S02]  /*1bd0*/  FADD.FTZ R74, -R83, R74 ;  /* 0x0000004a534a7221 */ /* 0x000fc40000010100 */
[C---:B------:R-:W-:Y:S02]  /*1be0*/  FADD.FTZ R86, -R83.reuse, R77 ;  /* 0x0000004d53567221 */ /* 0x040fe40000010100 */
[C---:B------:R-:W-:Y:S02]  /*1bf0*/  FADD.FTZ R76, -R83.reuse, R76 ;  /* 0x0000004c534c7221 */ /* 0x040fe40000010100 */
[C---:B------:R-:W-:Y:S02]  /*1c00*/  FADD.FTZ R78, -R83.reuse, R78 ;  /* 0x0000004e534e7221 */ /* 0x040fe40000010100 */
[C---:B------:R-:W-:Y:S02]  /*1c10*/  FADD.FTZ R88, -R83.reuse, R79 ;  /* 0x0000004f53587221 */ /* 0x040fe40000010100 */
[C---:B------:R-:W-:Y:S01]  /*1c20*/  FADD.FTZ R80, -R83.reuse, R80 ;  /* 0x0000005053507221 */ /* 0x040fe20000010100 */
[----:B0-----:R-:W-:Y:S01]  /*1c30*/  PRMT R12, RZ, 0x5410, R15 ;  /* 0x00005410ff0c7816 */ /* 0x001fe2000000000f */
[----:B------:R-:W-:-:S02]  /*1c40*/  FADD.FTZ R24, -R83, R24 ;  /* 0x0000001853187221 */ /* 0x000fc40000010100 */
[C---:B------:R-:W-:Y:S02]  /*1c50*/  FADD.FTZ R90, -R83.reuse, R81 ;  /* 0x00000051535a7221 */ /* 0x040fe40000010100 */
[C---:B------:R-:W-:Y:S02]  /*1c60*/  FADD.FTZ R92, -R83.reuse, R25 ;  /* 0x00000019535c7221 */ /* 0x040fe40000010100 */
[C---:B------:R-:W-:Y:S02]  /*1c70*/  FADD.FTZ R82, -R83.reuse, R82 ;  /* 0x0000005253527221 */ /* 0x040fe40000010100 */
[C---:B------:R-:W-:Y:S02]  /*1c80*/  FADD.FTZ R26, -R83.reuse, R26 ;  /* 0x0000001a531a7221 */ /* 0x040fe40000010100 */
[----:B------:R-:W-:Y:S02]  /*1c90*/  FADD.FTZ R27, -R83, R27 ;  /* 0x0000001b531b7221 */ /* 0x000fe40000010100 */
[----:B------:R-:W-:-:S02]  /*1ca0*/  FMUL.FTZ R25, R3, R28 ;  /* 0x0000001c03197220 */ /* 0x000fc40000410000 */
[C---:B------:R-:W-:Y:S02]  /*1cb0*/  FMUL.FTZ R71, R3.reuse, R30 ;  /* 0x0000001e03477220 */ /* 0x040fe40000410000 */
[C---:B------:R-:W-:Y:S02]  /*1cc0*/  FMUL.FTZ R28, R3.reuse, R29 ;  /* 0x0000001d031c7220 */ /* 0x040fe40000410000 */
[C---:B------:R-:W-:Y:S02]  /*1cd0*/  FMUL.FTZ R30, R3.reuse, R31 ;  /* 0x0000001f031e7220 */ /* 0x040fe40000410000 */
[C---:B------:R-:W-:Y:S02]  /*1ce0*/  FMUL.FTZ R33, R3.reuse, R33 ;  /* 0x0000002103217220 */ /* 0x040fe40000410000 */
[C---:B------:R-:W-:Y:S02]  /*1cf0*/  FMUL.FTZ R35, R3.reuse, R35 ;  /* 0x0000002303237220 */ /* 0x040fe40000410000 */
[----:B------:R-:W-:-:S02]  /*1d00*/  FMUL.FTZ R34, R3, R34 ;  /* 0x0000002203227220 */ /* 0x000fc40000410000 */
[----:B------:R-:W-:Y:S01]  /*1d10*/  FMUL.FTZ R29, R3, R36 ;  /* 0x00000024031d7220 */ /* 0x000fe20000410000 */
[----:B------:R-:W-:Y:S01]  /*1d20*/  LEA R36, P3, R37, c[0x0][0x208], 0x4 ;  /* 0x0000820025247a11 */ /* 0x000fe200078620ff */
[C---:B------:R-:W-:Y:S02]  /*1d30*/  FMUL.FTZ R70, R3.reuse, R70 ;  /* 0x0000004603467220 */ /* 0x040fe40000410000 */
[----:B------:R-:W-:Y:S01]  /*1d40*/  FMUL.FTZ R31, R3, R72 ;  /* 0x00000048031f7220 */ /* 0x000fe20000410000 */
[----:B------:R-:W-:Y:S01]  /*1d50*/  LEA.HI.X R37, R37, c[0x0][0x20c], RZ, 0x4, P3 ;  /* 0x0000830025257a11 */ /* 0x000fe200018f24ff */
[C---:B------:R-:W-:Y:S02]  /*1d60*/  FMUL.FTZ R2, R3.reuse, R2 ;  /* 0x0000000203027220 */ /* 0x040fe40000410000 */
[C---:B------:R-:W-:Y:S02]  /*1d70*/  FMUL.FTZ R75, R3.reuse, R84 ;  /* 0x00000054034b7220 */ /* 0x040fe40000410000 */
[----:B------:R-:W-:-:S02]  /*1d80*/  FMUL.FTZ R74, R3, R74 ;  /* 0x0000004a034a7220 */ /* 0x000fc40000410000 */
[C---:B------:R-:W-:Y:S02]  /*1d90*/  FMUL.FTZ R86, R3.reuse, R86 ;  /* 0x0000005603567220 */ /* 0x040fe40000410000 */
[C---:B------:R-:W-:Y:S02]  /*1da0*/  FMUL.FTZ R76, R3.reuse, R76 ;  /* 0x0000004c034c7220 */ /* 0x040fe40000410000 */
[C---:B------:R-:W-:Y:S02]  /*1db0*/  FMUL.FTZ R77, R3.reuse, R78 ;  /* 0x0000004e034d7220 */ /* 0x040fe40000410000 */
[C---:B------:R-:W-:Y:S02]  /*1dc0*/  FMUL.FTZ R88, R3.reuse, R88 ;  /* 0x0000005803587220 */ /* 0x040fe40000410000 */
[C---:B------:R-:W-:Y:S02]  /*1dd0*/  FMUL.FTZ R80, R3.reuse, R80 ;  /* 0x0000005003507220 */ /* 0x040fe40000410000 */
[C---:B------:R-:W-:Y:S01]  /*1de0*/  FMUL.FTZ R13, R3.reuse, R24 ;  /* 0x00000018030d7220 */ /* 0x040fe20000410000 */
[----:B------:R-:W-:Y:S01]  /*1df0*/  PRMT R24, RZ, 0x5410, R4 ;  /* 0x00005410ff187816 */ /* 0x000fe20000000004 */
[----:B------:R-:W-:-:S02]  /*1e00*/  FMUL.FTZ R90, R3, R90 ;  /* 0x0000005a035a7220 */ /* 0x000fc40000410000 */
[C---:B------:R-:W-:Y:S02]  /*1e10*/  FMUL.FTZ R92, R3.reuse, R92 ;  /* 0x0000005c035c7220 */ /* 0x040fe40000410000 */
[C---:B------:R-:W-:Y:S02]  /*1e20*/  FMUL.FTZ R82, R3.reuse, R82 ;  /* 0x0000005203527220 */ /* 0x040fe40000410000 */
[C---:B------:R-:W-:Y:S02]  /*1e30*/  FMUL.FTZ R26, R3.reuse, R26 ;  /* 0x0000001a031a7220 */ /* 0x040fe40000410000 */
[----:B------:R-:W-:Y:S01]  /*1e40*/  FMUL.FTZ R27, R3, R27 ;  /* 0x0000001b031b7220 */ /* 0x000fe20000410000 */
[----:B------:R-:W-:Y:S01]  /*1e50*/  PRMT R3, RZ, 0x5410, R7 ;  /* 0x00005410ff037816 */ /* 0x000fe20000000007 */
[----:B------:R-:W-:Y:S01]  /*1e60*/  FFMA.FTZ R24, R25, R24, R0 ;  /* 0x0000001819187223 */ /* 0x000fe20000010000 */
[----:B------:R-:W-:Y:S01]  /*1e70*/  PRMT R25, RZ, 0x7610, R15 ;  /* 0x00007610ff197816 */ /* 0x000fe2000000000f */
[----:B------:R-:W-:-:S02]  /*1e80*/  FFMA.FTZ R12, R26, R12, R59 ;  /* 0x0000000c1a0c7223 */ /* 0x000fc4000001003b */
[----:B------:R-:W-:Y:S01]  /*1e90*/  FFMA.FTZ R34, R34, R3, R43 ;  /* 0x0000000322227223 */ /* 0x000fe2000001002b */
[----:B------:R-:W-:Y:S01]  /*1ea0*/  PRMT R3, RZ, 0x7610, R7 ;  /* 0x00007610ff037816 */ /* 0x000fe20000000007 */
[----:B------:R-:W-:Y:S02]  /*1eb0*/  FFMA.FTZ R79, R27, R25, R60 ;  /* 0x000000191b4f7223 */ /* 0x000fe4000001003c */
[----:B------:R-:W-:Y:S02]  /*1ec0*/  FFMA.FTZ R13, R66, R13, R55 ;  /* 0x0000000d420d7223 */ /* 0x000fe40000010037 */
[----:B------:R-:W-:Y:S01]  /*1ed0*/  FFMA.FTZ R29, R29, R3, R44 ;  /* 0x000000031d1d7223 */ /* 0x000fe2000001002c */
[----:B------:R-:W-:Y:S01]  /*1ee0*/  PRMT R3, RZ, 0x5410, R6 ;  /* 0x00005410ff037816 */ /* 0x000fe20000000006 */
[----:B------:R-:W-:Y:S02]  /*1ef0*/  FFMA.FTZ R90, R67, R90, R56 ;  /* 0x0000005a435a7223 */ /* 0x000fe40000010038 */
[----:B------:R-:W-:Y:S01]  /*1f00*/  FFMA.FTZ R88, R10, R88, R53 ;  /* 0x000000580a587223 */ /* 0x000fe20000010035 */
[----:B------:R-:W-:Y:S01]  /*1f10*/  F2FP.BF16.PACK_AB R27, R29, R34 ;  /* 0x000000221d1b723e */ /* 0x000fe200000010ff */
[----:B------:R-:W-:Y:S01]  /*1f20*/  FFMA.FTZ R30, R30, R3, R41 ;  /* 0x000000031e1e7223 */ /* 0x000fe20000010029 */
[----:B------:R-:W-:Y:S01]  /*1f30*/  PRMT R3, RZ, 0x7610, R6 ;  /* 0x00007610ff037816 */ /* 0x000fe20000000006 */
[----:B------:R-:W-:-:S02]  /*1f40*/  FFMA.FTZ R29, R63, R86, R50 ;  /* 0x000000563f1d7223 */ /* 0x000fc40000010032 */
[----:B------:R-:W-:Y:S02]  /*1f50*/  FFMA.FTZ R34, R68, R92, R57 ;  /* 0x0000005c44227223 */ /* 0x000fe40000010039 */
[----:B------:R-:W-:Y:S01]  /*1f60*/  FFMA.FTZ R35, R35, R3, R42 ;  /* 0x0000000323237223 */ /* 0x000fe2000001002a */
[----:B------:R-:W-:Y:S01]  /*1f70*/  PRMT R3, RZ, 0x5410, R5 ;  /* 0x00005410ff037816 */ /* 0x000fe20000000005 */
[----:B------:R-:W-:-:S03]  /*1f80*/  IMAD R62, R73, c[0x0][0x160], R62 ;  /* 0x00005800493e7a24 */ /* 0x000fc600078e023e */
[----:B------:R-:W-:Y:S01]  /*1f90*/  F2FP.BF16.PACK_AB R26, R35, R30 ;  /* 0x0000001e231a723e */ /* 0x000fe200000010ff */
[----:B------:R-:W-:Y:S01]  /*1fa0*/  FFMA.FTZ R28, R28, R3, R39 ;  /* 0x000000031c1c7223 */ /* 0x000fe20000010027 */
[----:B------:R-:W-:Y:S01]  /*1fb0*/  PRMT R3, RZ, 0x7610, R5 ;  /* 0x00007610ff037816 */ /* 0x000fe20000000005 */
[----:B------:R-:W-:Y:S01]  /*1fc0*/  FFMA.FTZ R30, R64, R74, R49 ;  /* 0x0000004a401e7223 */ /* 0x000fe20000010031 */
[----:B------:R-:W-:Y:S02]  /*1fd0*/  F2FP.BF16.PACK_AB R35, R79, R12 ;  /* 0x0000000c4f23723e */ /* 0x000fe400000010ff */
[----:B------:R-:W-:Y:S01]  /*1fe0*/  LEA R12, P2, R32, c[0x0][0x208], 0x4 ;  /* 0x00008200200c7a11 */ /* 0x000fe200078420ff */
[----:B------:R-:W-:Y:S01]  /*1ff0*/  FFMA.FTZ R33, R33, R3, R40 ;  /* 0x0000000321217223 */ /* 0x000fe20000010028 */
[----:B------:R-:W-:Y:S02]  /*2000*/  PRMT R3, RZ, 0x7610, R4 ;  /* 0x00007610ff037816 */ /* 0x000fe40000000004 */
[----:B------:R-:W-:-:S02]  /*2010*/  F2FP.BF16.PACK_AB R30, R29, R30 ;  /* 0x0000001e1d1e723e */ /* 0x000fc400000010ff */
[----:B------:R-:W-:Y:S01]  /*2020*/  F2FP.BF16.PACK_AB R25, R33, R28 ;  /* 0x0000001c2119723e */ /* 0x000fe200000010ff */
[----:B------:R-:W-:Y:S01]  /*2030*/  FFMA.FTZ R71, R71, R3, R38 ;  /* 0x0000000347477223 */ /* 0x000fe20000010026 */
[----:B------:R-:W-:Y:S01]  /*2040*/  PRMT R3, RZ, 0x5410, R11 ;  /* 0x00005410ff037816 */ /* 0x000fe2000000000b */
[----:B------:R-:W-:-:S03]  /*2050*/  FFMA.FTZ R33, R69, R82, R58 ;  /* 0x0000005245217223 */ /* 0x000fc6000001003a */
[----:B------:R-:W-:Y:S01]  /*2060*/  F2FP.BF16.PACK_AB R24, R71, R24 ;  /* 0x000000184718723e */ /* 0x000fe200000010ff */
[----:B------:R-:W-:Y:S01]  /*2070*/  FFMA.FTZ R76, R76, R3, R51 ;  /* 0x000000034c4c7223 */ /* 0x000fe20000010033 */
[----:B------:R-:W-:Y:S01]  /*2080*/  PRMT R3, RZ, 0x7610, R11 ;  /* 0x00007610ff037816 */ /* 0x000fe2000000000b */
[----:B------:R-:W-:Y:S01]  /*2090*/  FFMA.FTZ R71, R65, R80, R54 ;  /* 0x0000005041477223 */ /* 0x000fe20000010036 */
[----:B------:R-:W-:Y:S02]  /*20a0*/  F2FP.BF16.PACK_AB R34, R33, R34 ;  /* 0x000000222122723e */ /* 0x000fe400000010ff */
[----:B------:R-:W-:Y:S01]  /*20b0*/  F2FP.BF16.PACK_AB R33, R90, R13 ;  /* 0x0000000d5a21723e */ /* 0x000fe200000010ff */
[----:B------:R-:W-:Y:S01]  /*20c0*/  FFMA.FTZ R77, R77, R3, R52 ;  /* 0x000000034d4d7223 */ /* 0x000fe20000010034 */
[----:B------:R-:W-:Y:S02]  /*20d0*/  PRMT R3, RZ, 0x5410, R9 ;  /* 0x00005410ff037816 */ /* 0x000fe40000000009 */
[----:B------:R-:W-:-:S02]  /*20e0*/  LEA.HI.X R13, R32, c[0x0][0x20c], RZ, 0x4, P2 ;  /* 0x00008300200d7a11 */ /* 0x000fc400010f24ff */
[----:B------:R-:W-:Y:S01]  /*20f0*/  F2FP.BF16.PACK_AB R32, R71, R88 ;  /* 0x000000584720723e */ /* 0x000fe200000010ff */
[----:B------:R-:W-:Y:S01]  /*2100*/  FFMA.FTZ R2, R2, R3, R47 ;  /* 0x0000000302027223 */ /* 0x000fe2000001002f */
[----:B------:R-:W-:-:S05]  /*2110*/  PRMT R3, RZ, 0x7610, R9 ;  /* 0x00007610ff037816 */ /* 0x000fca0000000009 */
[----:B------:R-:W-:Y:S01]  /*2120*/  FFMA.FTZ R75, R75, R3, R48 ;  /* 0x000000034b4b7223 */ /* 0x000fe20000010030 */
[----:B------:R-:W-:-:S04]  /*2130*/  PRMT R3, RZ, 0x5410, R8 ;  /* 0x00005410ff037816 */ /* 0x000fc80000000008 */
[----:B------:R-:W-:Y:S01]  /*2140*/  F2FP.BF16.PACK_AB R29, R75, R2 ;  /* 0x000000024b1d723e */ /* 0x000fe200000010ff */
[----:B------:R-:W-:Y:S01]  /*2150*/  FFMA.FTZ R70, R70, R3, R45 ;  /* 0x0000000346467223 */ /* 0x000fe2000001002d */
[----:B------:R-:W-:Y:S02]  /*2160*/  PRMT R3, RZ, 0x7610, R8 ;  /* 0x00007610ff037816 */ /* 0x000fe40000000008 */
[----:B------:R-:W-:-:S03]  /*2170*/  LEA R2, P1, R14, c[0x0][0x208], 0x4 ;  /* 0x000082000e027a11 */ /* 0x000fc600078220ff */
[----:B------:R-:W-:Y:S01]  /*2180*/  FFMA.FTZ R3, R31, R3, R46 ;  /* 0x000000031f037223 */ /* 0x000fe2000001002e */
[----:B------:R-:W-:-:S04]  /*2190*/  F2FP.BF16.PACK_AB R31, R77, R76 ;  /* 0x0000004c4d1f723e */ /* 0x000fc800000010ff */
[----:B------:R-:W-:Y:S02]  /*21a0*/  F2FP.BF16.PACK_AB R28, R3, R70 ;  /* 0x00000046031c723e */ /* 0x000fe400000010ff */
[----:B------:R-:W-:Y:S02]  /*21b0*/  LEA.HI.X R3, R14, c[0x0][0x20c], RZ, 0x4, P1 ;  /* 0x000083000e037a11 */ /* 0x000fe400008f24ff */
[----:B------:R-:W-:-:S03]  /*21c0*/  ISETP.GE.AND P1, PT, R62, c[0x0][0x164], PT ;  /* 0x000059003e007a0c */ /* 0x000fc60003f26270 */
[----:B------:R0:W-:Y:S04]  /*21d0*/  STG.E.128 [R2.64], R24 ;  /* 0x0000001802007986 */ /* 0x0001e8000c101d04 */
[----:B------:R0:W-:Y:S04]  /*21e0*/  STG.E.128 [R12.64], R28 ;  /* 0x0000001c0c007986 */ /* 0x0001e8000c101d04 */
[----:B------:R0:W-:Y:S02]  /*21f0*/  STG.E.128 [R36.64], R32 ;  /* 0x0000002024007986 */ /* 0x0001e4000c101d04 */
[----:B0----5:R-:W-:Y:S01]  /*2200*/  @P1 CALL.REL.NOINC `(.L_x_171) ;  /* 0x0000001000001944 */ /* 0x021fe20003c00000 */
[----:B------:R-:W-:Y:S05]  /*2210*/  BRA `(.L_x_172) ;  /* 0xffffe20000007947 */ /* 0x000fea000383ffff */
.L_x_171:
[----:B------:R-:W-:Y:S05]  /*2220*/  EXIT ;  /* 0x000000000000794d */ /* 0x000fea0003800000 */
.L_x_169:
[----:B0-----:R-:W-:Y:S01]  /*2230*/  HFMA2.MMA R12, -RZ, RZ, 0, 5.9604644775390625e-08 ;  /* 0x00000001ff0c7435 */ /* 0x001fe200000001ff */
[----:B------:R-:W-:-:S02]  /*2240*/  MOV R13, 0x1f ;  /* 0x0000001f000d7802 */ /* 0x000fc40000000f00 */
[----:B------:R-:W-:Y:S02]  /*2250*/  MOV R84, 0xffffffff ;  /* 0xffffffff00547802 */ /* 0x000fe40000000f00 */
[----:B------:R-:W-:Y:S02]  /*2260*/  MOV R2, 0x2280 ;  /* 0x0000228000027802 */ /* 0x000fe40000000f00 */
[----:B-----5:R-:W-:Y:S05]  /*2270*/  CALL.REL.NOINC `($__internal_1_$__cuda_sm70_shflsync_bfly_p) ;  /* 0x0000068000007944 */ /* 0x020fea0003c00000 */
[----:B01----:R-:W-:Y:S05]  /*2280*/  BRA `(.L_x_173) ;  /* 0xfffff36000007947 */ /* 0x003fea000383ffff */
.L_x_170:
[----:B------:R-:W-:Y:S01]  /*2290*/  HFMA2.MMA R12, -RZ, RZ, 0, 1.1920928955078125e-07 ;  /* 0x00000002ff0c7435 */ /* 0x000fe200000001ff */
[----:B------:R-:W-:Y:S02]  /*22a0*/  MOV R13, 0x1f ;  /* 0x0000001f000d7802 */ /* 0x000fe40000000f00 */
[----:B------:R-:W-:Y:S02]  /*22b0*/  MOV R84, 0xffffffff ;  /* 0xffffffff00547802 */ /* 0x000fe40000000f00 */
[----:B------:R-:W-:Y:S02]  /*22c0*/  MOV R2, 0x22e0 ;  /* 0x000022e000027802 */ /* 0x000fe40000000f00 */
[----:B-----5:R-:W-:Y:S05]  /*22d0*/  CALL.REL.NOINC `($__internal_1_$__cuda_sm70_shflsync_bfly_p) ;  /* 0x0000062000007944 */ /* 0x020fea0003c00000 */
[----:B01----:R-:W-:Y:S01]  /*22e0*/  FADD.FTZ R83, R83, R12 ;  /* 0x0000000c53537221 */ /* 0x003fe20000010000 */
[----:B------:R-:W-:Y:S01]  /*22f0*/  HFMA2.MMA R12, -RZ, RZ, 0, 2.384185791015625e-07 ;  /* 0x00000004ff0c7435 */ /* 0x000fe200000001ff */
[----:B------:R-:W-:Y:S02]  /*2300*/  MOV R13, 0x1f ;  /* 0x0000001f000d7802 */ /* 0x000fe40000000f00 */
[----:B------:R-:W-:-:S02]  /*2310*/  MOV R84, 0xffffffff ;  /* 0xffffffff00547802 */ /* 0x000fc40000000f00 */
[----:B------:R-:W-:Y:S02]  /*2320*/  MOV R2, 0x2340 ;  /* 0x0000234000027802 */ /* 0x000fe40000000f00 */
[----:B------:R-:W-:Y:S05]  /*2330*/  CALL.REL.NOINC `($__internal_1_$__cuda_sm70_shflsync_bfly_p) ;  /* 0x000005c000007944 */ /* 0x000fea0003c00000 */
[----:B01----:R-:W-:Y:S01]  /*2340*/  FADD.FTZ R83, R83, R12 ;  /* 0x0000000c53537221 */ /* 0x003fe20000010000 */
[----:B------:R-:W-:Y:S01]  /*2350*/  HFMA2.MMA R12, -RZ, RZ, 0, 4.76837158203125e-07 ;  /* 0x00000008ff0c7435 */ /* 0x000fe200000001ff */
[----:B------:R-:W-:Y:S02]  /*2360*/  MOV R13, 0x1f ;  /* 0x0000001f000d7802 */ /* 0x000fe40000000f00 */
[----:B------:R-:W-:Y:S02]  /*2370*/  MOV R84, 0xffffffff ;  /* 0xffffffff00547802 */ /* 0x000fe40000000f00 */
[----:B------:R-:W-:Y:S02]  /*2380*/  MOV R2, 0x23a0 ;  /* 0x000023a000027802 */ /* 0x000fe40000000f00 */
[----:B------:R-:W-:Y:S05]  /*2390*/  CALL.REL.NOINC `($__internal_1_$__cuda_sm70_shflsync_bfly_p) ;  /* 0x0000056000007944 */ /* 0x000fea0003c00000 */
[----:B01----:R-:W-:Y:S01]  /*23a0*/  FADD.FTZ R83, R83, R12 ;  /* 0x0000000c53537221 */ /* 0x003fe20000010000 */
[----:B------:R-:W-:Y:S01]  /*23b0*/  HFMA2.MMA R12, -RZ, RZ, 0, 9.5367431640625e-07 ;  /* 0x00000010ff0c7435 */ /* 0x000fe200000001ff */
[----:B------:R-:W-:Y:S02]  /*23c0*/  MOV R13, 0x1f ;  /* 0x0000001f000d7802 */ /* 0x000fe40000000f00 */
[----:B------:R-:W-:-:S02]  /*23d0*/  MOV R84, 0xffffffff ;  /* 0xffffffff00547802 */ /* 0x000fc40000000f00 */
[----:B------:R-:W-:Y:S02]  /*23e0*/  MOV R2, 0x2400 ;  /* 0x0000240000027802 */ /* 0x000fe40000000f00 */
[----:B------:R-:W-:Y:S05]  /*23f0*/  CALL.REL.NOINC `($__internal_1_$__cuda_sm70_shflsync_bfly_p) ;  /* 0x0000050000007944 */ /* 0x000fea0003c00000 */
[----:B-1----:R-:W-:Y:S01]  /*2400*/  FADD.FTZ R12, R83, R12 ;  /* 0x0000000c530c7221 */ /* 0x002fe20000010000 */
[----:B0-----:R-:W-:-:S03]  /*2410*/  MOV R84, 0xffffffff ;  /* 0xffffffff00547802 */ /* 0x001fc60000000f00 */
[----:B------:R-:W-:Y:S01]  /*2420*/  FMUL.FTZ R85, R12, c[0x0][0x1e0] ;  /* 0x000078000c557a20 */ /* 0x000fe20000410000 */
[----:B------:R-:W-:-:S03]  /*2430*/  HFMA2.MMA R12, -RZ, RZ, 0, 5.9604644775390625e-08 ;  /* 0x00000001ff0c7435 */ /* 0x000fc600000001ff */
[C---:B------:R-:W-:Y:S02]  /*2440*/  FADD.FTZ R2, -R85.reuse, R28 ;  /* 0x0000001c55027221 */ /* 0x040fe40000010100 */
[C---:B------:R-:W-:Y:S02]  /*2450*/  FADD.FTZ R3, -R85.reuse, R30 ;  /* 0x0000001e55037221 */ /* 0x040fe40000010100 */
[----:B------:R-:W-:Y:S02]  /*2460*/  FFMA.FTZ R2, R2, R2, RZ ;  /* 0x0000000202027223 */ /* 0x000fe400000100ff */
[----:B------:R-:W-:Y:S02]  /*2470*/  FADD.FTZ R13, -R85, R29 ;  /* 0x0000001d550d7221 */ /* 0x000fe40000010100 */
[----:B------:R-:W-:Y:S02]  /*2480*/  FFMA.FTZ R2, R3, R3, R2 ;  /* 0x0000000303027223 */ /* 0x000fe40000010002 */
[----:B------:R-:W-:-:S02]  /*2490*/  FADD.FTZ R3, -R85, R33 ;  /* 0x0000002155037221 */ /* 0x000fc40000010100 */
[----:B------:R-:W-:Y:S02]  /*24a0*/  FFMA.FTZ R2, R13, R13, R2 ;  /* 0x0000000d0d027223 */ /* 0x000fe40000010002 */
[----:B------:R-:W-:Y:S02]  /*24b0*/  FADD.FTZ R13, -R85, R31 ;  /* 0x0000001f550d7221 */ /* 0x000fe40000010100 */
[----:B------:R-:W-:Y:S02]  /*24c0*/  FFMA.FTZ R2, R3, R3, R2 ;  /* 0x0000000303027223 */ /* 0x000fe40000010002 */
        /* <DEDUP_REMOVED lines=37> */
[----:B------:R-:W-:Y:S01]  /*2720*/  FFMA.FTZ R2, R13, R13, R2 ;  /* 0x0000000d0d027223 */ /* 0x000fe20000010002 */
[----:B------:R-:W-:-:S03]  /*2730*/  MOV R13, 0x1f ;  /* 0x0000001f000d7802 */ /* 0x000fc60000000f00 */
[----:B------:R-:W-:Y:S01]  /*2740*/  FFMA.FTZ R83, R3, R3, R2 ;  /* 0x0000000303537223 */ /* 0x000fe20000010002 */
[----:B------:R-:W-:Y:S02]  /*2750*/  MOV R2, 0x2770 ;  /* 0x0000277000027802 */ /* 0x000fe40000000f00 */
[----:B------:R-:W-:Y:S05]  /*2760*/  CALL.REL.NOINC `($__internal_1_$__cuda_sm70_shflsync_bfly_p) ;  /* 0x0000019000007944 */ /* 0x000fea0003c00000 */
[----:B01----:R-:W-:Y:S01]  /*2770*/  FADD.FTZ R83, R83, R12 ;  /* 0x0000000c53537221 */ /* 0x003fe20000010000 */
[----:B------:R-:W-:Y:S01]  /*2780*/  HFMA2.MMA R12, -RZ, RZ, 0, 1.1920928955078125e-07 ;  /* 0x00000002ff0c7435 */ /* 0x000fe200000001ff */
[----:B------:R-:W-:Y:S02]  /*2790*/  MOV R13, 0x1f ;  /* 0x0000001f000d7802 */ /* 0x000fe40000000f00 */
[----:B------:R-:W-:Y:S02]  /*27a0*/  MOV R84, 0xffffffff ;  /* 0xffffffff00547802 */ /* 0x000fe40000000f00 */
[----:B------:R-:W-:Y:S02]  /*27b0*/  MOV R2, 0x27d0 ;  /* 0x000027d000027802 */ /* 0x000fe40000000f00 */
[----:B------:R-:W-:Y:S05]  /*27c0*/  CALL.REL.NOINC `($__internal_1_$__cuda_sm70_shflsync_bfly_p) ;  /* 0x0000013000007944 */ /* 0x000fea0003c00000 */
        /* <DEDUP_REMOVED lines=18> */
[----:B01----:R-:W-:Y:S05]  /*28f0*/  BRA `(.L_x_174) ;  /* 0xfffff13000007947 */ /* 0x003fea000383ffff */
        .weak           $__internal_1_$__cuda_sm70_shflsync_bfly_p
        .type           $__internal_1_$__cuda_sm70_shflsync_bfly_p,@function
        .size           $__internal_1_$__cuda_sm70_shflsync_bfly_p,(.L_x_22169 - $__internal_1_$__cuda_sm70_shflsync_bfly_p)
$__internal_1_$__cuda_sm70_shflsync_bfly_p:
[----:B------:R-:W-:Y:S01]  /*2900*/  HFMA2.MMA R3, -RZ, RZ, 0, 0 ;  /* 0x00000000ff037435 */ /* 0x000fe200000001ff */
[----:B------:R-:W-:Y:S04]  /*2910*/  WARPSYNC R84 ;  /* 0x0000005400007348 */ /* 0x000fe80003800000 */
[----:B------:R0:W1:Y:S01]  /*2920*/  SHFL.BFLY PT, R12, R83, R12, R13 ;  /* 0x0c00000c530c7389 */ /* 0x00006200000e000d */
[----:B------:R-:W-:Y:S05]  /*2930*/  RET.REL.NODEC R2 `(_ZN10layer_norm13ln_fwd_kernelINS_13Kernel_traitsI13__nv_bfloat16S2_S2_S2_fjLj768ELj1ELj4ELj1ELj16ENS_18Kernel_traits_baseILj768ES2_S2_S2_S2_fjLj128EEEEELb0ELb0ELb0ELb1EEEvNS_9FwdParamsE) ;  /* 0xffffd6c002007950 */ /* 0x000fea0003c3ffff */
.L_x_175:
        /* <DEDUP_REMOVED lines=12> */
.L_x_22169:


//--------------------- .text._ZN10layer_norm13ln_fwd_kernelINS_13Kernel_traitsI13__nv_bfloat16S2_S2_S2_fjLj768ELj1ELj4ELj1ELj16ENS_18Kernel_traits_baseILj768ES2_S2_S2_S2_fjLj128EEEEELb0ELb0ELb1ELb0EEEvNS_9FwdParamsE --------------------------
	.section	.text._ZN10layer_norm13ln_fwd_kernelINS_13Kernel_traitsI13__nv_bfloat16S2_S2_S2_fjLj768ELj1ELj4ELj1ELj16ENS_18Kernel_traits_baseILj768ES2_S2_S2_S2_fjLj128EEEEELb0ELb0ELb1ELb0EEEvNS_9FwdParamsE,"ax",@progbits
	.sectioninfo	@"SHI_REGISTERS=96"
	.align	128
        .global         _ZN10layer_norm13ln_fwd_kernelINS_13Kernel_traitsI13__nv_bfloat16S2_S2_S2_fjLj768ELj1ELj4ELj1ELj16ENS_18Kernel_traits_baseILj768ES2_S2_S2_S2_fjLj128EEEEELb0ELb0ELb1ELb0EEEvNS_9FwdParamsE
        .type           _ZN10layer_norm13ln_fwd_kernelINS_13Kernel_traitsI13__nv_bfloat16S2_S2_S2_fjLj768ELj1ELj4ELj1ELj16ENS_18Kernel_traits_baseILj768ES2_S2_S2_S2_fjLj128EEEEELb0ELb0ELb1ELb0EEEvNS_9FwdParamsE,@function
        .size           _ZN10layer_norm13ln_fwd_kernelINS_13Kernel_traitsI13__nv_bfloat16S2_S2_S2_fjLj768ELj1ELj4ELj1ELj16ENS_18Kernel_traits_baseILj768ES2_S2_S2_S2_fjLj128EEEEELb0ELb0ELb1ELb0EEEvNS_9FwdParamsE,(.L_x_22170 - _ZN10layer_norm13ln_fwd_kernelINS_13Kernel_traitsI13__nv_bfloat16S2_S2_S2_fjLj768ELj1ELj4ELj1ELj16ENS_18Kernel_traits_baseILj768ES2_S2_S2_S2_fjLj128EEEEELb0ELb0ELb1ELb0EEEvNS_9FwdParamsE)
        .other          _ZN10layer_norm13ln_fwd_kernelINS_13Kernel_traitsI13__nv_bfloat16S2_S2_S2_fjLj768ELj1ELj4ELj1ELj16ENS_18Kernel_traits_baseILj768ES2_S2_S2_S2_fjLj128EEEEELb0ELb0ELb1ELb0EEEvNS_9FwdParamsE,@"STO_CUDA_ENTRY STV_DEFAULT"
_ZN10layer_norm13ln_fwd_kernelINS_13Kernel_traitsI13__nv_bfloat16S2_S2_S2_fjLj768ELj1ELj4ELj1ELj16ENS_18Kernel_traits_baseILj768ES2_S2_S2_S2_fjLj128EEEEELb0ELb0ELb1ELb0EEEvNS_9FwdParamsE:
.text._ZN10layer_norm13ln_fwd_kernelINS_13Kernel_traitsI13__nv_bfloat16S2_S2_S2_fjLj768ELj1ELj4ELj1ELj16ENS_18Kernel_traits_baseILj768ES2_S2_S2_S2_fjLj128EEEEELb0ELb0ELb1ELb0EEEvNS_9FwdParamsE:
[----:B------:R-:W-:Y:S02]  /*0000*/  MOV R1, c[0x0][0x28] ;  /* 0x00000a0000017a02 */ /* 0x000fe40000000f00 */
[----:B------:R-:W0:Y:S01]  /*0010*/  S2R R8, SR_TID.X ;  /* 0x0000000000087919 */ /* 0x000e220000002100 */
[----:B------:R-:W-:Y:S01]  /*0020*/  MOV R0, c[0x0][0x168] ;  /* 0x00005a0000007a02 */ /* 0x000fe20000000f00 */
[----:B------:R-:W-:Y:S01]  /*0030*/  ULDC.64 UR4, c[0x0][0x118] ;  /* 0x0000460000047ab9 */ /* 0x000fe20000000a00 */
[----:B------:R-:W-:Y:S01]  /*0040*/  BSSY B0, `(.L_x_176) ;  /* 0x0000019000007945 */ /* 0x000fe20003800000 */
[----:B------:R-:W1:Y:S01]  /*0050*/  S2R R5, SR_CTAID.X ;  /* 0x0000000000057919 */ /* 0x000e620000002500 */
[----:B------:R-:W-:-:S04]  /*0060*/  SHF.R.S32.HI R0, RZ, 0x1f, R0 ;  /* 0x0000001fff007819 */ /* 0x000fc80000011400 */
[----:B------:R-:W-:Y:S02]  /*0070*/  LEA.HI R0, R0, c[0x0][0x168], RZ, 0x3 ;  /* 0x00005a0000007a11 */ /* 0x000fe400078f18ff */
        /* <DEDUP_REMOVED lines=21> */
.L_x_177:
[----:B0-----:R-:W-:Y:S05]  /*01d0*/  BSYNC B0 ;  /* 0x0000000000007941 */ /* 0x001fea0003800000 */
.L_x_176:
        /* <DEDUP_REMOVED lines=13> */
.L_x_179:
[----:B0-----:R-:W-:Y:S05]  /*02b0*/  BSYNC B0 ;  /* 0x0000000000007941 */ /* 0x001fea0003800000 */
.L_x_178:
[----:B------:R-:W-:Y:S01]  /*02c0*/  BSSY B0, `(.L_x_180) ;  /* 0x000000c000007945 */ /* 0x000fe20003800000 */
        /* <DEDUP_REMOVED lines=11> */
.L_x_181:
[----:B0-----:R-:W-:Y:S05]  /*0380*/  BSYNC B0 ;  /* 0x0000000000007941 */ /* 0x001fea0003800000 */
.L_x_180:
        /* <DEDUP_REMOVED lines=46> */
[----:B------:R-:W-:-:S02]  /*0670*/  MOV R11, R24 ;  /* 0x00000018000b7202 */ /* 0x000fc40000000f00 */
[--C-:B------:R-:W-:Y:S02]  /*0680*/  PRMT R14, RZ, 0x5410, R18.reuse ;  /* 0x00005410ff0e7816 */ /* 0x100fe40000000012 */
[----:B------:R-:W-:Y:S02]  /*0690*/  PRMT R15, RZ, 0x7610, R18 ;  /* 0x00007610ff0f7816 */ /* 0x000fe40000000012 */
[--C-:B------:R-:W-:Y:S02]  /*06a0*/  PRMT R16, RZ, 0x5410, R19.reuse ;  /* 0x00005410ff107816 */ /* 0x100fe40000000013 */
[----:B------:R-:W-:Y:S02]  /*06b0*/  PRMT R17, RZ, 0x7610, R19 ;  /* 0x00007610ff117816 */ /* 0x000fe40000000013 */
.L_x_269:
[----:B------:R-:W-:-:S04]  /*06c0*/  IMAD.MOV.U32 R30, RZ, RZ, 0x4 ;  /* 0x00000004ff1e7424 */ /* 0x000fc800078e00ff */
[----:B------:R-:W-:-:S05]  /*06d0*/  IMAD.WIDE R28, R11, R30, c[0x0][0x1d0] ;  /* 0x000074000b1c7625 */ /* 0x000fca00078e021e */
[----:B------:R0:W2:Y:S02]  /*06e0*/  LDG.E R73, [R28.64] ;  /* 0x000000041c497981 */ /* 0x0000a4000c1e1900 */
[----:B0-----:R-:W-:-:S05]  /*06f0*/  IMAD.WIDE R28, R11, R30, c[0x0][0x1d8] ;  /* 0x000076000b1c7625 */ /* 0x001fca00078e021e */
[----:B------:R0:W5:Y:S01]  /*0700*/  LDG.E R61, [R28.64] ;  /* 0x000000041c3d7981 */ /* 0x000162000c1e1900 */
[----:B------:R-:W-:Y:S01]  /*0710*/  IMAD R30, R11, c[0x0][0x168], RZ ;  /* 0x00005a000b1e7a24 */ /* 0x000fe200078e02ff */
[----:B------:R-:W-:Y:S01]  /*0720*/  HFMA2.MMA R79, -RZ, RZ, 0, 0 ;  /* 0x00000000ff4f7435 */ /* 0x000fe200000001ff */
[----:B------:R-:W-:Y:S01]  /*0730*/  BSSY B0, `(.L_x_182) ;  /* 0x0000078000007945 */ /* 0x000fe20003800000 */
[----:B------:R-:W1:Y:S01]  /*0740*/  S2R R62, SR_TID.X ;  /* 0x00000000003e7919 */ /* 0x000e620000002100 */
[----:B--2---:R-:W-:-:S13]  /*0750*/  ISETP.GE.AND P4, PT, R73, 0x1, PT ;  /* 0x000000014900780c */ /* 0x004fda0003f86270 */
[----:B------:R-:W-:-:S05]  /*0760*/  @P4 IADD3 R31, R73, -0x1, RZ ;  /* 0xffffffff491f4810 */ /* 0x000fca0007ffe0ff */
[----:B------:R-:W-:Y:S01]  /*0770*/  @P4 IMAD R52, R31, c[0x0][0x168], RZ ;  /* 0x00005a001f344a24 */ /* 0x000fe200078e02ff */
[----:B------:R-:W-:-:S04]  /*0780*/  SHF.R.S32.HI R31, RZ, 0x1f, R30 ;  /* 0x0000001fff1f7819 */ /* 0x000fc8000001141e */
[----:B------:R-:W-:Y:S02]  /*0790*/  @P4 SHF.R.S32.HI R53, RZ, 0x1f, R52 ;  /* 0x0000001fff354819 */ /* 0x000fe40000011434 */
[----:B------:R-:W-:Y:S02]  /*07a0*/  LEA.HI R31, R31, R30, RZ, 0x3 ;  /* 0x0000001e1f1f7211 */ /* 0x000fe400078f18ff */
[----:B------:R-:W-:Y:S02]  /*07b0*/  @P4 LEA.HI R53, R53, R52, RZ, 0x3 ;  /* 0x0000003435354211 */ /* 0x000fe400078f18ff */
[----:B-1----:R-:W-:Y:S02]  /*07c0*/  LOP3.LUT R30, R62, 0x1f, RZ, 0xc0, !PT ;  /* 0x0000001f3e1e7812 */ /* 0x002fe400078ec0ff */
[----:B------:R-:W-:Y:S02]  /*07d0*/  SHF.R.S32.HI R62, RZ, 0x1f, R11 ;  /* 0x0000001fff3e7819 */ /* 0x000fe4000001140b */
[----:B------:R-:W-:-:S02]  /*07e0*/  LEA.HI.SX32 R71, R31, R30, 0x1d ;  /* 0x0000001e1f477211 */ /* 0x000fc400078feaff */
[----:B------:R-:W-:Y:S01]  /*07f0*/  @P4 LEA.HI.SX32 R79, R53, R30, 0x1d ;  /* 0x0000001e354f4211 */ /* 0x000fe200078feaff */
[----:B------:R-:W-:Y:S05]  /*0800*/  @!P1 BRA `(.L_x_183) ;  /* 0x000006a000009947 */ /* 0x000fea0003800000 */
[----:B0-----:R-:W-:Y:S02]  /*0810*/  ISETP.NE.U32.AND P0, PT, RZ, c[0x0][0x180], PT ;  /* 0x00006000ff007a0c */ /* 0x001fe40003f05070 */
[----:B------:R-:W-:Y:S02]  /*0820*/  @P4 MOV R18, 0x10 ;  /* 0x0000001000124802 */ /* 0x000fe40000000f00 */
[----:B------:R-:W-:-:S03]  /*0830*/  ISETP.NE.AND.EX P0, PT, RZ, c[0x0][0x184], PT, P0 ;  /* 0x00006100ff007a0c */ /* 0x000fc60003f05300 */
[----:B------:R-:W-:-:S05]  /*0840*/  @P4 IMAD.WIDE.U32 R18, R79, R18, c[0x0][0x170] ;  /* 0x00005c004f124625 */ /* 0x000fca00078e0012 */
[----:B------:R0:W5:Y:S05]  /*0850*/  @P4 LDG.E.128 R20, [R18.64] ;  /* 0x0000000412144981 */ /* 0x00016a000c1e1d00 */
[----:B------:R-:W-:-:S05]  /*0860*/  @P0 MOV R28, 0x10 ;  /* 0x00000010001c0802 */ /* 0x000fca0000000f00 */
[----:B------:R-:W-:-:S05]  /*0870*/  @P0 IMAD.WIDE.U32 R28, R71, R28, c[0x0][0x180] ;  /* 0x00006000471c0625 */ /* 0x000fca00078e001c */
[----:B------:R0:W5:Y:S01]  /*0880*/  @P0 LDG.E.128 R24, [R28.64] ;  /* 0x000000041c180981 */ /* 0x000162000c1e1d00 */
[----:B------:R-:W-:Y:S01]  /*0890*/  ISETP.GT.AND P5, PT, R73, RZ, PT ;  /* 0x000000ff4900720c */ /* 0x000fe20003fa4270 */
[----:B------:R-:W-:-:S12]  /*08a0*/  BSSY B1, `(.L_x_184) ;  /* 0x000000a000017945 */ /* 0x000fd80003800000 */
[----:B------:R-:W-:Y:S05]  /*08b0*/  @P5 BRA `(.L_x_185) ;  /* 0x0000004000005947 */ /* 0x000fea0003800000 */
[----:B0-----:R-:W-:Y:S01]  /*08c0*/  MOV R18, RZ ;  /* 0x000000ff00127202 */ /* 0x001fe20000000f00 */
[----:B------:R-:W-:Y:S05]  /*08d0*/  @!P0 BRA `(.L_x_186) ;  /* 0x0000006000008947 */ /* 0x000fea0003800000 */
[----:B-----5:R-:W-:Y:S01]  /*08e0*/  PRMT R18, RZ, 0x5410, R24 ;  /* 0x00005410ff127816 */ /* 0x020fe20000000018 */
[----:B------:R-:W-:Y:S05]  /*08f0*/  BRA `(.L_x_186) ;  /* 0x0000004000007947 */ /* 0x000fea0003800000 */
.L_x_185:
[----:B0----5:R-:W-:Y:S02]  /*0900*/  PRMT R18, RZ, 0x5410, R20 ;  /* 0x00005410ff127816 */ /* 0x021fe40000000014 */
[----:B------:R-:W-:-:S03]  /*0910*/  @P0 PRMT R19, RZ, 0x5410, R24 ;  /* 0x00005410ff130816 */ /* 0x000fc60000000018 */
[----:B------:R-:W-:-:S04]  /*0920*/  FMUL.FTZ R18, R18, c[0x0][0x1ec] ;  /* 0x00007b0012127a20 */ /* 0x000fc80000410000 */
[----:B------:R-:W-:Y:S02]  /*0930*/  @P0 FADD.FTZ R18, R19, R18 ;  /* 0x0000001213120221 */ /* 0x000fe40000010000 */
.L_x_186:
[----:B------:R-:W-:Y:S05]  /*0940*/  BSYNC B1 ;  /* 0x0000000000017941 */ /* 0x000fea0003800000 */
.L_x_184:
[----:B------:R-:W-:Y:S01]  /*0950*/  BSSY B1, `(.L_x_187) ;  /* 0x000000a000017945 */ /* 0x000fe20003800000 */
[----:B------:R-:W-:Y:S05]  /*0960*/  @P5 BRA `(.L_x_188) ;  /* 0x0000004000005947 */ /* 0x000fea0003800000 */
[----:B------:R-:W-:Y:S01]  /*0970*/  HFMA2.MMA R19, -RZ, RZ, 0, 0 ;  /* 0x00000000ff137435 */ /* 0x000fe200000001ff */
[----:B------:R-:W-:Y:S05]  /*0980*/  @!P0 BRA `(.L_x_189) ;  /* 0x0000006000008947 */ /* 0x000fea0003800000 */
[----:B-----5:R-:W-:Y:S01]  /*0990*/  PRMT R19, RZ, 0x7610, R24 ;  /* 0x00007610ff137816 */ /* 0x020fe20000000018 */
[----:B------:R-:W-:Y:S05]  /*09a0*/  BRA `(.L_x_189) ;  /* 0x0000004000007947 */ /* 0x000fea0003800000 */
.L_x_188:
[----:B-----5:R-:W-:Y:S02]  /*09b0*/  PRMT R19, RZ, 0x7610, R20 ;  /* 0x00007610ff137816 */ /* 0x020fe40000000014 */
[----:B------:R-:W-:-:S03]  /*09c0*/  @P0 PRMT R28, RZ, 0x7610, R24 ;  /* 0x00007610ff1c0816 */ /* 0x000fc60000000018 */
[----:B------:R-:W-:-:S04]  /*09d0*/  FMUL.FTZ R19, R19, c[0x0][0x1ec] ;  /* 0x00007b0013137a20 */ /* 0x000fc80000410000 */
[----:B------:R-:W-:Y:S02]  /*09e0*/  @P0 FADD.FTZ R19, R28, R19 ;  /* 0x000000131c130221 */ /* 0x000fe40000010000 */
.L_x_189:
[----:B------:R-:W-:Y:S05]  /*09f0*/  BSYNC B1 ;  /* 0x0000000000017941 */ /* 0x000fea0003800000 */
.L_x_187:
[----:B------:R-:W-:Y:S01]  /*0a00*/  BSSY B1, `(.L_x_190) ;  /* 0x000000a000017945 */ /* 0x000fe20003800000 */
[----:B------:R-:W-:Y:S05]  /*0a10*/  @P5 BRA `(.L_x_191) ;  /* 0x0000004000005947 */ /* 0x000fea0003800000 */
[----:B------:R-:W-:Y:S01]  /*0a20*/  MOV R32, RZ ;  /* 0x000000ff00207202 */ /* 0x000fe20000000f00 */
[----:B------:R-:W-:Y:S05]  /*0a30*/  @!P0 BRA `(.L_x_192) ;  /* 0x0000006000008947 */ /* 0x000fea0003800000 */
[----:B-----5:R-:W-:Y:S01]  /*0a40*/  PRMT R32, RZ, 0x5410, R25 ;  /* 0x00005410ff207816 */ /* 0x020fe20000000019 */
[----:B------:R-:W-:Y:S05]  /*0a50*/  BRA `(.L_x_192) ;  /* 0x0000004000007947 */ /* 0x000fea0003800000 */
.L_x_191:
[----:B-----5:R-:W-:Y:S02]  /*0a60*/  PRMT R32, RZ, 0x5410, R21 ;  /* 0x00005410ff207816 */ /* 0x020fe40000000015 */
[----:B------:R-:W-:-:S03]  /*0a70*/  @P0 PRMT R29, RZ, 0x5410, R25 ;  /* 0x00005410ff1d0816 */ /* 0x000fc60000000019 */
[----:B------:R-:W-:-:S04]  /*0a80*/  FMUL.FTZ R32, R32, c[0x0][0x1ec] ;  /* 0x00007b0020207a20 */ /* 0x000fc80000410000 */
[----:B------:R-:W-:Y:S02]  /*0a90*/  @P0 FADD.FTZ R32, R29, R32 ;  /* 0x000000201d200221 */ /* 0x000fe40000010000 */
.L_x_192:
[----:B------:R-:W-:Y:S05]  /*0aa0*/  BSYNC B1 ;  /* 0x0000000000017941 */ /* 0x000fea0003800000 */
.L_x_190:
[----:B------:R-:W-:Y:S01]  /*0ab0*/  BSSY B1, `(.L_x_193) ;  /* 0x000000a000017945 */ /* 0x000fe20003800000 */
[----:B------:R-:W-:Y:S05]  /*0ac0*/  @P5 BRA `(.L_x_194) ;  /* 0x0000004000005947 */ /* 0x000fea0003800000 */
[----:B------:R-:W-:Y:S01]  /*0ad0*/  HFMA2.MMA R33, -RZ, RZ, 0, 0 ;  /* 0x00000000ff217435 */ /* 0x000fe200000001ff */
[----:B------:R-:W-:Y:S05]  /*0ae0*/  @!P0 BRA `(.L_x_195) ;  /* 0x0000006000008947 */ /* 0x000fea0003800000 */
[----:B-----5:R-:W-:Y:S01]  /*0af0*/  PRMT R33, RZ, 0x7610, R25 ;  /* 0x00007610ff217816 */ /* 0x020fe20000000019 */
[----:B------:R-:W-:Y:S05]  /*0b00*/  BRA `(.L_x_195) ;  /* 0x0000004000007947 */ /* 0x000fea0003800000 */
.L_x_194:
[----:B-----5:R-:W-:Y:S02]  /*0b10*/  PRMT R33, RZ, 0x7610, R21 ;  /* 0x00007610ff217816 */ /* 0x020fe40000000015 */
[----:B------:R-:W-:-:S03]  /*0b20*/  @P0 PRMT R28, RZ, 0x7610, R25 ;  /* 0x00007610ff1c0816 */ /* 0x000fc60000000019 */
[----:B------:R-:W-:-:S04]  /*0b30*/  FMUL.FTZ R33, R33, c[0x0][0x1ec] ;  /* 0x00007b0021217a20 */ /* 0x000fc80000410000 */
[----:B------:R-:W-:Y:S02]  /*0b40*/  @P0 FADD.FTZ R33, R28, R33 ;  /* 0x000000211c210221 */ /* 0x000fe40000010000 */
.L_x_195:
[----:B------:R-:W-:Y:S05]  /*0b50*/  BSYNC B1 ;  /* 0x0000000000017941 */ /* 0x000fea0003800000 */
.L_x_193:
[----:B------:R-:W-:Y:S01]  /*0b60*/  BSSY B1, `(.L_x_196) ;  /* 0x000000a000017945 */ /* 0x000fe20003800000 */
[----:B------:R-:W-:Y:S05]  /*0b70*/  @P5 BRA `(.L_x_197) ;  /* 0x0000004000005947 */ /* 0x000fea0003800000 */
[----:B------:R-:W-:Y:S01]  /*0b80*/  IMAD.MOV.U32 R34, RZ, RZ, RZ ;  /* 0x000000ffff227224 */ /* 0x000fe200078e00ff */
[----:B------:R-:W-:Y:S05]  /*0b90*/  @!P0 BRA `(.L_x_198) ;  /* 0x0000006000008947 */ /* 0x000fea0003800000 */
[----:B-----5:R-:W-:Y:S01]  /*0ba0*/  PRMT R34, RZ, 0x5410, R26 ;  /* 0x00005410ff227816 */ /* 0x020fe2000000001a */
[----:B------:R-:W-:Y:S05]  /*0bb0*/  BRA `(.L_x_198) ;  /* 0x0000004000007947 */ /* 0x000fea0003800000 */
.L_x_197:
[----:B-----5:R-:W-:Y:S02]  /*0bc0*/  PRMT R34, RZ, 0x5410, R22 ;  /* 0x00005410ff227816 */ /* 0x020fe40000000016 */
[----:B------:R-:W-:-:S03]  /*0bd0*/  @P0 PRMT R29, RZ, 0x5410, R26 ;  /* 0x00005410ff1d0816 */ /* 0x000fc6000000001a */
[----:B------:R-:W-:-:S04]  /*0be0*/  FMUL.FTZ R34, R34, c[0x0][0x1ec] ;  /* 0x00007b0022227a20 */ /* 0x000fc80000410000 */
[----:B------:R-:W-:Y:S02]  /*0bf0*/  @P0 FADD.FTZ R34, R29, R34 ;  /* 0x000000221d220221 */ /* 0x000fe40000010000 */
.L_x_198:
[----:B------:R-:W-:Y:S05]  /*0c00*/  BSYNC B1 ;  /* 0x0000000000017941 */ /* 0x000fea0003800000 */
.L_x_196:
[----:B------:R-:W-:Y:S01]  /*0c10*/  BSSY B1, `(.L_x_199) ;  /* 0x000000a000017945 */ /* 0x000fe20003800000 */
[----:B------:R-:W-:Y:S05]  /*0c20*/  @P5 BRA `(.L_x_200) ;  /* 0x0000004000005947 */ /* 0x000fea0003800000 */
[----:B------:R-:W-:Y:S01]  /*0c30*/  MOV R35, RZ ;  /* 0x000000ff00237202 */ /* 0x000fe20000000f00 */
[----:B------:R-:W-:Y:S05]  /*0c40*/  @!P0 BRA `(.L_x_201) ;  /* 0x0000006000008947 */ /* 0x000fea0003800000 */
[----:B-----5:R-:W-:Y:S01]  /*0c50*/  PRMT R35, RZ, 0x7610, R26 ;  /* 0x00007610ff237816 */ /* 0x020fe2000000001a */
[----:B------:R-:W-:Y:S05]  /*0c60*/  BRA `(.L_x_201) ;  /* 0x0000004000007947 */ /* 0x000fea0003800000 */
.L_x_200:
[----:B-----5:R-:W-:Y:S02]  /*0c70*/  PRMT R35, RZ, 0x7610, R22 ;  /* 0x00007610ff237816 */ /* 0x020fe40000000016 */
[----:B------:R-:W-:-:S03]  /*0c80*/  @P0 PRMT R28, RZ, 0x7610, R26 ;  /* 0x00007610ff1c0816 */ /* 0x000fc6000000001a */
[----:B------:R-:W-:-:S04]  /*0c90*/  FMUL.FTZ R35, R35, c[0x0][0x1ec] ;  /* 0x00007b0023237a20 */ /* 0x000fc80000410000 */
[----:B------:R-:W-:Y:S02]  /*0ca0*/  @P0 FADD.FTZ R35, R28, R35 ;  /* 0x000000231c230221 */ /* 0x000fe40000010000 */
.L_x_201:
[----:B------:R-:W-:Y:S05]  /*0cb0*/  BSYNC B1 ;  /* 0x0000000000017941 */ /* 0x000fea0003800000 */
.L_x_199:
[----:B------:R-:W-:Y:S01]  /*0cc0*/  BSSY B1, `(.L_x_202) ;  /* 0x000000a000017945 */ /* 0x000fe20003800000 */
[----:B------:R-:W-:Y:S05]  /*0cd0*/  @P5 BRA `(.L_x_203) ;  /* 0x0000004000005947 */ /* 0x000fea0003800000 */
[----:B------:R-:W-:Y:S01]  /*0ce0*/  HFMA2.MMA R36, -RZ, RZ, 0, 0 ;  /* 0x00000000ff247435 */ /* 0x000fe200000001ff */
[----:B------:R-:W-:Y:S05]  /*0cf0*/  @!P0 BRA `(.L_x_204) ;  /* 0x0000006000008947 */ /* 0x000fea0003800000 */
[----:B-----5:R-:W-:Y:S01]  /*0d00*/  PRMT R36, RZ, 0x5410, R27 ;  /* 0x00005410ff247816 */ /* 0x020fe2000000001b */
[----:B------:R-:W-:Y:S05]  /*0d10*/  BRA `(.L_x_204) ;  /* 0x0000004000007947 */ /* 0x000fea0003800000 */
.L_x_203:
[----:B-----5:R-:W-:Y:S02]  /*0d20*/  PRMT R36, RZ, 0x5410, R23 ;  /* 0x00005410ff247816 */ /* 0x020fe40000000017 */
[----:B------:R-:W-:-:S03]  /*0d30*/  @P0 PRMT R29, RZ, 0x5410, R27 ;  /* 0x00005410ff1d0816 */ /* 0x000fc6000000001b */
[----:B------:R-:W-:-:S04]  /*0d40*/  FMUL.FTZ R36, R36, c[0x0][0x1ec] ;  /* 0x00007b0024247a20 */ /* 0x000fc80000410000 */
[----:B------:R-:W-:Y:S02]  /*0d50*/  @P0 FADD.FTZ R36, R29, R36 ;  /* 0x000000241d240221 */ /* 0x000fe40000010000 */
.L_x_204:
[----:B------:R-:W-:Y:S05]  /*0d60*/  BSYNC B1 ;  /* 0x0000000000017941 */ /* 0x000fea0003800000 */
.L_x_202:
[----:B------:R-:W-:Y:S01]  /*0d70*/  BSSY B1, `(.L_x_205) ;  /* 0x000000a000017945 */ /* 0x000fe20003800000 */
[----:B------:R-:W-:Y:S05]  /*0d80*/  @P5 BRA `(.L_x_206) ;  /* 0x0000004000005947 */ /* 0x000fea0003800000 */
[----:B------:R-:W-:Y:S01]  /*0d90*/  MOV R37, RZ ;  /* 0x000000ff00257202 */ /* 0x000fe20000000f00 */
[----:B------:R-:W-:Y:S05]  /*0da0*/  @!P0 BRA `(.L_x_207) ;  /* 0x0000006000008947 */ /* 0x000fea0003800000 */
[----:B-----5:R-:W-:Y:S01]  /*0db0*/  PRMT R37, RZ, 0x7610, R27 ;  /* 0x00007610ff257816 */ /* 0x020fe2000000001b */
[----:B------:R-:W-:Y:S05]  /*0dc0*/  BRA `(.L_x_207) ;  /* 0x0000004000007947 */ /* 0x000fea0003800000 */
.L_x_206:
[----:B-----5:R-:W-:Y:S02]  /*0dd0*/  PRMT R37, RZ, 0x7610, R23 ;  /* 0x00007610ff257816 */ /* 0x020fe40000000017 */
[----:B------:R-:W-:-:S03]  /*0de0*/  @P0 PRMT R28, RZ, 0x7610, R27 ;  /* 0x00007610ff1c0816 */ /* 0x000fc6000000001b */
[----:B------:R-:W-:-:S04]  /*0df0*/  FMUL.FTZ R37, R37, c[0x0][0x1ec] ;  /* 0x00007b0025257a20 */ /* 0x000fc80000410000 */
[----:B------:R-:W-:Y:S02]  /*0e00*/  @P0 FADD.FTZ R37, R28, R37 ;  /* 0x000000251c250221 */ /* 0x000fe40000010000 */
.L_x_207:
[----:B------:R-:W-:Y:S05]  /*0e10*/  BSYNC B1 ;  /* 0x0000000000017941 */ /* 0x000fea0003800000 */
.L_x_205:
[----:B------:R-:W-:Y:S01]  /*0e20*/  HFMA2.MMA R52, -RZ, RZ, 0, 9.5367431640625e-07 ;  /* 0x00000010ff347435 */ /* 0x000fe200000001ff */
[----:B------:R-:W-:Y:S02]  /*0e30*/  F2FP.BF16.PACK_AB R31, R37, R36 ;  /* 0x00000024251f723e */ /* 0x000fe400000010ff */
[----:B------:R-:W-:Y:S02]  /*0e40*/  F2FP.BF16.PACK_AB R30, R35, R34 ;  /* 0x00000022231e723e */ /* 0x000fe400000010ff */
[----:B------:R-:W-:Y:S02]  /*0e50*/  F2FP.BF16.PACK_AB R29, R33, R32 ;  /* 0x00000020211d723e */ /* 0x000fe400000010ff */
[----:B------:R-:W-:Y:S02]  /*0e60*/  F2FP.BF16.PACK_AB R28, R19, R18 ;  /* 0x00000012131c723e */ /* 0x000fe400000010ff */
[----:B------:R-:W-:Y:S01]  /*0e70*/  IADD3 R79, R79, 0x20, RZ ;  /* 0x000000204f4f7810 */ /* 0x000fe20007ffe0ff */
[C---:B------:R-:W-:Y:S01]  /*0e80*/  IMAD.WIDE.U32 R52, R71.reuse, R52, c[0x0][0x188] ;  /* 0x0000620047347625 */ /* 0x040fe200078e0034 */
[----:B------:R-:W-:-:S04]  /*0e90*/  IADD3 R71, R71, 0x20, RZ ;  /* 0x0000002047477810 */ /* 0x000fc80007ffe0ff */
[----:B------:R0:W-:Y:S03]  /*0ea0*/  STG.E.128 [R52.64], R28 ;  /* 0x0000001c34007986 */ /* 0x0001e6000c101d04 */
.L_x_183:
[----:B0-----:R-:W-:Y:S05]  /*0eb0*/  BSYNC B0 ;  /* 0x0000000000007941 */ /* 0x001fea0003800000 */
.L_x_182:
[----:B------:R-:W-:Y:S01]  /*0ec0*/  BSSY B0, `(.L_x_208) ;  /* 0x000006c000007945 */ /* 0x000fe20003800000 */
[----:B------:R-:W-:Y:S05]  /*0ed0*/  @!P2 BRA `(.L_x_209) ;  /* 0x000006a00000a947 */ /* 0x000fea0003800000 */
[----:B------:R-:W-:Y:S02]  /*0ee0*/  ISETP.NE.U32.AND P0, PT, RZ, c[0x0][0x180], PT ;  /* 0x00006000ff007a0c */ /* 0x000fe40003f05070 */
[----:B------:R-:W-:Y:S02]  /*0ef0*/  @P4 MOV R28, 0x10 ;  /* 0x00000010001c4802 */ /* 0x000fe40000000f00 */
[----:B------:R-:W-:-:S03]  /*0f00*/  ISETP.NE.AND.EX P0, PT, RZ, c[0x0][0x184], PT, P0 ;  /* 0x00006100ff007a0c */ /* 0x000fc60003f05300 */
[----:B------:R-:W-:-:S05]  /*0f10*/  @P4 IMAD.WIDE.U32 R28, R79, R28, c[0x0][0x170] ;  /* 0x00005c004f1c4625 */ /* 0x000fca00078e001c */
[----:B-----5:R0:W5:Y:S05]  /*0f20*/  @P4 LDG.E.128 R20, [R28.64] ;  /* 0x000000041c144981 */ /* 0x02016a000c1e1d00 */
[----:B------:R-:W-:-:S05]  /*0f30*/  @P0 MOV R30, 0x10 ;  /* 0x00000010001e0802 */ /* 0x000fca0000000f00 */
[----:B------:R-:W-:-:S05]  /*0f40*/  @P0 IMAD.WIDE.U32 R30, R71, R30, c[0x0][0x180] ;  /* 0x00006000471e0625 */ /* 0x000fca00078e001e */
[----:B------:R0:W5:Y:S01]  /*0f50*/  @P0 LDG.E.128 R24, [R30.64] ;  /* 0x000000041e180981 */ /* 0x000162000c1e1d00 */
[----:B------:R-:W-:Y:S01]  /*0f60*/  ISETP.GT.AND P5, PT, R73, RZ, PT ;  /* 0x000000ff4900720c */ /* 0x000fe20003fa4270 */
[----:B------:R-:W-:-:S12]  /*0f70*/  BSSY B1, `(.L_x_210) ;  /* 0x000000a000017945 */ /* 0x000fd80003800000 */
[----:B------:R-:W-:Y:S05]  /*0f80*/  @P5 BRA `(.L_x_211) ;  /* 0x0000004000005947 */ /* 0x000fea0003800000 */
[----:B0-----:R-:W-:Y:S01]  /*0f90*/  HFMA2.MMA R38, -RZ, RZ, 0, 0 ;  /* 0x00000000ff267435 */ /* 0x001fe200000001ff */
[----:B------:R-:W-:Y:S05]  /*0fa0*/  @!P0 BRA `(.L_x_212) ;  /* 0x0000006000008947 */ /* 0x000fea0003800000 */
[----:B-----5:R-:W-:Y:S01]  /*0fb0*/  PRMT R38, RZ, 0x5410, R24 ;  /* 0x00005410ff267816 */ /* 0x020fe20000000018 */
[----:B------:R-:W-:Y:S05]  /*0fc0*/  BRA `(.L_x_212) ;  /* 0x0000004000007947 */ /* 0x000fea0003800000 */
.L_x_211:
[----:B0----5:R-:W-:Y:S02]  /*0fd0*/  PRMT R38, RZ, 0x5410, R20 ;  /* 0x00005410ff267816 */ /* 0x021fe40000000014 */
[----:B------:R-:W-:-:S03]  /*0fe0*/  @P0 PRMT R29, RZ, 0x5410, R24 ;  /* 0x00005410ff1d0816 */ /* 0x000fc60000000018 */
[----:B------:R-:W-:-:S04]  /*0ff0*/  FMUL.FTZ R38, R38, c[0x0][0x1ec] ;  /* 0x00007b0026267a20 */ /* 0x000fc80000410000 */
[----:B------:R-:W-:Y:S02]  /*1000*/  @P0 FADD.FTZ R38, R29, R38 ;  /* 0x000000261d260221 */ /* 0x000fe40000010000 */
.L_x_212:
[----:B------:R-:W-:Y:S05]  /*1010*/  BSYNC B1 ;  /* 0x0000000000017941 */ /* 0x000fea0003800000 */
.L_x_210:
[----:B------:R-:W-:Y:S01]  /*1020*/  BSSY B1, `(.L_x_213) ;  /* 0x000000a000017945 */ /* 0x000fe20003800000 */
[----:B------:R-:W-:Y:S05]  /*1030*/  @P5 BRA `(.L_x_214) ;  /* 0x0000004000005947 */ /* 0x000fea0003800000 */
[----:B------:R-:W-:Y:S01]  /*1040*/  IMAD.MOV.U32 R39, RZ, RZ, RZ ;  /* 0x000000ffff277224 */ /* 0x000fe200078e00ff */
[----:B------:R-:W-:Y:S05]  /*1050*/  @!P0 BRA `(.L_x_215) ;  /* 0x0000006000008947 */ /* 0x000fea0003800000 */
[----:B-----5:R-:W-:Y:S01]  /*1060*/  PRMT R39, RZ, 0x7610, R24 ;  /* 0x00007610ff277816 */ /* 0x020fe20000000018 */
[----:B------:R-:W-:Y:S05]  /*1070*/  BRA `(.L_x_215) ;  /* 0x0000004000007947 */ /* 0x000fea0003800000 */
.L_x_214:
[----:B-----5:R-:W-:Y:S02]  /*1080*/  PRMT R39, RZ, 0x7610, R20 ;  /* 0x00007610ff277816 */ /* 0x020fe40000000014 */
[----:B------:R-:W-:-:S03]  /*1090*/  @P0 PRMT R28, RZ, 0x7610, R24 ;  /* 0x00007610ff1c0816 */ /* 0x000fc60000000018 */
[----:B------:R-:W-:-:S04]  /*10a0*/  FMUL.FTZ R39, R39, c[0x0][0x1ec] ;  /* 0x00007b0027277a20 */ /* 0x000fc80000410000 */
[----:B------:R-:W-:Y:S02]  /*10b0*/  @P0 FADD.FTZ R39, R28, R39 ;  /* 0x000000271c270221 */ /* 0x000fe40000010000 */
.L_x_215:
[----:B------:R-:W-:Y:S05]  /*10c0*/  BSYNC B1 ;  /* 0x0000000000017941 */ /* 0x000fea0003800000 */
.L_x_213:
[----:B------:R-:W-:Y:S01]  /*10d0*/  BSSY B1, `(.L_x_216) ;  /* 0x000000a000017945 */ /* 0x000fe20003800000 */
[----:B------:R-:W-:Y:S05]  /*10e0*/  @P5 BRA `(.L_x_217) ;  /* 0x0000004000005947 */ /* 0x000fea0003800000 */
[----:B------:R-:W-:Y:S01]  /*10f0*/  MOV R40, RZ ;  /* 0x000000ff00287202 */ /* 0x000fe20000000f00 */
[----:B------:R-:W-:Y:S05]  /*1100*/  @!P0 BRA `(.L_x_218) ;  /* 0x0000006000008947 */ /* 0x000fea0003800000 */
[----:B-----5:R-:W-:Y:S01]  /*1110*/  PRMT R40, RZ, 0x5410, R25 ;  /* 0x00005410ff287816 */ /* 0x020fe20000000019 */
[----:B------:R-:W-:Y:S05]  /*1120*/  BRA `(.L_x_218) ;  /* 0x0000004000007947 */ /* 0x000fea0003800000 */
.L_x_217:
[----:B-----5:R-:W-:Y:S02]  /*1130*/  PRMT R40, RZ, 0x5410, R21 ;  /* 0x00005410ff287816 */ /* 0x020fe40000000015 */
[----:B------:R-:W-:-:S03]  /*1140*/  @P0 PRMT R29, RZ, 0x5410, R25 ;  /* 0x00005410ff1d0816 */ /* 0x000fc60000000019 */
[----:B------:R-:W-:-:S04]  /*1150*/  FMUL.FTZ R40, R40, c[0x0][0x1ec] ;  /* 0x00007b0028287a20 */ /* 0x000fc80000410000 */
[----:B------:R-:W-:Y:S02]  /*1160*/  @P0 FADD.FTZ R40, R29, R40 ;  /* 0x000000281d280221 */ /* 0x000fe40000010000 */
.L_x_218:
[----:B------:R-:W-:Y:S05]  /*1170*/  BSYNC B1 ;  /* 0x0000000000017941 */ /* 0x000fea0003800000 */
.L_x_216:
[----:B------:R-:W-:Y:S01]  /*1180*/  BSSY B1, `(.L_x_219) ;  /* 0x000000a000017945 */ /* 0x000fe20003800000 */
[----:B------:R-:W-:Y:S05]  /*1190*/  @P5 BRA `(.L_x_220) ;  /* 0x0000004000005947 */ /* 0x000fea0003800000 */
[----:B------:R-:W-:Y:S01]  /*11a0*/  HFMA2.MMA R41, -RZ, RZ, 0, 0 ;  /* 0x00000000ff297435 */ /* 0x000fe200000001ff */
[----:B------:R-:W-:Y:S05]  /*11b0*/  @!P0 BRA `(.L_x_221) ;  /* 0x0000006000008947 */ /* 0x000fea0003800000 */
[----:B-----5:R-:W-:Y:S01]  /*11c0*/  PRMT R41, RZ, 0x7610, R25 ;  /* 0x00007610ff297816 */ /* 0x020fe20000000019 */
[----:B------:R-:W-:Y:S05]  /*11d0*/  BRA `(.L_x_221) ;  /* 0x0000004000007947 */ /* 0x000fea0003800000 */
.L_x_220:
[----:B-----5:R-:W-:Y:S02]  /*11e0*/  PRMT R41, RZ, 0x7610, R21 ;  /* 0x00007610ff297816 */ /* 0x020fe40000000015 */
[----:B------:R-:W-:-:S03]  /*11f0*/  @P0 PRMT R28, RZ, 0x7610, R25 ;  /* 0x00007610ff1c0816 */ /* 0x000fc60000000019 */
[----:B------:R-:W-:-:S04]  /*1200*/  FMUL.FTZ R41, R41, c[0x0][0x1ec] ;  /* 0x00007b0029297a20 */ /* 0x000fc80000410000 */
[----:B------:R-:W-:Y:S02]  /*1210*/  @P0 FADD.FTZ R41, R28, R41 ;  /* 0x000000291c290221 */ /* 0x000fe40000010000 */
.L_x_221:
[----:B------:R-:W-:Y:S05]  /*1220*/  BSYNC B1 ;  /* 0x0000000000017941 */ /* 0x000fea0003800000 */
.L_x_219:
[----:B------:R-:W-:Y:S01]  /*1230*/  BSSY B1, `(.L_x_222) ;  /* 0x000000a000017945 */ /* 0x000fe20003800000 */
[----:B------:R-:W-:Y:S05]  /*1240*/  @P5 BRA `(.L_x_223) ;  /* 0x0000004000005947 */ /* 0x000fea0003800000 */
[----:B------:R-:W-:Y:S01]  /*1250*/  MOV R42, RZ ;  /* 0x000000ff002a7202 */ /* 0x000fe20000000f00 */
[----:B------:R-:W-:Y:S05]  /*1260*/  @!P0 BRA `(.L_x_224) ;  /* 0x0000006000008947 */ /* 0x000fea0003800000 */
[----:B-----5:R-:W-:Y:S01]  /*1270*/  PRMT R42, RZ, 0x5410, R26 ;  /* 0x00005410ff2a7816 */ /* 0x020fe2000000001a */
[----:B------:R-:W-:Y:S05]  /*1280*/  BRA `(.L_x_224) ;  /* 0x0000004000007947 */ /* 0x000fea0003800000 */
.L_x_223:
[----:B-----5:R-:W-:Y:S02]  /*1290*/  PRMT R42, RZ, 0x5410, R22 ;  /* 0x00005410ff2a7816 */ /* 0x020fe40000000016 */
[----:B------:R-:W-:-:S03]  /*12a0*/  @P0 PRMT R29, RZ, 0x5410, R26 ;  /* 0x00005410ff1d0816 */ /* 0x000fc6000000001a */
[----:B------:R-:W-:-:S04]  /*12b0*/  FMUL.FTZ R42, R42, c[0x0][0x1ec] ;  /* 0x00007b002a2a7a20 */ /* 0x000fc80000410000 */
[----:B------:R-:W-:Y:S02]  /*12c0*/  @P0 FADD.FTZ R42, R29, R42 ;  /* 0x0000002a1d2a0221 */ /* 0x000fe40000010000 */
.L_x_224:
[----:B------:R-:W-:Y:S05]  /*12d0*/  BSYNC B1 ;  /* 0x0000000000017941 */ /* 0x000fea0003800000 */
.L_x_222:
[----:B------:R-:W-:Y:S01]  /*12e0*/  BSSY B1, `(.L_x_225) ;  /* 0x000000a000017945 */ /* 0x000fe20003800000 */
[----:B------:R-:W-:Y:S05]  /*12f0*/  @P5 BRA `(.L_x_226) ;  /* 0x0000004000005947 */ /* 0x000fea0003800000 */
[----:B------:R-:W-:Y:S01]  /*1300*/  HFMA2.MMA R43, -RZ, RZ, 0, 0 ;  /* 0x00000000ff2b7435 */ /* 0x000fe200000001ff */
[----:B------:R-:W-:Y:S05]  /*1310*/  @!P0 BRA `(.L_x_227) ;  /* 0x0000006000008947 */ /* 0x000fea0003800000 */
[----:B-----5:R-:W-:Y:S01]  /*1320*/  PRMT R43, RZ, 0x7610, R26 ;  /* 0x00007610ff2b7816 */ /* 0x020fe2000000001a */
[----:B------:R-:W-:Y:S05]  /*1330*/  BRA `(.L_x_227) ;  /* 0x0000004000007947 */ /* 0x000fea0003800000 */
.L_x_226:
[----:B-----5:R-:W-:Y:S02]  /*1340*/  PRMT R43, RZ, 0x7610, R22 ;  /* 0x00007610ff2b7816 */ /* 0x020fe40000000016 */
[----:B------:R-:W-:-:S03]  /*1350*/  @P0 PRMT R28, RZ, 0x7610, R26 ;  /* 0x00007610ff1c0816 */ /* 0x000fc6000000001a */
[----:B------:R-:W-:-:S04]  /*1360*/  FMUL.FTZ R43, R43, c[0x0][0x1ec] ;  /* 0x00007b002b2b7a20 */ /* 0x000fc80000410000 */
[----:B------:R-:W-:Y:S02]  /*1370*/  @P0 FADD.FTZ R43, R28, R43 ;  /* 0x0000002b1c2b0221 */ /* 0x000fe40000010000 */
.L_x_227:
[----:B------:R-:W-:Y:S05]  /*1380*/  BSYNC B1 ;  /* 0x0000000000017941 */ /* 0x000fea0003800000 */
.L_x_225:
[----:B------:R-:W-:Y:S01]  /*1390*/  BSSY B1, `(.L_x_228) ;  /* 0x000000a000017945 */ /* 0x000fe20003800000 */
[----:B------:R-:W-:Y:S05]  /*13a0*/  @P5 BRA `(.L_x_229) ;  /* 0x0000004000005947 */ /* 0x000fea0003800000 */
[----:B------:R-:W-:Y:S01]  /*13b0*/  MOV R44, RZ ;  /* 0x000000ff002c7202 */ /* 0x000fe20000000f00 */
[----:B------:R-:W-:Y:S05]  /*13c0*/  @!P0 BRA `(.L_x_230) ;  /* 0x0000006000008947 */ /* 0x000fea0003800000 */
[----:B-----5:R-:W-:Y:S01]  /*13d0*/  PRMT R44, RZ, 0x5410, R27 ;  /* 0x00005410ff2c7816 */ /* 0x020fe2000000001b */
[----:B------:R-:W-:Y:S05]  /*13e0*/  BRA `(.L_x_230) ;  /* 0x0000004000007947 */ /* 0x000fea0003800000 */
.L_x_229:
[----:B-----5:R-:W-:Y:S02]  /*13f0*/  PRMT R44, RZ, 0x5410, R23 ;  /* 0x00005410ff2c7816 */ /* 0x020fe40000000017 */
[----:B------:R-:W-:-:S03]  /*1400*/  @P0 PRMT R29, RZ, 0x5410, R27 ;  /* 0x00005410ff1d0816 */ /* 0x000fc6000000001b */
[----:B------:R-:W-:-:S04]  /*1410*/  FMUL.FTZ R44, R44, c[0x0][0x1ec] ;  /* 0x00007b002c2c7a20 */ /* 0x000fc80000410000 */
[----:B------:R-:W-:Y:S02]  /*1420*/  @P0 FADD.FTZ R44, R29, R44 ;  /* 0x0000002c1d2c0221 */ /* 0x000fe40000010000 */
.L_x_230:
[----:B------:R-:W-:Y:S05]  /*1430*/  BSYNC B1 ;  /* 0x0000000000017941 */ /* 0x000fea0003800000 */
.L_x_228:
[----:B------:R-:W-:Y:S01]  /*1440*/  BSSY B1, `(.L_x_231) ;  /* 0x000000a000017945 */ /* 0x000fe20003800000 */
[----:B------:R-:W-:Y:S05]  /*1450*/  @P5 BRA `(.L_x_232) ;  /* 0x0000004000005947 */ /* 0x000fea0003800000 */
[----:B------:R-:W-:Y:S01]  /*1460*/  HFMA2.MMA R45, -RZ, RZ, 0, 0 ;  /* 0x00000000ff2d7435 */ /* 0x000fe200000001ff */
[----:B------:R-:W-:Y:S05]  /*1470*/  @!P0 BRA `(.L_x_233) ;  /* 0x0000006000008947 */ /* 0x000fea0003800000 */
[----:B-----5:R-:W-:Y:S01]  /*1480*/  PRMT R45, RZ, 0x7610, R27 ;  /* 0x00007610ff2d7816 */ /* 0x020fe2000000001b */
[----:B------:R-:W-:Y:S05]  /*1490*/  BRA `(.L_x_233) ;  /* 0x0000004000007947 */ /* 0x000fea0003800000 */
.L_x_232:
[----:B-----5:R-:W-:Y:S02]  /*14a0*/  PRMT R45, RZ, 0x7610, R23 ;  /* 0x00007610ff2d7816 */ /* 0x020fe40000000017 */
[----:B------:R-:W-:-:S03]  /*14b0*/  @P0 PRMT R28, RZ, 0x7610, R27 ;  /* 0x00007610ff1c0816 */ /* 0x000fc6000000001b */
[----:B------:R-:W-:-:S04]  /*14c0*/  FMUL.FTZ R45, R45, c[0x0][0x1ec] ;  /* 0x00007b002d2d7a20 */ /* 0x000fc80000410000 */
[----:B------:R-:W-:Y:S02]  /*14d0*/  @P0 FADD.FTZ R45, R28, R45 ;  /* 0x0000002d1c2d0221 */ /* 0x000fe40000010000 */
.L_x_233:
[----:B------:R-:W-:Y:S05]  /*14e0*/  BSYNC B1 ;  /* 0x0000000000017941 */ /* 0x000fea0003800000 */
.L_x_231:
[----:B------:R-:W-:Y:S02]  /*14f0*/  MOV R52, 0x10 ;  /* 0x0000001000347802 */ /* 0x000fe40000000f00 */
[----:B------:R-:W-:Y:S02]  /*1500*/  F2FP.BF16.PACK_AB R31, R45, R44 ;  /* 0x0000002c2d1f723e */ /* 0x000fe400000010ff */
[----:B------:R-:W-:Y:S01]  /*1510*/  F2FP.BF16.PACK_AB R30, R43, R42 ;  /* 0x0000002a2b1e723e */ /* 0x000fe200000010ff */
[----:B------:R-:W-:Y:S01]  /*1520*/  IMAD.WIDE.U32 R52, R71, R52, c[0x0][0x188] ;  /* 0x0000620047347625 */ /* 0x000fe200078e0034 */
[----:B------:R-:W-:Y:S02]  /*1530*/  F2FP.BF16.PACK_AB R29, R41, R40 ;  /* 0x00000028291d723e */ /* 0x000fe400000010ff */
[----:B------:R-:W-:Y:S02]  /*1540*/  F2FP.BF16.PACK_AB R28, R39, R38 ;  /* 0x00000026271c723e */ /* 0x000fe400000010ff */
[----:B------:R-:W-:-:S02]  /*1550*/  IADD3 R79, R79, 0x20, RZ ;  /* 0x000000204f4f7810 */ /* 0x000fc40007ffe0ff */
[----:B------:R-:W-:Y:S01]  /*1560*/  IADD3 R71, R71, 0x20, RZ ;  /* 0x0000002047477810 */ /* 0x000fe20007ffe0ff */
[----:B------:R0:W-:Y:S04]  /*1570*/  STG.E.128 [R52.64], R28 ;  /* 0x0000001c34007986 */ /* 0x0001e8000c101d04 */
.L_x_209:
[----:B------:R-:W-:Y:S05]  /*1580*/  BSYNC B0 ;  /* 0x0000000000007941 */ /* 0x000fea0003800000 */
.L_x_208:
[----:B------:R-:W-:Y:S01]  /*1590*/  BSSY B0, `(.L_x_234) ;  /* 0x000006a000007945 */ /* 0x000fe20003800000 */
[----:B------:R-:W-:Y:S05]  /*15a0*/  @!P3 BRA `(.L_x_235) ;  /* 0x000006800000b947 */ /* 0x000fea0003800000 */
[----:B------:R-:W-:Y:S01]  /*15b0*/  ISETP.NE.U32.AND P0, PT, RZ, c[0x0][0x180], PT ;  /* 0x00006000ff007a0c */ /* 0x000fe20003f05070 */
[----:B0-----:R-:W-:-:S03]  /*15c0*/  @P4 IMAD.MOV.U32 R28, RZ, RZ, 0x10 ;  /* 0x00000010ff1c4424 */ /* 0x001fc600078e00ff */
[----:B------:R-:W-:Y:S01]  /*15d0*/  ISETP.NE.AND.EX P0, PT, RZ, c[0x0][0x184], PT, P0 ;  /* 0x00006100ff007a0c */ /* 0x000fe20003f05300 */
[----:B------:R-:W-:-:S05]  /*15e0*/  @P4 IMAD.WIDE.U32 R28, R79, R28, c[0x0][0x170] ;  /* 0x00005c004f1c4625 */ /* 0x000fca00078e001c */
[----:B-----5:R0:W5:Y:S07]  /*15f0*/  @P4 LDG.E.128 R20, [R28.64] ;  /* 0x000000041c144981 */ /* 0x02016e000c1e1d00 */
        /* <DEDUP_REMOVED lines=10> */
.L_x_237:
[----:B0----5:R-:W-:Y:S02]  /*16a0*/  PRMT R46, RZ, 0x5410, R20 ;  /* 0x00005410ff2e7816 */ /* 0x021fe40000000014 */
[----:B------:R-:W-:-:S03]  /*16b0*/  @P0 PRMT R29, RZ, 0x5410, R24 ;  /* 0x00005410ff1d0816 */ /* 0x000fc60000000018 */
[----:B------:R-:W-:-:S04]  /*16c0*/  FMUL.FTZ R46, R46, c[0x0][0x1ec] ;  /* 0x00007b002e2e7a20 */ /* 0x000fc80000410000 */
[----:B------:R-:W-:Y:S02]  /*16d0*/  @P0 FADD.FTZ R46, R29, R46 ;  /* 0x0000002e1d2e0221 */ /* 0x000fe40000010000 */
.L_x_238:
[----:B------:R-:W-:Y:S05]  /*16e0*/  BSYNC B1 ;  /* 0x0000000000017941 */ /* 0x000fea0003800000 */
.L_x_236:
[----:B------:R-:W-:Y:S01]  /*16f0*/  BSSY B1, `(.L_x_239) ;  /* 0x000000a000017945 */ /* 0x000fe20003800000 */
[----:B------:R-:W-:Y:S05]  /*1700*/  @P4 BRA `(.L_x_240) ;  /* 0x0000004000004947 */ /* 0x000fea0003800000 */
[----:B------:R-:W-:Y:S01]  /*1710*/  MOV R47, RZ ;  /* 0x000000ff002f7202 */ /* 0x000fe20000000f00 */
[----:B------:R-:W-:Y:S05]  /*1720*/  @!P0 BRA `(.L_x_241) ;  /* 0x0000006000008947 */ /* 0x000fea0003800000 */
[----:B-----5:R-:W-:Y:S01]  /*1730*/  PRMT R47, RZ, 0x7610, R24 ;  /* 0x00007610ff2f7816 */ /* 0x020fe20000000018 */
[----:B------:R-:W-:Y:S05]  /*1740*/  BRA `(.L_x_241) ;  /* 0x0000004000007947 */ /* 0x000fea0003800000 */
.L_x_240:
[----:B-----5:R-:W-:Y:S02]  /*1750*/  PRMT R47, RZ, 0x7610, R20 ;  /* 0x00007610ff2f7816 */ /* 0x020fe40000000014 */
[----:B------:R-:W-:-:S03]  /*1760*/  @P0 PRMT R28, RZ, 0x7610, R24 ;  /* 0x00007610ff1c0816 */ /* 0x000fc60000000018 */
[----:B------:R-:W-:-:S04]  /*1770*/  FMUL.FTZ R47, R47, c[0x0][0x1ec] ;  /* 0x00007b002f2f7a20 */ /* 0x000fc80000410000 */
[----:B------:R-:W-:Y:S02]  /*1780*/  @P0 FADD.FTZ R47, R28, R47 ;  /* 0x0000002f1c2f0221 */ /* 0x000fe40000010000 */
.L_x_241:
[----:B------:R-:W-:Y:S05]  /*1790*/  BSYNC B1 ;  /* 0x0000000000017941 */ /* 0x000fea0003800000 */
.L_x_239:
[----:B------:R-:W-:Y:S01]  /*17a0*/  BSSY B1, `(.L_x_242) ;  /* 0x000000a000017945 */ /* 0x000fe20003800000 */
[----:B------:R-:W-:Y:S05]  /*17b0*/  @P4 BRA `(.L_x_243) ;  /* 0x0000004000004947 */ /* 0x000fea0003800000 */
[----:B------:R-:W-:Y:S01]  /*17c0*/  HFMA2.MMA R48, -RZ, RZ, 0, 0 ;  /* 0x00000000ff307435 */ /* 0x000fe200000001ff */
[----:B------:R-:W-:Y:S05]  /*17d0*/  @!P0 BRA `(.L_x_244) ;  /* 0x0000006000008947 */ /* 0x000fea0003800000 */
[----:B-----5:R-:W-:Y:S01]  /*17e0*/  PRMT R48, RZ, 0x5410, R25 ;  /* 0x00005410ff307816 */ /* 0x020fe20000000019 */
[----:B------:R-:W-:Y:S05]  /*17f0*/  BRA `(.L_x_244) ;  /* 0x0000004000007947 */ /* 0x000fea0003800000 */
.L_x_243:
[----:B-----5:R-:W-:Y:S02]  /*1800*/  PRMT R48, RZ, 0x5410, R21 ;  /* 0x00005410ff307816 */ /* 0x020fe40000000015 */
[----:B------:R-:W-:-:S03]  /*1810*/  @P0 PRMT R29, RZ, 0x5410, R25 ;  /* 0x00005410ff1d0816 */ /* 0x000fc60000000019 */
[----:B------:R-:W-:-:S04]  /*1820*/  FMUL.FTZ R48, R48, c[0x0][0x1ec] ;  /* 0x00007b0030307a20 */ /* 0x000fc80000410000 */
[----:B------:R-:W-:Y:S02]  /*1830*/  @P0 FADD.FTZ R48, R29, R48 ;  /* 0x000000301d300221 */ /* 0x000fe40000010000 */
.L_x_244:
[----:B------:R-:W-:Y:S05]  /*1840*/  BSYNC B1 ;  /* 0x0000000000017941 */ /* 0x000fea0003800000 */
.L_x_242:
[----:B------:R-:W-:Y:S01]  /*1850*/  BSSY B1, `(.L_x_245) ;  /* 0x000000a000017945 */ /* 0x000fe20003800000 */
[----:B------:R-:W-:Y:S05]  /*1860*/  @P4 BRA `(.L_x_246) ;  /* 0x0000004000004947 */ /* 0x000fea0003800000 */
[----:B------:R-:W-:Y:S01]  /*1870*/  MOV R49, RZ ;  /* 0x000000ff00317202 */ /* 0x000fe20000000f00 */
[----:B------:R-:W-:Y:S05]  /*1880*/  @!P0 BRA `(.L_x_247) ;  /* 0x0000006000008947 */ /* 0x000fea0003800000 */
[----:B-----5:R-:W-:Y:S01]  /*1890*/  PRMT R49, RZ, 0x7610, R25 ;  /* 0x00007610ff317816 */ /* 0x020fe20000000019 */
[----:B------:R-:W-:Y:S05]  /*18a0*/  BRA `(.L_x_247) ;  /* 0x0000004000007947 */ /* 0x000fea0003800000 */
.L_x_246:
[----:B-----5:R-:W-:Y:S02]  /*18b0*/  PRMT R49, RZ, 0x7610, R21 ;  /* 0x00007610ff317816 */ /* 0x020fe40000000015 */
[----:B------:R-:W-:-:S03]  /*18c0*/  @P0 PRMT R28, RZ, 0x7610, R25 ;  /* 0x00007610ff1c0816 */ /* 0x000fc60000000019 */
[----:B------:R-:W-:-:S04]  /*18d0*/  FMUL.FTZ R49, R49, c[0x0][0x1ec] ;  /* 0x00007b0031317a20 */ /* 0x000fc80000410000 */
[----:B------:R-:W-:Y:S02]  /*18e0*/  @P0 FADD.FTZ R49, R28, R49 ;  /* 0x000000311c310221 */ /* 0x000fe40000010000 */
.L_x_247:
[----:B------:R-:W-:Y:S05]  /*18f0*/  BSYNC B1 ;  /* 0x0000000000017941 */ /* 0x000fea0003800000 */
.L_x_245:
[----:B------:R-:W-:Y:S01]  /*1900*/  BSSY B1, `(.L_x_248) ;  /* 0x000000a000017945 */ /* 0x000fe20003800000 */
[----:B------:R-:W-:Y:S05]  /*1910*/  @P4 BRA `(.L_x_249) ;  /* 0x0000004000004947 */ /* 0x000fea0003800000 */
[----:B------:R-:W-:Y:S01]  /*1920*/  HFMA2.MMA R50, -RZ, RZ, 0, 0 ;  /* 0x00000000ff327435 */ /* 0x000fe200000001ff */
[----:B------:R-:W-:Y:S05]  /*1930*/  @!P0 BRA `(.L_x_250) ;  /* 0x0000006000008947 */ /* 0x000fea0003800000 */
[----:B-----5:R-:W-:Y:S01]  /*1940*/  PRMT R50, RZ, 0x5410, R26 ;  /* 0x00005410ff327816 */ /* 0x020fe2000000001a */
[----:B------:R-:W-:Y:S05]  /*1950*/  BRA `(.L_x_250) ;  /* 0x0000004000007947 */ /* 0x000fea0003800000 */
.L_x_249:
[----:B-----5:R-:W-:Y:S02]  /*1960*/  PRMT R50, RZ, 0x5410, R22 ;  /* 0x00005410ff327816 */ /* 0x020fe40000000016 */
[----:B------:R-:W-:-:S03]  /*1970*/  @P0 PRMT R29, RZ, 0x5410, R26 ;  /* 0x00005410ff1d0816 */ /* 0x000fc6000000001a */
[----:B------:R-:W-:-:S04]  /*1980*/  FMUL.FTZ R50, R50, c[0x0][0x1ec] ;  /* 0x00007b0032327a20 */ /* 0x000fc80000410000 */
[----:B------:R-:W-:Y:S02]  /*1990*/  @P0 FADD.FTZ R50, R29, R50 ;  /* 0x000000321d320221 */ /* 0x000fe40000010000 */
.L_x_250:
[----:B------:R-:W-:Y:S05]  /*19a0*/  BSYNC B1 ;  /* 0x0000000000017941 */ /* 0x000fea0003800000 */
.L_x_248:
[----:B------:R-:W-:Y:S01]  /*19b0*/  BSSY B1, `(.L_x_251) ;  /* 0x000000a000017945 */ /* 0x000fe20003800000 */
[----:B------:R-:W-:Y:S05]  /*19c0*/  @P4 BRA `(.L_x_252) ;  /* 0x0000004000004947 */ /* 0x000fea0003800000 */
[----:B------:R-:W-:Y:S01]  /*19d0*/  MOV R51, RZ ;  /* 0x000000ff00337202 */ /* 0x000fe20000000f00 */
[----:B------:R-:W-:Y:S05]  /*19e0*/  @!P0 BRA `(.L_x_253) ;  /* 0x0000006000008947 */ /* 0x000fea0003800000 */
[----:B-----5:R-:W-:Y:S01]  /*19f0*/  PRMT R51, RZ, 0x7610, R26 ;  /* 0x00007610ff337816 */ /* 0x020fe2000000001a */
[----:B------:R-:W-:Y:S05]  /*1a00*/  BRA `(.L_x_253) ;  /* 0x0000004000007947 */ /* 0x000fea0003800000 */
.L_x_252:
[----:B-----5:R-:W-:Y:S02]  /*1a10*/  PRMT R51, RZ, 0x7610, R22 ;  /* 0x00007610ff337816 */ /* 0x020fe40000000016 */
[----:B------:R-:W-:-:S03]  /*1a20*/  @P0 PRMT R28, RZ, 0x7610, R26 ;  /* 0x00007610ff1c0816 */ /* 0x000fc6000000001a */
[----:B------:R-:W-:-:S04]  /*1a30*/  FMUL.FTZ R51, R51, c[0x0][0x1ec] ;  /* 0x00007b0033337a20 */ /* 0x000fc80000410000 */
[----:B------:R-:W-:Y:S02]  /*1a40*/  @P0 FADD.FTZ R51, R28, R51 ;  /* 0x000000331c330221 */ /* 0x000fe40000010000 */
.L_x_253:
[----:B------:R-:W-:Y:S05]  /*1a50*/  BSYNC B1 ;  /* 0x0000000000017941 */ /* 0x000fea0003800000 */
.L_x_251:
[----:B------:R-:W-:Y:S01]  /*1a60*/  BSSY B1, `(.L_x_254) ;  /* 0x000000a000017945 */ /* 0x000fe20003800000 */
[----:B------:R-:W-:Y:S05]  /*1a70*/  @P4 BRA `(.L_x_255) ;  /* 0x0000004000004947 */ /* 0x000fea0003800000 */
[----:B------:R-:W-:Y:S01]  /*1a80*/  IMAD.MOV.U32 R54, RZ, RZ, RZ ;  /* 0x000000ffff367224 */ /* 0x000fe200078e00ff */
[----:B------:R-:W-:Y:S05]  /*1a90*/  @!P0 BRA `(.L_x_256) ;  /* 0x0000006000008947 */ /* 0x000fea0003800000 */
[----:B-----5:R-:W-:Y:S01]  /*1aa0*/  PRMT R54, RZ, 0x5410, R27 ;  /* 0x00005410ff367816 */ /* 0x020fe2000000001b */
[----:B------:R-:W-:Y:S05]  /*1ab0*/  BRA `(.L_x_256) ;  /* 0x0000004000007947 */ /* 0x000fea0003800000 */
.L_x_255:
[----:B-----5:R-:W-:Y:S02]  /*1ac0*/  PRMT R54, RZ, 0x5410, R23 ;  /* 0x00005410ff367816 */ /* 0x020fe40000000017 */
[----:B------:R-:W-:-:S03]  /*1ad0*/  @P0 PRMT R29, RZ, 0x5410, R27 ;  /* 0x00005410ff1d0816 */ /* 0x000fc6000000001b */
[----:B------:R-:W-:-:S04]  /*1ae0*/  FMUL.FTZ R54, R54, c[0x0][0x1ec] ;  /* 0x00007b0036367a20 */ /* 0x000fc80000410000 */
[----:B------:R-:W-:Y:S02]  /*1af0*/  @P0 FADD.FTZ R54, R29, R54 ;  /* 0x000000361d360221 */ /* 0x000fe40000010000 */
.L_x_256:
[----:B------:R-:W-:Y:S05]  /*1b00*/  BSYNC B1 ;  /* 0x0000000000017941 */ /* 0x000fea0003800000 */
.L_x_254:
[----:B------:R-:W-:Y:S01]  /*1b10*/  BSSY B1, `(.L_x_257) ;  /* 0x000000a000017945 */ /* 0x000fe20003800000 */
[----:B------:R-:W-:Y:S05]  /*1b20*/  @P4 BRA `(.L_x_258) ;  /* 0x0000004000004947 */ /* 0x000fea0003800000 */
[----:B------:R-:W-:Y:S01]  /*1b30*/  HFMA2.MMA R55, -RZ, RZ, 0, 0 ;  /* 0x00000000ff377435 */ /* 0x000fe200000001ff */
[----:B------:R-:W-:Y:S05]  /*1b40*/  @!P0 BRA `(.L_x_259) ;  /* 0x0000006000008947 */ /* 0x000fea0003800000 */
[----:B-----5:R-:W-:Y:S01]  /*1b50*/  PRMT R55, RZ, 0x7610, R27 ;  /* 0x00007610ff377816 */ /* 0x020fe2000000001b */
[----:B------:R-:W-:Y:S05]  /*1b60*/  BRA `(.L_x_259) ;  /* 0x0000004000007947 */ /* 0x000fea0003800000 */
.L_x_258:
[----:B-----5:R-:W-:Y:S02]  /*1b70*/  PRMT R55, RZ, 0x7610, R23 ;  /* 0x00007610ff377816 */ /* 0x020fe40000000017 */
[----:B------:R-:W-:-:S03]  /*1b80*/  @P0 PRMT R28, RZ, 0x7610, R27 ;  /* 0x00007610ff1c0816 */ /* 0x000fc6000000001b */
[----:B------:R-:W-:-:S04]  /*1b90*/  FMUL.FTZ R55, R55, c[0x0][0x1ec] ;  /* 0x00007b0037377a20 */ /* 0x000fc80000410000 */
[----:B------:R-:W-:Y:S02]  /*1ba0*/  @P0 FADD.FTZ R55, R28, R55 ;  /* 0x000000371c370221 */ /* 0x000fe40000010000 */
.L_x_259:
[----:B------:R-:W-:Y:S05]  /*1bb0*/  BSYNC B1 ;  /* 0x0000000000017941 */ /* 0x000fea0003800000 */
.L_x_257:
[----:B------:R-:W-:Y:S02]  /*1bc0*/  MOV R52, 0x10 ;  /* 0x0000001000347802 */ /* 0x000fe40000000f00 */
[----:B------:R-:W-:Y:S02]  /*1bd0*/  F2FP.BF16.PACK_AB R31, R55, R54 ;  /* 0x00000036371f723e */ /* 0x000fe400000010ff */
[----:B------:R-:W-:Y:S01]  /*1be0*/  F2FP.BF16.PACK_AB R30, R51, R50 ;  /* 0x00000032331e723e */ /* 0x000fe200000010ff */
[----:B------:R-:W-:Y:S01]  /*1bf0*/  IMAD.WIDE.U32 R52, R71, R52, c[0x0][0x188] ;  /* 0x0000620047347625 */ /* 0x000fe200078e0034 */
[----:B------:R-:W-:Y:S02]  /*1c00*/  F2FP.BF16.PACK_AB R29, R49, R48 ;  /* 0x00000030311d723e */ /* 0x000fe400000010ff */
[----:B------:R-:W-:-:S05]  /*1c10*/  F2FP.BF16.PACK_AB R28, R47, R46 ;  /* 0x0000002e2f1c723e */ /* 0x000fca00000010ff */
[----:B------:R0:W-:Y:S02]  /*1c20*/  STG.E.128 [R52.64], R28 ;  /* 0x0000001c34007986 */ /* 0x0001e4000c101d04 */
.L_x_235:
[----:B------:R-:W-:Y:S05]  /*1c30*/  BSYNC B0 ;  /* 0x0000000000007941 */ /* 0x000fea0003800000 */
.L_x_234:
[----:B0-----:R-:W-:Y:S01]  /*1c40*/  FADD.FTZ R28, RZ, R18 ;  /* 0x00000012ff1c7221 */ /* 0x001fe20000010000 */
[C---:B------:R-:W-:Y:S01]  /*1c50*/  ISETP.GT.U32.AND P4, PT, R0.reuse, 0x3f, PT ;  /* 0x0000003f0000780c */ /* 0x040fe20003f84070 */
[----:B------:R-:W0:Y:S01]  /*1c60*/  S2R R30, SR_TID.X ;  /* 0x00000000001e7919 */ /* 0x000e220000002100 */
[----:B------:R-:W-:Y:S01]  /*1c70*/  ISETP.GT.U32.AND P5, PT, R0, 0x5f, PT ;  /* 0x0000005f0000780c */ /* 0x000fe20003fa4070 */
[----:B------:R-:W-:-:S04]  /*1c80*/  FADD.FTZ R29, R19, R28 ;  /* 0x0000001c131d7221 */ /* 0x000fc80000010000 */
[----:B------:R-:W-:-:S04]  /*1c90*/  FADD.FTZ R28, R32, R29 ;  /* 0x0000001d201c7221 */ /* 0x000fc80000010000 */
[----:B------:R-:W-:-:S04]  /*1ca0*/  FADD.FTZ R29, R33, R28 ;  /* 0x0000001c211d7221 */ /* 0x000fc80000010000 */
[----:B------:R-:W-:-:S04]  /*1cb0*/  FADD.FTZ R28, R34, R29 ;  /* 0x0000001d221c7221 */ /* 0x000fc80000010000 */
[----:B------:R-:W-:-:S04]  /*1cc0*/  FADD.FTZ R29, R35, R28 ;  /* 0x0000001c231d7221 */ /* 0x000fc80000010000 */
[----:B------:R-:W-:Y:S01]  /*1cd0*/  FADD.FTZ R28, R36, R29 ;  /* 0x0000001d241c7221 */ /* 0x000fe20000010000 */
[----:B0-----:R-:W-:-:S03]  /*1ce0*/  LOP3.LUT P0, RZ, R30, 0x1f, RZ, 0xc0, !PT ;  /* 0x0000001f1eff7812 */ /* 0x001fc6000780c0ff */
        /* <DEDUP_REMOVED lines=20> */
.L_x_270:
        /* <DEDUP_REMOVED lines=17> */
[----:B------:R-:W-:Y:S02]  /*1f40*/  FFMA.FTZ R53, R31, R31, R53 ;  /* 0x0000001f1f357223 */ /* 0x000fe40000010035 */
[--C-:B------:R-:W-:Y:S02]  /*1f50*/  FADD.FTZ R29, R34, -R52.reuse ;  /* 0x80000034221d7221 */ /* 0x100fe40000010000 */
[----:B------:R-:W-:Y:S02]  /*1f60*/  FFMA.FTZ R53, R28, R28, R53 ;  /* 0x0000001c1c357223 */ /* 0x000fe40000010035 */
        /* <DEDUP_REMOVED lines=9> */
[----:B------:R-:W-:Y:S01]  /*2000*/  FADD.FTZ R31, R40, -R52 ;  /* 0x80000034281f7221 */ /* 0x000fe20000010000 */
[----:B------:R-:W-:-:S05]  /*2010*/  FSEL R28, R28, RZ, P1 ;  /* 0x000000ff1c1c7208 */ /* 0x000fca0000800000 */
[----:B------:R-:W-:-:S04]  /*2020*/  FFMA.FTZ R29, R29, R29, R28 ;  /* 0x0000001d1d1d7223 */ /* 0x000fc8000001001c */
        /* <DEDUP_REMOVED lines=12> */
[----:B------:R-:W-:Y:S02]  /*20f0*/  @P4 FFMA.FTZ R28, R30, R30, R29 ;  /* 0x0000001e1e1c4223 */ /* 0x000fe4000001001d */
[----:B------:R-:W-:Y:S02]  /*2100*/  FADD.FTZ R30, R47, -R52 ;  /* 0x800000342f1e7221 */ /* 0x000fe40000010000 */
        /* <DEDUP_REMOVED lines=11> */
[----:B------:R-:W-:Y:S02]  /*21c0*/  FADD.FTZ R30, R55, -R52 ;  /* 0x80000034371e7221 */ /* 0x000fe40000010000 */
[----:B------:R-:W-:-:S04]  /*21d0*/  FFMA.FTZ R31, R29, R29, R31 ;  /* 0x0000001d1d1f7223 */ /* 0x000fc8000001001f */
        /* <DEDUP_REMOVED lines=10> */
.L_x_271:
[----:B------:R-:W-:Y:S01]  /*2280*/  FMUL.FTZ R28, R52, R52 ;  /* 0x00000034341c7220 */ /* 0x000fe20000410000 */
[----:B------:R-:W-:Y:S01]  /*2290*/  ISETP.NE.AND P4, PT, RZ, UR6, PT ;  /* 0x00000006ff007c0c */ /* 0x000fe2000bf85270 */
[----:B-1----:R-:W-:Y:S01]  /*22a0*/  FADD.FTZ R30, R30, R31 ;  /* 0x0000001f1e1e7221 */ /* 0x002fe20000010000 */
[----:B------:R-:W-:Y:S01]  /*22b0*/  MOV R53, c[0x0][0x1e0] ;  /* 0x0000780000357a02 */ /* 0x000fe20000000f00 */
[----:B------:R-:W-:Y:S01]  /*22c0*/  BSSY B0, `(.L_x_262) ;  /* 0x000007b000007945 */ /* 0x000fe20003800000 */
[----:B------:R-:W-:-:S03]  /*22d0*/  FSEL R29, R28, RZ, P4 ;  /* 0x000000ff1c1d7208 */ /* 0x000fc60002000000 */
[----:B------:R-:W-:Y:S01]  /*22e0*/  FFMA.FTZ R28, R30, R53, c[0x0][0x228] ;  /* 0x00008a001e1c7623 */ /* 0x000fe20000010035 */
[----:B------:R-:W-:-:S03]  /*22f0*/  @!P0 LEA R30, P6, R11, c[0x0][0x1a8], 0x2 ;  /* 0x00006a000b1e8a11 */ /* 0x000fc600078c10ff */
[----:B------:R-:W-:Y:S01]  /*2300*/  FADD.FTZ R71, R28, R29 ;  /* 0x0000001d1c477221 */ /* 0x000fe20000010000 */
[C---:B------:R-:W-:Y:S02]  /*2310*/  @!P0 LEA R28, P5, R11.reuse, c[0x0][0x1a0], 0x2 ;  /* 0x000068000b1c8a11 */ /* 0x040fe400078a10ff */
[C-C-:B0-----:R-:W-:Y:S02]  /*2320*/  @!P0 LEA.HI.X R31, R11.reuse, c[0x0][0x1ac], R62.reuse, 0x2, P6 ;  /* 0x00006b000b1f8a11 */ /* 0x141fe400030f143e */
[----:B------:R-:W-:Y:S01]  /*2330*/  @!P0 LEA.HI.X R29, R11, c[0x0][0x1a4], R62, 0x2, P5 ;  /* 0x000069000b1d8a11 */ /* 0x000fe200028f143e */
[----:B------:R-:W0:Y:S04]  /*2340*/  MUFU.RSQ R71, R71 ;  /* 0x0000004700477308 */ /* 0x000e280000001400 */
[----:B------:R1:W-:Y:S04]  /*2350*/  @!P0 STG.E [R28.64], R52 ;  /* 0x000000341c008986 */ /* 0x0003e8000c101904 */
[----:B0-----:R1:W-:Y:S01]  /*2360*/  @!P0 STG.E [R30.64], R71 ;  /* 0x000000471e008986 */ /* 0x0013e2000c101904 */
[----:B-----5:R-:W-:-:S13]  /*2370*/  ISETP.GE.AND P0, PT, R61, 0x1, PT ;  /* 0x000000013d00780c */ /* 0x020fda0003f06270 */
[----:B------:R-:W-:Y:S05]  /*2380*/  @!P0 BRA `(.L_x_263) ;  /* 0x000006e000008947 */ /* 0x000fea0003800000 */
[----:B-1----:R-:W0:Y:S01]  /*2390*/  S2R R73, SR_TID.X ;  /* 0x0000000000497919 */ /* 0x002e220000002100 */
[----:B------:R-:W-:Y:S01]  /*23a0*/  IADD3 R61, R61, -0x1, RZ ;  /* 0xffffffff3d3d7810 */ /* 0x000fe20007ffe0ff */
[----:B------:R-:W-:Y:S01]  /*23b0*/  BSSY B1, `(.L_x_264) ;  /* 0x0000028000017945 */ /* 0x000fe20003800000 */
[----:B------:R-:W-:-:S03]  /*23c0*/  FSEL R62, R52, RZ, !P4 ;  /* 0x000000ff343e7208 */ /* 0x000fc60006000000 */
[----:B------:R-:W-:-:S05]  /*23d0*/  IMAD R61, R61, c[0x0][0x168], RZ ;  /* 0x00005a003d3d7a24 */ /* 0x000fca00078e02ff */
[----:B------:R-:W-:-:S04]  /*23e0*/  SHF.R.S32.HI R28, RZ, 0x1f, R61 ;  /* 0x0000001fff1c7819 */ /* 0x000fc8000001143d */
[----:B------:R-:W-:Y:S02]  /*23f0*/  LEA.HI R28, R28, R61, RZ, 0x3 ;  /* 0x0000003d1c1c7211 */ /* 0x000fe400078f18ff */
[----:B0-----:R-:W-:-:S04]  /*2400*/  LOP3.LUT R29, R73, 0x1f, RZ, 0xc0, !PT ;  /* 0x0000001f491d7812 */ /* 0x001fc800078ec0ff */
[----:B------:R-:W-:Y:S01]  /*2410*/  LEA.HI.SX32 R61, R28, R29, 0x1d ;  /* 0x0000001d1c3d7211 */ /* 0x000fe200078feaff */
[----:B------:R-:W-:Y:S05]  /*2420*/  @!P1 BRA `(.L_x_265) ;  /* 0x0000020000009947 */ /* 0x000fea0003800000 */
[--C-:B------:R-:W-:Y:S02]  /*2430*/  FADD.FTZ R28, R18, -R62.reuse ;  /* 0x8000003e121c7221 */ /* 0x100fe40000010000 */
[----:B------:R-:W-:Y:S02]  /*2440*/  FADD.FTZ R79, R19, -R62 ;  /* 0x8000003e134f7221 */ /* 0x000fe40000010000 */
[C---:B------:R-:W-:Y:S02]  /*2450*/  FMUL.FTZ R28, R71.reuse, R28 ;  /* 0x0000001c471c7220 */ /* 0x040fe40000410000 */
[----:B------:R-:W-:Y:S02]  /*2460*/  FMUL.FTZ R79, R71, R79 ;  /* 0x0000004f474f7220 */ /* 0x000fe40000410000 */
[----:B------:R-:W-:Y:S02]  /*2470*/  FFMA.FTZ R28, R93, R28, R92 ;  /* 0x0000001c5d1c7223 */ /* 0x000fe4000001005c */
[----:B------:R-:W-:-:S02]  /*2480*/  FFMA.FTZ R79, R91, R79, R90 ;  /* 0x0000004f5b4f7223 */ /* 0x000fc4000001005a */
[--C-:B------:R-:W-:Y:S02]  /*2490*/  FADD.FTZ R30, R34, -R62.reuse ;  /* 0x8000003e221e7221 */ /* 0x100fe40000010000 */
[--C-:B------:R-:W-:Y:S01]  /*24a0*/  FADD.FTZ R53, R35, -R62.reuse ;  /* 0x8000003e23357221 */ /* 0x100fe20000010000 */
[----:B------:R-:W-:Y:S01]  /*24b0*/  F2FP.BF16.PACK_AB R28, R79, R28 ;  /* 0x0000001c4f1c723e */ /* 0x000fe200000010ff */
[--C-:B------:R-:W-:Y:S01]  /*24c0*/  FADD.FTZ R31, R36, -R62.reuse ;  /* 0x8000003e241f7221 */ /* 0x100fe20000010000 */
[----:B------:R-:W-:Y:S01]  /*24d0*/  HFMA2.MMA R79, -RZ, RZ, 0, 9.5367431640625e-07 ;  /* 0x00000010ff4f7435 */ /* 0x000fe200000001ff */
[--C-:B------:R-:W-:Y:S02]  /*24e0*/  FADD.FTZ R52, R37, -R62.reuse ;  /* 0x8000003e25347221 */ /* 0x100fe40000010000 */
[--C-:B------:R-:W-:Y:S02]  /*24f0*/  FADD.FTZ R29, R32, -R62.reuse ;  /* 0x8000003e201d7221 */ /* 0x100fe40000010000 */
[----:B------:R-:W-:-:S02]  /*2500*/  FADD.FTZ R73, R33, -R62 ;  /* 0x8000003e21497221 */ /* 0x000fc40000010000 */
[C---:B------:R-:W-:Y:S02]  /*2510*/  FMUL.FTZ R30, R71.reuse, R30 ;  /* 0x0000001e471e7220 */ /* 0x040fe40000410000 */
[C---:B------:R-:W-:Y:S02]  /*2520*/  FMUL.FTZ R53, R71.reuse, R53 ;  /* 0x0000003547357220 */ /* 0x040fe40000410000 */
[C---:B------:R-:W-:Y:S02]  /*2530*/  FMUL.FTZ R31, R71.reuse, R31 ;  /* 0x0000001f471f7220 */ /* 0x040fe40000410000 */
[C---:B------:R-:W-:Y:S02]  /*2540*/  FMUL.FTZ R52, R71.reuse, R52 ;  /* 0x0000003447347220 */ /* 0x040fe40000410000 */
[C---:B------:R-:W-:Y:S02]  /*2550*/  FMUL.FTZ R29, R71.reuse, R29 ;  /* 0x0000001d471d7220 */ /* 0x040fe40000410000 */
[----:B------:R-:W-:-:S02]  /*2560*/  FMUL.FTZ R73, R71, R73 ;  /* 0x0000004947497220 */ /* 0x000fc40000410000 */
[----:B------:R-:W-:Y:S02]  /*2570*/  FFMA.FTZ R30, R85, R30, R84 ;  /* 0x0000001e551e7223 */ /* 0x000fe40000010054 */
[----:B------:R-:W-:Y:S02]  /*2580*/  FFMA.FTZ R53, R83, R53, R82 ;  /* 0x0000003553357223 */ /* 0x000fe40000010052 */
[----:B------:R-:W-:Y:S02]  /*2590*/  FFMA.FTZ R31, R81, R31, R80 ;  /* 0x0000001f511f7223 */ /* 0x000fe40000010050 */
[----:B------:R-:W-:Y:S01]  /*25a0*/  FFMA.FTZ R52, R78, R52, R77 ;  /* 0x000000344e347223 */ /* 0x000fe2000001004d */
[----:B------:R-:W-:Y:S01]  /*25b0*/  F2FP.BF16.PACK_AB R30, R53, R30 ;  /* 0x0000001e351e723e */ /* 0x000fe200000010ff */
[----:B------:R-:W-:Y:S02]  /*25c0*/  FFMA.FTZ R29, R89, R29, R88 ;  /* 0x0000001d591d7223 */ /* 0x000fe40000010058 */
[----:B------:R-:W-:Y:S01]  /*25d0*/  FFMA.FTZ R73, R87, R73, R86 ;  /* 0x0000004957497223 */ /* 0x000fe20000010056 */
[----:B------:R-:W-:Y:S01]  /*25e0*/  F2FP.BF16.PACK_AB R31, R52, R31 ;  /* 0x0000001f341f723e */ /* 0x000fe200000010ff */
[C---:B------:R-:W-:Y:S01]  /*25f0*/  IMAD.WIDE.U32 R52, R61.reuse, R79, c[0x0][0x208] ;  /* 0x000082003d347625 */ /* 0x040fe200078e004f */
[----:B------:R-:W-:-:S02]  /*2600*/  IADD3 R61, R61, 0x20, RZ ;  /* 0x000000203d3d7810 */ /* 0x000fc40007ffe0ff */
[----:B------:R-:W-:-:S05]  /*2610*/  F2FP.BF16.PACK_AB R29, R73, R29 ;  /* 0x0000001d491d723e */ /* 0x000fca00000010ff */
[----:B------:R0:W-:Y:S02]  /*2620*/  STG.E.128 [R52.64], R28 ;  /* 0x0000001c34007986 */ /* 0x0001e4000c101d04 */
.L_x_265:
[----:B------:R-:W-:Y:S05]  /*2630*/  BSYNC B1 ;  /* 0x0000000000017941 */ /* 0x000fea0003800000 */
.L_x_264:
        /* <DEDUP_REMOVED lines=8> */
[--C-:B------:R-:W-:Y:S02]  /*26c0*/  FADD.FTZ R31, R44, -R62.reuse ;  /* 0x8000003e2c1f7221 */ /* 0x100fe40000010000 */
[--C-:B------:R-:W-:Y:S02]  /*26d0*/  FADD.FTZ R52, R45, -R62.reuse ;  /* 0x8000003e2d347221 */ /* 0x100fe40000010000 */
[--C-:B------:R-:W-:Y:S02]  /*26e0*/  FADD.FTZ R29, R40, -R62.reuse ;  /* 0x8000003e281d7221 */ /* 0x100fe40000010000 */
[----:B------:R-:W-:Y:S02]  /*26f0*/  FADD.FTZ R73, R41, -R62 ;  /* 0x8000003e29497221 */ /* 0x000fe40000010000 */
[----:B------:R-:W-:Y:S02]  /*2700*/  FFMA.FTZ R28, R76, R28, R75 ;  /* 0x0000001c4c1c7223 */ /* 0x000fe4000001004b */
[----:B------:R-:W-:-:S02]  /*2710*/  FFMA.FTZ R79, R74, R79, R72 ;  /* 0x0000004f4a4f7223 */ /* 0x000fc40000010048 */
[C---:B------:R-:W-:Y:S02]  /*2720*/  FMUL.FTZ R30, R71.reuse, R30 ;  /* 0x0000001e471e7220 */ /* 0x040fe40000410000 */
[----:B------:R-:W-:Y:S01]  /*2730*/  FMUL.FTZ R53, R71, R53 ;  /* 0x0000003547357220 */ /* 0x000fe20000410000 */
[----:B------:R-:W-:Y:S01]  /*2740*/  F2FP.BF16.PACK_AB R28, R79, R28 ;  /* 0x0000001c4f1c723e */ /* 0x000fe200000010ff */
[C---:B------:R-:W-:Y:S01]  /*2750*/  FMUL.FTZ R31, R71.reuse, R31 ;  /* 0x0000001f471f7220 */ /* 0x040fe20000410000 */
[----:B------:R-:W-:Y:S01]  /*2760*/  MOV R79, 0x10 ;  /* 0x00000010004f7802 */ /* 0x000fe20000000f00 */
        /* <DEDUP_REMOVED lines=15> */
.L_x_267:
[----:B------:R-:W-:Y:S05]  /*2860*/  BSYNC B1 ;  /* 0x0000000000017941 */ /* 0x000fea0003800000 */
.L_x_266:
        /* <DEDUP_REMOVED lines=17> */
[----:B------:R-:W-:Y:S01]  /*2980*/  FFMA.FTZ R71, R6, R52, R15 ;  /* 0x0000003406477223 */ /* 0x000fe2000001000f */
[----:B------:R-:W-:Y:S01]  /*2990*/  HFMA2.MMA R52, -RZ, RZ, 0, 9.5367431640625e-07 ;  /* 0x00000010ff347435 */ /* 0x000fe200000001ff */
[----:B------:R-:W-:-:S02]  /*29a0*/  FFMA.FTZ R28, R56, R28, R9 ;  /* 0x0000001c381c7223 */ /* 0x000fc40000010009 */
[----:B------:R-:W-:Y:S02]  /*29b0*/  FFMA.FTZ R53, R2, R53, R10 ;  /* 0x0000003502357223 */ /* 0x000fe4000001000a */
[----:B------:R-:W-:Y:S02]  /*29c0*/  FFMA.FTZ R29, R3, R29, R12 ;  /* 0x0000001d031d7223 */ /* 0x000fe4000001000c */
[----:B------:R-:W-:Y:S01]  /*29d0*/  FFMA.FTZ R30, R5, R30, R14 ;  /* 0x0000001e051e7223 */ /* 0x000fe2000001000e */
[----:B------:R-:W-:Y:S01]  /*29e0*/  F2FP.BF16.PACK_AB R28, R53, R28 ;  /* 0x0000001c351c723e */ /* 0x000fe200000010ff */
[----:B------:R-:W-:Y:S02]  /*29f0*/  FFMA.FTZ R31, R7, R31, R16 ;  /* 0x0000001f071f7223 */ /* 0x000fe40000010010 */
[----:B------:R-:W-:Y:S01]  /*2a00*/  FFMA.FTZ R73, R8, R73, R17 ;  /* 0x0000004908497223 */ /* 0x000fe20000010011 */
[----:B------:R-:W-:Y:S01]  /*2a10*/  F2FP.BF16.PACK_AB R30, R71, R30 ;  /* 0x0000001e471e723e */ /* 0x000fe200000010ff */
[----:B------:R-:W-:-:S02]  /*2a20*/  FFMA.FTZ R62, R4, R62, R13 ;  /* 0x0000003e043e7223 */ /* 0x000fc4000001000d */
[----:B------:R-:W-:Y:S01]  /*2a30*/  IMAD.WIDE.U32 R52, R61, R52, c[0x0][0x208] ;  /* 0x000082003d347625 */ /* 0x000fe200078e0034 */
[----:B------:R-:W-:Y:S02]  /*2a40*/  F2FP.BF16.PACK_AB R31, R73, R31 ;  /* 0x0000001f491f723e */ /* 0x000fe400000010ff */
[----:B------:R-:W-:-:S05]  /*2a50*/  F2FP.BF16.PACK_AB R29, R62, R29 ;  /* 0x0000001d3e1d723e */ /* 0x000fca00000010ff */
[----:B------:R0:W-:Y:S02]  /*2a60*/  STG.E.128 [R52.64], R28 ;  /* 0x0000001c34007986 */ /* 0x0001e4000c101d04 */
.L_x_263:
[----:B-1----:R-:W-:Y:S05]  /*2a70*/  BSYNC B0 ;  /* 0x0000000000007941 */ /* 0x002fea0003800000 */
.L_x_262:
[----:B0-----:R-:W-:-:S05]  /*2a80*/  MOV R28, c[0x0][0x160] ;  /* 0x00005800001c7a02 */ /* 0x001fca0000000f00 */
[----:B------:R-:W-:-:S05]  /*2a90*/  IMAD R11, R28, 0x4, R11 ;  /* 0x000000041c0b7824 */ /* 0x000fca00078e020b */
[----:B------:R-:W-:-:S13]  /*2aa0*/  ISETP.GE.AND P0, PT, R11, c[0x0][0x164], PT ;  /* 0x000059000b007a0c */ /* 0x000fda0003f06270 */
[----:B------:R-:W-:Y:S01]  /*2ab0*/  @P0 CALL.REL.NOINC `(.L_x_268) ;  /* 0x0000001000000944 */ /* 0x000fe20003c00000 */
[----:B------:R-:W-:Y:S05]  /*2ac0*/  BRA `(.L_x_269) ;  /* 0xffffdbf000007947 */ /* 0x000fea000383ffff */
.L_x_268:
[----:B------:R-:W-:Y:S05]  /*2ad0*/  EXIT ;  /* 0x000000000000794d */ /* 0x000fea0003800000 */
.L_x_260:
[----:B------:R-:W-:Y:S01]  /*2ae0*/  HFMA2.MMA R30, -RZ, RZ, 0, 5.9604644775390625e-08 ;  /* 0x00000001ff1e7435 */ /* 0x000fe200000001ff */
[----:B------:R-:W-:Y:S02]  /*2af0*/  MOV R53, 0x1f ;  /* 0x0000001f00357802 */ /* 0x000fe40000000f00 */
[----:B------:R-:W-:Y:S02]  /*2b00*/  MOV R29, 0xffffffff ;  /* 0xffffffff001d7802 */ /* 0x000fe40000000f00 */
[----:B------:R-:W-:Y:S02]  /*2b10*/  MOV R28, 0x2b30 ;  /* 0x00002b30001c7802 */ /* 0x000fe40000000f00 */
[----:B-----5:R-:W-:Y:S05]  /*2b20*/  CALL.REL.NOINC `($__internal_2_$__cuda_sm70_shflsync_bfly_p) ;  /* 0x0000069000007944 */ /* 0x020fea0003c00000 */
[----:B-1----:R-:W-:Y:S05]  /*2b30*/  BRA `(.L_x_270) ;  /* 0xfffff2f000007947 */ /* 0x002fea000383ffff */
.L_x_261:
[----:B------:R-:W-:Y:S01]  /*2b40*/  HFMA2.MMA R30, -RZ, RZ, 0, 1.1920928955078125e-07 ;  /* 0x00000002ff1e7435 */ /* 0x000fe200000001ff */
[----:B------:R-:W-:Y:S02]  /*2b50*/  MOV R53, 0x1f ;  /* 0x0000001f00357802 */ /* 0x000fe40000000f00 */
[----:B------:R-:W-:Y:S02]  /*2b60*/  MOV R29, 0xffffffff ;  /* 0xffffffff001d7802 */ /* 0x000fe40000000f00 */
[----:B------:R-:W-:-:S02]  /*2b70*/  MOV R28, 0x2b90 ;  /* 0x00002b90001c7802 */ /* 0x000fc40000000f00 */
[----:B-----5:R-:W-:Y:S05]  /*2b80*/  CALL.REL.NOINC `($__internal_2_$__cuda_sm70_shflsync_bfly_p) ;  /* 0x0000063000007944 */ /* 0x020fea0003c00000 */
[----:B-1----:R-:W-:Y:S01]  /*2b90*/  FADD.FTZ R31, R31, R30 ;  /* 0x0000001e1f1f7221 */ /* 0x002fe20000010000 */
[----:B------:R-:W-:Y:S01]  /*2ba0*/  HFMA2.MMA R30, -RZ, RZ, 0, 2.384185791015625e-07 ;  /* 0x00000004ff1e7435 */ /* 0x000fe200000001ff */
[----:B------:R-:W-:Y:S01]  /*2bb0*/  IMAD.MOV.U32 R53, RZ, RZ, 0x1f ;  /* 0x0000001fff357424 */ /* 0x000fe200078e00ff */
[----:B------:R-:W-:-:S02]  /*2bc0*/  MOV R29, 0xffffffff ;  /* 0xffffffff001d7802 */ /* 0x000fc40000000f00 */
[----:B------:R-:W-:Y:S02]  /*2bd0*/  MOV R28, 0x2bf0 ;  /* 0x00002bf0001c7802 */ /* 0x000fe40000000f00 */
[----:B------:R-:W-:Y:S05]  /*2be0*/  CALL.REL.NOINC `($__internal_2_$__cuda_sm70_shflsync_bfly_p) ;  /* 0x000005d000007944 */ /* 0x000fea0003c00000 */
[----:B-1----:R-:W-:Y:S01]  /*2bf0*/  FADD.FTZ R31, R31, R30 ;  /* 0x0000001e1f1f7221 */ /* 0x002fe20000010000 */
[----:B------:R-:W-:Y:S01]  /*2c00*/  HFMA2.MMA R30, -RZ, RZ, 0, 4.76837158203125e-07 ;  /* 0x00000008ff1e7435 */ /* 0x000fe200000001ff */
[----:B------:R-:W-:Y:S02]  /*2c10*/  MOV R53, 0x1f ;  /* 0x0000001f00357802 */ /* 0x000fe40000000f00 */
[----:B------:R-:W-:Y:S02]  /*2c20*/  MOV R29, 0xffffffff ;  /* 0xffffffff001d7802 */ /* 0x000fe40000000f00 */
[----:B------:R-:W-:Y:S02]  /*2c30*/  MOV R28, 0x2c50 ;  /* 0x00002c50001c7802 */ /* 0x000fe40000000f00 */
[----:B------:R-:W-:Y:S05]  /*2c40*/  CALL.REL.NOINC `($__internal_2_$__cuda_sm70_shflsync_bfly_p) ;  /* 0x0000057000007944 */ /* 0x000fea0003c00000 */
[----:B-1----:R-:W-:Y:S01]  /*2c50*/  FADD.FTZ R31, R31, R30 ;  /* 0x0000001e1f1f7221 */ /* 0x002fe20000010000 */
[----:B------:R-:W-:Y:S01]  /*2c60*/  HFMA2.MMA R30, -RZ, RZ, 0, 9.5367431640625e-07 ;  /* 0x00000010ff1e7435 */ /* 0x000fe200000001ff */
[----:B------:R-:W-:Y:S02]  /*2c70*/  MOV R53, 0x1f ;  /* 0x0000001f00357802 */ /* 0x000fe40000000f00 */
[----:B------:R-:W-:-:S02]  /*2c80*/  MOV R29, 0xffffffff ;  /* 0xffffffff001d7802 */ /* 0x000fc40000000f00 */
[----:B------:R-:W-:Y:S02]  /*2c90*/  MOV R28, 0x2cb0 ;  /* 0x00002cb0001c7802 */ /* 0x000fe40000000f00 */
[----:B------:R-:W-:Y:S05]  /*2ca0*/  CALL.REL.NOINC `($__internal_2_$__cuda_sm70_shflsync_bfly_p) ;  /* 0x0000051000007944 */ /* 0x000fea0003c00000 */
[----:B-1----:R-:W-:-:S04]  /*2cb0*/  FADD.FTZ R30, R31, R30 ;  /* 0x0000001e1f1e7221 */ /* 0x002fc80000010000 */
[----:B------:R-:W-:-:S04]  /*2cc0*/  FMUL.FTZ R52, R30, c[0x0][0x1e0] ;  /* 0x000078001e347a20 */ /* 0x000fc80000410000 */
[--C-:B------:R-:W-:Y:S02]  /*2cd0*/  FADD.FTZ R28, R18, -R52.reuse ;  /* 0x80000034121c7221 */ /* 0x100fe40000010000 */
[--C-:B------:R-:W-:Y:S02]  /*2ce0*/  FADD.FTZ R29, R19, -R52.reuse ;  /* 0x80000034131d7221 */ /* 0x100fe40000010000 */
[----:B------:R-:W-:Y:S02]  /*2cf0*/  FFMA.FTZ R28, R28, R28, RZ ;  /* 0x0000001c1c1c7223 */ /* 0x000fe400000100ff */
[----:B------:R-:W-:Y:S02]  /*2d00*/  FADD.FTZ R31, R32, -R52 ;  /* 0x80000034201f7221 */ /* 0x000fe40000010000 */
[----:B------:R-:W-:Y:S02]  /*2d10*/  FFMA.FTZ R28, R29, R29, R28 ;  /* 0x0000001d1d1c7223 */ /* 0x000fe4000001001c */
[----:B------:R-:W-:-:S02]  /*2d20*/  FADD.FTZ R29, R33, -R52 ;  /* 0x80000034211d7221 */ /* 0x000fc40000010000 */
[----:B------:R-:W-:Y:S02]  /*2d30*/  FFMA.FTZ R28, R31, R31, R28 ;  /* 0x0000001f1f1c7223 */ /* 0x000fe4000001001c */
[----:B------:R-:W-:Y:S02]  /*2d40*/  FADD.FTZ R31, R34, -R52 ;  /* 0x80000034221f7221 */ /* 0x000fe40000010000 */
[----:B------:R-:W-:Y:S02]  /*2d50*/  FFMA.FTZ R28, R29, R29, R28 ;  /* 0x0000001d1d1c7223 */ /* 0x000fe4000001001c */
        /* <DEDUP_REMOVED lines=9> */
[--C-:B------:R-:W-:Y:S01]  /*2df0*/  FADD.FTZ R30, R46, -R52.reuse ;  /* 0x800000342e1e7221 */ /* 0x100fe20000010000 */
[----:B------:R-:W-:Y:S01]  /*2e00*/  FSEL R31, R28, RZ, P1 ;  /* 0x000000ff1c1f7208 */ /* 0x000fe20000800000 */
[----:B------:R-:W-:-:S04]  /*2e10*/  FADD.FTZ R28, R38, -R52 ;  /* 0x80000034261c7221 */ /* 0x000fc80000010000 */
[----:B------:R-:W-:-:S04]  /*2e20*/  FFMA.FTZ R28, R28, R28, R31 ;  /* 0x0000001c1c1c7223 */ /* 0x000fc8000001001f */
        /* <DEDUP_REMOVED lines=12> */
[----:B------:R-:W-:Y:S01]  /*2ef0*/  @P4 FFMA.FTZ R31, R29, R29, R28 ;  /* 0x0000001d1d1f4223 */ /* 0x000fe2000001001c */
[----:B------:R-:W-:Y:S01]  /*2f00*/  MOV R28, 0x3030 ;  /* 0x00003030001c7802 */ /* 0x000fe20000000f00 */
[----:B------:R-:W-:Y:S02]  /*2f10*/  FADD.FTZ R29, R47, -R52 ;  /* 0x800000342f1d7221 */ /* 0x000fe40000010000 */
        /* <DEDUP_REMOVED lines=11> */
[----:B------:R-:W-:Y:S01]  /*2fd0*/  FFMA.FTZ R30, R53, R53, R30 ;  /* 0x00000035351e7223 */ /* 0x000fe2000001001e */
[----:B------:R-:W-:-:S03]  /*2fe0*/  HFMA2.MMA R53, -RZ, RZ, 0, 1.847743988037109375e-06 ;  /* 0x0000001fff357435 */ /* 0x000fc600000001ff */
[----:B------:R-:W-:Y:S01]  /*2ff0*/  @P5 FFMA.FTZ R31, R29, R29, R30 ;  /* 0x0000001d1d1f5223 */ /* 0x000fe2000001001e */
[----:B------:R-:W-:Y:S01]  /*3000*/  MOV R29, 0xffffffff ;  /* 0xffffffff001d7802 */ /* 0x000fe20000000f00 */
[----:B------:R-:W-:Y:S02]  /*3010*/  IMAD.MOV.U32 R30, RZ, RZ, 0x1 ;  /* 0x00000001ff1e7424 */ /* 0x000fe400078e00ff */
[----:B------:R-:W-:Y:S05]  /*3020*/  CALL.REL.NOINC `($__internal_2_$__cuda_sm70_shflsync_bfly_p) ;  /* 0x0000019000007944 */ /* 0x000fea0003c00000 */
[----:B-1----:R-:W-:Y:S01]  /*3030*/  FADD.FTZ R31, R31, R30 ;  /* 0x0000001e1f1f7221 */ /* 0x002fe20000010000 */
[----:B------:R-:W-:Y:S01]  /*3040*/  HFMA2.MMA R30, -RZ, RZ, 0, 1.1920928955078125e-07 ;  /* 0x00000002ff1e7435 */ /* 0x000fe200000001ff */
[----:B------:R-:W-:Y:S02]  /*3050*/  MOV R53, 0x1f ;  /* 0x0000001f00357802 */ /* 0x000fe40000000f00 */
[----:B------:R-:W-:Y:S02]  /*3060*/  MOV R29, 0xffffffff ;  /* 0xffffffff001d7802 */ /* 0x000fe40000000f00 */
[----:B------:R-:W-:Y:S02]  /*3070*/  MOV R28, 0x3090 ;  /* 0x00003090001c7802 */ /* 0x000fe40000000f00 */
[----:B------:R-:W-:Y:S05]  /*3080*/  CALL.REL.NOINC `($__internal_2_$__cuda_sm70_shflsync_bfly_p) ;  /* 0x0000013000007944 */ /* 0x000fea0003c00000 */
[----:B-1----:R-:W-:Y:S01]  /*3090*/  FADD.FTZ R31, R31, R30 ;  /* 0x0000001e1f1f7221 */ /* 0x002fe20000010000 */
[----:B------:R-:W-:Y:S01]  /*30a0*/  HFMA2.MMA R30, -RZ, RZ, 0, 2.384185791015625e-07 ;  /* 0x00000004ff1e7435 */ /* 0x000fe200000001ff */
[----:B------:R-:W-:Y:S01]  /*30b0*/  MOV R53, 0x1f ;  /* 0x0000001f00357802 */ /* 0x000fe20000000f00 */
[----:B------:R-:W-:Y:S01]  /*30c0*/  IMAD.MOV.U32 R29, RZ, RZ, -0x1 ;  /* 0xffffffffff1d7424 */ /* 0x000fe200078e00ff */
[----:B------:R-:W-:-:S03]  /*30d0*/  MOV R28, 0x30f0 ;  /* 0x000030f0001c7802 */ /* 0x000fc60000000f00 */
[----:B------:R-:W-:Y:S05]  /*30e0*/  CALL.REL.NOINC `($__internal_2_$__cuda_sm70_shflsync_bfly_p) ;  /* 0x000000d000007944 */ /* 0x000fea0003c00000 */
[----:B-1----:R-:W-:Y:S01]  /*30f0*/  FADD.FTZ R31, R31, R30 ;  /* 0x0000001e1f1f7221 */ /* 0x002fe20000010000 */
[----:B------:R-:W-:Y:S01]  /*3100*/  HFMA2.MMA R30, -RZ, RZ, 0, 4.76837158203125e-07 ;  /* 0x00000008ff1e7435 */ /* 0x000fe200000001ff */
[----:B------:R-:W-:-:S02]  /*3110*/  MOV R53, 0x1f ;  /* 0x0000001f00357802 */ /* 0x000fc40000000f00 */
[----:B------:R-:W-:Y:S02]  /*3120*/  MOV R29, 0xffffffff ;  /* 0xffffffff001d7802 */ /* 0x000fe40000000f00 */
[----:B------:R-:W-:Y:S02]  /*3130*/  MOV R28, 0x3150 ;  /* 0x00003150001c7802 */ /* 0x000fe40000000f00 */
[----:B------:R-:W-:Y:S05]  /*3140*/  CALL.REL.NOINC `($__internal_2_$__cuda_sm70_shflsync_bfly_p) ;  /* 0x0000007000007944 */ /* 0x000fea0003c00000 */
[----:B-1----:R-:W-:Y:S01]  /*3150*/  FADD.FTZ R31, R31, R30 ;  /* 0x0000001e1f1f7221 */ /* 0x002fe20000010000 */
[----:B------:R-:W-:Y:S01]  /*3160*/  HFMA2.MMA R30, -RZ, RZ, 0, 9.5367431640625e-07 ;  /* 0x00000010ff1e7435 */ /* 0x000fe200000001ff */
[----:B------:R-:W-:Y:S02]  /*3170*/  MOV R53, 0x1f ;  /* 0x0000001f00357802 */ /* 0x000fe40000000f00 */
[----:B------:R-:W-:Y:S02]  /*3180*/  MOV R29, 0xffffffff ;  /* 0xffffffff001d7802 */ /* 0x000fe40000000f00 */
[----:B------:R-:W-:Y:S02]  /*3190*/  MOV R28, 0x31b0 ;  /* 0x000031b0001c7802 */ /* 0x000fe40000000f00 */
[----:B------:R-:W-:Y:S05]  /*31a0*/  CALL.REL.NOINC `($__internal_2_$__cuda_sm70_shflsync_bfly_p) ;  /* 0x0000001000007944 */ /* 0x000fea0003c00000 */
[----:B-1----:R-:W-:Y:S05]  /*31b0*/  BRA `(.L_x_271) ;  /* 0xfffff0c000007947 */ /* 0x002fea000383ffff */
        .weak           $__internal_2_$__cuda_sm70_shflsync_bfly_p
        .type           $__internal_2_$__cuda_sm70_shflsync_bfly_p,@function
        .size           $__internal_2_$__cuda_sm70_shflsync_bfly_p,(.L_x_22170 - $__internal_2_$__cuda_sm70_shflsync_bfly_p)
$__internal_2_$__cuda_sm70_shflsync_bfly_p:
[----:B------:R-:W-:Y:S04]  /*31c0*/  WARPSYNC R29 ;  /* 0x0000001d00007348 */ /* 0x000fe80003800000 */
[----:B------:R0:W1:Y:S02]  /*31d0*/  SHFL.BFLY PT, R30, R31, R30, R53 ;  /* 0x0c00001e1f1e7389 */ /* 0x00006400000e0035 */
[----:B0-----:R-:W-:-:S06]  /*31e0*/  HFMA2.MMA R29, -RZ, RZ, 0, 0 ;  /* 0x00000000ff1d7435 */ /* 0x001fcc00000001ff */
[----:B------:R-:W-:Y:S05]  /*31f0*/  RET.REL.NODEC R28 `(_ZN10layer_norm13ln_fwd_kernelINS_13Kernel_traitsI13__nv_bfloat16S2_S2_S2_fjLj768ELj1ELj4ELj1ELj16ENS_18Kernel_traits_baseILj768ES2_S2_S2_S2_fjLj128EEEEELb0ELb0ELb1ELb0EEEvNS_9FwdParamsE) ;  /* 0xffffce001c007950 */ /* 0x000fea0003c3ffff */
.L_x_272:
        /* <DEDUP_REMOVED lines=16> */
.L_x_22170:


//--------------------- .text._ZN10layer_norm13ln_fwd_kernelINS_13Kernel_traitsI13__nv_bfloat16S2_S2_S2_fjLj768ELj1ELj4ELj1ELj16ENS_18Kernel_traits_baseILj768ES2_S2_S2_S2_fjLj128EEEEELb0ELb0ELb1ELb1EEEvNS_9FwdParamsE --------------------------
	.section	.text._ZN10layer_norm13ln_fwd_kernelINS_13Kernel_traitsI13__nv_bfloat16S2_S2_S2_fjLj768ELj1ELj4ELj1ELj16ENS_18Kernel_traits_baseILj768ES2_S2_S2_S2_fjLj128EEEEELb0ELb0ELb1ELb1EEEvNS_9FwdParamsE,"ax",@progbits
	.sectioninfo	@"SHI_REGISTERS=95"
	.align	128
        .global         _ZN10layer_norm13ln_fwd_kernelINS_13Kernel_traitsI13__nv_bfloat16S2_S2_S2_fjLj768ELj1ELj4ELj1ELj16ENS_18Kernel_traits_baseILj768ES2_S2_S2_S2_fjLj128EEEEELb0ELb0ELb1ELb1EEEvNS_9FwdParamsE
        .type           _ZN10layer_norm13ln_fwd_kernelINS_13Kernel_traitsI13__nv_bfloat16S2_S2_S2_fjLj768ELj1ELj4ELj1ELj16ENS_18Kernel_traits_baseILj768ES2_S2_S2_S2_fjLj128EEEEELb0ELb0ELb1ELb1EEEvNS_9FwdParamsE,@function
        .size           _ZN10layer_norm13ln_fwd_kernelINS_13Kernel_traitsI13__nv_bfloat16S2_S2_S2_fjLj768ELj1ELj4ELj1ELj16ENS_18Kernel_traits_baseILj768ES2_S2_S2_S2_fjLj128EEEEELb0ELb0ELb1ELb1EEEvNS_9FwdParamsE,(.L_x_22171 - _ZN10layer_norm13ln_fwd_kernelINS_13Kernel_traitsI13__nv_bfloat16S2_S2_S2_fjLj768ELj1ELj4ELj1ELj16ENS_18Kernel_traits_baseILj768ES2_S2_S2_S2_fjLj128EEEEELb0ELb0ELb1ELb1EEEvNS_9FwdParamsE)
        .other          _ZN10layer_norm13ln_fwd_kernelINS_13Kernel_traitsI13__nv_bfloat16S2_S2_S2_fjLj768ELj1ELj4ELj1ELj16ENS_18Kernel_traits_baseILj768ES2_S2_S2_S2_fjLj128EEEEELb0ELb0ELb1ELb1EEEvNS_9FwdParamsE,@"STO_CUDA_ENTRY STV_DEFAULT"
_ZN10layer_norm13ln_fwd_kernelINS_13Kernel_traitsI13__nv_bfloat16S2_S2_S2_fjLj768ELj1ELj4ELj1ELj16ENS_18Kernel_traits_baseILj768ES2_S2_S2_S2_fjLj128EEEEELb0ELb0ELb1ELb1EEEvNS_9FwdParamsE:
.text._ZN10layer_norm13ln_fwd_kernelINS_13Kernel_traitsI13__nv_bfloat16S2_S2_S2_fjLj768ELj1ELj4ELj1ELj16ENS_18Kernel_traits_baseILj768ES2_S2_S2_S2_fjLj128EEEEELb0ELb0ELb1ELb1EEEvNS_9FwdParamsE:
        /* <DEDUP_REMOVED lines=19> */
[----:B0-----:R0:W2:Y:S04]  /*0130*/  LDG.E.128 R24, [R2.64] ;  /* 0x0000000402187981 */ /* 0x0010a8000c1e1d00 */
[----:B------:R0:W3:Y:S04]  /*0140*/  LDG.E.128 R28, [R2.64+0x200] ;  /* 0x00020004021c7981 */ /* 0x0000e8000c1e1d00 */
[----:B------:R0:W4:Y:S01]  /*0150*/  LDG.E.128 R32, [R2.64+0x400] ;  /* 0x0004000402207981 */ /* 0x000122000c1e1d00 */
[----:B-----5:R-:W-:Y:S01]  /*0160*/  @!P0 CS2R R40, SRZ ;  /* 0x0000000000288805 */ /* 0x020fe2000001ff00 */
[----:B------:R-:W-:Y:S01]  /*0170*/  @!P0 CS2R R42, SRZ ;  /* 0x00000000002a8805 */ /* 0x000fe2000001ff00 */
[----:B------:R-:W-:Y:S01]  /*0180*/  @!P0 CS2R R36, SRZ ;  /* 0x0000000000248805 */ /* 0x000fe2000001ff00 */
[----:B------:R-:W-:Y:S01]  /*0190*/  @!P0 CS2R R38, SRZ ;  /* 0x0000000000268805 */ /* 0x000fe2000001ff00 */
[----:B------:R-:W-:Y:S01]  /*01a0*/  @!P0 CS2R R20, SRZ ;  /* 0x0000000000148805 */ /* 0x000fe2000001ff00 */
[----:B------:R-:W-:Y:S01]  /*01b0*/  @!P0 CS2R R22, SRZ ;  /* 0x0000000000168805 */ /* 0x000fe2000001ff00 */
[--C-:B------:R-:W-:Y:S01]  /*01c0*/  PRMT R17, RZ, 0x5410, R40.reuse ;  /* 0x00005410ff117816 */ /* 0x100fe20000000028 */
[----:B------:R-:W-:Y:S01]  /*01d0*/  ULDC.U8 UR6, c[0x0][0x1f0] ;  /* 0x00007c0000067ab9 */ /* 0x000fe20000000000 */
        /* <DEDUP_REMOVED lines=13> */
[--C-:B0-----:R-:W-:Y:S02]  /*02b0*/  PRMT R3, RZ, 0x5410, R39.reuse ;  /* 0x00005410ff037816 */ /* 0x101fe40000000027 */
        /* <DEDUP_REMOVED lines=9> */
[----:B------:R-:W-:Y:S02]  /*0350*/  LOP3.LUT R62, R62, 0x1f, RZ, 0xc0, !PT ;  /* 0x0000001f3e3e7812 */ /* 0x000fe400078ec0ff */
[----:B--2---:R-:W-:-:S02]  /*0360*/  PRMT R44, RZ, 0x5410, R24 ;  /* 0x00005410ff2c7816 */ /* 0x004fc40000000018 */
[----:B------:R-:W-:Y:S02]  /*0370*/  PRMT R47, RZ, 0x7610, R24 ;  /* 0x00007610ff2f7816 */ /* 0x000fe40000000018 */
[--C-:B------:R-:W-:Y:S02]  /*0380*/  PRMT R46, RZ, 0x5410, R25.reuse ;  /* 0x00005410ff2e7816 */ /* 0x100fe40000000019 */
[----:B------:R-:W-:Y:S02]  /*0390*/  PRMT R49, RZ, 0x7610, R25 ;  /* 0x00007610ff317816 */ /* 0x000fe40000000019 */
[--C-:B------:R-:W-:Y:S02]  /*03a0*/  PRMT R48, RZ, 0x5410, R26.reuse ;  /* 0x00005410ff307816 */ /* 0x100fe4000000001a */
[----:B------:R-:W-:Y:S02]  /*03b0*/  PRMT R51, RZ, 0x7610, R26 ;  /* 0x00007610ff337816 */ /* 0x000fe4000000001a */
[----:B------:R-:W-:-:S02]  /*03c0*/  PRMT R50, RZ, 0x5410, R27 ;  /* 0x00005410ff327816 */ /* 0x000fc4000000001b */
[----:B------:R-:W-:Y:S02]  /*03d0*/  PRMT R53, RZ, 0x7610, R27 ;  /* 0x00007610ff357816 */ /* 0x000fe4000000001b */
[--C-:B---3--:R-:W-:Y:S02]  /*03e0*/  PRMT R52, RZ, 0x5410, R28.reuse ;  /* 0x00005410ff347816 */ /* 0x108fe4000000001c */
[----:B------:R-:W-:Y:S02]  /*03f0*/  PRMT R55, RZ, 0x7610, R28 ;  /* 0x00007610ff377816 */ /* 0x000fe4000000001c */
[--C-:B------:R-:W-:Y:S02]  /*0400*/  PRMT R54, RZ, 0x5410, R29.reuse ;  /* 0x00005410ff367816 */ /* 0x100fe4000000001d */
[----:B------:R-:W-:Y:S02]  /*0410*/  PRMT R57, RZ, 0x7610, R29 ;  /* 0x00007610ff397816 */ /* 0x000fe4000000001d */
[----:B------:R-:W-:-:S02]  /*0420*/  PRMT R56, RZ, 0x5410, R30 ;  /* 0x00005410ff387816 */ /* 0x000fc4000000001e */
[----:B------:R-:W-:Y:S02]  /*0430*/  PRMT R59, RZ, 0x7610, R30 ;  /* 0x00007610ff3b7816 */ /* 0x000fe4000000001e */
[--C-:B------:R-:W-:Y:S02]  /*0440*/  PRMT R58, RZ, 0x5410, R31.reuse ;  /* 0x00005410ff3a7816 */ /* 0x100fe4000000001f */
[----:B------:R-:W-:Y:S02]  /*0450*/  PRMT R63, RZ, 0x7610, R31 ;  /* 0x00007610ff3f7816 */ /* 0x000fe4000000001f */
[--C-:B----4-:R-:W-:Y:S02]  /*0460*/  PRMT R61, RZ, 0x5410, R32.reuse ;  /* 0x00005410ff3d7816 */ /* 0x110fe40000000020 */
[----:B------:R-:W-:Y:S02]  /*0470*/  PRMT R64, RZ, 0x7610, R32 ;  /* 0x00007610ff407816 */ /* 0x000fe40000000020 */
[----:B------:R-:W-:-:S02]  /*0480*/  PRMT R65, RZ, 0x5410, R33 ;  /* 0x00005410ff417816 */ /* 0x000fc40000000021 */
[----:B------:R-:W-:Y:S02]  /*0490*/  PRMT R66, RZ, 0x7610, R33 ;  /* 0x00007610ff427816 */ /* 0x000fe40000000021 */
[--C-:B------:R-:W-:Y:S02]  /*04a0*/  PRMT R67, RZ, 0x5410, R34.reuse ;  /* 0x00005410ff437816 */ /* 0x100fe40000000022 */
[----:B------:R-:W-:Y:S02]  /*04b0*/  PRMT R68, RZ, 0x7610, R34 ;  /* 0x00007610ff447816 */ /* 0x000fe40000000022 */
[--C-:B------:R-:W-:Y:S02]  /*04c0*/  PRMT R69, RZ, 0x5410, R35.reuse ;  /* 0x00005410ff457816 */ /* 0x100fe40000000023 */
[----:B------:R-:W-:Y:S02]  /*04d0*/  PRMT R70, RZ, 0x7610, R35 ;  /* 0x00007610ff467816 */ /* 0x000fe40000000023 */
.L_x_350:
[----:B------:R-:W-:-:S10]  /*04e0*/  HFMA2.MMA R73, -RZ, RZ, 0, 2.384185791015625e-07 ;  /* 0x00000004ff497435 */ /* 0x000fd400000001ff */
[----:B------:R-:W-:-:S05]  /*04f0*/  IMAD.WIDE R28, R60, R73, c[0x0][0x1d0] ;  /* 0x000074003c1c7625 */ /* 0x000fca00078e0249 */
[----:B------:R0:W2:Y:S01]  /*0500*/  LDG.E R34, [R28.64] ;  /* 0x000000041c227981 */ /* 0x0000a2000c1e1900 */
[----:B------:R-:W-:Y:S01]  /*0510*/  ISETP.NE.U32.AND P0, PT, RZ, c[0x0][0x180], PT ;  /* 0x00006000ff007a0c */ /* 0x000fe20003f05070 */
[C---:B------:R-:W-:Y:S01]  /*0520*/  IMAD R30, R60.reuse, c[0x0][0x168], RZ ;  /* 0x00005a003c1e7a24 */ /* 0x040fe200078e02ff */
[----:B------:R-:W-:Y:S01]  /*0530*/  MOV R81, RZ ;  /* 0x000000ff00517202 */ /* 0x000fe20000000f00 */
[----:B------:R-:W-:Y:S01]  /*0540*/  IMAD.WIDE R72, R60, R73, c[0x0][0x1d8] ;  /* 0x000076003c487625 */ /* 0x000fe200078e0249 */
[----:B------:R-:W-:-:S05]  /*0550*/  ISETP.NE.AND.EX P0, PT, RZ, c[0x0][0x184], PT, P0 ;  /* 0x00006100ff007a0c */ /* 0x000fca0003f05300 */
[----:B------:R1:W5:Y:S08]  /*0560*/  LDG.E R72, [R72.64] ;  /* 0x0000000448487981 */ /* 0x000370000c1e1900 */
[----:B0-----:R-:W-:Y:S02]  /*0570*/  @P0 MOV R28, 0x10 ;  /* 0x00000010001c0802 */ /* 0x001fe40000000f00 */
[----:B--2---:R-:W-:-:S13]  /*0580*/  ISETP.GE.AND P1, PT, R34, 0x1, PT ;  /* 0x000000012200780c */ /* 0x004fda0003f26270 */
[----:B------:R-:W-:-:S05]  /*0590*/  @P1 IADD3 R31, R34, -0x1, RZ ;  /* 0xffffffff221f1810 */ /* 0x000fca0007ffe0ff */
[----:B------:R-:W-:Y:S01]  /*05a0*/  @P1 IMAD R32, R31, c[0x0][0x168], RZ ;  /* 0x00005a001f201a24 */ /* 0x000fe200078e02ff */
[----:B------:R-:W-:-:S04]  /*05b0*/  SHF.R.S32.HI R31, RZ, 0x1f, R30 ;  /* 0x0000001fff1f7819 */ /* 0x000fc8000001141e */
[----:B------:R-:W-:Y:S02]  /*05c0*/  @P1 SHF.R.S32.HI R33, RZ, 0x1f, R32 ;  /* 0x0000001fff211819 */ /* 0x000fe40000011420 */
[----:B------:R-:W-:Y:S02]  /*05d0*/  LEA.HI R31, R31, R30, RZ, 0x3 ;  /* 0x0000001e1f1f7211 */ /* 0x000fe400078f18ff */
[----:B------:R-:W-:Y:S02]  /*05e0*/  @P1 LEA.HI R33, R33, R32, RZ, 0x3 ;  /* 0x0000002021211211 */ /* 0x000fe400078f18ff */
[-C--:B------:R-:W-:Y:S02]  /*05f0*/  LEA.HI.SX32 R85, R31, R62.reuse, 0x1d ;  /* 0x0000003e1f557211 */ /* 0x080fe400078feaff */
[----:B------:R-:W-:Y:S02]  /*0600*/  @P1 LEA.HI.SX32 R81, R33, R62, 0x1d ;  /* 0x0000003e21511211 */ /* 0x000fe400078feaff */
[----:B------:R-:W-:Y:S01]  /*0610*/  @P1 MOV R30, 0x10 ;  /* 0x00000010001e1802 */ /* 0x000fe20000000f00 */
[----:B------:R-:W-:-:S04]  /*0620*/  @P0 IMAD.WIDE.U32 R28, R85, R28, c[0x0][0x180] ;  /* 0x00006000551c0625 */ /* 0x000fc800078e001c */
[----:B------:R-:W-:Y:S01]  /*0630*/  @P1 IMAD.WIDE.U32 R30, R81, R30, c[0x0][0x170] ;  /* 0x00005c00511e1625 */ /* 0x000fe200078e001e */
[----:B------:R1:W5:Y:S04]  /*0640*/  @P0 LDG.E.128 R20, [R28.64] ;  /* 0x000000041c140981 */ /* 0x000368000c1e1d00 */
[----:B------:R1:W5:Y:S01]  /*0650*/  @P1 LDG.E.128 R24, [R30.64] ;  /* 0x000000041e181981 */ /* 0x000362000c1e1d00 */
[----:B------:R-:W-:Y:S01]  /*0660*/  ISETP.GT.AND P2, PT, R34, RZ, PT ;  /* 0x000000ff2200720c */ /* 0x000fe20003f44270 */
[----:B------:R-:W-:Y:S01]  /*0670*/  BSSY B0, `(.L_x_273) ;  /* 0x000000b000007945 */ /* 0x000fe20003800000 */
[----:B------:R-:W-:-:S11]  /*0680*/  SHF.R.S32.HI R71, RZ, 0x1f, R60 ;  /* 0x0000001fff477819 */ /* 0x000fd6000001143c */
[----:B------:R-:W-:Y:S05]  /*0690*/  @P2 BRA `(.L_x_274) ;  /* 0x0000004000002947 */ /* 0x000fea0003800000 */
[----:B-1----:R-:W-:Y:S01]  /*06a0*/  MOV R39, RZ ;  /* 0x000000ff00277202 */ /* 0x002fe20000000f00 */
[----:B------:R-:W-:Y:S05]  /*06b0*/  @!P0 BRA `(.L_x_275) ;  /* 0x0000006000008947 */ /* 0x000fea0003800000 */
[----:B-----5:R-:W-:Y:S01]  /*06c0*/  PRMT R39, RZ, 0x5410, R20 ;  /* 0x00005410ff277816 */ /* 0x020fe20000000014 */
[----:B------:R-:W-:Y:S05]  /*06d0*/  BRA `(.L_x_275) ;  /* 0x0000004000007947 */ /* 0x000fea0003800000 */
.L_x_274:
[----:B-1---5:R-:W-:Y:S02]  /*06e0*/  PRMT R39, RZ, 0x5410, R24 ;  /* 0x00005410ff277816 */ /* 0x022fe40000000018 */
[----:B------:R-:W-:-:S03]  /*06f0*/  @P0 PRMT R28, RZ, 0x5410, R20 ;  /* 0x00005410ff1c0816 */ /* 0x000fc60000000014 */
[----:B------:R-:W-:-:S04]  /*0700*/  FMUL.FTZ R39, R39, c[0x0][0x1ec] ;  /* 0x00007b0027277a20 */ /* 0x000fc80000410000 */
[----:B------:R-:W-:Y:S02]  /*0710*/  @P0 FADD.FTZ R39, R39, R28 ;  /* 0x0000001c27270221 */ /* 0x000fe40000010000 */
.L_x_275:
[----:B------:R-:W-:Y:S05]  /*0720*/  BSYNC B0 ;  /* 0x0000000000007941 */ /* 0x000fea0003800000 */
.L_x_273:
[----:B------:R-:W-:Y:S01]  /*0730*/  BSSY B0, `(.L_x_276) ;  /* 0x000000a000007945 */ /* 0x000fe20003800000 */
[----:B------:R-:W-:Y:S05]  /*0740*/  @P2 BRA `(.L_x_277) ;  /* 0x0000004000002947 */ /* 0x000fea0003800000 */
[----:B------:R-:W-:Y:S01]  /*0750*/  HFMA2.MMA R38, -RZ, RZ, 0, 0 ;  /* 0x00000000ff267435 */ /* 0x000fe200000001ff */
[----:B------:R-:W-:Y:S05]  /*0760*/  @!P0 BRA `(.L_x_278) ;  /* 0x0000006000008947 */ /* 0x000fea0003800000 */
[----:B-----5:R-:W-:Y:S01]  /*0770*/  PRMT R38, RZ, 0x7610, R20 ;  /* 0x00007610ff267816 */ /* 0x020fe20000000014 */
[----:B------:R-:W-:Y:S05]  /*0780*/  BRA `(.L_x_278) ;  /* 0x0000004000007947 */ /* 0x000fea0003800000 */
.L_x_277:
[----:B-----5:R-:W-:Y:S02]  /*0790*/  PRMT R38, RZ, 0x7610, R24 ;  /* 0x00007610ff267816 */ /* 0x020fe40000000018 */
[----:B------:R-:W-:-:S03]  /*07a0*/  @P0 PRMT R29, RZ, 0x7610, R20 ;  /* 0x00007610ff1d0816 */ /* 0x000fc60000000014 */
[----:B------:R-:W-:-:S04]  /*07b0*/  FMUL.FTZ R38, R38, c[0x0][0x1ec] ;  /* 0x00007b0026267a20 */ /* 0x000fc80000410000 */
[----:B------:R-:W-:Y:S02]  /*07c0*/  @P0 FADD.FTZ R38, R38, R29 ;  /* 0x0000001d26260221 */ /* 0x000fe40000010000 */
.L_x_278:
[----:B------:R-:W-:Y:S05]  /*07d0*/  BSYNC B0 ;  /* 0x0000000000007941 */ /* 0x000fea0003800000 */
.L_x_276:
[----:B------:R-:W-:Y:S01]  /*07e0*/  BSSY B0, `(.L_x_279) ;  /* 0x000000a000007945 */ /* 0x000fe20003800000 */
[----:B------:R-:W-:Y:S05]  /*07f0*/  @P2 BRA `(.L_x_280) ;  /* 0x0000004000002947 */ /* 0x000fea0003800000 */
[----:B------:R-:W-:Y:S01]  /*0800*/  MOV R37, RZ ;  /* 0x000000ff00257202 */ /* 0x000fe20000000f00 */
[----:B------:R-:W-:Y:S05]  /*0810*/  @!P0 BRA `(.L_x_281) ;  /* 0x0000006000008947 */ /* 0x000fea0003800000 */
[----:B-----5:R-:W-:Y:S01]  /*0820*/  PRMT R37, RZ, 0x5410, R21 ;  /* 0x00005410ff257816 */ /* 0x020fe20000000015 */
[----:B------:R-:W-:Y:S05]  /*0830*/  BRA `(.L_x_281) ;  /* 0x0000004000007947 */ /* 0x000fea0003800000 */
.L_x_280:
[----:B-----5:R-:W-:Y:S02]  /*0840*/  PRMT R37, RZ, 0x5410, R25 ;  /* 0x00005410ff257816 */ /* 0x020fe40000000019 */
[----:B------:R-:W-:-:S03]  /*0850*/  @P0 PRMT R28, RZ, 0x5410, R21 ;  /* 0x00005410ff1c0816 */ /* 0x000fc60000000015 */
[----:B------:R-:W-:-:S04]  /*0860*/  FMUL.FTZ R37, R37, c[0x0][0x1ec] ;  /* 0x00007b0025257a20 */ /* 0x000fc80000410000 */
[----:B------:R-:W-:Y:S02]  /*0870*/  @P0 FADD.FTZ R37, R37, R28 ;  /* 0x0000001c25250221 */ /* 0x000fe40000010000 */
.L_x_281:
[----:B------:R-:W-:Y:S05]  /*0880*/  BSYNC B0 ;  /* 0x0000000000007941 */ /* 0x000fea0003800000 */
.L_x_279:
[----:B------:R-:W-:Y:S01]  /*0890*/  BSSY B0, `(.L_x_282) ;  /* 0x000000a000007945 */ /* 0x000fe20003800000 */
[----:B------:R-:W-:Y:S05]  /*08a0*/  @P2 BRA `(.L_x_283) ;  /* 0x0000004000002947 */ /* 0x000fea0003800000 */
[----:B------:R-:W-:Y:S01]  /*08b0*/  HFMA2.MMA R36, -RZ, RZ, 0, 0 ;  /* 0x00000000ff247435 */ /* 0x000fe200000001ff */
[----:B------:R-:W-:Y:S05]  /*08c0*/  @!P0 BRA `(.L_x_284) ;  /* 0x0000006000008947 */ /* 0x000fea0003800000 */
[----:B-----5:R-:W-:Y:S01]  /*08d0*/  PRMT R36, RZ, 0x7610, R21 ;  /* 0x00007610ff247816 */ /* 0x020fe20000000015 */
[----:B------:R-:W-:Y:S05]  /*08e0*/  BRA `(.L_x_284) ;  /* 0x0000004000007947 */ /* 0x000fea0003800000 */
.L_x_283:
[----:B-----5:R-:W-:Y:S02]  /*08f0*/  PRMT R36, RZ, 0x7610, R25 ;  /* 0x00007610ff247816 */ /* 0x020fe40000000019 */
[----:B------:R-:W-:-:S03]  /*0900*/  @P0 PRMT R29, RZ, 0x7610, R21 ;  /* 0x00007610ff1d0816 */ /* 0x000fc60000000015 */
[----:B------:R-:W-:-:S04]  /*0910*/  FMUL.FTZ R36, R36, c[0x0][0x1ec] ;  /* 0x00007b0024247a20 */ /* 0x000fc80000410000 */
[----:B------:R-:W-:Y:S02]  /*0920*/  @P0 FADD.FTZ R36, R36, R29 ;  /* 0x0000001d24240221 */ /* 0x000fe40000010000 */
.L_x_284:
[----:B------:R-:W-:Y:S05]  /*0930*/  BSYNC B0 ;  /* 0x0000000000007941 */ /* 0x000fea0003800000 */
.L_x_282:
[----:B------:R-:W-:Y:S01]  /*0940*/  BSSY B0, `(.L_x_285) ;  /* 0x000000a000007945 */ /* 0x000fe20003800000 */
[----:B------:R-:W-:Y:S05]  /*0950*/  @P2 BRA `(.L_x_286) ;  /* 0x0000004000002947 */ /* 0x000fea0003800000 */
[----:B------:R-:W-:Y:S01]  /*0960*/  MOV R35, RZ ;  /* 0x000000ff00237202 */ /* 0x000fe20000000f00 */
[----:B------:R-:W-:Y:S05]  /*0970*/  @!P0 BRA `(.L_x_287) ;  /* 0x0000006000008947 */ /* 0x000fea0003800000 */
[----:B-----5:R-:W-:Y:S01]  /*0980*/  PRMT R35, RZ, 0x5410, R22 ;  /* 0x00005410ff237816 */ /* 0x020fe20000000016 */
[----:B------:R-:W-:Y:S05]  /*0990*/  BRA `(.L_x_287) ;  /* 0x0000004000007947 */ /* 0x000fea0003800000 */
.L_x_286:
[----:B-----5:R-:W-:Y:S02]  /*09a0*/  PRMT R35, RZ, 0x5410, R26 ;  /* 0x00005410ff237816 */ /* 0x020fe4000000001a */
[----:B------:R-:W-:-:S03]  /*09b0*/  @P0 PRMT R28, RZ, 0x5410, R22 ;  /* 0x00005410ff1c0816 */ /* 0x000fc60000000016 */
[----:B------:R-:W-:-:S04]  /*09c0*/  FMUL.FTZ R35, R35, c[0x0][0x1ec] ;  /* 0x00007b0023237a20 */ /* 0x000fc80000410000 */
[----:B------:R-:W-:Y:S02]  /*09d0*/  @P0 FADD.FTZ R35, R35, R28 ;  /* 0x0000001c23230221 */ /* 0x000fe40000010000 */
.L_x_287:
[----:B------:R-:W-:Y:S05]  /*09e0*/  BSYNC B0 ;  /* 0x0000000000007941 */ /* 0x000fea0003800000 */
.L_x_285:
[----:B------:R-:W-:Y:S01]  /*09f0*/  BSSY B0, `(.L_x_288) ;  /* 0x000000a000007945 */ /* 0x000fe20003800000 */
[----:B------:R-:W-:Y:S05]  /*0a00*/  @P2 BRA `(.L_x_289) ;  /* 0x0000004000002947 */ /* 0x000fea0003800000 */
[----:B------:R-:W-:Y:S01]  /*0a10*/  HFMA2.MMA R34, -RZ, RZ, 0, 0 ;  /* 0x00000000ff227435 */ /* 0x000fe200000001ff */
[----:B------:R-:W-:Y:S05]  /*0a20*/  @!P0 BRA `(.L_x_290) ;  /* 0x0000006000008947 */ /* 0x000fea0003800000 */
[----:B-----5:R-:W-:Y:S01]  /*0a30*/  PRMT R34, RZ, 0x7610, R22 ;  /* 0x00007610ff227816 */ /* 0x020fe20000000016 */
[----:B------:R-:W-:Y:S05]  /*0a40*/  BRA `(.L_x_290) ;  /* 0x0000004000007947 */ /* 0x000fea0003800000 */
.L_x_289:
[----:B-----5:R-:W-:Y:S02]  /*0a50*/  PRMT R34, RZ, 0x7610, R26 ;  /* 0x00007610ff227816 */ /* 0x020fe4000000001a */
[----:B------:R-:W-:-:S03]  /*0a60*/  @P0 PRMT R29, RZ, 0x7610, R22 ;  /* 0x00007610ff1d0816 */ /* 0x000fc60000000016 */
[----:B------:R-:W-:-:S04]  /*0a70*/  FMUL.FTZ R34, R34, c[0x0][0x1ec] ;  /* 0x00007b0022227a20 */ /* 0x000fc80000410000 */
[----:B------:R-:W-:Y:S02]  /*0a80*/  @P0 FADD.FTZ R34, R34, R29 ;  /* 0x0000001d22220221 */ /* 0x000fe40000010000 */
.L_x_290:
[----:B------:R-:W-:Y:S05]  /*0a90*/  BSYNC B0 ;  /* 0x0000000000007941 */ /* 0x000fea0003800000 */
.L_x_288:
[----:B------:R-:W-:Y:S01]  /*0aa0*/  BSSY B0, `(.L_x_291) ;  /* 0x000000a000007945 */ /* 0x000fe20003800000 */
[----:B------:R-:W-:Y:S05]  /*0ab0*/  @P2 BRA `(.L_x_292) ;  /* 0x0000004000002947 */ /* 0x000fea0003800000 */
[----:B------:R-:W-:Y:S01]  /*0ac0*/  MOV R33, RZ ;  /* 0x000000ff00217202 */ /* 0x000fe20000000f00 */
[----:B------:R-:W-:Y:S05]  /*0ad0*/  @!P0 BRA `(.L_x_293) ;  /* 0x0000006000008947 */ /* 0x000fea0003800000 */
[----:B-----5:R-:W-:Y:S01]  /*0ae0*/  PRMT R33, RZ, 0x5410, R23 ;  /* 0x00005410ff217816 */ /* 0x020fe20000000017 */
[----:B------:R-:W-:Y:S05]  /*0af0*/  BRA `(.L_x_293) ;  /* 0x0000004000007947 */ /* 0x000fea0003800000 */
.L_x_292:
[----:B-----5:R-:W-:Y:S02]  /*0b00*/  PRMT R33, RZ, 0x5410, R27 ;  /* 0x00005410ff217816 */ /* 0x020fe4000000001b */
[----:B------:R-:W-:-:S03]  /*0b10*/  @P0 PRMT R28, RZ, 0x5410, R23 ;  /* 0x00005410ff1c0816 */ /* 0x000fc60000000017 */
[----:B------:R-:W-:-:S04]  /*0b20*/  FMUL.FTZ R33, R33, c[0x0][0x1ec] ;  /* 0x00007b0021217a20 */ /* 0x000fc80000410000 */
[----:B------:R-:W-:Y:S02]  /*0b30*/  @P0 FADD.FTZ R33, R33, R28 ;  /* 0x0000001c21210221 */ /* 0x000fe40000010000 */
.L_x_293:
[----:B------:R-:W-:Y:S05]  /*0b40*/  BSYNC B0 ;  /* 0x0000000000007941 */ /* 0x000fea0003800000 */
.L_x_291:
[----:B------:R-:W-:Y:S01]  /*0b50*/  BSSY B0, `(.L_x_294) ;  /* 0x000000a000007945 */ /* 0x000fe20003800000 */
[----:B------:R-:W-:Y:S05]  /*0b60*/  @P2 BRA `(.L_x_295) ;  /* 0x0000004000002947 */ /* 0x000fea0003800000 */
[----:B------:R-:W-:Y:S01]  /*0b70*/  HFMA2.MMA R32, -RZ, RZ, 0, 0 ;  /* 0x00000000ff207435 */ /* 0x000fe200000001ff */
[----:B------:R-:W-:Y:S05]  /*0b80*/  @!P0 BRA `(.L_x_296) ;  /* 0x0000006000008947 */ /* 0x000fea0003800000 */
[----:B-----5:R-:W-:Y:S01]  /*0b90*/  PRMT R32, RZ, 0x7610, R23 ;  /* 0x00007610ff207816 */ /* 0x020fe20000000017 */
[----:B------:R-:W-:Y:S05]  /*0ba0*/  BRA `(.L_x_296) ;  /* 0x0000004000007947 */ /* 0x000fea0003800000 */
.L_x_295:
[----:B-----5:R-:W-:Y:S02]  /*0bb0*/  PRMT R32, RZ, 0x7610, R27 ;  /* 0x00007610ff207816 */ /* 0x020fe4000000001b */
[----:B------:R-:W-:-:S03]  /*0bc0*/  @P0 PRMT R29, RZ, 0x7610, R23 ;  /* 0x00007610ff1d0816 */ /* 0x000fc60000000017 */
[----:B------:R-:W-:-:S04]  /*0bd0*/  FMUL.FTZ R32, R32, c[0x0][0x1ec] ;  /* 0x00007b0020207a20 */ /* 0x000fc80000410000 */
[----:B------:R-:W-:Y:S02]  /*0be0*/  @P0 FADD.FTZ R32, R32, R29 ;  /* 0x0000001d20200221 */ /* 0x000fe40000010000 */
.L_x_296:
[----:B------:R-:W-:Y:S05]  /*0bf0*/  BSYNC B0 ;  /* 0x0000000000007941 */ /* 0x000fea0003800000 */
.L_x_294:
[----:B------:R-:W-:Y:S02]  /*0c00*/  MOV R90, 0x10 ;  /* 0x00000010005a7802 */ /* 0x000fe40000000f00 */
[----:B------:R-:W-:Y:S02]  /*0c10*/  @P1 IADD3 R77, R81, 0x20, RZ ;  /* 0x00000020514d1810 */ /* 0x000fe40007ffe0ff */
[C---:B------:R-:W-:Y:S01]  /*0c20*/  IADD3 R83, R85.reuse, 0x20, RZ ;  /* 0x0000002055537810 */ /* 0x040fe20007ffe0ff */
[-C--:B------:R-:W-:Y:S01]  /*0c30*/  IMAD.WIDE.U32 R78, R85, R90.reuse, c[0x0][0x188] ;  /* 0x00006200554e7625 */ /* 0x080fe200078e005a */
[----:B------:R-:W-:Y:S02]  /*0c40*/  F2FP.BF16.PACK_AB R31, R32, R33 ;  /* 0x00000021201f723e */ /* 0x000fe400000010ff */
[----:B------:R-:W-:Y:S01]  /*0c50*/  F2FP.BF16.PACK_AB R30, R34, R35 ;  /* 0x00000023221e723e */ /* 0x000fe200000010ff */
[----:B------:R-:W-:Y:S01]  /*0c60*/  @P1 IMAD.WIDE.U32 R76, R77, R90, c[0x0][0x170] ;  /* 0x00005c004d4c1625 */ /* 0x000fe200078e005a */
[----:B------:R-:W-:-:S02]  /*0c70*/  F2FP.BF16.PACK_AB R29, R36, R37 ;  /* 0x00000025241d723e */ /* 0x000fc400000010ff */
[----:B------:R-:W-:Y:S01]  /*0c80*/  F2FP.BF16.PACK_AB R28, R38, R39 ;  /* 0x00000027261c723e */ /* 0x000fe200000010ff */
[----:B------:R-:W-:-:S04]  /*0c90*/  @P0 IMAD.WIDE.U32 R74, R83, R90, c[0x0][0x180] ;  /* 0x00006000534a0625 */ /* 0x000fc800078e005a */
[----:B------:R0:W-:Y:S04]  /*0ca0*/  STG.E.128 [R78.64], R28 ;  /* 0x0000001c4e007986 */ /* 0x0001e8000c101d04 */
[----:B-----5:R0:W5:Y:S04]  /*0cb0*/  @P1 LDG.E.128 R24, [R76.64] ;  /* 0x000000044c181981 */ /* 0x020168000c1e1d00 */
[----:B------:R0:W5:Y:S01]  /*0cc0*/  @P0 LDG.E.128 R20, [R74.64] ;  /* 0x000000044a140981 */ /* 0x000162000c1e1d00 */
[----:B------:R-:W-:Y:S01]  /*0cd0*/  BSSY B0, `(.L_x_297) ;  /* 0x000000a000007945 */ /* 0x000fe20003800000 */
[----:B------:R-:W-:Y:S05]  /*0ce0*/  @P2 BRA `(.L_x_298) ;  /* 0x0000004000002947 */ /* 0x000fea0003800000 */
[----:B------:R-:W-:Y:S01]  /*0cf0*/  HFMA2.MMA R80, -RZ, RZ, 0, 0 ;  /* 0x00000000ff507435 */ /* 0x000fe200000001ff */
[----:B------:R-:W-:Y:S05]  /*0d00*/  @!P0 BRA `(.L_x_299) ;  /* 0x0000006000008947 */ /* 0x000fea0003800000 */
[----:B-----5:R-:W-:Y:S01]  /*0d10*/  PRMT R80, RZ, 0x5410, R20 ;  /* 0x00005410ff507816 */ /* 0x020fe20000000014 */
[----:B------:R-:W-:Y:S05]  /*0d20*/  BRA `(.L_x_299) ;  /* 0x0000004000007947 */ /* 0x000fea0003800000 */
.L_x_298:
[----:B-----5:R-:W-:Y:S02]  /*0d30*/  PRMT R80, RZ, 0x5410, R24 ;  /* 0x00005410ff507816 */ /* 0x020fe40000000018 */
[----:B0-----:R-:W-:-:S03]  /*0d40*/  @P0 PRMT R29, RZ, 0x5410, R20 ;  /* 0x00005410ff1d0816 */ /* 0x001fc60000000014 */
[----:B------:R-:W-:-:S04]  /*0d50*/  FMUL.FTZ R80, R80, c[0x0][0x1ec] ;  /* 0x00007b0050507a20 */ /* 0x000fc80000410000 */
[----:B------:R-:W-:Y:S02]  /*0d60*/  @P0 FADD.FTZ R80, R29, R80 ;  /* 0x000000501d500221 */ /* 0x000fe40000010000 */
.L_x_299:
[----:B------:R-:W-:Y:S05]  /*0d70*/  BSYNC B0 ;  /* 0x0000000000007941 */ /* 0x000fea0003800000 */
.L_x_297:
[----:B------:R-:W-:Y:S01]  /*0d80*/  BSSY B0, `(.L_x_300) ;  /* 0x000000a000007945 */ /* 0x000fe20003800000 */
[----:B------:R-:W-:Y:S05]  /*0d90*/  @P2 BRA `(.L_x_301) ;  /* 0x0000004000002947 */ /* 0x000fea0003800000 */
[----:B0-----:R-:W-:Y:S01]  /*0da0*/  MOV R79, RZ ;  /* 0x000000ff004f7202 */ /* 0x001fe20000000f00 */
[----:B------:R-:W-:Y:S05]  /*0db0*/  @!P0 BRA `(.L_x_302) ;  /* 0x0000006000008947 */ /* 0x000fea0003800000 */
[----:B-----5:R-:W-:Y:S01]  /*0dc0*/  PRMT R79, RZ, 0x7610, R20 ;  /* 0x00007610ff4f7816 */ /* 0x020fe20000000014 */
[----:B------:R-:W-:Y:S05]  /*0dd0*/  BRA `(.L_x_302) ;  /* 0x0000004000007947 */ /* 0x000fea0003800000 */
.L_x_301:
[----:B0----5:R-:W-:Y:S02]  /*0de0*/  PRMT R79, RZ, 0x7610, R24 ;  /* 0x00007610ff4f7816 */ /* 0x021fe40000000018 */
[----:B------:R-:W-:-:S03]  /*0df0*/  @P0 PRMT R28, RZ, 0x7610, R20 ;  /* 0x00007610ff1c0816 */ /* 0x000fc60000000014 */
[----:B------:R-:W-:-:S04]  /*0e00*/  FMUL.FTZ R79, R79, c[0x0][0x1ec] ;  /* 0x00007b004f4f7a20 */ /* 0x000fc80000410000 */
[----:B------:R-:W-:Y:S02]  /*0e10*/  @P0 FADD.FTZ R79, R28, R79 ;  /* 0x0000004f1c4f0221 */ /* 0x000fe40000010000 */
.L_x_302:
[----:B------:R-:W-:Y:S05]  /*0e20*/  BSYNC B0 ;  /* 0x0000000000007941 */ /* 0x000fea0003800000 */
.L_x_300:
[----:B------:R-:W-:Y:S01]  /*0e30*/  BSSY B0, `(.L_x_303) ;  /* 0x000000a000007945 */ /* 0x000fe20003800000 */
[----:B------:R-:W-:Y:S05]  /*0e40*/  @P2 BRA `(.L_x_304) ;  /* 0x0000004000002947 */ /* 0x000fea0003800000 */
[----:B------:R-:W-:Y:S01]  /*0e50*/  HFMA2.MMA R78, -RZ, RZ, 0, 0 ;  /* 0x00000000ff4e7435 */ /* 0x000fe200000001ff */
[----:B------:R-:W-:Y:S05]  /*0e60*/  @!P0 BRA `(.L_x_305) ;  /* 0x0000006000008947 */ /* 0x000fea0003800000 */
[----:B-----5:R-:W-:Y:S01]  /*0e70*/  PRMT R78, RZ, 0x5410, R21 ;  /* 0x00005410ff4e7816 */ /* 0x020fe20000000015 */
[----:B------:R-:W-:Y:S05]  /*0e80*/  BRA `(.L_x_305) ;  /* 0x0000004000007947 */ /* 0x000fea0003800000 */
.L_x_304:
[----:B-----5:R-:W-:Y:S02]  /*0e90*/  PRMT R78, RZ, 0x5410, R25 ;  /* 0x00005410ff4e7816 */ /* 0x020fe40000000019 */
[----:B------:R-:W-:-:S03]  /*0ea0*/  @P0 PRMT R29, RZ, 0x5410, R21 ;  /* 0x00005410ff1d0816 */ /* 0x000fc60000000015 */
[----:B------:R-:W-:-:S04]  /*0eb0*/  FMUL.FTZ R78, R78, c[0x0][0x1ec] ;  /* 0x00007b004e4e7a20 */ /* 0x000fc80000410000 */
[----:B------:R-:W-:Y:S02]  /*0ec0*/  @P0 FADD.FTZ R78, R29, R78 ;  /* 0x0000004e1d4e0221 */ /* 0x000fe40000010000 */
.L_x_305:
[----:B------:R-:W-:Y:S05]  /*0ed0*/  BSYNC B0 ;  /* 0x0000000000007941 */ /* 0x000fea0003800000 */
.L_x_303:
[----:B------:R-:W-:Y:S01]  /*0ee0*/  BSSY B0, `(.L_x_306) ;  /* 0x000000a000007945 */ /* 0x000fe20003800000 */
[----:B------:R-:W-:Y:S05]  /*0ef0*/  @P2 BRA `(.L_x_307) ;  /* 0x0000004000002947 */ /* 0x000fea0003800000 */
[----:B------:R-:W-:Y:S01]  /*0f00*/  MOV R77, RZ ;  /* 0x000000ff004d7202 */ /* 0x000fe20000000f00 */
[----:B------:R-:W-:Y:S05]  /*0f10*/  @!P0 BRA `(.L_x_308) ;  /* 0x0000006000008947 */ /* 0x000fea0003800000 */
[----:B-----5:R-:W-:Y:S01]  /*0f20*/  PRMT R77, RZ, 0x7610, R21 ;  /* 0x00007610ff4d7816 */ /* 0x020fe20000000015 */
[----:B------:R-:W-:Y:S05]  /*0f30*/  BRA `(.L_x_308) ;  /* 0x0000004000007947 */ /* 0x000fea0003800000 */
.L_x_307:
[----:B-----5:R-:W-:Y:S02]  /*0f40*/  PRMT R77, RZ, 0x7610, R25 ;  /* 0x00007610ff4d7816 */ /* 0x020fe40000000019 */
[----:B------:R-:W-:-:S03]  /*0f50*/  @P0 PRMT R28, RZ, 0x7610, R21 ;  /* 0x00007610ff1c0816 */ /* 0x000fc60000000015 */
[----:B------:R-:W-:-:S04]  /*0f60*/  FMUL.FTZ R77, R77, c[0x0][0x1ec] ;  /* 0x00007b004d4d7a20 */ /* 0x000fc80000410000 */
[----:B------:R-:W-:Y:S02]  /*0f70*/  @P0 FADD.FTZ R77, R28, R77 ;  /* 0x0000004d1c4d0221 */ /* 0x000fe40000010000 */
.L_x_308:
[----:B------:R-:W-:Y:S05]  /*0f80*/  BSYNC B0 ;  /* 0x0000000000007941 */ /* 0x000fea0003800000 */
.L_x_306:
[----:B------:R-:W-:Y:S01]  /*0f90*/  BSSY B0, `(.L_x_309) ;  /* 0x000000a000007945 */ /* 0x000fe20003800000 */
[----:B------:R-:W-:Y:S05]  /*0fa0*/  @P2 BRA `(.L_x_310) ;  /* 0x0000004000002947 */ /* 0x000fea0003800000 */
[----:B------:R-:W-:Y:S01]  /*0fb0*/  HFMA2.MMA R76, -RZ, RZ, 0, 0 ;  /* 0x00000000ff4c7435 */ /* 0x000fe200000001ff */
[----:B------:R-:W-:Y:S05]  /*0fc0*/  @!P0 BRA `(.L_x_311) ;  /* 0x0000006000008947 */ /* 0x000fea0003800000 */
[----:B-----5:R-:W-:Y:S01]  /*0fd0*/  PRMT R76, RZ, 0x5410, R22 ;  /* 0x00005410ff4c7816 */ /* 0x020fe20000000016 */
[----:B------:R-:W-:Y:S05]  /*0fe0*/  BRA `(.L_x_311) ;  /* 0x0000004000007947 */ /* 0x000fea0003800000 */
.L_x_310:
[----:B-----5:R-:W-:Y:S02]  /*0ff0*/  PRMT R76, RZ, 0x5410, R26 ;  /* 0x00005410ff4c7816 */ /* 0x020fe4000000001a */
[----:B------:R-:W-:-:S03]  /*1000*/  @P0 PRMT R29, RZ, 0x5410, R22 ;  /* 0x00005410ff1d0816 */ /* 0x000fc60000000016 */
[----:B------:R-:W-:-:S04]  /*1010*/  FMUL.FTZ R76, R76, c[0x0][0x1ec] ;  /* 0x00007b004c4c7a20 */ /* 0x000fc80000410000 */
[----:B------:R-:W-:Y:S02]  /*1020*/  @P0 FADD.FTZ R76, R29, R76 ;  /* 0x0000004c1d4c0221 */ /* 0x000fe40000010000 */
.L_x_311:
[----:B------:R-:W-:Y:S05]  /*1030*/  BSYNC B0 ;  /* 0x0000000000007941 */ /* 0x000fea0003800000 */
.L_x_309:
[----:B------:R-:W-:Y:S01]  /*1040*/  BSSY B0, `(.L_x_312) ;  /* 0x000000a000007945 */ /* 0x000fe20003800000 */
[----:B------:R-:W-:Y:S05]  /*1050*/  @P2 BRA `(.L_x_313) ;  /* 0x0000004000002947 */ /* 0x000fea0003800000 */
[----:B------:R-:W-:Y:S01]  /*1060*/  MOV R75, RZ ;  /* 0x000000ff004b7202 */ /* 0x000fe20000000f00 */
[----:B------:R-:W-:Y:S05]  /*1070*/  @!P0 BRA `(.L_x_314) ;  /* 0x0000006000008947 */ /* 0x000fea0003800000 */
[----:B-----5:R-:W-:Y:S01]  /*1080*/  PRMT R75, RZ, 0x7610, R22 ;  /* 0x00007610ff4b7816 */ /* 0x020fe20000000016 */
[----:B------:R-:W-:Y:S05]  /*1090*/  BRA `(.L_x_314) ;  /* 0x0000004000007947 */ /* 0x000fea0003800000 */
.L_x_313:
[----:B-----5:R-:W-:Y:S02]  /*10a0*/  PRMT R75, RZ, 0x7610, R26 ;  /* 0x00007610ff4b7816 */ /* 0x020fe4000000001a */
[----:B------:R-:W-:-:S03]  /*10b0*/  @P0 PRMT R28, RZ, 0x7610, R22 ;  /* 0x00007610ff1c0816 */ /* 0x000fc60000000016 */
[----:B------:R-:W-:-:S04]  /*10c0*/  FMUL.FTZ R75, R75, c[0x0][0x1ec] ;  /* 0x00007b004b4b7a20 */ /* 0x000fc80000410000 */
[----:B------:R-:W-:Y:S02]  /*10d0*/  @P0 FADD.FTZ R75, R28, R75 ;  /* 0x0000004b1c4b0221 */ /* 0x000fe40000010000 */
.L_x_314:
[----:B------:R-:W-:Y:S05]  /*10e0*/  BSYNC B0 ;  /* 0x0000000000007941 */ /* 0x000fea0003800000 */
.L_x_312:
[----:B------:R-:W-:Y:S01]  /*10f0*/  BSSY B0, `(.L_x_315) ;  /* 0x000000a000007945 */ /* 0x000fe20003800000 */
[----:B------:R-:W-:Y:S05]  /*1100*/  @P2 BRA `(.L_x_316) ;  /* 0x0000004000002947 */ /* 0x000fea0003800000 */
[----:B------:R-:W-:Y:S01]  /*1110*/  HFMA2.MMA R74, -RZ, RZ, 0, 0 ;  /* 0x00000000ff4a7435 */ /* 0x000fe200000001ff */
[----:B------:R-:W-:Y:S05]  /*1120*/  @!P0 BRA `(.L_x_317) ;  /* 0x0000006000008947 */ /* 0x000fea0003800000 */
[----:B-----5:R-:W-:Y:S01]  /*1130*/  PRMT R74, RZ, 0x5410, R23 ;  /* 0x00005410ff4a7816 */ /* 0x020fe20000000017 */
[----:B------:R-:W-:Y:S05]  /*1140*/  BRA `(.L_x_317) ;  /* 0x0000004000007947 */ /* 0x000fea0003800000 */
.L_x_316:
[----:B-----5:R-:W-:Y:S02]  /*1150*/  PRMT R74, RZ, 0x5410, R27 ;  /* 0x00005410ff4a7816 */ /* 0x020fe4000000001b */
[----:B------:R-:W-:-:S03]  /*1160*/  @P0 PRMT R29, RZ, 0x5410, R23 ;  /* 0x00005410ff1d0816 */ /* 0x000fc60000000017 */
[----:B------:R-:W-:-:S04]  /*1170*/  FMUL.FTZ R74, R74, c[0x0][0x1ec] ;  /* 0x00007b004a4a7a20 */ /* 0x000fc80000410000 */
[----:B------:R-:W-:Y:S02]  /*1180*/  @P0 FADD.FTZ R74, R29, R74 ;  /* 0x0000004a1d4a0221 */ /* 0x000fe40000010000 */
.L_x_317:
[----:B------:R-:W-:Y:S05]  /*1190*/  BSYNC B0 ;  /* 0x0000000000007941 */ /* 0x000fea0003800000 */
.L_x_315:
[----:B------:R-:W-:Y:S01]  /*11a0*/  BSSY B0, `(.L_x_318) ;  /* 0x000000a000007945 */ /* 0x000fe20003800000 */
[----:B------:R-:W-:Y:S05]  /*11b0*/  @P2 BRA `(.L_x_319) ;  /* 0x0000004000002947 */ /* 0x000fea0003800000 */
[----:B------:R-:W-:Y:S01]  /*11c0*/  MOV R73, RZ ;  /* 0x000000ff00497202 */ /* 0x000fe20000000f00 */
[----:B------:R-:W-:Y:S05]  /*11d0*/  @!P0 BRA `(.L_x_320) ;  /* 0x0000006000008947 */ /* 0x000fea0003800000 */
[----:B-----5:R-:W-:Y:S01]  /*11e0*/  PRMT R73, RZ, 0x7610, R23 ;  /* 0x00007610ff497816 */ /* 0x020fe20000000017 */
[----:B------:R-:W-:Y:S05]  /*11f0*/  BRA `(.L_x_320) ;  /* 0x0000004000007947 */ /* 0x000fea0003800000 */
.L_x_319:
[----:B-----5:R-:W-:Y:S02]  /*1200*/  PRMT R73, RZ, 0x7610, R27 ;  /* 0x00007610ff497816 */ /* 0x020fe4000000001b */
[----:B------:R-:W-:-:S03]  /*1210*/  @P0 PRMT R28, RZ, 0x7610, R23 ;  /* 0x00007610ff1c0816 */ /* 0x000fc60000000017 */
[----:B------:R-:W-:-:S04]  /*1220*/  FMUL.FTZ R73, R73, c[0x0][0x1ec] ;  /* 0x00007b0049497a20 */ /* 0x000fc80000410000 */
[----:B------:R-:W-:Y:S02]  /*1230*/  @P0 FADD.FTZ R73, R28, R73 ;  /* 0x000000491c490221 */ /* 0x000fe40000010000 */
.L_x_320:
[----:B------:R-:W-:Y:S05]  /*1240*/  BSYNC B0 ;  /* 0x0000000000007941 */ /* 0x000fea0003800000 */
.L_x_318:
[----:B------:R-:W-:Y:S01]  /*1250*/  @P1 IADD3 R87, R81, 0x40, RZ ;  /* 0x0000004051571810 */ /* 0x000fe20007ffe0ff */
[----:B------:R-:W-:Y:S01]  /*1260*/  IMAD.WIDE.U32 R82, R83, R90, c[0x0][0x188] ;  /* 0x0000620053527625 */ /* 0x000fe200078e005a */
[----:B------:R-:W-:Y:S02]  /*1270*/  IADD3 R91, R85, 0x40, RZ ;  /* 0x00000040555b7810 */ /* 0x000fe40007ffe0ff */
[----:B------:R-:W-:Y:S01]  /*1280*/  F2FP.BF16.PACK_AB R31, R73, R74 ;  /* 0x0000004a491f723e */ /* 0x000fe200000010ff */
[----:B------:R-:W-:Y:S01]  /*1290*/  @P1 IMAD.WIDE.U32 R86, R87, R90, c[0x0][0x170] ;  /* 0x00005c0057561625 */ /* 0x000fe200078e005a */
[----:B------:R-:W-:Y:S02]  /*12a0*/  F2FP.BF16.PACK_AB R30, R75, R76 ;  /* 0x0000004c4b1e723e */ /* 0x000fe400000010ff */
[----:B------:R-:W-:Y:S01]  /*12b0*/  F2FP.BF16.PACK_AB R29, R77, R78 ;  /* 0x0000004e4d1d723e */ /* 0x000fe200000010ff */
[----:B------:R-:W-:Y:S01]  /*12c0*/  @P0 IMAD.WIDE.U32 R84, R91, R90, c[0x0][0x180] ;  /* 0x000060005b540625 */ /* 0x000fe200078e005a */
[----:B------:R-:W-:-:S05]  /*12d0*/  F2FP.BF16.PACK_AB R28, R79, R80 ;  /* 0x000000504f1c723e */ /* 0x000fca00000010ff */
        /* <DEDUP_REMOVED lines=9> */
.L_x_322:
[----:B-----5:R-:W-:Y:S02]  /*1370*/  PRMT R88, RZ, 0x5410, R24 ;  /* 0x00005410ff587816 */ /* 0x020fe40000000018 */
[----:B0-----:R-:W-:-:S03]  /*1380*/  @P0 PRMT R29, RZ, 0x5410, R20 ;  /* 0x00005410ff1d0816 */ /* 0x001fc60000000014 */
[----:B------:R-:W-:-:S04]  /*1390*/  FMUL.FTZ R88, R88, c[0x0][0x1ec] ;  /* 0x00007b0058587a20 */ /* 0x000fc80000410000 */
[----:B------:R-:W-:Y:S02]  /*13a0*/  @P0 FADD.FTZ R88, R29, R88 ;  /* 0x000000581d580221 */ /* 0x000fe40000010000 */
.L_x_323:
[----:B------:R-:W-:Y:S05]  /*13b0*/  BSYNC B0 ;  /* 0x0000000000007941 */ /* 0x000fea0003800000 */
.L_x_321:
[----:B------:R-:W-:Y:S01]  /*13c0*/  BSSY B0, `(.L_x_324) ;  /* 0x000000a000007945 */ /* 0x000fe20003800000 */
[----:B------:R-:W-:Y:S05]  /*13d0*/  @P2 BRA `(.L_x_325) ;  /* 0x0000004000002947 */ /* 0x000fea0003800000 */
[----:B0-----:R-:W-:Y:S01]  /*13e0*/  MOV R87, RZ ;  /* 0x000000ff00577202 */ /* 0x001fe20000000f00 */
[----:B------:R-:W-:Y:S05]  /*13f0*/  @!P0 BRA `(.L_x_326) ;  /* 0x0000006000008947 */ /* 0x000fea0003800000 */
[----:B-----5:R-:W-:Y:S01]  /*1400*/  PRMT R87, RZ, 0x7610, R20 ;  /* 0x00007610ff577816 */ /* 0x020fe20000000014 */
[----:B------:R-:W-:Y:S05]  /*1410*/  BRA `(.L_x_326) ;  /* 0x0000004000007947 */ /* 0x000fea0003800000 */
.L_x_325:
[----:B0----5:R-:W-:Y:S02]  /*1420*/  PRMT R87, RZ, 0x7610, R24 ;  /* 0x00007610ff577816 */ /* 0x021fe40000000018 */
[----:B------:R-:W-:-:S03]  /*1430*/  @P0 PRMT R28, RZ, 0x7610, R20 ;  /* 0x00007610ff1c0816 */ /* 0x000fc60000000014 */
[----:B------:R-:W-:-:S04]  /*1440*/  FMUL.FTZ R87, R87, c[0x0][0x1ec] ;  /* 0x00007b0057577a20 */ /* 0x000fc80000410000 */
[----:B------:R-:W-:Y:S02]  /*1450*/  @P0 FADD.FTZ R87, R28, R87 ;  /* 0x000000571c570221 */ /* 0x000fe40000010000 */
.L_x_326:
[----:B------:R-:W-:Y:S05]  /*1460*/  BSYNC B0 ;  /* 0x0000000000007941 */ /* 0x000fea0003800000 */
.L_x_324:
[----:B------:R-:W-:Y:S01]  /*1470*/  BSSY B0, `(.L_x_327) ;  /* 0x000000a000007945 */ /* 0x000fe20003800000 */
[----:B------:R-:W-:Y:S05]  /*1480*/  @P2 BRA `(.L_x_328) ;  /* 0x0000004000002947 */ /* 0x000fea0003800000 */
[----:B------:R-:W-:Y:S01]  /*1490*/  HFMA2.MMA R86, -RZ, RZ, 0, 0 ;  /* 0x00000000ff567435 */ /* 0x000fe200000001ff */
[----:B------:R-:W-:Y:S05]  /*14a0*/  @!P0 BRA `(.L_x_329) ;  /* 0x0000006000008947 */ /* 0x000fea0003800000 */
[----:B-----5:R-:W-:Y:S01]  /*14b0*/  PRMT R86, RZ, 0x5410, R21 ;  /* 0x00005410ff567816 */ /* 0x020fe20000000015 */
[----:B------:R-:W-:Y:S05]  /*14c0*/  BRA `(.L_x_329) ;  /* 0x0000004000007947 */ /* 0x000fea0003800000 */
.L_x_328:
[----:B-----5:R-:W-:Y:S02]  /*14d0*/  PRMT R86, RZ, 0x5410, R25 ;  /* 0x00005410ff567816 */ /* 0x020fe40000000019 */
[----:B------:R-:W-:-:S03]  /*14e0*/  @P0 PRMT R29, RZ, 0x5410, R21 ;  /* 0x00005410ff1d0816 */ /* 0x000fc60000000015 */
[----:B------:R-:W-:-:S04]  /*14f0*/  FMUL.FTZ R86, R86, c[0x0][0x1ec] ;  /* 0x00007b0056567a20 */ /* 0x000fc80000410000 */
[----:B------:R-:W-:Y:S02]  /*1500*/  @P0 FADD.FTZ R86, R29, R86 ;  /* 0x000000561d560221 */ /* 0x000fe40000010000 */
.L_x_329:
[----:B------:R-:W-:Y:S05]  /*1510*/  BSYNC B0 ;  /* 0x0000000000007941 */ /* 0x000fea0003800000 */
.L_x_327:
[----:B------:R-:W-:Y:S01]  /*1520*/  BSSY B0, `(.L_x_330) ;  /* 0x000000a000007945 */ /* 0x000fe20003800000 */
[----:B------:R-:W-:Y:S05]  /*1530*/  @P2 BRA `(.L_x_331) ;  /* 0x0000004000002947 */ /* 0x000fea0003800000 */
[----:B------:R-:W-:Y:S01]  /*1540*/  MOV R85, RZ ;  /* 0x000000ff00557202 */ /* 0x000fe20000000f00 */
[----:B------:R-:W-:Y:S05]  /*1550*/  @!P0 BRA `(.L_x_332) ;  /* 0x0000006000008947 */ /* 0x000fea0003800000 */
[----:B-----5:R-:W-:Y:S01]  /*1560*/  PRMT R85, RZ, 0x7610, R21 ;  /* 0x00007610ff557816 */ /* 0x020fe20000000015 */
[----:B------:R-:W-:Y:S05]  /*1570*/  BRA `(.L_x_332) ;  /* 0x0000004000007947 */ /* 0x000fea0003800000 */
.L_x_331:
[----:B-----5:R-:W-:Y:S02]  /*1580*/  PRMT R85, RZ, 0x7610, R25 ;  /* 0x00007610ff557816 */ /* 0x020fe40000000019 */
[----:B------:R-:W-:-:S03]  /*1590*/  @P0 PRMT R28, RZ, 0x7610, R21 ;  /* 0x00007610ff1c0816 */ /* 0x000fc60000000015 */
[----:B------:R-:W-:-:S04]  /*15a0*/  FMUL.FTZ R85, R85, c[0x0][0x1ec] ;  /* 0x00007b0055557a20 */ /* 0x000fc80000410000 */
[----:B------:R-:W-:Y:S02]  /*15b0*/  @P0 FADD.FTZ R85, R28, R85 ;  /* 0x000000551c550221 */ /* 0x000fe40000010000 */
.L_x_332:
[----:B------:R-:W-:Y:S05]  /*15c0*/  BSYNC B0 ;  /* 0x0000000000007941 */ /* 0x000fea0003800000 */
.L_x_330:
[----:B------:R-:W-:Y:S01]  /*15d0*/  BSSY B0, `(.L_x_333) ;  /* 0x000000a000007945 */ /* 0x000fe20003800000 */
[----:B------:R-:W-:Y:S05]  /*15e0*/  @P2 BRA `(.L_x_334) ;  /* 0x0000004000002947 */ /* 0x000fea0003800000 */
[----:B------:R-:W-:Y:S01]  /*15f0*/  HFMA2.MMA R84, -RZ, RZ, 0, 0 ;  /* 0x00000000ff547435 */ /* 0x000fe200000001ff */
[----:B------:R-:W-:Y:S05]  /*1600*/  @!P0 BRA `(.L_x_335) ;  /* 0x0000006000008947 */ /* 0x000fea0003800000 */
[----:B-----5:R-:W-:Y:S01]  /*1610*/  PRMT R84, RZ, 0x5410, R22 ;  /* 0x00005410ff547816 */ /* 0x020fe20000000016 */
[----:B------:R-:W-:Y:S05]  /*1620*/  BRA `(.L_x_335) ;  /* 0x0000004000007947 */ /* 0x000fea0003800000 */
.L_x_334:
[----:B-----5:R-:W-:Y:S02]  /*1630*/  PRMT R84, RZ, 0x5410, R26 ;  /* 0x00005410ff547816 */ /* 0x020fe4000000001a */
[----:B------:R-:W-:-:S03]  /*1640*/  @P0 PRMT R29, RZ, 0x5410, R22 ;  /* 0x00005410ff1d0816 */ /* 0x000fc60000000016 */
[----:B------:R-:W-:-:S04]  /*1650*/  FMUL.FTZ R84, R84, c[0x0][0x1ec] ;  /* 0x00007b0054547a20 */ /* 0x000fc80000410000 */
[----:B------:R-:W-:Y:S02]  /*1660*/  @P0 FADD.FTZ R84, R29, R84 ;  /* 0x000000541d540221 */ /* 0x000fe40000010000 */
.L_x_335:
[----:B------:R-:W-:Y:S05]  /*1670*/  BSYNC B0 ;  /* 0x0000000000007941 */ /* 0x000fea0003800000 */
.L_x_333:
[----:B------:R-:W-:Y:S01]  /*1680*/  BSSY B0, `(.L_x_336) ;  /* 0x000000a000007945 */ /* 0x000fe20003800000 */
[----:B------:R-:W-:Y:S05]  /*1690*/  @P2 BRA `(.L_x_337) ;  /* 0x0000004000002947 */ /* 0x000fea0003800000 */
[----:B------:R-:W-:Y:S01]  /*16a0*/  MOV R83, RZ ;  /* 0x000000ff00537202 */ /* 0x000fe20000000f00 */
[----:B------:R-:W-:Y:S05]  /*16b0*/  @!P0 BRA `(.L_x_338) ;  /* 0x0000006000008947 */ /* 0x000fea0003800000 */
[----:B-----5:R-:W-:Y:S01]  /*16c0*/  PRMT R83, RZ, 0x7610, R22 ;  /* 0x00007610ff537816 */ /* 0x020fe20000000016 */
[----:B------:R-:W-:Y:S05]  /*16d0*/  BRA `(.L_x_338) ;  /* 0x0000004000007947 */ /* 0x000fea0003800000 */
.L_x_337:
[----:B-----5:R-:W-:Y:S02]  /*16e0*/  PRMT R83, RZ, 0x7610, R26 ;  /* 0x00007610ff537816 */ /* 0x020fe4000000001a */
[----:B------:R-:W-:-:S03]  /*16f0*/  @P0 PRMT R28, RZ, 0x7610, R22 ;  /* 0x00007610ff1c0816 */ /* 0x000fc60000000016 */
[----:B------:R-:W-:-:S04]  /*1700*/  FMUL.FTZ R83, R83, c[0x0][0x1ec] ;  /* 0x00007b0053537a20 */ /* 0x000fc80000410000 */
[----:B------:R-:W-:Y:S02]  /*1710*/  @P0 FADD.FTZ R83, R28, R83 ;  /* 0x000000531c530221 */ /* 0x000fe40000010000 */
.L_x_338:
[----:B------:R-:W-:Y:S05]  /*1720*/  BSYNC B0 ;  /* 0x0000000000007941 */ /* 0x000fea0003800000 */
.L_x_336:
[----:B------:R-:W-:Y:S01]  /*1730*/  BSSY B0, `(.L_x_339) ;  /* 0x000000a000007945 */ /* 0x000fe20003800000 */
[----:B------:R-:W-:Y:S05]  /*1740*/  @P2 BRA `(.L_x_340) ;  /* 0x0000004000002947 */ /* 0x000fea0003800000 */
[----:B------:R-:W-:Y:S01]  /*1750*/  HFMA2.MMA R82, -RZ, RZ, 0, 0 ;  /* 0x00000000ff527435 */ /* 0x000fe200000001ff */
[----:B------:R-:W-:Y:S05]  /*1760*/  @!P0 BRA `(.L_x_341) ;  /* 0x0000006000008947 */ /* 0x000fea0003800000 */
[----:B-----5:R-:W-:Y:S01]  /*1770*/  PRMT R82, RZ, 0x5410, R23 ;  /* 0x00005410ff527816 */ /* 0x020fe20000000017 */
[----:B------:R-:W-:Y:S05]  /*1780*/  BRA `(.L_x_341) ;  /* 0x0000004000007947 */ /* 0x000fea0003800000 */
.L_x_340:
[----:B-----5:R-:W-:Y:S02]  /*1790*/  PRMT R82, RZ, 0x5410, R27 ;  /* 0x00005410ff527816 */ /* 0x020fe4000000001b */
[----:B------:R-:W-:-:S03]  /*17a0*/  @P0 PRMT R29, RZ, 0x5410, R23 ;  /* 0x00005410ff1d0816 */ /* 0x000fc60000000017 */
[----:B------:R-:W-:-:S04]  /*17b0*/  FMUL.FTZ R82, R82, c[0x0][0x1ec] ;  /* 0x00007b0052527a20 */ /* 0x000fc80000410000 */
[----:B------:R-:W-:Y:S02]  /*17c0*/  @P0 FADD.FTZ R82, R29, R82 ;  /* 0x000000521d520221 */ /* 0x000fe40000010000 */
.L_x_341:
[----:B------:R-:W-:Y:S05]  /*17d0*/  BSYNC B0 ;  /* 0x0000000000007941 */ /* 0x000fea0003800000 */
.L_x_339:
[----:B------:R-:W-:Y:S01]  /*17e0*/  BSSY B0, `(.L_x_342) ;  /* 0x000000a000007945 */ /* 0x000fe20003800000 */
[----:B------:R-:W-:Y:S05]  /*17f0*/  @P2 BRA `(.L_x_343) ;  /* 0x0000004000002947 */ /* 0x000fea0003800000 */
[----:B------:R-:W-:Y:S01]  /*1800*/  MOV R81, RZ ;  /* 0x000000ff00517202 */ /* 0x000fe20000000f00 */
[----:B------:R-:W-:Y:S05]  /*1810*/  @!P0 BRA `(.L_x_344) ;  /* 0x0000006000008947 */ /* 0x000fea0003800000 */
[----:B-----5:R-:W-:Y:S01]  /*1820*/  PRMT R81, RZ, 0x7610, R23 ;  /* 0x00007610ff517816 */ /* 0x020fe20000000017 */
[----:B------:R-:W-:Y:S05]  /*1830*/  BRA `(.L_x_344) ;  /* 0x0000004000007947 */ /* 0x000fea0003800000 */
.L_x_343:
[----:B-----5:R-:W-:Y:S02]  /*1840*/  PRMT R81, RZ, 0x7610, R27 ;  /* 0x00007610ff517816 */ /* 0x020fe4000000001b */
[----:B------:R-:W-:-:S03]  /*1850*/  @P0 PRMT R28, RZ, 0x7610, R23 ;  /* 0x00007610ff1c0816 */ /* 0x000fc60000000017 */
[----:B------:R-:W-:-:S04]  /*1860*/  FMUL.FTZ R81, R81, c[0x0][0x1ec] ;  /* 0x00007b0051517a20 */ /* 0x000fc80000410000 */
[----:B------:R-:W-:Y:S02]  /*1870*/  @P0 FADD.FTZ R81, R28, R81 ;  /* 0x000000511c510221 */ /* 0x000fe40000010000 */
.L_x_344:
[----:B------:R-:W-:Y:S05]  /*1880*/  BSYNC B0 ;  /* 0x0000000000007941 */ /* 0x000fea0003800000 */
.L_x_342:
[----:B------:R-:W-:Y:S01]  /*1890*/  FADD.FTZ R89, RZ, R39 ;  /* 0x00000027ff597221 */ /* 0x000fe20000010000 */
[----:B------:R-:W-:Y:S01]  /*18a0*/  F2FP.BF16.PACK_AB R31, R81, R82 ;  /* 0x00000052511f723e */ /* 0x000fe200000010ff */
[----:B------:R-:W-:Y:S01]  /*18b0*/  IMAD.WIDE.U32 R90, R91, R90, c[0x0][0x188] ;  /* 0x000062005b5a7625 */ /* 0x000fe200078e005a */
[----:B------:R-:W-:Y:S02]  /*18c0*/  F2FP.BF16.PACK_AB R30, R83, R84 ;  /* 0x00000054531e723e */ /* 0x000fe400000010ff */
[----:B------:R-:W-:Y:S01]  /*18d0*/  F2FP.BF16.PACK_AB R29, R85, R86 ;  /* 0x00000056551d723e */ /* 0x000fe200000010ff */
[----:B------:R-:W-:Y:S01]  /*18e0*/  FADD.FTZ R92, R89, R38 ;  /* 0x00000026595c7221 */ /* 0x000fe20000010000 */
[----:B------:R-:W-:Y:S02]  /*18f0*/  F2FP.BF16.PACK_AB R28, R87, R88 ;  /* 0x00000058571c723e */ /* 0x000fe400000010ff */
[----:B------:R-:W-:Y:S01]  /*1900*/  ISETP.NE.AND P1, PT, R62, RZ, PT ;  /* 0x000000ff3e00720c */ /* 0x000fe20003f25270 */
[----:B------:R-:W-:-:S02]  /*1910*/  FADD.FTZ R89, R92, R37 ;  /* 0x000000255c597221 */ /* 0x000fc40000010000 */
[----:B------:R0:W-:Y:S02]  /*1920*/  STG.E.128 [R90.64], R28 ;  /* 0x0000001c5a007986 */ /* 0x0001e4000c101d04 */
[----:B------:R-:W-:-:S04]  /*1930*/  FADD.FTZ R92, R89, R36 ;  /* 0x00000024595c7221 */ /* 0x000fc80000010000 */
[----:B------:R-:W-:-:S04]  /*1940*/  FADD.FTZ R89, R92, R35 ;  /* 0x000000235c597221 */ /* 0x000fc80000010000 */
[----:B------:R-:W-:-:S04]  /*1950*/  FADD.FTZ R92, R89, R34 ;  /* 0x00000022595c7221 */ /* 0x000fc80000010000 */
[----:B------:R-:W-:-:S04]  /*1960*/  FADD.FTZ R89, R92, R33 ;  /* 0x000000215c597221 */ /* 0x000fc80000010000 */
[----:B------:R-:W-:-:S04]  /*1970*/  FADD.FTZ R89, R89, R32 ;  /* 0x0000002059597221 */ /* 0x000fc80000010000 */
[----:B------:R-:W-:-:S04]  /*1980*/  FADD.FTZ R92, R89, R80 ;  /* 0x00000050595c7221 */ /* 0x000fc80000010000 */
[----:B------:R-:W-:-:S04]  /*1990*/  FADD.FTZ R89, R92, R79 ;  /* 0x0000004f5c597221 */ /* 0x000fc80000010000 */
[----:B0-----:R-:W-:-:S04]  /*19a0*/  FADD.FTZ R28, R89, R78 ;  /* 0x0000004e591c7221 */ /* 0x001fc80000010000 */
        /* <DEDUP_REMOVED lines=13> */
[----:B------:R-:W-:Y:S05]  /*1a80*/  BRA.DIV ~URZ, `(.L_x_345) ;  /* 0x00000c027f007947 */ /* 0x000fea000b800000 */
[----:B------:R0:W1:Y:S02]  /*1a90*/  SHFL.BFLY PT, R31, R30, 0x1, 0x1f ;  /* 0x0c201f001e1f7f89 */ /* 0x00006400000e0000 */
.L_x_351:
        /* <DEDUP_REMOVED lines=11> */
[C---:B------:R-:W-:Y:S02]  /*1b50*/  FADD.FTZ R89, -R30.reuse, R39 ;  /* 0x000000271e597221 */ /* 0x040fe40000010100 */
[C---:B------:R-:W-:Y:S02]  /*1b60*/  FADD.FTZ R90, -R30.reuse, R38 ;  /* 0x000000261e5a7221 */ /* 0x040fe40000010100 */
[----:B------:R-:W-:Y:S02]  /*1b70*/  FFMA.FTZ R89, R89, R89, RZ ;  /* 0x0000005959597223 */ /* 0x000fe400000100ff */
[----:B------:R-:W-:Y:S02]  /*1b80*/  FADD.FTZ R28, -R30, R36 ;  /* 0x000000241e1c7221 */ /* 0x000fe40000010100 */
[----:B------:R-:W-:Y:S02]  /*1b90*/  FFMA.FTZ R89, R90, R90, R89 ;  /* 0x0000005a5a597223 */ /* 0x000fe40000010059 */
[----:B------:R-:W-:-:S04]  /*1ba0*/  FADD.FTZ R90, -R30, R37 ;  /* 0x000000251e5a7221 */ /* 0x000fc80000010100 */
[----:B------:R-:W-:-:S04]  /*1bb0*/  FFMA.FTZ R89, R90, R90, R89 ;  /* 0x0000005a5a597223 */ /* 0x000fc80000010059 */
[----:B------:R-:W-:Y:S02]  /*1bc0*/  FFMA.FTZ R89, R28, R28, R89 ;  /* 0x0000001c1c597223 */ /* 0x000fe40000010059 */
[----:B------:R-:W-:-:S04]  /*1bd0*/  FADD.FTZ R28, -R30, R35 ;  /* 0x000000231e1c7221 */ /* 0x000fc80000010100 */
        /* <DEDUP_REMOVED lines=48> */
.L_x_352:
[----:B------:R-:W-:Y:S01]  /*1ee0*/  FMUL.FTZ R29, R30, R30 ;  /* 0x0000001e1e1d7220 */ /* 0x000fe20000410000 */
[----:B------:R-:W-:Y:S01]  /*1ef0*/  ISETP.NE.AND P0, PT, RZ, UR6, PT ;  /* 0x00000006ff007c0c */ /* 0x000fe2000bf05270 */
[----:B-1----:R-:W-:Y:S01]  /*1f00*/  FADD.FTZ R31, R31, R90 ;  /* 0x0000005a1f1f7221 */ /* 0x002fe20000010000 */
[----:B------:R-:W-:Y:S01]  /*1f10*/  MOV R28, c[0x0][0x1e0] ;  /* 0x00007800001c7a02 */ /* 0x000fe20000000f00 */
[----:B------:R-:W-:Y:S01]  /*1f20*/  BSSY B0, `(.L_x_347) ;  /* 0x0000070000007945 */ /* 0x000fe20003800000 */
[----:B------:R-:W-:Y:S02]  /*1f30*/  FSEL R29, R29, RZ, P0 ;  /* 0x000000ff1d1d7208 */ /* 0x000fe40000000000 */
[----:B0-----:R-:W-:Y:S01]  /*1f40*/  @!P1 LEA R90, P2, R60, c[0x0][0x1a0], 0x2 ;  /* 0x000068003c5a9a11 */ /* 0x001fe200078410ff */
[----:B------:R-:W-:-:S03]  /*1f50*/  FFMA.FTZ R28, R31, R28, c[0x0][0x228] ;  /* 0x00008a001f1c7623 */ /* 0x000fc6000001001c */
[----:B------:R-:W-:Y:S01]  /*1f60*/  @!P1 LEA.HI.X R91, R60, c[0x0][0x1a4], R71, 0x2, P2 ;  /* 0x000069003c5b9a11 */ /* 0x000fe200010f1447 */
[----:B------:R-:W-:Y:S01]  /*1f70*/  FADD.FTZ R31, R28, R29 ;  /* 0x0000001d1c1f7221 */ /* 0x000fe20000010000 */
[----:B------:R-:W-:-:S03]  /*1f80*/  @!P1 LEA R28, P2, R60, c[0x0][0x1a8], 0x2 ;  /* 0x00006a003c1c9a11 */ /* 0x000fc600078410ff */
[----:B------:R0:W-:Y:S01]  /*1f90*/  @!P1 STG.E [R90.64], R30 ;  /* 0x0000001e5a009986 */ /* 0x0001e2000c101904 */
[----:B------:R-:W-:Y:S01]  /*1fa0*/  @!P1 LEA.HI.X R29, R60, c[0x0][0x1ac], R71, 0x2, P2 ;  /* 0x00006b003c1d9a11 */ /* 0x000fe200010f1447 */
[----:B------:R-:W1:Y:S04]  /*1fb0*/  MUFU.RSQ R31, R31 ;  /* 0x0000001f001f7308 */ /* 0x000e680000001400 */
[----:B-1----:R0:W-:Y:S01]  /*1fc0*/  @!P1 STG.E [R28.64], R31 ;  /* 0x0000001f1c009986 */ /* 0x0021e2000c101904 */
[----:B------:R-:W-:-:S13]  /*1fd0*/  ISETP.GE.AND P1, PT, R72, 0x1, PT ;  /* 0x000000014800780c */ /* 0x000fda0003f26270 */
[----:B------:R-:W-:Y:S05]  /*1fe0*/  @!P1 BRA `(.L_x_348) ;  /* 0x0000063000009947 */ /* 0x000fea0003800000 */
[----:B0-----:R-:W-:Y:S02]  /*1ff0*/  FSEL R30, R30, RZ, !P0 ;  /* 0x000000ff1e1e7208 */ /* 0x001fe40004000000 */
[----:B------:R-:W-:-:S03]  /*2000*/  IADD3 R72, R72, -0x1, RZ ;  /* 0xffffffff48487810 */ /* 0x000fc60007ffe0ff */
[C---:B------:R-:W-:Y:S02]  /*2010*/  FADD.FTZ R28, -R30.reuse, R39 ;  /* 0x000000271e1c7221 */ /* 0x040fe40000010100 */
[C---:B------:R-:W-:Y:S02]  /*2020*/  FADD.FTZ R38, -R30.reuse, R38 ;  /* 0x000000261e267221 */ /* 0x040fe40000010100 */
[C---:B------:R-:W-:Y:S02]  /*2030*/  FADD.FTZ R33, -R30.reuse, R33 ;  /* 0x000000211e217221 */ /* 0x040fe40000010100 */
[C---:B------:R-:W-:Y:S02]  /*2040*/  FADD.FTZ R74, -R30.reuse, R74 ;  /* 0x0000004a1e4a7221 */ /* 0x040fe40000010100 */
[C---:B------:R-:W-:Y:S02]  /*2050*/  FADD.FTZ R73, -R30.reuse, R73 ;  /* 0x000000491e497221 */ /* 0x040fe40000010100 */
[----:B------:R-:W-:-:S02]  /*2060*/  FADD.FTZ R90, -R30, R37 ;  /* 0x000000251e5a7221 */ /* 0x000fc40000010100 */
        /* <DEDUP_REMOVED lines=18> */
[----:B------:R-:W-:Y:S02]  /*2190*/  IMAD R72, R72, c[0x0][0x168], RZ ;  /* 0x00005a0048487a24 */ /* 0x000fe400078e02ff */
[C---:B------:R-:W-:Y:S02]  /*21a0*/  FMUL.FTZ R28, R31.reuse, R28 ;  /* 0x0000001c1f1c7220 */ /* 0x040fe40000410000 */
[C---:B------:R-:W-:Y:S01]  /*21b0*/  FMUL.FTZ R38, R31.reuse, R38 ;  /* 0x000000261f267220 */ /* 0x040fe20000410000 */
[----:B------:R-:W-:Y:S01]  /*21c0*/  SHF.R.S32.HI R37, RZ, 0x1f, R72 ;  /* 0x0000001fff257819 */ /* 0x000fe20000011448 */
[C---:B------:R-:W-:Y:S02]  /*21d0*/  FMUL.FTZ R33, R31.reuse, R33 ;  /* 0x000000211f217220 */ /* 0x040fe40000410000 */
[----:B------:R-:W-:Y:S01]  /*21e0*/  FMUL.FTZ R74, R31, R74 ;  /* 0x0000004a1f4a7220 */ /* 0x000fe20000410000 */
[----:B------:R-:W-:Y:S01]  /*21f0*/  LEA.HI R37, R37, R72, RZ, 0x3 ;  /* 0x0000004825257211 */ /* 0x000fe200078f18ff */
[----:B------:R-:W-:-:S02]  /*2200*/  FMUL.FTZ R73, R31, R73 ;  /* 0x000000491f497220 */ /* 0x000fc40000410000 */
[C---:B------:R-:W-:Y:S02]  /*2210*/  FMUL.FTZ R90, R31.reuse, R90 ;  /* 0x0000005a1f5a7220 */ /* 0x040fe40000410000 */
[C---:B------:R-:W-:Y:S02]  /*2220*/  FMUL.FTZ R36, R31.reuse, R36 ;  /* 0x000000241f247220 */ /* 0x040fe40000410000 */
[C---:B------:R-:W-:Y:S02]  /*2230*/  FMUL.FTZ R92, R31.reuse, R92 ;  /* 0x0000005c1f5c7220 */ /* 0x040fe40000410000 */
        /* <DEDUP_REMOVED lines=15> */
[----:B------:R-:W-:Y:S02]  /*2330*/  FMUL.FTZ R39, R31, R30 ;  /* 0x0000001e1f277220 */ /* 0x000fe40000410000 */
[----:B------:R-:W-:Y:S02]  /*2340*/  FFMA.FTZ R28, R44, R28, R17 ;  /* 0x0000001c2c1c7223 */ /* 0x000fe40000010011 */
[----:B------:R-:W-:Y:S02]  /*2350*/  FFMA.FTZ R35, R47, R38, R16 ;  /* 0x000000262f237223 */ /* 0x000fe40000010010 */
[----:B------:R-:W-:Y:S02]  /*2360*/  FFMA.FTZ R31, R50, R33, R11 ;  /* 0x00000021321f7223 */ /* 0x000fe4000001000b */
[----:B------:R-:W-:Y:S01]  /*2370*/  FFMA.FTZ R74, R58, R74, R3 ;  /* 0x0000004a3a4a7223 */ /* 0x000fe20000010003 */
[----:B------:R-:W-:Y:S01]  /*2380*/  F2FP.BF16.PACK_AB R28, R35, R28 ;  /* 0x0000001c231c723e */ /* 0x000fe200000010ff */
[----:B------:R-:W-:-:S02]  /*2390*/  FFMA.FTZ R73, R63, R73, R2 ;  /* 0x000000493f497223 */ /* 0x000fc40000010002 */
[----:B------:R-:W-:Y:S02]  /*23a0*/  FFMA.FTZ R29, R46, R90, R15 ;  /* 0x0000005a2e1d7223 */ /* 0x000fe4000001000f */
[----:B------:R-:W-:Y:S01]  /*23b0*/  FFMA.FTZ R30, R48, R92, R13 ;  /* 0x0000005c301e7223 */ /* 0x000fe2000001000d */
[----:B------:R-:W-:Y:S01]  /*23c0*/  F2FP.BF16.PACK_AB R35, R73, R74 ;  /* 0x0000004a4923723e */ /* 0x000fe200000010ff */
[----:B------:R-:W-:Y:S01]  /*23d0*/  FFMA.FTZ R33, R51, R34, R12 ;  /* 0x0000002233217223 */ /* 0x000fe2000001000c */
[----:B------:R-:W-:Y:S01]  /*23e0*/  HFMA2.MMA R73, -RZ, RZ, 0, 9.5367431640625e-07 ;  /* 0x00000010ff497435 */ /* 0x000fe200000001ff */
[----:B------:R-:W-:Y:S02]  /*23f0*/  FFMA.FTZ R36, R49, R36, R14 ;  /* 0x0000002431247223 */ /* 0x000fe4000001000e */
[----:B------:R-:W-:Y:S01]  /*2400*/  FFMA.FTZ R32, R53, R32, R10 ;  /* 0x0000002035207223 */ /* 0x000fe2000001000a */
[----:B------:R-:W-:Y:S01]  /*2410*/  F2FP.BF16.PACK_AB R30, R33, R30 ;  /* 0x0000001e211e723e */ /* 0x000fe200000010ff */
[----:B------:R-:W-:Y:S01]  /*2420*/  FFMA.FTZ R33, R54, R78, R7 ;  /* 0x0000004e36217223 */ /* 0x000fe20000010007 */
[----:B------:R-:W-:Y:S01]  /*2430*/  F2FP.BF16.PACK_AB R29, R36, R29 ;  /* 0x0000001d241d723e */ /* 0x000fe200000010ff */
[----:B------:R-:W-:Y:S01]  /*2440*/  FFMA.FTZ R36, R57, R77, R6 ;  /* 0x0000004d39247223 */ /* 0x000fe20000010006 */
[----:B------:R-:W-:Y:S01]  /*2450*/  F2FP.BF16.PACK_AB R31, R32, R31 ;  /* 0x0000001f201f723e */ /* 0x000fe200000010ff */
[----:B------:R-:W-:Y:S01]  /*2460*/  FFMA.FTZ R34, R56, R76, R5 ;  /* 0x0000004c38227223 */ /* 0x000fe20000010005 */
[----:B------:R-:W-:Y:S01]  /*2470*/  LEA.HI.SX32 R76, R37, R62, 0x1d ;  /* 0x0000003e254c7211 */ /* 0x000fe200078feaff */
[----:B------:R-:W-:Y:S01]  /*2480*/  FFMA.FTZ R75, R59, R75, R4 ;  /* 0x0000004b3b4b7223 */ /* 0x000fe20000010004 */
[----:B------:R-:W-:Y:S01]  /*2490*/  F2FP.BF16.PACK_AB R33, R36, R33 ;  /* 0x000000212421723e */ /* 0x000fe200000010ff */
[----:B------:R-:W-:Y:S01]  /*24a0*/  FFMA.FTZ R32, R52, R80, R9 ;  /* 0x0000005034207223 */ /* 0x000fe20000010009 */
[C---:B------:R-:W-:Y:S01]  /*24b0*/  IADD3 R74, R76.reuse, 0x20, RZ ;  /* 0x000000204c4a7810 */ /* 0x040fe20007ffe0ff */
[----:B------:R-:W-:Y:S01]  /*24c0*/  FFMA.FTZ R79, R55, R79, R8 ;  /* 0x0000004f374f7223 */ /* 0x000fe20000010008 */
[----:B------:R-:W-:Y:S01]  /*24d0*/  IADD3 R72, R76, 0x40, RZ ;  /* 0x000000404c487810 */ /* 0x000fe20007ffe0ff */
[----:B------:R-:W-:Y:S01]  /*24e0*/  FFMA.FTZ R38, R67, R84, R40 ;  /* 0x0000005443267223 */ /* 0x000fe20000010028 */
[----:B------:R-:W-:Y:S01]  /*24f0*/  F2FP.BF16.PACK_AB R34, R75, R34 ;  /* 0x000000224b22723e */ /* 0x000fe200000010ff */
[----:B------:R-:W-:Y:S01]  /*2500*/  FFMA.FTZ R82, R69, R82, R42 ;  /* 0x0000005245527223 */ /* 0x000fe2000001002a */
[----:B------:R-:W-:Y:S01]  /*2510*/  F2FP.BF16.PACK_AB R32, R79, R32 ;  /* 0x000000204f20723e */ /* 0x000fe200000010ff */
[----:B------:R-:W-:-:S02]  /*2520*/  FFMA.FTZ R39, R70, R39, R45 ;  /* 0x0000002746277223 */ /* 0x000fc4000001002d */
[----:B------:R-:W-:Y:S02]  /*2530*/  FFMA.FTZ R83, R68, R83, R43 ;  /* 0x0000005344537223 */ /* 0x000fe4000001002b */
[----:B------:R-:W-:Y:S01]  /*2540*/  FFMA.FTZ R36, R61, R88, R0 ;  /* 0x000000583d247223 */ /* 0x000fe20000010000 */
[----:B------:R-:W-:Y:S01]  /*2550*/  F2FP.BF16.PACK_AB R39, R39, R82 ;  /* 0x000000522727723e */ /* 0x000fe200000010ff */
[----:B------:R-:W-:Y:S01]  /*2560*/  FFMA.FTZ R86, R65, R86, R18 ;  /* 0x0000005641567223 */ /* 0x000fe20000010012 */
[----:B------:R-:W-:Y:S01]  /*2570*/  F2FP.BF16.PACK_AB R38, R83, R38 ;  /* 0x000000265326723e */ /* 0x000fe200000010ff */
[----:B------:R-:W-:Y:S02]  /*2580*/  FFMA.FTZ R37, R66, R85, R41 ;  /* 0x0000005542257223 */ /* 0x000fe40000010029 */
[----:B------:R-:W-:Y:S02]  /*2590*/  FFMA.FTZ R87, R64, R87, R19 ;  /* 0x0000005740577223 */ /* 0x000fe40000010013 */
[----:B------:R-:W-:Y:S01]  /*25a0*/  IMAD.WIDE.U32 R76, R76, R73, c[0x0][0x208] ;  /* 0x000082004c4c7625 */ /* 0x000fe200078e0049 */
[----:B------:R-:W-:-:S02]  /*25b0*/  F2FP.BF16.PACK_AB R37, R37, R86 ;  /* 0x000000562525723e */ /* 0x000fc400000010ff */
[----:B------:R-:W-:Y:S01]  /*25c0*/  F2FP.BF16.PACK_AB R36, R87, R36 ;  /* 0x000000245724723e */ /* 0x000fe200000010ff */
[-C--:B------:R-:W-:Y:S01]  /*25d0*/  IMAD.WIDE.U32 R74, R74, R73.reuse, c[0x0][0x208] ;  /* 0x000082004a4a7625 */ /* 0x080fe200078e0049 */
[----:B------:R0:W-:Y:S03]  /*25e0*/  STG.E.128 [R76.64], R28 ;  /* 0x0000001c4c007986 */ /* 0x0001e6000c101d04 */
[----:B------:R-:W-:Y:S01]  /*25f0*/  IMAD.WIDE.U32 R72, R72, R73, c[0x0][0x208] ;  /* 0x0000820048487625 */ /* 0x000fe200078e0049 */
[----:B------:R0:W-:Y:S04]  /*2600*/  STG.E.128 [R74.64], R32 ;  /* 0x000000204a007986 */ /* 0x0001e8000c101d04 */
[----:B------:R0:W-:Y:S02]  /*2610*/  STG.E.128 [R72.64], R36 ;  /* 0x0000002448007986 */ /* 0x0001e4000c101d04 */
.L_x_348:
[----:B0-----:R-:W-:Y:S05]  /*2620*/  BSYNC B0 ;  /* 0x0000000000007941 */ /* 0x001fea0003800000 */
.L_x_347:
[----:B------:R-:W-:-:S04]  /*2630*/  MOV R29, c[0x0][0x160] ;  /* 0x00005800001d7a02 */ /* 0x000fc80000000f00 */
[----:B------:R-:W-:-:S04]  /*2640*/  LEA R60, R29, R60, 0x2 ;  /* 0x0000003c1d3c7211 */ /* 0x000fc800078e10ff */
[----:B------:R-:W-:-:S13]  /*2650*/  ISETP.GE.AND P0, PT, R60, c[0x0][0x164], PT ;  /* 0x000059003c007a0c */ /* 0x000fda0003f06270 */
[----:B-----5:R-:W-:Y:S01]  /*2660*/  @P0 CALL.REL.NOINC `(.L_x_349) ;  /* 0x0000001000000944 */ /* 0x020fe20003c00000 */
[----:B------:R-:W-:Y:S05]  /*2670*/  BRA `(.L_x_350) ;  /* 0xffffde6000007947 */ /* 0x000fea000383ffff */
.L_x_349:
[----:B------:R-:W-:Y:S05]  /*2680*/  EXIT ;  /* 0x000000000000794d */ /* 0x000fea0003800000 */
.L_x_345:
[----:B------:R-:W-:Y:S01]  /*2690*/  HFMA2.MMA R89, -RZ, RZ, 0, 5.9604644775390625e-08 ;  /* 0x00000001ff597435 */ /* 0x000fe200000001ff */
[----:B------:R-:W-:Y:S02]  /*26a0*/  MOV R90, R30 ;  /* 0x0000001e005a7202 */ /* 0x000fe40000000f00 */
[----:B------:R-:W-:Y:S02]  /*26b0*/  MOV R92, 0x1f ;  /* 0x0000001f005c7802 */ /* 0x000fe40000000f00 */
[----:B------:R-:W-:Y:S02]  /*26c0*/  MOV R31, 0xffffffff ;  /* 0xffffffff001f7802 */ /* 0x000fe40000000f00 */
[----:B------:R-:W-:Y:S02]  /*26d0*/  MOV R28, 0x26f0 ;  /* 0x000026f0001c7802 */ /* 0x000fe40000000f00 */
[----:B-----5:R-:W-:Y:S05]  /*26e0*/  CALL.REL.NOINC `($__internal_3_$__cuda_sm70_shflsync_bfly_p) ;  /* 0x0000068000007944 */ /* 0x020fea0003c00000 */
[----:B01----:R-:W-:Y:S05]  /*26f0*/  BRA `(.L_x_351) ;  /* 0xfffff3a000007947 */ /* 0x003fea000383ffff */
.L_x_346:
[----:B------:R-:W-:Y:S01]  /*2700*/  HFMA2.MMA R89, -RZ, RZ, 0, 1.1920928955078125e-07 ;  /* 0x00000002ff597435 */ /* 0x000fe200000001ff */
[----:B------:R-:W-:Y:S02]  /*2710*/  MOV R92, 0x1f ;  /* 0x0000001f005c7802 */ /* 0x000fe40000000f00 */
[----:B------:R-:W-:-:S02]  /*2720*/  MOV R31, 0xffffffff ;  /* 0xffffffff001f7802 */ /* 0x000fc40000000f00 */
[----:B------:R-:W-:Y:S02]  /*2730*/  MOV R28, 0x2750 ;  /* 0x00002750001c7802 */ /* 0x000fe40000000f00 */
[----:B0----5:R-:W-:Y:S05]  /*2740*/  CALL.REL.NOINC `($__internal_3_$__cuda_sm70_shflsync_bfly_p) ;  /* 0x0000062000007944 */ /* 0x021fea0003c00000 */
[----:B0-----:R-:W-:Y:S01]  /*2750*/  HFMA2.MMA R89, -RZ, RZ, 0, 2.384185791015625e-07 ;  /* 0x00000004ff597435 */ /* 0x001fe200000001ff */
[----:B-1----:R-:W-:Y:S01]  /*2760*/  FADD.FTZ R90, R90, R31 ;  /* 0x0000001f5a5a7221 */ /* 0x002fe20000010000 */
[----:B------:R-:W-:Y:S02]  /*2770*/  MOV R92, 0x1f ;  /* 0x0000001f005c7802 */ /* 0x000fe40000000f00 */
[----:B------:R-:W-:Y:S02]  /*2780*/  MOV R31, 0xffffffff ;  /* 0xffffffff001f7802 */ /* 0x000fe40000000f00 */
[----:B------:R-:W-:Y:S02]  /*2790*/  MOV R28, 0x27b0 ;  /* 0x000027b0001c7802 */ /* 0x000fe40000000f00 */
[----:B------:R-:W-:Y:S05]  /*27a0*/  CALL.REL.NOINC `($__internal_3_$__cuda_sm70_shflsync_bfly_p) ;  /* 0x000005c000007944 */ /* 0x000fea0003c00000 */
[----:B0-----:R-:W-:Y:S01]  /*27b0*/  HFMA2.MMA R89, -RZ, RZ, 0, 4.76837158203125e-07 ;  /* 0x00000008ff597435 */ /* 0x001fe200000001ff */
[----:B-1----:R-:W-:Y:S01]  /*27c0*/  FADD.FTZ R90, R90, R31 ;  /* 0x0000001f5a5a7221 */ /* 0x002fe20000010000 */
[----:B------:R-:W-:Y:S02]  /*27d0*/  MOV R92, 0x1f ;  /* 0x0000001f005c7802 */ /* 0x000fe40000000f00 */
[----:B------:R-:W-:-:S02]  /*27e0*/  MOV R31, 0xffffffff ;  /* 0xffffffff001f7802 */ /* 0x000fc40000000f00 */
[----:B------:R-:W-:Y:S02]  /*27f0*/  MOV R28, 0x2810 ;  /* 0x00002810001c7802 */ /* 0x000fe40000000f00 */
[----:B------:R-:W-:Y:S05]  /*2800*/  CALL.REL.NOINC `($__internal_3_$__cuda_sm70_shflsync_bfly_p) ;  /* 0x0000056000007944 */ /* 0x000fea0003c00000 */
[----:B0-----:R-:W-:Y:S01]  /*2810*/  HFMA2.MMA R89, -RZ, RZ, 0, 9.5367431640625e-07 ;  /* 0x00000010ff597435 */ /* 0x001fe200000001ff */
[----:B-1----:R-:W-:Y:S01]  /*2820*/  FADD.FTZ R90, R90, R31 ;  /* 0x0000001f5a5a7221 */ /* 0x002fe20000010000 */
[----:B------:R-:W-:Y:S02]  /*2830*/  MOV R92, 0x1f ;  /* 0x0000001f005c7802 */ /* 0x000fe40000000f00 */
[----:B------:R-:W-:Y:S02]  /*2840*/  MOV R31, 0xffffffff ;  /* 0xffffffff001f7802 */ /* 0x000fe40000000f00 */
[----:B------:R-:W-:Y:S02]  /*2850*/  MOV R28, 0x2870 ;  /* 0x00002870001c7802 */ /* 0x000fe40000000f00 */
[----:B------:R-:W-:Y:S05]  /*2860*/  CALL.REL.NOINC `($__internal_3_$__cuda_sm70_shflsync_bfly_p) ;  /* 0x0000050000007944 */ /* 0x000fea0003c00000 */
[----:B-1----:R-:W-:Y:S01]  /*2870*/  FADD.FTZ R30, R90, R31 ;  /* 0x0000001f5a1e7221 */ /* 0x002fe20000010000 */
[----:B0-----:R-:W-:Y:S01]  /*2880*/  HFMA2.MMA R89, -RZ, RZ, 0, 5.9604644775390625e-08 ;  /* 0x00000001ff597435 */ /* 0x001fe200000001ff */
[----:B------:R-:W-:Y:S02]  /*2890*/  MOV R92, 0x1f ;  /* 0x0000001f005c7802 */ /* 0x000fe40000000f00 */
[----:B------:R-:W-:Y:S01]  /*28a0*/  FMUL.FTZ R30, R30, c[0x0][0x1e0] ;  /* 0x000078001e1e7a20 */ /* 0x000fe20000410000 */
[----:B------:R-:W-:-:S03]  /*28b0*/  MOV R31, 0xffffffff ;  /* 0xffffffff001f7802 */ /* 0x000fc60000000f00 */
[C---:B------:R-:W-:Y:S02]  /*28c0*/  FADD.FTZ R28, -R30.reuse, R39 ;  /* 0x000000271e1c7221 */ /* 0x040fe40000010100 */
[----:B------:R-:W-:Y:S02]  /*28d0*/  FADD.FTZ R29, -R30, R38 ;  /* 0x000000261e1d7221 */ /* 0x000fe40000010100 */
[----:B------:R-:W-:-:S04]  /*28e0*/  FFMA.FTZ R28, R28, R28, RZ ;  /* 0x0000001c1c1c7223 */ /* 0x000fc800000100ff */
        /* <DEDUP_REMOVED lines=44> */
[----:B------:R-:W-:Y:S01]  /*2bb0*/  FFMA.FTZ R90, R29, R29, R28 ;  /* 0x0000001d1d5a7223 */ /* 0x000fe2000001001c */
[----:B------:R-:W-:Y:S02]  /*2bc0*/  MOV R28, 0x2be0 ;  /* 0x00002be0001c7802 */ /* 0x000fe40000000f00 */
[----:B------:R-:W-:Y:S05]  /*2bd0*/  CALL.REL.NOINC `($__internal_3_$__cuda_sm70_shflsync_bfly_p) ;  /* 0x0000019000007944 */ /* 0x000fea0003c00000 */
[----:B0-----:R-:W-:Y:S01]  /*2be0*/  HFMA2.MMA R89, -RZ, RZ, 0, 1.1920928955078125e-07 ;  /* 0x00000002ff597435 */ /* 0x001fe200000001ff */
[----:B-1----:R-:W-:Y:S01]  /*2bf0*/  FADD.FTZ R90, R90, R31 ;  /* 0x0000001f5a5a7221 */ /* 0x002fe20000010000 */
[----:B------:R-:W-:Y:S02]  /*2c00*/  MOV R92, 0x1f ;  /* 0x0000001f005c7802 */ /* 0x000fe40000000f00 */
[----:B------:R-:W-:Y:S02]  /*2c10*/  MOV R31, 0xffffffff ;  /* 0xffffffff001f7802 */ /* 0x000fe40000000f00 */
[----:B------:R-:W-:Y:S02]  /*2c20*/  MOV R28, 0x2c40 ;  /* 0x00002c40001c7802 */ /* 0x000fe40000000f00 */
[----:B------:R-:W-:Y:S05]  /*2c30*/  CALL.REL.NOINC `($__internal_3_$__cuda_sm70_shflsync_bfly_p) ;  /* 0x0000013000007944 */ /* 0x000fea0003c00000 */
[----:B0-----:R-:W-:Y:S01]  /*2c40*/  HFMA2.MMA R89, -RZ, RZ, 0, 2.384185791015625e-07 ;  /* 0x00000004ff597435 */ /* 0x001fe200000001ff */
[----:B-1----:R-:W-:Y:S01]  /*2c50*/  FADD.FTZ R90, R90, R31 ;  /* 0x0000001f5a5a7221 */ /* 0x002fe20000010000 */
[----:B------:R-:W-:Y:S02]  /*2c60*/  MOV R92, 0x1f ;  /* 0x0000001f005c7802 */ /* 0x000fe40000000f00 */
[----:B------:R-:W-:-:S02]  /*2c70*/  MOV R31, 0xffffffff ;  /* 0xffffffff001f7802 */ /* 0x000fc40000000f00 */
[----:B------:R-:W-:Y:S02]  /*2c80*/  MOV R28, 0x2ca0 ;  /* 0x00002ca0001c7802 */ /* 0x000fe40000000f00 */
[----:B------:R-:W-:Y:S05]  /*2c90*/  CALL.REL.NOINC `($__internal_3_$__cuda_sm70_shflsync_bfly_p) ;  /* 0x000000d000007944 */ /* 0x000fea0003c00000 */
[----:B0-----:R-:W-:Y:S01]  /*2ca0*/  HFMA2.MMA R89, -RZ, RZ, 0, 4.76837158203125e-07 ;  /* 0x00000008ff597435 */ /* 0x001fe200000001ff */
[----:B-1----:R-:W-:Y:S01]  /*2cb0*/  FADD.FTZ R90, R90, R31 ;  /* 0x0000001f5a5a7221 */ /* 0x002fe20000010000 */
[----:B------:R-:W-:Y:S02]  /*2cc0*/  MOV R92, 0x1f ;  /* 0x0000001f005c7802 */ /* 0x000fe40000000f00 */
[----:B------:R-:W-:Y:S02]  /*2cd0*/  MOV R31, 0xffffffff ;  /* 0xffffffff001f7802 */ /* 0x000fe40000000f00 */
[----:B------:R-:W-:Y:S02]  /*2ce0*/  MOV R28, 0x2d00 ;  /* 0x00002d00001c7802 */ /* 0x000fe40000000f00 */
[----:B------:R-:W-:Y:S05]  /*2cf0*/  CALL.REL.NOINC `($__internal_3_$__cuda_sm70_shflsync_bfly_p) ;  /* 0x0000007000007944 */ /* 0x000fea0003c00000 */
[----:B0-----:R-:W-:Y:S01]  /*2d00*/  HFMA2.MMA R89, -RZ, RZ, 0, 9.5367431640625e-07 ;  /* 0x00000010ff597435 */ /* 0x001fe200000001ff */
[----:B-1----:R-:W-:Y:S01]  /*2d10*/  FADD.FTZ R90, R90, R31 ;  /* 0x0000001f5a5a7221 */ /* 0x002fe20000010000 */
[----:B------:R-:W-:Y:S02]  /*2d20*/  MOV R92, 0x1f ;  /* 0x0000001f005c7802 */ /* 0x000fe40000000f00 */
[----:B------:R-:W-:-:S02]  /*2d30*/  MOV R31, 0xffffffff ;  /* 0xffffffff001f7802 */ /* 0x000fc40000000f00 */
[----:B------:R-:W-:Y:S02]  /*2d40*/  MOV R28, 0x2d60 ;  /* 0x00002d60001c7802 */ /* 0x000fe40000000f00 */
[----:B------:R-:W-:Y:S05]  /*2d50*/  CALL.REL.NOINC `($__internal_3_$__cuda_sm70_shflsync_bfly_p) ;  /* 0x0000001000007944 */ /* 0x000fea0003c00000 */
[----:B01----:R-:W-:Y:S05]  /*2d60*/  BRA `(.L_x_352) ;  /* 0xfffff17000007947 */ /* 0x003fea000383ffff */
        .weak           $__internal_3_$__cuda_sm70_shflsync_bfly_p
        .type           $__internal_3_$__cuda_sm70_shflsync_bfly_p,@function
        .size           $__internal_3_$__cuda_sm70_shflsync_bfly_p,(.L_x_22171 - $__internal_3_$__cuda_sm70_shflsync_bfly_p)
$__internal_3_$__cuda_sm70_shflsync_bfly_p:
[----:B------:R-:W-:Y:S01]  /*2d70*/  HFMA2.MMA R29, -RZ, RZ, 0, 0 ;  /* 0x00000000ff1d7435 */ /* 0x000fe200000001ff */
[----:B------:R-:W-:Y:S04]  /*2d80*/  WARPSYNC R31 ;  /* 0x0000001f00007348 */ /* 0x000fe80003800000 */
[----:B------:R0:W1:Y:S01]  /*2d90*/  SHFL.BFLY PT, R31, R90, R89, R92 ;  /* 0x0c0000595a1f7389 */ /* 0x00006200000e005c */
[----:B------:R-:W-:Y:S05]  /*2da0*/  RET.REL.NODEC R28 `(_ZN10layer_norm13ln_fwd_kernelINS_13Kernel_traitsI13__nv_bfloat16S2_S2_S2_fjLj768ELj1ELj4ELj1ELj16ENS_18Kernel_traits_baseILj768ES2_S2_S2_S2_fjLj128EEEEELb0ELb0ELb1ELb1EEEvNS_9FwdParamsE) ;  /* 0xffffd2501c007950 */ /* 0x000fea0003c3ffff */
.L_x_353:
        /* <DEDUP_REMOVED lines=13> */
.L_x_22171:


//--------------------- .text._ZN10layer_norm13ln_fwd_kernelINS_13Kernel_traitsI13__nv_bfloat16S2_S2_S2_fjLj768ELj1ELj4ELj1ELj16ENS_18Kernel_traits_baseILj768ES2_S2_S2_S2_fjLj128EEEEELb0ELb1ELb0ELb0EEEvNS_9FwdParamsE --------------------------
	.section	.text._ZN10layer_norm13ln_fwd_kernelINS_13Kernel_traitsI13__nv_bfloat16S2_S2_S2_fjLj768ELj1ELj4ELj1ELj16ENS_18Kernel_traits_baseILj768ES2_S2_S2_S2_fjLj128EEEEELb0ELb1ELb0ELb0EEEvNS_9FwdParamsE,"ax",@progbits
	.sectioninfo	@"SHI_REGISTERS=123"
	.align	128
        .global         _ZN10layer_norm13ln_fwd_kernelINS_13Kernel_traitsI13__nv_bfloat16S2_S2_S2_fjLj768ELj1ELj4ELj1ELj16ENS_18Kernel_traits_baseILj768ES2_S2_S2_S2_fjLj128EEEEELb0ELb1ELb0ELb0EEEvNS_9FwdParamsE
        .type           _ZN10layer_norm13ln_fwd_kernelINS_13Kernel_traitsI13__nv_bfloat16S2_S2_S2_fjLj768ELj1ELj4ELj1ELj16ENS_18Kernel_traits_baseILj768ES2_S2_S2_S2_fjLj128EEEEELb0ELb1ELb0ELb0EEEvNS_9FwdParamsE,@function
        .size           _ZN10layer_norm13ln_fwd_kernelINS_13Kernel_traitsI13__nv_bfloat16S2_S2_S2_fjLj768ELj1ELj4ELj1ELj16ENS_18Kernel_traits_baseILj768ES2_S2_S2_S2_fjLj128EEEEELb0ELb1ELb0ELb0EEEvNS_9FwdParamsE,(.L_x_22172 - _ZN10layer_norm13ln_fwd_kernelINS_13Kernel_traitsI13__nv_bfloat16S2_S2_S2_fjLj768ELj1ELj4ELj1ELj16ENS_18Kernel_traits_baseILj768ES2_S2_S2_S2_fjLj128EEEEELb0ELb1ELb0ELb0EEEvNS_9FwdParamsE)
        .other          _ZN10layer_norm13ln_fwd_kernelINS_13Kernel_traitsI13__nv_bfloat16S2_S2_S2_fjLj768ELj1ELj4ELj1ELj16ENS_18Kernel_traits_baseILj768ES2_S2_S2_S2_fjLj128EEEEELb0ELb1ELb0ELb0EEEvNS_9FwdParamsE,@"STO_CUDA_ENTRY STV_DEFAULT"
_ZN10layer_norm13ln_fwd_kernelINS_13Kernel_traitsI13__nv_bfloat16S2_S2_S2_fjLj768ELj1ELj4ELj1ELj16ENS_18Kernel_traits_baseILj768ES2_S2_S2_S2_fjLj128EEEEELb0ELb1ELb0ELb0EEEvNS_9FwdParamsE:
.text._ZN10layer_norm13ln_fwd_kernelINS_13Kernel_traitsI13__nv_bfloat16S2_S2_S2_fjLj768ELj1ELj4ELj1ELj16ENS_18Kernel_traits_baseILj768ES2_S2_S2_S2_fjLj128EEEEELb0ELb1ELb0ELb0EEEvNS_9FwdParamsE:
        /* <DEDUP_REMOVED lines=22> */
[C---:B------:R-:W-:Y:S02]  /*0160*/  @P0 LEA.HI.X R3, R28.reuse, c[0x0][0x21c], RZ, 0x4, P5 ;  /* 0x000087001c030a11 */ /* 0x040fe400028f24ff */
[C---:B------:R-:W-:Y:S01]  /*0170*/  LEA R4, P5, R28.reuse, c[0x0][0x1c8], 0x4 ;  /* 0x000072001c047a11 */ /* 0x040fe200078a20ff */
[C---:B------:R-:W-:Y:S02]  /*0180*/  IMAD.WIDE.U32 R44, R28.reuse, R45, c[0x0][0x1b0] ;  /* 0x00006c001c2c7625 */ /* 0x040fe400078e002d */
[----:B------:R0:W5:Y:S01]  /*0190*/  @P0 LDG.E.128 R48, [R2.64] ;  /* 0x0000000402300981 */ /* 0x000162000c1e1d00 */
[----:B------:R-:W-:-:S03]  /*01a0*/  LEA.HI.X R5, R28, c[0x0][0x1cc], RZ, 0x4, P5 ;  /* 0x000073001c057a11 */ /* 0x000fc600028f24ff */
[----:B------:R-:W5:Y:S04]  /*01b0*/  LDG.E.128 R44, [R44.64] ;  /* 0x000000042c2c7981 */ /* 0x000f68000c1e1d00 */
[----:B------:R-:W5:Y:S01]  /*01c0*/  LDG.E.128 R4, [R4.64] ;  /* 0x0000000404047981 */ /* 0x000f62000c1e1d00 */
[----:B------:R-:W-:Y:S01]  /*01d0*/  LOP3.LUT R28, R28, 0x20, RZ, 0xfc, !PT ;  /* 0x000000201c1c7812 */ /* 0x000fe200078efcff */
[----:B------:R-:W-:Y:S01]  /*01e0*/  @!P0 CS2R R48, SRZ ;  /* 0x0000000000308805 */ /* 0x000fe2000001ff00 */
[----:B------:R-:W-:Y:S02]  /*01f0*/  @!P0 CS2R R50, SRZ ;  /* 0x0000000000328805 */ /* 0x000fe4000001ff00 */
.L_x_355:
[----:B0-----:R-:W-:Y:S05]  /*0200*/  BSYNC B0 ;  /* 0x0000000000007941 */ /* 0x001fea0003800000 */
.L_x_354:
        /* <DEDUP_REMOVED lines=8> */
[C---:B------:R-:W-:Y:S02]  /*0290*/  @P0 LEA.HI.X R3, R28.reuse, c[0x0][0x21c], RZ, 0x4, P5 ;  /* 0x000087001c030a11 */ /* 0x040fe400028f24ff */
[----:B------:R-:W-:-:S03]  /*02a0*/  LEA R20, P5, R28, c[0x0][0x1c8], 0x4 ;  /* 0x000072001c147a11 */ /* 0x000fc600078a20ff */
[----:B------:R0:W5:Y:S01]  /*02b0*/  @P0 LDG.E.128 R40, [R2.64] ;  /* 0x0000000402280981 */ /* 0x000162000c1e1d00 */
[----:B------:R-:W-:-:S06]  /*02c0*/  LEA.HI.X R21, R28, c[0x0][0x1cc], RZ, 0x4, P5 ;  /* 0x000073001c157a11 */ /* 0x000fcc00028f24ff */
[----:B------:R-:W5:Y:S01]  /*02d0*/  LDG.E.128 R20, [R20.64] ;  /* 0x0000000414147981 */ /* 0x000f62000c1e1d00 */
[----:B------:R-:W-:Y:S01]  /*02e0*/  IADD3 R28, R28, 0x20, RZ ;  /* 0x000000201c1c7810 */ /* 0x000fe20007ffe0ff */
[----:B------:R-:W-:Y:S01]  /*02f0*/  @!P0 CS2R R40, SRZ ;  /* 0x0000000000288805 */ /* 0x000fe2000001ff00 */
[----:B------:R-:W-:Y:S02]  /*0300*/  @!P0 CS2R R42, SRZ ;  /* 0x00000000002a8805 */ /* 0x000fe4000001ff00 */
.L_x_357:
[----:B0-----:R-:W-:Y:S05]  /*0310*/  BSYNC B0 ;  /* 0x0000000000007941 */ /* 0x001fea0003800000 */
.L_x_356:
[----:B------:R-:W-:Y:S01]  /*0320*/  BSSY B0, `(.L_x_358) ;  /* 0x000000f000007945 */ /* 0x000fe20003800000 */
[----:B------:R-:W-:Y:S05]  /*0330*/  @!P4 BRA `(.L_x_359) ;  /* 0x000000d00000c947 */ /* 0x000fea0003800000 */
[----:B------:R-:W-:Y:S01]  /*0340*/  ISETP.NE.U32.AND P0, PT, RZ, c[0x0][0x218], PT ;  /* 0x00008600ff007a0c */ /* 0x000fe20003f05070 */
[----:B------:R-:W-:-:S03]  /*0350*/  HFMA2.MMA R29, -RZ, RZ, 0, 9.5367431640625e-07 ;  /* 0x00000010ff1d7435 */ /* 0x000fc600000001ff */
[----:B------:R-:W-:-:S13]  /*0360*/  ISETP.NE.AND.EX P0, PT, RZ, c[0x0][0x21c], PT, P0 ;  /* 0x00008700ff007a0c */ /* 0x000fda0003f05300 */
[----:B------:R-:W-:-:S04]  /*0370*/  @P0 LEA R2, P5, R28, c[0x0][0x218], 0x4 ;  /* 0x000086001c020a11 */ /* 0x000fc800078a20ff */
[C---:B------:R-:W-:Y:S02]  /*0380*/  @P0 LEA.HI.X R3, R28.reuse, c[0x0][0x21c], RZ, 0x4, P5 ;  /* 0x000087001c030a11 */ /* 0x040fe400028f24ff */
[----:B------:R-:W-:-:S03]  /*0390*/  LEA R24, P5, R28, c[0x0][0x1c8], 0x4 ;  /* 0x000072001c187a11 */ /* 0x000fc600078a20ff */
[----:B------:R0:W5:Y:S01]  /*03a0*/  @P0 LDG.E.128 R32, [R2.64] ;  /* 0x0000000402200981 */ /* 0x000162000c1e1d00 */
[C---:B------:R-:W-:Y:S01]  /*03b0*/  LEA.HI.X R25, R28.reuse, c[0x0][0x1cc], RZ, 0x4, P5 ;  /* 0x000073001c197a11 */ /* 0x040fe200028f24ff */
[----:B------:R-:W-:-:S05]  /*03c0*/  IMAD.WIDE.U32 R28, R28, R29, c[0x0][0x1b0] ;  /* 0x00006c001c1c7625 */ /* 0x000fca00078e001d */
[----:B------:R-:W5:Y:S04]  /*03d0*/  LDG.E.128 R24, [R24.64] ;  /* 0x0000000418187981 */ /* 0x000f68000c1e1d00 */
[----:B------:R-:W5:Y:S01]  /*03e0*/  LDG.E.128 R28, [R28.64] ;  /* 0x000000041c1c7981 */ /* 0x000f62000c1e1d00 */
[----:B------:R-:W-:Y:S01]  /*03f0*/  @!P0 CS2R R32, SRZ ;  /* 0x0000000000208805 */ /* 0x000fe2000001ff00 */
[----:B------:R-:W-:Y:S02]  /*0400*/  @!P0 CS2R R34, SRZ ;  /* 0x0000000000228805 */ /* 0x000fe4000001ff00 */
.L_x_359:
[----:B0-----:R-:W-:Y:S05]  /*0410*/  BSYNC B0 ;  /* 0x0000000000007941 */ /* 0x001fea0003800000 */
.L_x_358:
        /* <DEDUP_REMOVED lines=43> */
[----:B------:R-:W-:Y:S02]  /*06d0*/  PRMT R48, RZ, 0x5410, R49 ;  /* 0x00005410ff307816 */ /* 0x000fe40000000031 */
[----:B------:R-:W-:Y:S02]  /*06e0*/  PRMT R56, RZ, 0x5410, R50 ;  /* 0x00005410ff387816 */ /* 0x000fe40000000032 */
[----:B------:R-:W-:Y:S02]  /*06f0*/  PRMT R38, RZ, 0x5410, R39 ;  /* 0x00005410ff267816 */ /* 0x000fe40000000027 */
[----:B------:R-:W-:-:S02]  /*0700*/  PRMT R63, RZ, 0x5410, R41 ;  /* 0x00005410ff3f7816 */ /* 0x000fc40000000029 */
[----:B------:R-:W-:Y:S02]  /*0710*/  PRMT R40, RZ, 0x5410, R42 ;  /* 0x00005410ff287816 */ /* 0x000fe4000000002a */
[--C-:B------:R-:W-:Y:S02]  /*0720*/  PRMT R67, RZ, 0x5410, R43.reuse ;  /* 0x00005410ff437816 */ /* 0x100fe4000000002b */
[----:B------:R-:W-:Y:S02]  /*0730*/  PRMT R64, RZ, 0x7610, R43 ;  /* 0x00007610ff407816 */ /* 0x000fe4000000002b */
[----:B------:R-:W-:Y:S02]  /*0740*/  PRMT R26, RZ, 0x7610, R26 ;  /* 0x00007610ff1a7816 */ /* 0x000fe4000000001a */
        /* <DEDUP_REMOVED lines=23> */
.L_x_375:
        /* <DEDUP_REMOVED lines=16> */
[----:B------:R-:W-:Y:S02]  /*09c0*/  ISETP.NE.U32.AND P0, PT, RZ, c[0x0][0x180], PT ;  /* 0x00006000ff007a0c */ /* 0x000fe40003f05070 */
[----:B------:R-:W-:Y:S02]  /*09d0*/  MOV R33, 0x10 ;  /* 0x0000001000217802 */ /* 0x000fe40000000f00 */
[----:B------:R-:W-:-:S03]  /*09e0*/  ISETP.NE.AND.EX P0, PT, RZ, c[0x0][0x184], PT, P0 ;  /* 0x00006100ff007a0c */ /* 0x000fc60003f05300 */
[----:B------:R-:W-:-:S06]  /*09f0*/  IMAD.WIDE.U32 R32, R82, R33, c[0x0][0x170] ;  /* 0x00005c0052207625 */ /* 0x000fcc00078e0021 */
[----:B------:R-:W2:Y:S04]  /*0a00*/  LDG.E.128 R32, [R32.64] ;  /* 0x0000000420207981 */ /* 0x000ea8000c1e1d00 */
[----:B------:R-:W-:-:S04]  /*0a10*/  @P0 LEA R92, P1, R82, c[0x0][0x180], 0x4 ;  /* 0x00006000525c0a11 */ /* 0x000fc800078220ff */
[----:B------:R-:W-:-:S05]  /*0a20*/  @P0 LEA.HI.X R93, R82, c[0x0][0x184], RZ, 0x4, P1 ;  /* 0x00006100525d0a11 */ /* 0x000fca00008f24ff */
[----:B------:R2:W3:Y:S02]  /*0a30*/  @P0 LDG.E.128 R28, [R92.64] ;  /* 0x000000045c1c0981 */ /* 0x0004e4000c1e1d00 */
[--C-:B--2---:R-:W-:Y:S02]  /*0a40*/  PRMT R92, RZ, 0x5410, R32.reuse ;  /* 0x00005410ff5c7816 */ /* 0x104fe40000000020 */
[----:B------:R-:W-:Y:S02]  /*0a50*/  PRMT R32, RZ, 0x7610, R32 ;  /* 0x00007610ff207816 */ /* 0x000fe40000000020 */
[--C-:B------:R-:W-:Y:S01]  /*0a60*/  PRMT R94, RZ, 0x5410, R33.reuse ;  /* 0x00005410ff5e7816 */ /* 0x100fe20000000021 */
[-C--:B------:R-:W-:Y:S01]  /*0a70*/  FMUL.FTZ R98, R92, R109.reuse ;  /* 0x0000006d5c627220 */ /* 0x080fe20000410000 */
[----:B------:R-:W-:Y:S01]  /*0a80*/  PRMT R110, RZ, 0x7610, R33 ;  /* 0x00007610ff6e7816 */ /* 0x000fe20000000021 */
[----:B------:R-:W-:Y:S01]  /*0a90*/  FMUL.FTZ R95, R32, R109 ;  /* 0x0000006d205f7220 */ /* 0x000fe20000410000 */
[--C-:B------:R-:W-:Y:S01]  /*0aa0*/  PRMT R112, RZ, 0x5410, R34.reuse ;  /* 0x00005410ff707816 */ /* 0x100fe20000000022 */
[----:B------:R-:W-:Y:S01]  /*0ab0*/  FMUL.FTZ R98, R17, R98 ;  /* 0x0000006211627220 */ /* 0x000fe20000410000 */
[----:B------:R-:W-:Y:S01]  /*0ac0*/  PRMT R34, RZ, 0x7610, R34 ;  /* 0x00007610ff227816 */ /* 0x000fe20000000022 */
[----:B------:R-:W-:Y:S01]  /*0ad0*/  FMUL.FTZ R95, R16, R95 ;  /* 0x0000005f105f7220 */ /* 0x000fe20000410000 */
[--C-:B------:R-:W-:Y:S01]  /*0ae0*/  PRMT R92, RZ, 0x5410, R35.reuse ;  /* 0x00005410ff5c7816 */ /* 0x100fe20000000023 */
[-C--:B------:R-:W-:Y:S01]  /*0af0*/  FMUL.FTZ R94, R94, R109.reuse ;  /* 0x0000006d5e5e7220 */ /* 0x080fe20000410000 */
[--C-:B---3--:R-:W-:Y:S01]  /*0b00*/  @P0 PRMT R33, RZ, 0x5410, R28.reuse ;  /* 0x00005410ff210816 */ /* 0x108fe2000000001c */
[----:B------:R-:W-:Y:S01]  /*0b10*/  FMUL.FTZ R93, R110, R109 ;  /* 0x0000006d6e5d7220 */ /* 0x000fe20000410000 */
[----:B------:R-:W-:Y:S01]  /*0b20*/  @P0 PRMT R32, RZ, 0x7610, R28 ;  /* 0x00007610ff200816 */ /* 0x000fe2000000001c */
[----:B------:R-:W-:Y:S01]  /*0b30*/  FMUL.FTZ R96, R15, R94 ;  /* 0x0000005e0f607220 */ /* 0x000fe20000410000 */
[----:B------:R-:W-:Y:S01]  /*0b40*/  PRMT R114, RZ, 0x7610, R35 ;  /* 0x00007610ff727816 */ /* 0x000fe20000000023 */
[----:B------:R-:W-:Y:S01]  /*0b50*/  @P0 FADD.FTZ R98, R33, R98 ;  /* 0x0000006221620221 */ /* 0x000fe20000010000 */
[----:B------:R-:W-:Y:S01]  /*0b60*/  @P0 PRMT R33, RZ, 0x5410, R29 ;  /* 0x00005410ff210816 */ /* 0x000fe2000000001d */
[----:B------:R-:W-:Y:S01]  /*0b70*/  @P0 FADD.FTZ R95, R32, R95 ;  /* 0x0000005f205f0221 */ /* 0x000fe20000010000 */
[----:B------:R-:W-:Y:S01]  /*0b80*/  @P0 PRMT R32, RZ, 0x7610, R29 ;  /* 0x00007610ff200816 */ /* 0x000fe2000000001d */
[----:B------:R-:W-:Y:S01]  /*0b90*/  FMUL.FTZ R93, R14, R93 ;  /* 0x0000005d0e5d7220 */ /* 0x000fe20000410000 */
[----:B------:R-:W-:Y:S01]  /*0ba0*/  LEA R110, P1, R82, c[0x0][0x188], 0x4 ;  /* 0x00006200526e7a11 */ /* 0x000fe200078220ff */
[----:B------:R-:W-:-:S02]  /*0bb0*/  FMUL.FTZ R112, R112, R109 ;  /* 0x0000006d70707220 */ /* 0x000fc40000410000 */
[----:B------:R-:W-:Y:S01]  /*0bc0*/  FMUL.FTZ R91, R34, R109 ;  /* 0x0000006d225b7220 */ /* 0x000fe20000410000 */
[----:B------:R-:W-:Y:S01]  /*0bd0*/  LEA.HI.X R111, R82, c[0x0][0x18c], RZ, 0x4, P1 ;  /* 0x00006300526f7a11 */ /* 0x000fe200008f24ff */
[----:B------:R-:W-:Y:S01]  /*0be0*/  @P0 FADD.FTZ R96, R33, R96 ;  /* 0x0000006021600221 */ /* 0x000fe20000010000 */
[--C-:B------:R-:W-:Y:S01]  /*0bf0*/  @P0 PRMT R33, RZ, 0x5410, R30.reuse ;  /* 0x00005410ff210816 */ /* 0x100fe2000000001e */
[----:B------:R-:W-:Y:S01]  /*0c00*/  @P0 FADD.FTZ R93, R32, R93 ;  /* 0x0000005d205d0221 */ /* 0x000fe20000010000 */
[----:B------:R-:W-:Y:S01]  /*0c10*/  @P0 PRMT R32, RZ, 0x7610, R30 ;  /* 0x00007610ff200816 */ /* 0x000fe2000000001e */
[----:B------:R-:W-:Y:S01]  /*0c20*/  FMUL.FTZ R94, R13, R112 ;  /* 0x000000700d5e7220 */ /* 0x000fe20000410000 */
[----:B------:R-:W-:Y:S01]  /*0c30*/  IADD3 R112, R82, 0x20, RZ ;  /* 0x0000002052707810 */ /* 0x000fe20007ffe0ff */
[----:B------:R-:W-:Y:S02]  /*0c40*/  FMUL.FTZ R91, R12, R91 ;  /* 0x0000005b0c5b7220 */ /* 0x000fe40000410000 */
[----:B------:R-:W-:-:S02]  /*0c50*/  FMUL.FTZ R92, R92, R109 ;  /* 0x0000006d5c5c7220 */ /* 0x000fc40000410000 */
[----:B------:R-:W-:Y:S02]  /*0c60*/  FMUL.FTZ R89, R114, R109 ;  /* 0x0000006d72597220 */ /* 0x000fe40000410000 */
[----:B------:R-:W-:Y:S01]  /*0c70*/  @P0 FADD.FTZ R94, R33, R94 ;  /* 0x0000005e215e0221 */ /* 0x000fe20000010000 */
[----:B------:R-:W-:Y:S01]  /*0c80*/  @P0 PRMT R33, RZ, 0x5410, R31 ;  /* 0x00005410ff210816 */ /* 0x000fe2000000001f */
[----:B------:R-:W-:Y:S01]  /*0c90*/  @P0 FADD.FTZ R91, R32, R91 ;  /* 0x0000005b205b0221 */ /* 0x000fe20000010000 */
[----:B------:R-:W-:Y:S01]  /*0ca0*/  @P0 PRMT R32, RZ, 0x7610, R31 ;  /* 0x00007610ff200816 */ /* 0x000fe2000000001f */
[----:B------:R-:W-:Y:S02]  /*0cb0*/  FMUL.FTZ R92, R11, R92 ;  /* 0x0000005c0b5c7220 */ /* 0x000fe40000410000 */
[----:B------:R-:W-:Y:S01]  /*0cc0*/  FMUL.FTZ R89, R10, R89 ;  /* 0x000000590a597220 */ /* 0x000fe20000410000 */
[----:B------:R-:W-:Y:S01]  /*0cd0*/  F2FP.BF16.PACK_AB R34, R91, R94 ;  /* 0x0000005e5b22723e */ /* 0x000fe200000010ff */
[----:B------:R-:W-:Y:S01]  /*0ce0*/  @P0 FADD.FTZ R92, R33, R92 ;  /* 0x0000005c215c0221 */ /* 0x000fe20000010000 */
[----:B------:R-:W-:Y:S01]  /*0cf0*/  F2FP.BF16.PACK_AB R33, R93, R96 ;  /* 0x000000605d21723e */ /* 0x000fe200000010ff */
[----:B------:R-:W-:Y:S01]  /*0d00*/  @P0 FADD.FTZ R89, R32, R89 ;  /* 0x0000005920590221 */ /* 0x000fe20000010000 */
[----:B------:R-:W-:-:S04]  /*0d10*/  F2FP.BF16.PACK_AB R32, R95, R98 ;  /* 0x000000625f20723e */ /* 0x000fc800000010ff */
[----:B------:R-:W-:-:S05]  /*0d20*/  F2FP.BF16.PACK_AB R35, R89, R92 ;  /* 0x0000005c5923723e */ /* 0x000fca00000010ff */
[----:B------:R0:W-:Y:S02]  /*0d30*/  STG.E.128 [R110.64], R32 ;  /* 0x000000206e007986 */ /* 0x0001e4000c101d04 */
.L_x_361:
[----:B------:R-:W-:Y:S05]  /*0d40*/  BSYNC B0 ;  /* 0x0000000000007941 */ /* 0x000fea0003800000 */
.L_x_360:
        /* <DEDUP_REMOVED lines=20> */
[--C-:B---3--:R-:W-:Y:S01]  /*0e90*/  @P0 PRMT R33, RZ, 0x5410, R28.reuse ;  /* 0x00005410ff210816 */ /* 0x108fe2000000001c */
[-C--:B------:R-:W-:Y:S01]  /*0ea0*/  FMUL.FTZ R88, R88, R109.reuse ;  /* 0x0000006d58587220 */ /* 0x080fe20000410000 */
[----:B------:R-:W-:Y:S01]  /*0eb0*/  @P0 PRMT R86, RZ, 0x7610, R28 ;  /* 0x00007610ff560816 */ /* 0x000fe2000000001c */
[----:B------:R-:W-:Y:S01]  /*0ec0*/  FMUL.FTZ R110, R110, R109 ;  /* 0x0000006d6e6e7220 */ /* 0x000fe20000410000 */
[----:B------:R-:W-:Y:S01]  /*0ed0*/  PRMT R32, RZ, 0x7610, R35 ;  /* 0x00007610ff207816 */ /* 0x000fe20000000023 */
[----:B------:R-:W-:Y:S01]  /*0ee0*/  @P0 FADD.FTZ R90, R33, R90 ;  /* 0x0000005a215a0221 */ /* 0x000fe20000010000 */
[----:B------:R-:W-:Y:S01]  /*0ef0*/  @P0 PRMT R33, RZ, 0x5410, R29 ;  /* 0x00005410ff210816 */ /* 0x000fe2000000001d */
[----:B------:R-:W-:Y:S01]  /*0f00*/  FMUL.FTZ R88, R7, R88 ;  /* 0x0000005807587220 */ /* 0x000fe20000410000 */
[----:B------:R-:W-:Y:S01]  /*0f10*/  PRMT R114, RZ, 0x5410, R35 ;  /* 0x00005410ff727816 */ /* 0x000fe20000000023 */
[----:B------:R-:W-:-:S02]  /*0f20*/  @P0 FADD.FTZ R87, R86, R87 ;  /* 0x0000005756570221 */ /* 0x000fc40000010000 */
[----:B------:R-:W-:Y:S01]  /*0f30*/  @P0 FADD.FTZ R88, R33, R88 ;  /* 0x0000005821580221 */ /* 0x000fe20000010000 */
[----:B------:R-:W-:Y:S01]  /*0f40*/  @P0 PRMT R33, RZ, 0x5410, R30 ;  /* 0x00005410ff210816 */ /* 0x000fe2000000001e */
[----:B------:R-:W-:Y:S01]  /*0f50*/  FMUL.FTZ R86, R5, R110 ;  /* 0x0000006e05567220 */ /* 0x000fe20000410000 */
[----:B------:R-:W-:Y:S01]  /*0f60*/  LEA R110, P1, R112, c[0x0][0x188], 0x4 ;  /* 0x00006200706e7a11 */ /* 0x000fe200078220ff */
[-C--:B------:R-:W-:Y:S01]  /*0f70*/  FMUL.FTZ R83, R34, R109.reuse ;  /* 0x0000006d22537220 */ /* 0x080fe20000410000 */
[----:B------:R-:W-:Y:S01]  /*0f80*/  @P0 PRMT R34, RZ, 0x7610, R29 ;  /* 0x00007610ff220816 */ /* 0x000fe2000000001d */
[----:B------:R-:W-:Y:S01]  /*0f90*/  @P0 FADD.FTZ R86, R33, R86 ;  /* 0x0000005621560221 */ /* 0x000fe20000010000 */
[----:B------:R-:W-:Y:S01]  /*0fa0*/  LEA.HI.X R111, R112, c[0x0][0x18c], RZ, 0x4, P1 ;  /* 0x00006300706f7a11 */ /* 0x000fe200008f24ff */
[----:B------:R-:W-:Y:S01]  /*0fb0*/  FMUL.FTZ R33, R32, R109 ;  /* 0x0000006d20217220 */ /* 0x000fe20000410000 */
[----:B------:R-:W-:Y:S01]  /*0fc0*/  @P0 PRMT R32, RZ, 0x7610, R30 ;  /* 0x00007610ff200816 */ /* 0x000fe2000000001e */
[----:B------:R-:W-:Y:S01]  /*0fd0*/  FMUL.FTZ R83, R4, R83 ;  /* 0x0000005304537220 */ /* 0x000fe20000410000 */
[----:B------:R-:W-:Y:S01]  /*0fe0*/  IADD3 R112, R112, 0x20, RZ ;  /* 0x0000002070707810 */ /* 0x000fe20007ffe0ff */
[----:B------:R-:W-:-:S02]  /*0ff0*/  FMUL.FTZ R85, R100, R109 ;  /* 0x0000006d64557220 */ /* 0x000fc40000410000 */
[----:B------:R-:W-:Y:S02]  /*1000*/  FMUL.FTZ R114, R114, R109 ;  /* 0x0000006d72727220 */ /* 0x000fe40000410000 */
[----:B------:R-:W-:Y:S01]  /*1010*/  @P0 FADD.FTZ R83, R32, R83 ;  /* 0x0000005320530221 */ /* 0x000fe20000010000 */
[--C-:B------:R-:W-:Y:S01]  /*1020*/  @P0 PRMT R32, RZ, 0x5410, R31.reuse ;  /* 0x00005410ff200816 */ /* 0x100fe2000000001f */
[----:B------:R-:W-:Y:S01]  /*1030*/  FMUL.FTZ R100, R2, R33 ;  /* 0x0000002102647220 */ /* 0x000fe20000410000 */
[----:B------:R-:W-:Y:S01]  /*1040*/  @P0 PRMT R33, RZ, 0x7610, R31 ;  /* 0x00007610ff210816 */ /* 0x000fe2000000001f */
[----:B------:R-:W-:Y:S02]  /*1050*/  FMUL.FTZ R85, R6, R85 ;  /* 0x0000005506557220 */ /* 0x000fe40000410000 */
[----:B------:R-:W-:Y:S02]  /*1060*/  FMUL.FTZ R97, R3, R114 ;  /* 0x0000007203617220 */ /* 0x000fe40000410000 */
[----:B------:R-:W-:Y:S01]  /*1070*/  @P0 FADD.FTZ R85, R34, R85 ;  /* 0x0000005522550221 */ /* 0x000fe20000010000 */
[----:B------:R-:W-:Y:S01]  /*1080*/  F2FP.BF16.PACK_AB R34, R83, R86 ;  /* 0x000000565322723e */ /* 0x000fe200000010ff */
[----:B------:R-:W-:Y:S01]  /*1090*/  @P0 FADD.FTZ R97, R32, R97 ;  /* 0x0000006120610221 */ /* 0x000fe20000010000 */
[----:B------:R-:W-:Y:S01]  /*10a0*/  F2FP.BF16.PACK_AB R32, R87, R90 ;  /* 0x0000005a5720723e */ /* 0x000fe200000010ff */
[----:B------:R-:W-:Y:S01]  /*10b0*/  @P0 FADD.FTZ R100, R33, R100 ;  /* 0x0000006421640221 */ /* 0x000fe20000010000 */
[----:B------:R-:W-:-:S04]  /*10c0*/  F2FP.BF16.PACK_AB R33, R85, R88 ;  /* 0x000000585521723e */ /* 0x000fc800000010ff */
[----:B------:R-:W-:-:S05]  /*10d0*/  F2FP.BF16.PACK_AB R35, R100, R97 ;  /* 0x000000616423723e */ /* 0x000fca00000010ff */
[----:B------:R0:W-:Y:S02]  /*10e0*/  STG.E.128 [R110.64], R32 ;  /* 0x000000206e007986 */ /* 0x0001e4000c101d04 */
.L_x_363:
[----:B------:R-:W-:Y:S05]  /*10f0*/  BSYNC B0 ;  /* 0x0000000000007941 */ /* 0x000fea0003800000 */
.L_x_362:
[----:B------:R-:W-:Y:S01]  /*1100*/  BSSY B0, `(.L_x_364) ;  /* 0x0000039000007945 */ /* 0x000fe20003800000 */
[----:B------:R-:W-:Y:S05]  /*1110*/  @!P4 BRA `(.L_x_365) ;  /* 0x000003700000c947 */ /* 0x000fea0003800000 */
[----:B------:R-:W-:Y:S02]  /*1120*/  ISETP.NE.U32.AND P0, PT, RZ, c[0x0][0x180], PT ;  /* 0x00006000ff007a0c */ /* 0x000fe40003f05070 */
[----:B0-----:R-:W-:Y:S02]  /*1130*/  MOV R33, 0x10 ;  /* 0x0000001000217802 */ /* 0x001fe40000000f00 */
        /* <DEDUP_REMOVED lines=16> */
[----:B------:R-:W-:Y:S01]  /*1240*/  PRMT R108, RZ, 0x5410, R34 ;  /* 0x00005410ff6c7816 */ /* 0x000fe20000000022 */
[-C--:B------:R-:W-:Y:S01]  /*1250*/  FMUL.FTZ R104, R104, R109.reuse ;  /* 0x0000006d68687220 */ /* 0x080fe20000410000 */
[--C-:B---3--:R-:W-:Y:S01]  /*1260*/  @P0 PRMT R32, RZ, 0x5410, R28.reuse ;  /* 0x00005410ff200816 */ /* 0x108fe2000000001c */
[----:B------:R-:W-:Y:S01]  /*1270*/  FMUL.FTZ R35, R106, R109 ;  /* 0x0000006d6a237220 */ /* 0x000fe20000410000 */
[----:B------:R-:W-:Y:S01]  /*1280*/  @P0 PRMT R33, RZ, 0x7610, R28 ;  /* 0x00007610ff210816 */ /* 0x000fe2000000001c */
[----:B------:R-:W-:Y:S01]  /*1290*/  FMUL.FTZ R101, R19, R104 ;  /* 0x0000006813657220 */ /* 0x000fe20000410000 */
[----:B------:R-:W-:Y:S01]  /*12a0*/  PRMT R34, RZ, 0x7610, R34 ;  /* 0x00007610ff227816 */ /* 0x000fe20000000022 */
[----:B------:R-:W-:Y:S01]  /*12b0*/  @P0 FADD.FTZ R99, R32, R99 ;  /* 0x0000006320630221 */ /* 0x000fe20000010000 */
[--C-:B------:R-:W-:Y:S01]  /*12c0*/  @P0 PRMT R32, RZ, 0x5410, R29.reuse ;  /* 0x00005410ff200816 */ /* 0x100fe2000000001d */
[----:B------:R-:W-:Y:S01]  /*12d0*/  @P0 FADD.FTZ R102, R33, R102 ;  /* 0x0000006621660221 */ /* 0x000fe20000010000 */
[----:B------:R-:W-:Y:S01]  /*12e0*/  @P0 PRMT R33, RZ, 0x7610, R29 ;  /* 0x00007610ff210816 */ /* 0x000fe2000000001d */
[----:B------:R-:W-:-:S02]  /*12f0*/  FMUL.FTZ R104, R22, R35 ;  /* 0x0000002316687220 */ /* 0x000fc40000410000 */
[-C--:B------:R-:W-:Y:S02]  /*1300*/  FMUL.FTZ R108, R108, R109.reuse ;  /* 0x0000006d6c6c7220 */ /* 0x080fe40000410000 */
[----:B------:R-:W-:Y:S02]  /*1310*/  FMUL.FTZ R105, R34, R109 ;  /* 0x0000006d22697220 */ /* 0x000fe40000410000 */
[----:B------:R-:W-:Y:S01]  /*1320*/  @P0 FADD.FTZ R101, R32, R101 ;  /* 0x0000006520650221 */ /* 0x000fe20000010000 */
[----:B------:R-:W-:Y:S01]  /*1330*/  @P0 PRMT R32, RZ, 0x5410, R30 ;  /* 0x00005410ff200816 */ /* 0x000fe2000000001e */
[----:B------:R-:W-:Y:S01]  /*1340*/  @P0 FADD.FTZ R104, R33, R104 ;  /* 0x0000006821680221 */ /* 0x000fe20000010000 */
[----:B------:R-:W-:Y:S01]  /*1350*/  @P0 PRMT R33, RZ, 0x7610, R30 ;  /* 0x00007610ff210816 */ /* 0x000fe2000000001e */
[----:B------:R-:W-:Y:S02]  /*1360*/  FMUL.FTZ R103, R21, R108 ;  /* 0x0000006c15677220 */ /* 0x000fe40000410000 */
[----:B------:R-:W-:-:S02]  /*1370*/  FMUL.FTZ R106, R26, R105 ;  /* 0x000000691a6a7220 */ /* 0x000fc40000410000 */
[-C--:B------:R-:W-:Y:S02]  /*1380*/  FMUL.FTZ R110, R110, R109.reuse ;  /* 0x0000006d6e6e7220 */ /* 0x080fe40000410000 */
[----:B------:R-:W-:Y:S02]  /*1390*/  FMUL.FTZ R114, R114, R109 ;  /* 0x0000006d72727220 */ /* 0x000fe40000410000 */
[----:B------:R-:W-:Y:S01]  /*13a0*/  @P0 FADD.FTZ R103, R32, R103 ;  /* 0x0000006720670221 */ /* 0x000fe20000010000 */
[--C-:B------:R-:W-:Y:S01]  /*13b0*/  @P0 PRMT R32, RZ, 0x5410, R31.reuse ;  /* 0x00005410ff200816 */ /* 0x100fe2000000001f */
[----:B------:R-:W-:Y:S01]  /*13c0*/  @P0 FADD.FTZ R106, R33, R106 ;  /* 0x0000006a216a0221 */ /* 0x000fe20000010000 */
[----:B------:R-:W-:Y:S01]  /*13d0*/  @P0 PRMT R33, RZ, 0x7610, R31 ;  /* 0x00007610ff210816 */ /* 0x000fe2000000001f */
[----:B------:R-:W-:Y:S01]  /*13e0*/  FMUL.FTZ R105, R23, R110 ;  /* 0x0000006e17697220 */ /* 0x000fe20000410000 */
[----:B------:R-:W-:Y:S01]  /*13f0*/  LEA R110, P1, R112, c[0x0][0x188], 0x4 ;  /* 0x00006200706e7a11 */ /* 0x000fe200078220ff */
[----:B------:R-:W-:Y:S01]  /*1400*/  FMUL.FTZ R108, R27, R114 ;  /* 0x000000721b6c7220 */ /* 0x000fe20000410000 */
[----:B------:R-:W-:Y:S01]  /*1410*/  F2FP.BF16.PACK_AB R34, R106, R103 ;  /* 0x000000676a22723e */ /* 0x000fe200000010ff */
[----:B------:R-:W-:Y:S01]  /*1420*/  @P0 FADD.FTZ R105, R32, R105 ;  /* 0x0000006920690221 */ /* 0x000fe20000010000 */
[----:B------:R-:W-:Y:S01]  /*1430*/  LEA.HI.X R111, R112, c[0x0][0x18c], RZ, 0x4, P1 ;  /* 0x00006300706f7a11 */ /* 0x000fe200008f24ff */
[----:B------:R-:W-:Y:S01]  /*1440*/  @P0 FADD.FTZ R108, R33, R108 ;  /* 0x0000006c216c0221 */ /* 0x000fe20000010000 */
[----:B------:R-:W-:-:S02]  /*1450*/  F2FP.BF16.PACK_AB R33, R104, R101 ;  /* 0x000000656821723e */ /* 0x000fc400000010ff */
[----:B------:R-:W-:Y:S02]  /*1460*/  F2FP.BF16.PACK_AB R32, R102, R99 ;  /* 0x000000636620723e */ /* 0x000fe400000010ff */
[----:B------:R-:W-:-:S05]  /*1470*/  F2FP.BF16.PACK_AB R35, R108, R105 ;  /* 0x000000696c23723e */ /* 0x000fca00000010ff */
[----:B------:R0:W-:Y:S02]  /*1480*/  STG.E.128 [R110.64], R32 ;  /* 0x000000206e007986 */ /* 0x0001e4000c101d04 */
.L_x_365:
[----:B------:R-:W-:Y:S05]  /*1490*/  BSYNC B0 ;  /* 0x0000000000007941 */ /* 0x000fea0003800000 */
.L_x_364:
        /* <DEDUP_REMOVED lines=30> */
.L_x_376:
[----:B-1----:R-:W-:Y:S01]  /*1680*/  FADD.FTZ R111, R34, R33 ;  /* 0x00000021226f7221 */ /* 0x002fe20000010000 */
[----:B------:R-:W-:Y:S05]  /*1690*/  BRA.DIV ~URZ, `(.L_x_367) ;  /* 0x00000c727f007947 */ /* 0x000fea000b800000 */
[----:B------:R-:W1:Y:S02]  /*16a0*/  SHFL.BFLY PT, R32, R111, 0x2, 0x1f ;  /* 0x0c401f006f207f89 */ /* 0x000e6400000e0000 */
[----:B-1----:R-:W-:-:S05]  /*16b0*/  FADD.FTZ R32, R111, R32 ;  /* 0x000000206f207221 */ /* 0x002fca0000010000 */
[----:B------:R-:W1:Y:S02]  /*16c0*/  SHFL.BFLY PT, R33, R32, 0x4, 0x1f ;  /* 0x0c801f0020217f89 */ /* 0x000e6400000e0000 */
[----:B-1----:R-:W-:-:S05]  /*16d0*/  FADD.FTZ R33, R32, R33 ;  /* 0x0000002120217221 */ /* 0x002fca0000010000 */
[----:B0-----:R-:W0:Y:S02]  /*16e0*/  SHFL.BFLY PT, R34, R33, 0x8, 0x1f ;  /* 0x0d001f0021227f89 */ /* 0x001e2400000e0000 */
[----:B0-----:R-:W-:-:S05]  /*16f0*/  FADD.FTZ R34, R33, R34 ;  /* 0x0000002221227221 */ /* 0x001fca0000010000 */
[----:B------:R-:W0:Y:S02]  /*1700*/  SHFL.BFLY PT, R35, R34, 0x10, 0x1f ;  /* 0x0e001f0022237f89 */ /* 0x000e2400000e0000 */
[----:B0-----:R-:W-:-:S04]  /*1710*/  FADD.FTZ R35, R34, R35 ;  /* 0x0000002322237221 */ /* 0x001fc80000010000 */
        /* <DEDUP_REMOVED lines=35> */
[----:B------:R-:W-:Y:S02]  /*1950*/  @P1 FFMA.FTZ R32, R34, R34, R33 ;  /* 0x0000002222201223 */ /* 0x000fe40000010021 */
        /* <DEDUP_REMOVED lines=23> */
.L_x_377:
[----:B------:R-:W-:Y:S01]  /*1ad0*/  FMUL.FTZ R32, R107, R107 ;  /* 0x0000006b6b207220 */ /* 0x000fe20000410000 */
[----:B------:R-:W-:Y:S01]  /*1ae0*/  ISETP.NE.AND P1, PT, RZ, UR6, PT ;  /* 0x00000006ff007c0c */ /* 0x000fe2000bf25270 */
[----:B-1----:R-:W-:Y:S01]  /*1af0*/  FADD.FTZ R109, R109, R110 ;  /* 0x0000006e6d6d7221 */ /* 0x002fe20000010000 */
[----:B------:R-:W-:Y:S01]  /*1b00*/  MOV R34, c[0x0][0x1e0] ;  /* 0x0000780000227a02 */ /* 0x000fe20000000f00 */
[----:B------:R-:W-:Y:S01]  /*1b10*/  BSSY B0, `(.L_x_368) ;  /* 0x000002d000007945 */ /* 0x000fe20003800000 */
[----:B------:R-:W-:Y:S02]  /*1b20*/  FSEL R33, R32, RZ, P1 ;  /* 0x000000ff20217208 */ /* 0x000fe40000800000 */
[----:B------:R-:W-:Y:S01]  /*1b30*/  @!P0 MOV R35, 0x4 ;  /* 0x0000000400238802 */ /* 0x000fe20000000f00 */
[----:B------:R-:W-:Y:S01]  /*1b40*/  FFMA.FTZ R32, R109, R34, c[0x0][0x228] ;  /* 0x00008a006d207623 */ /* 0x000fe20000010022 */
[----:B------:R-:W-:-:S03]  /*1b50*/  FSEL R112, R107, RZ, !P1 ;  /* 0x000000ff6b707208 */ /* 0x000fc60004800000 */
[----:B------:R-:W-:Y:S01]  /*1b60*/  FADD.FTZ R109, R32, R33 ;  /* 0x00000021206d7221 */ /* 0x000fe20000010000 */
[----:B------:R-:W-:Y:S01]  /*1b70*/  @!P0 MOV R33, 0x4 ;  /* 0x0000000400218802 */ /* 0x000fe20000000f00 */
[----:B------:R-:W-:-:S04]  /*1b80*/  @!P0 IMAD.WIDE R34, R76, R35, c[0x0][0x1a0] ;  /* 0x000068004c228625 */ /* 0x000fc800078e0223 */
[----:B------:R-:W1:Y:S01]  /*1b90*/  MUFU.RSQ R109, R109 ;  /* 0x0000006d006d7308 */ /* 0x000e620000001400 */
[----:B------:R-:W-:Y:S01]  /*1ba0*/  @!P0 IMAD.WIDE R32, R76, R33, c[0x0][0x1a8] ;  /* 0x00006a004c208625 */ /* 0x000fe200078e0221 */
[----:B------:R2:W-:Y:S04]  /*1bb0*/  @!P0 STG.E [R34.64], R107 ;  /* 0x0000006b22008986 */ /* 0x0005e8000c101904 */
[----:B-1----:R2:W-:Y:S01]  /*1bc0*/  @!P0 STG.E [R32.64], R109 ;  /* 0x0000006d20008986 */ /* 0x0025e2000c101904 */
[----:B------:R-:W-:Y:S05]  /*1bd0*/  @!P2 BRA `(.L_x_369) ;  /* 0x000002000000a947 */ /* 0x000fea0003800000 */
[--C-:B--2---:R-:W-:Y:S01]  /*1be0*/  FADD.FTZ R34, R95, -R112.reuse ;  /* 0x800000705f227221 */ /* 0x104fe20000010000 */
[----:B------:R-:W-:Y:S01]  /*1bf0*/  HFMA2.MMA R111, -RZ, RZ, 0, 9.5367431640625e-07 ;  /* 0x00000010ff6f7435 */ /* 0x000fe200000001ff */
[----:B------:R-:W-:Y:S02]  /*1c00*/  FADD.FTZ R32, R98, -R112 ;  /* 0x8000007062207221 */ /* 0x000fe40000010000 */
[----:B------:R-:W-:-:S02]  /*1c10*/  FMUL.FTZ R34, R109, R34 ;  /* 0x000000226d227220 */ /* 0x000fc40000410000 */
[----:B------:R-:W-:Y:S02]  /*1c20*/  FMUL.FTZ R32, R109, R32 ;  /* 0x000000206d207220 */ /* 0x000fe40000410000 */
[----:B------:R-:W-:Y:S02]  /*1c30*/  FFMA.FTZ R33, R44, R34, R55 ;  /* 0x000000222c217223 */ /* 0x000fe40000010037 */
[--C-:B------:R-:W-:Y:S02]  /*1c40*/  FADD.FTZ R34, R96, -R112.reuse ;  /* 0x8000007060227221 */ /* 0x100fe40000010000 */
[--C-:B0-----:R-:W-:Y:S02]  /*1c50*/  FADD.FTZ R110, R93, -R112.reuse ;  /* 0x800000705d6e7221 */ /* 0x101fe40000010000 */
[--C-:B------:R-:W-:Y:S02]  /*1c60*/  FADD.FTZ R114, R94, -R112.reuse ;  /* 0x800000705e727221 */ /* 0x100fe40000010000 */
[----:B------:R-:W-:-:S02]  /*1c70*/  FADD.FTZ R116, R91, -R112 ;  /* 0x800000705b747221 */ /* 0x000fc40000010000 */
[----:B------:R-:W-:Y:S02]  /*1c80*/  FFMA.FTZ R32, R24, R32, R47 ;  /* 0x0000002018207223 */ /* 0x000fe4000001002f */
[--C-:B------:R-:W-:Y:S02]  /*1c90*/  FADD.FTZ R118, R92, -R112.reuse ;  /* 0x800000705c767221 */ /* 0x100fe40000010000 */
[----:B------:R-:W-:Y:S01]  /*1ca0*/  FADD.FTZ R120, R89, -R112 ;  /* 0x8000007059787221 */ /* 0x000fe20000010000 */
[----:B------:R-:W-:Y:S01]  /*1cb0*/  F2FP.BF16.PACK_AB R32, R33, R32 ;  /* 0x000000202120723e */ /* 0x000fe200000010ff */
[C---:B------:R-:W-:Y:S02]  /*1cc0*/  FMUL.FTZ R34, R109.reuse, R34 ;  /* 0x000000226d227220 */ /* 0x040fe40000410000 */
[C---:B------:R-:W-:Y:S02]  /*1cd0*/  FMUL.FTZ R110, R109.reuse, R110 ;  /* 0x0000006e6d6e7220 */ /* 0x040fe40000410000 */
[----:B------:R-:W-:-:S02]  /*1ce0*/  FMUL.FTZ R114, R109, R114 ;  /* 0x000000726d727220 */ /* 0x000fc40000410000 */
[C---:B------:R-:W-:Y:S02]  /*1cf0*/  FMUL.FTZ R116, R109.reuse, R116 ;  /* 0x000000746d747220 */ /* 0x040fe40000410000 */
[C---:B------:R-:W-:Y:S02]  /*1d00*/  FMUL.FTZ R118, R109.reuse, R118 ;  /* 0x000000766d767220 */ /* 0x040fe40000410000 */
[----:B------:R-:W-:Y:S02]  /*1d10*/  FMUL.FTZ R120, R109, R120 ;  /* 0x000000786d787220 */ /* 0x000fe40000410000 */
[----:B------:R-:W-:Y:S02]  /*1d20*/  FFMA.FTZ R33, R25, R34, R48 ;  /* 0x0000002219217223 */ /* 0x000fe40000010030 */
[----:B------:R-:W-:Y:S02]  /*1d30*/  FFMA.FTZ R110, R52, R110, R49 ;  /* 0x0000006e346e7223 */ /* 0x000fe40000010031 */
[----:B------:R-:W-:-:S02]  /*1d40*/  FFMA.FTZ R34, R45, R114, R56 ;  /* 0x000000722d227223 */ /* 0x000fc40000010038 */
[----:B------:R-:W-:Y:S01]  /*1d50*/  FFMA.FTZ R35, R53, R116, R50 ;  /* 0x0000007435237223 */ /* 0x000fe20000010032 */
[----:B------:R-:W-:Y:S01]  /*1d60*/  F2FP.BF16.PACK_AB R33, R110, R33 ;  /* 0x000000216e21723e */ /* 0x000fe200000010ff */
[----:B------:R-:W-:Y:S02]  /*1d70*/  FFMA.FTZ R118, R46, R118, R57 ;  /* 0x000000762e767223 */ /* 0x000fe40000010039 */
[----:B------:R-:W-:Y:S01]  /*1d80*/  FFMA.FTZ R107, R54, R120, R59 ;  /* 0x00000078366b7223 */ /* 0x000fe2000001003b */
[----:B------:R-:W-:Y:S01]  /*1d90*/  F2FP.BF16.PACK_AB R34, R35, R34 ;  /* 0x000000222322723e */ /* 0x000fe200000010ff */
[C---:B------:R-:W-:Y:S01]  /*1da0*/  IMAD.WIDE.U32 R110, R82.reuse, R111, c[0x0][0x208] ;  /* 0x00008200526e7625 */ /* 0x040fe200078e006f */
[----:B------:R-:W-:Y:S02]  /*1db0*/  IADD3 R82, R82, 0x20, RZ ;  /* 0x0000002052527810 */ /* 0x000fe40007ffe0ff */
[----:B------:R-:W-:-:S05]  /*1dc0*/  F2FP.BF16.PACK_AB R35, R107, R118 ;  /* 0x000000766b23723e */ /* 0x000fca00000010ff */
[----:B------:R0:W-:Y:S02]  /*1dd0*/  STG.E.128 [R110.64], R32 ;  /* 0x000000206e007986 */ /* 0x0001e4000c101d04 */
.L_x_369:
[----:B------:R-:W-:Y:S05]  /*1de0*/  BSYNC B0 ;  /* 0x0000000000007941 */ /* 0x000fea0003800000 */
.L_x_368:
[----:B------:R-:W-:Y:S01]  /*1df0*/  BSSY B0, `(.L_x_370) ;  /* 0x0000022000007945 */ /* 0x000fe20003800000 */
[----:B------:R-:W-:Y:S05]  /*1e00*/  @!P3 BRA `(.L_x_371) ;  /* 0x000002000000b947 */ /* 0x000fea0003800000 */
[--C-:B0-2---:R-:W-:Y:S01]  /*1e10*/  FADD.FTZ R34, R87, -R112.reuse ;  /* 0x8000007057227221 */ /* 0x105fe20000010000 */
[----:B------:R-:W-:Y:S01]  /*1e20*/  MOV R111, 0x10 ;  /* 0x00000010006f7802 */ /* 0x000fe20000000f00 */
[--C-:B------:R-:W-:Y:S02]  /*1e30*/  FADD.FTZ R32, R90, -R112.reuse ;  /* 0x800000705a207221 */ /* 0x100fe40000010000 */
[C---:B------:R-:W-:Y:S02]  /*1e40*/  FMUL.FTZ R34, R109.reuse, R34 ;  /* 0x000000226d227220 */ /* 0x040fe40000410000 */
[----:B------:R-:W-:Y:S02]  /*1e50*/  FMUL.FTZ R32, R109, R32 ;  /* 0x000000206d207220 */ /* 0x000fe40000410000 */
[----:B------:R-:W-:Y:S02]  /*1e60*/  FFMA.FTZ R33, R58, R34, R65 ;  /* 0x000000223a217223 */ /* 0x000fe40000010041 */
[----:B------:R-:W-:-:S02]  /*1e70*/  FADD.FTZ R34, R88, -R112 ;  /* 0x8000007058227221 */ /* 0x000fc40000010000 */
[--C-:B------:R-:W-:Y:S02]  /*1e80*/  FADD.FTZ R110, R85, -R112.reuse ;  /* 0x80000070556e7221 */ /* 0x100fe40000010000 */
[--C-:B------:R-:W-:Y:S02]  /*1e90*/  FADD.FTZ R114, R86, -R112.reuse ;  /* 0x8000007056727221 */ /* 0x100fe40000010000 */
[----:B------:R-:W-:Y:S02]  /*1ea0*/  FADD.FTZ R116, R83, -R112 ;  /* 0x8000007053747221 */ /* 0x000fe40000010000 */
[----:B------:R-:W-:Y:S02]  /*1eb0*/  FFMA.FTZ R32, R51, R32, R62 ;  /* 0x0000002033207223 */ /* 0x000fe4000001003e */
[--C-:B------:R-:W-:Y:S02]  /*1ec0*/  FADD.FTZ R118, R97, -R112.reuse ;  /* 0x8000007061767221 */ /* 0x100fe40000010000 */
[----:B------:R-:W-:Y:S01]  /*1ed0*/  FADD.FTZ R120, R100, -R112 ;  /* 0x8000007064787221 */ /* 0x000fe20000010000 */
[----:B------:R-:W-:Y:S01]  /*1ee0*/  F2FP.BF16.PACK_AB R32, R33, R32 ;  /* 0x000000202120723e */ /* 0x000fe200000010ff */
[----:B------:R-:W-:-:S02]  /*1ef0*/  FMUL.FTZ R34, R109, R34 ;  /* 0x000000226d227220 */ /* 0x000fc40000410000 */
[C---:B------:R-:W-:Y:S02]  /*1f00*/  FMUL.FTZ R110, R109.reuse, R110 ;  /* 0x0000006e6d6e7220 */ /* 0x040fe40000410000 */
[C---:B------:R-:W-:Y:S02]  /*1f10*/  FMUL.FTZ R114, R109.reuse, R114 ;  /* 0x000000726d727220 */ /* 0x040fe40000410000 */
[C---:B------:R-:W-:Y:S02]  /*1f20*/  FMUL.FTZ R116, R109.reuse, R116 ;  /* 0x000000746d747220 */ /* 0x040fe40000410000 */
[C---:B------:R-:W-:Y:S02]  /*1f30*/  FMUL.FTZ R118, R109.reuse, R118 ;  /* 0x000000766d767220 */ /* 0x040fe40000410000 */
[----:B------:R-:W-:Y:S02]  /*1f40*/  FMUL.FTZ R120, R109, R120 ;  /* 0x000000786d787220 */ /* 0x000fe40000410000 */
        /* <DEDUP_REMOVED lines=12> */
.L_x_371:
[----:B------:R-:W-:Y:S05]  /*2010*/  BSYNC B0 ;  /* 0x0000000000007941 */ /* 0x000fea0003800000 */
.L_x_370:
[----:B------:R-:W-:Y:S01]  /*2020*/  BSSY B0, `(.L_x_372) ;  /* 0x0000021000007945 */ /* 0x000fe20003800000 */
[----:B------:R-:W-:Y:S05]  /*2030*/  @!P4 BRA `(.L_x_373) ;  /* 0x000001f00000c947 */ /* 0x000fea0003800000 */
[--C-:B0-2---:R-:W-:Y:S01]  /*2040*/  FADD.FTZ R32, R99, -R112.reuse ;  /* 0x8000007063207221 */ /* 0x105fe20000010000 */
[----:B------:R-:W-:Y:S01]  /*2050*/  HFMA2.MMA R111, -RZ, RZ, 0, 9.5367431640625e-07 ;  /* 0x00000010ff6f7435 */ /* 0x000fe200000001ff */
        /* <DEDUP_REMOVED lines=18> */
[----:B------:R-:W-:Y:S02]  /*2180*/  FFMA.FTZ R35, R71, R120, R80 ;  /* 0x0000007847237223 */ /* 0x000fe40000010050 */
[----:B------:R-:W-:Y:S02]  /*2190*/  FFMA.FTZ R112, R73, R112, R84 ;  /* 0x0000007049707223 */ /* 0x000fe40000010054 */
[----:B------:R-:W-:Y:S02]  /*21a0*/  FFMA.FTZ R109, R72, R118, R81 ;  /* 0x00000076486d7223 */ /* 0x000fe40000010051 */
[----:B------:R-:W-:Y:S01]  /*21b0*/  FFMA.FTZ R114, R70, R114, R79 ;  /* 0x0000007246727223 */ /* 0x000fe2000001004f */
[----:B------:R-:W-:Y:S01]  /*21c0*/  F2FP.BF16.PACK_AB R35, R112, R35 ;  /* 0x000000237023723e */ /* 0x000fe200000010ff */
[----:B------:R-:W-:Y:S01]  /*21d0*/  FFMA.FTZ R107, R68, R34, R77 ;  /* 0x00000022446b7223 */ /* 0x000fe2000001004d */
[----:B------:R-:W-:Y:S01]  /*21e0*/  F2FP.BF16.PACK_AB R34, R109, R116 ;  /* 0x000000746d22723e */ /* 0x000fe200000010ff */
[----:B------:R-:W-:Y:S01]  /*21f0*/  IMAD.WIDE.U32 R110, R82, R111, c[0x0][0x208] ;  /* 0x00008200526e7625 */ /* 0x000fe200078e006f */
[----:B------:R-:W-:-:S02]  /*2200*/  F2FP.BF16.PACK_AB R33, R114, R33 ;  /* 0x000000217221723e */ /* 0x000fc400000010ff */
[----:B------:R-:W-:-:S05]  /*2210*/  F2FP.BF16.PACK_AB R32, R107, R32 ;  /* 0x000000206b20723e */ /* 0x000fca00000010ff */
[----:B------:R0:W-:Y:S02]  /*2220*/  STG.E.128 [R110.64], R32 ;  /* 0x000000206e007986 */ /* 0x0001e4000c101d04 */
.L_x_373:
[----:B------:R-:W-:Y:S05]  /*2230*/  BSYNC B0 ;  /* 0x0000000000007941 */ /* 0x000fea0003800000 */
.L_x_372:
[----:B0-2---:R-:W-:-:S05]  /*2240*/  MOV R33, 0x4 ;  /* 0x0000000400217802 */ /* 0x005fca0000000f00 */
[----:B------:R-:W-:-:S05]  /*2250*/  IMAD R76, R33, c[0x0][0x160], R76 ;  /* 0x00005800214c7a24 */ /* 0x000fca00078e024c */
[----:B------:R-:W-:-:S13]  /*2260*/  ISETP.GE.AND P0, PT, R76, c[0x0][0x164], PT ;  /* 0x000059004c007a0c */ /* 0x000fda0003f06270 */
[----:B------:R-:W-:Y:S01]  /*2270*/  @P0 CALL.REL.NOINC `(.L_x_374) ;  /* 0x0000001000000944 */ /* 0x000fe20003c00000 */
[----:B------:R-:W-:Y:S05]  /*2280*/  BRA `(.L_x_375) ;  /* 0xffffe63000007947 */ /* 0x000fea000383ffff */
.L_x_374:
[----:B------:R-:W-:Y:S05]  /*2290*/  EXIT ;  /* 0x000000000000794d */ /* 0x000fea0003800000 */
.L_x_366:
[----:B------:R-:W-:Y:S01]  /*22a0*/  HFMA2.MMA R109, -RZ, RZ, 0, 5.9604644775390625e-08 ;  /* 0x00000001ff6d7435 */ /* 0x000fe200000001ff */
[----:B------:R-:W-:Y:S02]  /*22b0*/  MOV R35, 0x1f ;  /* 0x0000001f00237802 */ /* 0x000fe40000000f00 */
[----:B------:R-:W-:Y:S02]  /*22c0*/  MOV R112, 0xffffffff ;  /* 0xffffffff00707802 */ /* 0x000fe40000000f00 */
[----:B------:R-:W-:Y:S02]  /*22d0*/  MOV R32, 0x22f0 ;  /* 0x000022f000207802 */ /* 0x000fe40000000f00 */
[----:B------:R-:W-:Y:S05]  /*22e0*/  CALL.REL.NOINC `($__internal_4_$__cuda_sm70_shflsync_bfly_p) ;  /* 0x000006c000007944 */ /* 0x000fea0003c00000 */
[----:B-1----:R-:W-:Y:S01]  /*22f0*/  MOV R33, R109 ;  /* 0x0000006d00217202 */ /* 0x002fe20000000f00 */
[----:B0-----:R-:W-:Y:S05]  /*2300*/  BRA `(.L_x_376) ;  /* 0xfffff37000007947 */ /* 0x001fea000383ffff */
.L_x_367:
[----:B------:R-:W-:Y:S01]  /*2310*/  HFMA2.MMA R109, -RZ, RZ, 0, 1.1920928955078125e-07 ;  /* 0x00000002ff6d7435 */ /* 0x000fe200000001ff */
[----:B0-----:R-:W-:Y:S02]  /*2320*/  MOV R34, R111 ;  /* 0x0000006f00227202 */ /* 0x001fe40000000f00 */
[----:B------:R-:W-:Y:S02]  /*2330*/  MOV R35, 0x1f ;  /* 0x0000001f00237802 */ /* 0x000fe40000000f00 */
[----:B------:R-:W-:-:S02]  /*2340*/  MOV R112, 0xffffffff ;  /* 0xffffffff00707802 */ /* 0x000fc40000000f00 */
[----:B------:R-:W-:Y:S02]  /*2350*/  MOV R32, 0x2370 ;  /* 0x0000237000207802 */ /* 0x000fe40000000f00 */
[----:B------:R-:W-:Y:S05]  /*2360*/  CALL.REL.NOINC `($__internal_4_$__cuda_sm70_shflsync_bfly_p) ;  /* 0x0000064000007944 */ /* 0x000fea0003c00000 */
[----:B01----:R-:W-:Y:S01]  /*2370*/  FADD.FTZ R34, R111, R109 ;  /* 0x0000006d6f227221 */ /* 0x003fe20000010000 */
[----:B------:R-:W-:Y:S01]  /*2380*/  HFMA2.MMA R109, -RZ, RZ, 0, 2.384185791015625e-07 ;  /* 0x00000004ff6d7435 */ /* 0x000fe200000001ff */
[----:B------:R-:W-:Y:S02]  /*2390*/  MOV R35, 0x1f ;  /* 0x0000001f00237802 */ /* 0x000fe40000000f00 */
[----:B------:R-:W-:Y:S02]  /*23a0*/  MOV R112, 0xffffffff ;  /* 0xffffffff00707802 */ /* 0x000fe40000000f00 */
[----:B------:R-:W-:Y:S02]  /*23b0*/  MOV R32, 0x23d0 ;  /* 0x000023d000207802 */ /* 0x000fe40000000f00 */
[----:B------:R-:W-:Y:S05]  /*23c0*/  CALL.REL.NOINC `($__internal_4_$__cuda_sm70_shflsync_bfly_p) ;  /* 0x000005e000007944 */ /* 0x000fea0003c00000 */
[----:B01----:R-:W-:Y:S01]  /*23d0*/  FADD.FTZ R34, R34, R109 ;  /* 0x0000006d22227221 */ /* 0x003fe20000010000 */
[----:B------:R-:W-:Y:S01]  /*23e0*/  HFMA2.MMA R109, -RZ, RZ, 0, 4.76837158203125e-07 ;  /* 0x00000008ff6d7435 */ /* 0x000fe200000001ff */
[----:B------:R-:W-:Y:S02]  /*23f0*/  MOV R35, 0x1f ;  /* 0x0000001f00237802 */ /* 0x000fe40000000f00 */
[----:B------:R-:W-:-:S02]  /*2400*/  MOV R112, 0xffffffff ;  /* 0xffffffff00707802 */ /* 0x000fc40000000f00 */
[----:B------:R-:W-:Y:S02]  /*2410*/  MOV R32, 0x2430 ;  /* 0x0000243000207802 */ /* 0x000fe40000000f00 */
[----:B------:R-:W-:Y:S05]  /*2420*/  CALL.REL.NOINC `($__internal_4_$__cuda_sm70_shflsync_bfly_p) ;  /* 0x0000058000007944 */ /* 0x000fea0003c00000 */
[----:B01----:R-:W-:Y:S01]  /*2430*/  FADD.FTZ R34, R34, R109 ;  /* 0x0000006d22227221 */ /* 0x003fe20000010000 */
[----:B------:R-:W-:Y:S01]  /*2440*/  HFMA2.MMA R109, -RZ, RZ, 0, 9.5367431640625e-07 ;  /* 0x00000010ff6d7435 */ /* 0x000fe200000001ff */
[----:B------:R-:W-:Y:S02]  /*2450*/  MOV R35, 0x1f ;  /* 0x0000001f00237802 */ /* 0x000fe40000000f00 */
[----:B------:R-:W-:Y:S02]  /*2460*/  MOV R112, 0xffffffff ;  /* 0xffffffff00707802 */ /* 0x000fe40000000f00 */
[----:B------:R-:W-:Y:S02]  /*2470*/  MOV R32, 0x2490 ;  /* 0x0000249000207802 */ /* 0x000fe40000000f00 */
[----:B------:R-:W-:Y:S05]  /*2480*/  CALL.REL.NOINC `($__internal_4_$__cuda_sm70_shflsync_bfly_p) ;  /* 0x0000052000007944 */ /* 0x000fea0003c00000 */
[----:B-1----:R-:W-:Y:S01]  /*2490*/  FADD.FTZ R107, R34, R109 ;  /* 0x0000006d226b7221 */ /* 0x002fe20000010000 */
[----:B------:R-:W-:Y:S01]  /*24a0*/  HFMA2.MMA R109, -RZ, RZ, 0, 5.9604644775390625e-08 ;  /* 0x00000001ff6d7435 */ /* 0x000fe200000001ff */
[----:B0-----:R-:W-:Y:S02]  /*24b0*/  MOV R112, 0xffffffff ;  /* 0xffffffff00707802 */ /* 0x001fe40000000f00 */
        /* <DEDUP_REMOVED lines=49> */
[----:B------:R-:W-:Y:S01]  /*27d0*/  @P5 FFMA.FTZ R34, R32, R32, R35 ;  /* 0x0000002020225223 */ /* 0x000fe20000010023 */
[----:B------:R-:W-:Y:S02]  /*27e0*/  MOV R35, 0x1f ;  /* 0x0000001f00237802 */ /* 0x000fe40000000f00 */
[----:B------:R-:W-:Y:S02]  /*27f0*/  MOV R32, 0x2810 ;  /* 0x0000281000207802 */ /* 0x000fe40000000f00 */
[----:B------:R-:W-:Y:S05]  /*2800*/  CALL.REL.NOINC `($__internal_4_$__cuda_sm70_shflsync_bfly_p) ;  /* 0x000001a000007944 */ /* 0x000fea0003c00000 */
[----:B01----:R-:W-:Y:S01]  /*2810*/  FADD.FTZ R34, R34, R109 ;  /* 0x0000006d22227221 */ /* 0x003fe20000010000 */
[----:B------:R-:W-:Y:S01]  /*2820*/  HFMA2.MMA R109, -RZ, RZ, 0, 1.1920928955078125e-07 ;  /* 0x00000002ff6d7435 */ /* 0x000fe200000001ff */
[----:B------:R-:W-:Y:S02]  /*2830*/  MOV R35, 0x1f ;  /* 0x0000001f00237802 */ /* 0x000fe40000000f00 */
[----:B------:R-:W-:Y:S02]  /*2840*/  MOV R112, 0xffffffff ;  /* 0xffffffff00707802 */ /* 0x000fe40000000f00 */
[----:B------:R-:W-:Y:S02]  /*2850*/  MOV R32, 0x2870 ;  /* 0x0000287000207802 */ /* 0x000fe40000000f00 */
[----:B------:R-:W-:Y:S05]  /*2860*/  CALL.REL.NOINC `($__internal_4_$__cuda_sm70_shflsync_bfly_p) ;  /* 0x0000014000007944 */ /* 0x000fea0003c00000 */
[----:B01----:R-:W-:Y:S01]  /*2870*/  FADD.FTZ R34, R34, R109 ;  /* 0x0000006d22227221 */ /* 0x003fe20000010000 */
[----:B------:R-:W-:Y:S01]  /*2880*/  HFMA2.MMA R109, -RZ, RZ, 0, 2.384185791015625e-07 ;  /* 0x00000004ff6d7435 */ /* 0x000fe200000001ff */
[----:B------:R-:W-:-:S02]  /*2890*/  MOV R35, 0x1f ;  /* 0x0000001f00237802 */ /* 0x000fc40000000f00 */
[----:B------:R-:W-:Y:S02]  /*28a0*/  MOV R112, 0xffffffff ;  /* 0xffffffff00707802 */ /* 0x000fe40000000f00 */
[----:B------:R-:W-:Y:S02]  /*28b0*/  MOV R32, 0x28d0 ;  /* 0x000028d000207802 */ /* 0x000fe40000000f00 */
[----:B------:R-:W-:Y:S05]  /*28c0*/  CALL.REL.NOINC `($__internal_4_$__cuda_sm70_shflsync_bfly_p) ;  /* 0x000000e000007944 */ /* 0x000fea0003c00000 */
[----:B01----:R-:W-:Y:S01]  /*28d0*/  FADD.FTZ R34, R34, R109 ;  /* 0x0000006d22227221 */ /* 0x003fe20000010000 */
[----:B------:R-:W-:Y:S01]  /*28e0*/  HFMA2.MMA R109, -RZ, RZ, 0, 4.76837158203125e-07 ;  /* 0x00000008ff6d7435 */ /* 0x000fe200000001ff */
[----:B------:R-:W-:Y:S02]  /*28f0*/  MOV R35, 0x1f ;  /* 0x0000001f00237802 */ /* 0x000fe40000000f00 */
[----:B------:R-:W-:Y:S02]  /*2900*/  MOV R112, 0xffffffff ;  /* 0xffffffff00707802 */ /* 0x000fe40000000f00 */
[----:B------:R-:W-:Y:S02]  /*2910*/  MOV R32, 0x2930 ;  /* 0x0000293000207802 */ /* 0x000fe40000000f00 */
[----:B------:R-:W-:Y:S05]  /*2920*/  CALL.REL.NOINC `($__internal_4_$__cuda_sm70_shflsync_bfly_p) ;  /* 0x0000008000007944 */ /* 0x000fea0003c00000 */
[----:B-1----:R-:W-:Y:S01]  /*2930*/  FADD.FTZ R110, R34, R109 ;  /* 0x0000006d226e7221 */ /* 0x002fe20000010000 */
[----:B------:R-:W-:Y:S01]  /*2940*/  HFMA2.MMA R109, -RZ, RZ, 0, 9.5367431640625e-07 ;  /* 0x00000010ff6d7435 */ /* 0x000fe200000001ff */
[----:B0-----:R-:W-:-:S02]  /*2950*/  MOV R35, 0x1f ;  /* 0x0000001f00237802 */ /* 0x001fc40000000f00 */
[----:B------:R-:W-:Y:S02]  /*2960*/  MOV R112, 0xffffffff ;  /* 0xffffffff00707802 */ /* 0x000fe40000000f00 */
[----:B------:R-:W-:Y:S02]  /*2970*/  MOV R34, R110 ;  /* 0x0000006e00227202 */ /* 0x000fe40000000f00 */
[----:B------:R-:W-:Y:S02]  /*2980*/  MOV R32, 0x29a0 ;  /* 0x000029a000207802 */ /* 0x000fe40000000f00 */
[----:B------:R-:W-:Y:S05]  /*2990*/  CALL.REL.NOINC `($__internal_4_$__cuda_sm70_shflsync_bfly_p) ;  /* 0x0000001000007944 */ /* 0x000fea0003c00000 */
[----:B01----:R-:W-:Y:S05]  /*29a0*/  BRA `(.L_x_377) ;  /* 0xfffff12000007947 */ /* 0x003fea000383ffff */
        .weak           $__internal_4_$__cuda_sm70_shflsync_bfly_p
        .type           $__internal_4_$__cuda_sm70_shflsync_bfly_p,@function
        .size           $__internal_4_$__cuda_sm70_shflsync_bfly_p,(.L_x_22172 - $__internal_4_$__cuda_sm70_shflsync_bfly_p)
$__internal_4_$__cuda_sm70_shflsync_bfly_p:
[----:B------:R-:W-:Y:S01]  /*29b0*/  HFMA2.MMA R33, -RZ, RZ, 0, 0 ;  /* 0x00000000ff217435 */ /* 0x000fe200000001ff */
[----:B------:R-:W-:Y:S04]  /*29c0*/  WARPSYNC R112 ;  /* 0x0000007000007348 */ /* 0x000fe80003800000 */
[----:B------:R0:W1:Y:S01]  /*29d0*/  SHFL.BFLY PT, R109, R34, R109, R35 ;  /* 0x0c00006d226d7389 */ /* 0x00006200000e0023 */
[----:B------:R-:W-:Y:S05]  /*29e0*/  RET.REL.NODEC R32 `(_ZN10layer_norm13ln_fwd_kernelINS_13Kernel_traitsI13__nv_bfloat16S2_S2_S2_fjLj768ELj1ELj4ELj1ELj16ENS_18Kernel_traits_baseILj768ES2_S2_S2_S2_fjLj128EEEEELb0ELb1ELb0ELb0EEEvNS_9FwdParamsE) ;  /* 0xffffd61020007950 */ /* 0x000fea0003c3ffff */
.L_x_378:
        /* <DEDUP_REMOVED lines=9> */
.L_x_22172:


//--------------------- .text._ZN10layer_norm13ln_fwd_kernelINS_13Kernel_traitsI13__nv_bfloat16S2_S2_S2_fjLj768ELj1ELj4ELj1ELj16ENS_18Kernel_traits_baseILj768ES2_S2_S2_S2_fjLj128EEEEELb0ELb1ELb0ELb1EEEvNS_9FwdParamsE --------------------------
	.section	.text._ZN10layer_norm13ln_fwd_kernelINS_13Kernel_traitsI13__nv_bfloat16S2_S2_S2_fjLj768ELj1ELj4ELj1ELj16ENS_18Kernel_traits_baseILj768ES2_S2_S2_S2_fjLj128EEEEELb0ELb1ELb0ELb1EEEvNS_9FwdParamsE,"ax",@progbits
	.sectioninfo	@"SHI_REGISTERS=127"
	.align	128
        .global         _ZN10layer_norm13ln_fwd_kernelINS_13Kernel_traitsI13__nv_bfloat16S2_S2_S2_fjLj768ELj1ELj4ELj1ELj16ENS_18Kernel_traits_baseILj768ES2_S2_S2_S2_fjLj128EEEEELb0ELb1ELb0ELb1EEEvNS_9FwdParamsE
        .type           _ZN10layer_norm13ln_fwd_kernelINS_13Kernel_traitsI13__nv_bfloat16S2_S2_S2_fjLj768ELj1ELj4ELj1ELj16ENS_18Kernel_traits_baseILj768ES2_S2_S2_S2_fjLj128EEEEELb0ELb1ELb0ELb1EEEvNS_9FwdParamsE,@function
        .size           _ZN10layer_norm13ln_fwd_kernelINS_13Kernel_traitsI13__nv_bfloat16S2_S2_S2_fjLj768ELj1ELj4ELj1ELj16ENS_18Kernel_traits_baseILj768ES2_S2_S2_S2_fjLj128EEEEELb0ELb1ELb0ELb1EEEvNS_9FwdParamsE,(.L_x_22173 - _ZN10layer_norm13ln_fwd_kernelINS_13Kernel_traitsI13__nv_bfloat16S2_S2_S2_fjLj768ELj1ELj4ELj1ELj16ENS_18Kernel_traits_baseILj768ES2_S2_S2_S2_fjLj128EEEEELb0ELb1ELb0ELb1EEEvNS_9FwdParamsE)
        .other          _ZN10layer_norm13ln_fwd_kernelINS_13Kernel_traitsI13__nv_bfloat16S2_S2_S2_fjLj768ELj1ELj4ELj1ELj16ENS_18Kernel_traits_baseILj768ES2_S2_S2_S2_fjLj128EEEEELb0ELb1ELb0ELb1EEEvNS_9FwdParamsE,@"STO_CUDA_ENTRY STV_DEFAULT"
_ZN10layer_norm13ln_fwd_kernelINS_13Kernel_traitsI13__nv_bfloat16S2_S2_S2_fjLj768ELj1ELj4ELj1ELj16ENS_18Kernel_traits_baseILj768ES2_S2_S2_S2_fjLj128EEEEELb0ELb1ELb0ELb1EEEvNS_9FwdParamsE:
.text._ZN10layer_norm13ln_fwd_kernelINS_13Kernel_traitsI13__nv_bfloat16S2_S2_S2_fjLj768ELj1ELj4ELj1ELj16ENS_18Kernel_traits_baseILj768ES2_S2_S2_S2_fjLj128EEEEELb0ELb1ELb0ELb1EEEvNS_9FwdParamsE:
        /* <DEDUP_REMOVED lines=12> */
[----:B------:R-:W-:Y:S02]  /*00c0*/  SHF.R.U32.HI R4, RZ, 0x5, R5 ;  /* 0x00000005ff047819 */ /* 0x000fe40000011605 */
[----:B------:R-:W-:Y:S01]  /*00d0*/  LOP3.LUT R0, R5, 0x1f, RZ, 0xc0, !PT ;  /* 0x0000001f05007812 */ /* 0x000fe200078ec0ff */
[----:B------:R0:W5:Y:S01]  /*00e0*/  @P0 LDG.E.128 R36, [R2.64+0x400] ;  /* 0x0004000402240981 */ /* 0x000162000c1e1d00 */
[----:B-1----:R-:W-:Y:S02]  /*00f0*/  LEA R78, R7, R4, 0x2 ;  /* 0x00000004074e7211 */ /* 0x002fe400078e10ff */
[----:B------:R-:W-:-:S02]  /*0100*/  LEA R4, P2, R0, c[0x0][0x1c8], 0x4 ;  /* 0x0000720000047a11 */ /* 0x000fc400078420ff */
[----:B------:R-:W-:Y:S02]  /*0110*/  ISETP.GE.AND P1, PT, R78, c[0x0][0x164], PT ;  /* 0x000059004e007a0c */ /* 0x000fe40003f26270 */
[----:B------:R-:W-:-:S11]  /*0120*/  IADD3.X R5, RZ, c[0x0][0x1cc], RZ, P2, !PT ;  /* 0x00007300ff057a10 */ /* 0x000fd600017fe4ff */
[----:B------:R-:W-:Y:S05]  /*0130*/  @P1 EXIT ;  /* 0x000000000000194d */ /* 0x000fea0003800000 */
[----:B0-----:R-:W-:Y:S01]  /*0140*/  IADD3 R2, P1, R6, c[0x0][0x1b0], RZ ;  /* 0x00006c0006027a10 */ /* 0x001fe20007f3e0ff */
[----:B------:R0:W2:Y:S03]  /*0150*/  LDG.E.128 R40, [R4.64] ;  /* 0x0000000404287981 */ /* 0x0000a6000c1e1d00 */
[----:B------:R-:W-:Y:S01]  /*0160*/  IADD3.X R3, RZ, c[0x0][0x1b4], RZ, P1, !PT ;  /* 0x00006d00ff037a10 */ /* 0x000fe20000ffe4ff */
[----:B------:R0:W3:Y:S04]  /*0170*/  LDG.E.128 R44, [R4.64+0x200] ;  /* 0x00020004042c7981 */ /* 0x0000e8000c1e1d00 */
[----:B------:R1:W4:Y:S04]  /*0180*/  LDG.E.128 R32, [R2.64] ;  /* 0x0000000402207981 */ /* 0x000328000c1e1d00 */
[----:B------:R1:W3:Y:S04]  /*0190*/  LDG.E.128 R28, [R2.64+0x200] ;  /* 0x00020004021c7981 */ /* 0x0002e8000c1e1d00 */
[----:B------:R1:W3:Y:S04]  /*01a0*/  LDG.E.128 R24, [R2.64+0x400] ;  /* 0x0004000402187981 */ /* 0x0002e8000c1e1d00 */
[----:B------:R0:W3:Y:S01]  /*01b0*/  LDG.E.128 R48, [R4.64+0x400] ;  /* 0x0004000404307981 */ /* 0x0000e2000c1e1d00 */
[----:B-----5:R-:W-:Y:S01]  /*01c0*/  @!P0 CS2R R8, SRZ ;  /* 0x0000000000088805 */ /* 0x020fe2000001ff00 */
[----:B------:R-:W-:Y:S01]  /*01d0*/  @!P0 CS2R R10, SRZ ;  /* 0x00000000000a8805 */ /* 0x000fe2000001ff00 */
[----:B------:R-:W-:Y:S01]  /*01e0*/  @!P0 CS2R R16, SRZ ;  /* 0x0000000000108805 */ /* 0x000fe2000001ff00 */
[----:B------:R-:W-:Y:S01]  /*01f0*/  @!P0 CS2R R18, SRZ ;  /* 0x0000000000128805 */ /* 0x000fe2000001ff00 */
[----:B------:R-:W-:Y:S01]  /*0200*/  @!P0 CS2R R36, SRZ ;  /* 0x0000000000248805 */ /* 0x000fe2000001ff00 */
[----:B------:R-:W-:Y:S01]  /*0210*/  @!P0 CS2R R38, SRZ ;  /* 0x0000000000268805 */ /* 0x000fe2000001ff00 */
[----:B-1----:R-:W-:-:S02]  /*0220*/  PRMT R2, RZ, 0x5410, R8 ;  /* 0x00005410ff027816 */ /* 0x002fc40000000008 */
[----:B------:R-:W-:Y:S02]  /*0230*/  PRMT R3, RZ, 0x7610, R8 ;  /* 0x00007610ff037816 */ /* 0x000fe40000000008 */
[--C-:B0-----:R-:W-:Y:S02]  /*0240*/  PRMT R4, RZ, 0x5410, R9.reuse ;  /* 0x00005410ff047816 */ /* 0x101fe40000000009 */
        /* <DEDUP_REMOVED lines=20> */
[----:B------:R-:W-:Y:S01]  /*0390*/  PRMT R53, RZ, 0x7610, R39 ;  /* 0x00007610ff357816 */ /* 0x000fe20000000027 */
[----:B------:R-:W-:Y:S01]  /*03a0*/  ULDC.U8 UR6, c[0x0][0x1f0] ;  /* 0x00007c0000067ab9 */ /* 0x000fe20000000000 */
[----:B--2---:R-:W-:-:S02]  /*03b0*/  PRMT R54, RZ, 0x5410, R40 ;  /* 0x00005410ff367816 */ /* 0x004fc40000000028 */
[----:B------:R-:W-:Y:S02]  /*03c0*/  PRMT R55, RZ, 0x7610, R40 ;  /* 0x00007610ff377816 */ /* 0x000fe40000000028 */
[--C-:B------:R-:W-:Y:S02]  /*03d0*/  PRMT R56, RZ, 0x5410, R41.reuse ;  /* 0x00005410ff387816 */ /* 0x100fe40000000029 */
[----:B------:R-:W-:Y:S02]  /*03e0*/  PRMT R57, RZ, 0x7610, R41 ;  /* 0x00007610ff397816 */ /* 0x000fe40000000029 */
[--C-:B----4-:R-:W-:Y:S02]  /*03f0*/  PRMT R77, RZ, 0x5410, R33.reuse ;  /* 0x00005410ff4d7816 */ /* 0x110fe40000000021 */
[----:B------:R-:W-:Y:S02]  /*0400*/  PRMT R80, RZ, 0x7610, R33 ;  /* 0x00007610ff507816 */ /* 0x000fe40000000021 */
[----:B------:R-:W-:-:S02]  /*0410*/  PRMT R33, RZ, 0x5410, R34 ;  /* 0x00005410ff217816 */ /* 0x000fc40000000022 */
[----:B---3--:R-:W-:Y:S02]  /*0420*/  PRMT R85, RZ, 0x5410, R30 ;  /* 0x00005410ff557816 */ /* 0x008fe4000000001e */
        /* <DEDUP_REMOVED lines=32> */
[----:B------:R-:W-:Y:S02]  /*0630*/  PRMT R26, RZ, 0x7610, R32 ;  /* 0x00007610ff1a7816 */ /* 0x000fe40000000020 */
.L_x_382:
[----:B------:R-:W-:Y:S01]  /*0640*/  ISETP.NE.U32.AND P0, PT, RZ, c[0x0][0x1c0], PT ;  /* 0x00007000ff007a0c */ /* 0x000fe20003f05070 */
[----:B------:R-:W-:Y:S01]  /*0650*/  IMAD R24, R78, c[0x0][0x168], RZ ;  /* 0x00005a004e187a24 */ /* 0x000fe200078e02ff */
[----:B------:R-:W-:Y:S01]  /*0660*/  ISETP.NE.U32.AND P1, PT, RZ, c[0x0][0x180], PT ;  /* 0x00006000ff007a0c */ /* 0x000fe20003f25070 */
[----:B------:R-:W-:Y:S01]  /*0670*/  HFMA2.MMA R109, -RZ, RZ, 0, 9.5367431640625e-07 ;  /* 0x00000010ff6d7435 */ /* 0x000fe200000001ff */
[----:B------:R-:W-:-:S02]  /*0680*/  ISETP.NE.AND.EX P0, PT, RZ, c[0x0][0x1c4], PT, P0 ;  /* 0x00007100ff007a0c */ /* 0x000fc40003f05300 */
[----:B------:R-:W-:Y:S02]  /*0690*/  SHF.R.S32.HI R25, RZ, 0x1f, R24 ;  /* 0x0000001fff197819 */ /* 0x000fe40000011418 */
[----:B------:R-:W-:Y:S02]  /*06a0*/  ISETP.NE.AND.EX P1, PT, RZ, c[0x0][0x184], PT, P1 ;  /* 0x00006100ff007a0c */ /* 0x000fe40003f25310 */
[----:B------:R-:W-:-:S04]  /*06b0*/  LEA.HI R25, R25, R24, RZ, 0x3 ;  /* 0x0000001819197211 */ /* 0x000fc800078f18ff */
[----:B------:R-:W-:-:S03]  /*06c0*/  LEA.HI.SX32 R110, R25, R0, 0x1d ;  /* 0x00000000196e7211 */ /* 0x000fc600078feaff */
[----:B------:R-:W-:Y:S02]  /*06d0*/  @P0 MOV R29, 0x2 ;  /* 0x00000002001d0802 */ /* 0x000fe40000000f00 */
[----:B------:R-:W-:-:S04]  /*06e0*/  IMAD.WIDE.U32 R40, R110, R109, c[0x0][0x170] ;  /* 0x00005c006e287625 */ /* 0x000fc800078e006d */
[----:B------:R-:W-:Y:S01]  /*06f0*/  @P0 IMAD.WIDE R28, R78, R29, c[0x0][0x1c0] ;  /* 0x000070004e1c0625 */ /* 0x000fe200078e021d */
[C---:B------:R-:W-:Y:S01]  /*0700*/  @P1 LEA R24, P2, R110.reuse, c[0x0][0x180], 0x4 ;  /* 0x000060006e181a11 */ /* 0x040fe200078420ff */
[----:B------:R-:W2:Y:S04]  /*0710*/  LDG.E.128 R40, [R40.64] ;  /* 0x0000000428287981 */ /* 0x000ea8000c1e1d00 */
[----:B------:R-:W3:Y:S01]  /*0720*/  @P0 LDG.E.U16 R28, [R28.64] ;  /* 0x000000041c1c0981 */ /* 0x000ee2000c1e1500 */
[----:B------:R-:W-:-:S05]  /*0730*/  @P1 LEA.HI.X R25, R110, c[0x0][0x184], RZ, 0x4, P2 ;  /* 0x000061006e191a11 */ /* 0x000fca00010f24ff */
[----:B------:R0:W4:Y:S01]  /*0740*/  @P1 LDG.E.128 R36, [R24.64] ;  /* 0x0000000418241981 */ /* 0x000122000c1e1d00 */
[----:B------:R-:W-:Y:S01]  /*0750*/  HFMA2.MMA R100, -RZ, RZ, 1.875, 0 ;  /* 0x3f800000ff647435 */ /* 0x000fe200000001ff */
[C---:B------:R-:W-:Y:S02]  /*0760*/  SHF.L.U32 R48, R110.reuse, 0x4, RZ ;  /* 0x000000046e307819 */ /* 0x040fe400000006ff */
[----:B------:R-:W-:Y:S02]  /*0770*/  IADD3 R96, R110, 0x20, RZ ;  /* 0x000000206e607810 */ /* 0x000fe40007ffe0ff */
[----:B--2---:R-:W-:Y:S02]  /*0780*/  PRMT R45, RZ, 0x7610, R40 ;  /* 0x00007610ff2d7816 */ /* 0x004fe40000000028 */
[----:B---3--:R-:W-:Y:S02]  /*0790*/  @P0 PRMT R100, RZ, 0x5410, R28 ;  /* 0x00005410ff640816 */ /* 0x008fe4000000001c */
[----:B0-----:R-:W-:-:S03]  /*07a0*/  PRMT R25, RZ, 0x5410, R40 ;  /* 0x00005410ff197816 */ /* 0x001fc60000000028 */
[-C--:B------:R-:W-:Y:S01]  /*07b0*/  FMUL.FTZ R24, R45, R100.reuse ;  /* 0x000000642d187220 */ /* 0x080fe20000410000 */
[----:B------:R-:W-:Y:S01]  /*07c0*/  PRMT R47, RZ, 0x5410, R41 ;  /* 0x00005410ff2f7816 */ /* 0x000fe20000000029 */
[----:B------:R-:W-:Y:S02]  /*07d0*/  FMUL.FTZ R29, R25, R100 ;  /* 0x00000064191d7220 */ /* 0x000fe40000410000 */
[----:B------:R-:W-:Y:S01]  /*07e0*/  FMUL.FTZ R51, R55, R24 ;  /* 0x0000001837337220 */ /* 0x000fe20000410000 */
[----:B----4-:R-:W-:Y:S02]  /*07f0*/  @P1 PRMT R24, RZ, 0x7610, R36 ;  /* 0x00007610ff181816 */ /* 0x010fe40000000024 */
[----:B------:R-:W-:Y:S01]  /*0800*/  PRMT R95, RZ, 0x7610, R42 ;  /* 0x00007610ff5f7816 */ /* 0x000fe2000000002a */
[----:B------:R-:W-:Y:S01]  /*0810*/  FMUL.FTZ R50, R54, R29 ;  /* 0x0000001d36327220 */ /* 0x000fe20000410000 */
[----:B------:R-:W-:Y:S02]  /*0820*/  @P1 PRMT R25, RZ, 0x5410, R36 ;  /* 0x00005410ff191816 */ /* 0x000fe40000000024 */
[--C-:B------:R-:W-:Y:S01]  /*0830*/  PRMT R97, RZ, 0x5410, R43.reuse ;  /* 0x00005410ff617816 */ /* 0x100fe2000000002b */
[-C--:B------:R-:W-:Y:S01]  /*0840*/  FMUL.FTZ R47, R47, R100.reuse ;  /* 0x000000642f2f7220 */ /* 0x080fe20000410000 */
[----:B------:R-:W-:Y:S01]  /*0850*/  PRMT R43, RZ, 0x7610, R43 ;  /* 0x00007610ff2b7816 */ /* 0x000fe2000000002b */
[----:B------:R-:W-:Y:S01]  /*0860*/  @P1 FADD.FTZ R51, R51, R24 ;  /* 0x0000001833331221 */ /* 0x000fe20000010000 */
[----:B------:R-:W-:Y:S01]  /*0870*/  PRMT R49, RZ, 0x5410, R42 ;  /* 0x00005410ff317816 */ /* 0x000fe2000000002a */
[----:B------:R-:W-:-:S02]  /*0880*/  FMUL.FTZ R24, R95, R100 ;  /* 0x000000645f187220 */ /* 0x000fc40000410000 */
[----:B------:R-:W-:Y:S01]  /*0890*/  @P1 FADD.FTZ R50, R50, R25 ;  /* 0x0000001932321221 */ /* 0x000fe20000010000 */
[----:B------:R-:W-:Y:S01]  /*08a0*/  @P1 PRMT R25, RZ, 0x5410, R37 ;  /* 0x00005410ff191816 */ /* 0x000fe20000000025 */
[-C--:B------:R-:W-:Y:S02]  /*08b0*/  FMUL.FTZ R97, R97, R100.reuse ;  /* 0x0000006461617220 */ /* 0x080fe40000410000 */
[----:B------:R-:W-:Y:S02]  /*08c0*/  FMUL.FTZ R90, R56, R47 ;  /* 0x0000002f385a7220 */ /* 0x000fe40000410000 */
[----:B------:R-:W-:Y:S02]  /*08d0*/  FMUL.FTZ R28, R43, R100 ;  /* 0x000000642b1c7220 */ /* 0x000fe40000410000 */
[----:B------:R-:W-:Y:S01]  /*08e0*/  FMUL.FTZ R95, R59, R24 ;  /* 0x000000183b5f7220 */ /* 0x000fe20000410000 */
[----:B------:R-:W-:Y:S01]  /*08f0*/  @P1 PRMT R24, RZ, 0x7610, R38 ;  /* 0x00007610ff181816 */ /* 0x000fe20000000026 */
[----:B------:R-:W-:Y:S01]  /*0900*/  FMUL.FTZ R49, R49, R100 ;  /* 0x0000006431317220 */ /* 0x000fe20000410000 */
[----:B------:R-:W-:Y:S01]  /*0910*/  PRMT R41, RZ, 0x7610, R41 ;  /* 0x00007610ff297816 */ /* 0x000fe20000000029 */
[----:B------:R-:W-:-:S02]  /*0920*/  FMUL.FTZ R94, R60, R97 ;  /* 0x000000613c5e7220 */ /* 0x000fc40000410000 */
[----:B------:R-:W-:Y:S01]  /*0930*/  @P1 FADD.FTZ R90, R90, R25 ;  /* 0x000000195a5a1221 */ /* 0x000fe20000010000 */
[----:B------:R-:W-:Y:S01]  /*0940*/  @P1 PRMT R25, RZ, 0x5410, R38 ;  /* 0x00005410ff191816 */ /* 0x000fe20000000026 */
[----:B------:R-:W-:Y:S01]  /*0950*/  FMUL.FTZ R97, R61, R28 ;  /* 0x0000001c3d617220 */ /* 0x000fe20000410000 */
[----:B------:R-:W-:Y:S01]  /*0960*/  @P1 PRMT R28, RZ, 0x7610, R39 ;  /* 0x00007610ff1c1816 */ /* 0x000fe20000000027 */
[----:B------:R-:W-:Y:S02]  /*0970*/  FMUL.FTZ R92, R58, R49 ;  /* 0x000000313a5c7220 */ /* 0x000fe40000410000 */
[----:B------:R-:W-:Y:S02]  /*0980*/  @P1 FADD.FTZ R95, R95, R24 ;  /* 0x000000185f5f1221 */ /* 0x000fe40000010000 */
[----:B------:R-:W-:Y:S02]  /*0990*/  FMUL.FTZ R24, R41, R100 ;  /* 0x0000006429187220 */ /* 0x000fe40000410000 */
[----:B------:R-:W-:Y:S01]  /*09a0*/  @P1 FADD.FTZ R92, R92, R25 ;  /* 0x000000195c5c1221 */ /* 0x000fe20000010000 */
[----:B------:R-:W-:Y:S01]  /*09b0*/  @P1 PRMT R25, RZ, 0x5410, R39 ;  /* 0x00005410ff191816 */ /* 0x000fe20000000027 */
[----:B------:R-:W-:Y:S01]  /*09c0*/  @P1 FADD.FTZ R97, R97, R28 ;  /* 0x0000001c61611221 */ /* 0x000fe20000010000 */
[----:B------:R-:W-:Y:S01]  /*09d0*/  @P1 PRMT R28, RZ, 0x7610, R37 ;  /* 0x00007610ff1c1816 */ /* 0x000fe20000000025 */
[----:B------:R-:W-:Y:S01]  /*09e0*/  FMUL.FTZ R99, R57, R24 ;  /* 0x0000001839637220 */ /* 0x000fe20000410000 */
[----:B------:R-:W-:Y:S01]  /*09f0*/  SHF.R.U32.HI R49, RZ, 0x1c, R110 ;  /* 0x0000001cff317819 */ /* 0x000fe2000001166e */
[----:B------:R-:W-:Y:S01]  /*0a00*/  @P1 FADD.FTZ R94, R94, R25 ;  /* 0x000000195e5e1221 */ /* 0x000fe20000010000 */
[----:B------:R-:W-:Y:S01]  /*0a10*/  IADD3 R24, P0, R48, c[0x0][0x188], RZ ;  /* 0x0000620030187a10 */ /* 0x000fe20007f1e0ff */
[----:B------:R-:W-:Y:S01]  /*0a20*/  @P1 FADD.FTZ R99, R99, R28 ;  /* 0x0000001c63631221 */ /* 0x000fe20000010000 */
[----:B------:R-:W-:Y:S01]  /*0a30*/  F2FP.BF16.PACK_AB R42, R95, R92 ;  /* 0x0000005c5f2a723e */ /* 0x000fe200000010ff */
[----:B------:R-:W-:Y:S01]  /*0a40*/  IMAD.WIDE.U32 R44, R96, R109, c[0x0][0x170] ;  /* 0x00005c00602c7625 */ /* 0x000fe200078e006d */
[----:B------:R-:W-:-:S02]  /*0a50*/  IADD3.X R25, R49, c[0x0][0x18c], RZ, P0, !PT ;  /* 0x0000630031197a10 */ /* 0x000fc400007fe4ff */
[----:B------:R-:W-:Y:S02]  /*0a60*/  F2FP.BF16.PACK_AB R43, R97, R94 ;  /* 0x0000005e612b723e */ /* 0x000fe400000010ff */
[----:B------:R-:W-:Y:S02]  /*0a70*/  F2FP.BF16.PACK_AB R41, R99, R90 ;  /* 0x0000005a6329723e */ /* 0x000fe400000010ff */
[----:B------:R-:W-:Y:S02]  /*0a80*/  F2FP.BF16.PACK_AB R40, R51, R50 ;  /* 0x000000323328723e */ /* 0x000fe400000010ff */
[----:B------:R-:W-:-:S03]  /*0a90*/  @P1 LEA R28, P0, R96, c[0x0][0x180], 0x4 ;  /* 0x00006000601c1a11 */ /* 0x000fc600078020ff */
[----:B------:R0:W-:Y:S04]  /*0aa0*/  STG.E.128 [R24.64], R40 ;  /* 0x0000002818007986 */ /* 0x0001e8000c101d04 */
[----:B------:R-:W0:Y:S01]  /*0ab0*/  LDG.E.128 R44, [R44.64] ;  /* 0x000000042c2c7981 */ /* 0x000e22000c1e1d00 */
[----:B------:R-:W-:-:S05]  /*0ac0*/  @P1 LEA.HI.X R29, R96, c[0x0][0x184], RZ, 0x4, P0 ;  /* 0x00006100601d1a11 */ /* 0x000fca00000f24ff */
[----:B------:R1:W2:Y:S01]  /*0ad0*/  @P1 LDG.E.128 R36, [R28.64] ;  /* 0x000000041c241981 */ /* 0x0002a2000c1e1d00 */
[----:B------:R-:W-:Y:S02]  /*0ae0*/  SHF.L.U32 R98, R96, 0x4, RZ ;  /* 0x0000000460627819 */ /* 0x000fe400000006ff */
[----:B------:R-:W-:Y:S02]  /*0af0*/  IADD3 R114, R110, 0x40, RZ ;  /* 0x000000406e727810 */ /* 0x000fe40007ffe0ff */
[----:B------:R-:W-:Y:S02]  /*0b00*/  SHF.R.U32.HI R96, RZ, 0x1c, R96 ;  /* 0x0000001cff607819 */ /* 0x000fe40000011660 */
[--C-:B0-----:R-:W-:Y:S02]  /*0b10*/  PRMT R25, RZ, 0x5410, R44.reuse ;  /* 0x00005410ff197816 */ /* 0x101fe4000000002c */
[----:B-1----:R-:W-:-:S03]  /*0b20*/  PRMT R29, RZ, 0x7610, R44 ;  /* 0x00007610ff1d7816 */ /* 0x002fc6000000002c */
[-C--:B------:R-:W-:Y:S01]  /*0b30*/  FMUL.FTZ R101, R25, R100.reuse ;  /* 0x0000006419657220 */ /* 0x080fe20000410000 */
[--C-:B------:R-:W-:Y:S01]  /*0b40*/  PRMT R25, RZ, 0x7610, R46.reuse ;  /* 0x00007610ff197816 */ /* 0x100fe2000000002e */
[----:B------:R-:W-:Y:S01]  /*0b50*/  FMUL.FTZ R24, R29, R100 ;  /* 0x000000641d187220 */ /* 0x000fe20000410000 */
[----:B------:R-:W-:Y:S02]  /*0b60*/  PRMT R43, RZ, 0x5410, R46 ;  /* 0x00005410ff2b7816 */ /* 0x000fe4000000002e */
[--C-:B--2---:R-:W-:Y:S01]  /*0b70*/  @P1 PRMT R28, RZ, 0x7610, R36.reuse ;  /* 0x00007610ff1c1816 */ /* 0x104fe20000000024 */
[----:B------:R-:W-:Y:S01]  /*0b80*/  FMUL.FTZ R107, R63, R24 ;  /* 0x000000183f6b7220 */ /* 0x000fe20000410000 */
[----:B------:R-:W-:Y:S01]  /*0b90*/  PRMT R103, RZ, 0x5410, R47 ;  /* 0x00005410ff677816 */ /* 0x000fe2000000002f */
[-C--:B------:R-:W-:Y:S01]  /*0ba0*/  FMUL.FTZ R25, R25, R100.reuse ;  /* 0x0000006419197220 */ /* 0x080fe20000410000 */
[--C-:B------:R-:W-:Y:S01]  /*0bb0*/  PRMT R41, RZ, 0x5410, R45.reuse ;  /* 0x00005410ff297816 */ /* 0x100fe2000000002d */
[----:B------:R-:W-:Y:S01]  /*0bc0*/  FMUL.FTZ R24, R43, R100 ;  /* 0x000000642b187220 */ /* 0x000fe20000410000 */
[----:B------:R-:W-:Y:S01]  /*0bd0*/  PRMT R45, RZ, 0x7610, R45 ;  /* 0x00007610ff2d7816 */ /* 0x000fe2000000002d */
[----:B------:R-:W-:Y:S01]  /*0be0*/  @P1 FADD.FTZ R107, R28, R107 ;  /* 0x0000006b1c6b1221 */ /* 0x000fe20000010000 */
[----:B------:R-:W-:Y:S01]  /*0bf0*/  PRMT R47, RZ, 0x7610, R47 ;  /* 0x00007610ff2f7816 */ /* 0x000fe2000000002f */
[----:B------:R-:W-:Y:S01]  /*0c00*/  FMUL.FTZ R104, R68, R25 ;  /* 0x0000001944687220 */ /* 0x000fe20000410000 */
[----:B------:R-:W-:Y:S01]  /*0c10*/  @P1 PRMT R29, RZ, 0x5410, R36 ;  /* 0x00005410ff1d1816 */ /* 0x000fe20000000024 */
[----:B------:R-:W-:Y:S01]  /*0c20*/  FMUL.FTZ R105, R65, R24 ;  /* 0x0000001841697220 */ /* 0x000fe20000410000 */
[--C-:B------:R-:W-:Y:S01]  /*0c30*/  @P1 PRMT R28, RZ, 0x5410, R38.reuse ;  /* 0x00005410ff1c1816 */ /* 0x100fe20000000026 */
[----:B------:R-:W-:Y:S01]  /*0c40*/  FMUL.FTZ R108, R62, R101 ;  /* 0x000000653e6c7220 */ /* 0x000fe20000410000 */
[----:B------:R-:W-:Y:S01]  /*0c50*/  @P1 PRMT R25, RZ, 0x7610, R38 ;  /* 0x00007610ff191816 */ /* 0x000fe20000000026 */
[----:B------:R-:W-:-:S02]  /*0c60*/  FMUL.FTZ R24, R103, R100 ;  /* 0x0000006467187220 */ /* 0x000fc40000410000 */
[-C--:B------:R-:W-:Y:S02]  /*0c70*/  FMUL.FTZ R41, R41, R100.reuse ;  /* 0x0000006429297220 */ /* 0x080fe40000410000 */
[-C--:B------:R-:W-:Y:S02]  /*0c80*/  FMUL.FTZ R47, R47, R100.reuse ;  /* 0x000000642f2f7220 */ /* 0x080fe40000410000 */
[----:B------:R-:W-:Y:S02]  /*0c90*/  FMUL.FTZ R45, R45, R100 ;  /* 0x000000642d2d7220 */ /* 0x000fe40000410000 */
[----:B------:R-:W-:Y:S01]  /*0ca0*/  @P1 FADD.FTZ R108, R29, R108 ;  /* 0x0000006c1d6c1221 */ /* 0x000fe20000010000 */
[----:B------:R-:W-:Y:S01]  /*0cb0*/  @P1 PRMT R29, RZ, 0x5410, R37 ;  /* 0x00005410ff1d1816 */ /* 0x000fe20000000025 */
[----:B------:R-:W-:Y:S01]  /*0cc0*/  @P1 FADD.FTZ R105, R28, R105 ;  /* 0x000000691c691221 */ /* 0x000fe20000010000 */
[----:B------:R-:W-:Y:S01]  /*0cd0*/  @P1 PRMT R28, RZ, 0x7610, R37 ;  /* 0x00007610ff1c1816 */ /* 0x000fe20000000025 */
[----:B------:R-:W-:Y:S01]  /*0ce0*/  FMUL.FTZ R103, R67, R24 ;  /* 0x0000001843677220 */ /* 0x000fe20000410000 */
[--C-:B------:R-:W-:Y:S01]  /*0cf0*/  @P1 PRMT R24, RZ, 0x5410, R39.reuse ;  /* 0x00005410ff181816 */ /* 0x100fe20000000027 */
[----:B------:R-:W-:Y:S01]  /*0d00*/  @P1 FADD.FTZ R104, R25, R104 ;  /* 0x0000006819681221 */ /* 0x000fe20000010000 */
[----:B------:R-:W-:Y:S01]  /*0d10*/  @P1 PRMT R25, RZ, 0x7610, R39 ;  /* 0x00007610ff191816 */ /* 0x000fe20000000027 */
[----:B------:R-:W-:-:S02]  /*0d20*/  FMUL.FTZ R106, R64, R41 ;  /* 0x00000029406a7220 */ /* 0x000fc40000410000 */
[----:B------:R-:W-:Y:S02]  /*0d30*/  FMUL.FTZ R102, R70, R47 ;  /* 0x0000002f46667220 */ /* 0x000fe40000410000 */
[----:B------:R-:W-:Y:S02]  /*0d40*/  FMUL.FTZ R101, R66, R45 ;  /* 0x0000002d42657220 */ /* 0x000fe40000410000 */
[----:B------:R-:W-:Y:S02]  /*0d50*/  @P1 FADD.FTZ R106, R29, R106 ;  /* 0x0000006a1d6a1221 */ /* 0x000fe40000010000 */
[----:B------:R-:W-:Y:S01]  /*0d60*/  @P1 FADD.FTZ R103, R24, R103 ;  /* 0x0000006718671221 */ /* 0x000fe20000010000 */
[----:B------:R-:W-:Y:S01]  /*0d70*/  IADD3 R24, P0, R98, c[0x0][0x188], RZ ;  /* 0x0000620062187a10 */ /* 0x000fe20007f1e0ff */
[----:B------:R-:W-:Y:S02]  /*0d80*/  @P1 FADD.FTZ R102, R25, R102 ;  /* 0x0000006619661221 */ /* 0x000fe40000010000 */
[----:B------:R-:W-:Y:S01]  /*0d90*/  @P1 FADD.FTZ R101, R28, R101 ;  /* 0x000000651c651221 */ /* 0x000fe20000010000 */
[----:B------:R-:W-:Y:S01]  /*0da0*/  IADD3.X R25, R96, c[0x0][0x18c], RZ, P0, !PT ;  /* 0x0000630060197a10 */ /* 0x000fe200007fe4ff */
[----:B------:R-:W-:Y:S01]  /*0db0*/  IMAD.WIDE.U32 R44, R114, R109, c[0x0][0x170] ;  /* 0x00005c00722c7625 */ /* 0x000fe200078e006d */
[----:B------:R-:W-:-:S02]  /*0dc0*/  F2FP.BF16.PACK_AB R43, R102, R103 ;  /* 0x00000067662b723e */ /* 0x000fc400000010ff */
[----:B------:R-:W-:Y:S02]  /*0dd0*/  F2FP.BF16.PACK_AB R42, R104, R105 ;  /* 0x00000069682a723e */ /* 0x000fe400000010ff */
[----:B------:R-:W-:Y:S02]  /*0de0*/  F2FP.BF16.PACK_AB R41, R101, R106 ;  /* 0x0000006a6529723e */ /* 0x000fe400000010ff */
[----:B------:R-:W-:Y:S02]  /*0df0*/  F2FP.BF16.PACK_AB R40, R107, R108 ;  /* 0x0000006c6b28723e */ /* 0x000fe400000010ff */
[----:B------:R-:W-:-:S03]  /*0e00*/  @P1 LEA R28, P0, R114, c[0x0][0x180], 0x4 ;  /* 0x00006000721c1a11 */ /* 0x000fc600078020ff */
[----:B------:R0:W-:Y:S01]  /*0e10*/  STG.E.128 [R24.64], R40 ;  /* 0x0000002818007986 */ /* 0x0001e2000c101d04 */
[----:B------:R-:W-:-:S03]  /*0e20*/  @P1 LEA.HI.X R29, R114, c[0x0][0x184], RZ, 0x4, P0 ;  /* 0x00006100721d1a11 */ /* 0x000fc600000f24ff */
[----:B------:R-:W2:Y:S04]  /*0e30*/  LDG.E.128 R44, [R44.64] ;  /* 0x000000042c2c7981 */ /* 0x000ea8000c1e1d00 */
[----:B------:R1:W3:Y:S01]  /*0e40*/  @P1 LDG.E.128 R36, [R28.64] ;  /* 0x000000041c241981 */ /* 0x0002e2000c1e1d00 */
[----:B------:R-:W-:-:S04]  /*0e50*/  FADD.FTZ R110, RZ, R50 ;  /* 0x00000032ff6e7221 */ /* 0x000fc80000010000 */
[----:B------:R-:W-:-:S04]  /*0e60*/  FADD.FTZ R109, R110, R51 ;  /* 0x000000336e6d7221 */ /* 0x000fc80000010000 */
[----:B------:R-:W-:-:S04]  /*0e70*/  FADD.FTZ R110, R109, R90 ;  /* 0x0000005a6d6e7221 */ /* 0x000fc80000010000 */
[----:B------:R-:W-:-:S04]  /*0e80*/  FADD.FTZ R109, R110, R99 ;  /* 0x000000636e6d7221 */ /* 0x000fc80000010000 */
[----:B------:R-:W-:-:S04]  /*0e90*/  FADD.FTZ R110, R109, R92 ;  /* 0x0000005c6d6e7221 */ /* 0x000fc80000010000 */
[----:B------:R-:W-:-:S04]  /*0ea0*/  FADD.FTZ R109, R110, R95 ;  /* 0x0000005f6e6d7221 */ /* 0x000fc80000010000 */
[----:B0-----:R-:W-:-:S04]  /*0eb0*/  FADD.FTZ R24, R109, R94 ;  /* 0x0000005e6d187221 */ /* 0x001fc80000010000 */
[----:B------:R-:W-:-:S04]  /*0ec0*/  FADD.FTZ R115, R24, R97 ;  /* 0x0000006118737221 */ /* 0x000fc80000010000 */
[----:B-1----:R-:W-:Y:S01]  /*0ed0*/  FADD.FTZ R28, R115, R108 ;  /* 0x0000006c731c7221 */ /* 0x002fe20000010000 */
[--C-:B--2---:R-:W-:Y:S02]  /*0ee0*/  PRMT R25, RZ, 0x5410, R44.reuse ;  /* 0x00005410ff197816 */ /* 0x104fe4000000002c */
[----:B------:R-:W-:-:S03]  /*0ef0*/  PRMT R29, RZ, 0x7610, R44 ;  /* 0x00007610ff1d7816 */ /* 0x000fc6000000002c */
[----:B------:R-:W-:Y:S01]  /*0f00*/  FMUL.FTZ R44, R25, R100 ;  /* 0x00000064192c7220 */ /* 0x000fe20000410000 */
[----:B---3--:R-:W-:-:S03]  /*0f10*/  @P1 PRMT R25, RZ, 0x5410, R36 ;  /* 0x00005410ff191816 */ /* 0x008fc60000000024 */
[----:B------:R-:W-:Y:S02]  /*0f20*/  FMUL.FTZ R44, R69, R44 ;  /* 0x0000002c452c7220 */ /* 0x000fe40000410000 */
[-C--:B------:R-:W-:Y:S02]  /*0f30*/  FMUL.FTZ R29, R29, R100.reuse ;  /* 0x000000641d1d7220 */ /* 0x080fe40000410000 */
[----:B------:R-:W-:Y:S01]  /*0f40*/  @P1 FADD.FTZ R44, R25, R44 ;  /* 0x0000002c192c1221 */ /* 0x000fe20000010000 */
[----:B------:R-:W-:Y:S01]  /*0f50*/  PRMT R43, RZ, 0x5410, R46 ;  /* 0x00005410ff2b7816 */ /* 0x000fe2000000002e */
[----:B------:R-:W-:Y:S01]  /*0f60*/  FADD.FTZ R25, R28, R107 ;  /* 0x0000006b1c197221 */ /* 0x000fe20000010000 */
[----:B------:R-:W-:Y:S01]  /*0f70*/  @P1 PRMT R28, RZ, 0x7610, R36 ;  /* 0x00007610ff1c1816 */ /* 0x000fe20000000024 */
[----:B------:R-:W-:Y:S01]  /*0f80*/  FMUL.FTZ R115, R72, R29 ;  /* 0x0000001d48737220 */ /* 0x000fe20000410000 */
[----:B------:R-:W-:Y:S01]  /*0f90*/  PRMT R109, RZ, 0x7610, R46 ;  /* 0x00007610ff6d7816 */ /* 0x000fe2000000002e */
[----:B------:R-:W-:-:S02]  /*0fa0*/  FMUL.FTZ R46, R43, R100 ;  /* 0x000000642b2e7220 */ /* 0x000fc40000410000 */
[----:B------:R-:W-:Y:S02]  /*0fb0*/  @P1 FADD.FTZ R115, R28, R115 ;  /* 0x000000731c731221 */ /* 0x000fe40000010000 */
[----:B------:R-:W-:Y:S01]  /*0fc0*/  FADD.FTZ R28, R25, R106 ;  /* 0x0000006a191c7221 */ /* 0x000fe20000010000 */
[----:B------:R-:W-:Y:S01]  /*0fd0*/  PRMT R111, RZ, 0x5410, R47 ;  /* 0x00005410ff6f7816 */ /* 0x000fe2000000002f */
[----:B------:R-:W-:Y:S01]  /*0fe0*/  FMUL.FTZ R46, R73, R46 ;  /* 0x0000002e492e7220 */ /* 0x000fe20000410000 */
[----:B------:R-:W-:Y:S01]  /*0ff0*/  @P1 PRMT R25, RZ, 0x5410, R38 ;  /* 0x00005410ff191816 */ /* 0x000fe20000000026 */
[----:B------:R-:W-:Y:S01]  /*1000*/  FADD.FTZ R28, R28, R101 ;  /* 0x000000651c1c7221 */ /* 0x000fe20000010000 */
[--C-:B------:R-:W-:Y:S02]  /*1010*/  PRMT R41, RZ, 0x5410, R45.reuse ;  /* 0x00005410ff297816 */ /* 0x100fe4000000002d */
[----:B------:R-:W-:Y:S02]  /*1020*/  PRMT R45, RZ, 0x7610, R45 ;  /* 0x00007610ff2d7816 */ /* 0x000fe4000000002d */
[----:B------:R-:W-:Y:S01]  /*1030*/  PRMT R113, RZ, 0x7610, R47 ;  /* 0x00007610ff717816 */ /* 0x000fe2000000002f */
[----:B------:R-:W-:-:S02]  /*1040*/  FMUL.FTZ R24, R111, R100 ;  /* 0x000000646f187220 */ /* 0x000fc40000410000 */
[----:B------:R-:W-:Y:S02]  /*1050*/  @P1 FADD.FTZ R46, R25, R46 ;  /* 0x0000002e192e1221 */ /* 0x000fe40000010000 */
[----:B------:R-:W-:Y:S02]  /*1060*/  FADD.FTZ R25, R28, R105 ;  /* 0x000000691c197221 */ /* 0x000fe40000010000 */
[-C--:B------:R-:W-:Y:S02]  /*1070*/  FMUL.FTZ R110, R41, R100.reuse ;  /* 0x00000064296e7220 */ /* 0x080fe40000410000 */
[-C--:B------:R-:W-:Y:S02]  /*1080*/  FMUL.FTZ R47, R45, R100.reuse ;  /* 0x000000642d2f7220 */ /* 0x080fe40000410000 */
[-C--:B------:R-:W-:Y:S02]  /*1090*/  FMUL.FTZ R109, R109, R100.reuse ;  /* 0x000000646d6d7220 */ /* 0x080fe40000410000 */
[----:B------:R-:W-:-:S02]  /*10a0*/  FMUL.FTZ R100, R113, R100 ;  /* 0x0000006471647220 */ /* 0x000fc40000410000 */
[----:B------:R-:W-:Y:S02]  /*10b0*/  FMUL.FTZ R45, R75, R24 ;  /* 0x000000184b2d7220 */ /* 0x000fe40000410000 */
[----:B------:R-:W-:Y:S01]  /*10c0*/  FADD.FTZ R24, R25, R104 ;  /* 0x0000006819187221 */ /* 0x000fe20000010000 */
[--C-:B------:R-:W-:Y:S01]  /*10d0*/  @P1 PRMT R25, RZ, 0x7610, R39.reuse ;  /* 0x00007610ff191816 */ /* 0x100fe20000000027 */
[----:B------:R-:W-:Y:S01]  /*10e0*/  FMUL.FTZ R112, R79, R100 ;  /* 0x000000644f707220 */ /* 0x000fe20000410000 */
[----:B------:R-:W-:-:S03]  /*10f0*/  @P1 PRMT R28, RZ, 0x5410, R39 ;  /* 0x00005410ff1c1816 */ /* 0x000fc60000000027 */
[----:B------:R-:W-:Y:S01]  /*1100*/  @P1 FADD.FTZ R112, R25, R112 ;  /* 0x0000007019701221 */ /* 0x000fe20000010000 */
[----:B------:R-:W-:Y:S01]  /*1110*/  @P1 PRMT R29, RZ, 0x5410, R37 ;  /* 0x00005410ff1d1816 */ /* 0x000fe20000000025 */
[----:B------:R-:W-:Y:S01]  /*1120*/  @P1 FADD.FTZ R45, R28, R45 ;  /* 0x0000002d1c2d1221 */ /* 0x000fe20000010000 */
[----:B------:R-:W-:Y:S01]  /*1130*/  @P1 PRMT R40, RZ, 0x7610, R38 ;  /* 0x00007610ff281816 */ /* 0x000fe20000000026 */
[----:B------:R-:W-:Y:S01]  /*1140*/  FADD.FTZ R25, R24, R103 ;  /* 0x0000006718197221 */ /* 0x000fe20000010000 */
[----:B------:R-:W-:Y:S01]  /*1150*/  @P1 PRMT R28, RZ, 0x7610, R37 ;  /* 0x00007610ff1c1816 */ /* 0x000fe20000000025 */
[----:B------:R-:W-:Y:S02]  /*1160*/  FMUL.FTZ R110, R71, R110 ;  /* 0x0000006e476e7220 */ /* 0x000fe40000410000 */
[----:B------:R-:W-:Y:S01]  /*1170*/  FMUL.FTZ R113, R76, R109 ;  /* 0x0000006d4c717220 */ /* 0x000fe20000410000 */
[----:B------:R-:W-:Y:S01]  /*1180*/  SHF.L.U32 R109, R114, 0x4, RZ ;  /* 0x00000004726d7819 */ /* 0x000fe200000006ff */
[----:B------:R-:W-:-:S02]  /*1190*/  FMUL.FTZ R47, R74, R47 ;  /* 0x0000002f4a2f7220 */ /* 0x000fc40000410000 */
[----:B------:R-:W-:Y:S01]  /*11a0*/  FADD.FTZ R25, R25, R102 ;  /* 0x0000006619197221 */ /* 0x000fe20000010000 */
[----:B------:R-:W-:Y:S01]  /*11b0*/  SHF.R.U32.HI R100, RZ, 0x1c, R114 ;  /* 0x0000001cff647819 */ /* 0x000fe20000011672 */
[----:B------:R-:W-:Y:S01]  /*11c0*/  @P1 FADD.FTZ R110, R29, R110 ;  /* 0x0000006e1d6e1221 */ /* 0x000fe20000010000 */
[----:B------:R-:W-:Y:S01]  /*11d0*/  IADD3 R24, P0, R109, c[0x0][0x188], RZ ;  /* 0x000062006d187a10 */ /* 0x000fe20007f1e0ff */
[----:B------:R-:W-:Y:S02]  /*11e0*/  @P1 FADD.FTZ R113, R40, R113 ;  /* 0x0000007128711221 */ /* 0x000fe40000010000 */
[----:B------:R-:W-:Y:S02]  /*11f0*/  @P1 FADD.FTZ R47, R28, R47 ;  /* 0x0000002f1c2f1221 */ /* 0x000fe40000010000 */
[----:B------:R-:W-:Y:S01]  /*1200*/  FADD.FTZ R28, R25, R44 ;  /* 0x0000002c191c7221 */ /* 0x000fe20000010000 */
[----:B------:R-:W-:Y:S02]  /*1210*/  IADD3.X R25, R100, c[0x0][0x18c], RZ, P0, !PT ;  /* 0x0000630064197a10 */ /* 0x000fe400007fe4ff */
[----:B------:R-:W-:Y:S01]  /*1220*/  F2FP.BF16.PACK_AB R43, R112, R45 ;  /* 0x0000002d702b723e */ /* 0x000fe200000010ff */
[----:B------:R-:W-:Y:S01]  /*1230*/  FADD.FTZ R29, R28, R115 ;  /* 0x000000731c1d7221 */ /* 0x000fe20000010000 */
[----:B------:R-:W-:-:S02]  /*1240*/  F2FP.BF16.PACK_AB R42, R113, R46 ;  /* 0x0000002e712a723e */ /* 0x000fc400000010ff */
[----:B------:R-:W-:Y:S02]  /*1250*/  F2FP.BF16.PACK_AB R41, R47, R110 ;  /* 0x0000006e2f29723e */ /* 0x000fe400000010ff */
[----:B------:R-:W-:Y:S01]  /*1260*/  F2FP.BF16.PACK_AB R40, R115, R44 ;  /* 0x0000002c7328723e */ /* 0x000fe200000010ff */
[----:B------:R-:W-:-:S04]  /*1270*/  FADD.FTZ R28, R29, R110 ;  /* 0x0000006e1d1c7221 */ /* 0x000fc80000010000 */
[----:B------:R0:W-:Y:S01]  /*1280*/  STG.E.128 [R24.64], R40 ;  /* 0x0000002818007986 */ /* 0x0001e2000c101d04 */
[----:B------:R-:W-:-:S04]  /*1290*/  FADD.FTZ R29, R28, R47 ;  /* 0x0000002f1c1d7221 */ /* 0x000fc80000010000 */
[----:B------:R-:W-:-:S04]  /*12a0*/  FADD.FTZ R28, R29, R46 ;  /* 0x0000002e1d1c7221 */ /* 0x000fc80000010000 */
[----:B------:R-:W-:-:S04]  /*12b0*/  FADD.FTZ R28, R28, R113 ;  /* 0x000000711c1c7221 */ /* 0x000fc80000010000 */
[----:B------:R-:W-:Y:S01]  /*12c0*/  FADD.FTZ R29, R28, R45 ;  /* 0x0000002d1c1d7221 */ /* 0x000fe20000010000 */
[----:B------:R-:W-:-:S03]  /*12d0*/  ISETP.NE.AND P1, PT, R0, RZ, PT ;  /* 0x000000ff0000720c */ /* 0x000fc60003f25270 */
[----:B------:R-:W-:Y:S01]  /*12e0*/  FADD.FTZ R111, R29, R112 ;  /* 0x000000701d6f7221 */ /* 0x000fe20000010000 */
[----:B------:R-:W-:Y:S07]  /*12f0*/  BRA.DIV ~URZ, `(.L_x_379) ;  /* 0x00000bc27f007947 */ /* 0x000fee000b800000 */
[----:B0-----:R0:W1:Y:S02]  /*1300*/  SHFL.BFLY PT, R24, R111, 0x1, 0x1f ;  /* 0x0c201f006f187f89 */ /* 0x00106400000e0000 */
.L_x_383:
        /* <DEDUP_REMOVED lines=8> */
[----:B------:R-:W1:Y:S02]  /*1390*/  SHFL.BFLY PT, R29, R28, 0x10, 0x1f ;  /* 0x0e001f001c1d7f89 */ /* 0x000e6400000e0000 */
[----:B-1----:R-:W-:-:S04]  /*13a0*/  FADD.FTZ R29, R28, R29 ;  /* 0x0000001d1c1d7221 */ /* 0x002fc80000010000 */
        /* <DEDUP_REMOVED lines=49> */
[----:B------:R-:W1:Y:S02]  /*16c0*/  SHFL.BFLY PT, R24, R29, 0x1, 0x1f ;  /* 0x0c201f001d187f89 */ /* 0x000e6400000e0000 */
[----:B-1----:R-:W-:-:S05]  /*16d0*/  FADD.FTZ R24, R29, R24 ;  /* 0x000000181d187221 */ /* 0x002fca0000010000 */
[----:B------:R-:W1:Y:S02]  /*16e0*/  SHFL.BFLY PT, R25, R24, 0x2, 0x1f ;  /* 0x0c401f0018197f89 */ /* 0x000e6400000e0000 */
[----:B-1----:R-:W-:-:S05]  /*16f0*/  FADD.FTZ R25, R24, R25 ;  /* 0x0000001918197221 */ /* 0x002fca0000010000 */
[----:B------:R-:W1:Y:S02]  /*1700*/  SHFL.BFLY PT, R28, R25, 0x4, 0x1f ;  /* 0x0c801f00191c7f89 */ /* 0x000e6400000e0000 */
[----:B-1----:R-:W-:-:S05]  /*1710*/  FADD.FTZ R28, R25, R28 ;  /* 0x0000001c191c7221 */ /* 0x002fca0000010000 */
[----:B------:R-:W1:Y:S02]  /*1720*/  SHFL.BFLY PT, R43, R28, 0x8, 0x1f ;  /* 0x0d001f001c2b7f89 */ /* 0x000e6400000e0000 */
[----:B-1----:R-:W-:-:S05]  /*1730*/  FADD.FTZ R43, R28, R43 ;  /* 0x0000002b1c2b7221 */ /* 0x002fca0000010000 */
[----:B------:R1:W2:Y:S02]  /*1740*/  SHFL.BFLY PT, R40, R43, 0x10, 0x1f ;  /* 0x0e001f002b287f89 */ /* 0x0002a400000e0000 */
.L_x_384:
[----:B------:R-:W-:Y:S01]  /*1750*/  FMUL.FTZ R24, R41, R41 ;  /* 0x0000002929187220 */ /* 0x000fe20000410000 */
[----:B------:R-:W-:Y:S01]  /*1760*/  ISETP.NE.AND P0, PT, RZ, UR6, PT ;  /* 0x00000006ff007c0c */ /* 0x000fe2000bf05270 */
[----:B-12---:R-:W-:Y:S01]  /*1770*/  FADD.FTZ R43, R40, R43 ;  /* 0x0000002b282b7221 */ /* 0x006fe20000010000 */
[----:B------:R-:W-:Y:S02]  /*1780*/  MOV R42, c[0x0][0x1e0] ;  /* 0x00007800002a7a02 */ /* 0x000fe40000000f00 */
[----:B0-----:R-:W-:Y:S02]  /*1790*/  MOV R111, 0x4 ;  /* 0x00000004006f7802 */ /* 0x001fe40000000f00 */
        /* <DEDUP_REMOVED lines=21> */
[----:B------:R-:W-:Y:S01]  /*18f0*/  FADD.FTZ R42, -R40, R101 ;  /* 0x00000065282a7221 */ /* 0x000fe20000010100 */
[----:B------:R-:W-:Y:S01]  /*1900*/  IADD3 R98, P1, R98, c[0x0][0x208], RZ ;  /* 0x0000820062627a10 */ /* 0x000fe20007f3e0ff */
[----:B------:R-:W-:-:S02]  /*1910*/  FADD.FTZ R114, -R40, R105 ;  /* 0x0000006928727221 */ /* 0x000fc40000010100 */
[C---:B------:R-:W-:Y:S02]  /*1920*/  FADD.FTZ R104, -R40.reuse, R104 ;  /* 0x0000006828687221 */ /* 0x040fe40000010100 */
[C---:B------:R-:W-:Y:S02]  /*1930*/  FADD.FTZ R116, -R40.reuse, R103 ;  /* 0x0000006728747221 */ /* 0x040fe40000010100 */
[C---:B------:R-:W-:Y:S02]  /*1940*/  FADD.FTZ R102, -R40.reuse, R102 ;  /* 0x0000006628667221 */ /* 0x040fe40000010100 */
[C---:B------:R-:W-:Y:S02]  /*1950*/  FADD.FTZ R118, -R40.reuse, R115 ;  /* 0x0000007328767221 */ /* 0x040fe40000010100 */
[C---:B------:R-:W-:Y:S02]  /*1960*/  FADD.FTZ R110, -R40.reuse, R110 ;  /* 0x0000006e286e7221 */ /* 0x040fe40000010100 */
[C---:B------:R-:W-:Y:S01]  /*1970*/  FADD.FTZ R44, -R40.reuse, R47 ;  /* 0x0000002f282c7221 */ /* 0x040fe20000010100 */
[----:B------:R-:W-:Y:S01]  /*1980*/  PRMT R47, RZ, 0x7610, R27 ;  /* 0x00007610ff2f7816 */ /* 0x000fe2000000001b */
[----:B------:R-:W-:-:S02]  /*1990*/  FADD.FTZ R46, -R40, R46 ;  /* 0x0000002e282e7221 */ /* 0x000fc40000010100 */
[C---:B------:R-:W-:Y:S02]  /*19a0*/  FADD.FTZ R122, -R40.reuse, R113 ;  /* 0x00000071287a7221 */ /* 0x040fe40000010100 */
[C---:B------:R-:W-:Y:S02]  /*19b0*/  FADD.FTZ R124, -R40.reuse, R45 ;  /* 0x0000002d287c7221 */ /* 0x040fe40000010100 */
[----:B------:R-:W-:Y:S02]  /*19c0*/  FADD.FTZ R40, -R40, R112 ;  /* 0x0000007028287221 */ /* 0x000fe40000010100 */
        /* <DEDUP_REMOVED lines=11> */
[C---:B0-----:R-:W-:Y:S02]  /*1a80*/  FMUL.FTZ R24, R29.reuse, R42 ;  /* 0x0000002a1d187220 */ /* 0x041fe40000410000 */
        /* <DEDUP_REMOVED lines=11> */
[----:B------:R-:W-:Y:S01]  /*1b40*/  FMUL.FTZ R94, R29, R40 ;  /* 0x000000281d5e7220 */ /* 0x000fe20000410000 */
[----:B------:R-:W-:Y:S01]  /*1b50*/  PRMT R29, RZ, 0x5410, R35 ;  /* 0x00005410ff1d7816 */ /* 0x000fe20000000023 */
[----:B------:R-:W-:Y:S01]  /*1b60*/  FFMA.FTZ R44, R80, R99, R5 ;  /* 0x00000063502c7223 */ /* 0x000fe20000010005 */
[----:B------:R-:W-:Y:S01]  /*1b70*/  IADD3.X R99, R96, c[0x0][0x20c], RZ, P1, !PT ;  /* 0x0000830060637a10 */ /* 0x000fe20000ffe4ff */
[----:B------:R-:W-:Y:S02]  /*1b80*/  FFMA.FTZ R51, R26, R51, R3 ;  /* 0x000000331a337223 */ /* 0x000fe40000010003 */
[----:B------:R-:W-:Y:S01]  /*1b90*/  FFMA.FTZ R43, R43, R29, R8 ;  /* 0x0000001d2b2b7223 */ /* 0x000fe20000010008 */
[----:B------:R-:W-:Y:S01]  /*1ba0*/  PRMT R29, RZ, 0x7610, R35 ;  /* 0x00007610ff1d7816 */ /* 0x000fe20000000023 */
[----:B------:R-:W-:-:S02]  /*1bb0*/  FFMA.FTZ R42, R33, R92, R6 ;  /* 0x0000005c212a7223 */ /* 0x000fc40000010006 */
[----:B------:R-:W-:Y:S02]  /*1bc0*/  FFMA.FTZ R95, R34, R95, R7 ;  /* 0x0000005f225f7223 */ /* 0x000fe40000010007 */
[----:B------:R-:W-:Y:S01]  /*1bd0*/  FFMA.FTZ R50, R50, R29, R9 ;  /* 0x0000001d32327223 */ /* 0x000fe20000010009 */
[----:B------:R-:W-:Y:S01]  /*1be0*/  PRMT R29, RZ, 0x5410, R32 ;  /* 0x00005410ff1d7816 */ /* 0x000fe20000000020 */
[----:B------:R-:W-:Y:S01]  /*1bf0*/  FFMA.FTZ R94, R94, R47, R53 ;  /* 0x0000002f5e5e7223 */ /* 0x000fe20000010035 */
[----:B------:R-:W-:Y:S01]  /*1c00*/  F2FP.BF16.PACK_AB R42, R95, R42 ;  /* 0x0000002a5f2a723e */ /* 0x000fe200000010ff */
[----:B------:R-:W-:Y:S01]  /*1c10*/  FFMA.FTZ R24, R84, R24, R13 ;  /* 0x0000001854187223 */ /* 0x000fe2000001000d */
[----:B------:R-:W-:Y:S01]  /*1c20*/  F2FP.BF16.PACK_AB R43, R50, R43 ;  /* 0x0000002b322b723e */ /* 0x000fe200000010ff */
[----:B------:R-:W-:Y:S01]  /*1c30*/  FFMA.FTZ R40, R41, R29, R2 ;  /* 0x0000001d29287223 */ /* 0x000fe20000010002 */
[----:B------:R-:W-:Y:S01]  /*1c40*/  PRMT R29, RZ, 0x5410, R31 ;  /* 0x00005410ff1d7816 */ /* 0x000fe2000000001f */
[----:B------:R-:W-:-:S02]  /*1c50*/  FFMA.FTZ R41, R77, R90, R4 ;  /* 0x0000005a4d297223 */ /* 0x000fc40000010004 */
[----:B------:R-:W-:Y:S01]  /*1c60*/  FFMA.FTZ R114, R85, R114, R14 ;  /* 0x0000007255727223 */ /* 0x000fe2000001000e */
[----:B------:R-:W-:Y:S01]  /*1c70*/  F2FP.BF16.PACK_AB R40, R51, R40 ;  /* 0x000000283328723e */ /* 0x000fe200000010ff */
[----:B------:R-:W-:Y:S01]  /*1c80*/  FFMA.FTZ R45, R45, R29, R16 ;  /* 0x0000001d2d2d7223 */ /* 0x000fe20000010010 */
[----:B------:R-:W-:Y:S01]  /*1c90*/  PRMT R29, RZ, 0x7610, R31 ;  /* 0x00007610ff1d7816 */ /* 0x000fe2000000001f */
[----:B------:R-:W-:Y:S01]  /*1ca0*/  FFMA.FTZ R51, R82, R28, R11 ;  /* 0x0000001c52337223 */ /* 0x000fe2000001000b */
[----:B------:R-:W-:Y:S01]  /*1cb0*/  F2FP.BF16.PACK_AB R41, R44, R41 ;  /* 0x000000292c29723e */ /* 0x000fe200000010ff */
[----:B------:R-:W-:Y:S01]  /*1cc0*/  FFMA.FTZ R44, R81, R108, R10 ;  /* 0x0000006c512c7223 */ /* 0x000fe2000001000a */
[----:B------:R-:W-:Y:S01]  /*1cd0*/  IADD3 R28, P2, R109, c[0x0][0x208], RZ ;  /* 0x000082006d1c7a10 */ /* 0x000fe20007f5e0ff */
[----:B------:R-:W-:Y:S01]  /*1ce0*/  FFMA.FTZ R102, R102, R29, R17 ;  /* 0x0000001d66667223 */ /* 0x000fe20000010011 */
[----:B------:R-:W-:Y:S01]  /*1cf0*/  PRMT R29, RZ, 0x5410, R27 ;  /* 0x00005410ff1d7816 */ /* 0x000fe2000000001b */
[----:B------:R-:W-:Y:S01]  /*1d00*/  FFMA.FTZ R95, R30, R104, R15 ;  /* 0x000000681e5f7223 */ /* 0x000fe2000001000f */
[----:B------:R-:W-:Y:S01]  /*1d10*/  F2FP.BF16.PACK_AB R44, R51, R44 ;  /* 0x0000002c332c723e */ /* 0x000fe200000010ff */
[----:B------:R-:W-:Y:S01]  /*1d20*/  FFMA.FTZ R50, R91, R46, R22 ;  /* 0x0000002e5b327223 */ /* 0x000fe20000010016 */
[----:B------:R-:W-:Y:S01]  /*1d30*/  F2FP.BF16.PACK_AB R47, R102, R45 ;  /* 0x0000002d662f723e */ /* 0x000fe200000010ff */
[----:B------:R-:W-:Y:S01]  /*1d40*/  FFMA.FTZ R45, R83, R106, R12 ;  /* 0x0000006a532d7223 */ /* 0x000fe2000001000c */
[----:B------:R-:W-:Y:S01]  /*1d50*/  F2FP.BF16.PACK_AB R46, R95, R114 ;  /* 0x000000725f2e723e */ /* 0x000fe200000010ff */
[----:B------:R-:W-:-:S02]  /*1d60*/  FFMA.FTZ R29, R124, R29, R23 ;  /* 0x0000001d7c1d7223 */ /* 0x000fc40000010017 */
[----:B------:R-:W-:Y:S01]  /*1d70*/  FFMA.FTZ R97, R93, R122, R52 ;  /* 0x0000007a5d617223 */ /* 0x000fe20000010034 */
[----:B------:R-:W-:Y:S01]  /*1d80*/  F2FP.BF16.PACK_AB R45, R24, R45 ;  /* 0x0000002d182d723e */ /* 0x000fe200000010ff */
[----:B------:R-:W-:Y:S01]  /*1d90*/  FFMA.FTZ R110, R89, R110, R20 ;  /* 0x0000006e596e7223 */ /* 0x000fe20000010014 */
[----:B------:R-:W-:Y:S01]  /*1da0*/  F2FP.BF16.PACK_AB R51, R94, R29 ;  /* 0x0000001d5e33723e */ /* 0x000fe200000010ff */
[----:B------:R-:W-:Y:S01]  /*1db0*/  FFMA.FTZ R29, R86, R118, R19 ;  /* 0x00000076561d7223 */ /* 0x000fe20000010013 */
[----:B------:R-:W-:Y:S01]  /*1dc0*/  IADD3 R24, P0, R48, c[0x0][0x208], RZ ;  /* 0x0000820030187a10 */ /* 0x000fe20007f1e0ff */
[----:B------:R-:W-:Y:S01]  /*1dd0*/  FFMA.FTZ R48, R87, R120, R18 ;  /* 0x0000007857307223 */ /* 0x000fe20000010012 */
[----:B------:R-:W-:Y:S01]  /*1de0*/  F2FP.BF16.PACK_AB R50, R97, R50 ;  /* 0x000000326132723e */ /* 0x000fe200000010ff */
[----:B------:R-:W-:Y:S01]  /*1df0*/  FFMA.FTZ R95, R88, R25, R21 ;  /* 0x00000019585f7223 */ /* 0x000fe20000010015 */
[----:B------:R-:W-:Y:S01]  /*1e00*/  IADD3.X R25, R49, c[0x0][0x20c], RZ, P0, !PT ;  /* 0x0000830031197a10 */ /* 0x000fe200007fe4ff */
[----:B------:R-:W-:Y:S01]  /*1e10*/  IMAD R78, R111, c[0x0][0x160], R78 ;  /* 0x000058006f4e7a24 */ /* 0x000fe200078e024e */
[----:B------:R-:W-:-:S02]  /*1e20*/  F2FP.BF16.PACK_AB R48, R29, R48 ;  /* 0x000000301d30723e */ /* 0x000fc400000010ff */
[----:B------:R-:W-:Y:S01]  /*1e30*/  F2FP.BF16.PACK_AB R49, R95, R110 ;  /* 0x0000006e5f31723e */ /* 0x000fe200000010ff */
[----:B------:R0:W-:Y:S01]  /*1e40*/  STG.E.128 [R24.64], R40 ;  /* 0x0000002818007986 */ /* 0x0001e2000c101d04 */
[----:B------:R-:W-:Y:S02]  /*1e50*/  IADD3.X R29, R100, c[0x0][0x20c], RZ, P2, !PT ;  /* 0x00008300641d7a10 */ /* 0x000fe400017fe4ff */
[----:B------:R-:W-:Y:S01]  /*1e60*/  ISETP.GE.AND P0, PT, R78, c[0x0][0x164], PT ;  /* 0x000059004e007a0c */ /* 0x000fe20003f06270 */
[----:B------:R0:W-:Y:S04]  /*1e70*/  STG.E.128 [R98.64], R44 ;  /* 0x0000002c62007986 */ /* 0x0001e8000c101d04 */
[----:B------:R0:W-:Y:S08]  /*1e80*/  STG.E.128 [R28.64], R48 ;  /* 0x000000301c007986 */ /* 0x0001f0000c101d04 */
[----:B0-----:R-:W-:Y:S01]  /*1e90*/  @P0 CALL.REL.NOINC `(.L_x_381) ;  /* 0x0000001000000944 */ /* 0x001fe20003c00000 */
[----:B------:R-:W-:Y:S05]  /*1ea0*/  BRA `(.L_x_382) ;  /* 0xffffe79000007947 */ /* 0x000fea000383ffff */
.L_x_381:
[----:B------:R-:W-:Y:S05]  /*1eb0*/  EXIT ;  /* 0x000000000000794d */ /* 0x000fea0003800000 */
.L_x_379:
[----:B0-----:R-:W-:Y:S02]  /*1ec0*/  MOV R43, R111 ;  /* 0x0000006f002b7202 */ /* 0x001fe40000000f00 */
[----:B------:R-:W-:-:S02]  /*1ed0*/  MOV R40, 0x1 ;  /* 0x0000000100287802 */ /* 0x000fc40000000f00 */
[----:B------:R-:W-:Y:S02]  /*1ee0*/  MOV R28, 0x1f ;  /* 0x0000001f001c7802 */ /* 0x000fe40000000f00 */
[----:B------:R-:W-:Y:S02]  /*1ef0*/  MOV R29, 0xffffffff ;  /* 0xffffffff001d7802 */ /* 0x000fe40000000f00 */
[----:B------:R-:W-:Y:S02]  /*1f00*/  MOV R24, 0x1f20 ;  /* 0x00001f2000187802 */ /* 0x000fe40000000f00 */
[----:B------:R-:W-:Y:S05]  /*1f10*/  CALL.REL.NOINC `($__internal_5_$__cuda_sm70_shflsync_bfly_p) ;  /* 0x0000069000007944 */ /* 0x000fea0003c00000 */
[----:B-1----:R-:W-:Y:S01]  /*1f20*/  MOV R24, R40 ;  /* 0x0000002800187202 */ /* 0x002fe20000000f00 */
[----:B0-----:R-:W-:Y:S05]  /*1f30*/  BRA `(.L_x_383) ;  /* 0xfffff3d000007947 */ /* 0x001fea000383ffff */
.L_x_380:
[----:B------:R-:W-:Y:S01]  /*1f40*/  HFMA2.MMA R40, -RZ, RZ, 0, 1.1920928955078125e-07 ;  /* 0x00000002ff287435 */ /* 0x000fe200000001ff */
[----:B------:R-:W-:Y:S02]  /*1f50*/  MOV R28, 0x1f ;  /* 0x0000001f001c7802 */ /* 0x000fe40000000f00 */
[----:B------:R-:W-:Y:S02]  /*1f60*/  MOV R29, 0xffffffff ;  /* 0xffffffff001d7802 */ /* 0x000fe40000000f00 */
[----:B------:R-:W-:-:S02]  /*1f70*/  MOV R24, 0x1f90 ;  /* 0x00001f9000187802 */ /* 0x000fc40000000f00 */
[----:B0-----:R-:W-:Y:S05]  /*1f80*/  CALL.REL.NOINC `($__internal_5_$__cuda_sm70_shflsync_bfly_p) ;  /* 0x0000062000007944 */ /* 0x001fea0003c00000 */
[----:B01----:R-:W-:Y:S01]  /*1f90*/  FADD.FTZ R43, R43, R40 ;  /* 0x000000282b2b7221 */ /* 0x003fe20000010000 */
[----:B------:R-:W-:Y:S01]  /*1fa0*/  HFMA2.MMA R40, -RZ, RZ, 0, 2.384185791015625e-07 ;  /* 0x00000004ff287435 */ /* 0x000fe200000001ff */
[----:B------:R-:W-:-:S02]  /*1fb0*/  MOV R28, 0x1f ;  /* 0x0000001f001c7802 */ /* 0x000fc40000000f00 */
[----:B------:R-:W-:Y:S02]  /*1fc0*/  MOV R29, 0xffffffff ;  /* 0xffffffff001d7802 */ /* 0x000fe40000000f00 */
[----:B------:R-:W-:Y:S02]  /*1fd0*/  MOV R24, 0x1ff0 ;  /* 0x00001ff000187802 */ /* 0x000fe40000000f00 */
[----:B------:R-:W-:Y:S05]  /*1fe0*/  CALL.REL.NOINC `($__internal_5_$__cuda_sm70_shflsync_bfly_p) ;  /* 0x000005c000007944 */ /* 0x000fea0003c00000 */
[----:B01----:R-:W-:Y:S01]  /*1ff0*/  FADD.FTZ R43, R43, R40 ;  /* 0x000000282b2b7221 */ /* 0x003fe20000010000 */
[----:B------:R-:W-:Y:S01]  /*2000*/  HFMA2.MMA R40, -RZ, RZ, 0, 4.76837158203125e-07 ;  /* 0x00000008ff287435 */ /* 0x000fe200000001ff */
[----:B------:R-:W-:Y:S02]  /*2010*/  MOV R28, 0x1f ;  /* 0x0000001f001c7802 */ /* 0x000fe40000000f00 */
[----:B------:R-:W-:Y:S02]  /*2020*/  MOV R29, 0xffffffff ;  /* 0xffffffff001d7802 */ /* 0x000fe40000000f00 */
[----:B------:R-:W-:Y:S02]  /*2030*/  MOV R24, 0x2050 ;  /* 0x0000205000187802 */ /* 0x000fe40000000f00 */
[----:B------:R-:W-:Y:S05]  /*2040*/  CALL.REL.NOINC `($__internal_5_$__cuda_sm70_shflsync_bfly_p) ;  /* 0x0000056000007944 */ /* 0x000fea0003c00000 */
[----:B01----:R-:W-:Y:S01]  /*2050*/  FADD.FTZ R43, R43, R40 ;  /* 0x000000282b2b7221 */ /* 0x003fe20000010000 */
[----:B------:R-:W-:Y:S01]  /*2060*/  HFMA2.MMA R40, -RZ, RZ, 0, 9.5367431640625e-07 ;  /* 0x00000010ff287435 */ /* 0x000fe200000001ff */
[----:B------:R-:W-:-:S02]  /*2070*/  MOV R28, 0x1f ;  /* 0x0000001f001c7802 */ /* 0x000fc40000000f00 */
[----:B------:R-:W-:Y:S02]  /*2080*/  MOV R29, 0xffffffff ;  /* 0xffffffff001d7802 */ /* 0x000fe40000000f00 */
[----:B------:R-:W-:Y:S02]  /*2090*/  MOV R24, 0x20b0 ;  /* 0x000020b000187802 */ /* 0x000fe40000000f00 */
[----:B------:R-:W-:Y:S05]  /*20a0*/  CALL.REL.NOINC `($__internal_5_$__cuda_sm70_shflsync_bfly_p) ;  /* 0x0000050000007944 */ /* 0x000fea0003c00000 */
        /* <DEDUP_REMOVED lines=54> */
[----:B------:R-:W-:Y:S05]  /*2410*/  CALL.REL.NOINC `($__internal_5_$__cuda_sm70_shflsync_bfly_p) ;  /* 0x0000019000007944 */ /* 0x000fea0003c00000 */
[----:B01----:R-:W-:Y:S01]  /*2420*/  FADD.FTZ R43, R43, R40 ;  /* 0x000000282b2b7221 */ /* 0x003fe20000010000 */
[----:B------:R-:W-:Y:S01]  /*2430*/  HFMA2.MMA R40, -RZ, RZ, 0, 1.1920928955078125e-07 ;  /* 0x00000002ff287435 */ /* 0x000fe200000001ff */
[----:B------:R-:W-:Y:S02]  /*2440*/  MOV R28, 0x1f ;  /* 0x0000001f001c7802 */ /* 0x000fe40000000f00 */
[----:B------:R-:W-:Y:S02]  /*2450*/  MOV R29, 0xffffffff ;  /* 0xffffffff001d7802 */ /* 0x000fe40000000f00 */
[----:B------:R-:W-:Y:S02]  /*2460*/  MOV R24, 0x2480 ;  /* 0x0000248000187802 */ /* 0x000fe40000000f00 */
[----:B------:R-:W-:Y:S05]  /*2470*/  CALL.REL.NOINC `($__internal_5_$__cuda_sm70_shflsync_bfly_p) ;  /* 0x0000013000007944 */ /* 0x000fea0003c00000 */
[----:B01----:R-:W-:Y:S01]  /*2480*/  FADD.FTZ R43, R43, R40 ;  /* 0x000000282b2b7221 */ /* 0x003fe20000010000 */
[----:B------:R-:W-:Y:S01]  /*2490*/  HFMA2.MMA R40, -RZ, RZ, 0, 2.384185791015625e-07 ;  /* 0x00000004ff287435 */ /* 0x000fe200000001ff */
[----:B------:R-:W-:Y:S02]  /*24a0*/  MOV R28, 0x1f ;  /* 0x0000001f001c7802 */ /* 0x000fe40000000f00 */
[----:B------:R-:W-:-:S02]  /*24b0*/  MOV R29, 0xffffffff ;  /* 0xffffffff001d7802 */ /* 0x000fc40000000f00 */
        /* <DEDUP_REMOVED lines=10> */
[----:B------:R-:W-:Y:S02]  /*2560*/  MOV R28, 0x1f ;  /* 0x0000001f001c7802 */ /* 0x000fe40000000f00 */
[----:B------:R-:W-:-:S02]  /*2570*/  MOV R29, 0xffffffff ;  /* 0xffffffff001d7802 */ /* 0x000fc40000000f00 */
[----:B------:R-:W-:Y:S02]  /*2580*/  MOV R24, 0x25a0 ;  /* 0x000025a000187802 */ /* 0x000fe40000000f00 */
[----:B------:R-:W-:Y:S05]  /*2590*/  CALL.REL.NOINC `($__internal_5_$__cuda_sm70_shflsync_bfly_p) ;  /* 0x0000001000007944 */ /* 0x000fea0003c00000 */
[----:B01----:R-:W-:Y:S05]  /*25a0*/  BRA `(.L_x_384) ;  /* 0xfffff1a000007947 */ /* 0x003fea000383ffff */
        .weak           $__internal_5_$__cuda_sm70_shflsync_bfly_p
        .type           $__internal_5_$__cuda_sm70_shflsync_bfly_p,@function
        .size           $__internal_5_$__cuda_sm70_shflsync_bfly_p,(.L_x_22173 - $__internal_5_$__cuda_sm70_shflsync_bfly_p)
$__internal_5_$__cuda_sm70_shflsync_bfly_p:
[----:B------:R-:W-:Y:S01]  /*25b0*/  HFMA2.MMA R25, -RZ, RZ, 0, 0 ;  /* 0x00000000ff197435 */ /* 0x000fe200000001ff */
[----:B------:R-:W-:Y:S04]  /*25c0*/  WARPSYNC R29 ;  /* 0x0000001d00007348 */ /* 0x000fe80003800000 */
[----:B------:R0:W1:Y:S01]  /*25d0*/  SHFL.BFLY PT, R40, R43, R40, R28 ;  /* 0x0c0000282b287389 */ /* 0x00006200000e001c */
[----:B------:R-:W-:Y:S05]  /*25e0*/  RET.REL.NODEC R24 `(_ZN10layer_norm13ln_fwd_kernelINS_13Kernel_traitsI13__nv_bfloat16S2_S2_S2_fjLj768ELj1ELj4ELj1ELj16ENS_18Kernel_traits_baseILj768ES2_S2_S2_S2_fjLj128EEEEELb0ELb1ELb0ELb1EEEvNS_9FwdParamsE) ;  /* 0xffffda1018007950 */ /* 0x000fea0003c3ffff */
.L_x_385:
        /* <DEDUP_REMOVED lines=9> */
.L_x_22173:


//--------------------- .text._ZN10layer_norm13ln_fwd_kernelINS_13Kernel_traitsI13__nv_bfloat16S2_S2_S2_fjLj768ELj1ELj4ELj1ELj16ENS_18Kernel_traits_baseILj768ES2_S2_S2_S2_fjLj128EEEEELb0ELb1ELb1ELb0EEEvNS_9FwdParamsE --------------------------
	.section	.text._ZN10layer_norm13ln_fwd_kernelINS_13Kernel_traitsI13__nv_bfloat16S2_S2_S2_fjLj768ELj1ELj4ELj1ELj16ENS_18Kernel_traits_baseILj768ES2_S2_S2_S2_fjLj128EEEEELb0ELb1ELb1ELb0EEEvNS_9FwdParamsE,"ax",@progbits
	.sectioninfo	@"SHI_REGISTERS=125"
	.align	128
        .global         _ZN10layer_norm13ln_fwd_kernelINS_13Kernel_traitsI13__nv_bfloat16S2_S2_S2_fjLj768ELj1ELj4ELj1ELj16ENS_18Kernel_traits_baseILj768ES2_S2_S2_S2_fjLj128EEEEELb0ELb1ELb1ELb0EEEvNS_9FwdParamsE
        .type           _ZN10layer_norm13ln_fwd_kernelINS_13Kernel_traitsI13__nv_bfloat16S2_S2_S2_fjLj768ELj1ELj4ELj1ELj16ENS_18Kernel_traits_baseILj768ES2_S2_S2_S2_fjLj128EEEEELb0ELb1ELb1ELb0EEEvNS_9FwdParamsE,@function
        .size           _ZN10layer_norm13ln_fwd_kernelINS_13Kernel_traitsI13__nv_bfloat16S2_S2_S2_fjLj768ELj1ELj4ELj1ELj16ENS_18Kernel_traits_baseILj768ES2_S2_S2_S2_fjLj128EEEEELb0ELb1ELb1ELb0EEEvNS_9FwdParamsE,(.L_x_22174 - _ZN10layer_norm13ln_fwd_kernelINS_13Kernel_traitsI13__nv_bfloat16S2_S2_S2_fjLj768ELj1ELj4ELj1ELj16ENS_18Kernel_traits_baseILj768ES2_S2_S2_S2_fjLj128EEEEELb0ELb1ELb1ELb0EEEvNS_9FwdParamsE)
        .other          _ZN10layer_norm13ln_fwd_kernelINS_13Kernel_traitsI13__nv_bfloat16S2_S2_S2_fjLj768ELj1ELj4ELj1ELj16ENS_18Kernel_traits_baseILj768ES2_S2_S2_S2_fjLj128EEEEELb0ELb1ELb1ELb0EEEvNS_9FwdParamsE,@"STO_CUDA_ENTRY STV_DEFAULT"
_ZN10layer_norm13ln_fwd_kernelINS_13Kernel_traitsI13__nv_bfloat16S2_S2_S2_fjLj768ELj1ELj4ELj1ELj16ENS_18Kernel_traits_baseILj768ES2_S2_S2_S2_fjLj128EEEEELb0ELb1ELb1ELb0EEEvNS_9FwdParamsE:
.text._ZN10layer_norm13ln_fwd_kernelINS_13Kernel_traitsI13__nv_bfloat16S2_S2_S2_fjLj768ELj1ELj4ELj1ELj16ENS_18Kernel_traits_baseILj768ES2_S2_S2_S2_fjLj128EEEEELb0ELb1ELb1ELb0EEEvNS_9FwdParamsE:
        /* <DEDUP_REMOVED lines=32> */
.L_x_387:
[----:B0-----:R-:W-:Y:S05]  /*0200*/  BSYNC B0 ;  /* 0x0000000000007941 */ /* 0x001fea0003800000 */
.L_x_386:
        /* <DEDUP_REMOVED lines=16> */
.L_x_389:
[----:B0-----:R-:W-:Y:S05]  /*0310*/  BSYNC B0 ;  /* 0x0000000000007941 */ /* 0x001fea0003800000 */
.L_x_388:
[----:B------:R-:W-:Y:S01]  /*0320*/  BSSY B0, `(.L_x_390) ;  /* 0x000000f000007945 */ /* 0x000fe20003800000 */
[----:B------:R-:W-:Y:S05]  /*0330*/  @!P3 BRA `(.L_x_391) ;  /* 0x000000d00000b947 */ /* 0x000fea0003800000 */
[----:B------:R-:W-:Y:S01]  /*0340*/  ISETP.NE.U32.AND P0, PT, RZ, c[0x0][0x218], PT ;  /* 0x00008600ff007a0c */ /* 0x000fe20003f05070 */
[----:B------:R-:W-:-:S03]  /*0350*/  IMAD.MOV.U32 R29, RZ, RZ, 0x10 ;  /* 0x00000010ff1d7424 */ /* 0x000fc600078e00ff */
        /* <DEDUP_REMOVED lines=11> */
.L_x_391:
[----:B0-----:R-:W-:Y:S05]  /*0410*/  BSYNC B0 ;  /* 0x0000000000007941 */ /* 0x001fea0003800000 */
.L_x_390:
        /* <DEDUP_REMOVED lines=39> */
[--C-:B------:R-:W-:Y:S02]  /*0690*/  PRMT R57, RZ, 0x5410, R51.reuse ;  /* 0x00005410ff397816 */ /* 0x100fe40000000033 */
        /* <DEDUP_REMOVED lines=34> */
.L_x_479:
[----:B------:R-:W-:-:S10]  /*08c0*/  HFMA2.MMA R37, -RZ, RZ, 0, 2.384185791015625e-07 ;  /* 0x00000004ff257435 */ /* 0x000fd400000001ff */
[----:B------:R-:W-:-:S05]  /*08d0*/  IMAD.WIDE R38, R80, R37, c[0x0][0x1d0] ;  /* 0x0000740050267625 */ /* 0x000fca00078e0225 */
[----:B------:R0:W2:Y:S01]  /*08e0*/  LDG.E R116, [R38.64] ;  /* 0x0000000426747981 */ /* 0x0000a2000c1e1900 */
[----:B------:R-:W-:-:S05]  /*08f0*/  IMAD.WIDE R36, R80, R37, c[0x0][0x1d8] ;  /* 0x0000760050247625 */ /* 0x000fca00078e0225 */
[----:B------:R1:W5:Y:S01]  /*0900*/  LDG.E R111, [R36.64] ;  /* 0x00000004246f7981 */ /* 0x000362000c1e1900 */
[----:B------:R-:W-:Y:S01]  /*0910*/  IMAD R112, R80, c[0x0][0x168], RZ ;  /* 0x00005a0050707a24 */ /* 0x000fe200078e02ff */
[----:B------:R-:W-:Y:S02]  /*0920*/  BSSY B0, `(.L_x_392) ;  /* 0x0000081000007945 */ /* 0x000fe40003800000 */
[----:B------:R-:W0:Y:S02]  /*0930*/  S2R R114, SR_TID.X ;  /* 0x0000000000727919 */ /* 0x000e240000002100 */
[----:B0-----:R-:W-:Y:S02]  /*0940*/  LOP3.LUT R38, R114, 0x1f, RZ, 0xc0, !PT ;  /* 0x0000001f72267812 */ /* 0x001fe400078ec0ff */
[----:B--2---:R-:W-:-:S13]  /*0950*/  ISETP.GE.AND P4, PT, R116, 0x1, PT ;  /* 0x000000017400780c */ /* 0x004fda0003f86270 */
[----:B------:R-:W-:-:S05]  /*0960*/  @P4 IADD3 R113, R116, -0x1, RZ ;  /* 0xffffffff74714810 */ /* 0x000fca0007ffe0ff */
[----:B------:R-:W-:Y:S01]  /*0970*/  @P4 IMAD R115, R113, c[0x0][0x168], RZ ;  /* 0x00005a0071734a24 */ /* 0x000fe200078e02ff */
[----:B------:R-:W-:-:S04]  /*0980*/  SHF.R.S32.HI R113, RZ, 0x1f, R112 ;  /* 0x0000001fff717819 */ /* 0x000fc80000011470 */
[----:B------:R-:W-:Y:S02]  /*0990*/  @P4 SHF.R.S32.HI R118, RZ, 0x1f, R115 ;  /* 0x0000001fff764819 */ /* 0x000fe40000011473 */
[----:B------:R-:W-:Y:S02]  /*09a0*/  LEA.HI R113, R113, R112, RZ, 0x3 ;  /* 0x0000007071717211 */ /* 0x000fe400078f18ff */
[----:B------:R-:W-:Y:S02]  /*09b0*/  @P4 LEA.HI R115, R118, R115, RZ, 0x3 ;  /* 0x0000007376734211 */ /* 0x000fe400078f18ff */
[----:B------:R-:W-:Y:S02]  /*09c0*/  MOV R118, RZ ;  /* 0x000000ff00767202 */ /* 0x000fe40000000f00 */
[-C--:B------:R-:W-:Y:S02]  /*09d0*/  @P4 LEA.HI.SX32 R118, R115, R38.reuse, 0x1d ;  /* 0x0000002673764211 */ /* 0x080fe400078feaff */
[----:B------:R-:W-:-:S02]  /*09e0*/  LEA.HI.SX32 R117, R113, R38, 0x1d ;  /* 0x0000002671757211 */ /* 0x000fc400078feaff */
[----:B------:R-:W-:Y:S01]  /*09f0*/  SHF.R.S32.HI R115, RZ, 0x1f, R80 ;  /* 0x0000001fff737819 */ /* 0x000fe20000011450 */
[----:B------:R-:W-:Y:S05]  /*0a00*/  @!P1 BRA `(.L_x_393) ;  /* 0x0000072000009947 */ /* 0x000fea0003800000 */
[----:B-1----:R-:W-:Y:S02]  /*0a10*/  ISETP.NE.U32.AND P0, PT, RZ, c[0x0][0x180], PT ;  /* 0x00006000ff007a0c */ /* 0x002fe40003f05070 */
        /* <DEDUP_REMOVED lines=10> */
[----:B0-----:R-:W-:Y:S01]  /*0ac0*/  IMAD.MOV.U32 R104, RZ, RZ, RZ ;  /* 0x000000ffff687224 */ /* 0x001fe200078e00ff */
[----:B------:R-:W-:Y:S05]  /*0ad0*/  @!P0 BRA `(.L_x_396) ;  /* 0x0000007000008947 */ /* 0x000fea0003800000 */
[----:B-----5:R-:W-:Y:S01]  /*0ae0*/  PRMT R104, RZ, 0x5410, R32 ;  /* 0x00005410ff687816 */ /* 0x020fe20000000020 */
[----:B------:R-:W-:Y:S05]  /*0af0*/  BRA `(.L_x_396) ;  /* 0x0000005000007947 */ /* 0x000fea0003800000 */
.L_x_395:
[----:B0----5:R-:W-:Y:S02]  /*0b00*/  PRMT R36, RZ, 0x5410, R28 ;  /* 0x00005410ff247816 */ /* 0x021fe4000000001c */
[----:B------:R-:W-:-:S03]  /*0b10*/  @P0 PRMT R37, RZ, 0x5410, R32 ;  /* 0x00005410ff250816 */ /* 0x000fc60000000020 */
[----:B------:R-:W-:-:S04]  /*0b20*/  FMUL.FTZ R36, R36, c[0x0][0x1ec] ;  /* 0x00007b0024247a20 */ /* 0x000fc80000410000 */
[----:B------:R-:W-:-:S04]  /*0b30*/  FMUL.FTZ R104, R17, R36 ;  /* 0x0000002411687220 */ /* 0x000fc80000410000 */
[----:B------:R-:W-:Y:S02]  /*0b40*/  @P0 FADD.FTZ R104, R37, R104 ;  /* 0x0000006825680221 */ /* 0x000fe40000010000 */
.L_x_396:
[----:B------:R-:W-:Y:S05]  /*0b50*/  BSYNC B1 ;  /* 0x0000000000017941 */ /* 0x000fea0003800000 */
.L_x_394:
[----:B------:R-:W-:Y:S01]  /*0b60*/  BSSY B1, `(.L_x_397) ;  /* 0x000000b000017945 */ /* 0x000fe20003800000 */
[----:B------:R-:W-:Y:S05]  /*0b70*/  @P5 BRA `(.L_x_398) ;  /* 0x0000004000005947 */ /* 0x000fea0003800000 */
[----:B------:R-:W-:Y:S01]  /*0b80*/  HFMA2.MMA R103, -RZ, RZ, 0, 0 ;  /* 0x00000000ff677435 */ /* 0x000fe200000001ff */
[----:B------:R-:W-:Y:S05]  /*0b90*/  @!P0 BRA `(.L_x_399) ;  /* 0x0000007000008947 */ /* 0x000fea0003800000 */
[----:B-----5:R-:W-:Y:S01]  /*0ba0*/  PRMT R103, RZ, 0x7610, R32 ;  /* 0x00007610ff677816 */ /* 0x020fe20000000020 */
[----:B------:R-:W-:Y:S05]  /*0bb0*/  BRA `(.L_x_399) ;  /* 0x0000005000007947 */ /* 0x000fea0003800000 */
.L_x_398:
[----:B-----5:R-:W-:-:S05]  /*0bc0*/  PRMT R36, RZ, 0x7610, R28 ;  /* 0x00007610ff247816 */ /* 0x020fca000000001c */
[----:B------:R-:W-:Y:S01]  /*0bd0*/  FMUL.FTZ R103, R36, c[0x0][0x1ec] ;  /* 0x00007b0024677a20 */ /* 0x000fe20000410000 */
[----:B------:R-:W-:-:S03]  /*0be0*/  @P0 PRMT R36, RZ, 0x7610, R32 ;  /* 0x00007610ff240816 */ /* 0x000fc60000000020 */
[----:B------:R-:W-:-:S04]  /*0bf0*/  FMUL.FTZ R103, R16, R103 ;  /* 0x0000006710677220 */ /* 0x000fc80000410000 */
[----:B------:R-:W-:Y:S02]  /*0c00*/  @P0 FADD.FTZ R103, R36, R103 ;  /* 0x0000006724670221 */ /* 0x000fe40000010000 */
.L_x_399:
[----:B------:R-:W-:Y:S05]  /*0c10*/  BSYNC B1 ;  /* 0x0000000000017941 */ /* 0x000fea0003800000 */
.L_x_397:
[----:B------:R-:W-:Y:S01]  /*0c20*/  BSSY B1, `(.L_x_400) ;  /* 0x000000b000017945 */ /* 0x000fe20003800000 */
[----:B------:R-:W-:Y:S05]  /*0c30*/  @P5 BRA `(.L_x_401) ;  /* 0x0000004000005947 */ /* 0x000fea0003800000 */
[----:B------:R-:W-:Y:S01]  /*0c40*/  MOV R102, RZ ;  /* 0x000000ff00667202 */ /* 0x000fe20000000f00 */
[----:B------:R-:W-:Y:S05]  /*0c50*/  @!P0 BRA `(.L_x_402) ;  /* 0x0000007000008947 */ /* 0x000fea0003800000 */
[----:B-----5:R-:W-:Y:S01]  /*0c60*/  PRMT R102, RZ, 0x5410, R33 ;  /* 0x00005410ff667816 */ /* 0x020fe20000000021 */
[----:B------:R-:W-:Y:S05]  /*0c70*/  BRA `(.L_x_402) ;  /* 0x0000005000007947 */ /* 0x000fea0003800000 */
.L_x_401:
[----:B-----5:R-:W-:Y:S02]  /*0c80*/  PRMT R36, RZ, 0x5410, R29 ;  /* 0x00005410ff247816 */ /* 0x020fe4000000001d */
[----:B------:R-:W-:-:S03]  /*0c90*/  @P0 PRMT R37, RZ, 0x5410, R33 ;  /* 0x00005410ff250816 */ /* 0x000fc60000000021 */
[----:B------:R-:W-:-:S04]  /*0ca0*/  FMUL.FTZ R36, R36, c[0x0][0x1ec] ;  /* 0x00007b0024247a20 */ /* 0x000fc80000410000 */
[----:B------:R-:W-:-:S04]  /*0cb0*/  FMUL.FTZ R102, R15, R36 ;  /* 0x000000240f667220 */ /* 0x000fc80000410000 */
[----:B------:R-:W-:Y:S02]  /*0cc0*/  @P0 FADD.FTZ R102, R37, R102 ;  /* 0x0000006625660221 */ /* 0x000fe40000010000 */
.L_x_402:
[----:B------:R-:W-:Y:S05]  /*0cd0*/  BSYNC B1 ;  /* 0x0000000000017941 */ /* 0x000fea0003800000 */
.L_x_400:
[----:B------:R-:W-:Y:S01]  /*0ce0*/  BSSY B1, `(.L_x_403) ;  /* 0x000000b000017945 */ /* 0x000fe20003800000 */
[----:B------:R-:W-:Y:S05]  /*0cf0*/  @P5 BRA `(.L_x_404) ;  /* 0x0000004000005947 */ /* 0x000fea0003800000 */
[----:B------:R-:W-:Y:S01]  /*0d00*/  HFMA2.MMA R101, -RZ, RZ, 0, 0 ;  /* 0x00000000ff657435 */ /* 0x000fe200000001ff */
[----:B------:R-:W-:Y:S05]  /*0d10*/  @!P0 BRA `(.L_x_405) ;  /* 0x0000007000008947 */ /* 0x000fea0003800000 */
[----:B-----5:R-:W-:Y:S01]  /*0d20*/  PRMT R101, RZ, 0x7610, R33 ;  /* 0x00007610ff657816 */ /* 0x020fe20000000021 */
[----:B------:R-:W-:Y:S05]  /*0d30*/  BRA `(.L_x_405) ;  /* 0x0000005000007947 */ /* 0x000fea0003800000 */
.L_x_404:
[----:B-----5:R-:W-:-:S05]  /*0d40*/  PRMT R36, RZ, 0x7610, R29 ;  /* 0x00007610ff247816 */ /* 0x020fca000000001d */
[----:B------:R-:W-:Y:S01]  /*0d50*/  FMUL.FTZ R101, R36, c[0x0][0x1ec] ;  /* 0x00007b0024657a20 */ /* 0x000fe20000410000 */
[----:B------:R-:W-:-:S03]  /*0d60*/  @P0 PRMT R36, RZ, 0x7610, R33 ;  /* 0x00007610ff240816 */ /* 0x000fc60000000021 */
[----:B------:R-:W-:-:S04]  /*0d70*/  FMUL.FTZ R101, R14, R101 ;  /* 0x000000650e657220 */ /* 0x000fc80000410000 */
[----:B------:R-:W-:Y:S02]  /*0d80*/  @P0 FADD.FTZ R101, R36, R101 ;  /* 0x0000006524650221 */ /* 0x000fe40000010000 */
.L_x_405:
[----:B------:R-:W-:Y:S05]  /*0d90*/  BSYNC B1 ;  /* 0x0000000000017941 */ /* 0x000fea0003800000 */
.L_x_403:
[----:B------:R-:W-:Y:S01]  /*0da0*/  BSSY B1, `(.L_x_406) ;  /* 0x000000b000017945 */ /* 0x000fe20003800000 */
[----:B------:R-:W-:Y:S05]  /*0db0*/  @P5 BRA `(.L_x_407) ;  /* 0x0000004000005947 */ /* 0x000fea0003800000 */
[----:B------:R-:W-:Y:S01]  /*0dc0*/  MOV R100, RZ ;  /* 0x000000ff00647202 */ /* 0x000fe20000000f00 */
[----:B------:R-:W-:Y:S05]  /*0dd0*/  @!P0 BRA `(.L_x_408) ;  /* 0x0000007000008947 */ /* 0x000fea0003800000 */
[----:B-----5:R-:W-:Y:S01]  /*0de0*/  PRMT R100, RZ, 0x5410, R34 ;  /* 0x00005410ff647816 */ /* 0x020fe20000000022 */
[----:B------:R-:W-:Y:S05]  /*0df0*/  BRA `(.L_x_408) ;  /* 0x0000005000007947 */ /* 0x000fea0003800000 */
.L_x_407:
[----:B-----5:R-:W-:Y:S02]  /*0e00*/  PRMT R36, RZ, 0x5410, R30 ;  /* 0x00005410ff247816 */ /* 0x020fe4000000001e */
[----:B------:R-:W-:-:S03]  /*0e10*/  @P0 PRMT R37, RZ, 0x5410, R34 ;  /* 0x00005410ff250816 */ /* 0x000fc60000000022 */
[----:B------:R-:W-:-:S04]  /*0e20*/  FMUL.FTZ R36, R36, c[0x0][0x1ec] ;  /* 0x00007b0024247a20 */ /* 0x000fc80000410000 */
[----:B------:R-:W-:-:S04]  /*0e30*/  FMUL.FTZ R100, R13, R36 ;  /* 0x000000240d647220 */ /* 0x000fc80000410000 */
[----:B------:R-:W-:Y:S02]  /*0e40*/  @P0 FADD.FTZ R100, R37, R100 ;  /* 0x0000006425640221 */ /* 0x000fe40000010000 */
.L_x_408:
[----:B------:R-:W-:Y:S05]  /*0e50*/  BSYNC B1 ;  /* 0x0000000000017941 */ /* 0x000fea0003800000 */
.L_x_406:
[----:B------:R-:W-:Y:S01]  /*0e60*/  BSSY B1, `(.L_x_409) ;  /* 0x000000b000017945 */ /* 0x000fe20003800000 */
[----:B------:R-:W-:Y:S05]  /*0e70*/  @P5 BRA `(.L_x_410) ;  /* 0x0000004000005947 */ /* 0x000fea0003800000 */
[----:B------:R-:W-:Y:S01]  /*0e80*/  IMAD.MOV.U32 R99, RZ, RZ, RZ ;  /* 0x000000ffff637224 */ /* 0x000fe200078e00ff */
[----:B------:R-:W-:Y:S05]  /*0e90*/  @!P0 BRA `(.L_x_411) ;  /* 0x0000007000008947 */ /* 0x000fea0003800000 */
[----:B-----5:R-:W-:Y:S01]  /*0ea0*/  PRMT R99, RZ, 0x7610, R34 ;  /* 0x00007610ff637816 */ /* 0x020fe20000000022 */
[----:B------:R-:W-:Y:S05]  /*0eb0*/  BRA `(.L_x_411) ;  /* 0x0000005000007947 */ /* 0x000fea0003800000 */
.L_x_410:
[----:B-----5:R-:W-:-:S05]  /*0ec0*/  PRMT R36, RZ, 0x7610, R30 ;  /* 0x00007610ff247816 */ /* 0x020fca000000001e */
[----:B------:R-:W-:Y:S01]  /*0ed0*/  FMUL.FTZ R99, R36, c[0x0][0x1ec] ;  /* 0x00007b0024637a20 */ /* 0x000fe20000410000 */
[----:B------:R-:W-:-:S03]  /*0ee0*/  @P0 PRMT R36, RZ, 0x7610, R34 ;  /* 0x00007610ff240816 */ /* 0x000fc60000000022 */
[----:B------:R-:W-:-:S04]  /*0ef0*/  FMUL.FTZ R99, R12, R99 ;  /* 0x000000630c637220 */ /* 0x000fc80000410000 */
[----:B------:R-:W-:Y:S02]  /*0f00*/  @P0 FADD.FTZ R99, R36, R99 ;  /* 0x0000006324630221 */ /* 0x000fe40000010000 */
.L_x_411:
[----:B------:R-:W-:Y:S05]  /*0f10*/  BSYNC B1 ;  /* 0x0000000000017941 */ /* 0x000fea0003800000 */
.L_x_409:
[----:B------:R-:W-:Y:S01]  /*0f20*/  BSSY B1, `(.L_x_412) ;  /* 0x000000b000017945 */ /* 0x000fe20003800000 */
[----:B------:R-:W-:Y:S05]  /*0f30*/  @P5 BRA `(.L_x_413) ;  /* 0x0000004000005947 */ /* 0x000fea0003800000 */
[----:B------:R-:W-:Y:S01]  /*0f40*/  HFMA2.MMA R98, -RZ, RZ, 0, 0 ;  /* 0x00000000ff627435 */ /* 0x000fe200000001ff */
[----:B------:R-:W-:Y:S05]  /*0f50*/  @!P0 BRA `(.L_x_414) ;  /* 0x0000007000008947 */ /* 0x000fea0003800000 */
[----:B-----5:R-:W-:Y:S01]  /*0f60*/  PRMT R98, RZ, 0x5410, R35 ;  /* 0x00005410ff627816 */ /* 0x020fe20000000023 */
[----:B------:R-:W-:Y:S05]  /*0f70*/  BRA `(.L_x_414) ;  /* 0x0000005000007947 */ /* 0x000fea0003800000 */
.L_x_413:
[----:B-----5:R-:W-:Y:S02]  /*0f80*/  PRMT R36, RZ, 0x5410, R31 ;  /* 0x00005410ff247816 */ /* 0x020fe4000000001f */
[----:B------:R-:W-:-:S03]  /*0f90*/  @P0 PRMT R37, RZ, 0x5410, R35 ;  /* 0x00005410ff250816 */ /* 0x000fc60000000023 */
[----:B------:R-:W-:-:S04]  /*0fa0*/  FMUL.FTZ R36, R36, c[0x0][0x1ec] ;  /* 0x00007b0024247a20 */ /* 0x000fc80000410000 */
[----:B------:R-:W-:-:S04]  /*0fb0*/  FMUL.FTZ R98, R11, R36 ;  /* 0x000000240b627220 */ /* 0x000fc80000410000 */
[----:B------:R-:W-:Y:S02]  /*0fc0*/  @P0 FADD.FTZ R98, R37, R98 ;  /* 0x0000006225620221 */ /* 0x000fe40000010000 */
.L_x_414:
[----:B------:R-:W-:Y:S05]  /*0fd0*/  BSYNC B1 ;  /* 0x0000000000017941 */ /* 0x000fea0003800000 */
.L_x_412:
[----:B------:R-:W-:Y:S01]  /*0fe0*/  BSSY B1, `(.L_x_415) ;  /* 0x000000b000017945 */ /* 0x000fe20003800000 */
[----:B------:R-:W-:Y:S05]  /*0ff0*/  @P5 BRA `(.L_x_416) ;  /* 0x0000004000005947 */ /* 0x000fea0003800000 */
[----:B------:R-:W-:Y:S01]  /*1000*/  MOV R97, RZ ;  /* 0x000000ff00617202 */ /* 0x000fe20000000f00 */
[----:B------:R-:W-:Y:S05]  /*1010*/  @!P0 BRA `(.L_x_417) ;  /* 0x0000007000008947 */ /* 0x000fea0003800000 */
[----:B-----5:R-:W-:Y:S01]  /*1020*/  PRMT R97, RZ, 0x7610, R35 ;  /* 0x00007610ff617816 */ /* 0x020fe20000000023 */
[----:B------:R-:W-:Y:S05]  /*1030*/  BRA `(.L_x_417) ;  /* 0x0000005000007947 */ /* 0x000fea0003800000 */
.L_x_416:
[----:B-----5:R-:W-:-:S05]  /*1040*/  PRMT R36, RZ, 0x7610, R31 ;  /* 0x00007610ff247816 */ /* 0x020fca000000001f */
[----:B------:R-:W-:Y:S01]  /*1050*/  FMUL.FTZ R97, R36, c[0x0][0x1ec] ;  /* 0x00007b0024617a20 */ /* 0x000fe20000410000 */
[----:B------:R-:W-:-:S03]  /*1060*/  @P0 PRMT R36, RZ, 0x7610, R35 ;  /* 0x00007610ff240816 */ /* 0x000fc60000000023 */
[----:B------:R-:W-:-:S04]  /*1070*/  FMUL.FTZ R97, R10, R97 ;  /* 0x000000610a617220 */ /* 0x000fc80000410000 */
[----:B------:R-:W-:Y:S02]  /*1080*/  @P0 FADD.FTZ R97, R36, R97 ;  /* 0x0000006124610221 */ /* 0x000fe40000010000 */
.L_x_417:
[----:B------:R-:W-:Y:S05]  /*1090*/  BSYNC B1 ;  /* 0x0000000000017941 */ /* 0x000fea0003800000 */
.L_x_415:
        /* <DEDUP_REMOVED lines=9> */
.L_x_393:
[----:B-1----:R-:W-:Y:S05]  /*1130*/  BSYNC B0 ;  /* 0x0000000000007941 */ /* 0x002fea0003800000 */
.L_x_392:
[----:B------:R-:W-:Y:S01]  /*1140*/  BSSY B0, `(.L_x_418) ;  /* 0x0000074000007945 */ /* 0x000fe20003800000 */
[----:B------:R-:W-:Y:S05]  /*1150*/  @!P2 BRA `(.L_x_419) ;  /* 0x000007200000a947 */ /* 0x000fea0003800000 */
[----:B------:R-:W-:Y:S02]  /*1160*/  ISETP.NE.U32.AND P0, PT, RZ, c[0x0][0x180], PT ;  /* 0x00006000ff007a0c */ /* 0x000fe40003f05070 */
[----:B0-----:R-:W-:Y:S02]  /*1170*/  @P4 MOV R39, 0x10 ;  /* 0x0000001000274802 */ /* 0x001fe40000000f00 */
        /* <DEDUP_REMOVED lines=13> */
.L_x_421:
[----:B0----5:R-:W-:Y:S02]  /*1250*/  PRMT R36, RZ, 0x5410, R28 ;  /* 0x00005410ff247816 */ /* 0x021fe4000000001c */
[----:B------:R-:W-:-:S03]  /*1260*/  @P0 PRMT R37, RZ, 0x5410, R32 ;  /* 0x00005410ff250816 */ /* 0x000fc60000000020 */
[----:B------:R-:W-:-:S04]  /*1270*/  FMUL.FTZ R36, R36, c[0x0][0x1ec] ;  /* 0x00007b0024247a20 */ /* 0x000fc80000410000 */
[----:B------:R-:W-:-:S04]  /*1280*/  FMUL.FTZ R96, R9, R36 ;  /* 0x0000002409607220 */ /* 0x000fc80000410000 */
[----:B------:R-:W-:Y:S02]  /*1290*/  @P0 FADD.FTZ R96, R37, R96 ;  /* 0x0000006025600221 */ /* 0x000fe40000010000 */
.L_x_422:
[----:B------:R-:W-:Y:S05]  /*12a0*/  BSYNC B1 ;  /* 0x0000000000017941 */ /* 0x000fea0003800000 */
.L_x_420:
[----:B------:R-:W-:Y:S01]  /*12b0*/  BSSY B1, `(.L_x_423) ;  /* 0x000000b000017945 */ /* 0x000fe20003800000 */
[----:B------:R-:W-:Y:S05]  /*12c0*/  @P5 BRA `(.L_x_424) ;  /* 0x0000004000005947 */ /* 0x000fea0003800000 */
[----:B------:R-:W-:Y:S01]  /*12d0*/  HFMA2.MMA R95, -RZ, RZ, 0, 0 ;  /* 0x00000000ff5f7435 */ /* 0x000fe200000001ff */
[----:B------:R-:W-:Y:S05]  /*12e0*/  @!P0 BRA `(.L_x_425) ;  /* 0x0000007000008947 */ /* 0x000fea0003800000 */
[----:B-----5:R-:W-:Y:S01]  /*12f0*/  PRMT R95, RZ, 0x7610, R32 ;  /* 0x00007610ff5f7816 */ /* 0x020fe20000000020 */
[----:B------:R-:W-:Y:S05]  /*1300*/  BRA `(.L_x_425) ;  /* 0x0000005000007947 */ /* 0x000fea0003800000 */
.L_x_424:
[----:B-----5:R-:W-:-:S05]  /*1310*/  PRMT R36, RZ, 0x7610, R28 ;  /* 0x00007610ff247816 */ /* 0x020fca000000001c */
[----:B------:R-:W-:Y:S01]  /*1320*/  FMUL.FTZ R95, R36, c[0x0][0x1ec] ;  /* 0x00007b00245f7a20 */ /* 0x000fe20000410000 */
[----:B------:R-:W-:-:S03]  /*1330*/  @P0 PRMT R36, RZ, 0x7610, R32 ;  /* 0x00007610ff240816 */ /* 0x000fc60000000020 */
[----:B------:R-:W-:-:S04]  /*1340*/  FMUL.FTZ R95, R8, R95 ;  /* 0x0000005f085f7220 */ /* 0x000fc80000410000 */
[----:B------:R-:W-:Y:S02]  /*1350*/  @P0 FADD.FTZ R95, R36, R95 ;  /* 0x0000005f245f0221 */ /* 0x000fe40000010000 */
.L_x_425:
[----:B------:R-:W-:Y:S05]  /*1360*/  BSYNC B1 ;  /* 0x0000000000017941 */ /* 0x000fea0003800000 */
.L_x_423:
[----:B------:R-:W-:Y:S01]  /*1370*/  BSSY B1, `(.L_x_426) ;  /* 0x000000b000017945 */ /* 0x000fe20003800000 */
[----:B------:R-:W-:Y:S05]  /*1380*/  @P5 BRA `(.L_x_427) ;  /* 0x0000004000005947 */ /* 0x000fea0003800000 */
[----:B------:R-:W-:Y:S01]  /*1390*/  MOV R94, RZ ;  /* 0x000000ff005e7202 */ /* 0x000fe20000000f00 */
[----:B------:R-:W-:Y:S05]  /*13a0*/  @!P0 BRA `(.L_x_428) ;  /* 0x0000007000008947 */ /* 0x000fea0003800000 */
[----:B-----5:R-:W-:Y:S01]  /*13b0*/  PRMT R94, RZ, 0x5410, R33 ;  /* 0x00005410ff5e7816 */ /* 0x020fe20000000021 */
[----:B------:R-:W-:Y:S05]  /*13c0*/  BRA `(.L_x_428) ;  /* 0x0000005000007947 */ /* 0x000fea0003800000 */
.L_x_427:
[----:B-----5:R-:W-:Y:S02]  /*13d0*/  PRMT R36, RZ, 0x5410, R29 ;  /* 0x00005410ff247816 */ /* 0x020fe4000000001d */
[----:B------:R-:W-:-:S03]  /*13e0*/  @P0 PRMT R37, RZ, 0x5410, R33 ;  /* 0x00005410ff250816 */ /* 0x000fc60000000021 */
[----:B------:R-:W-:-:S04]  /*13f0*/  FMUL.FTZ R36, R36, c[0x0][0x1ec] ;  /* 0x00007b0024247a20 */ /* 0x000fc80000410000 */
[----:B------:R-:W-:-:S04]  /*1400*/  FMUL.FTZ R94, R7, R36 ;  /* 0x00000024075e7220 */ /* 0x000fc80000410000 */
[----:B------:R-:W-:Y:S02]  /*1410*/  @P0 FADD.FTZ R94, R37, R94 ;  /* 0x0000005e255e0221 */ /* 0x000fe40000010000 */
.L_x_428:
[----:B------:R-:W-:Y:S05]  /*1420*/  BSYNC B1 ;  /* 0x0000000000017941 */ /* 0x000fea0003800000 */
.L_x_426:
[----:B------:R-:W-:Y:S01]  /*1430*/  BSSY B1, `(.L_x_429) ;  /* 0x000000b000017945 */ /* 0x000fe20003800000 */
[----:B------:R-:W-:Y:S05]  /*1440*/  @P5 BRA `(.L_x_430) ;  /* 0x0000004000005947 */ /* 0x000fea0003800000 */
[----:B------:R-:W-:Y:S01]  /*1450*/  HFMA2.MMA R93, -RZ, RZ, 0, 0 ;  /* 0x00000000ff5d7435 */ /* 0x000fe200000001ff */
[----:B------:R-:W-:Y:S05]  /*1460*/  @!P0 BRA `(.L_x_431) ;  /* 0x0000007000008947 */ /* 0x000fea0003800000 */
[----:B-----5:R-:W-:Y:S01]  /*1470*/  PRMT R93, RZ, 0x7610, R33 ;  /* 0x00007610ff5d7816 */ /* 0x020fe20000000021 */
[----:B------:R-:W-:Y:S05]  /*1480*/  BRA `(.L_x_431) ;  /* 0x0000005000007947 */ /* 0x000fea0003800000 */
.L_x_430:
[----:B-----5:R-:W-:-:S05]  /*1490*/  PRMT R36, RZ, 0x7610, R29 ;  /* 0x00007610ff247816 */ /* 0x020fca000000001d */
[----:B------:R-:W-:Y:S01]  /*14a0*/  FMUL.FTZ R93, R36, c[0x0][0x1ec] ;  /* 0x00007b00245d7a20 */ /* 0x000fe20000410000 */
[----:B------:R-:W-:-:S03]  /*14b0*/  @P0 PRMT R36, RZ, 0x7610, R33 ;  /* 0x00007610ff240816 */ /* 0x000fc60000000021 */
[----:B------:R-:W-:-:S04]  /*14c0*/  FMUL.FTZ R93, R6, R93 ;  /* 0x0000005d065d7220 */ /* 0x000fc80000410000 */
[----:B------:R-:W-:Y:S02]  /*14d0*/  @P0 FADD.FTZ R93, R36, R93 ;  /* 0x0000005d245d0221 */ /* 0x000fe40000010000 */
.L_x_431:
[----:B------:R-:W-:Y:S05]  /*14e0*/  BSYNC B1 ;  /* 0x0000000000017941 */ /* 0x000fea0003800000 */
.L_x_429:
[----:B------:R-:W-:Y:S01]  /*14f0*/  BSSY B1, `(.L_x_432) ;  /* 0x000000b000017945 */ /* 0x000fe20003800000 */
[----:B------:R-:W-:Y:S05]  /*1500*/  @P5 BRA `(.L_x_433) ;  /* 0x0000004000005947 */ /* 0x000fea0003800000 */
[----:B------:R-:W-:Y:S01]  /*1510*/  MOV R92, RZ ;  /* 0x000000ff005c7202 */ /* 0x000fe20000000f00 */
[----:B------:R-:W-:Y:S05]  /*1520*/  @!P0 BRA `(.L_x_434) ;  /* 0x0000007000008947 */ /* 0x000fea0003800000 */
[----:B-----5:R-:W-:Y:S01]  /*1530*/  PRMT R92, RZ, 0x5410, R34 ;  /* 0x00005410ff5c7816 */ /* 0x020fe20000000022 */
[----:B------:R-:W-:Y:S05]  /*1540*/  BRA `(.L_x_434) ;  /* 0x0000005000007947 */ /* 0x000fea0003800000 */
.L_x_433:
[----:B-----5:R-:W-:Y:S02]  /*1550*/  PRMT R36, RZ, 0x5410, R30 ;  /* 0x00005410ff247816 */ /* 0x020fe4000000001e */
[----:B------:R-:W-:-:S03]  /*1560*/  @P0 PRMT R37, RZ, 0x5410, R34 ;  /* 0x00005410ff250816 */ /* 0x000fc60000000022 */
[----:B------:R-:W-:-:S04]  /*1570*/  FMUL.FTZ R36, R36, c[0x0][0x1ec] ;  /* 0x00007b0024247a20 */ /* 0x000fc80000410000 */
[----:B------:R-:W-:-:S04]  /*1580*/  FMUL.FTZ R92, R5, R36 ;  /* 0x00000024055c7220 */ /* 0x000fc80000410000 */
[----:B------:R-:W-:Y:S02]  /*1590*/  @P0 FADD.FTZ R92, R37, R92 ;  /* 0x0000005c255c0221 */ /* 0x000fe40000010000 */
.L_x_434:
[----:B------:R-:W-:Y:S05]  /*15a0*/  BSYNC B1 ;  /* 0x0000000000017941 */ /* 0x000fea0003800000 */
.L_x_432:
[----:B------:R-:W-:Y:S01]  /*15b0*/  BSSY B1, `(.L_x_435) ;  /* 0x000000b000017945 */ /* 0x000fe20003800000 */
[----:B------:R-:W-:Y:S05]  /*15c0*/  @P5 BRA `(.L_x_436) ;  /* 0x0000004000005947 */ /* 0x000fea0003800000 */
[----:B------:R-:W-:Y:S01]  /*15d0*/  HFMA2.MMA R91, -RZ, RZ, 0, 0 ;  /* 0x00000000ff5b7435 */ /* 0x000fe200000001ff */
[----:B------:R-:W-:Y:S05]  /*15e0*/  @!P0 BRA `(.L_x_437) ;  /* 0x0000007000008947 */ /* 0x000fea0003800000 */
[----:B-----5:R-:W-:Y:S01]  /*15f0*/  PRMT R91, RZ, 0x7610, R34 ;  /* 0x00007610ff5b7816 */ /* 0x020fe20000000022 */
[----:B------:R-:W-:Y:S05]  /*1600*/  BRA `(.L_x_437) ;  /* 0x0000005000007947 */ /* 0x000fea0003800000 */
.L_x_436:
[----:B-----5:R-:W-:-:S05]  /*1610*/  PRMT R36, RZ, 0x7610, R30 ;  /* 0x00007610ff247816 */ /* 0x020fca000000001e */
[----:B------:R-:W-:Y:S01]  /*1620*/  FMUL.FTZ R91, R36, c[0x0][0x1ec] ;  /* 0x00007b00245b7a20 */ /* 0x000fe20000410000 */
[----:B------:R-:W-:-:S03]  /*1630*/  @P0 PRMT R36, RZ, 0x7610, R34 ;  /* 0x00007610ff240816 */ /* 0x000fc60000000022 */
[----:B------:R-:W-:-:S04]  /*1640*/  FMUL.FTZ R91, R4, R91 ;  /* 0x0000005b045b7220 */ /* 0x000fc80000410000 */
[----:B------:R-:W-:Y:S02]  /*1650*/  @P0 FADD.FTZ R91, R36, R91 ;  /* 0x0000005b245b0221 */ /* 0x000fe40000010000 */
.L_x_437:
[----:B------:R-:W-:Y:S05]  /*1660*/  BSYNC B1 ;  /* 0x0000000000017941 */ /* 0x000fea0003800000 */
.L_x_435:
[----:B------:R-:W-:Y:S01]  /*1670*/  BSSY B1, `(.L_x_438) ;  /* 0x000000b000017945 */ /* 0x000fe20003800000 */
[----:B------:R-:W-:Y:S05]  /*1680*/  @P5 BRA `(.L_x_439) ;  /* 0x0000004000005947 */ /* 0x000fea0003800000 */
[----:B------:R-:W-:Y:S01]  /*1690*/  IMAD.MOV.U32 R90, RZ, RZ, RZ ;  /* 0x000000ffff5a7224 */ /* 0x000fe200078e00ff */
[----:B------:R-:W-:Y:S05]  /*16a0*/  @!P0 BRA `(.L_x_440) ;  /* 0x0000007000008947 */ /* 0x000fea0003800000 */
[----:B-----5:R-:W-:Y:S01]  /*16b0*/  PRMT R90, RZ, 0x5410, R35 ;  /* 0x00005410ff5a7816 */ /* 0x020fe20000000023 */
[----:B------:R-:W-:Y:S05]  /*16c0*/  BRA `(.L_x_440) ;  /* 0x0000005000007947 */ /* 0x000fea0003800000 */
.L_x_439:
[----:B-----5:R-:W-:Y:S02]  /*16d0*/  PRMT R36, RZ, 0x5410, R31 ;  /* 0x00005410ff247816 */ /* 0x020fe4000000001f */
[----:B------:R-:W-:-:S03]  /*16e0*/  @P0 PRMT R37, RZ, 0x5410, R35 ;  /* 0x00005410ff250816 */ /* 0x000fc60000000023 */
[----:B------:R-:W-:-:S04]  /*16f0*/  FMUL.FTZ R36, R36, c[0x0][0x1ec] ;  /* 0x00007b0024247a20 */ /* 0x000fc80000410000 */
[----:B------:R-:W-:-:S04]  /*1700*/  FMUL.FTZ R90, R3, R36 ;  /* 0x00000024035a7220 */ /* 0x000fc80000410000 */
[----:B------:R-:W-:Y:S02]  /*1710*/  @P0 FADD.FTZ R90, R37, R90 ;  /* 0x0000005a255a0221 */ /* 0x000fe40000010000 */
.L_x_440:
[----:B------:R-:W-:Y:S05]  /*1720*/  BSYNC B1 ;  /* 0x0000000000017941 */ /* 0x000fea0003800000 */
.L_x_438:
[----:B------:R-:W-:Y:S01]  /*1730*/  BSSY B1, `(.L_x_441) ;  /* 0x000000b000017945 */ /* 0x000fe20003800000 */
[----:B------:R-:W-:Y:S05]  /*1740*/  @P5 BRA `(.L_x_442) ;  /* 0x0000004000005947 */ /* 0x000fea0003800000 */
[----:B------:R-:W-:Y:S01]  /*1750*/  MOV R89, RZ ;  /* 0x000000ff00597202 */ /* 0x000fe20000000f00 */
[----:B------:R-:W-:Y:S05]  /*1760*/  @!P0 BRA `(.L_x_443) ;  /* 0x0000007000008947 */ /* 0x000fea0003800000 */
[----:B-----5:R-:W-:Y:S01]  /*1770*/  PRMT R89, RZ, 0x7610, R35 ;  /* 0x00007610ff597816 */ /* 0x020fe20000000023 */
[----:B------:R-:W-:Y:S05]  /*1780*/  BRA `(.L_x_443) ;  /* 0x0000005000007947 */ /* 0x000fea0003800000 */
.L_x_442:
[----:B-----5:R-:W-:-:S05]  /*1790*/  PRMT R36, RZ, 0x7610, R31 ;  /* 0x00007610ff247816 */ /* 0x020fca000000001f */
[----:B------:R-:W-:Y:S01]  /*17a0*/  FMUL.FTZ R89, R36, c[0x0][0x1ec] ;  /* 0x00007b0024597a20 */ /* 0x000fe20000410000 */
[----:B------:R-:W-:-:S03]  /*17b0*/  @P0 PRMT R36, RZ, 0x7610, R35 ;  /* 0x00007610ff240816 */ /* 0x000fc60000000023 */
[----:B------:R-:W-:-:S04]  /*17c0*/  FMUL.FTZ R89, R2, R89 ;  /* 0x0000005902597220 */ /* 0x000fc80000410000 */
[----:B------:R-:W-:Y:S02]  /*17d0*/  @P0 FADD.FTZ R89, R36, R89 ;  /* 0x0000005924590221 */ /* 0x000fe40000010000 */
.L_x_443:
[----:B------:R-:W-:Y:S05]  /*17e0*/  BSYNC B1 ;  /* 0x0000000000017941 */ /* 0x000fea0003800000 */
.L_x_441:
        /* <DEDUP_REMOVED lines=9> */
.L_x_419:
[----:B------:R-:W-:Y:S05]  /*1880*/  BSYNC B0 ;  /* 0x0000000000007941 */ /* 0x000fea0003800000 */
.L_x_418:
[----:B------:R-:W-:Y:S01]  /*1890*/  BSSY B0, `(.L_x_444) ;  /* 0x0000072000007945 */ /* 0x000fe20003800000 */
[----:B------:R-:W-:Y:S05]  /*18a0*/  @!P3 BRA `(.L_x_445) ;  /* 0x000007000000b947 */ /* 0x000fea0003800000 */
[----:B------:R-:W-:Y:S02]  /*18b0*/  ISETP.NE.U32.AND P0, PT, RZ, c[0x0][0x180], PT ;  /* 0x00006000ff007a0c */ /* 0x000fe40003f05070 */
[----:B------:R-:W-:Y:S02]  /*18c0*/  @P4 MOV R119, 0x10 ;  /* 0x0000001000774802 */ /* 0x000fe40000000f00 */
[----:B------:R-:W-:-:S03]  /*18d0*/  ISETP.NE.AND.EX P0, PT, RZ, c[0x0][0x184], PT, P0 ;  /* 0x00006100ff007a0c */ /* 0x000fc60003f05300 */
[----:B------:R-:W-:-:S05]  /*18e0*/  @P4 IMAD.WIDE.U32 R118, R118, R119, c[0x0][0x170] ;  /* 0x00005c0076764625 */ /* 0x000fca00078e0077 */
[----:B-----5:R1:W5:Y:S05]  /*18f0*/  @P4 LDG.E.128 R28, [R118.64] ;  /* 0x00000004761c4981 */ /* 0x02036a000c1e1d00 */
[----:B0-----:R-:W-:-:S05]  /*1900*/  @P0 MOV R36, 0x10 ;  /* 0x0000001000240802 */ /* 0x001fca0000000f00 */
[----:B------:R-:W-:-:S05]  /*1910*/  @P0 IMAD.WIDE.U32 R36, R117, R36, c[0x0][0x180] ;  /* 0x0000600075240625 */ /* 0x000fca00078e0024 */
[----:B------:R1:W5:Y:S01]  /*1920*/  @P0 LDG.E.128 R32, [R36.64] ;  /* 0x0000000424200981 */ /* 0x000362000c1e1d00 */
[----:B------:R-:W-:Y:S01]  /*1930*/  ISETP.GT.AND P4, PT, R116, RZ, PT ;  /* 0x000000ff7400720c */ /* 0x000fe20003f84270 */
[----:B------:R-:W-:-:S12]  /*1940*/  BSSY B1, `(.L_x_446) ;  /* 0x000000b000017945 */ /* 0x000fd80003800000 */
[----:B------:R-:W-:Y:S05]  /*1950*/  @P4 BRA `(.L_x_447) ;  /* 0x0000004000004947 */ /* 0x000fea0003800000 */
[----:B-1----:R-:W-:Y:S01]  /*1960*/  HFMA2.MMA R88, -RZ, RZ, 0, 0 ;  /* 0x00000000ff587435 */ /* 0x002fe200000001ff */
[----:B------:R-:W-:Y:S05]  /*1970*/  @!P0 BRA `(.L_x_448) ;  /* 0x0000007000008947 */ /* 0x000fea0003800000 */
[----:B-----5:R-:W-:Y:S01]  /*1980*/  PRMT R88, RZ, 0x5410, R32 ;  /* 0x00005410ff587816 */ /* 0x020fe20000000020 */
[----:B------:R-:W-:Y:S05]  /*1990*/  BRA `(.L_x_448) ;  /* 0x0000005000007947 */ /* 0x000fea0003800000 */
.L_x_447:
[----:B-1---5:R-:W-:-:S05]  /*19a0*/  PRMT R36, RZ, 0x5410, R28 ;  /* 0x00005410ff247816 */ /* 0x022fca000000001c */
[----:B------:R-:W-:-:S04]  /*19b0*/  FMUL.FTZ R37, R36, c[0x0][0x1ec] ;  /* 0x00007b0024257a20 */ /* 0x000fc80000410000 */
[----:B------:R-:W-:Y:S01]  /*19c0*/  FMUL.FTZ R88, R0, R37 ;  /* 0x0000002500587220 */ /* 0x000fe20000410000 */
[----:B------:R-:W-:-:S05]  /*19d0*/  @P0 PRMT R37, RZ, 0x5410, R32 ;  /* 0x00005410ff250816 */ /* 0x000fca0000000020 */
[----:B------:R-:W-:Y:S02]  /*19e0*/  @P0 FADD.FTZ R88, R37, R88 ;  /* 0x0000005825580221 */ /* 0x000fe40000010000 */
.L_x_448:
[----:B------:R-:W-:Y:S05]  /*19f0*/  BSYNC B1 ;  /* 0x0000000000017941 */ /* 0x000fea0003800000 */
.L_x_446:
[----:B------:R-:W-:Y:S01]  /*1a00*/  BSSY B1, `(.L_x_449) ;  /* 0x000000b000017945 */ /* 0x000fe20003800000 */
[----:B------:R-:W-:Y:S05]  /*1a10*/  @P4 BRA `(.L_x_450) ;  /* 0x0000004000004947 */ /* 0x000fea0003800000 */
[----:B------:R-:W-:Y:S01]  /*1a20*/  IMAD.MOV.U32 R87, RZ, RZ, RZ ;  /* 0x000000ffff577224 */ /* 0x000fe200078e00ff */
[----:B------:R-:W-:Y:S05]  /*1a30*/  @!P0 BRA `(.L_x_451) ;  /* 0x0000007000008947 */ /* 0x000fea0003800000 */
[----:B-----5:R-:W-:Y:S01]  /*1a40*/  PRMT R87, RZ, 0x7610, R32 ;  /* 0x00007610ff577816 */ /* 0x020fe20000000020 */
[----:B------:R-:W-:Y:S05]  /*1a50*/  BRA `(.L_x_451) ;  /* 0x0000005000007947 */ /* 0x000fea0003800000 */
.L_x_450:
[----:B-----5:R-:W-:-:S05]  /*1a60*/  PRMT R36, RZ, 0x7610, R28 ;  /* 0x00007610ff247816 */ /* 0x020fca000000001c */
[----:B------:R-:W-:Y:S01]  /*1a70*/  FMUL.FTZ R87, R36, c[0x0][0x1ec] ;  /* 0x00007b0024577a20 */ /* 0x000fe20000410000 */
[----:B------:R-:W-:-:S03]  /*1a80*/  @P0 PRMT R36, RZ, 0x7610, R32 ;  /* 0x00007610ff240816 */ /* 0x000fc60000000020 */
[----:B------:R-:W-:-:S04]  /*1a90*/  FMUL.FTZ R87, R20, R87 ;  /* 0x0000005714577220 */ /* 0x000fc80000410000 */
[----:B------:R-:W-:Y:S02]  /*1aa0*/  @P0 FADD.FTZ R87, R36, R87 ;  /* 0x0000005724570221 */ /* 0x000fe40000010000 */
.L_x_451:
[----:B------:R-:W-:Y:S05]  /*1ab0*/  BSYNC B1 ;  /* 0x0000000000017941 */ /* 0x000fea0003800000 */
.L_x_449:
[----:B------:R-:W-:Y:S01]  /*1ac0*/  BSSY B1, `(.L_x_452) ;  /* 0x000000b000017945 */ /* 0x000fe20003800000 */
[----:B------:R-:W-:Y:S05]  /*1ad0*/  @P4 BRA `(.L_x_453) ;  /* 0x0000004000004947 */ /* 0x000fea0003800000 */
[----:B------:R-:W-:Y:S01]  /*1ae0*/  MOV R86, RZ ;  /* 0x000000ff00567202 */ /* 0x000fe20000000f00 */
[----:B------:R-:W-:Y:S05]  /*1af0*/  @!P0 BRA `(.L_x_454) ;  /* 0x0000007000008947 */ /* 0x000fea0003800000 */
[----:B-----5:R-:W-:Y:S01]  /*1b00*/  PRMT R86, RZ, 0x5410, R33 ;  /* 0x00005410ff567816 */ /* 0x020fe20000000021 */
[----:B------:R-:W-:Y:S05]  /*1b10*/  BRA `(.L_x_454) ;  /* 0x0000005000007947 */ /* 0x000fea0003800000 */
.L_x_453:
[----:B-----5:R-:W-:Y:S02]  /*1b20*/  PRMT R36, RZ, 0x5410, R29 ;  /* 0x00005410ff247816 */ /* 0x020fe4000000001d */
[----:B------:R-:W-:-:S03]  /*1b30*/  @P0 PRMT R37, RZ, 0x5410, R33 ;  /* 0x00005410ff250816 */ /* 0x000fc60000000021 */
[----:B------:R-:W-:-:S04]  /*1b40*/  FMUL.FTZ R36, R36, c[0x0][0x1ec] ;  /* 0x00007b0024247a20 */ /* 0x000fc80000410000 */
[----:B------:R-:W-:-:S04]  /*1b50*/  FMUL.FTZ R86, R19, R36 ;  /* 0x0000002413567220 */ /* 0x000fc80000410000 */
[----:B------:R-:W-:Y:S02]  /*1b60*/  @P0 FADD.FTZ R86, R37, R86 ;  /* 0x0000005625560221 */ /* 0x000fe40000010000 */
.L_x_454:
[----:B------:R-:W-:Y:S05]  /*1b70*/  BSYNC B1 ;  /* 0x0000000000017941 */ /* 0x000fea0003800000 */
.L_x_452:
[----:B------:R-:W-:Y:S01]  /*1b80*/  BSSY B1, `(.L_x_455) ;  /* 0x000000b000017945 */ /* 0x000fe20003800000 */
[----:B------:R-:W-:Y:S05]  /*1b90*/  @P4 BRA `(.L_x_456) ;  /* 0x0000004000004947 */ /* 0x000fea0003800000 */
[----:B------:R-:W-:Y:S01]  /*1ba0*/  HFMA2.MMA R105, -RZ, RZ, 0, 0 ;  /* 0x00000000ff697435 */ /* 0x000fe200000001ff */
[----:B------:R-:W-:Y:S05]  /*1bb0*/  @!P0 BRA `(.L_x_457) ;  /* 0x0000007000008947 */ /* 0x000fea0003800000 */
[----:B-----5:R-:W-:Y:S01]  /*1bc0*/  PRMT R105, RZ, 0x7610, R33 ;  /* 0x00007610ff697816 */ /* 0x020fe20000000021 */
[----:B------:R-:W-:Y:S05]  /*1bd0*/  BRA `(.L_x_457) ;  /* 0x0000005000007947 */ /* 0x000fea0003800000 */
.L_x_456:
[----:B-----5:R-:W-:-:S05]  /*1be0*/  PRMT R36, RZ, 0x7610, R29 ;  /* 0x00007610ff247816 */ /* 0x020fca000000001d */
[----:B------:R-:W-:Y:S01]  /*1bf0*/  FMUL.FTZ R105, R36, c[0x0][0x1ec] ;  /* 0x00007b0024697a20 */ /* 0x000fe20000410000 */
[----:B------:R-:W-:-:S03]  /*1c00*/  @P0 PRMT R36, RZ, 0x7610, R33 ;  /* 0x00007610ff240816 */ /* 0x000fc60000000021 */
[----:B------:R-:W-:-:S04]  /*1c10*/  FMUL.FTZ R105, R22, R105 ;  /* 0x0000006916697220 */ /* 0x000fc80000410000 */
[----:B------:R-:W-:Y:S02]  /*1c20*/  @P0 FADD.FTZ R105, R36, R105 ;  /* 0x0000006924690221 */ /* 0x000fe40000010000 */
.L_x_457:
[----:B------:R-:W-:Y:S05]  /*1c30*/  BSYNC B1 ;  /* 0x0000000000017941 */ /* 0x000fea0003800000 */
.L_x_455:
[----:B------:R-:W-:Y:S01]  /*1c40*/  BSSY B1, `(.L_x_458) ;  /* 0x000000b000017945 */ /* 0x000fe20003800000 */
[----:B------:R-:W-:Y:S05]  /*1c50*/  @P4 BRA `(.L_x_459) ;  /* 0x0000004000004947 */ /* 0x000fea0003800000 */
[----:B------:R-:W-:Y:S01]  /*1c60*/  MOV R107, RZ ;  /* 0x000000ff006b7202 */ /* 0x000fe20000000f00 */
[----:B------:R-:W-:Y:S05]  /*1c70*/  @!P0 BRA `(.L_x_460) ;  /* 0x0000007000008947 */ /* 0x000fea0003800000 */
[----:B-----5:R-:W-:Y:S01]  /*1c80*/  PRMT R107, RZ, 0x5410, R34 ;  /* 0x00005410ff6b7816 */ /* 0x020fe20000000022 */
[----:B------:R-:W-:Y:S05]  /*1c90*/  BRA `(.L_x_460) ;  /* 0x0000005000007947 */ /* 0x000fea0003800000 */
.L_x_459:
[----:B-----5:R-:W-:-:S05]  /*1ca0*/  PRMT R36, RZ, 0x5410, R30 ;  /* 0x00005410ff247816 */ /* 0x020fca000000001e */
[----:B------:R-:W-:-:S04]  /*1cb0*/  FMUL.FTZ R36, R36, c[0x0][0x1ec] ;  /* 0x00007b0024247a20 */ /* 0x000fc80000410000 */
[----:B------:R-:W-:Y:S01]  /*1cc0*/  FMUL.FTZ R107, R21, R36 ;  /* 0x00000024156b7220 */ /* 0x000fe20000410000 */
[----:B------:R-:W-:-:S05]  /*1cd0*/  @P0 PRMT R36, RZ, 0x5410, R34 ;  /* 0x00005410ff240816 */ /* 0x000fca0000000022 */
[----:B------:R-:W-:Y:S02]  /*1ce0*/  @P0 FADD.FTZ R107, R36, R107 ;  /* 0x0000006b246b0221 */ /* 0x000fe40000010000 */
.L_x_460:
[----:B------:R-:W-:Y:S05]  /*1cf0*/  BSYNC B1 ;  /* 0x0000000000017941 */ /* 0x000fea0003800000 */
.L_x_458:
[----:B------:R-:W-:Y:S01]  /*1d00*/  BSSY B1, `(.L_x_461) ;  /* 0x000000b000017945 */ /* 0x000fe20003800000 */
[----:B------:R-:W-:Y:S05]  /*1d10*/  @P4 BRA `(.L_x_462) ;  /* 0x0000004000004947 */ /* 0x000fea0003800000 */
[----:B------:R-:W-:Y:S01]  /*1d20*/  HFMA2.MMA R108, -RZ, RZ, 0, 0 ;  /* 0x00000000ff6c7435 */ /* 0x000fe200000001ff */
[----:B------:R-:W-:Y:S05]  /*1d30*/  @!P0 BRA `(.L_x_463) ;  /* 0x0000007000008947 */ /* 0x000fea0003800000 */
[----:B-----5:R-:W-:Y:S01]  /*1d40*/  PRMT R108, RZ, 0x7610, R34 ;  /* 0x00007610ff6c7816 */ /* 0x020fe20000000022 */
[----:B------:R-:W-:Y:S05]  /*1d50*/  BRA `(.L_x_463) ;  /* 0x0000005000007947 */ /* 0x000fea0003800000 */
.L_x_462:
[----:B-----5:R-:W-:-:S05]  /*1d60*/  PRMT R36, RZ, 0x7610, R30 ;  /* 0x00007610ff247816 */ /* 0x020fca000000001e */
[----:B------:R-:W-:-:S04]  /*1d70*/  FMUL.FTZ R37, R36, c[0x0][0x1ec] ;  /* 0x00007b0024257a20 */ /* 0x000fc80000410000 */
[----:B------:R-:W-:Y:S01]  /*1d80*/  FMUL.FTZ R108, R26, R37 ;  /* 0x000000251a6c7220 */ /* 0x000fe20000410000 */
[----:B------:R-:W-:-:S05]  /*1d90*/  @P0 PRMT R37, RZ, 0x7610, R34 ;  /* 0x00007610ff250816 */ /* 0x000fca0000000022 */
[----:B------:R-:W-:Y:S02]  /*1da0*/  @P0 FADD.FTZ R108, R37, R108 ;  /* 0x0000006c256c0221 */ /* 0x000fe40000010000 */
.L_x_463:
[----:B------:R-:W-:Y:S05]  /*1db0*/  BSYNC B1 ;  /* 0x0000000000017941 */ /* 0x000fea0003800000 */
.L_x_461:
[----:B------:R-:W-:Y:S01]  /*1dc0*/  BSSY B1, `(.L_x_464) ;  /* 0x000000b000017945 */ /* 0x000fe20003800000 */
[----:B------:R-:W-:Y:S05]  /*1dd0*/  @P4 BRA `(.L_x_465) ;  /* 0x0000004000004947 */ /* 0x000fea0003800000 */
[----:B------:R-:W-:Y:S01]  /*1de0*/  MOV R109, RZ ;  /* 0x000000ff006d7202 */ /* 0x000fe20000000f00 */
[----:B------:R-:W-:Y:S05]  /*1df0*/  @!P0 BRA `(.L_x_466) ;  /* 0x0000007000008947 */ /* 0x000fea0003800000 */
[----:B-----5:R-:W-:Y:S01]  /*1e00*/  PRMT R109, RZ, 0x5410, R35 ;  /* 0x00005410ff6d7816 */ /* 0x020fe20000000023 */
[----:B------:R-:W-:Y:S05]  /*1e10*/  BRA `(.L_x_466) ;  /* 0x0000005000007947 */ /* 0x000fea0003800000 */
.L_x_465:
[----:B-----5:R-:W-:-:S05]  /*1e20*/  PRMT R36, RZ, 0x5410, R31 ;  /* 0x00005410ff247816 */ /* 0x020fca000000001f */
[----:B------:R-:W-:-:S04]  /*1e30*/  FMUL.FTZ R36, R36, c[0x0][0x1ec] ;  /* 0x00007b0024247a20 */ /* 0x000fc80000410000 */
[----:B------:R-:W-:Y:S01]  /*1e40*/  FMUL.FTZ R109, R23, R36 ;  /* 0x00000024176d7220 */ /* 0x000fe20000410000 */
[----:B------:R-:W-:-:S05]  /*1e50*/  @P0 PRMT R36, RZ, 0x5410, R35 ;  /* 0x00005410ff240816 */ /* 0x000fca0000000023 */
[----:B------:R-:W-:Y:S02]  /*1e60*/  @P0 FADD.FTZ R109, R36, R109 ;  /* 0x0000006d246d0221 */ /* 0x000fe40000010000 */
.L_x_466:
[----:B------:R-:W-:Y:S05]  /*1e70*/  BSYNC B1 ;  /* 0x0000000000017941 */ /* 0x000fea0003800000 */
.L_x_464:
[----:B------:R-:W-:Y:S01]  /*1e80*/  BSSY B1, `(.L_x_467) ;  /* 0x000000b000017945 */ /* 0x000fe20003800000 */
[----:B------:R-:W-:Y:S05]  /*1e90*/  @P4 BRA `(.L_x_468) ;  /* 0x0000004000004947 */ /* 0x000fea0003800000 */
[----:B------:R-:W-:Y:S01]  /*1ea0*/  IMAD.MOV.U32 R110, RZ, RZ, RZ ;  /* 0x000000ffff6e7224 */ /* 0x000fe200078e00ff */
[----:B------:R-:W-:Y:S05]  /*1eb0*/  @!P0 BRA `(.L_x_469) ;  /* 0x0000007000008947 */ /* 0x000fea0003800000 */
[----:B-----5:R-:W-:Y:S01]  /*1ec0*/  PRMT R110, RZ, 0x7610, R35 ;  /* 0x00007610ff6e7816 */ /* 0x020fe20000000023 */
[----:B------:R-:W-:Y:S05]  /*1ed0*/  BRA `(.L_x_469) ;  /* 0x0000005000007947 */ /* 0x000fea0003800000 */
.L_x_468:
[----:B-----5:R-:W-:Y:S02]  /*1ee0*/  PRMT R36, RZ, 0x7610, R31 ;  /* 0x00007610ff247816 */ /* 0x020fe4000000001f */
[----:B------:R-:W-:-:S03]  /*1ef0*/  @P0 PRMT R37, RZ, 0x7610, R35 ;  /* 0x00007610ff250816 */ /* 0x000fc60000000023 */
[----:B------:R-:W-:-:S04]  /*1f00*/  FMUL.FTZ R36, R36, c[0x0][0x1ec] ;  /* 0x00007b0024247a20 */ /* 0x000fc80000410000 */
[----:B------:R-:W-:-:S04]  /*1f10*/  FMUL.FTZ R110, R27, R36 ;  /* 0x000000241b6e7220 */ /* 0x000fc80000410000 */
[----:B------:R-:W-:Y:S02]  /*1f20*/  @P0 FADD.FTZ R110, R37, R110 ;  /* 0x0000006e256e0221 */ /* 0x000fe40000010000 */
.L_x_469:
[----:B------:R-:W-:Y:S05]  /*1f30*/  BSYNC B1 ;  /* 0x0000000000017941 */ /* 0x000fea0003800000 */
.L_x_467:
[----:B------:R-:W-:Y:S01]  /*1f40*/  HFMA2.MMA R112, -RZ, RZ, 0, 9.5367431640625e-07 ;  /* 0x00000010ff707435 */ /* 0x000fe200000001ff */
[----:B------:R-:W-:Y:S02]  /*1f50*/  F2FP.BF16.PACK_AB R39, R110, R109 ;  /* 0x0000006d6e27723e */ /* 0x000fe400000010ff */
[----:B------:R-:W-:Y:S02]  /*1f60*/  F2FP.BF16.PACK_AB R38, R108, R107 ;  /* 0x0000006b6c26723e */ /* 0x000fe400000010ff */
[----:B------:R-:W-:Y:S02]  /*1f70*/  F2FP.BF16.PACK_AB R37, R105, R86 ;  /* 0x000000566925723e */ /* 0x000fe400000010ff */
[----:B------:R-:W-:-:S03]  /*1f80*/  F2FP.BF16.PACK_AB R36, R87, R88 ;  /* 0x000000585724723e */ /* 0x000fc600000010ff */
[----:B------:R-:W-:-:S05]  /*1f90*/  IMAD.WIDE.U32 R112, R117, R112, c[0x0][0x188] ;  /* 0x0000620075707625 */ /* 0x000fca00078e0070 */
[----:B------:R0:W-:Y:S02]  /*1fa0*/  STG.E.128 [R112.64], R36 ;  /* 0x0000002470007986 */ /* 0x0001e4000c101d04 */
.L_x_445:
[----:B------:R-:W-:Y:S05]  /*1fb0*/  BSYNC B0 ;  /* 0x0000000000007941 */ /* 0x000fea0003800000 */
.L_x_444:
[----:B0-----:R-:W-:Y:S01]  /*1fc0*/  FADD.FTZ R36, RZ, R104 ;  /* 0x00000068ff247221 */ /* 0x001fe20000010000 */
[C---:B------:R-:W-:Y:S02]  /*1fd0*/  ISETP.GT.U32.AND P4, PT, R18.reuse, 0x3f, PT ;  /* 0x0000003f1200780c */ /* 0x040fe40003f84070 */
[----:B------:R-:W-:Y:S01]  /*1fe0*/  ISETP.GT.U32.AND P5, PT, R18, 0x5f, PT ;  /* 0x0000005f1200780c */ /* 0x000fe20003fa4070 */
[----:B------:R-:W-:Y:S01]  /*1ff0*/  FADD.FTZ R37, R103, R36 ;  /* 0x0000002467257221 */ /* 0x000fe20000010000 */
[----:B------:R-:W-:-:S03]  /*2000*/  LOP3.LUT P0, RZ, R114, 0x1f, RZ, 0xc0, !PT ;  /* 0x0000001f72ff7812 */ /* 0x000fc6000780c0ff */
        /* <DEDUP_REMOVED lines=25> */
.L_x_480:
        /* <DEDUP_REMOVED lines=28> */
[----:B------:R-:W-:-:S03]  /*2360*/  FADD.FTZ R38, R95, -R113 ;  /* 0x800000715f267221 */ /* 0x000fc60000010000 */
        /* <DEDUP_REMOVED lines=40> */
.L_x_481:
        /* <DEDUP_REMOVED lines=10> */
[C-C-:B------:R-:W-:Y:S02]  /*2690*/  @!P0 LEA.HI.X R39, R80.reuse, c[0x0][0x1a4], R115.reuse, 0x2, P5 ;  /* 0x0000690050278a11 */ /* 0x140fe400028f1473 */
[----:B------:R-:W-:Y:S01]  /*26a0*/  @!P0 LEA.HI.X R37, R80, c[0x0][0x1ac], R115, 0x2, P6 ;  /* 0x00006b0050258a11 */ /* 0x000fe200030f1473 */
[----:B------:R-:W1:Y:S02]  /*26b0*/  MUFU.RSQ R117, R117 ;  /* 0x0000007500757308 */ /* 0x000e640000001400 */
[----:B------:R2:W-:Y:S04]  /*26c0*/  @!P0 STG.E [R38.64], R113 ;  /* 0x0000007126008986 */ /* 0x0005e8000c101904 */
[----:B-1----:R2:W-:Y:S01]  /*26d0*/  @!P0 STG.E [R36.64], R117 ;  /* 0x0000007524008986 */ /* 0x0025e2000c101904 */
[----:B-----5:R-:W-:-:S13]  /*26e0*/  ISETP.GE.AND P0, PT, R111, 0x1, PT ;  /* 0x000000016f00780c */ /* 0x020fda0003f06270 */
[----:B------:R-:W-:Y:S05]  /*26f0*/  @!P0 BRA `(.L_x_473) ;  /* 0x000006d000008947 */ /* 0x000fea0003800000 */
[----:B--2---:R-:W-:Y:S01]  /*2700*/  IADD3 R111, R111, -0x1, RZ ;  /* 0xffffffff6f6f7810 */ /* 0x004fe20007ffe0ff */
[----:B------:R-:W-:Y:S01]  /*2710*/  BSSY B1, `(.L_x_474) ;  /* 0x0000028000017945 */ /* 0x000fe20003800000 */
[----:B------:R-:W-:Y:S02]  /*2720*/  LOP3.LUT R37, R114, 0x1f, RZ, 0xc0, !PT ;  /* 0x0000001f72257812 */ /* 0x000fe400078ec0ff */
[----:B------:R-:W-:Y:S01]  /*2730*/  FSEL R114, R113, RZ, !P4 ;  /* 0x000000ff71727208 */ /* 0x000fe20006000000 */
[----:B------:R-:W-:-:S05]  /*2740*/  IMAD R111, R111, c[0x0][0x168], RZ ;  /* 0x00005a006f6f7a24 */ /* 0x000fca00078e02ff */
[----:B------:R-:W-:-:S04]  /*2750*/  SHF.R.S32.HI R36, RZ, 0x1f, R111 ;  /* 0x0000001fff247819 */ /* 0x000fc8000001146f */
[----:B------:R-:W-:-:S04]  /*2760*/  LEA.HI R36, R36, R111, RZ, 0x3 ;  /* 0x0000006f24247211 */ /* 0x000fc800078f18ff */
[----:B------:R-:W-:Y:S01]  /*2770*/  LEA.HI.SX32 R111, R36, R37, 0x1d ;  /* 0x00000025246f7211 */ /* 0x000fe200078feaff */
[----:B------:R-:W-:Y:S05]  /*2780*/  @!P1 BRA `(.L_x_475) ;  /* 0x0000020000009947 */ /* 0x000fea0003800000 */
[--C-:B------:R-:W-:Y:S02]  /*2790*/  FADD.FTZ R36, R104, -R114.reuse ;  /* 0x8000007268247221 */ /* 0x100fe40000010000 */
[--C-:B------:R-:W-:Y:S02]  /*27a0*/  FADD.FTZ R38, R103, -R114.reuse ;  /* 0x8000007267267221 */ /* 0x100fe40000010000 */
[--C-:B0-----:R-:W-:Y:S02]  /*27b0*/  FADD.FTZ R112, R102, -R114.reuse ;  /* 0x8000007266707221 */ /* 0x101fe40000010000 */
[----:B------:R-:W-:Y:S02]  /*27c0*/  FADD.FTZ R116, R101, -R114 ;  /* 0x8000007265747221 */ /* 0x000fe40000010000 */
[C---:B------:R-:W-:Y:S02]  /*27d0*/  FMUL.FTZ R36, R117.reuse, R36 ;  /* 0x0000002475247220 */ /* 0x040fe40000410000 */
[----:B------:R-:W-:-:S02]  /*27e0*/  FMUL.FTZ R38, R117, R38 ;  /* 0x0000002675267220 */ /* 0x000fc40000410000 */
[C---:B------:R-:W-:Y:S02]  /*27f0*/  FMUL.FTZ R112, R117.reuse, R112 ;  /* 0x0000007075707220 */ /* 0x040fe40000410000 */
[----:B------:R-:W-:Y:S02]  /*2800*/  FMUL.FTZ R116, R117, R116 ;  /* 0x0000007475747220 */ /* 0x000fe40000410000 */
[----:B------:R-:W-:Y:S02]  /*2810*/  FFMA.FTZ R36, R24, R36, R47 ;  /* 0x0000002418247223 */ /* 0x000fe4000001002f */
[----:B------:R-:W-:Y:S02]  /*2820*/  FFMA.FTZ R37, R44, R38, R55 ;  /* 0x000000262c257223 */ /* 0x000fe40000010037 */
[----:B------:R-:W-:Y:S02]  /*2830*/  FFMA.FTZ R112, R25, R112, R48 ;  /* 0x0000007019707223 */ /* 0x000fe40000010030 */
[----:B------:R-:W-:Y:S01]  /*2840*/  FFMA.FTZ R39, R52, R116, R49 ;  /* 0x0000007434277223 */ /* 0x000fe20000010031 */
[----:B------:R-:W-:Y:S01]  /*2850*/  F2FP.BF16.PACK_AB R36, R37, R36 ;  /* 0x000000242524723e */ /* 0x000fe200000010ff */
[----:B------:R-:W-:-:S02]  /*2860*/  FADD.FTZ R118, R100, -R114 ;  /* 0x8000007264767221 */ /* 0x000fc40000010000 */
[--C-:B------:R-:W-:Y:S01]  /*2870*/  FADD.FTZ R120, R99, -R114.reuse ;  /* 0x8000007263787221 */ /* 0x100fe20000010000 */
[----:B------:R-:W-:Y:S01]  /*2880*/  F2FP.BF16.PACK_AB R37, R39, R112 ;  /* 0x000000702725723e */ /* 0x000fe200000010ff */
[--C-:B------:R-:W-:Y:S02]  /*2890*/  FADD.FTZ R112, R98, -R114.reuse ;  /* 0x8000007262707221 */ /* 0x100fe40000010000 */
[----:B------:R-:W-:Y:S02]  /*28a0*/  FADD.FTZ R116, R97, -R114 ;  /* 0x8000007261747221 */ /* 0x000fe40000010000 */
[C---:B------:R-:W-:Y:S02]  /*28b0*/  FMUL.FTZ R112, R117.reuse, R112 ;  /* 0x0000007075707220 */ /* 0x040fe40000410000 */
[C---:B------:R-:W-:Y:S02]  /*28c0*/  FMUL.FTZ R118, R117.reuse, R118 ;  /* 0x0000007675767220 */ /* 0x040fe40000410000 */
[----:B------:R-:W-:Y:S01]  /*28d0*/  FFMA.FTZ R39, R46, R112, R57 ;  /* 0x000000702e277223 */ /* 0x000fe20000010039 */
[----:B------:R-:W-:Y:S01]  /*28e0*/  HFMA2.MMA R112, -RZ, RZ, 0, 9.5367431640625e-07 ;  /* 0x00000010ff707435 */ /* 0x000fe200000001ff */
[----:B------:R-:W-:-:S02]  /*28f0*/  FMUL.FTZ R120, R117, R120 ;  /* 0x0000007875787220 */ /* 0x000fc40000410000 */
[----:B------:R-:W-:Y:S02]  /*2900*/  FMUL.FTZ R116, R117, R116 ;  /* 0x0000007475747220 */ /* 0x000fe40000410000 */
[----:B------:R-:W-:Y:S02]  /*2910*/  FFMA.FTZ R38, R45, R118, R56 ;  /* 0x000000762d267223 */ /* 0x000fe40000010038 */
[----:B------:R-:W-:Y:S02]  /*2920*/  FFMA.FTZ R113, R53, R120, R50 ;  /* 0x0000007835717223 */ /* 0x000fe40000010032 */
[----:B------:R-:W-:-:S03]  /*2930*/  FFMA.FTZ R116, R54, R116, R59 ;  /* 0x0000007436747223 */ /* 0x000fc6000001003b */
[----:B------:R-:W-:Y:S01]  /*2940*/  F2FP.BF16.PACK_AB R38, R113, R38 ;  /* 0x000000267126723e */ /* 0x000fe200000010ff */
[C---:B------:R-:W-:Y:S01]  /*2950*/  IMAD.WIDE.U32 R112, R111.reuse, R112, c[0x0][0x208] ;  /* 0x000082006f707625 */ /* 0x040fe200078e0070 */
[----:B------:R-:W-:Y:S02]  /*2960*/  F2FP.BF16.PACK_AB R39, R116, R39 ;  /* 0x000000277427723e */ /* 0x000fe400000010ff */
[----:B------:R-:W-:-:S03]  /*2970*/  IADD3 R111, R111, 0x20, RZ ;  /* 0x000000206f6f7810 */ /* 0x000fc60007ffe0ff */
[----:B------:R0:W-:Y:S04]  /*2980*/  STG.E.128 [R112.64], R36 ;  /* 0x0000002470007986 */ /* 0x0001e8000c101d04 */
.L_x_475:
[----:B------:R-:W-:Y:S05]  /*2990*/  BSYNC B1 ;  /* 0x0000000000017941 */ /* 0x000fea0003800000 */
.L_x_474:
[----:B------:R-:W-:Y:S01]  /*29a0*/  BSSY B1, `(.L_x_476) ;  /* 0x0000022000017945 */ /* 0x000fe20003800000 */
[----:B------:R-:W-:Y:S05]  /*29b0*/  @!P2 BRA `(.L_x_477) ;  /* 0x000002000000a947 */ /* 0x000fea0003800000 */
[--C-:B0-----:R-:W-:Y:S02]  /*29c0*/  FADD.FTZ R36, R96, -R114.reuse ;  /* 0x8000007260247221 */ /* 0x101fe40000010000 */
[--C-:B------:R-:W-:Y:S02]  /*29d0*/  FADD.FTZ R38, R95, -R114.reuse ;  /* 0x800000725f267221 */ /* 0x100fe40000010000 */
[--C-:B------:R-:W-:Y:S02]  /*29e0*/  FADD.FTZ R112, R94, -R114.reuse ;  /* 0x800000725e707221 */ /* 0x100fe40000010000 */
        /* <DEDUP_REMOVED lines=17> */
[----:B------:R-:W-:-:S02]  /*2b00*/  FMUL.FTZ R112, R117, R112 ;  /* 0x0000007075707220 */ /* 0x000fc40000410000 */
[----:B------:R-:W-:Y:S02]  /*2b10*/  FMUL.FTZ R116, R117, R116 ;  /* 0x0000007475747220 */ /* 0x000fe40000410000 */
[----:B------:R-:W-:Y:S02]  /*2b20*/  FFMA.FTZ R38, R61, R118, R40 ;  /* 0x000000763d267223 */ /* 0x000fe40000010028 */
[----:B------:R-:W-:Y:S02]  /*2b30*/  FFMA.FTZ R113, R64, R120, R71 ;  /* 0x0000007840717223 */ /* 0x000fe40000010047 */
[----:B------:R-:W-:Y:S01]  /*2b40*/  FFMA.FTZ R39, R63, R112, R42 ;  /* 0x000000703f277223 */ /* 0x000fe2000001002a */
[----:B------:R-:W-:Y:S01]  /*2b50*/  MOV R112, 0x10 ;  /* 0x0000001000707802 */ /* 0x000fe20000000f00 */
[----:B------:R-:W-:Y:S01]  /*2b60*/  FFMA.FTZ R116, R65, R116, R68 ;  /* 0x0000007441747223 */ /* 0x000fe20000010044 */
[----:B------:R-:W-:-:S03]  /*2b70*/  F2FP.BF16.PACK_AB R38, R113, R38 ;  /* 0x000000267126723e */ /* 0x000fc600000010ff */
[C---:B------:R-:W-:Y:S01]  /*2b80*/  IMAD.WIDE.U32 R112, R111.reuse, R112, c[0x0][0x208] ;  /* 0x000082006f707625 */ /* 0x040fe200078e0070 */
[----:B------:R-:W-:Y:S02]  /*2b90*/  F2FP.BF16.PACK_AB R39, R116, R39 ;  /* 0x000000277427723e */ /* 0x000fe400000010ff */
[----:B------:R-:W-:-:S03]  /*2ba0*/  IADD3 R111, R111, 0x20, RZ ;  /* 0x000000206f6f7810 */ /* 0x000fc60007ffe0ff */
[----:B------:R0:W-:Y:S04]  /*2bb0*/  STG.E.128 [R112.64], R36 ;  /* 0x0000002470007986 */ /* 0x0001e8000c101d04 */
.L_x_477:
[----:B------:R-:W-:Y:S05]  /*2bc0*/  BSYNC B1 ;  /* 0x0000000000017941 */ /* 0x000fea0003800000 */
.L_x_476:
        /* <DEDUP_REMOVED lines=18> */
[C---:B------:R-:W-:Y:S01]  /*2cf0*/  FMUL.FTZ R36, R117.reuse, R36 ;  /* 0x0000002475247220 */ /* 0x040fe20000410000 */
[----:B------:R-:W-:Y:S01]  /*2d00*/  HFMA2.MMA R114, -RZ, RZ, 0, 9.5367431640625e-07 ;  /* 0x00000010ff727435 */ /* 0x000fe200000001ff */
[----:B------:R-:W-:-:S02]  /*2d10*/  FMUL.FTZ R116, R117, R116 ;  /* 0x0000007475747220 */ /* 0x000fc40000410000 */
[C---:B------:R-:W-:Y:S02]  /*2d20*/  FMUL.FTZ R112, R117.reuse, R112 ;  /* 0x0000007075707220 */ /* 0x040fe40000410000 */
[----:B------:R-:W-:Y:S01]  /*2d30*/  FMUL.FTZ R117, R117, R38 ;  /* 0x0000002675757220 */ /* 0x000fe20000410000 */
[----:B------:R-:W-:Y:S01]  /*2d40*/  F2FP.BF16.PACK_AB R38, R37, R118 ;  /* 0x000000762526723e */ /* 0x000fe200000010ff */
[----:B------:R-:W-:Y:S02]  /*2d50*/  FFMA.FTZ R37, R70, R112, R79 ;  /* 0x0000007046257223 */ /* 0x000fe4000001004f */
[----:B------:R-:W-:Y:S02]  /*2d60*/  FFMA.FTZ R36, R43, R36, R78 ;  /* 0x000000242b247223 */ /* 0x000fe4000001004e */
[----:B------:R-:W-:Y:S02]  /*2d70*/  FFMA.FTZ R112, R74, R117, R83 ;  /* 0x000000754a707223 */ /* 0x000fe40000010053 */
[----:B------:R-:W-:-:S03]  /*2d80*/  FFMA.FTZ R113, R72, R116, R81 ;  /* 0x0000007448717223 */ /* 0x000fc60000010051 */
[----:B------:R-:W-:Y:S02]  /*2d90*/  F2FP.BF16.PACK_AB R37, R112, R37 ;  /* 0x000000257025723e */ /* 0x000fe400000010ff */
[----:B------:R-:W-:Y:S01]  /*2da0*/  F2FP.BF16.PACK_AB R36, R113, R36 ;  /* 0x000000247124723e */ /* 0x000fe200000010ff */
[----:B------:R-:W-:-:S05]  /*2db0*/  IMAD.WIDE.U32 R112, R111, R114, c[0x0][0x208] ;  /* 0x000082006f707625 */ /* 0x000fca00078e0072 */
[----:B------:R0:W-:Y:S02]  /*2dc0*/  STG.E.128 [R112.64], R36 ;  /* 0x0000002470007986 */ /* 0x0001e4000c101d04 */
.L_x_473:
[----:B--2---:R-:W-:Y:S05]  /*2dd0*/  BSYNC B0 ;  /* 0x0000000000007941 */ /* 0x004fea0003800000 */
.L_x_472:
[----:B0-----:R-:W-:-:S05]  /*2de0*/  IMAD.MOV.U32 R37, RZ, RZ, c[0x0][0x160] ;  /* 0x00005800ff257624 */ /* 0x001fca00078e00ff */
[----:B------:R-:W-:-:S04]  /*2df0*/  LEA R80, R37, R80, 0x2 ;  /* 0x0000005025507211 */ /* 0x000fc800078e10ff */
[----:B------:R-:W-:-:S13]  /*2e00*/  ISETP.GE.AND P0, PT, R80, c[0x0][0x164], PT ;  /* 0x0000590050007a0c */ /* 0x000fda0003f06270 */
[----:B------:R-:W-:Y:S01]  /*2e10*/  @P0 CALL.REL.NOINC `(.L_x_478) ;  /* 0x0000001000000944 */ /* 0x000fe20003c00000 */
[----:B------:R-:W-:Y:S05]  /*2e20*/  BRA `(.L_x_479) ;  /* 0xffffda9000007947 */ /* 0x000fea000383ffff */
.L_x_478:
[----:B------:R-:W-:Y:S05]  /*2e30*/  EXIT ;  /* 0x000000000000794d */ /* 0x000fea0003800000 */
.L_x_470:
[----:B------:R-:W-:Y:S01]  /*2e40*/  HFMA2.MMA R117, -RZ, RZ, 0, 5.9604644775390625e-08 ;  /* 0x00000001ff757435 */ /* 0x000fe200000001ff */
[----:B------:R-:W-:Y:S02]  /*2e50*/  MOV R38, R39 ;  /* 0x0000002700267202 */ /* 0x000fe40000000f00 */
[----:B------:R-:W-:Y:S02]  /*2e60*/  MOV R116, 0x1f ;  /* 0x0000001f00747802 */ /* 0x000fe40000000f00 */
[----:B------:R-:W-:Y:S02]  /*2e70*/  MOV R119, 0xffffffff ;  /* 0xffffffff00777802 */ /* 0x000fe40000000f00 */
[----:B------:R-:W-:Y:S02]  /*2e80*/  MOV R36, 0x2ea0 ;  /* 0x00002ea000247802 */ /* 0x000fe40000000f00 */
[----:B-----5:R-:W-:Y:S05]  /*2e90*/  CALL.REL.NOINC `($__internal_6_$__cuda_sm70_shflsync_bfly_p) ;  /* 0x000006b000007944 */ /* 0x020fea0003c00000 */
[----:B01----:R-:W-:Y:S05]  /*2ea0*/  BRA `(.L_x_480) ;  /* 0xfffff2f000007947 */ /* 0x003fea000383ffff */
.L_x_471:
[----:B------:R-:W-:Y:S01]  /*2eb0*/  HFMA2.MMA R117, -RZ, RZ, 0, 1.1920928955078125e-07 ;  /* 0x00000002ff757435 */ /* 0x000fe200000001ff */
[----:B------:R-:W-:Y:S01]  /*2ec0*/  IMAD.MOV.U32 R38, RZ, RZ, R118 ;  /* 0x000000ffff267224 */ /* 0x000fe200078e0076 */
[----:B------:R-:W-:Y:S02]  /*2ed0*/  MOV R116, 0x1f ;  /* 0x0000001f00747802 */ /* 0x000fe40000000f00 */
[----:B------:R-:W-:-:S02]  /*2ee0*/  MOV R119, 0xffffffff ;  /* 0xffffffff00777802 */ /* 0x000fc40000000f00 */
[----:B------:R-:W-:Y:S02]  /*2ef0*/  MOV R36, 0x2f10 ;  /* 0x00002f1000247802 */ /* 0x000fe40000000f00 */
[----:B0----5:R-:W-:Y:S05]  /*2f00*/  CALL.REL.NOINC `($__internal_6_$__cuda_sm70_shflsync_bfly_p) ;  /* 0x0000064000007944 */ /* 0x021fea0003c00000 */
[----:B01----:R-:W-:Y:S01]  /*2f10*/  FADD.FTZ R38, R118, R117 ;  /* 0x0000007576267221 */ /* 0x003fe20000010000 */
[----:B------:R-:W-:Y:S01]  /*2f20*/  HFMA2.MMA R117, -RZ, RZ, 0, 2.384185791015625e-07 ;  /* 0x00000004ff757435 */ /* 0x000fe200000001ff */
[----:B------:R-:W-:Y:S01]  /*2f30*/  MOV R116, 0x1f ;  /* 0x0000001f00747802 */ /* 0x000fe20000000f00 */
[----:B------:R-:W-:Y:S01]  /*2f40*/  IMAD.MOV.U32 R119, RZ, RZ, -0x1 ;  /* 0xffffffffff777424 */ /* 0x000fe200078e00ff */
[----:B------:R-:W-:-:S03]  /*2f50*/  MOV R36, 0x2f70 ;  /* 0x00002f7000247802 */ /* 0x000fc60000000f00 */
[----:B------:R-:W-:Y:S05]  /*2f60*/  CALL.REL.NOINC `($__internal_6_$__cuda_sm70_shflsync_bfly_p) ;  /* 0x000005e000007944 */ /* 0x000fea0003c00000 */
[----:B01----:R-:W-:Y:S01]  /*2f70*/  FADD.FTZ R38, R38, R117 ;  /* 0x0000007526267221 */ /* 0x003fe20000010000 */
[----:B------:R-:W-:Y:S01]  /*2f80*/  HFMA2.MMA R117, -RZ, RZ, 0, 4.76837158203125e-07 ;  /* 0x00000008ff757435 */ /* 0x000fe200000001ff */
[----:B------:R-:W-:Y:S02]  /*2f90*/  MOV R116, 0x1f ;  /* 0x0000001f00747802 */ /* 0x000fe40000000f00 */
[----:B------:R-:W-:Y:S02]  /*2fa0*/  MOV R119, 0xffffffff ;  /* 0xffffffff00777802 */ /* 0x000fe40000000f00 */
[----:B------:R-:W-:-:S02]  /*2fb0*/  MOV R36, 0x2fd0 ;  /* 0x00002fd000247802 */ /* 0x000fc40000000f00 */
[----:B------:R-:W-:Y:S05]  /*2fc0*/  CALL.REL.NOINC `($__internal_6_$__cuda_sm70_shflsync_bfly_p) ;  /* 0x0000058000007944 */ /* 0x000fea0003c00000 */
[----:B01----:R-:W-:Y:S01]  /*2fd0*/  FADD.FTZ R38, R38, R117 ;  /* 0x0000007526267221 */ /* 0x003fe20000010000 */
[----:B------:R-:W-:Y:S01]  /*2fe0*/  HFMA2.MMA R117, -RZ, RZ, 0, 9.5367431640625e-07 ;  /* 0x00000010ff757435 */ /* 0x000fe200000001ff */
[----:B------:R-:W-:Y:S01]  /*2ff0*/  MOV R116, 0x1f ;  /* 0x0000001f00747802 */ /* 0x000fe20000000f00 */
[----:B------:R-:W-:Y:S01]  /*3000*/  IMAD.MOV.U32 R119, RZ, RZ, -0x1 ;  /* 0xffffffffff777424 */ /* 0x000fe200078e00ff */
[----:B------:R-:W-:-:S03]  /*3010*/  MOV R36, 0x3030 ;  /* 0x0000303000247802 */ /* 0x000fc60000000f00 */
[----:B------:R-:W-:Y:S05]  /*3020*/  CALL.REL.NOINC `($__internal_6_$__cuda_sm70_shflsync_bfly_p) ;  /* 0x0000052000007944 */ /* 0x000fea0003c00000 */
[----:B-1----:R-:W-:Y:S01]  /*3030*/  FADD.FTZ R113, R38, R117 ;  /* 0x0000007526717221 */ /* 0x002fe20000010000 */
[----:B------:R-:W-:Y:S01]  /*3040*/  HFMA2.MMA R117, -RZ, RZ, 0, 5.9604644775390625e-08 ;  /* 0x00000001ff757435 */ /* 0x000fe200000001ff */
[----:B0-----:R-:W-:-:S02]  /*3050*/  MOV R116, 0x1f ;  /* 0x0000001f00747802 */ /* 0x001fc40000000f00 */
[----:B------:R-:W-:Y:S01]  /*3060*/  FMUL.FTZ R113, R113, c[0x0][0x1e0] ;  /* 0x0000780071717a20 */ /* 0x000fe20000410000 */
[----:B------:R-:W-:-:S03]  /*3070*/  MOV R119, 0xffffffff ;  /* 0xffffffff00777802 */ /* 0x000fc60000000f00 */
        /* <DEDUP_REMOVED lines=50> */
[----:B------:R-:W-:Y:S05]  /*33a0*/  CALL.REL.NOINC `($__internal_6_$__cuda_sm70_shflsync_bfly_p) ;  /* 0x000001a000007944 */ /* 0x000fea0003c00000 */
[----:B01----:R-:W-:Y:S01]  /*33b0*/  FADD.FTZ R38, R38, R117 ;  /* 0x0000007526267221 */ /* 0x003fe20000010000 */
[----:B------:R-:W-:Y:S01]  /*33c0*/  HFMA2.MMA R117, -RZ, RZ, 0, 1.1920928955078125e-07 ;  /* 0x00000002ff757435 */ /* 0x000fe200000001ff */
[----:B------:R-:W-:Y:S01]  /*33d0*/  MOV R116, 0x1f ;  /* 0x0000001f00747802 */ /* 0x000fe20000000f00 */
[----:B------:R-:W-:Y:S01]  /*33e0*/  IMAD.MOV.U32 R119, RZ, RZ, -0x1 ;  /* 0xffffffffff777424 */ /* 0x000fe200078e00ff */
[----:B------:R-:W-:-:S03]  /*33f0*/  MOV R36, 0x3410 ;  /* 0x0000341000247802 */ /* 0x000fc60000000f00 */
[----:B------:R-:W-:Y:S05]  /*3400*/  CALL.REL.NOINC `($__internal_6_$__cuda_sm70_shflsync_bfly_p) ;  /* 0x0000014000007944 */ /* 0x000fea0003c00000 */
[----:B01----:R-:W-:Y:S01]  /*3410*/  FADD.FTZ R38, R38, R117 ;  /* 0x0000007526267221 */ /* 0x003fe20000010000 */
[----:B------:R-:W-:Y:S01]  /*3420*/  HFMA2.MMA R117, -RZ, RZ, 0, 2.384185791015625e-07 ;  /* 0x00000004ff757435 */ /* 0x000fe200000001ff */
[----:B------:R-:W-:Y:S02]  /*3430*/  MOV R116, 0x1f ;  /* 0x0000001f00747802 */ /* 0x000fe40000000f00 */
[----:B------:R-:W-:Y:S02]  /*3440*/  MOV R119, 0xffffffff ;  /* 0xffffffff00777802 */ /* 0x000fe40000000f00 */
[----:B------:R-:W-:-:S02]  /*3450*/  MOV R36, 0x3470 ;  /* 0x0000347000247802 */ /* 0x000fc40000000f00 */
[----:B------:R-:W-:Y:S05]  /*3460*/  CALL.REL.NOINC `($__internal_6_$__cuda_sm70_shflsync_bfly_p) ;  /* 0x000000e000007944 */ /* 0x000fea0003c00000 */
[----:B01----:R-:W-:Y:S01]  /*3470*/  FADD.FTZ R38, R38, R117 ;  /* 0x0000007526267221 */ /* 0x003fe20000010000 */
[----:B------:R-:W-:Y:S01]  /*3480*/  HFMA2.MMA R117, -RZ, RZ, 0, 4.76837158203125e-07 ;  /* 0x00000008ff757435 */ /* 0x000fe200000001ff */
[----:B------:R-:W-:Y:S01]  /*3490*/  MOV R116, 0x1f ;  /* 0x0000001f00747802 */ /* 0x000fe20000000f00 */
[----:B------:R-:W-:Y:S01]  /*34a0*/  IMAD.MOV.U32 R119, RZ, RZ, -0x1 ;  /* 0xffffffffff777424 */ /* 0x000fe200078e00ff */
[----:B------:R-:W-:-:S03]  /*34b0*/  MOV R36, 0x34d0 ;  /* 0x000034d000247802 */ /* 0x000fc60000000f00 */
[----:B------:R-:W-:Y:S05]  /*34c0*/  CALL.REL.NOINC `($__internal_6_$__cuda_sm70_shflsync_bfly_p) ;  /* 0x0000008000007944 */ /* 0x000fea0003c00000 */
[----:B-1----:R-:W-:Y:S01]  /*34d0*/  FADD.FTZ R112, R38, R117 ;  /* 0x0000007526707221 */ /* 0x002fe20000010000 */
[----:B------:R-:W-:Y:S01]  /*34e0*/  HFMA2.MMA R117, -RZ, RZ, 0, 9.5367431640625e-07 ;  /* 0x00000010ff757435 */ /* 0x000fe200000001ff */
[----:B0-----:R-:W-:-:S02]  /*34f0*/  MOV R116, 0x1f ;  /* 0x0000001f00747802 */ /* 0x001fc40000000f00 */
[----:B------:R-:W-:Y:S02]  /*3500*/  MOV R119, 0xffffffff ;  /* 0xffffffff00777802 */ /* 0x000fe40000000f00 */
[----:B------:R-:W-:Y:S02]  /*3510*/  MOV R38, R112 ;  /* 0x0000007000267202 */ /* 0x000fe40000000f00 */
[----:B------:R-:W-:Y:S02]  /*3520*/  MOV R36, 0x3540 ;  /* 0x0000354000247802 */ /* 0x000fe40000000f00 */
[----:B------:R-:W-:Y:S05]  /*3530*/  CALL.REL.NOINC `($__internal_6_$__cuda_sm70_shflsync_bfly_p) ;  /* 0x0000001000007944 */ /* 0x000fea0003c00000 */
[----:B01----:R-:W-:Y:S05]  /*3540*/  BRA `(.L_x_481) ;  /* 0xfffff0a000007947 */ /* 0x003fea000383ffff */
        .weak           $__internal_6_$__cuda_sm70_shflsync_bfly_p
        .type           $__internal_6_$__cuda_sm70_shflsync_bfly_p,@function
        .size           $__internal_6_$__cuda_sm70_shflsync_bfly_p,(.L_x_22174 - $__internal_6_$__cuda_sm70_shflsync_bfly_p)
$__internal_6_$__cuda_sm70_shflsync_bfly_p:
[----:B------:R-:W-:Y:S01]  /*3550*/  HFMA2.MMA R37, -RZ, RZ, 0, 0 ;  /* 0x00000000ff257435 */ /* 0x000fe200000001ff */
[----:B------:R-:W-:Y:S04]  /*3560*/  WARPSYNC R119 ;  /* 0x0000007700007348 */ /* 0x000fe80003800000 */
[----:B------:R0:W1:Y:S01]  /*3570*/  SHFL.BFLY PT, R117, R38, R117, R116 ;  /* 0x0c00007526757389 */ /* 0x00006200000e0074 */
[----:B------:R-:W-:Y:S05]  /*3580*/  RET.REL.NODEC R36 `(_ZN10layer_norm13ln_fwd_kernelINS_13Kernel_traitsI13__nv_bfloat16S2_S2_S2_fjLj768ELj1ELj4ELj1ELj16ENS_18Kernel_traits_baseILj768ES2_S2_S2_S2_fjLj128EEEEELb0ELb1ELb1ELb0EEEvNS_9FwdParamsE) ;  /* 0xffffca7024007950 */ /* 0x000fea0003c3ffff */
.L_x_482:
        /* <DEDUP_REMOVED lines=15> */
.L_x_22174:


//--------------------- .text._ZN10layer_norm13ln_fwd_kernelINS_13Kernel_traitsI13__nv_bfloat16S2_S2_S2_fjLj768ELj1ELj4ELj1ELj16ENS_18Kernel_traits_baseILj768ES2_S2_S2_S2_fjLj128EEEEELb0ELb1ELb1ELb1EEEvNS_9FwdParamsE --------------------------
	.section	.text._ZN10layer_norm13ln_fwd_kernelINS_13Kernel_traitsI13__nv_bfloat16S2_S2_S2_fjLj768ELj1ELj4ELj1ELj16ENS_18Kernel_traits_baseILj768ES2_S2_S2_S2_fjLj128EEEEELb0ELb1ELb1ELb1EEEvNS_9FwdParamsE,"ax",@progbits
	.sectioninfo	@"SHI_REGISTERS=127"
	.align	128
        .global         _ZN10layer_norm13ln_fwd_kernelINS_13Kernel_traitsI13__nv_bfloat16S2_S2_S2_fjLj768ELj1ELj4ELj1ELj16ENS_18Kernel_traits_baseILj768ES2_S2_S2_S2_fjLj128EEEEELb0ELb1ELb1ELb1EEEvNS_9FwdParamsE
        .type           _ZN10layer_norm13ln_fwd_kernelINS_13Kernel_traitsI13__nv_bfloat16S2_S2_S2_fjLj768ELj1ELj4ELj1ELj16ENS_18Kernel_traits_baseILj768ES2_S2_S2_S2_fjLj128EEEEELb0ELb1ELb1ELb1EEEvNS_9FwdParamsE,@function
        .size           _ZN10layer_norm13ln_fwd_kernelINS_13Kernel_traitsI13__nv_bfloat16S2_S2_S2_fjLj768ELj1ELj4ELj1ELj16ENS_18Kernel_traits_baseILj768ES2_S2_S2_S2_fjLj128EEEEELb0ELb1ELb1ELb1EEEvNS_9FwdParamsE,(.L_x_22175 - _ZN10layer_norm13ln_fwd_kernelINS_13Kernel_traitsI13__nv_bfloat16S2_S2_S2_fjLj768ELj1ELj4ELj1ELj16ENS_18Kernel_traits_baseILj768ES2_S2_S2_S2_fjLj128EEEEELb0ELb1ELb1ELb1EEEvNS_9FwdParamsE)
        .other          _ZN10layer_norm13ln_fwd_kernelINS_13Kernel_traitsI13__nv_bfloat16S2_S2_S2_fjLj768ELj1ELj4ELj1ELj16ENS_18Kernel_traits_baseILj768ES2_S2_S2_S2_fjLj128EEEEELb0ELb1ELb1ELb1EEEvNS_9FwdParamsE,@"STO_CUDA_ENTRY STV_DEFAULT"
_ZN10layer_norm13ln_fwd_kernelINS_13Kernel_traitsI13__nv_bfloat16S2_S2_S2_fjLj768ELj1ELj4ELj1ELj16ENS_18Kernel_traits_baseILj768ES2_S2_S2_S2_fjLj128EEEEELb0ELb1ELb1ELb1EEEvNS_9FwdParamsE:
.text._ZN10layer_norm13ln_fwd_kernelINS_13Kernel_traitsI13__nv_bfloat16S2_S2_S2_fjLj768ELj1ELj4ELj1ELj16ENS_18Kernel_traits_baseILj768ES2_S2_S2_S2_fjLj128EEEEELb0ELb1ELb1ELb1EEEvNS_9FwdParamsE:
        /* <DEDUP_REMOVED lines=21> */
[----:B------:R0:W2:Y:S03]  /*0150*/  LDG.E.128 R32, [R4.64+0x200] ;  /* 0x0002000404207981 */ /* 0x0000a6000c1e1d00 */
[----:B------:R-:W-:Y:S01]  /*0160*/  IADD3.X R3, RZ, c[0x0][0x1b4], RZ, P1, !PT ;  /* 0x00006d00ff037a10 */ /* 0x000fe20000ffe4ff */
[----:B------:R0:W3:Y:S04]  /*0170*/  LDG.E.128 R28, [R4.64] ;  /* 0x00000004041c7981 */ /* 0x0000e8000c1e1d00 */
[----:B------:R1:W4:Y:S04]  /*0180*/  LDG.E.128 R36, [R2.64] ;  /* 0x0000000402247981 */ /* 0x000328000c1e1d00 */
[----:B------:R1:W4:Y:S04]  /*0190*/  LDG.E.128 R40, [R2.64+0x200] ;  /* 0x0002000402287981 */ /* 0x000328000c1e1d00 */
[----:B------:R1:W4:Y:S04]  /*01a0*/  LDG.E.128 R44, [R2.64+0x400] ;  /* 0x00040004022c7981 */ /* 0x000328000c1e1d00 */
[----:B------:R0:W4:Y:S01]  /*01b0*/  LDG.E.128 R48, [R4.64+0x400] ;  /* 0x0004000404307981 */ /* 0x000122000c1e1d00 */
[----:B-----5:R-:W-:Y:S01]  /*01c0*/  @!P0 CS2R R20, SRZ ;  /* 0x0000000000148805 */ /* 0x020fe2000001ff00 */
[----:B------:R-:W-:Y:S01]  /*01d0*/  @!P0 CS2R R22, SRZ ;  /* 0x0000000000168805 */ /* 0x000fe2000001ff00 */
[----:B------:R-:W-:Y:S01]  /*01e0*/  @!P0 CS2R R52, SRZ ;  /* 0x0000000000348805 */ /* 0x000fe2000001ff00 */
[----:B------:R-:W-:Y:S01]  /*01f0*/  @!P0 CS2R R54, SRZ ;  /* 0x0000000000368805 */ /* 0x000fe2000001ff00 */
[----:B------:R-:W-:Y:S01]  /*0200*/  @!P0 CS2R R24, SRZ ;  /* 0x0000000000188805 */ /* 0x000fe2000001ff00 */
[----:B------:R-:W-:Y:S01]  /*0210*/  @!P0 CS2R R26, SRZ ;  /* 0x00000000001a8805 */ /* 0x000fe2000001ff00 */
[----:B------:R-:W-:-:S02]  /*0220*/  PRMT R9, RZ, 0x5410, R20 ;  /* 0x00005410ff097816 */ /* 0x000fc40000000014 */
[----:B------:R-:W-:Y:S02]  /*0230*/  PRMT R8, RZ, 0x7610, R20 ;  /* 0x00007610ff087816 */ /* 0x000fe40000000014 */
[--C-:B------:R-:W-:Y:S02]  /*0240*/  PRMT R7, RZ, 0x5410, R21.reuse ;  /* 0x00005410ff077816 */ /* 0x100fe40000000015 */
[----:B------:R-:W-:Y:S02]  /*0250*/  PRMT R6, RZ, 0x7610, R21 ;  /* 0x00007610ff067816 */ /* 0x000fe40000000015 */
[--C-:B0-----:R-:W-:Y:S02]  /*0260*/  PRMT R5, RZ, 0x5410, R22.reuse ;  /* 0x00005410ff057816 */ /* 0x101fe40000000016 */
[----:B------:R-:W-:Y:S02]  /*0270*/  PRMT R4, RZ, 0x7610, R22 ;  /* 0x00007610ff047816 */ /* 0x000fe40000000016 */
[----:B-1----:R-:W-:-:S02]  /*0280*/  PRMT R3, RZ, 0x5410, R23 ;  /* 0x00005410ff037816 */ /* 0x002fc40000000017 */
        /* <DEDUP_REMOVED lines=20> */
[--C-:B---3--:R-:W-:Y:S02]  /*03d0*/  PRMT R62, RZ, 0x5410, R28.reuse ;  /* 0x00005410ff3e7816 */ /* 0x108fe4000000001c */
[----:B------:R-:W-:Y:S02]  /*03e0*/  PRMT R63, RZ, 0x7610, R28 ;  /* 0x00007610ff3f7816 */ /* 0x000fe4000000001c */
[----:B----4-:R-:W-:Y:S02]  /*03f0*/  PRMT R82, RZ, 0x5410, R37 ;  /* 0x00005410ff527816 */ /* 0x010fe40000000025 */
[--C-:B------:R-:W-:Y:S02]  /*0400*/  PRMT R84, RZ, 0x5410, R38.reuse ;  /* 0x00005410ff547816 */ /* 0x100fe40000000026 */
[----:B------:R-:W-:-:S02]  /*0410*/  PRMT R83, RZ, 0x7610, R38 ;  /* 0x00007610ff537816 */ /* 0x000fc40000000026 */
[--C-:B------:R-:W-:Y:S02]  /*0420*/  PRMT R88, RZ, 0x5410, R42.reuse ;  /* 0x00005410ff587816 */ /* 0x100fe4000000002a */
[----:B------:R-:W-:Y:S02]  /*0430*/  PRMT R91, RZ, 0x7610, R42 ;  /* 0x00007610ff5b7816 */ /* 0x000fe4000000002a */
        /* <DEDUP_REMOVED lines=24> */
[----:B------:R-:W-:Y:S02]  /*05c0*/  PRMT R46, RZ, 0x7610, R46 ;  /* 0x00007610ff2e7816 */ /* 0x000fe4000000002e */
.L_x_560:
[----:B------:R-:W-:-:S10]  /*05d0*/  HFMA2.MMA R51, -RZ, RZ, 0, 2.384185791015625e-07 ;  /* 0x00000004ff337435 */ /* 0x000fd400000001ff */
[----:B------:R-:W-:-:S05]  /*05e0*/  IMAD.WIDE R40, R78, R51, c[0x0][0x1d0] ;  /* 0x000074004e287625 */ /* 0x000fca00078e0233 */
[----:B------:R0:W2:Y:S01]  /*05f0*/  LDG.E R50, [R40.64] ;  /* 0x0000000428327981 */ /* 0x0000a2000c1e1900 */
[----:B------:R-:W-:Y:S01]  /*0600*/  ISETP.NE.U32.AND P0, PT, RZ, c[0x0][0x180], PT ;  /* 0x00006000ff007a0c */ /* 0x000fe20003f05070 */
[C---:B------:R-:W-:Y:S01]  /*0610*/  IMAD R44, R78.reuse, c[0x0][0x168], RZ ;  /* 0x00005a004e2c7a24 */ /* 0x040fe200078e02ff */
[----:B------:R-:W-:Y:S02]  /*0620*/  MOV R102, RZ ;  /* 0x000000ff00667202 */ /* 0x000fe40000000f00 */
[----:B------:R-:W-:Y:S01]  /*0630*/  ISETP.NE.AND.EX P0, PT, RZ, c[0x0][0x184], PT, P0 ;  /* 0x00006100ff007a0c */ /* 0x000fe20003f05300 */
[----:B0-----:R-:W-:-:S05]  /*0640*/  IMAD.WIDE R40, R78, R51, c[0x0][0x1d8] ;  /* 0x000076004e287625 */ /* 0x001fca00078e0233 */
[----:B------:R0:W5:Y:S01]  /*0650*/  LDG.E R54, [R40.64] ;  /* 0x0000000428367981 */ /* 0x000162000c1e1900 */
[----:B--2---:R-:W-:-:S13]  /*0660*/  ISETP.GE.AND P1, PT, R50, 0x1, PT ;  /* 0x000000013200780c */ /* 0x004fda0003f26270 */
[----:B------:R-:W-:-:S05]  /*0670*/  @P1 IADD3 R45, R50, -0x1, RZ ;  /* 0xffffffff322d1810 */ /* 0x000fca0007ffe0ff */
[----:B------:R-:W-:Y:S01]  /*0680*/  @P1 IMAD R48, R45, c[0x0][0x168], RZ ;  /* 0x00005a002d301a24 */ /* 0x000fe200078e02ff */
[----:B------:R-:W-:-:S04]  /*0690*/  SHF.R.S32.HI R45, RZ, 0x1f, R44 ;  /* 0x0000001fff2d7819 */ /* 0x000fc8000001142c */
[----:B------:R-:W-:Y:S02]  /*06a0*/  @P1 SHF.R.S32.HI R49, RZ, 0x1f, R48 ;  /* 0x0000001fff311819 */ /* 0x000fe40000011430 */
[----:B------:R-:W-:Y:S02]  /*06b0*/  LEA.HI R45, R45, R44, RZ, 0x3 ;  /* 0x0000002c2d2d7211 */ /* 0x000fe400078f18ff */
[----:B------:R-:W-:Y:S02]  /*06c0*/  @P1 LEA.HI R49, R49, R48, RZ, 0x3 ;  /* 0x0000003031311211 */ /* 0x000fe400078f18ff */
[----:B------:R-:W-:Y:S02]  /*06d0*/  @P0 MOV R44, 0x10 ;  /* 0x00000010002c0802 */ /* 0x000fe40000000f00 */
[-C--:B------:R-:W-:Y:S02]  /*06e0*/  @P1 LEA.HI.SX32 R102, R49, R18.reuse, 0x1d ;  /* 0x0000001231661211 */ /* 0x080fe400078feaff */
[----:B------:R-:W-:-:S02]  /*06f0*/  LEA.HI.SX32 R107, R45, R18, 0x1d ;  /* 0x000000122d6b7211 */ /* 0x000fc400078feaff */
[----:B------:R-:W-:-:S03]  /*0700*/  @P1 MOV R49, 0x10 ;  /* 0x0000001000311802 */ /* 0x000fc60000000f00 */
        /* <DEDUP_REMOVED lines=8> */
[----:B0-----:R-:W-:Y:S01]  /*0790*/  MOV R92, RZ ;  /* 0x000000ff005c7202 */ /* 0x001fe20000000f00 */
[----:B------:R-:W-:Y:S05]  /*07a0*/  @!P0 BRA `(.L_x_485) ;  /* 0x0000007000008947 */ /* 0x000fea0003800000 */
[----:B-----5:R-:W-:Y:S01]  /*07b0*/  PRMT R92, RZ, 0x5410, R24 ;  /* 0x00005410ff5c7816 */ /* 0x020fe20000000018 */
[----:B------:R-:W-:Y:S05]  /*07c0*/  BRA `(.L_x_485) ;  /* 0x0000005000007947 */ /* 0x000fea0003800000 */
.L_x_484:
[----:B0----5:R-:W-:-:S05]  /*07d0*/  PRMT R40, RZ, 0x5410, R28 ;  /* 0x00005410ff287816 */ /* 0x021fca000000001c */
[----:B------:R-:W-:-:S04]  /*07e0*/  FMUL.FTZ R41, R40, c[0x0][0x1ec] ;  /* 0x00007b0028297a20 */ /* 0x000fc80000410000 */
[----:B------:R-:W-:Y:S01]  /*07f0*/  FMUL.FTZ R92, R62, R41 ;  /* 0x000000293e5c7220 */ /* 0x000fe20000410000 */
[----:B------:R-:W-:-:S05]  /*0800*/  @P0 PRMT R41, RZ, 0x5410, R24 ;  /* 0x00005410ff290816 */ /* 0x000fca0000000018 */
[----:B------:R-:W-:Y:S02]  /*0810*/  @P0 FADD.FTZ R92, R92, R41 ;  /* 0x000000295c5c0221 */ /* 0x000fe40000010000 */
.L_x_485:
[----:B------:R-:W-:Y:S05]  /*0820*/  BSYNC B0 ;  /* 0x0000000000007941 */ /* 0x000fea0003800000 */
.L_x_483:
[----:B------:R-:W-:Y:S01]  /*0830*/  BSSY B0, `(.L_x_486) ;  /* 0x000000b000007945 */ /* 0x000fe20003800000 */
[----:B------:R-:W-:Y:S05]  /*0840*/  @P2 BRA `(.L_x_487) ;  /* 0x0000004000002947 */ /* 0x000fea0003800000 */
[----:B------:R-:W-:Y:S01]  /*0850*/  HFMA2.MMA R81, -RZ, RZ, 0, 0 ;  /* 0x00000000ff517435 */ /* 0x000fe200000001ff */
[----:B------:R-:W-:Y:S05]  /*0860*/  @!P0 BRA `(.L_x_488) ;  /* 0x0000007000008947 */ /* 0x000fea0003800000 */
[----:B-----5:R-:W-:Y:S01]  /*0870*/  PRMT R81, RZ, 0x7610, R24 ;  /* 0x00007610ff517816 */ /* 0x020fe20000000018 */
[----:B------:R-:W-:Y:S05]  /*0880*/  BRA `(.L_x_488) ;  /* 0x0000005000007947 */ /* 0x000fea0003800000 */
.L_x_487:
[----:B-----5:R-:W-:-:S05]  /*0890*/  PRMT R40, RZ, 0x7610, R28 ;  /* 0x00007610ff287816 */ /* 0x020fca000000001c */
[----:B------:R-:W-:-:S04]  /*08a0*/  FMUL.FTZ R40, R40, c[0x0][0x1ec] ;  /* 0x00007b0028287a20 */ /* 0x000fc80000410000 */
[----:B------:R-:W-:Y:S01]  /*08b0*/  FMUL.FTZ R81, R63, R40 ;  /* 0x000000283f517220 */ /* 0x000fe20000410000 */
[----:B------:R-:W-:-:S05]  /*08c0*/  @P0 PRMT R40, RZ, 0x7610, R24 ;  /* 0x00007610ff280816 */ /* 0x000fca0000000018 */
[----:B------:R-:W-:Y:S02]  /*08d0*/  @P0 FADD.FTZ R81, R81, R40 ;  /* 0x0000002851510221 */ /* 0x000fe40000010000 */
.L_x_488:
[----:B------:R-:W-:Y:S05]  /*08e0*/  BSYNC B0 ;  /* 0x0000000000007941 */ /* 0x000fea0003800000 */
.L_x_486:
[----:B------:R-:W-:Y:S01]  /*08f0*/  BSSY B0, `(.L_x_489) ;  /* 0x000000b000007945 */ /* 0x000fe20003800000 */
[----:B------:R-:W-:Y:S05]  /*0900*/  @P2 BRA `(.L_x_490) ;  /* 0x0000004000002947 */ /* 0x000fea0003800000 */
[----:B------:R-:W-:Y:S01]  /*0910*/  MOV R80, RZ ;  /* 0x000000ff00507202 */ /* 0x000fe20000000f00 */
[----:B------:R-:W-:Y:S05]  /*0920*/  @!P0 BRA `(.L_x_491) ;  /* 0x0000007000008947 */ /* 0x000fea0003800000 */
[----:B-----5:R-:W-:Y:S01]  /*0930*/  PRMT R80, RZ, 0x5410, R25 ;  /* 0x00005410ff507816 */ /* 0x020fe20000000019 */
[----:B------:R-:W-:Y:S05]  /*0940*/  BRA `(.L_x_491) ;  /* 0x0000005000007947 */ /* 0x000fea0003800000 */
.L_x_490:
[----:B-----5:R-:W-:-:S05]  /*0950*/  PRMT R40, RZ, 0x5410, R29 ;  /* 0x00005410ff287816 */ /* 0x020fca000000001d */
[----:B------:R-:W-:-:S04]  /*0960*/  FMUL.FTZ R41, R40, c[0x0][0x1ec] ;  /* 0x00007b0028297a20 */ /* 0x000fc80000410000 */
[----:B------:R-:W-:Y:S01]  /*0970*/  FMUL.FTZ R80, R64, R41 ;  /* 0x0000002940507220 */ /* 0x000fe20000410000 */
[----:B------:R-:W-:-:S05]  /*0980*/  @P0 PRMT R41, RZ, 0x5410, R25 ;  /* 0x00005410ff290816 */ /* 0x000fca0000000019 */
[----:B------:R-:W-:Y:S02]  /*0990*/  @P0 FADD.FTZ R80, R80, R41 ;  /* 0x0000002950500221 */ /* 0x000fe40000010000 */
.L_x_491:
[----:B------:R-:W-:Y:S05]  /*09a0*/  BSYNC B0 ;  /* 0x0000000000007941 */ /* 0x000fea0003800000 */
.L_x_489:
[----:B------:R-:W-:Y:S01]  /*09b0*/  BSSY B0, `(.L_x_492) ;  /* 0x000000b000007945 */ /* 0x000fe20003800000 */
[----:B------:R-:W-:Y:S05]  /*09c0*/  @P2 BRA `(.L_x_493) ;  /* 0x0000004000002947 */ /* 0x000fea0003800000 */
[----:B------:R-:W-:Y:S01]  /*09d0*/  HFMA2.MMA R59, -RZ, RZ, 0, 0 ;  /* 0x00000000ff3b7435 */ /* 0x000fe200000001ff */
[----:B------:R-:W-:Y:S05]  /*09e0*/  @!P0 BRA `(.L_x_494) ;  /* 0x0000007000008947 */ /* 0x000fea0003800000 */
[----:B-----5:R-:W-:Y:S01]  /*09f0*/  PRMT R59, RZ, 0x7610, R25 ;  /* 0x00007610ff3b7816 */ /* 0x020fe20000000019 */
[----:B------:R-:W-:Y:S05]  /*0a00*/  BRA `(.L_x_494) ;  /* 0x0000005000007947 */ /* 0x000fea0003800000 */
.L_x_493:
[----:B-----5:R-:W-:-:S05]  /*0a10*/  PRMT R40, RZ, 0x7610, R29 ;  /* 0x00007610ff287816 */ /* 0x020fca000000001d */
[----:B------:R-:W-:-:S04]  /*0a20*/  FMUL.FTZ R40, R40, c[0x0][0x1ec] ;  /* 0x00007b0028287a20 */ /* 0x000fc80000410000 */
[----:B------:R-:W-:Y:S01]  /*0a30*/  FMUL.FTZ R59, R65, R40 ;  /* 0x00000028413b7220 */ /* 0x000fe20000410000 */
[----:B------:R-:W-:-:S05]  /*0a40*/  @P0 PRMT R40, RZ, 0x7610, R25 ;  /* 0x00007610ff280816 */ /* 0x000fca0000000019 */
[----:B------:R-:W-:Y:S02]  /*0a50*/  @P0 FADD.FTZ R59, R59, R40 ;  /* 0x000000283b3b0221 */ /* 0x000fe40000010000 */
.L_x_494:
[----:B------:R-:W-:Y:S05]  /*0a60*/  BSYNC B0 ;  /* 0x0000000000007941 */ /* 0x000fea0003800000 */
.L_x_492:
[----:B------:R-:W-:Y:S01]  /*0a70*/  BSSY B0, `(.L_x_495) ;  /* 0x000000b000007945 */ /* 0x000fe20003800000 */
[----:B------:R-:W-:Y:S05]  /*0a80*/  @P2 BRA `(.L_x_496) ;  /* 0x0000004000002947 */ /* 0x000fea0003800000 */
[----:B------:R-:W-:Y:S01]  /*0a90*/  MOV R58, RZ ;  /* 0x000000ff003a7202 */ /* 0x000fe20000000f00 */
[----:B------:R-:W-:Y:S05]  /*0aa0*/  @!P0 BRA `(.L_x_497) ;  /* 0x0000007000008947 */ /* 0x000fea0003800000 */
[----:B-----5:R-:W-:Y:S01]  /*0ab0*/  PRMT R58, RZ, 0x5410, R26 ;  /* 0x00005410ff3a7816 */ /* 0x020fe2000000001a */
[----:B------:R-:W-:Y:S05]  /*0ac0*/  BRA `(.L_x_497) ;  /* 0x0000005000007947 */ /* 0x000fea0003800000 */
.L_x_496:
[----:B-----5:R-:W-:-:S05]  /*0ad0*/  PRMT R40, RZ, 0x5410, R30 ;  /* 0x00005410ff287816 */ /* 0x020fca000000001e */
[----:B------:R-:W-:-:S04]  /*0ae0*/  FMUL.FTZ R41, R40, c[0x0][0x1ec] ;  /* 0x00007b0028297a20 */ /* 0x000fc80000410000 */
[----:B------:R-:W-:Y:S01]  /*0af0*/  FMUL.FTZ R58, R66, R41 ;  /* 0x00000029423a7220 */ /* 0x000fe20000410000 */
[----:B------:R-:W-:-:S05]  /*0b00*/  @P0 PRMT R41, RZ, 0x5410, R26 ;  /* 0x00005410ff290816 */ /* 0x000fca000000001a */
[----:B------:R-:W-:Y:S02]  /*0b10*/  @P0 FADD.FTZ R58, R58, R41 ;  /* 0x000000293a3a0221 */ /* 0x000fe40000010000 */
.L_x_497:
[----:B------:R-:W-:Y:S05]  /*0b20*/  BSYNC B0 ;  /* 0x0000000000007941 */ /* 0x000fea0003800000 */
.L_x_495:
[----:B------:R-:W-:Y:S01]  /*0b30*/  BSSY B0, `(.L_x_498) ;  /* 0x000000b000007945 */ /* 0x000fe20003800000 */
[----:B------:R-:W-:Y:S05]  /*0b40*/  @P2 BRA `(.L_x_499) ;  /* 0x0000004000002947 */ /* 0x000fea0003800000 */
[----:B------:R-:W-:Y:S01]  /*0b50*/  HFMA2.MMA R57, -RZ, RZ, 0, 0 ;  /* 0x00000000ff397435 */ /* 0x000fe200000001ff */
[----:B------:R-:W-:Y:S05]  /*0b60*/  @!P0 BRA `(.L_x_500) ;  /* 0x0000007000008947 */ /* 0x000fea0003800000 */
[----:B-----5:R-:W-:Y:S01]  /*0b70*/  PRMT R57, RZ, 0x7610, R26 ;  /* 0x00007610ff397816 */ /* 0x020fe2000000001a */
[----:B------:R-:W-:Y:S05]  /*0b80*/  BRA `(.L_x_500) ;  /* 0x0000005000007947 */ /* 0x000fea0003800000 */
.L_x_499:
[----:B-----5:R-:W-:-:S05]  /*0b90*/  PRMT R40, RZ, 0x7610, R30 ;  /* 0x00007610ff287816 */ /* 0x020fca000000001e */
[----:B------:R-:W-:-:S04]  /*0ba0*/  FMUL.FTZ R40, R40, c[0x0][0x1ec] ;  /* 0x00007b0028287a20 */ /* 0x000fc80000410000 */
[----:B------:R-:W-:Y:S01]  /*0bb0*/  FMUL.FTZ R57, R67, R40 ;  /* 0x0000002843397220 */ /* 0x000fe20000410000 */
[----:B------:R-:W-:-:S05]  /*0bc0*/  @P0 PRMT R40, RZ, 0x7610, R26 ;  /* 0x00007610ff280816 */ /* 0x000fca000000001a */
[----:B------:R-:W-:Y:S02]  /*0bd0*/  @P0 FADD.FTZ R57, R57, R40 ;  /* 0x0000002839390221 */ /* 0x000fe40000010000 */
.L_x_500:
[----:B------:R-:W-:Y:S05]  /*0be0*/  BSYNC B0 ;  /* 0x0000000000007941 */ /* 0x000fea0003800000 */
.L_x_498:
[----:B------:R-:W-:Y:S01]  /*0bf0*/  BSSY B0, `(.L_x_501) ;  /* 0x000000b000007945 */ /* 0x000fe20003800000 */
[----:B------:R-:W-:Y:S05]  /*0c00*/  @P2 BRA `(.L_x_502) ;  /* 0x0000004000002947 */ /* 0x000fea0003800000 */
[----:B------:R-:W-:Y:S01]  /*0c10*/  MOV R56, RZ ;  /* 0x000000ff00387202 */ /* 0x000fe20000000f00 */
[----:B------:R-:W-:Y:S05]  /*0c20*/  @!P0 BRA `(.L_x_503) ;  /* 0x0000007000008947 */ /* 0x000fea0003800000 */
[----:B-----5:R-:W-:Y:S01]  /*0c30*/  PRMT R56, RZ, 0x5410, R27 ;  /* 0x00005410ff387816 */ /* 0x020fe2000000001b */
[----:B------:R-:W-:Y:S05]  /*0c40*/  BRA `(.L_x_503) ;  /* 0x0000005000007947 */ /* 0x000fea0003800000 */
.L_x_502:
[----:B-----5:R-:W-:-:S05]  /*0c50*/  PRMT R40, RZ, 0x5410, R31 ;  /* 0x00005410ff287816 */ /* 0x020fca000000001f */
[----:B------:R-:W-:-:S04]  /*0c60*/  FMUL.FTZ R41, R40, c[0x0][0x1ec] ;  /* 0x00007b0028297a20 */ /* 0x000fc80000410000 */
[----:B------:R-:W-:Y:S01]  /*0c70*/  FMUL.FTZ R56, R68, R41 ;  /* 0x0000002944387220 */ /* 0x000fe20000410000 */
[----:B------:R-:W-:-:S05]  /*0c80*/  @P0 PRMT R41, RZ, 0x5410, R27 ;  /* 0x00005410ff290816 */ /* 0x000fca000000001b */
[----:B------:R-:W-:Y:S02]  /*0c90*/  @P0 FADD.FTZ R56, R56, R41 ;  /* 0x0000002938380221 */ /* 0x000fe40000010000 */
.L_x_503:
[----:B------:R-:W-:Y:S05]  /*0ca0*/  BSYNC B0 ;  /* 0x0000000000007941 */ /* 0x000fea0003800000 */
.L_x_501:
[----:B------:R-:W-:Y:S01]  /*0cb0*/  BSSY B0, `(.L_x_504) ;  /* 0x000000b000007945 */ /* 0x000fe20003800000 */
[----:B------:R-:W-:Y:S05]  /*0cc0*/  @P2 BRA `(.L_x_505) ;  /* 0x0000004000002947 */ /* 0x000fea0003800000 */
[----:B------:R-:W-:Y:S01]  /*0cd0*/  HFMA2.MMA R55, -RZ, RZ, 0, 0 ;  /* 0x00000000ff377435 */ /* 0x000fe200000001ff */
[----:B------:R-:W-:Y:S05]  /*0ce0*/  @!P0 BRA `(.L_x_506) ;  /* 0x0000007000008947 */ /* 0x000fea0003800000 */
[----:B-----5:R-:W-:Y:S01]  /*0cf0*/  PRMT R55, RZ, 0x7610, R27 ;  /* 0x00007610ff377816 */ /* 0x020fe2000000001b */
[----:B------:R-:W-:Y:S05]  /*0d00*/  BRA `(.L_x_506) ;  /* 0x0000005000007947 */ /* 0x000fea0003800000 */
.L_x_505:
[----:B-----5:R-:W-:-:S05]  /*0d10*/  PRMT R40, RZ, 0x7610, R31 ;  /* 0x00007610ff287816 */ /* 0x020fca000000001f */
[----:B------:R-:W-:-:S04]  /*0d20*/  FMUL.FTZ R40, R40, c[0x0][0x1ec] ;  /* 0x00007b0028287a20 */ /* 0x000fc80000410000 */
[----:B------:R-:W-:Y:S01]  /*0d30*/  FMUL.FTZ R55, R69, R40 ;  /* 0x0000002845377220 */ /* 0x000fe20000410000 */
[----:B------:R-:W-:-:S05]  /*0d40*/  @P0 PRMT R40, RZ, 0x7610, R27 ;  /* 0x00007610ff280816 */ /* 0x000fca000000001b */
[----:B------:R-:W-:Y:S02]  /*0d50*/  @P0 FADD.FTZ R55, R55, R40 ;  /* 0x0000002837370221 */ /* 0x000fe40000010000 */
.L_x_506:
[----:B------:R-:W-:Y:S05]  /*0d60*/  BSYNC B0 ;  /* 0x0000000000007941 */ /* 0x000fea0003800000 */
.L_x_504:
[----:B------:R-:W-:Y:S02]  /*0d70*/  MOV R108, 0x10 ;  /* 0x00000010006c7802 */ /* 0x000fe40000000f00 */
[----:B------:R-:W-:Y:S02]  /*0d80*/  @P1 IADD3 R45, R102, 0x20, RZ ;  /* 0x00000020662d1810 */ /* 0x000fe40007ffe0ff */
[C---:B------:R-:W-:Y:S01]  /*0d90*/  IADD3 R109, R107.reuse, 0x20, RZ ;  /* 0x000000206b6d7810 */ /* 0x040fe20007ffe0ff */
[----:B------:R-:W-:Y:S01]  /*0da0*/  IMAD.WIDE.U32 R40, R107, R108, c[0x0][0x188] ;  /* 0x000062006b287625 */ /* 0x000fe200078e006c */
        /* <DEDUP_REMOVED lines=15> */
.L_x_508:
[----:B0----5:R-:W-:Y:S02]  /*0ea0*/  PRMT R40, RZ, 0x5410, R28 ;  /* 0x00005410ff287816 */ /* 0x021fe4000000001c */
[----:B------:R-:W-:-:S03]  /*0eb0*/  PRMT R105, RZ, 0x5410, R32 ;  /* 0x00005410ff697816 */ /* 0x000fc60000000020 */
[----:B------:R-:W-:-:S04]  /*0ec0*/  FMUL.FTZ R40, R40, c[0x0][0x1ec] ;  /* 0x00007b0028287a20 */ /* 0x000fc80000410000 */
[----:B------:R-:W-:Y:S01]  /*0ed0*/  FMUL.FTZ R105, R40, R105 ;  /* 0x0000006928697220 */ /* 0x000fe20000410000 */
[----:B------:R-:W-:-:S05]  /*0ee0*/  @P0 PRMT R40, RZ, 0x5410, R24 ;  /* 0x00005410ff280816 */ /* 0x000fca0000000018 */
[----:B------:R-:W-:Y:S02]  /*0ef0*/  @P0 FADD.FTZ R105, R40, R105 ;  /* 0x0000006928690221 */ /* 0x000fe40000010000 */
.L_x_509:
[----:B------:R-:W-:Y:S05]  /*0f00*/  BSYNC B0 ;  /* 0x0000000000007941 */ /* 0x000fea0003800000 */
.L_x_507:
[----:B------:R-:W-:Y:S01]  /*0f10*/  BSSY B0, `(.L_x_510) ;  /* 0x000000c000007945 */ /* 0x000fe20003800000 */
[----:B------:R-:W-:Y:S05]  /*0f20*/  @P2 BRA `(.L_x_511) ;  /* 0x0000004000002947 */ /* 0x000fea0003800000 */
[----:B------:R-:W-:Y:S01]  /*0f30*/  MOV R100, RZ ;  /* 0x000000ff00647202 */ /* 0x000fe20000000f00 */
[----:B------:R-:W-:Y:S05]  /*0f40*/  @!P0 BRA `(.L_x_512) ;  /* 0x0000008000008947 */ /* 0x000fea0003800000 */
[----:B-----5:R-:W-:Y:S01]  /*0f50*/  PRMT R100, RZ, 0x7610, R24 ;  /* 0x00007610ff647816 */ /* 0x020fe20000000018 */
[----:B------:R-:W-:Y:S05]  /*0f60*/  BRA `(.L_x_512) ;  /* 0x0000006000007947 */ /* 0x000fea0003800000 */
.L_x_511:
[----:B0----5:R-:W-:Y:S02]  /*0f70*/  PRMT R40, RZ, 0x7610, R28 ;  /* 0x00007610ff287816 */ /* 0x021fe4000000001c */
[----:B------:R-:W-:-:S03]  /*0f80*/  PRMT R100, RZ, 0x7610, R32 ;  /* 0x00007610ff647816 */ /* 0x000fc60000000020 */
[----:B------:R-:W-:-:S04]  /*0f90*/  FMUL.FTZ R41, R40, c[0x0][0x1ec] ;  /* 0x00007b0028297a20 */ /* 0x000fc80000410000 */
[----:B------:R-:W-:Y:S01]  /*0fa0*/  FMUL.FTZ R100, R41, R100 ;  /* 0x0000006429647220 */ /* 0x000fe20000410000 */
[----:B------:R-:W-:-:S05]  /*0fb0*/  @P0 PRMT R41, RZ, 0x7610, R24 ;  /* 0x00007610ff290816 */ /* 0x000fca0000000018 */
[----:B------:R-:W-:Y:S02]  /*0fc0*/  @P0 FADD.FTZ R100, R41, R100 ;  /* 0x0000006429640221 */ /* 0x000fe40000010000 */
.L_x_512:
[----:B------:R-:W-:Y:S05]  /*0fd0*/  BSYNC B0 ;  /* 0x0000000000007941 */ /* 0x000fea0003800000 */
.L_x_510:
[----:B------:R-:W-:Y:S01]  /*0fe0*/  BSSY B0, `(.L_x_513) ;  /* 0x000000c000007945 */ /* 0x000fe20003800000 */
[----:B------:R-:W-:Y:S05]  /*0ff0*/  @P2 BRA `(.L_x_514) ;  /* 0x0000004000002947 */ /* 0x000fea0003800000 */
[----:B------:R-:W-:Y:S01]  /*1000*/  HFMA2.MMA R103, -RZ, RZ, 0, 0 ;  /* 0x00000000ff677435 */ /* 0x000fe200000001ff */
[----:B------:R-:W-:Y:S05]  /*1010*/  @!P0 BRA `(.L_x_515) ;  /* 0x0000008000008947 */ /* 0x000fea0003800000 */
[----:B-----5:R-:W-:Y:S01]  /*1020*/  PRMT R103, RZ, 0x5410, R25 ;  /* 0x00005410ff677816 */ /* 0x020fe20000000019 */
[----:B------:R-:W-:Y:S05]  /*1030*/  BRA `(.L_x_515) ;  /* 0x0000006000007947 */ /* 0x000fea0003800000 */
.L_x_514:
[----:B0----5:R-:W-:Y:S02]  /*1040*/  PRMT R40, RZ, 0x5410, R29 ;  /* 0x00005410ff287816 */ /* 0x021fe4000000001d */
[----:B------:R-:W-:-:S03]  /*1050*/  PRMT R103, RZ, 0x5410, R33 ;  /* 0x00005410ff677816 */ /* 0x000fc60000000021 */
[----:B------:R-:W-:-:S04]  /*1060*/  FMUL.FTZ R40, R40, c[0x0][0x1ec] ;  /* 0x00007b0028287a20 */ /* 0x000fc80000410000 */
[----:B------:R-:W-:Y:S01]  /*1070*/  FMUL.FTZ R103, R40, R103 ;  /* 0x0000006728677220 */ /* 0x000fe20000410000 */
[----:B------:R-:W-:-:S05]  /*1080*/  @P0 PRMT R40, RZ, 0x5410, R25 ;  /* 0x00005410ff280816 */ /* 0x000fca0000000019 */
[----:B------:R-:W-:Y:S02]  /*1090*/  @P0 FADD.FTZ R103, R40, R103 ;  /* 0x0000006728670221 */ /* 0x000fe40000010000 */
.L_x_515:
[----:B------:R-:W-:Y:S05]  /*10a0*/  BSYNC B0 ;  /* 0x0000000000007941 */ /* 0x000fea0003800000 */
.L_x_513:
[----:B------:R-:W-:Y:S01]  /*10b0*/  BSSY B0, `(.L_x_516) ;  /* 0x000000c000007945 */ /* 0x000fe20003800000 */
[----:B------:R-:W-:Y:S05]  /*10c0*/  @P2 BRA `(.L_x_517) ;  /* 0x0000004000002947 */ /* 0x000fea0003800000 */
[----:B------:R-:W-:Y:S01]  /*10d0*/  MOV R98, RZ ;  /* 0x000000ff00627202 */ /* 0x000fe20000000f00 */
[----:B------:R-:W-:Y:S05]  /*10e0*/  @!P0 BRA `(.L_x_518) ;  /* 0x0000008000008947 */ /* 0x000fea0003800000 */
[----:B-----5:R-:W-:Y:S01]  /*10f0*/  PRMT R98, RZ, 0x7610, R25 ;  /* 0x00007610ff627816 */ /* 0x020fe20000000019 */
[----:B------:R-:W-:Y:S05]  /*1100*/  BRA `(.L_x_518) ;  /* 0x0000006000007947 */ /* 0x000fea0003800000 */
.L_x_517:
[----:B0----5:R-:W-:Y:S02]  /*1110*/  PRMT R40, RZ, 0x7610, R29 ;  /* 0x00007610ff287816 */ /* 0x021fe4000000001d */
[----:B------:R-:W-:-:S03]  /*1120*/  PRMT R98, RZ, 0x7610, R33 ;  /* 0x00007610ff627816 */ /* 0x000fc60000000021 */
[----:B------:R-:W-:-:S04]  /*1130*/  FMUL.FTZ R41, R40, c[0x0][0x1ec] ;  /* 0x00007b0028297a20 */ /* 0x000fc80000410000 */
[----:B------:R-:W-:Y:S01]  /*1140*/  FMUL.FTZ R98, R41, R98 ;  /* 0x0000006229627220 */ /* 0x000fe20000410000 */
[----:B------:R-:W-:-:S05]  /*1150*/  @P0 PRMT R41, RZ, 0x7610, R25 ;  /* 0x00007610ff290816 */ /* 0x000fca0000000019 */
[----:B------:R-:W-:Y:S02]  /*1160*/  @P0 FADD.FTZ R98, R41, R98 ;  /* 0x0000006229620221 */ /* 0x000fe40000010000 */
.L_x_518:
[----:B------:R-:W-:Y:S05]  /*1170*/  BSYNC B0 ;  /* 0x0000000000007941 */ /* 0x000fea0003800000 */
.L_x_516:
[----:B------:R-:W-:Y:S01]  /*1180*/  BSSY B0, `(.L_x_519) ;  /* 0x000000c000007945 */ /* 0x000fe20003800000 */
[----:B------:R-:W-:Y:S05]  /*1190*/  @P2 BRA `(.L_x_520) ;  /* 0x0000004000002947 */ /* 0x000fea0003800000 */
[----:B------:R-:W-:Y:S01]  /*11a0*/  HFMA2.MMA R101, -RZ, RZ, 0, 0 ;  /* 0x00000000ff657435 */ /* 0x000fe200000001ff */
[----:B------:R-:W-:Y:S05]  /*11b0*/  @!P0 BRA `(.L_x_521) ;  /* 0x0000008000008947 */ /* 0x000fea0003800000 */
[----:B-----5:R-:W-:Y:S01]  /*11c0*/  PRMT R101, RZ, 0x5410, R26 ;  /* 0x00005410ff657816 */ /* 0x020fe2000000001a */
[----:B------:R-:W-:Y:S05]  /*11d0*/  BRA `(.L_x_521) ;  /* 0x0000006000007947 */ /* 0x000fea0003800000 */
.L_x_520:
[----:B0----5:R-:W-:Y:S02]  /*11e0*/  PRMT R40, RZ, 0x5410, R30 ;  /* 0x00005410ff287816 */ /* 0x021fe4000000001e */
[----:B------:R-:W-:-:S03]  /*11f0*/  PRMT R101, RZ, 0x5410, R34 ;  /* 0x00005410ff657816 */ /* 0x000fc60000000022 */
[----:B------:R-:W-:-:S04]  /*1200*/  FMUL.FTZ R40, R40, c[0x0][0x1ec] ;  /* 0x00007b0028287a20 */ /* 0x000fc80000410000 */
[----:B------:R-:W-:Y:S01]  /*1210*/  FMUL.FTZ R101, R40, R101 ;  /* 0x0000006528657220 */ /* 0x000fe20000410000 */
[----:B------:R-:W-:-:S05]  /*1220*/  @P0 PRMT R40, RZ, 0x5410, R26 ;  /* 0x00005410ff280816 */ /* 0x000fca000000001a */
[----:B------:R-:W-:Y:S02]  /*1230*/  @P0 FADD.FTZ R101, R40, R101 ;  /* 0x0000006528650221 */ /* 0x000fe40000010000 */
.L_x_521:
[----:B------:R-:W-:Y:S05]  /*1240*/  BSYNC B0 ;  /* 0x0000000000007941 */ /* 0x000fea0003800000 */
.L_x_519:
[----:B------:R-:W-:Y:S01]  /*1250*/  BSSY B0, `(.L_x_522) ;  /* 0x000000c000007945 */ /* 0x000fe20003800000 */
[----:B------:R-:W-:Y:S05]  /*1260*/  @P2 BRA `(.L_x_523) ;  /* 0x0000004000002947 */ /* 0x000fea0003800000 */
[----:B------:R-:W-:Y:S01]  /*1270*/  MOV R96, RZ ;  /* 0x000000ff00607202 */ /* 0x000fe20000000f00 */
[----:B------:R-:W-:Y:S05]  /*1280*/  @!P0 BRA `(.L_x_524) ;  /* 0x0000008000008947 */ /* 0x000fea0003800000 */
[----:B-----5:R-:W-:Y:S01]  /*1290*/  PRMT R96, RZ, 0x7610, R26 ;  /* 0x00007610ff607816 */ /* 0x020fe2000000001a */
[----:B------:R-:W-:Y:S05]  /*12a0*/  BRA `(.L_x_524) ;  /* 0x0000006000007947 */ /* 0x000fea0003800000 */
.L_x_523:
[----:B0----5:R-:W-:Y:S02]  /*12b0*/  PRMT R40, RZ, 0x7610, R30 ;  /* 0x00007610ff287816 */ /* 0x021fe4000000001e */
[----:B------:R-:W-:-:S03]  /*12c0*/  PRMT R96, RZ, 0x7610, R34 ;  /* 0x00007610ff607816 */ /* 0x000fc60000000022 */
[----:B------:R-:W-:-:S04]  /*12d0*/  FMUL.FTZ R41, R40, c[0x0][0x1ec] ;  /* 0x00007b0028297a20 */ /* 0x000fc80000410000 */
[----:B------:R-:W-:Y:S01]  /*12e0*/  FMUL.FTZ R96, R41, R96 ;  /* 0x0000006029607220 */ /* 0x000fe20000410000 */
[----:B------:R-:W-:-:S05]  /*12f0*/  @P0 PRMT R41, RZ, 0x7610, R26 ;  /* 0x00007610ff290816 */ /* 0x000fca000000001a */
[----:B------:R-:W-:Y:S02]  /*1300*/  @P0 FADD.FTZ R96, R41, R96 ;  /* 0x0000006029600221 */ /* 0x000fe40000010000 */
.L_x_524:
[----:B------:R-:W-:Y:S05]  /*1310*/  BSYNC B0 ;  /* 0x0000000000007941 */ /* 0x000fea0003800000 */
.L_x_522:
[----:B------:R-:W-:Y:S01]  /*1320*/  BSSY B0, `(.L_x_525) ;  /* 0x000000b000007945 */ /* 0x000fe20003800000 */
[----:B------:R-:W-:Y:S05]  /*1330*/  @P2 BRA `(.L_x_526) ;  /* 0x0000004000002947 */ /* 0x000fea0003800000 */
[----:B------:R-:W-:Y:S01]  /*1340*/  HFMA2.MMA R99, -RZ, RZ, 0, 0 ;  /* 0x00000000ff637435 */ /* 0x000fe200000001ff */
[----:B------:R-:W-:Y:S05]  /*1350*/  @!P0 BRA `(.L_x_527) ;  /* 0x0000007000008947 */ /* 0x000fea0003800000 */
[----:B-----5:R-:W-:Y:S01]  /*1360*/  PRMT R99, RZ, 0x5410, R27 ;  /* 0x00005410ff637816 */ /* 0x020fe2000000001b */
[----:B------:R-:W-:Y:S05]  /*1370*/  BRA `(.L_x_527) ;  /* 0x0000005000007947 */ /* 0x000fea0003800000 */
.L_x_526:
[----:B0----5:R-:W-:-:S05]  /*1380*/  PRMT R40, RZ, 0x5410, R31 ;  /* 0x00005410ff287816 */ /* 0x021fca000000001f */
[----:B------:R-:W-:-:S04]  /*1390*/  FMUL.FTZ R40, R40, c[0x0][0x1ec] ;  /* 0x00007b0028287a20 */ /* 0x000fc80000410000 */
[----:B------:R-:W-:Y:S01]  /*13a0*/  FMUL.FTZ R99, R77, R40 ;  /* 0x000000284d637220 */ /* 0x000fe20000410000 */
[----:B------:R-:W-:-:S05]  /*13b0*/  @P0 PRMT R40, RZ, 0x5410, R27 ;  /* 0x00005410ff280816 */ /* 0x000fca000000001b */
[----:B------:R-:W-:Y:S02]  /*13c0*/  @P0 FADD.FTZ R99, R40, R99 ;  /* 0x0000006328630221 */ /* 0x000fe40000010000 */
.L_x_527:
[----:B------:R-:W-:Y:S05]  /*13d0*/  BSYNC B0 ;  /* 0x0000000000007941 */ /* 0x000fea0003800000 */
.L_x_525:
[----:B------:R-:W-:Y:S01]  /*13e0*/  BSSY B0, `(.L_x_528) ;  /* 0x000000b000007945 */ /* 0x000fe20003800000 */
[----:B------:R-:W-:Y:S05]  /*13f0*/  @P2 BRA `(.L_x_529) ;  /* 0x0000004000002947 */ /* 0x000fea0003800000 */
[----:B------:R-:W-:Y:S01]  /*1400*/  MOV R94, RZ ;  /* 0x000000ff005e7202 */ /* 0x000fe20000000f00 */
[----:B------:R-:W-:Y:S05]  /*1410*/  @!P0 BRA `(.L_x_530) ;  /* 0x0000007000008947 */ /* 0x000fea0003800000 */
[----:B-----5:R-:W-:Y:S01]  /*1420*/  PRMT R94, RZ, 0x7610, R27 ;  /* 0x00007610ff5e7816 */ /* 0x020fe2000000001b */
[----:B------:R-:W-:Y:S05]  /*1430*/  BRA `(.L_x_530) ;  /* 0x0000005000007947 */ /* 0x000fea0003800000 */
.L_x_529:
[----:B0----5:R-:W-:Y:S02]  /*1440*/  PRMT R40, RZ, 0x7610, R31 ;  /* 0x00007610ff287816 */ /* 0x021fe4000000001f */
[----:B------:R-:W-:-:S03]  /*1450*/  @P0 PRMT R41, RZ, 0x7610, R27 ;  /* 0x00007610ff290816 */ /* 0x000fc6000000001b */
[----:B------:R-:W-:-:S04]  /*1460*/  FMUL.FTZ R40, R40, c[0x0][0x1ec] ;  /* 0x00007b0028287a20 */ /* 0x000fc80000410000 */
[----:B------:R-:W-:-:S04]  /*1470*/  FMUL.FTZ R94, R35, R40 ;  /* 0x00000028235e7220 */ /* 0x000fc80000410000 */
[----:B------:R-:W-:Y:S02]  /*1480*/  @P0 FADD.FTZ R94, R41, R94 ;  /* 0x0000005e295e0221 */ /* 0x000fe40000010000 */
.L_x_530:
[----:B------:R-:W-:Y:S05]  /*1490*/  BSYNC B0 ;  /* 0x0000000000007941 */ /* 0x000fea0003800000 */
.L_x_528:
[----:B------:R-:W-:Y:S01]  /*14a0*/  IADD3 R113, R107, 0x40, RZ ;  /* 0x000000406b717810 */ /* 0x000fe20007ffe0ff */
[-C--:B0-----:R-:W-:Y:S01]  /*14b0*/  IMAD.WIDE.U32 R40, R109, R108.reuse, c[0x0][0x188] ;  /* 0x000062006d287625 */ /* 0x081fe200078e006c */
[----:B------:R-:W-:Y:S02]  /*14c0*/  @P1 IADD3 R45, R102, 0x40, RZ ;  /* 0x00000040662d1810 */ /* 0x000fe40007ffe0ff */
[----:B------:R-:W-:Y:S01]  /*14d0*/  F2FP.BF16.PACK_AB R51, R94, R99 ;  /* 0x000000635e33723e */ /* 0x000fe200000010ff */
[-C--:B------:R-:W-:Y:S01]  /*14e0*/  @P0 IMAD.WIDE.U32 R52, R113, R108.reuse, c[0x0][0x180] ;  /* 0x0000600071340625 */ /* 0x080fe200078e006c */
        /* <DEDUP_REMOVED lines=13> */
.L_x_532:
[----:B0----5:R-:W-:-:S05]  /*15c0*/  PRMT R40, RZ, 0x5410, R28 ;  /* 0x00005410ff287816 */ /* 0x021fca000000001c */
[----:B------:R-:W-:-:S04]  /*15d0*/  FMUL.FTZ R41, R40, c[0x0][0x1ec] ;  /* 0x00007b0028297a20 */ /* 0x000fc80000410000 */
[----:B------:R-:W-:Y:S01]  /*15e0*/  FMUL.FTZ R106, R70, R41 ;  /* 0x00000029466a7220 */ /* 0x000fe20000410000 */
[----:B------:R-:W-:-:S05]  /*15f0*/  @P0 PRMT R41, RZ, 0x5410, R24 ;  /* 0x00005410ff290816 */ /* 0x000fca0000000018 */
[----:B------:R-:W-:Y:S02]  /*1600*/  @P0 FADD.FTZ R106, R41, R106 ;  /* 0x0000006a296a0221 */ /* 0x000fe40000010000 */
.L_x_533:
[----:B------:R-:W-:Y:S05]  /*1610*/  BSYNC B0 ;  /* 0x0000000000007941 */ /* 0x000fea0003800000 */
.L_x_531:
[----:B------:R-:W-:Y:S01]  /*1620*/  BSSY B0, `(.L_x_534) ;  /* 0x000000b000007945 */ /* 0x000fe20003800000 */
[----:B------:R-:W-:Y:S05]  /*1630*/  @P2 BRA `(.L_x_535) ;  /* 0x0000004000002947 */ /* 0x000fea0003800000 */
[----:B------:R-:W-:Y:S01]  /*1640*/  MOV R111, RZ ;  /* 0x000000ff006f7202 */ /* 0x000fe20000000f00 */
[----:B------:R-:W-:Y:S05]  /*1650*/  @!P0 BRA `(.L_x_536) ;  /* 0x0000007000008947 */ /* 0x000fea0003800000 */
[----:B-----5:R-:W-:Y:S01]  /*1660*/  PRMT R111, RZ, 0x7610, R24 ;  /* 0x00007610ff6f7816 */ /* 0x020fe20000000018 */
[----:B------:R-:W-:Y:S05]  /*1670*/  BRA `(.L_x_536) ;  /* 0x0000005000007947 */ /* 0x000fea0003800000 */
.L_x_535:
[----:B0----5:R-:W-:-:S05]  /*1680*/  PRMT R40, RZ, 0x7610, R28 ;  /* 0x00007610ff287816 */ /* 0x021fca000000001c */
[----:B------:R-:W-:-:S04]  /*1690*/  FMUL.FTZ R40, R40, c[0x0][0x1ec] ;  /* 0x00007b0028287a20 */ /* 0x000fc80000410000 */
[----:B------:R-:W-:Y:S01]  /*16a0*/  FMUL.FTZ R111, R71, R40 ;  /* 0x00000028476f7220 */ /* 0x000fe20000410000 */
[----:B------:R-:W-:-:S05]  /*16b0*/  @P0 PRMT R40, RZ, 0x7610, R24 ;  /* 0x00007610ff280816 */ /* 0x000fca0000000018 */
[----:B------:R-:W-:Y:S02]  /*16c0*/  @P0 FADD.FTZ R111, R40, R111 ;  /* 0x0000006f286f0221 */ /* 0x000fe40000010000 */
.L_x_536:
[----:B------:R-:W-:Y:S05]  /*16d0*/  BSYNC B0 ;  /* 0x0000000000007941 */ /* 0x000fea0003800000 */
.L_x_534:
[----:B------:R-:W-:Y:S01]  /*16e0*/  BSSY B0, `(.L_x_537) ;  /* 0x000000b000007945 */ /* 0x000fe20003800000 */
[----:B------:R-:W-:Y:S05]  /*16f0*/  @P2 BRA `(.L_x_538) ;  /* 0x0000004000002947 */ /* 0x000fea0003800000 */
[----:B------:R-:W-:Y:S01]  /*1700*/  HFMA2.MMA R109, -RZ, RZ, 0, 0 ;  /* 0x00000000ff6d7435 */ /* 0x000fe200000001ff */
[----:B------:R-:W-:Y:S05]  /*1710*/  @!P0 BRA `(.L_x_539) ;  /* 0x0000007000008947 */ /* 0x000fea0003800000 */
[----:B-----5:R-:W-:Y:S01]  /*1720*/  PRMT R109, RZ, 0x5410, R25 ;  /* 0x00005410ff6d7816 */ /* 0x020fe20000000019 */
[----:B------:R-:W-:Y:S05]  /*1730*/  BRA `(.L_x_539) ;  /* 0x0000005000007947 */ /* 0x000fea0003800000 */
.L_x_538:
[----:B0----5:R-:W-:-:S05]  /*1740*/  PRMT R40, RZ, 0x5410, R29 ;  /* 0x00005410ff287816 */ /* 0x021fca000000001d */
[----:B------:R-:W-:Y:S01]  /*1750*/  FMUL.FTZ R109, R40, c[0x0][0x1ec] ;  /* 0x00007b00286d7a20 */ /* 0x000fe20000410000 */
[----:B------:R-:W-:-:S03]  /*1760*/  @P0 PRMT R40, RZ, 0x5410, R25 ;  /* 0x00005410ff280816 */ /* 0x000fc60000000019 */
[----:B------:R-:W-:-:S04]  /*1770*/  FMUL.FTZ R109, R72, R109 ;  /* 0x0000006d486d7220 */ /* 0x000fc80000410000 */
[----:B------:R-:W-:Y:S02]  /*1780*/  @P0 FADD.FTZ R109, R40, R109 ;  /* 0x0000006d286d0221 */ /* 0x000fe40000010000 */
.L_x_539:
[----:B------:R-:W-:Y:S05]  /*1790*/  BSYNC B0 ;  /* 0x0000000000007941 */ /* 0x000fea0003800000 */
.L_x_537:
[----:B------:R-:W-:Y:S01]  /*17a0*/  BSSY B0, `(.L_x_540) ;  /* 0x000000b000007945 */ /* 0x000fe20003800000 */
[----:B------:R-:W-:Y:S05]  /*17b0*/  @P2 BRA `(.L_x_541) ;  /* 0x0000004000002947 */ /* 0x000fea0003800000 */
[----:B------:R-:W-:Y:S01]  /*17c0*/  MOV R104, RZ ;  /* 0x000000ff00687202 */ /* 0x000fe20000000f00 */
[----:B------:R-:W-:Y:S05]  /*17d0*/  @!P0 BRA `(.L_x_542) ;  /* 0x0000007000008947 */ /* 0x000fea0003800000 */
[----:B-----5:R-:W-:Y:S01]  /*17e0*/  PRMT R104, RZ, 0x7610, R25 ;  /* 0x00007610ff687816 */ /* 0x020fe20000000019 */
[----:B------:R-:W-:Y:S05]  /*17f0*/  BRA `(.L_x_542) ;  /* 0x0000005000007947 */ /* 0x000fea0003800000 */
.L_x_541:
[----:B0----5:R-:W-:-:S05]  /*1800*/  PRMT R40, RZ, 0x7610, R29 ;  /* 0x00007610ff287816 */ /* 0x021fca000000001d */
[----:B------:R-:W-:-:S04]  /*1810*/  FMUL.FTZ R41, R40, c[0x0][0x1ec] ;  /* 0x00007b0028297a20 */ /* 0x000fc80000410000 */
[----:B------:R-:W-:Y:S01]  /*1820*/  FMUL.FTZ R104, R74, R41 ;  /* 0x000000294a687220 */ /* 0x000fe20000410000 */
[----:B------:R-:W-:-:S05]  /*1830*/  @P0 PRMT R41, RZ, 0x7610, R25 ;  /* 0x00007610ff290816 */ /* 0x000fca0000000019 */
[----:B------:R-:W-:Y:S02]  /*1840*/  @P0 FADD.FTZ R104, R41, R104 ;  /* 0x0000006829680221 */ /* 0x000fe40000010000 */
.L_x_542:
[----:B------:R-:W-:Y:S05]  /*1850*/  BSYNC B0 ;  /* 0x0000000000007941 */ /* 0x000fea0003800000 */
.L_x_540:
[----:B------:R-:W-:Y:S01]  /*1860*/  BSSY B0, `(.L_x_543) ;  /* 0x000000b000007945 */ /* 0x000fe20003800000 */
[----:B------:R-:W-:Y:S05]  /*1870*/  @P2 BRA `(.L_x_544) ;  /* 0x0000004000002947 */ /* 0x000fea0003800000 */
[----:B------:R-:W-:Y:S01]  /*1880*/  HFMA2.MMA R107, -RZ, RZ, 0, 0 ;  /* 0x00000000ff6b7435 */ /* 0x000fe200000001ff */
[----:B------:R-:W-:Y:S05]  /*1890*/  @!P0 BRA `(.L_x_545) ;  /* 0x0000007000008947 */ /* 0x000fea0003800000 */
[----:B-----5:R-:W-:Y:S01]  /*18a0*/  PRMT R107, RZ, 0x5410, R26 ;  /* 0x00005410ff6b7816 */ /* 0x020fe2000000001a */
[----:B------:R-:W-:Y:S05]  /*18b0*/  BRA `(.L_x_545) ;  /* 0x0000005000007947 */ /* 0x000fea0003800000 */
.L_x_544:
[----:B0----5:R-:W-:-:S05]  /*18c0*/  PRMT R40, RZ, 0x5410, R30 ;  /* 0x00005410ff287816 */ /* 0x021fca000000001e */
[----:B------:R-:W-:-:S04]  /*18d0*/  FMUL.FTZ R40, R40, c[0x0][0x1ec] ;  /* 0x00007b0028287a20 */ /* 0x000fc80000410000 */
[----:B------:R-:W-:Y:S01]  /*18e0*/  FMUL.FTZ R107, R73, R40 ;  /* 0x00000028496b7220 */ /* 0x000fe20000410000 */
[----:B------:R-:W-:-:S05]  /*18f0*/  @P0 PRMT R40, RZ, 0x5410, R26 ;  /* 0x00005410ff280816 */ /* 0x000fca000000001a */
[----:B------:R-:W-:Y:S02]  /*1900*/  @P0 FADD.FTZ R107, R40, R107 ;  /* 0x0000006b286b0221 */ /* 0x000fe40000010000 */
.L_x_545:
[----:B------:R-:W-:Y:S05]  /*1910*/  BSYNC B0 ;  /* 0x0000000000007941 */ /* 0x000fea0003800000 */
.L_x_543:
[----:B------:R-:W-:Y:S01]  /*1920*/  BSSY B0, `(.L_x_546) ;  /* 0x000000b000007945 */ /* 0x000fe20003800000 */
[----:B------:R-:W-:Y:S05]  /*1930*/  @P2 BRA `(.L_x_547) ;  /* 0x0000004000002947 */ /* 0x000fea0003800000 */
[----:B------:R-:W-:Y:S01]  /*1940*/  MOV R102, RZ ;  /* 0x000000ff00667202 */ /* 0x000fe20000000f00 */
[----:B------:R-:W-:Y:S05]  /*1950*/  @!P0 BRA `(.L_x_548) ;  /* 0x0000007000008947 */ /* 0x000fea0003800000 */
[----:B-----5:R-:W-:Y:S01]  /*1960*/  PRMT R102, RZ, 0x7610, R26 ;  /* 0x00007610ff667816 */ /* 0x020fe2000000001a */
[----:B------:R-:W-:Y:S05]  /*1970*/  BRA `(.L_x_548) ;  /* 0x0000005000007947 */ /* 0x000fea0003800000 */
.L_x_547:
[----:B0----5:R-:W-:-:S05]  /*1980*/  PRMT R40, RZ, 0x7610, R30 ;  /* 0x00007610ff287816 */ /* 0x021fca000000001e */
[----:B------:R-:W-:-:S04]  /*1990*/  FMUL.FTZ R41, R40, c[0x0][0x1ec] ;  /* 0x00007b0028297a20 */ /* 0x000fc80000410000 */
[----:B------:R-:W-:Y:S01]  /*19a0*/  FMUL.FTZ R102, R76, R41 ;  /* 0x000000294c667220 */ /* 0x000fe20000410000 */
[----:B------:R-:W-:-:S05]  /*19b0*/  @P0 PRMT R41, RZ, 0x7610, R26 ;  /* 0x00007610ff290816 */ /* 0x000fca000000001a */
[----:B------:R-:W-:Y:S02]  /*19c0*/  @P0 FADD.FTZ R102, R41, R102 ;  /* 0x0000006629660221 */ /* 0x000fe40000010000 */
.L_x_548:
[----:B------:R-:W-:Y:S05]  /*19d0*/  BSYNC B0 ;  /* 0x0000000000007941 */ /* 0x000fea0003800000 */
.L_x_546:
[----:B------:R-:W-:Y:S01]  /*19e0*/  BSSY B0, `(.L_x_549) ;  /* 0x000000b000007945 */ /* 0x000fe20003800000 */
[----:B------:R-:W-:Y:S05]  /*19f0*/  @P2 BRA `(.L_x_550) ;  /* 0x0000004000002947 */ /* 0x000fea0003800000 */
[----:B0-----:R-:W-:Y:S01]  /*1a00*/  HFMA2.MMA R53, -RZ, RZ, 0, 0 ;  /* 0x00000000ff357435 */ /* 0x001fe200000001ff */
[----:B------:R-:W-:Y:S05]  /*1a10*/  @!P0 BRA `(.L_x_551) ;  /* 0x0000007000008947 */ /* 0x000fea0003800000 */
[----:B-----5:R-:W-:Y:S01]  /*1a20*/  PRMT R53, RZ, 0x5410, R27 ;  /* 0x00005410ff357816 */ /* 0x020fe2000000001b */
[----:B------:R-:W-:Y:S05]  /*1a30*/  BRA `(.L_x_551) ;  /* 0x0000005000007947 */ /* 0x000fea0003800000 */
.L_x_550:
[----:B0----5:R-:W-:-:S05]  /*1a40*/  PRMT R40, RZ, 0x5410, R31 ;  /* 0x00005410ff287816 */ /* 0x021fca000000001f */
[----:B------:R-:W-:-:S04]  /*1a50*/  FMUL.FTZ R40, R40, c[0x0][0x1ec] ;  /* 0x00007b0028287a20 */ /* 0x000fc80000410000 */
[----:B------:R-:W-:Y:S01]  /*1a60*/  FMUL.FTZ R53, R75, R40 ;  /* 0x000000284b357220 */ /* 0x000fe20000410000 */
[----:B------:R-:W-:-:S05]  /*1a70*/  @P0 PRMT R40, RZ, 0x5410, R27 ;  /* 0x00005410ff280816 */ /* 0x000fca000000001b */
[----:B------:R-:W-:Y:S02]  /*1a80*/  @P0 FADD.FTZ R53, R40, R53 ;  /* 0x0000003528350221 */ /* 0x000fe40000010000 */
.L_x_551:
[----:B------:R-:W-:Y:S05]  /*1a90*/  BSYNC B0 ;  /* 0x0000000000007941 */ /* 0x000fea0003800000 */
.L_x_549:
[----:B------:R-:W-:Y:S01]  /*1aa0*/  BSSY B0, `(.L_x_552) ;  /* 0x000000b000007945 */ /* 0x000fe20003800000 */
[----:B------:R-:W-:Y:S05]  /*1ab0*/  @P2 BRA `(.L_x_553) ;  /* 0x0000004000002947 */ /* 0x000fea0003800000 */
[----:B------:R-:W-:Y:S01]  /*1ac0*/  MOV R52, RZ ;  /* 0x000000ff00347202 */ /* 0x000fe20000000f00 */
[----:B------:R-:W-:Y:S05]  /*1ad0*/  @!P0 BRA `(.L_x_554) ;  /* 0x0000007000008947 */ /* 0x000fea0003800000 */
[----:B-----5:R-:W-:Y:S01]  /*1ae0*/  PRMT R52, RZ, 0x7610, R27 ;  /* 0x00007610ff347816 */ /* 0x020fe2000000001b */
[----:B------:R-:W-:Y:S05]  /*1af0*/  BRA `(.L_x_554) ;  /* 0x0000005000007947 */ /* 0x000fea0003800000 */
.L_x_553:
[----:B-----5:R-:W-:Y:S02]  /*1b00*/  PRMT R40, RZ, 0x7610, R31 ;  /* 0x00007610ff287816 */ /* 0x020fe4000000001f */
[----:B------:R-:W-:-:S03]  /*1b10*/  @P0 PRMT R41, RZ, 0x7610, R27 ;  /* 0x00007610ff290816 */ /* 0x000fc6000000001b */
[----:B------:R-:W-:-:S04]  /*1b20*/  FMUL.FTZ R40, R40, c[0x0][0x1ec] ;  /* 0x00007b0028287a20 */ /* 0x000fc80000410000 */
[----:B------:R-:W-:-:S04]  /*1b30*/  FMUL.FTZ R52, R79, R40 ;  /* 0x000000284f347220 */ /* 0x000fc80000410000 */
[----:B------:R-:W-:Y:S02]  /*1b40*/  @P0 FADD.FTZ R52, R41, R52 ;  /* 0x0000003429340221 */ /* 0x000fe40000010000 */
.L_x_554:
[----:B------:R-:W-:Y:S05]  /*1b50*/  BSYNC B0 ;  /* 0x0000000000007941 */ /* 0x000fea0003800000 */
.L_x_552:
[----:B------:R-:W-:Y:S01]  /*1b60*/  FADD.FTZ R40, RZ, R92 ;  /* 0x0000005cff287221 */ /* 0x000fe20000010000 */
[----:B------:R-:W-:Y:S02]  /*1b70*/  F2FP.BF16.PACK_AB R51, R52, R53 ;  /* 0x000000353433723e */ /* 0x000fe400000010ff */
[----:B------:R-:W-:Y:S01]  /*1b80*/  F2FP.BF16.PACK_AB R50, R102, R107 ;  /* 0x0000006b6632723e */ /* 0x000fe200000010ff */
[----:B------:R-:W-:Y:S01]  /*1b90*/  FADD.FTZ R41, R40, R81 ;  /* 0x0000005128297221 */ /* 0x000fe20000010000 */
[----:B------:R-:W-:Y:S02]  /*1ba0*/  F2FP.BF16.PACK_AB R49, R104, R109 ;  /* 0x0000006d6831723e */ /* 0x000fe400000010ff */
[----:B------:R-:W-:Y:S01]  /*1bb0*/  F2FP.BF16.PACK_AB R48, R111, R106 ;  /* 0x0000006a6f30723e */ /* 0x000fe200000010ff */
[----:B------:R-:W-:Y:S01]  /*1bc0*/  FADD.FTZ R40, R41, R80 ;  /* 0x0000005029287221 */ /* 0x000fe20000010000 */
        /* <DEDUP_REMOVED lines=14> */
[----:B------:R-:W-:Y:S02]  /*1cb0*/  FADD.FTZ R44, R41, R106 ;  /* 0x0000006a292c7221 */ /* 0x000fe40000010000 */
[----:B------:R-:W-:-:S04]  /*1cc0*/  IMAD.WIDE.U32 R40, R113, R108, c[0x0][0x188] ;  /* 0x0000620071287625 */ /* 0x000fc800078e006c */
[----:B------:R-:W-:Y:S01]  /*1cd0*/  FADD.FTZ R44, R44, R111 ;  /* 0x0000006f2c2c7221 */ /* 0x000fe20000010000 */
[----:B------:R0:W-:Y:S03]  /*1ce0*/  STG.E.128 [R40.64], R48 ;  /* 0x0000003028007986 */ /* 0x0001e6000c101d04 */
[----:B------:R-:W-:-:S04]  /*1cf0*/  FADD.FTZ R45, R44, R109 ;  /* 0x0000006d2c2d7221 */ /* 0x000fc80000010000 */
[----:B------:R-:W-:-:S04]  /*1d00*/  FADD.FTZ R44, R45, R104 ;  /* 0x000000682d2c7221 */ /* 0x000fc80000010000 */
[----:B------:R-:W-:-:S04]  /*1d10*/  FADD.FTZ R45, R44, R107 ;  /* 0x0000006b2c2d7221 */ /* 0x000fc80000010000 */
[----:B------:R-:W-:-:S04]  /*1d20*/  FADD.FTZ R44, R45, R102 ;  /* 0x000000662d2c7221 */ /* 0x000fc80000010000 */
[----:B------:R-:W-:-:S04]  /*1d30*/  FADD.FTZ R45, R44, R53 ;  /* 0x000000352c2d7221 */ /* 0x000fc80000010000 */
[----:B------:R-:W-:Y:S01]  /*1d40*/  FADD.FTZ R113, R45, R52 ;  /* 0x000000342d717221 */ /* 0x000fe20000010000 */
[----:B------:R-:W-:Y:S05]  /*1d50*/  BRA.DIV ~URZ, `(.L_x_555) ;  /* 0x00000c827f007947 */ /* 0x000fea000b800000 */
[----:B0-----:R0:W1:Y:S02]  /*1d60*/  SHFL.BFLY PT, R40, R113, 0x1, 0x1f ;  /* 0x0c201f0071287f89 */ /* 0x00106400000e0000 */
.L_x_561:
        /* <DEDUP_REMOVED lines=68> */
.L_x_562:
[----:B------:R-:W-:Y:S01]  /*21b0*/  FMUL.FTZ R40, R51, R51 ;  /* 0x0000003333287220 */ /* 0x000fe20000410000 */
[----:B------:R-:W-:Y:S01]  /*21c0*/  ISETP.NE.AND P0, PT, RZ, UR6, PT ;  /* 0x00000006ff007c0c */ /* 0x000fe2000bf05270 */
[----:B-12---:R-:W-:Y:S01]  /*21d0*/  FADD.FTZ R49, R48, R49 ;  /* 0x0000003130317221 */ /* 0x006fe20000010000 */
        /* <DEDUP_REMOVED lines=12> */
[----:B------:R-:W-:-:S13]  /*22a0*/  ISETP.GE.AND P1, PT, R54, 0x1, PT ;  /* 0x000000013600780c */ /* 0x000fda0003f26270 */
[----:B------:R-:W-:Y:S05]  /*22b0*/  @!P1 BRA `(.L_x_558) ;  /* 0x000006b000009947 */ /* 0x000fea0003800000 */
[----:B--2---:R-:W-:-:S05]  /*22c0*/  FSEL R51, R51, RZ, !P0 ;  /* 0x000000ff33337208 */ /* 0x004fca0004000000 */
        /* <DEDUP_REMOVED lines=15> */
[C---:B------:R-:W-:Y:S01]  /*23c0*/  FADD.FTZ R108, -R51.reuse, R55 ;  /* 0x00000037336c7221 */ /* 0x040fe20000010100 */
[----:B------:R-:W-:Y:S01]  /*23d0*/  IADD3 R55, R54, -0x1, RZ ;  /* 0xffffffff36377810 */ /* 0x000fe20007ffe0ff */
        /* <DEDUP_REMOVED lines=31> */
[----:B------:R-:W-:Y:S01]  /*25d0*/  FMUL.FTZ R124, R49, R124 ;  /* 0x0000007c317c7220 */ /* 0x000fe20000410000 */
[----:B------:R-:W-:Y:S01]  /*25e0*/  PRMT R49, RZ, 0x5410, R39 ;  /* 0x00005410ff317816 */ /* 0x000fe20000000027 */
[----:B------:R-:W-:-:S02]  /*25f0*/  IMAD R55, R55, c[0x0][0x168], RZ ;  /* 0x00005a0037377a24 */ /* 0x000fc400078e02ff */
[----:B------:R-:W-:Y:S02]  /*2600*/  FFMA.FTZ R48, R82, R48, R15 ;  /* 0x0000003052307223 */ /* 0x000fe4000001000f */
[----:B------:R-:W-:Y:S01]  /*2610*/  FFMA.FTZ R120, R120, R49, R11 ;  /* 0x0000003178787223 */ /* 0x000fe2000001000b */
[----:B------:R-:W-:Y:S01]  /*2620*/  PRMT R49, RZ, 0x7610, R39 ;  /* 0x00007610ff317816 */ /* 0x000fe20000000027 */
[----:B------:R-:W-:Y:S01]  /*2630*/  FFMA.FTZ R53, R88, R53, R5 ;  /* 0x0000003558357223 */ /* 0x000fe20000010005 */
[----:B------:R-:W-:Y:S01]  /*2640*/  SHF.R.S32.HI R96, RZ, 0x1f, R55 ;  /* 0x0000001fff607819 */ /* 0x000fe20000011437 */
[----:B------:R-:W-:Y:S02]  /*2650*/  FFMA.FTZ R45, R86, R45, R7 ;  /* 0x0000002d562d7223 */ /* 0x000fe40000010007 */
[----:B------:R-:W-:Y:S01]  /*2660*/  FFMA.FTZ R101, R97, R49, R10 ;  /* 0x0000003161657223 */ /* 0x000fe2000001000a */
[----:B------:R-:W-:Y:S01]  /*2670*/  PRMT R49, RZ, 0x5410, R36 ;  /* 0x00005410ff317816 */ /* 0x000fe20000000024 */
[----:B------:R-:W-:Y:S01]  /*2680*/  FFMA.FTZ R52, R87, R52, R6 ;  /* 0x0000003457347223 */ /* 0x000fe20000010006 */
[----:B------:R-:W-:Y:S01]  /*2690*/  LEA.HI R97, R96, R55, RZ, 0x3 ;  /* 0x0000003760617211 */ /* 0x000fe200078f18ff */
[----:B------:R-:W-:-:S02]  /*26a0*/  FFMA.FTZ R55, R83, R54, R12 ;  /* 0x0000003653377223 */ /* 0x000fc4000001000c */
[----:B------:R-:W-:Y:S01]  /*26b0*/  FFMA.FTZ R92, R92, R49, R17 ;  /* 0x000000315c5c7223 */ /* 0x000fe20000010011 */
[----:B------:R-:W-:Y:S01]  /*26c0*/  PRMT R49, RZ, 0x7610, R36 ;  /* 0x00007610ff317816 */ /* 0x000fe20000000024 */
[----:B------:R-:W-:Y:S01]  /*26d0*/  FFMA.FTZ R54, R91, R58, R4 ;  /* 0x0000003a5b367223 */ /* 0x000fe20000010004 */
[----:B------:R-:W-:Y:S01]  /*26e0*/  LEA.HI.SX32 R97, R97, R18, 0x1d ;  /* 0x0000001261617211 */ /* 0x000fe200078feaff */
        /* <DEDUP_REMOVED lines=16> */
[----:B------:R-:W-:Y:S01]  /*27f0*/  IADD3 R80, R97, 0x40, RZ ;  /* 0x0000004061507810 */ /* 0x000fe20007ffe0ff */
[----:B------:R-:W-:-:S02]  /*2800*/  FFMA.FTZ R41, R93, R57, R20 ;  /* 0x000000395d297223 */ /* 0x000fc40000010014 */
[----:B------:R-:W-:Y:S01]  /*2810*/  FFMA.FTZ R105, R105, R49, R60 ;  /* 0x0000003169697223 */ /* 0x000fe2000001003c */
[----:B------:R-:W-:Y:S01]  /*2820*/  F2FP.BF16.PACK_AB R57, R40, R81 ;  /* 0x000000512839723e */ /* 0x000fe200000010ff */
[----:B------:R-:W-:Y:S01]  /*2830*/  FFMA.FTZ R49, R37, R44, R14 ;  /* 0x0000002c25317223 */ /* 0x000fe2000001000e */
[----:B------:R-:W-:Y:S01]  /*2840*/  PRMT R44, RZ, 0x7610, R47 ;  /* 0x00007610ff2c7816 */ /* 0x000fe2000000002f */
[----:B------:R-:W-:Y:S01]  /*2850*/  FFMA.FTZ R50, R84, R50, R13 ;  /* 0x0000003254327223 */ /* 0x000fe2000001000d */
[----:B------:R-:W-:Y:S02]  /*2860*/  F2FP.BF16.PACK_AB R56, R41, R56 ;  /* 0x000000382938723e */ /* 0x000fe400000010ff */
[----:B------:R-:W-:Y:S01]  /*2870*/  F2FP.BF16.PACK_AB R49, R49, R48 ;  /* 0x000000303131723e */ /* 0x000fe200000010ff */
[----:B------:R-:W-:Y:S01]  /*2880*/  FFMA.FTZ R44, R124, R44, R61 ;  /* 0x0000002c7c2c7223 */ /* 0x000fe2000001003d */
[----:B------:R-:W-:Y:S01]  /*2890*/  F2FP.BF16.PACK_AB R48, R99, R92 ;  /* 0x0000005c6330723e */ /* 0x000fe200000010ff */
[----:B------:R-:W-:Y:S01]  /*28a0*/  FFMA.FTZ R99, R46, R94, R23 ;  /* 0x0000005e2e637223 */ /* 0x000fe20000010017 */
[----:B------:R-:W-:-:S02]  /*28b0*/  F2FP.BF16.PACK_AB R50, R55, R50 ;  /* 0x000000323732723e */ /* 0x000fc400000010ff */
[----:B------:R-:W-:Y:S02]  /*28c0*/  F2FP.BF16.PACK_AB R59, R44, R105 ;  /* 0x000000692c3b723e */ /* 0x000fe400000010ff */
[----:B------:R-:W-:Y:S01]  /*28d0*/  F2FP.BF16.PACK_AB R58, R99, R58 ;  /* 0x0000003a633a723e */ /* 0x000fe200000010ff */
[----:B------:R-:W-:Y:S01]  /*28e0*/  HFMA2.MMA R99, -RZ, RZ, 0, 9.5367431640625e-07 ;  /* 0x00000010ff637435 */ /* 0x000fe200000001ff */
[----:B------:R-:W-:Y:S02]  /*28f0*/  IADD3 R44, R97, 0x20, RZ ;  /* 0x00000020612c7810 */ /* 0x000fe40007ffe0ff */
[----:B------:R-:W-:-:S07]  /*2900*/  F2FP.BF16.PACK_AB R55, R103, R114 ;  /* 0x000000726737723e */ /* 0x000fce00000010ff */
[----:B------:R-:W-:-:S04]  /*2910*/  IMAD.WIDE.U32 R40, R97, R99, c[0x0][0x208] ;  /* 0x0000820061287625 */ /* 0x000fc800078e0063 */
[-C--:B------:R-:W-:Y:S01]  /*2920*/  IMAD.WIDE.U32 R44, R44, R99.reuse, c[0x0][0x208] ;  /* 0x000082002c2c7625 */ /* 0x080fe200078e0063 */
[----:B------:R1:W-:Y:S03]  /*2930*/  STG.E.128 [R40.64], R48 ;  /* 0x0000003028007986 */ /* 0x0003e6000c101d04 */
[----:B------:R-:W-:Y:S01]  /*2940*/  IMAD.WIDE.U32 R80, R80, R99, c[0x0][0x208] ;  /* 0x0000820050507625 */ /* 0x000fe200078e0063 */
[----:B------:R1:W-:Y:S04]  /*2950*/  STG.E.128 [R44.64], R52 ;  /* 0x000000342c007986 */ /* 0x0003e8000c101d04 */
[----:B------:R1:W-:Y:S02]  /*2960*/  STG.E.128 [R80.64], R56 ;  /* 0x0000003850007986 */ /* 0x0003e4000c101d04 */
.L_x_558:
[----:B--2---:R-:W-:Y:S05]  /*2970*/  BSYNC B0 ;  /* 0x0000000000007941 */ /* 0x004fea0003800000 */
.L_x_557:
[----:B-1----:R-:W-:-:S04]  /*2980*/  MOV R41, c[0x0][0x160] ;  /* 0x0000580000297a02 */ /* 0x002fc80000000f00 */
[----:B------:R-:W-:-:S04]  /*2990*/  LEA R78, R41, R78, 0x2 ;  /* 0x0000004e294e7211 */ /* 0x000fc800078e10ff */
[----:B------:R-:W-:-:S13]  /*29a0*/  ISETP.GE.AND P0, PT, R78, c[0x0][0x164], PT ;  /* 0x000059004e007a0c */ /* 0x000fda0003f06270 */
[----:B0----5:R-:W-:Y:S01]  /*29b0*/  @P0 CALL.REL.NOINC `(.L_x_559) ;  /* 0x0000001000000944 */ /* 0x021fe20003c00000 */
[----:B------:R-:W-:Y:S05]  /*29c0*/  BRA `(.L_x_560) ;  /* 0xffffdc0000007947 */ /* 0x000fea000383ffff */
.L_x_559:
[----:B------:R-:W-:Y:S05]  /*29d0*/  EXIT ;  /* 0x000000000000794d */ /* 0x000fea0003800000 */
.L_x_555:
[----:B0-----:R-:W-:Y:S01]  /*29e0*/  HFMA2.MMA R48, -RZ, RZ, 0, 5.9604644775390625e-08 ;  /* 0x00000001ff307435 */ /* 0x001fe200000001ff */
[----:B------:R-:W-:Y:S02]  /*29f0*/  MOV R49, R113 ;  /* 0x0000007100317202 */ /* 0x000fe40000000f00 */
[----:B------:R-:W-:Y:S02]  /*2a00*/  MOV R44, 0x1f ;  /* 0x0000001f002c7802 */ /* 0x000fe40000000f00 */
[----:B------:R-:W-:Y:S02]  /*2a10*/  MOV R45, 0xffffffff ;  /* 0xffffffff002d7802 */ /* 0x000fe40000000f00 */
[----:B------:R-:W-:Y:S02]  /*2a20*/  MOV R40, 0x2a40 ;  /* 0x00002a4000287802 */ /* 0x000fe40000000f00 */
[----:B-----5:R-:W-:Y:S05]  /*2a30*/  CALL.REL.NOINC `($__internal_7_$__cuda_sm70_shflsync_bfly_p) ;  /* 0x0000069000007944 */ /* 0x020fea0003c00000 */
[----:B-1----:R-:W-:Y:S01]  /*2a40*/  MOV R40, R48 ;  /* 0x0000003000287202 */ /* 0x002fe20000000f00 */
[----:B0-----:R-:W-:Y:S05]  /*2a50*/  BRA `(.L_x_561) ;  /* 0xfffff31000007947 */ /* 0x001fea000383ffff */
.L_x_556:
[----:B------:R-:W-:Y:S01]  /*2a60*/  HFMA2.MMA R48, -RZ, RZ, 0, 1.1920928955078125e-07 ;  /* 0x00000002ff307435 */ /* 0x000fe200000001ff */
[----:B------:R-:W-:Y:S02]  /*2a70*/  MOV R44, 0x1f ;  /* 0x0000001f002c7802 */ /* 0x000fe40000000f00 */
[----:B------:R-:W-:-:S02]  /*2a80*/  MOV R45, 0xffffffff ;  /* 0xffffffff002d7802 */ /* 0x000fc40000000f00 */
[----:B------:R-:W-:Y:S02]  /*2a90*/  MOV R40, 0x2ab0 ;  /* 0x00002ab000287802 */ /* 0x000fe40000000f00 */
[----:B0----5:R-:W-:Y:S05]  /*2aa0*/  CALL.REL.NOINC `($__internal_7_$__cuda_sm70_shflsync_bfly_p) ;  /* 0x0000062000007944 */ /* 0x021fea0003c00000 */
[----:B01----:R-:W-:Y:S01]  /*2ab0*/  FADD.FTZ R49, R49, R48 ;  /* 0x0000003031317221 */ /* 0x003fe20000010000 */
[----:B------:R-:W-:Y:S01]  /*2ac0*/  HFMA2.MMA R48, -RZ, RZ, 0, 2.384185791015625e-07 ;  /* 0x00000004ff307435 */ /* 0x000fe200000001ff */
[----:B------:R-:W-:Y:S02]  /*2ad0*/  MOV R44, 0x1f ;  /* 0x0000001f002c7802 */ /* 0x000fe40000000f00 */
[----:B------:R-:W-:Y:S02]  /*2ae0*/  MOV R45, 0xffffffff ;  /* 0xffffffff002d7802 */ /* 0x000fe40000000f00 */
[----:B------:R-:W-:Y:S02]  /*2af0*/  MOV R40, 0x2b10 ;  /* 0x00002b1000287802 */ /* 0x000fe40000000f00 */
[----:B------:R-:W-:Y:S05]  /*2b00*/  CALL.REL.NOINC `($__internal_7_$__cuda_sm70_shflsync_bfly_p) ;  /* 0x000005c000007944 */ /* 0x000fea0003c00000 */
[----:B01----:R-:W-:Y:S01]  /*2b10*/  FADD.FTZ R49, R49, R48 ;  /* 0x0000003031317221 */ /* 0x003fe20000010000 */
[----:B------:R-:W-:Y:S01]  /*2b20*/  HFMA2.MMA R48, -RZ, RZ, 0, 4.76837158203125e-07 ;  /* 0x00000008ff307435 */ /* 0x000fe200000001ff */
[----:B------:R-:W-:Y:S02]  /*2b30*/  MOV R44, 0x1f ;  /* 0x0000001f002c7802 */ /* 0x000fe40000000f00 */
[----:B------:R-:W-:-:S02]  /*2b40*/  MOV R45, 0xffffffff ;  /* 0xffffffff002d7802 */ /* 0x000fc40000000f00 */
[----:B------:R-:W-:Y:S02]  /*2b50*/  MOV R40, 0x2b70 ;  /* 0x00002b7000287802 */ /* 0x000fe40000000f00 */
[----:B------:R-:W-:Y:S05]  /*2b60*/  CALL.REL.NOINC `($__internal_7_$__cuda_sm70_shflsync_bfly_p) ;  /* 0x0000056000007944 */ /* 0x000fea0003c00000 */
[----:B01----:R-:W-:Y:S01]  /*2b70*/  FADD.FTZ R49, R49, R48 ;  /* 0x0000003031317221 */ /* 0x003fe20000010000 */
[----:B------:R-:W-:Y:S01]  /*2b80*/  HFMA2.MMA R48, -RZ, RZ, 0, 9.5367431640625e-07 ;  /* 0x00000010ff307435 */ /* 0x000fe200000001ff */
[----:B------:R-:W-:Y:S02]  /*2b90*/  MOV R44, 0x1f ;  /* 0x0000001f002c7802 */ /* 0x000fe40000000f00 */
[----:B------:R-:W-:Y:S02]  /*2ba0*/  MOV R45, 0xffffffff ;  /* 0xffffffff002d7802 */ /* 0x000fe40000000f00 */
[----:B------:R-:W-:Y:S02]  /*2bb0*/  MOV R40, 0x2bd0 ;  /* 0x00002bd000287802 */ /* 0x000fe40000000f00 */
[----:B------:R-:W-:Y:S05]  /*2bc0*/  CALL.REL.NOINC `($__internal_7_$__cuda_sm70_shflsync_bfly_p) ;  /* 0x0000050000007944 */ /* 0x000fea0003c00000 */
        /* <DEDUP_REMOVED lines=54> */
[----:B------:R-:W-:Y:S05]  /*2f30*/  CALL.REL.NOINC `($__internal_7_$__cuda_sm70_shflsync_bfly_p) ;  /* 0x0000019000007944 */ /* 0x000fea0003c00000 */
[----:B01----:R-:W-:Y:S01]  /*2f40*/  FADD.FTZ R49, R49, R48 ;  /* 0x0000003031317221 */ /* 0x003fe20000010000 */
[----:B------:R-:W-:Y:S01]  /*2f50*/  HFMA2.MMA R48, -RZ, RZ, 0, 1.1920928955078125e-07 ;  /* 0x00000002ff307435 */ /* 0x000fe200000001ff */
[----:B------:R-:W-:Y:S02]  /*2f60*/  MOV R44, 0x1f ;  /* 0x0000001f002c7802 */ /* 0x000fe40000000f00 */
[----:B------:R-:W-:Y:S02]  /*2f70*/  MOV R45, 0xffffffff ;  /* 0xffffffff002d7802 */ /* 0x000fe40000000f00 */
[----:B------:R-:W-:Y:S02]  /*2f80*/  MOV R40, 0x2fa0 ;  /* 0x00002fa000287802 */ /* 0x000fe40000000f00 */
[----:B------:R-:W-:Y:S05]  /*2f90*/  CALL.REL.NOINC `($__internal_7_$__cuda_sm70_shflsync_bfly_p) ;  /* 0x0000013000007944 */ /* 0x000fea0003c00000 */
[----:B01----:R-:W-:Y:S01]  /*2fa0*/  FADD.FTZ R49, R49, R48 ;  /* 0x0000003031317221 */ /* 0x003fe20000010000 */
[----:B------:R-:W-:Y:S01]  /*2fb0*/  HFMA2.MMA R48, -RZ, RZ, 0, 2.384185791015625e-07 ;  /* 0x00000004ff307435 */ /* 0x000fe200000001ff */
[----:B------:R-:W-:Y:S02]  /*2fc0*/  MOV R44, 0x1f ;  /* 0x0000001f002c7802 */ /* 0x000fe40000000f00 */
[----:B------:R-:W-:-:S02]  /*2fd0*/  MOV R45, 0xffffffff ;  /* 0xffffffff002d7802 */ /* 0x000fc40000000f00 */
[----:B------:R-:W-:Y:S02]  /*2fe0*/  MOV R40, 0x3000 ;  /* 0x0000300000287802 */ /* 0x000fe40000000f00 */
[----:B------:R-:W-:Y:S05]  /*2ff0*/  CALL.REL.NOINC `($__internal_7_$__cuda_sm70_shflsync_bfly_p) ;  /* 0x000000d000007944 */ /* 0x000fea0003c00000 */
[----:B01----:R-:W-:Y:S01]  /*3000*/  FADD.FTZ R49, R49, R48 ;  /* 0x0000003031317221 */ /* 0x003fe20000010000 */
[----:B------:R-:W-:Y:S01]  /*3010*/  HFMA2.MMA R48, -RZ, RZ, 0, 4.76837158203125e-07 ;  /* 0x00000008ff307435 */ /* 0x000fe200000001ff */
[----:B------:R-:W-:Y:S02]  /*3020*/  MOV R44, 0x1f ;  /* 0x0000001f002c7802 */ /* 0x000fe40000000f00 */
[----:B------:R-:W-:Y:S02]  /*3030*/  MOV R45, 0xffffffff ;  /* 0xffffffff002d7802 */ /* 0x000fe40000000f00 */
[----:B------:R-:W-:Y:S02]  /*3040*/  MOV R40, 0x3060 ;  /* 0x0000306000287802 */ /* 0x000fe40000000f00 */
[----:B------:R-:W-:Y:S05]  /*3050*/  CALL.REL.NOINC `($__internal_7_$__cuda_sm70_shflsync_bfly_p) ;  /* 0x0000007000007944 */ /* 0x000fea0003c00000 */
[----:B01----:R-:W-:Y:S01]  /*3060*/  FADD.FTZ R49, R49, R48 ;  /* 0x0000003031317221 */ /* 0x003fe20000010000 */
[----:B------:R-:W-:Y:S01]  /*3070*/  HFMA2.MMA R48, -RZ, RZ, 0, 9.5367431640625e-07 ;  /* 0x00000010ff307435 */ /* 0x000fe200000001ff */
[----:B------:R-:W-:Y:S02]  /*3080*/  MOV R44, 0x1f ;  /* 0x0000001f002c7802 */ /* 0x000fe40000000f00 */
[----:B------:R-:W-:-:S02]  /*3090*/  MOV R45, 0xffffffff ;  /* 0xffffffff002d7802 */ /* 0x000fc40000000f00 */
[----:B------:R-:W-:Y:S02]  /*30a0*/  MOV R40, 0x30c0 ;  /* 0x000030c000287802 */ /* 0x000fe40000000f00 */
[----:B------:R-:W-:Y:S05]  /*30b0*/  CALL.REL.NOINC `($__internal_7_$__cuda_sm70_shflsync_bfly_p) ;  /* 0x0000001000007944 */ /* 0x000fea0003c00000 */
[----:B01----:R-:W-:Y:S05]  /*30c0*/  BRA `(.L_x_562) ;  /* 0xfffff0e000007947 */ /* 0x003fea000383ffff */
        .weak           $__internal_7_$__cuda_sm70_shflsync_bfly_p
        .type           $__internal_7_$__cuda_sm70_shflsync_bfly_p,@function
        .size           $__internal_7_$__cuda_sm70_shflsync_bfly_p,(.L_x_22175 - $__internal_7_$__cuda_sm70_shflsync_bfly_p)
$__internal_7_$__cuda_sm70_shflsync_bfly_p:
[----:B------:R-:W-:Y:S01]  /*30d0*/  HFMA2.MMA R41, -RZ, RZ, 0, 0 ;  /* 0x00000000ff297435 */ /* 0x000fe200000001ff */
[----:B------:R-:W-:Y:S04]  /*30e0*/  WARPSYNC R45 ;  /* 0x0000002d00007348 */ /* 0x000fe80003800000 */
[----:B------:R0:W1:Y:S01]  /*30f0*/  SHFL.BFLY PT, R48, R49, R48, R44 ;  /* 0x0c00003031307389 */ /* 0x00006200000e002c */
[----:B------:R-:W-:Y:S05]  /*3100*/  RET.REL.NODEC R40 `(_ZN10layer_norm13ln_fwd_kernelINS_13Kernel_traitsI13__nv_bfloat16S2_S2_S2_fjLj768ELj1ELj4ELj1ELj16ENS_18Kernel_traits_baseILj768ES2_S2_S2_S2_fjLj128EEEEELb0ELb1ELb1ELb1EEEvNS_9FwdParamsE) ;  /* 0xffffcef028007950 */ /* 0x000fea0003c3ffff */
.L_x_563:
        /* <DEDUP_REMOVED lines=15> */
.L_x_22175:


//--------------------- .text._ZN10layer_norm13ln_fwd_kernelINS_13Kernel_traitsI13__nv_bfloat16S2_S2_S2_fjLj768ELj1ELj4ELj1ELj16ENS_18Kernel_traits_baseILj768ES2_S2_S2_S2_fjLj128EEEEELb1ELb0ELb0ELb0EEEvNS_9FwdParamsE --------------------------
	.section	.text._ZN10layer_norm13ln_fwd_kernelINS_13Kernel_traitsI13__nv_bfloat16S2_S2_S2_fjLj768ELj1ELj4ELj1ELj16ENS_18Kernel_traits_baseILj768ES2_S2_S2_S2_fjLj128EEEEELb1ELb0ELb0ELb0EEEvNS_9FwdParamsE,"ax",@progbits
	.sectioninfo	@"SHI_REGISTERS=110"
	.align	128
        .global         _ZN10layer_norm13ln_fwd_kernelINS_13Kernel_traitsI13__nv_bfloat16S2_S2_S2_fjLj768ELj1ELj4ELj1ELj16ENS_18Kernel_traits_baseILj768ES2_S2_S2_S2_fjLj128EEEEELb1ELb0ELb0ELb0EEEvNS_9FwdParamsE
        .type           _ZN10layer_norm13ln_fwd_kernelINS_13Kernel_traitsI13__nv_bfloat16S2_S2_S2_fjLj768ELj1ELj4ELj1ELj16ENS_18Kernel_traits_baseILj768ES2_S2_S2_S2_fjLj128EEEEELb1ELb0ELb0ELb0EEEvNS_9FwdParamsE,@function
        .size           _ZN10layer_norm13ln_fwd_kernelINS_13Kernel_traitsI13__nv_bfloat16S2_S2_S2_fjLj768ELj1ELj4ELj1ELj16ENS_18Kernel_traits_baseILj768ES2_S2_S2_S2_fjLj128EEEEELb1ELb0ELb0ELb0EEEvNS_9FwdParamsE,(.L_x_22176 - _ZN10layer_norm13ln_fwd_kernelINS_13Kernel_traitsI13__nv_bfloat16S2_S2_S2_fjLj768ELj1ELj4ELj1ELj16ENS_18Kernel_traits_baseILj768ES2_S2_S2_S2_fjLj128EEEEELb1ELb0ELb0ELb0EEEvNS_9FwdParamsE)
        .other          _ZN10layer_norm13ln_fwd_kernelINS_13Kernel_traitsI13__nv_bfloat16S2_S2_S2_fjLj768ELj1ELj4ELj1ELj16ENS_18Kernel_traits_baseILj768ES2_S2_S2_S2_fjLj128EEEEELb1ELb0ELb0ELb0EEEvNS_9FwdParamsE,@"STO_CUDA_ENTRY STV_DEFAULT"
_ZN10layer_norm13ln_fwd_kernelINS_13Kernel_traitsI13__nv_bfloat16S2_S2_S2_fjLj768ELj1ELj4ELj1ELj16ENS_18Kernel_traits_baseILj768ES2_S2_S2_S2_fjLj128EEEEELb1ELb0ELb0ELb0EEEvNS_9FwdParamsE:
.text._ZN10layer_norm13ln_fwd_kernelINS_13Kernel_traitsI13__nv_bfloat16S2_S2_S2_fjLj768ELj1ELj4ELj1ELj16ENS_18Kernel_traits_baseILj768ES2_S2_S2_S2_fjLj128EEEEELb1ELb0ELb0ELb0EEEvNS_9FwdParamsE:
[----:B------:R-:W-:Y:S02]  /*0000*/  IMAD.MOV.U32 R1, RZ, RZ, c[0x0][0x28] ;  /* 0x00000a00ff017624 */ /* 0x000fe400078e00ff */
[----:B------:R-:W-:Y:S02]  /*0010*/  ULDC.U8 UR4, c[0x0][0x244] ;  /* 0x0000910000047ab9 */ /* 0x000fe40000000000 */
[----:B------:R-:W-:Y:S01]  /*0020*/  ISETP.NE.AND P0, PT, RZ, UR4, PT ;  /* 0x00000004ff007c0c */ /* 0x000fe2000bf05270 */
[----:B------:R-:W-:Y:S02]  /*0030*/  ULDC.64 UR4, c[0x0][0x230] ;  /* 0x00008c0000047ab9 */ /* 0x000fe40000000a00 */
[----:B------:R-:W-:Y:S01]  /*0040*/  IMAD.U32 R2, RZ, RZ, UR4 ;  /* 0x00000004ff027e24 */ /* 0x000fe2000f8e00ff */
[----:B------:R-:W-:Y:S01]  /*0050*/  ULDC.64 UR6, c[0x0][0x118] ;  /* 0x0000460000067ab9 */ /* 0x000fe20000000a00 */
[----:B------:R-:W-:Y:S02]  /*0060*/  IMAD.U32 R3, RZ, RZ, UR5 ;  /* 0x00000005ff037e24 */ /* 0x000fe4000f8e00ff */
[----:B------:R-:W-:Y:S02]  /*0070*/  IMAD.MOV.U32 R62, RZ, RZ, c[0x0][0x238] ;  /* 0x00008e00ff3e7624 */ /* 0x000fe400078e00ff */
[----:B------:R-:W-:-:S04]  /*0080*/  IMAD.MOV.U32 R63, RZ, RZ, c[0x0][0x23c] ;  /* 0x00008f00ff3f7624 */ /* 0x000fc800078e00ff */
[----:B------:R-:W2:Y:S01]  /*0090*/  @P0 LDG.E.64 R2, [R2.64] ;  /* 0x0000000602020981 */ /* 0x000ea2000c1e1b00 */
[----:B------:R-:W-:Y:S02]  /*00a0*/  @P0 IMAD.MOV.U32 R8, RZ, RZ, R62 ;  /* 0x000000ffff080224 */ /* 0x000fe400078e003e */
[----:B------:R-:W-:-:S05]  /*00b0*/  @P0 IMAD.MOV.U32 R9, RZ, RZ, R63 ;  /* 0x000000ffff090224 */ /* 0x000fca00078e003f */
[----:B------:R-:W3:Y:S01]  /*00c0*/  @P0 LDG.E.64 R4, [R8.64] ;  /* 0x0000000608040981 */ /* 0x000ee2000c1e1b00 */
[----:B------:R-:W-:Y:S03]  /*00d0*/  BSSY B0, `(.L_x_564) ;  /* 0x0000058000007945 */ /* 0x000fe60003800000 */
[----:B------:R-:W0:Y:S04]  /*00e0*/  S2R R19, SR_TID.X ;  /* 0x0000000000137919 */ /* 0x000e280000002100 */
[----:B------:R-:W1:Y:S01]  /*00f0*/  S2R R10, SR_CTAID.X ;  /* 0x00000000000a7919 */ /* 0x000e620000002500 */
[----:B0-----:R-:W-:Y:S01]  /*0100*/  LOP3.LUT R28, R19, 0x1f, RZ, 0xc0, !PT ;  /* 0x0000001f131c7812 */ /* 0x001fe200078ec0ff */
[--C-:B-1----:R-:W-:Y:S01]  /*0110*/  IMAD R23, R10, c[0x0][0x0], R19.reuse ;  /* 0x000000000a177a24 */ /* 0x102fe200078e0213 */
[----:B------:R-:W-:-:S03]  /*0120*/  SHF.R.U32.HI R19, RZ, 0x5, R19 ;  /* 0x00000005ff137819 */ /* 0x000fc60000011613 */
[----:B------:R-:W-:-:S04]  /*0130*/  IMAD.WIDE.U32 R6, R23, -0x326172a9, RZ ;  /* 0xcd9e8d5717067825 */ /* 0x000fc800078e00ff */
[----:B------:R-:W-:Y:S01]  /*0140*/  IMAD R19, R10, 0x4, R19 ;  /* 0x000000040a137824 */ /* 0x000fe200078e0213 */
[----:B--2---:R-:W0:Y:S08]  /*0150*/  @P0 R2UR UR4, R2 ;  /* 0x00000000020403c2 */ /* 0x004e3000000e0000 */
[----:B------:R1:W2:Y:S01]  /*0160*/  @P0 R2UR UR5, R3 ;  /* 0x00000000030503c2 */ /* 0x0002a200000e0000 */
[----:B---3--:R-:W-:-:S04]  /*0170*/  @P0 IADD3 R62, P1, R4, c[0x0][0x240], RZ ;  /* 0x00009000043e0a10 */ /* 0x008fc80007f3e0ff */
[----:B------:R-:W-:-:S04]  /*0180*/  @P0 IADD3.X R63, RZ, R5, RZ, P1, !PT ;  /* 0x00000005ff3f0210 */ /* 0x000fc80000ffe4ff */
[--C-:B------:R-:W-:Y:S02]  /*0190*/  SHF.R.U64 R22, R62, 0x2, R63.reuse ;  /* 0x000000023e167819 */ /* 0x100fe4000000123f */
[----:B------:R-:W-:-:S03]  /*01a0*/  SHF.R.U32.HI R21, RZ, 0x2, R63 ;  /* 0x00000002ff157819 */ /* 0x000fc6000001163f */
[----:B------:R-:W-:Y:S01]  /*01b0*/  IMAD.WIDE.U32 R4, R22, -0x2daee0ad, RZ ;  /* 0xd2511f5316047825 */ /* 0x000fe200078e00ff */
[----:B0-----:R-:W-:Y:S01]  /*01c0*/  LOP3.LUT R0, R7, UR4, R21, 0x96, !PT ;  /* 0x0000000407007c12 */ /* 0x001fe2000f8e9615 */
[----:B------:R-:W-:Y:S02]  /*01d0*/  UIADD3 UR9, UR4, -0x61c88647, URZ ;  /* 0x9e3779b904097890 */ /* 0x000fe4000fffe03f */
[----:B------:R-:W-:Y:S02]  /*01e0*/  UIADD3 UR11, UR4, 0x3c6ef372, URZ ;  /* 0x3c6ef372040b7890 */ /* 0x000fe4000fffe03f */
[----:B-1----:R-:W-:Y:S01]  /*01f0*/  IMAD.WIDE.U32 R2, R0, -0x2daee0ad, RZ ;  /* 0xd2511f5300027825 */ /* 0x002fe200078e00ff */
[----:B------:R-:W-:Y:S01]  /*0200*/  UIADD3 UR13, UR4, -0x255992d5, URZ ;  /* 0xdaa66d2b040d7890 */ /* 0x000fe2000fffe03f */
[----:B--2---:R-:W-:Y:S01]  /*0210*/  LOP3.LUT R8, R5, UR5, RZ, 0x3c, !PT ;  /* 0x0000000505087c12 */ /* 0x004fe2000f8e3cff */
[----:B------:R-:W-:Y:S01]  /*0220*/  UIADD3 UR10, UR5, -0x4498517b, URZ ;  /* 0xbb67ae85050a7890 */ /* 0x000fe2000fffe03f */
[----:B------:R-:W-:Y:S01]  /*0230*/  IMAD.MOV.U32 R0, RZ, RZ, c[0x0][0x168] ;  /* 0x00005a00ff007624 */ /* 0x000fe200078e00ff */
[----:B------:R-:W-:-:S02]  /*0240*/  UIADD3 UR12, UR5, 0x76cf5d0a, URZ ;  /* 0x76cf5d0a050c7890 */ /* 0x000fc4000fffe03f */
[----:B------:R-:W-:Y:S01]  /*0250*/  IMAD.WIDE.U32 R8, R8, -0x326172a9, RZ ;  /* 0xcd9e8d5708087825 */ /* 0x000fe200078e00ff */
[----:B------:R-:W-:Y:S01]  /*0260*/  UIADD3 UR14, UR5, 0x32370b8f, URZ ;  /* 0x32370b8f050e7890 */ /* 0x000fe2000fffe03f */
[----:B------:R-:W-:Y:S01]  /*0270*/  LOP3.LUT R7, R3, UR10, R4, 0x96, !PT ;  /* 0x0000000a03077c12 */ /* 0x000fe2000f8e9604 */
[----:B------:R-:W-:Y:S01]  /*0280*/  UIADD3 UR15, UR4, 0x78dde6e4, URZ ;  /* 0x78dde6e4040f7890 */ /* 0x000fe2000fffe03f */
[----:B------:R-:W-:Y:S01]  /*0290*/  SHF.R.S32.HI R0, RZ, 0x1f, R0 ;  /* 0x0000001fff007819 */ /* 0x000fe20000011400 */
[----:B------:R-:W-:Y:S01]  /*02a0*/  UIADD3 UR16, UR5, -0x126145ec, URZ ;  /* 0xed9eba1405107890 */ /* 0x000fe2000fffe03f */
[----:B------:R-:W-:Y:S01]  /*02b0*/  LOP3.LUT R4, R9, UR9, R6, 0x96, !PT ;  /* 0x0000000909047c12 */ /* 0x000fe2000f8e9606 */
[----:B------:R-:W-:Y:S01]  /*02c0*/  IMAD.WIDE.U32 R6, R7, -0x326172a9, RZ ;  /* 0xcd9e8d5707067825 */ /* 0x000fe200078e00ff */
[----:B------:R-:W-:Y:S01]  /*02d0*/  UIADD3 UR18, UR5, -0x56f99767, URZ ;  /* 0xa906689905127890 */ /* 0x000fe2000fffe03f */
[----:B------:R-:W-:Y:S01]  /*02e0*/  LEA.HI R0, R0, c[0x0][0x168], RZ, 0x3 ;  /* 0x00005a0000007a11 */ /* 0x000fe200078f18ff */
[----:B------:R-:W-:Y:S01]  /*02f0*/  UIADD3 UR17, UR4, 0x1715609d, URZ ;  /* 0x1715609d04117890 */ /* 0x000fe2000fffe03f */
[----:B------:R-:W-:Y:S01]  /*0300*/  IMAD.WIDE.U32 R4, R4, -0x2daee0ad, RZ ;  /* 0xd2511f5304047825 */ /* 0x000fe200078e00ff */
[----:B------:R-:W-:Y:S01]  /*0310*/  LOP3.LUT R3, R7, UR11, R8, 0x96, !PT ;  /* 0x0000000b07037c12 */ /* 0x000fe2000f8e9608 */
[----:B------:R-:W-:-:S02]  /*0320*/  UIADD3 UR19, UR4, -0x4ab325aa, URZ ;  /* 0xb54cda5604137890 */ /* 0x000fc4000fffe03f */
[----:B------:R-:W-:Y:S01]  /*0330*/  UIADD3 UR20, UR5, 0x646e171e, URZ ;  /* 0x646e171e05147890 */ /* 0x000fe2000fffe03f */
[----:B------:R-:W-:Y:S01]  /*0340*/  LOP3.LUT R8, R5, UR12, R2, 0x96, !PT ;  /* 0x0000000c05087c12 */ /* 0x000fe2000f8e9602 */
[----:B------:R-:W-:Y:S01]  /*0350*/  IMAD.WIDE.U32 R2, R3, -0x2daee0ad, RZ ;  /* 0xd2511f5303027825 */ /* 0x000fe200078e00ff */
[----:B------:R-:W-:Y:S02]  /*0360*/  UIADD3 UR21, UR4, 0x5384540f, URZ ;  /* 0x5384540f04157890 */ /* 0x000fe4000fffe03f */
[----:B------:R-:W-:Y:S01]  /*0370*/  UIADD3 UR22, UR5, 0x1fd5c5a3, URZ ;  /* 0x1fd5c5a305167890 */ /* 0x000fe2000fffe03f */
[----:B------:R-:W-:Y:S01]  /*0380*/  IMAD.WIDE.U32 R8, R8, -0x326172a9, RZ ;  /* 0xcd9e8d5708087825 */ /* 0x000fe200078e00ff */
[----:B------:R-:W-:Y:S01]  /*0390*/  LOP3.LUT R7, R3, UR14, R4, 0x96, !PT ;  /* 0x0000000e03077c12 */ /* 0x000fe2000f8e9604 */
[----:B------:R-:W-:Y:S02]  /*03a0*/  UIADD3 UR23, UR4, -0xe443238, URZ ;  /* 0xf1bbcdc804177890 */ /* 0x000fe4000fffe03f */
[----:B------:R-:W-:Y:S01]  /*03b0*/  UIADD3 UR24, UR5, -0x24c28bd8, URZ ;  /* 0xdb3d742805187890 */ /* 0x000fe2000fffe03f */
[----:B------:R-:W-:Y:S01]  /*03c0*/  LOP3.LUT R4, R9, UR13, R6, 0x96, !PT ;  /* 0x0000000d09047c12 */ /* 0x000fe2000f8e9606 */
[----:B------:R-:W-:Y:S01]  /*03d0*/  IMAD.WIDE.U32 R6, R7, -0x326172a9, RZ ;  /* 0xcd9e8d5707067825 */ /* 0x000fe200078e00ff */
[----:B------:R-:W-:-:S02]  /*03e0*/  UIADD3 UR25, UR4, -0x700cb87f, URZ ;  /* 0x8ff3478104197890 */ /* 0x000fc4000fffe03f */
[----:B------:R-:W-:Y:S01]  /*03f0*/  UIADD3 UR26, UR5, -0x695add53, URZ ;  /* 0x96a522ad051a7890 */ /* 0x000fe2000fffe03f */
[----:B------:R-:W-:Y:S01]  /*0400*/  IMAD.WIDE.U32 R4, R4, -0x2daee0ad, RZ ;  /* 0xd2511f5304047825 */ /* 0x000fe200078e00ff */
[----:B------:R-:W-:-:S04]  /*0410*/  LOP3.LUT R3, R7, UR15, R8, 0x96, !PT ;  /* 0x0000000f07037c12 */ /* 0x000fc8000f8e9608 */
[----:B------:R-:W-:Y:S01]  /*0420*/  LOP3.LUT R8, R5, UR16, R2, 0x96, !PT ;  /* 0x0000001005087c12 */ /* 0x000fe2000f8e9602 */
[----:B------:R-:W-:-:S04]  /*0430*/  IMAD.WIDE.U32 R2, R3, -0x2daee0ad, RZ ;  /* 0xd2511f5303027825 */ /* 0x000fc800078e00ff */
[----:B------:R-:W-:Y:S01]  /*0440*/  IMAD.WIDE.U32 R8, R8, -0x326172a9, RZ ;  /* 0xcd9e8d5708087825 */ /* 0x000fe200078e00ff */
[----:B------:R-:W-:-:S04]  /*0450*/  LOP3.LUT R7, R3, UR18, R4, 0x96, !PT ;  /* 0x0000001203077c12 */ /* 0x000fc8000f8e9604 */
[----:B------:R-:W-:Y:S01]  /*0460*/  LOP3.LUT R4, R9, UR17, R6, 0x96, !PT ;  /* 0x0000001109047c12 */ /* 0x000fe2000f8e9606 */
[----:B------:R-:W-:-:S04]  /*0470*/  IMAD.WIDE.U32 R6, R7, -0x326172a9, RZ ;  /* 0xcd9e8d5707067825 */ /* 0x000fc800078e00ff */
[----:B------:R-:W-:Y:S01]  /*0480*/  IMAD.WIDE.U32 R4, R4, -0x2daee0ad, RZ ;  /* 0xd2511f5304047825 */ /* 0x000fe200078e00ff */
[----:B------:R-:W-:-:S04]  /*0490*/  LOP3.LUT R3, R7, UR19, R8, 0x96, !PT ;  /* 0x0000001307037c12 */ /* 0x000fc8000f8e9608 */
[----:B------:R-:W-:Y:S01]  /*04a0*/  LOP3.LUT R8, R5, UR20, R2, 0x96, !PT ;  /* 0x0000001405087c12 */ /* 0x000fe2000f8e9602 */
[----:B------:R-:W-:Y:S01]  /*04b0*/  IMAD.WIDE.U32 R2, R3, -0x2daee0ad, RZ ;  /* 0xd2511f5303027825 */ /* 0x000fe200078e00ff */
[----:B------:R-:W-:-:S03]  /*04c0*/  LOP3.LUT R5, R28, 0x1f, RZ, 0x3c, !PT ;  /* 0x0000001f1c057812 */ /* 0x000fc600078e3cff */
[----:B------:R-:W-:Y:S01]  /*04d0*/  IMAD.WIDE.U32 R8, R8, -0x326172a9, RZ ;  /* 0xcd9e8d5708087825 */ /* 0x000fe200078e00ff */
[----:B------:R-:W-:Y:S02]  /*04e0*/  LEA.HI.SX32 R20, R0, R5, 0x1d ;  /* 0x0000000500147211 */ /* 0x000fe400078feaff */
[----:B------:R-:W-:Y:S02]  /*04f0*/  LOP3.LUT R54, R3, UR22, R4, 0x96, !PT ;  /* 0x0000001603367c12 */ /* 0x000fe4000f8e9604 */
[----:B------:R-:W-:Y:S02]  /*0500*/  LOP3.LUT P4, RZ, R20, 0xffffffe0, RZ, 0xc0, !PT ;  /* 0xffffffe014ff7812 */ /* 0x000fe4000788c0ff */
[----:B------:R-:W-:Y:S01]  /*0510*/  LOP3.LUT R52, R9, UR21, R6, 0x96, !PT ;  /* 0x0000001509347c12 */ /* 0x000fe2000f8e9606 */
[----:B------:R-:W-:Y:S01]  /*0520*/  IMAD.HI.U32 R15, R54, -0x326172a9, RZ ;  /* 0xcd9e8d57360f7827 */ /* 0x000fe200078e00ff */
[C---:B------:R-:W-:Y:S02]  /*0530*/  ISETP.GE.U32.AND P3, PT, R20.reuse, 0x40, PT ;  /* 0x000000401400780c */ /* 0x040fe40003f66070 */
[----:B------:R-:W-:Y:S01]  /*0540*/  ISETP.GE.U32.AND P2, PT, R20, 0x60, PT ;  /* 0x000000601400780c */ /* 0x000fe20003f46070 */
[----:B------:R-:W-:Y:S01]  /*0550*/  IMAD.HI.U32 R13, R52, -0x2daee0ad, RZ ;  /* 0xd2511f53340d7827 */ /* 0x000fe200078e00ff */
[----:B------:R-:W-:-:S02]  /*0560*/  P2R R0, PR, RZ, 0x10 ;  /* 0x00000010ff007803 */ /* 0x000fc40000000000 */
[----:B------:R-:W-:Y:S02]  /*0570*/  P2R R24, PR, RZ, 0x8 ;  /* 0x00000008ff187803 */ /* 0x000fe40000000000 */
[----:B------:R-:W-:Y:S01]  /*0580*/  P2R R25, PR, RZ, 0x4 ;  /* 0x00000004ff197803 */ /* 0x000fe20000000000 */
[----:B------:R-:W-:Y:S05]  /*0590*/  @!P4 BRA `(.L_x_565) ;  /* 0x000000b00000c947 */ /* 0x000fea0003800000 */
[----:B------:R-:W-:Y:S01]  /*05a0*/  ISETP.NE.U32.AND P0, PT, RZ, c[0x0][0x218], PT ;  /* 0x00008600ff007a0c */ /* 0x000fe20003f05070 */
[----:B------:R-:W-:-:S03]  /*05b0*/  IMAD.MOV.U32 R5, RZ, RZ, 0x10 ;  /* 0x00000010ff057424 */ /* 0x000fc600078e00ff */
[----:B------:R-:W-:Y:S01]  /*05c0*/  ISETP.NE.AND.EX P0, PT, RZ, c[0x0][0x21c], PT, P0 ;  /* 0x00008700ff007a0c */ /* 0x000fe20003f05300 */
[----:B------:R-:W-:-:S06]  /*05d0*/  IMAD.WIDE.U32 R4, R28, R5, c[0x0][0x1b0] ;  /* 0x00006c001c047625 */ /* 0x000fcc00078e0005 */
[----:B------:R-:W5:Y:S06]  /*05e0*/  LDG.E.128 R4, [R4.64] ;  /* 0x0000000604047981 */ /* 0x000f6c000c1e1d00 */
[----:B------:R-:W-:-:S04]  /*05f0*/  @P0 LEA R10, P1, R28, c[0x0][0x218], 0x4 ;  /* 0x000086001c0a0a11 */ /* 0x000fc800078220ff */
[----:B------:R-:W-:-:S05]  /*0600*/  @P0 LEA.HI.X R11, R28, c[0x0][0x21c], RZ, 0x4, P1 ;  /* 0x000087001c0b0a11 */ /* 0x000fca00008f24ff */
[----:B------:R0:W5:Y:S01]  /*0610*/  @P0 LDG.E.128 R44, [R10.64] ;  /* 0x000000060a2c0981 */ /* 0x000162000c1e1d00 */
[----:B------:R-:W-:Y:S01]  /*0620*/  LOP3.LUT R28, R28, 0x20, RZ, 0xfc, !PT ;  /* 0x000000201c1c7812 */ /* 0x000fe200078efcff */
[----:B------:R-:W-:Y:S01]  /*0630*/  @!P0 CS2R R44, SRZ ;  /* 0x00000000002c8805 */ /* 0x000fe2000001ff00 */
[----:B------:R-:W-:Y:S02]  /*0640*/  @!P0 CS2R R46, SRZ ;  /* 0x00000000002e8805 */ /* 0x000fe4000001ff00 */
.L_x_565:
[----:B0-----:R-:W-:Y:S05]  /*0650*/  BSYNC B0 ;  /* 0x0000000000007941 */ /* 0x001fea0003800000 */
.L_x_564:
[----:B------:R-:W-:Y:S01]  /*0660*/  BSSY B0, `(.L_x_566) ;  /* 0x000000d000007945 */ /* 0x000fe20003800000 */
        /* <DEDUP_REMOVED lines=9> */
[----:B------:R-:W-:Y:S01]  /*0700*/  IADD3 R28, R28, 0x20, RZ ;  /* 0x000000201c1c7810 */ /* 0x000fe20007ffe0ff */
[----:B------:R-:W-:Y:S01]  /*0710*/  @!P0 CS2R R40, SRZ ;  /* 0x0000000000288805 */ /* 0x000fe2000001ff00 */
[----:B------:R-:W-:Y:S02]  /*0720*/  @!P0 CS2R R42, SRZ ;  /* 0x00000000002a8805 */ /* 0x000fe4000001ff00 */
.L_x_567:
[----:B0-----:R-:W-:Y:S05]  /*0730*/  BSYNC B0 ;  /* 0x0000000000007941 */ /* 0x001fea0003800000 */
.L_x_566:
        /* <DEDUP_REMOVED lines=12> */
.L_x_569:
[----:B0-----:R-:W-:Y:S05]  /*0800*/  BSYNC B0 ;  /* 0x0000000000007941 */ /* 0x001fea0003800000 */
.L_x_568:
[----:B------:R-:W-:Y:S02]  /*0810*/  ISETP.GE.AND P0, PT, R19, c[0x0][0x164], PT ;  /* 0x0000590013007a0c */ /* 0x000fe40003f06270 */
[----:B------:R-:W-:Y:S02]  /*0820*/  LOP3.LUT R56, R15, UR23, R8, 0x96, !PT ;  /* 0x000000170f387c12 */ /* 0x000fe4000f8e9608 */
[----:B------:R-:W-:-:S09]  /*0830*/  LOP3.LUT R64, R13, UR24, R2, 0x96, !PT ;  /* 0x000000180d407c12 */ /* 0x000fd2000f8e9602 */
[----:B------:R-:W-:Y:S05]  /*0840*/  @P0 EXIT ;  /* 0x000000000000094d */ /* 0x000fea0003800000 */
[--C-:B-----5:R-:W-:Y:S01]  /*0850*/  PRMT R17, RZ, 0x5410, R4.reuse ;  /* 0x00005410ff117816 */ /* 0x120fe20000000004 */
[----:B------:R-:W-:Y:S01]  /*0860*/  IMAD.WIDE.U32 R56, R56, -0x2daee0ad, RZ ;  /* 0xd2511f5338387825 */ /* 0x000fe200078e00ff */
[----:B------:R-:W-:Y:S01]  /*0870*/  PRMT R18, RZ, 0x7610, R4 ;  /* 0x00007610ff127816 */ /* 0x000fe20000000004 */
[----:B------:R-:W-:Y:S01]  /*0880*/  BSSY B0, `(.L_x_570) ;  /* 0x00009ab000007945 */ /* 0x000fe20003800000 */
[--C-:B------:R-:W-:Y:S01]  /*0890*/  PRMT R15, RZ, 0x5410, R5.reuse ;  /* 0x00005410ff0f7816 */ /* 0x100fe20000000005 */
[C---:B------:R-:W-:Y:S01]  /*08a0*/  IMAD.HI.U32 R59, R64.reuse, -0x326172a9, RZ ;  /* 0xcd9e8d57403b7827 */ /* 0x040fe200078e00ff */
[----:B------:R-:W-:Y:S01]  /*08b0*/  PRMT R16, RZ, 0x7610, R5 ;  /* 0x00007610ff107816 */ /* 0x000fe20000000005 */
[----:B------:R-:W-:Y:S01]  /*08c0*/  ULDC.U8 UR8, c[0x0][0x1f0] ;  /* 0x00007c0000087ab9 */ /* 0x000fe20000000000 */
[--C-:B------:R-:W-:Y:S01]  /*08d0*/  PRMT R13, RZ, 0x5410, R6.reuse ;  /* 0x00005410ff0d7816 */ /* 0x100fe20000000006 */
[----:B------:R-:W-:Y:S01]  /*08e0*/  IMAD R64, R64, -0x326172a9, RZ ;  /* 0xcd9e8d5740407824 */ /* 0x000fe200078e02ff */
[----:B------:R-:W-:Y:S01]  /*08f0*/  PRMT R14, RZ, 0x7610, R6 ;  /* 0x00007610ff0e7816 */ /* 0x000fe20000000006 */
[----:B------:R-:W-:Y:S01]  /*0900*/  IMAD.MOV.U32 R61, RZ, RZ, RZ ;  /* 0x000000ffff3d7224 */ /* 0x000fe200078e00ff */
        /* <DEDUP_REMOVED lines=24> */
[----:B------:R-:W-:Y:S01]  /*0a90*/  IMAD R29, R52, -0x2daee0ad, RZ ;  /* 0xd2511f53341d7824 */ /* 0x000fe200078e02ff */
[----:B------:R-:W-:-:S02]  /*0aa0*/  PRMT R42, RZ, 0x5410, R28 ;  /* 0x00005410ff2a7816 */ /* 0x000fc4000000001c */
[----:B------:R-:W-:Y:S01]  /*0ab0*/  PRMT R50, RZ, 0x7610, R28 ;  /* 0x00007610ff327816 */ /* 0x000fe2000000001c */
[----:B------:R-:W-:Y:S01]  /*0ac0*/  IMAD R28, R54, -0x326172a9, RZ ;  /* 0xcd9e8d57361c7824 */ /* 0x000fe200078e02ff */
[--C-:B------:R-:W-:Y:S02]  /*0ad0*/  PRMT R2, RZ, 0x5410, R36.reuse ;  /* 0x00005410ff027816 */ /* 0x100fe40000000024 */
[----:B------:R-:W-:Y:S02]  /*0ae0*/  PRMT R26, RZ, 0x5410, R37 ;  /* 0x00005410ff1a7816 */ /* 0x000fe40000000025 */
[----:B------:R-:W-:Y:S02]  /*0af0*/  LOP3.LUT R58, R57, UR26, R29, 0x96, !PT ;  /* 0x0000001a393a7c12 */ /* 0x000fe4000f8e961d */
[----:B------:R-:W-:Y:S02]  /*0b00*/  LOP3.LUT R63, R62, 0x3, RZ, 0xc0, !PT ;  /* 0x000000033e3f7812 */ /* 0x000fe400078ec0ff */
[----:B------:R-:W-:-:S02]  /*0b10*/  PRMT R36, RZ, 0x7610, R36 ;  /* 0x00007610ff247816 */ /* 0x000fc40000000024 */
[----:B------:R-:W-:Y:S02]  /*0b20*/  PRMT R37, RZ, 0x7610, R37 ;  /* 0x00007610ff257816 */ /* 0x000fe40000000025 */
[--C-:B------:R-:W-:Y:S02]  /*0b30*/  PRMT R52, RZ, 0x5410, R30.reuse ;  /* 0x00005410ff347816 */ /* 0x100fe4000000001e */
[----:B------:R-:W-:Y:S02]  /*0b40*/  PRMT R55, RZ, 0x7610, R30 ;  /* 0x00007610ff377816 */ /* 0x000fe4000000001e */
[--C-:B------:R-:W-:Y:S02]  /*0b50*/  PRMT R54, RZ, 0x5410, R31.reuse ;  /* 0x00005410ff367816 */ /* 0x100fe4000000001f */
[----:B------:R-:W-:Y:S02]  /*0b60*/  PRMT R60, RZ, 0x7610, R31 ;  /* 0x00007610ff3c7816 */ /* 0x000fe4000000001f */
[----:B------:R-:W-:-:S02]  /*0b70*/  LOP3.LUT R59, R59, UR25, R28, 0x96, !PT ;  /* 0x000000193b3b7c12 */ /* 0x000fc4000f8e961c */
        /* <DEDUP_REMOVED lines=8> */
.L_x_754:
[----:B------:R-:W-:Y:S02]  /*0c00*/  ISETP.NE.U32.AND P0, PT, RZ, c[0x0][0x1c0], PT ;  /* 0x00007000ff007a0c */ /* 0x000fe40003f05070 */
[----:B------:R-:W-:Y:S02]  /*0c10*/  ISETP.NE.AND P1, PT, R0, RZ, PT ;  /* 0x000000ff0000720c */ /* 0x000fe40003f25270 */
[----:B------:R-:W-:-:S13]  /*0c20*/  ISETP.NE.AND.EX P0, PT, RZ, c[0x0][0x1c4], PT, P0 ;  /* 0x00007100ff007a0c */ /* 0x000fda0003f05300 */
[----:B------:R-:W-:-:S04]  /*0c30*/  @P0 IMAD.MOV.U32 R32, RZ, RZ, 0x2 ;  /* 0x00000002ff200424 */ /* 0x000fc800078e00ff */
        /* <DEDUP_REMOVED lines=9> */
[----:B------:R-:W-:-:S05]  /*0cd0*/  LEA.HI.SX32 R73, R35, R96, 0x1d ;  /* 0x0000006023497211 */ /* 0x000fca00078feaff */
[----:B------:R-:W-:Y:S01]  /*0ce0*/  IMAD.MOV.U32 R98, RZ, RZ, R73 ;  /* 0x000000ffff627224 */ /* 0x000fe200078e0049 */
[----:B--2---:R-:W-:Y:S01]  /*0cf0*/  @P0 PRMT R106, RZ, 0x5410, R32 ;  /* 0x00005410ff6a0816 */ /* 0x004fe20000000020 */
        /* <DEDUP_REMOVED lines=9> */
[C---:B------:R-:W-:Y:S01]  /*0d90*/  ISETP.NE.AND P1, PT, R63.reuse, 0x1, PT ;  /* 0x000000013f00780c */ /* 0x040fe20003f25270 */
[----:B------:R-:W-:Y:S01]  /*0da0*/  BSSY B2, `(.L_x_573) ;  /* 0x000000c000027945 */ /* 0x000fe20003800000 */
[----:B------:R-:W-:-:S11]  /*0db0*/  IADD3 R79, R63, 0x1, RZ ;  /* 0x000000013f4f7810 */ /* 0x000fd60007ffe0ff */
[----:B------:R-:W-:Y:S05]  /*0dc0*/  @!P1 BRA `(.L_x_574) ;  /* 0x0000008000009947 */ /* 0x000fea0003800000 */
[----:B0-----:R-:W-:Y:S01]  /*0dd0*/  ISETP.NE.AND P1, PT, R63, 0x2, PT ;  /* 0x000000023f00780c */ /* 0x001fe20003f25270 */
[----:B------:R-:W-:-:S12]  /*0de0*/  IMAD.MOV.U32 R77, RZ, RZ, R58 ;  /* 0x000000ffff4d7224 */ /* 0x000fd800078e003a */
[----:B------:R-:W-:Y:S05]  /*0df0*/  @!P1 BRA `(.L_x_575) ;  /* 0x0000006000009947 */ /* 0x000fea0003800000 */
[----:B------:R-:W-:Y:S01]  /*0e00*/  ISETP.NE.AND P1, PT, R63, 0x3, PT ;  /* 0x000000033f00780c */ /* 0x000fe20003f25270 */
[----:B------:R-:W-:-:S12]  /*0e10*/  IMAD.MOV.U32 R77, RZ, RZ, R59 ;  /* 0x000000ffff4d7224 */ /* 0x000fd800078e003b */
[----:B------:R-:W-:Y:S05]  /*0e20*/  @P1 BRA `(.L_x_575) ;  /* 0x0000003000001947 */ /* 0x000fea0003800000 */
[----:B------:R-:W-:Y:S01]  /*0e30*/  IMAD.MOV.U32 R77, RZ, RZ, R56 ;  /* 0x000000ffff4d7224 */ /* 0x000fe200078e0038 */
[----:B------:R-:W-:Y:S05]  /*0e40*/  BRA `(.L_x_575) ;  /* 0x0000001000007947 */ /* 0x000fea0003800000 */
.L_x_574:
[----:B0-----:R-:W-:Y:S02]  /*0e50*/  IMAD.MOV.U32 R77, RZ, RZ, R64 ;  /* 0x000000ffff4d7224 */ /* 0x001fe400078e0040 */
.L_x_575:
[----:B------:R-:W-:Y:S05]  /*0e60*/  BSYNC B2 ;  /* 0x0000000000027941 */ /* 0x000fea0003800000 */
.L_x_573:
[----:B------:R-:W-:Y:S01]  /*0e70*/  ISETP.NE.AND P1, PT, R79, 0x4, PT ;  /* 0x000000044f00780c */ /* 0x000fe20003f25270 */
[----:B------:R-:W-:-:S12]  /*0e80*/  BSSY B2, `(.L_x_576) ;  /* 0x000003c000027945 */ /* 0x000fd80003800000 */
[----:B------:R-:W-:Y:S05]  /*0e90*/  @P1 BRA `(.L_x_577) ;  /* 0x000003a000001947 */ /* 0x000fea0003800000 */
[----:B------:R-:W-:Y:S01]  /*0ea0*/  IADD3 R22, R22, 0x1, RZ ;  /* 0x0000000116167810 */ /* 0x000fe20007ffe0ff */
[----:B------:R-:W-:Y:S03]  /*0eb0*/  BSSY B3, `(.L_x_578) ;  /* 0x000000c000037945 */ /* 0x000fe60003800000 */
[C---:B------:R-:W-:Y:S01]  /*0ec0*/  ISETP.NE.AND P1, PT, R22.reuse, RZ, PT ;  /* 0x000000ff1600720c */ /* 0x040fe20003f25270 */
[----:B------:R-:W-:-:S12]  /*0ed0*/  IMAD.HI.U32 R58, R22, -0x2daee0ad, RZ ;  /* 0xd2511f53163a7827 */ /* 0x000fd800078e00ff */
[----:B------:R-:W-:Y:S05]  /*0ee0*/  @P1 BRA `(.L_x_579) ;  /* 0x0000008000001947 */ /* 0x000fea0003800000 */
[----:B------:R-:W-:-:S04]  /*0ef0*/  IADD3 R21, R21, 0x1, RZ ;  /* 0x0000000115157810 */ /* 0x000fc80007ffe0ff */
[----:B------:R-:W-:-:S13]  /*0f00*/  ISETP.NE.AND P1, PT, R21, RZ, PT ;  /* 0x000000ff1500720c */ /* 0x000fda0003f25270 */
[----:B------:R-:W-:Y:S02]  /*0f10*/  @!P1 IADD3 R23, R23, 0x1, RZ ;  /* 0x0000000117179810 */ /* 0x000fe40007ffe0ff */
[----:B------:R-:W-:Y:S02]  /*0f20*/  @!P1 IADD3 R56, R61, 0x1, RZ ;  /* 0x000000013d389810 */ /* 0x000fe40007ffe0ff */
[----:B------:R-:W-:Y:S02]  /*0f30*/  ISETP.NE.AND P2, PT, R23, RZ, !P1 ;  /* 0x000000ff1700720c */ /* 0x000fe40004f45270 */
[----:B------:R-:W-:-:S11]  /*0f40*/  @!P1 MOV R21, RZ ;  /* 0x000000ff00159202 */ /* 0x000fd60000000f00 */
[----:B------:R-:W-:-:S04]  /*0f50*/  @P2 IMAD.MOV R56, RZ, RZ, R61 ;  /* 0x000000ffff382224 */ /* 0x000fc800078e023d */
[----:B------:R-:W-:Y:S02]  /*0f60*/  @!P1 IMAD.MOV.U32 R61, RZ, RZ, R56 ;  /* 0x000000ffff3d9224 */ /* 0x000fe400078e0038 */
.L_x_579:
[----:B------:R-:W-:Y:S05]  /*0f70*/  BSYNC B3 ;  /* 0x0000000000037941 */ /* 0x000fea0003800000 */
.L_x_578:
[----:B------:R-:W-:Y:S01]  /*0f80*/  IMAD.HI.U32 R56, R23, -0x326172a9, RZ ;  /* 0xcd9e8d5717387827 */ /* 0x000fe200078e00ff */
[----:B------:R-:W-:-:S03]  /*0f90*/  LOP3.LUT R58, R58, UR5, R61, 0x96, !PT ;  /* 0x000000053a3a7c12 */ /* 0x000fc6000f8e963d */
[----:B------:R-:W-:Y:S01]  /*0fa0*/  IMAD R59, R23, -0x326172a9, RZ ;  /* 0xcd9e8d57173b7824 */ /* 0x000fe200078e02ff */
[----:B------:R-:W-:Y:S01]  /*0fb0*/  LOP3.LUT R56, R56, UR4, R21, 0x96, !PT ;  /* 0x0000000438387c12 */ /* 0x000fe2000f8e9615 */
[----:B------:R-:W-:-:S04]  /*0fc0*/  IMAD.WIDE.U32 R66, R58, -0x326172a9, RZ ;  /* 0xcd9e8d573a427825 */ /* 0x000fc800078e00ff */
[----:B------:R-:W-:Y:S01]  /*0fd0*/  IMAD R63, R22, -0x2daee0ad, RZ ;  /* 0xd2511f53163f7824 */ /* 0x000fe200078e02ff */
[----:B------:R-:W-:Y:S01]  /*0fe0*/  LOP3.LUT R59, R67, UR9, R59, 0x96, !PT ;  /* 0x00000009433b7c12 */ /* 0x000fe2000f8e963b */
[----:B------:R-:W-:-:S04]  /*0ff0*/  IMAD.WIDE.U32 R100, R56, -0x2daee0ad, RZ ;  /* 0xd2511f5338647825 */ /* 0x000fc800078e00ff */
[----:B------:R-:W-:Y:S01]  /*1000*/  IMAD.WIDE.U32 R102, R59, -0x2daee0ad, RZ ;  /* 0xd2511f533b667825 */ /* 0x000fe200078e00ff */
[----:B------:R-:W-:-:S03]  /*1010*/  LOP3.LUT R58, R101, UR10, R63, 0x96, !PT ;  /* 0x0000000a653a7c12 */ /* 0x000fc6000f8e963f */
[----:B------:R-:W-:Y:S01]  /*1020*/  IMAD.MOV.U32 R79, RZ, RZ, RZ ;  /* 0x000000ffff4f7224 */ /* 0x000fe200078e00ff */
[----:B------:R-:W-:Y:S01]  /*1030*/  LOP3.LUT R67, R103, UR12, R100, 0x96, !PT ;  /* 0x0000000c67437c12 */ /* 0x000fe2000f8e9664 */
[----:B------:R-:W-:-:S05]  /*1040*/  IMAD.WIDE.U32 R58, R58, -0x326172a9, RZ ;  /* 0xcd9e8d573a3a7825 */ /* 0x000fca00078e00ff */
        /* <DEDUP_REMOVED lines=27> */
[----:B------:R-:W-:-:S03]  /*1200*/  LOP3.LUT R59, R101, UR25, R102, 0x96, !PT ;  /* 0x00000019653b7c12 */ /* 0x000fc6000f8e9666 */
[----:B------:R-:W-:Y:S01]  /*1210*/  IMAD.MOV.U32 R64, RZ, RZ, R100 ;  /* 0x000000ffff407224 */ /* 0x000fe200078e0064 */
[----:B------:R-:W-:Y:S01]  /*1220*/  LOP3.LUT R58, R67, UR26, R58, 0x96, !PT ;  /* 0x0000001a433a7c12 */ /* 0x000fe2000f8e963a */
[----:B------:R-:W-:Y:S02]  /*1230*/  IMAD.MOV.U32 R56, RZ, RZ, R66 ;  /* 0x000000ffff387224 */ /* 0x000fe400078e0042 */
.L_x_577:
[----:B------:R-:W-:Y:S05]  /*1240*/  BSYNC B2 ;  /* 0x0000000000027941 */ /* 0x000fea0003800000 */
.L_x_576:
[----:B------:R-:W0:Y:S01]  /*1250*/  I2F.U32 R66, R77 ;  /* 0x0000004d00427306 */ /* 0x000e220000201000 */
[----:B-----5:R-:W-:Y:S01]  /*1260*/  PRMT R63, RZ, 0x5410, R32 ;  /* 0x00005410ff3f7816 */ /* 0x020fe20000000020 */
[----:B------:R-:W-:Y:S01]  /*1270*/  IMAD.MOV.U32 R97, RZ, RZ, 0x2f800000 ;  /* 0x2f800000ff617424 */ /* 0x000fe200078e00ff */
[----:B------:R-:W-:Y:S01]  /*1280*/  ISETP.NE.AND P1, PT, R79, 0x1, PT ;  /* 0x000000014f00780c */ /* 0x000fe20003f25270 */
[----:B------:R-:W-:Y:S02]  /*1290*/  BSSY B2, `(.L_x_580) ;  /* 0x0000014000027945 */ /* 0x000fe40003800000 */
[----:B------:R-:W-:-:S04]  /*12a0*/  FMUL.FTZ R63, R63, R106 ;  /* 0x0000006a3f3f7220 */ /* 0x000fc80000410000 */
[----:B------:R-:W-:Y:S02]  /*12b0*/  FMUL.FTZ R63, R63, c[0x0][0x1e8] ;  /* 0x00007a003f3f7a20 */ /* 0x000fe40000410000 */
[----:B0-----:R-:W-:-:S05]  /*12c0*/  FFMA.FTZ R66, R66, R97, 1.1641532182693481445e-10 ;  /* 0x2f00000042427423 */ /* 0x001fca0000010061 */
[----:B------:R-:W-:Y:S02]  /*12d0*/  FSETP.GTU.FTZ.AND P2, PT, R66, c[0x0][0x1e4], PT ;  /* 0x0000790042007a0b */ /* 0x000fe40003f5c000 */
[----:B------:R-:W-:Y:S02]  /*12e0*/  IADD3 R66, R79, 0x1, RZ ;  /* 0x000000014f427810 */ /* 0x000fe40007ffe0ff */
[----:B------:R-:W-:Y:S02]  /*12f0*/  FSEL R72, R63, RZ, !P2 ;  /* 0x000000ff3f487208 */ /* 0x000fe40005000000 */
[----:B------:R-:W-:Y:S02]  /*1300*/  @P0 PRMT R63, RZ, 0x5410, R28 ;  /* 0x00005410ff3f0816 */ /* 0x000fe4000000001c */
[----:B------:R-:W-:-:S03]  /*1310*/  P2R R98, PR, RZ, 0x4 ;  /* 0x00000004ff627803 */ /* 0x000fc60000000000 */
[----:B------:R-:W-:Y:S01]  /*1320*/  @P0 FADD.FTZ R72, R63, R72 ;  /* 0x000000483f480221 */ /* 0x000fe20000010000 */
[----:B------:R-:W-:Y:S05]  /*1330*/  @!P1 BRA `(.L_x_581) ;  /* 0x0000008000009947 */ /* 0x000fea0003800000 */
[----:B------:R-:W-:Y:S01]  /*1340*/  ISETP.NE.AND P1, PT, R79, 0x2, PT ;  /* 0x000000024f00780c */ /* 0x000fe20003f25270 */
[----:B------:R-:W-:-:S12]  /*1350*/  IMAD.MOV.U32 R63, RZ, RZ, R58 ;  /* 0x000000ffff3f7224 */ /* 0x000fd800078e003a */
[----:B------:R-:W-:Y:S05]  /*1360*/  @!P1 BRA `(.L_x_582) ;  /* 0x0000006000009947 */ /* 0x000fea0003800000 */
[----:B------:R-:W-:Y:S01]  /*1370*/  ISETP.NE.AND P1, PT, R79, 0x3, PT ;  /* 0x000000034f00780c */ /* 0x000fe20003f25270 */
[----:B------:R-:W-:-:S12]  /*1380*/  IMAD.MOV.U32 R63, RZ, RZ, R59 ;  /* 0x000000ffff3f7224 */ /* 0x000fd800078e003b */
[----:B------:R-:W-:Y:S05]  /*1390*/  @P1 BRA `(.L_x_582) ;  /* 0x0000003000001947 */ /* 0x000fea0003800000 */
[----:B------:R-:W-:Y:S01]  /*13a0*/  MOV R63, R56 ;  /* 0x00000038003f7202 */ /* 0x000fe20000000f00 */
[----:B------:R-:W-:Y:S05]  /*13b0*/  BRA `(.L_x_582) ;  /* 0x0000001000007947 */ /* 0x000fea0003800000 */
.L_x_581:
[----:B------:R-:W-:Y:S02]  /*13c0*/  IMAD.MOV.U32 R63, RZ, RZ, R64 ;  /* 0x000000ffff3f7224 */ /* 0x000fe400078e0040 */
.L_x_582:
[----:B------:R-:W-:Y:S05]  /*13d0*/  BSYNC B2 ;  /* 0x0000000000027941 */ /* 0x000fea0003800000 */
.L_x_580:
        /* <DEDUP_REMOVED lines=10> */
[----:B------:R-:W-:Y:S01]  /*1480*/  @!P1 IADD3 R23, R23, 0x1, RZ ;  /* 0x0000000117179810 */ /* 0x000fe20007ffe0ff */
[----:B------:R-:W-:Y:S01]  /*1490*/  @!P1 IMAD.MOV.U32 R21, RZ, RZ, RZ ;  /* 0x000000ffff159224 */ /* 0x000fe200078e00ff */
[----:B------:R-:W-:Y:S02]  /*14a0*/  @!P1 IADD3 R56, R61, 0x1, RZ ;  /* 0x000000013d389810 */ /* 0x000fe40007ffe0ff */
[----:B------:R-:W-:-:S13]  /*14b0*/  ISETP.NE.AND P2, PT, R23, RZ, !P1 ;  /* 0x000000ff1700720c */ /* 0x000fda0004f45270 */
[----:B------:R-:W-:-:S04]  /*14c0*/  @P2 IMAD.MOV R56, RZ, RZ, R61 ;  /* 0x000000ffff382224 */ /* 0x000fc800078e023d */
[----:B------:R-:W-:Y:S02]  /*14d0*/  @!P1 IMAD.MOV.U32 R61, RZ, RZ, R56 ;  /* 0x000000ffff3d9224 */ /* 0x000fe400078e0038 */
.L_x_586:
[----:B------:R-:W-:Y:S05]  /*14e0*/  BSYNC B3 ;  /* 0x0000000000037941 */ /* 0x000fea0003800000 */
.L_x_585:
        /* <DEDUP_REMOVED lines=9> */
[----:B------:R-:W-:-:S04]  /*1580*/  LOP3.LUT R58, R101, UR10, R77, 0x96, !PT ;  /* 0x0000000a653a7c12 */ /* 0x000fc8000f8e964d */
        /* <DEDUP_REMOVED lines=33> */
[----:B------:R-:W-:Y:S02]  /*17a0*/  IMAD.MOV.U32 R66, RZ, RZ, RZ ;  /* 0x000000ffff427224 */ /* 0x000fe400078e00ff */
.L_x_584:
[----:B------:R-:W-:Y:S05]  /*17b0*/  BSYNC B2 ;  /* 0x0000000000027941 */ /* 0x000fea0003800000 */
.L_x_583:
[----:B------:R0:W1:Y:S01]  /*17c0*/  I2F.U32 R84, R63 ;  /* 0x0000003f00547306 */ /* 0x0000620000201000 */
[C---:B------:R-:W-:Y:S01]  /*17d0*/  ISETP.NE.AND P1, PT, R66.reuse, 0x1, PT ;  /* 0x000000014200780c */ /* 0x040fe20003f25270 */
[----:B------:R-:W-:Y:S01]  /*17e0*/  BSSY B2, `(.L_x_587) ;  /* 0x0000015000027945 */ /* 0x000fe20003800000 */
[----:B------:R-:W-:Y:S02]  /*17f0*/  IADD3 R67, R66, 0x1, RZ ;  /* 0x0000000142437810 */ /* 0x000fe40007ffe0ff */
[----:B0-----:R-:W-:-:S05]  /*1800*/  PRMT R63, RZ, 0x7610, R32 ;  /* 0x00007610ff3f7816 */ /* 0x001fca0000000020 */
[----:B------:R-:W-:Y:S02]  /*1810*/  FMUL.FTZ R32, R63, R106 ;  /* 0x0000006a3f207220 */ /* 0x000fe40000410000 */
[----:B-1----:R-:W-:Y:S02]  /*1820*/  FFMA.FTZ R84, R84, R97, 1.1641532182693481445e-10 ;  /* 0x2f00000054547423 */ /* 0x002fe40000010061 */
[----:B------:R-:W-:-:S03]  /*1830*/  FMUL.FTZ R32, R32, c[0x0][0x1e8] ;  /* 0x00007a0020207a20 */ /* 0x000fc60000410000 */
[----:B------:R-:W-:-:S04]  /*1840*/  FSETP.GTU.FTZ.AND P2, PT, R84, c[0x0][0x1e4], PT ;  /* 0x0000790054007a0b */ /* 0x000fc80003f5c000 */
[----:B------:R-:W-:Y:S02]  /*1850*/  FSEL R79, R32, RZ, !P2 ;  /* 0x000000ff204f7208 */ /* 0x000fe40005000000 */
[----:B------:R-:W-:Y:S02]  /*1860*/  @P0 PRMT R32, RZ, 0x7610, R28 ;  /* 0x00007610ff200816 */ /* 0x000fe4000000001c */
[----:B------:R-:W-:-:S03]  /*1870*/  P2R R102, PR, RZ, 0x4 ;  /* 0x00000004ff667803 */ /* 0x000fc60000000000 */
[----:B------:R-:W-:Y:S01]  /*1880*/  @P0 FADD.FTZ R79, R32, R79 ;  /* 0x0000004f204f0221 */ /* 0x000fe20000010000 */
[----:B------:R-:W-:Y:S05]  /*1890*/  @!P1 BRA `(.L_x_588) ;  /* 0x0000008000009947 */ /* 0x000fea0003800000 */
[----:B------:R-:W-:Y:S02]  /*18a0*/  ISETP.NE.AND P1, PT, R66, 0x2, PT ;  /* 0x000000024200780c */ /* 0x000fe40003f25270 */
[----:B------:R-:W-:-:S11]  /*18b0*/  MOV R32, R58 ;  /* 0x0000003a00207202 */ /* 0x000fd60000000f00 */
[----:B------:R-:W-:Y:S05]  /*18c0*/  @!P1 BRA `(.L_x_589) ;  /* 0x0000006000009947 */ /* 0x000fea0003800000 */
[----:B------:R-:W-:Y:S01]  /*18d0*/  ISETP.NE.AND P1, PT, R66, 0x3, PT ;  /* 0x000000034200780c */ /* 0x000fe20003f25270 */
[----:B------:R-:W-:-:S12]  /*18e0*/  IMAD.MOV.U32 R32, RZ, RZ, R59 ;  /* 0x000000ffff207224 */ /* 0x000fd800078e003b */
[----:B------:R-:W-:Y:S05]  /*18f0*/  @P1 BRA `(.L_x_589) ;  /* 0x0000003000001947 */ /* 0x000fea0003800000 */
[----:B------:R-:W-:Y:S01]  /*1900*/  IMAD.MOV.U32 R32, RZ, RZ, R56 ;  /* 0x000000ffff207224 */ /* 0x000fe200078e0038 */
[----:B------:R-:W-:Y:S05]  /*1910*/  BRA `(.L_x_589) ;  /* 0x0000001000007947 */ /* 0x000fea0003800000 */
.L_x_588:
[----:B------:R-:W-:Y:S02]  /*1920*/  IMAD.MOV.U32 R32, RZ, RZ, R64 ;  /* 0x000000ffff207224 */ /* 0x000fe400078e0040 */
.L_x_589:
[----:B------:R-:W-:Y:S05]  /*1930*/  BSYNC B2 ;  /* 0x0000000000027941 */ /* 0x000fea0003800000 */
.L_x_587:
        /* <DEDUP_REMOVED lines=16> */
.L_x_593:
[----:B------:R-:W-:Y:S05]  /*1a40*/  BSYNC B3 ;  /* 0x0000000000037941 */ /* 0x000fea0003800000 */
.L_x_592:
        /* <DEDUP_REMOVED lines=42> */
[----:B------:R-:W-:Y:S01]  /*1cf0*/  IMAD.MOV.U32 R67, RZ, RZ, RZ ;  /* 0x000000ffff437224 */ /* 0x000fe200078e00ff */
[----:B------:R-:W-:Y:S02]  /*1d00*/  MOV R56, R66 ;  /* 0x0000004200387202 */ /* 0x000fe40000000f00 */
.L_x_591:
[----:B------:R-:W-:Y:S05]  /*1d10*/  BSYNC B2 ;  /* 0x0000000000027941 */ /* 0x000fea0003800000 */
.L_x_590:
[----:B------:R-:W0:Y:S01]  /*1d20*/  I2F.U32 R32, R32 ;  /* 0x0000002000207306 */ /* 0x000e220000201000 */
[----:B------:R-:W-:Y:S01]  /*1d30*/  PRMT R77, RZ, 0x5410, R33 ;  /* 0x00005410ff4d7816 */ /* 0x000fe20000000021 */
[----:B------:R-:W-:Y:S01]  /*1d40*/  BSSY B2, `(.L_x_594) ;  /* 0x0000014000027945 */ /* 0x000fe20003800000 */
[C---:B------:R-:W-:Y:S02]  /*1d50*/  ISETP.NE.AND P2, PT, R67.reuse, 0x1, PT ;  /* 0x000000014300780c */ /* 0x040fe40003f45270 */
[----:B------:R-:W-:Y:S01]  /*1d60*/  IADD3 R66, R67, 0x1, RZ ;  /* 0x0000000143427810 */ /* 0x000fe20007ffe0ff */
[----:B------:R-:W-:-:S04]  /*1d70*/  FMUL.FTZ R77, R77, R106 ;  /* 0x0000006a4d4d7220 */ /* 0x000fc80000410000 */
[----:B------:R-:W-:Y:S02]  /*1d80*/  FMUL.FTZ R77, R77, c[0x0][0x1e8] ;  /* 0x00007a004d4d7a20 */ /* 0x000fe40000410000 */
[----:B0-----:R-:W-:Y:S01]  /*1d90*/  FFMA.FTZ R63, R32, R97, 1.1641532182693481445e-10 ;  /* 0x2f000000203f7423 */ /* 0x001fe20000010061 */
[----:B------:R-:W-:-:S04]  /*1da0*/  @P0 PRMT R32, RZ, 0x5410, R29 ;  /* 0x00005410ff200816 */ /* 0x000fc8000000001d */
[----:B------:R-:W-:-:S04]  /*1db0*/  FSETP.GTU.FTZ.AND P1, PT, R63, c[0x0][0x1e4], PT ;  /* 0x000079003f007a0b */ /* 0x000fc80003f3c000 */
[----:B------:R-:W-:-:S05]  /*1dc0*/  FSEL R77, R77, RZ, !P1 ;  /* 0x000000ff4d4d7208 */ /* 0x000fca0004800000 */
        /* <DEDUP_REMOVED lines=8> */
[----:B------:R-:W-:Y:S01]  /*1e50*/  IMAD.MOV.U32 R32, RZ, RZ, R56 ;  /* 0x000000ffff207224 */ /* 0x000fe200078e0038 */
[----:B------:R-:W-:Y:S05]  /*1e60*/  BRA `(.L_x_596) ;  /* 0x0000001000007947 */ /* 0x000fea0003800000 */
.L_x_595:
[----:B------:R-:W-:Y:S02]  /*1e70*/  IMAD.MOV.U32 R32, RZ, RZ, R64 ;  /* 0x000000ffff207224 */ /* 0x000fe400078e0040 */
.L_x_596:
[----:B------:R-:W-:Y:S05]  /*1e80*/  BSYNC B2 ;  /* 0x0000000000027941 */ /* 0x000fea0003800000 */
.L_x_594:
        /* <DEDUP_REMOVED lines=16> */
.L_x_600:
[----:B------:R-:W-:Y:S05]  /*1f90*/  BSYNC B3 ;  /* 0x0000000000037941 */ /* 0x000fea0003800000 */
.L_x_599:
        /* <DEDUP_REMOVED lines=44> */
.L_x_598:
[----:B------:R-:W-:Y:S05]  /*2260*/  BSYNC B2 ;  /* 0x0000000000027941 */ /* 0x000fea0003800000 */
.L_x_597:
[----:B------:R-:W0:Y:S01]  /*2270*/  I2F.U32 R32, R32 ;  /* 0x0000002000207306 */ /* 0x000e220000201000 */
[----:B------:R-:W-:Y:S01]  /*2280*/  PRMT R63, RZ, 0x7610, R33 ;  /* 0x00007610ff3f7816 */ /* 0x000fe20000000021 */
[----:B------:R-:W-:Y:S01]  /*2290*/  BSSY B2, `(.L_x_601) ;  /* 0x0000014000027945 */ /* 0x000fe20003800000 */
[C---:B------:R-:W-:Y:S02]  /*22a0*/  ISETP.NE.AND P3, PT, R66.reuse, 0x1, PT ;  /* 0x000000014200780c */ /* 0x040fe40003f65270 */
[----:B------:R-:W-:Y:S01]  /*22b0*/  IADD3 R67, R66, 0x1, RZ ;  /* 0x0000000142437810 */ /* 0x000fe20007ffe0ff */
[----:B------:R-:W-:-:S04]  /*22c0*/  FMUL.FTZ R63, R63, R106 ;  /* 0x0000006a3f3f7220 */ /* 0x000fc80000410000 */
[----:B------:R-:W-:Y:S02]  /*22d0*/  FMUL.FTZ R63, R63, c[0x0][0x1e8] ;  /* 0x00007a003f3f7a20 */ /* 0x000fe40000410000 */
[----:B0-----:R-:W-:-:S05]  /*22e0*/  FFMA.FTZ R33, R32, R97, 1.1641532182693481445e-10 ;  /* 0x2f00000020217423 */ /* 0x001fca0000010061 */
[----:B------:R-:W-:Y:S02]  /*22f0*/  FSETP.GTU.FTZ.AND P2, PT, R33, c[0x0][0x1e4], PT ;  /* 0x0000790021007a0b */ /* 0x000fe40003f5c000 */
[----:B------:R-:W-:Y:S02]  /*2300*/  @P0 PRMT R33, RZ, 0x7610, R29 ;  /* 0x00007610ff210816 */ /* 0x000fe4000000001d */
        /* <DEDUP_REMOVED lines=11> */
.L_x_602:
[----:B------:R-:W-:Y:S02]  /*23c0*/  IMAD.MOV.U32 R63, RZ, RZ, R64 ;  /* 0x000000ffff3f7224 */ /* 0x000fe400078e0040 */
.L_x_603:
[----:B------:R-:W-:Y:S05]  /*23d0*/  BSYNC B2 ;  /* 0x0000000000027941 */ /* 0x000fea0003800000 */
.L_x_601:
        /* <DEDUP_REMOVED lines=16> */
.L_x_607:
[----:B------:R-:W-:Y:S05]  /*24e0*/  BSYNC B3 ;  /* 0x0000000000037941 */ /* 0x000fea0003800000 */
.L_x_606:
        /* <DEDUP_REMOVED lines=39> */
[----:B------:R-:W-:Y:S01]  /*2760*/  LOP3.LUT R59, R67, UR25, R100, 0x96, !PT ;  /* 0x00000019433b7c12 */ /* 0x000fe2000f8e9664 */
[----:B------:R-:W-:Y:S02]  /*2770*/  HFMA2.MMA R67, -RZ, RZ, 0, 0 ;  /* 0x00000000ff437435 */ /* 0x000fe400000001ff */
[----:B------:R-:W-:Y:S01]  /*2780*/  IMAD.MOV.U32 R64, RZ, RZ, R66 ;  /* 0x000000ffff407224 */ /* 0x000fe200078e0042 */
[----:B------:R-:W-:Y:S01]  /*2790*/  LOP3.LUT R58, R33, UR26, R58, 0x96, !PT ;  /* 0x0000001a213a7c12 */ /* 0x000fe2000f8e963a */
[----:B------:R-:W-:Y:S02]  /*27a0*/  IMAD.MOV.U32 R56, RZ, RZ, R32 ;  /* 0x000000ffff387224 */ /* 0x000fe400078e0020 */
.L_x_605:
[----:B------:R-:W-:Y:S05]  /*27b0*/  BSYNC B2 ;  /* 0x0000000000027941 */ /* 0x000fea0003800000 */
.L_x_604:
[----:B------:R-:W0:Y:S01]  /*27c0*/  I2F.U32 R32, R63 ;  /* 0x0000003f00207306 */ /* 0x000e220000201000 */
[----:B------:R-:W-:Y:S01]  /*27d0*/  PRMT R33, RZ, 0x5410, R34 ;  /* 0x00005410ff217816 */ /* 0x000fe20000000022 */
[----:B------:R-:W-:Y:S01]  /*27e0*/  BSSY B2, `(.L_x_608) ;  /* 0x0000014000027945 */ /* 0x000fe20003800000 */
[----:B------:R-:W-:-:S03]  /*27f0*/  ISETP.NE.AND P4, PT, R67, 0x1, PT ;  /* 0x000000014300780c */ /* 0x000fc60003f85270 */
[----:B------:R-:W-:-:S04]  /*2800*/  FMUL.FTZ R33, R33, R106 ;  /* 0x0000006a21217220 */ /* 0x000fc80000410000 */
[----:B------:R-:W-:Y:S02]  /*2810*/  FMUL.FTZ R33, R33, c[0x0][0x1e8] ;  /* 0x00007a0021217a20 */ /* 0x000fe40000410000 */
[----:B0-----:R-:W-:-:S05]  /*2820*/  FFMA.FTZ R32, R32, R97, 1.1641532182693481445e-10 ;  /* 0x2f00000020207423 */ /* 0x001fca0000010061 */
[----:B------:R-:W-:Y:S02]  /*2830*/  FSETP.GTU.FTZ.AND P3, PT, R32, c[0x0][0x1e4], PT ;  /* 0x0000790020007a0b */ /* 0x000fe40003f7c000 */
[----:B------:R-:W-:Y:S02]  /*2840*/  IADD3 R32, R67, 0x1, RZ ;  /* 0x0000000143207810 */ /* 0x000fe40007ffe0ff */
[----:B------:R-:W-:Y:S02]  /*2850*/  FSEL R84, R33, RZ, !P3 ;  /* 0x000000ff21547208 */ /* 0x000fe40005800000 */
[----:B------:R-:W-:-:S05]  /*2860*/  @P0 PRMT R33, RZ, 0x5410, R30 ;  /* 0x00005410ff210816 */ /* 0x000fca000000001e */
        /* <DEDUP_REMOVED lines=10> */
.L_x_609:
[----:B------:R-:W-:Y:S02]  /*2910*/  IMAD.MOV.U32 R63, RZ, RZ, R64 ;  /* 0x000000ffff3f7224 */ /* 0x000fe400078e0040 */
.L_x_610:
[----:B------:R-:W-:Y:S05]  /*2920*/  BSYNC B2 ;  /* 0x0000000000027941 */ /* 0x000fea0003800000 */
.L_x_608:
        /* <DEDUP_REMOVED lines=14> */
[----:B------:R-:W-:-:S05]  /*2a10*/  @P5 IMAD.MOV R32, RZ, RZ, R61 ;  /* 0x000000ffff205224 */ /* 0x000fca00078e023d */
[----:B------:R-:W-:Y:S02]  /*2a20*/  @!P4 MOV R61, R32 ;  /* 0x00000020003dc202 */ /* 0x000fe40000000f00 */
.L_x_614:
[----:B------:R-:W-:Y:S05]  /*2a30*/  BSYNC B3 ;  /* 0x0000000000037941 */ /* 0x000fea0003800000 */
.L_x_613:
        /* <DEDUP_REMOVED lines=44> */
.L_x_612:
[----:B------:R-:W-:Y:S05]  /*2d00*/  BSYNC B2 ;  /* 0x0000000000027941 */ /* 0x000fea0003800000 */
.L_x_611:
[----:B------:R-:W0:Y:S01]  /*2d10*/  I2F.U32 R66, R63 ;  /* 0x0000003f00427306 */ /* 0x000e220000201000 */
[----:B------:R-:W-:Y:S01]  /*2d20*/  PRMT R33, RZ, 0x7610, R34 ;  /* 0x00007610ff217816 */ /* 0x000fe20000000022 */
[----:B------:R-:W-:Y:S01]  /*2d30*/  BSSY B2, `(.L_x_615) ;  /* 0x0000014000027945 */ /* 0x000fe20003800000 */
[----:B------:R-:W-:Y:S02]  /*2d40*/  ISETP.NE.AND P5, PT, R32, 0x1, PT ;  /* 0x000000012000780c */ /* 0x000fe40003fa5270 */
[----:B------:R-:W-:Y:S01]  /*2d50*/  @P0 PRMT R34, RZ, 0x7610, R30 ;  /* 0x00007610ff220816 */ /* 0x000fe2000000001e */
[----:B------:R-:W-:-:S04]  /*2d60*/  FMUL.FTZ R33, R33, R106 ;  /* 0x0000006a21217220 */ /* 0x000fc80000410000 */
[----:B------:R-:W-:Y:S02]  /*2d70*/  FMUL.FTZ R33, R33, c[0x0][0x1e8] ;  /* 0x00007a0021217a20 */ /* 0x000fe40000410000 */
[----:B0-----:R-:W-:-:S05]  /*2d80*/  FFMA.FTZ R66, R66, R97, 1.1641532182693481445e-10 ;  /* 0x2f00000042427423 */ /* 0x001fca0000010061 */
[----:B------:R-:W-:-:S04]  /*2d90*/  FSETP.GTU.FTZ.AND P4, PT, R66, c[0x0][0x1e4], PT ;  /* 0x0000790042007a0b */ /* 0x000fc80003f9c000 */
[----:B------:R-:W-:Y:S02]  /*2da0*/  FSEL R95, R33, RZ, !P4 ;  /* 0x000000ff215f7208 */ /* 0x000fe40006000000 */
[----:B------:R-:W-:-:S03]  /*2db0*/  IADD3 R33, R32, 0x1, RZ ;  /* 0x0000000120217810 */ /* 0x000fc60007ffe0ff */
        /* <DEDUP_REMOVED lines=10> */
.L_x_616:
[----:B------:R-:W-:Y:S02]  /*2e60*/  MOV R34, R64 ;  /* 0x0000004000227202 */ /* 0x000fe40000000f00 */
.L_x_617:
[----:B------:R-:W-:Y:S05]  /*2e70*/  BSYNC B2 ;  /* 0x0000000000027941 */ /* 0x000fea0003800000 */
.L_x_615:
        /* <DEDUP_REMOVED lines=16> */
.L_x_621:
[----:B------:R-:W-:Y:S05]  /*2f80*/  BSYNC B3 ;  /* 0x0000000000037941 */ /* 0x000fea0003800000 */
.L_x_620:
        /* <DEDUP_REMOVED lines=44> */
.L_x_619:
[----:B------:R-:W-:Y:S05]  /*3250*/  BSYNC B2 ;  /* 0x0000000000027941 */ /* 0x000fea0003800000 */
.L_x_618:
        /* <DEDUP_REMOVED lines=21> */
.L_x_623:
[----:B------:R-:W-:Y:S02]  /*33b0*/  IMAD.MOV.U32 R34, RZ, RZ, R64 ;  /* 0x000000ffff227224 */ /* 0x000fe400078e0040 */
.L_x_624:
[----:B------:R-:W-:Y:S05]  /*33c0*/  BSYNC B2 ;  /* 0x0000000000027941 */ /* 0x000fea0003800000 */
.L_x_622:
        /* <DEDUP_REMOVED lines=8> */
[----:B------:R-:W-:Y:S02]  /*3450*/  IADD3 R21, R21, 0x1, RZ ;  /* 0x0000000115157810 */ /* 0x000fe40007ffe0ff */
[----:B------:R-:W-:Y:S02]  /*3460*/  P2R R32, PR, RZ, 0x1 ;  /* 0x00000001ff207803 */ /* 0x000fe40000000000 */
[----:B------:R-:W-:-:S13]  /*3470*/  ISETP.NE.AND P6, PT, R21, RZ, PT ;  /* 0x000000ff1500720c */ /* 0x000fda0003fc5270 */
[----:B------:R-:W-:Y:S01]  /*3480*/  @!P6 IADD3 R23, R23, 0x1, RZ ;  /* 0x000000011717e810 */ /* 0x000fe20007ffe0ff */
[----:B------:R-:W-:Y:S01]  /*3490*/  @!P6 IMAD.MOV.U32 R21, RZ, RZ, RZ ;  /* 0x000000ffff15e224 */ /* 0x000fe200078e00ff */
[----:B------:R-:W-:Y:S02]  /*34a0*/  @!P6 IADD3 R33, R61, 0x1, RZ ;  /* 0x000000013d21e810 */ /* 0x000fe40007ffe0ff */
[----:B------:R-:W-:-:S13]  /*34b0*/  ISETP.NE.AND P0, PT, R23, RZ, !P6 ;  /* 0x000000ff1700720c */ /* 0x000fda0007705270 */
[----:B------:R-:W-:Y:S01]  /*34c0*/  @P0 IMAD.MOV R33, RZ, RZ, R61 ;  /* 0x000000ffff210224 */ /* 0x000fe200078e023d */
[----:B------:R-:W-:-:S03]  /*34d0*/  ISETP.NE.AND P0, PT, R32, RZ, PT ;  /* 0x000000ff2000720c */ /* 0x000fc60003f05270 */
[----:B------:R-:W-:-:S05]  /*34e0*/  @!P6 IMAD.MOV.U32 R61, RZ, RZ, R33 ;  /* 0x000000ffff3de224 */ /* 0x000fca00078e0021 */
.L_x_628:
[----:B------:R-:W-:Y:S05]  /*34f0*/  BSYNC B3 ;  /* 0x0000000000037941 */ /* 0x000fea0003800000 */
.L_x_627:
        /* <DEDUP_REMOVED lines=40> */
[----:B------:R-:W-:Y:S02]  /*3780*/  LOP3.LUT R59, R67, UR25, R100, 0x96, !PT ;  /* 0x00000019433b7c12 */ /* 0x000fe4000f8e9664 */
[----:B------:R-:W-:Y:S01]  /*3790*/  MOV R64, R66 ;  /* 0x0000004200407202 */ /* 0x000fe20000000f00 */
[----:B------:R-:W-:Y:S01]  /*37a0*/  IMAD.MOV.U32 R56, RZ, RZ, R32 ;  /* 0x000000ffff387224 */ /* 0x000fe200078e0020 */
[----:B------:R-:W-:Y:S02]  /*37b0*/  LOP3.LUT R58, R33, UR26, R58, 0x96, !PT ;  /* 0x0000001a213a7c12 */ /* 0x000fe4000f8e963a */
.L_x_626:
[----:B------:R-:W-:Y:S05]  /*37c0*/  BSYNC B2 ;  /* 0x0000000000027941 */ /* 0x000fea0003800000 */
.L_x_625:
[----:B------:R-:W0:Y:S01]  /*37d0*/  I2F.U32 R32, R34 ;  /* 0x0000002200207306 */ /* 0x000e220000201000 */
[----:B------:R-:W-:Y:S02]  /*37e0*/  SEL R101, RZ, 0x10000, P5 ;  /* 0x00010000ff657807 */ /* 0x000fe40002800000 */
[----:B------:R-:W-:Y:S02]  /*37f0*/  ISETP.NE.AND P5, PT, R102, RZ, PT ;  /* 0x000000ff6600720c */ /* 0x000fe40003fa5270 */
[----:B------:R-:W-:-:S02]  /*3800*/  PRMT R35, RZ, 0x7610, R35 ;  /* 0x00007610ff237816 */ /* 0x000fc40000000023 */
[----:B------:R-:W-:Y:S02]  /*3810*/  SEL R33, RZ, 0x1, P2 ;  /* 0x00000001ff217807 */ /* 0x000fe40001000000 */
[----:B------:R-:W-:Y:S01]  /*3820*/  SEL R104, RZ, 0x1, P1 ;  /* 0x00000001ff687807 */ /* 0x000fe20000800000 */
[----:B------:R-:W-:Y:S01]  /*3830*/  FMUL.FTZ R35, R35, R106 ;  /* 0x0000006a23237220 */ /* 0x000fe20000410000 */
[----:B------:R-:W-:Y:S02]  /*3840*/  SEL R102, RZ, 0x1, P5 ;  /* 0x00000001ff667807 */ /* 0x000fe40002800000 */
[----:B------:R-:W-:Y:S01]  /*3850*/  ISETP.NE.AND P6, PT, R98, RZ, PT ;  /* 0x000000ff6200720c */ /* 0x000fe20003fc5270 */
[----:B------:R-:W-:Y:S01]  /*3860*/  IMAD.WIDE.U32 R104, R104, 0x10000, RZ ;  /* 0x0001000068687825 */ /* 0x000fe200078e00ff */
[----:B------:R-:W-:Y:S02]  /*3870*/  SEL R66, RZ, 0x100, P4 ;  /* 0x00000100ff427807 */ /* 0x000fe40002000000 */
[----:B------:R-:W-:Y:S01]  /*3880*/  SEL R107, RZ, 0x1, P3 ;  /* 0x00000001ff6b7807 */ /* 0x000fe20001800000 */
[----:B0-----:R-:W-:Y:S01]  /*3890*/  FFMA.FTZ R32, R32, R97, 1.1641532182693481445e-10 ;  /* 0x2f00000020207423 */ /* 0x001fe20000010061 */
[----:B------:R-:W-:Y:S01]  /*38a0*/  SEL R67, RZ, 0x1, P6 ;  /* 0x00000001ff437807 */ /* 0x000fe20003000000 */
[----:B------:R-:W-:-:S03]  /*38b0*/  IMAD.WIDE.U32 R102, R102, 0x100, RZ ;  /* 0x0000010066667825 */ /* 0x000fc600078e00ff */
[----:B------:R-:W-:Y:S01]  /*38c0*/  FSETP.GTU.FTZ.AND P1, PT, R32, c[0x0][0x1e4], PT ;  /* 0x0000790020007a0b */ /* 0x000fe20003f3c000 */
[----:B------:R-:W-:-:S03]  /*38d0*/  IMAD.WIDE.U32 R32, R33, 0x1000000, RZ ;  /* 0x0100000021207825 */ /* 0x000fc600078e00ff */
[----:B------:R-:W-:Y:S01]  /*38e0*/  SEL R98, RZ, 0x1000000, P1 ;  /* 0x01000000ff627807 */ /* 0x000fe20000800000 */
[----:B------:R-:W-:Y:S01]  /*38f0*/  FMUL.FTZ R35, R35, c[0x0][0x1e8] ;  /* 0x00007a0023237a20 */ /* 0x000fe20000410000 */
[----:B------:R-:W-:Y:S02]  /*3900*/  LOP3.LUT R102, R102, R32, R104, 0xfe, !PT ;  /* 0x0000002066667212 */ /* 0x000fe400078efe68 */
[----:B------:R-:W-:Y:S02]  /*3910*/  @P0 PRMT R32, RZ, 0x7610, R31 ;  /* 0x00007610ff200816 */ /* 0x000fe4000000001f */
[----:B------:R-:W-:Y:S02]  /*3920*/  FSEL R97, R35, RZ, !P1 ;  /* 0x000000ff23617208 */ /* 0x000fe40004800000 */
[----:B------:R-:W-:Y:S02]  /*3930*/  LOP3.LUT R34, R66, R98, R101, 0xfe, !PT ;  /* 0x0000006242227212 */ /* 0x000fe400078efe65 */
[C---:B------:R-:W-:Y:S01]  /*3940*/  LEA R66, P1, R73.reuse, c[0x0][0x190], 0x3 ;  /* 0x0000640049427a11 */ /* 0x040fe200078218ff */
[----:B------:R-:W-:Y:S01]  /*3950*/  @P0 FADD.FTZ R97, R32, R97 ;  /* 0x0000006120610221 */ /* 0x000fe20000010000 */
[----:B------:R-:W-:-:S02]  /*3960*/  LEA R100, P0, R73, c[0x0][0x188], 0x4 ;  /* 0x0000620049647a11 */ /* 0x000fc400078020ff */
[----:B------:R-:W-:Y:S02]  /*3970*/  LOP3.LUT R107, R33, R34, R107, 0xfe, !PT ;  /* 0x00000022216b7212 */ /* 0x000fe400078efe6b */
[----:B------:R-:W-:Y:S02]  /*3980*/  LOP3.LUT R102, R102, R67, RZ, 0xfc, !PT ;  /* 0x0000004366667212 */ /* 0x000fe400078efcff */
[----:B------:R-:W-:Y:S02]  /*3990*/  F2FP.BF16.PACK_AB R34, R95, R84 ;  /* 0x000000545f22723e */ /* 0x000fe400000010ff */
[----:B------:R-:W-:Y:S02]  /*39a0*/  F2FP.BF16.PACK_AB R33, R86, R77 ;  /* 0x0000004d5621723e */ /* 0x000fe400000010ff */
[----:B------:R-:W-:Y:S02]  /*39b0*/  F2FP.BF16.PACK_AB R32, R79, R72 ;  /* 0x000000484f20723e */ /* 0x000fe400000010ff */
[----:B------:R-:W-:-:S02]  /*39c0*/  LEA.HI.X R101, R73, c[0x0][0x18c], RZ, 0x4, P0 ;  /* 0x0000630049657a11 */ /* 0x000fc400000f24ff */
[----:B------:R-:W-:Y:S02]  /*39d0*/  F2FP.BF16.PACK_AB R35, R97, R92 ;  /* 0x0000005c6123723e */ /* 0x000fe400000010ff */
[----:B------:R-:W-:Y:S02]  /*39e0*/  LEA.HI.X R67, R73, c[0x0][0x194], RZ, 0x3, P1 ;  /* 0x0000650049437a11 */ /* 0x000fe400008f1cff */
[----:B------:R-:W-:Y:S01]  /*39f0*/  LOP3.LUT R103, R103, R107, R105, 0xfe, !PT ;  /* 0x0000006b67677212 */ /* 0x000fe200078efe69 */
[----:B------:R0:W-:Y:S01]  /*3a00*/  STG.E.128 [R100.64], R32 ;  /* 0x0000002064007986 */ /* 0x0001e2000c101d06 */
[----:B------:R-:W-:-:S03]  /*3a10*/  IADD3 R98, R73, 0x20, RZ ;  /* 0x0000002049627810 */ /* 0x000fc60007ffe0ff */
[----:B------:R0:W-:Y:S04]  /*3a20*/  STG.E.64 [R66.64], R102 ;  /* 0x0000006642007986 */ /* 0x0001e8000c101b06 */
.L_x_572:
[----:B------:R-:W-:Y:S05]  /*3a30*/  BSYNC B1 ;  /* 0x0000000000017941 */ /* 0x000fea0003800000 */
.L_x_571:
[----:B------:R-:W-:Y:S01]  /*3a40*/  ISETP.NE.AND P0, PT, R24, RZ, PT ;  /* 0x000000ff1800720c */ /* 0x000fe20003f05270 */
[----:B------:R-:W-:-:S12]  /*3a50*/  BSSY B1, `(.L_x_629) ;  /* 0x00002d4000017945 */ /* 0x000fd80003800000 */
[----:B------:R-:W-:Y:S05]  /*3a60*/  @!P0 BRA `(.L_x_630) ;  /* 0x00002d2000008947 */ /* 0x000fea0003800000 */
[----:B------:R-:W-:Y:S01]  /*3a70*/  ISETP.NE.U32.AND P0, PT, RZ, c[0x0][0x180], PT ;  /* 0x00006000ff007a0c */ /* 0x000fe20003f05070 */
[----:B0-----:R-:W-:-:S03]  /*3a80*/  IMAD.MOV.U32 R33, RZ, RZ, 0x10 ;  /* 0x00000010ff217424 */ /* 0x001fc600078e00ff */
        /* <DEDUP_REMOVED lines=18> */
.L_x_632:
[----:B0-----:R-:W-:Y:S02]  /*3bb0*/  MOV R78, R64 ;  /* 0x00000040004e7202 */ /* 0x001fe40000000f00 */
.L_x_633:
[----:B------:R-:W-:Y:S05]  /*3bc0*/  BSYNC B2 ;  /* 0x0000000000027941 */ /* 0x000fea0003800000 */
.L_x_631:
        /* <DEDUP_REMOVED lines=16> */
.L_x_637:
[----:B------:R-:W-:Y:S05]  /*3cd0*/  BSYNC B3 ;  /* 0x0000000000037941 */ /* 0x000fea0003800000 */
.L_x_636:
        /* <DEDUP_REMOVED lines=44> */
.L_x_635:
[----:B------:R-:W-:Y:S05]  /*3fa0*/  BSYNC B2 ;  /* 0x0000000000027941 */ /* 0x000fea0003800000 */
.L_x_634:
[----:B------:R-:W0:Y:S01]  /*3fb0*/  I2F.U32 R63, R78 ;  /* 0x0000004e003f7306 */ /* 0x000e220000201000 */
[----:B------:R-:W-:Y:S01]  /*3fc0*/  HFMA2.MMA R102, -RZ, RZ, 0.1171875, 0 ;  /* 0x2f800000ff667435 */ /* 0x000fe200000001ff */
[----:B-----5:R-:W-:Y:S01]  /*3fd0*/  PRMT R67, RZ, 0x5410, R32 ;  /* 0x00005410ff437816 */ /* 0x020fe20000000020 */
        /* <DEDUP_REMOVED lines=8> */
[----:B------:R-:W-:Y:S02]  /*4060*/  FSEL R74, R67, RZ, !P2 ;  /* 0x000000ff434a7208 */ /* 0x000fe40005000000 */
        /* <DEDUP_REMOVED lines=11> */
.L_x_639:
[----:B------:R-:W-:Y:S02]  /*4120*/  IMAD.MOV.U32 R63, RZ, RZ, R64 ;  /* 0x000000ffff3f7224 */ /* 0x000fe400078e0040 */
.L_x_640:
[----:B------:R-:W-:Y:S05]  /*4130*/  BSYNC B2 ;  /* 0x0000000000027941 */ /* 0x000fea0003800000 */
.L_x_638:
        /* <DEDUP_REMOVED lines=16> */
.L_x_644:
[----:B------:R-:W-:Y:S05]  /*4240*/  BSYNC B3 ;  /* 0x0000000000037941 */ /* 0x000fea0003800000 */
.L_x_643:
        /* <DEDUP_REMOVED lines=44> */
.L_x_642:
[----:B------:R-:W-:Y:S05]  /*4510*/  BSYNC B2 ;  /* 0x0000000000027941 */ /* 0x000fea0003800000 */
.L_x_641:
        /* <DEDUP_REMOVED lines=8> */
[----:B------:R-:W-:Y:S02]  /*45a0*/  @P0 PRMT R32, RZ, 0x7610, R28 ;  /* 0x00007610ff200816 */ /* 0x000fe4000000001c */
[----:B------:R-:W-:Y:S02]  /*45b0*/  FSEL R81, R67, RZ, !P2 ;  /* 0x000000ff43517208 */ /* 0x000fe40005000000 */
[----:B------:R-:W-:Y:S02]  /*45c0*/  P2R R103, PR, RZ, 0x4 ;  /* 0x00000004ff677803 */ /* 0x000fe40000000000 */
[----:B------:R-:W-:Y:S01]  /*45d0*/  IADD3 R67, R66, 0x1, RZ ;  /* 0x0000000142437810 */ /* 0x000fe20007ffe0ff */
        /* <DEDUP_REMOVED lines=10> */
.L_x_646:
[----:B------:R-:W-:Y:S02]  /*4680*/  MOV R32, R64 ;  /* 0x0000004000207202 */ /* 0x000fe40000000f00 */
.L_x_647:
[----:B------:R-:W-:Y:S05]  /*4690*/  BSYNC B2 ;  /* 0x0000000000027941 */ /* 0x000fea0003800000 */
.L_x_645:
        /* <DEDUP_REMOVED lines=16> */
.L_x_651:
[----:B------:R-:W-:Y:S05]  /*47a0*/  BSYNC B3 ;  /* 0x0000000000037941 */ /* 0x000fea0003800000 */
.L_x_650:
        /* <DEDUP_REMOVED lines=44> */
.L_x_649:
[----:B------:R-:W-:Y:S05]  /*4a70*/  BSYNC B2 ;  /* 0x0000000000027941 */ /* 0x000fea0003800000 */
.L_x_648:
        /* <DEDUP_REMOVED lines=21> */
.L_x_653:
[----:B------:R-:W-:Y:S02]  /*4bd0*/  IMAD.MOV.U32 R32, RZ, RZ, R64 ;  /* 0x000000ffff207224 */ /* 0x000fe400078e0040 */
.L_x_654:
[----:B------:R-:W-:Y:S05]  /*4be0*/  BSYNC B2 ;  /* 0x0000000000027941 */ /* 0x000fea0003800000 */
.L_x_652:
        /* <DEDUP_REMOVED lines=16> */
.L_x_658:
[----:B------:R-:W-:Y:S05]  /*4cf0*/  BSYNC B3 ;  /* 0x0000000000037941 */ /* 0x000fea0003800000 */
.L_x_657:
        /* <DEDUP_REMOVED lines=42> */
[----:B------:R-:W-:Y:S01]  /*4fa0*/  LOP3.LUT R58, R67, UR26, R58, 0x96, !PT ;  /* 0x0000001a433a7c12 */ /* 0x000fe2000f8e963a */
[----:B------:R-:W-:Y:S02]  /*4fb0*/  IMAD.MOV.U32 R66, RZ, RZ, RZ ;  /* 0x000000ffff427224 */ /* 0x000fe400078e00ff */
.L_x_656:
[----:B------:R-:W-:Y:S05]  /*4fc0*/  BSYNC B2 ;  /* 0x0000000000027941 */ /* 0x000fea0003800000 */
.L_x_655:
[----:B------:R0:W1:Y:S01]  /*4fd0*/  I2F.U32 R63, R32 ;  /* 0x00000020003f7306 */ /* 0x0000620000201000 */
[----:B------:R-:W-:Y:S01]  /*4fe0*/  PRMT R33, RZ, 0x7610, R33 ;  /* 0x00007610ff217816 */ /* 0x000fe20000000021 */
[----:B------:R-:W-:Y:S01]  /*4ff0*/  BSSY B2, `(.L_x_659) ;  /* 0x0000014000027945 */ /* 0x000fe20003800000 */
[----:B------:R-:W-:-:S03]  /*5000*/  ISETP.NE.AND P3, PT, R66, 0x1, PT ;  /* 0x000000014200780c */ /* 0x000fc60003f65270 */
[----:B------:R-:W-:Y:S01]  /*5010*/  FMUL.FTZ R33, R33, R106 ;  /* 0x0000006a21217220 */ /* 0x000fe20000410000 */
[----:B0-----:R-:W-:-:S03]  /*5020*/  @P0 PRMT R32, RZ, 0x7610, R29 ;  /* 0x00007610ff200816 */ /* 0x001fc6000000001d */
[----:B------:R-:W-:Y:S02]  /*5030*/  FMUL.FTZ R33, R33, c[0x0][0x1e8] ;  /* 0x00007a0021217a20 */ /* 0x000fe40000410000 */
[----:B-1----:R-:W-:-:S05]  /*5040*/  FFMA.FTZ R63, R63, R102, 1.1641532182693481445e-10 ;  /* 0x2f0000003f3f7423 */ /* 0x002fca0000010066 */
        /* <DEDUP_REMOVED lines=13> */
.L_x_660:
[----:B------:R-:W-:Y:S02]  /*5120*/  IMAD.MOV.U32 R63, RZ, RZ, R64 ;  /* 0x000000ffff3f7224 */ /* 0x000fe400078e0040 */
.L_x_661:
[----:B------:R-:W-:Y:S05]  /*5130*/  BSYNC B2 ;  /* 0x0000000000027941 */ /* 0x000fea0003800000 */
.L_x_659:
        /* <DEDUP_REMOVED lines=14> */
[----:B------:R-:W-:-:S05]  /*5220*/  @P4 IADD3 R32, R61, RZ, RZ ;  /* 0x000000ff3d204210 */ /* 0x000fca0007ffe0ff */
[----:B------:R-:W-:Y:S02]  /*5230*/  @!P3 IMAD.MOV.U32 R61, RZ, RZ, R32 ;  /* 0x000000ffff3db224 */ /* 0x000fe400078e0020 */
.L_x_665:
[----:B------:R-:W-:Y:S05]  /*5240*/  BSYNC B3 ;  /* 0x0000000000037941 */ /* 0x000fea0003800000 */
.L_x_664:
        /* <DEDUP_REMOVED lines=44> */
.L_x_663:
[----:B------:R-:W-:Y:S05]  /*5510*/  BSYNC B2 ;  /* 0x0000000000027941 */ /* 0x000fea0003800000 */
.L_x_662:
[----:B------:R-:W0:Y:S01]  /*5520*/  I2F.U32 R63, R63 ;  /* 0x0000003f003f7306 */ /* 0x000e220000201000 */
[----:B------:R-:W-:Y:S01]  /*5530*/  PRMT R67, RZ, 0x5410, R34 ;  /* 0x00005410ff437816 */ /* 0x000fe20000000022 */
[----:B------:R-:W-:Y:S01]  /*5540*/  BSSY B2, `(.L_x_666) ;  /* 0x0000014000027945 */ /* 0x000fe20003800000 */
[----:B------:R-:W-:-:S03]  /*5550*/  ISETP.NE.AND P4, PT, R33, 0x1, PT ;  /* 0x000000012100780c */ /* 0x000fc60003f85270 */
[----:B------:R-:W-:-:S04]  /*5560*/  FMUL.FTZ R67, R67, R106 ;  /* 0x0000006a43437220 */ /* 0x000fc80000410000 */
[----:B------:R-:W-:Y:S02]  /*5570*/  FMUL.FTZ R67, R67, c[0x0][0x1e8] ;  /* 0x00007a0043437a20 */ /* 0x000fe40000410000 */
[----:B0-----:R-:W-:Y:S01]  /*5580*/  FFMA.FTZ R32, R63, R102, 1.1641532182693481445e-10 ;  /* 0x2f0000003f207423 */ /* 0x001fe20000010066 */
[----:B------:R-:W-:-:S04]  /*5590*/  @P0 PRMT R63, RZ, 0x5410, R30 ;  /* 0x00005410ff3f0816 */ /* 0x000fc8000000001e */
[----:B------:R-:W-:Y:S02]  /*55a0*/  FSETP.GTU.FTZ.AND P3, PT, R32, c[0x0][0x1e4], PT ;  /* 0x0000790020007a0b */ /* 0x000fe40003f7c000 */
[----:B------:R-:W-:Y:S02]  /*55b0*/  IADD3 R32, R33, 0x1, RZ ;  /* 0x0000000121207810 */ /* 0x000fe40007ffe0ff */
[----:B------:R-:W-:-:S05]  /*55c0*/  FSEL R82, R67, RZ, !P3 ;  /* 0x000000ff43527208 */ /* 0x000fca0005800000 */
[----:B------:R-:W-:Y:S01]  /*55d0*/  @P0 FADD.FTZ R82, R63, R82 ;  /* 0x000000523f520221 */ /* 0x000fe20000010000 */
[----:B------:R-:W-:Y:S05]  /*55e0*/  @!P4 BRA `(.L_x_667) ;  /* 0x000000800000c947 */ /* 0x000fea0003800000 */
[----:B------:R-:W-:Y:S01]  /*55f0*/  ISETP.NE.AND P4, PT, R33, 0x2, PT ;  /* 0x000000022100780c */ /* 0x000fe20003f85270 */
[----:B------:R-:W-:-:S12]  /*5600*/  IMAD.MOV.U32 R63, RZ, RZ, R58 ;  /* 0x000000ffff3f7224 */ /* 0x000fd800078e003a */
[----:B------:R-:W-:Y:S05]  /*5610*/  @!P4 BRA `(.L_x_668) ;  /* 0x000000600000c947 */ /* 0x000fea0003800000 */
[----:B------:R-:W-:Y:S02]  /*5620*/  ISETP.NE.AND P4, PT, R33, 0x3, PT ;  /* 0x000000032100780c */ /* 0x000fe40003f85270 */
[----:B------:R-:W-:-:S11]  /*5630*/  MOV R63, R59 ;  /* 0x0000003b003f7202 */ /* 0x000fd60000000f00 */
[----:B------:R-:W-:Y:S05]  /*5640*/  @P4 BRA `(.L_x_668) ;  /* 0x0000003000004947 */ /* 0x000fea0003800000 */
[----:B------:R-:W-:Y:S01]  /*5650*/  IMAD.MOV.U32 R63, RZ, RZ, R56 ;  /* 0x000000ffff3f7224 */ /* 0x000fe200078e0038 */
[----:B------:R-:W-:Y:S05]  /*5660*/  BRA `(.L_x_668) ;  /* 0x0000001000007947 */ /* 0x000fea0003800000 */
.L_x_667:
[----:B------:R-:W-:Y:S02]  /*5670*/  IMAD.MOV.U32 R63, RZ, RZ, R64 ;  /* 0x000000ffff3f7224 */ /* 0x000fe400078e0040 */
.L_x_668:
[----:B------:R-:W-:Y:S05]  /*5680*/  BSYNC B2 ;  /* 0x0000000000027941 */ /* 0x000fea0003800000 */
.L_x_666:
        /* <DEDUP_REMOVED lines=16> */
.L_x_672:
[----:B------:R-:W-:Y:S05]  /*5790*/  BSYNC B3 ;  /* 0x0000000000037941 */ /* 0x000fea0003800000 */
.L_x_671:
        /* <DEDUP_REMOVED lines=41> */
[----:B------:R-:W-:Y:S01]  /*5a30*/  MOV R56, R32 ;  /* 0x0000002000387202 */ /* 0x000fe20000000f00 */
[----:B------:R-:W-:Y:S01]  /*5a40*/  IMAD.MOV.U32 R32, RZ, RZ, RZ ;  /* 0x000000ffff207224 */ /* 0x000fe200078e00ff */
[----:B------:R-:W-:Y:S02]  /*5a50*/  LOP3.LUT R58, R33, UR26, R58, 0x96, !PT ;  /* 0x0000001a213a7c12 */ /* 0x000fe4000f8e963a */
.L_x_670:
[----:B------:R-:W-:Y:S05]  /*5a60*/  BSYNC B2 ;  /* 0x0000000000027941 */ /* 0x000fea0003800000 */
.L_x_669:
[----:B------:R0:W1:Y:S01]  /*5a70*/  I2F.U32 R33, R63 ;  /* 0x0000003f00217306 */ /* 0x0000620000201000 */
[----:B------:R-:W-:Y:S01]  /*5a80*/  ISETP.NE.AND P5, PT, R32, 0x1, PT ;  /* 0x000000012000780c */ /* 0x000fe20003fa5270 */
[----:B------:R-:W-:Y:S01]  /*5a90*/  BSSY B2, `(.L_x_673) ;  /* 0x0000014000027945 */ /* 0x000fe20003800000 */
[----:B0-----:R-:W-:-:S05]  /*5aa0*/  PRMT R63, RZ, 0x7610, R34 ;  /* 0x00007610ff3f7816 */ /* 0x001fca0000000022 */
[----:B------:R-:W-:Y:S02]  /*5ab0*/  FMUL.FTZ R34, R63, R106 ;  /* 0x0000006a3f227220 */ /* 0x000fe40000410000 */
[----:B-1----:R-:W-:Y:S02]  /*5ac0*/  FFMA.FTZ R33, R33, R102, 1.1641532182693481445e-10 ;  /* 0x2f00000021217423 */ /* 0x002fe40000010066 */
[----:B------:R-:W-:-:S03]  /*5ad0*/  FMUL.FTZ R34, R34, c[0x0][0x1e8] ;  /* 0x00007a0022227a20 */ /* 0x000fc60000410000 */
        /* <DEDUP_REMOVED lines=14> */
.L_x_674:
[----:B------:R-:W-:Y:S02]  /*5bc0*/  IMAD.MOV.U32 R34, RZ, RZ, R64 ;  /* 0x000000ffff227224 */ /* 0x000fe400078e0040 */
.L_x_675:
[----:B------:R-:W-:Y:S05]  /*5bd0*/  BSYNC B2 ;  /* 0x0000000000027941 */ /* 0x000fea0003800000 */
.L_x_673:
        /* <DEDUP_REMOVED lines=16> */
.L_x_679:
[----:B------:R-:W-:Y:S05]  /*5ce0*/  BSYNC B3 ;  /* 0x0000000000037941 */ /* 0x000fea0003800000 */
.L_x_678:
        /* <DEDUP_REMOVED lines=44> */
.L_x_677:
[----:B------:R-:W-:Y:S05]  /*5fb0*/  BSYNC B2 ;  /* 0x0000000000027941 */ /* 0x000fea0003800000 */
.L_x_676:
        /* <DEDUP_REMOVED lines=21> */
.L_x_681:
[----:B------:R-:W-:Y:S02]  /*6110*/  IMAD.MOV.U32 R34, RZ, RZ, R64 ;  /* 0x000000ffff227224 */ /* 0x000fe400078e0040 */
.L_x_682:
[----:B------:R-:W-:Y:S05]  /*6120*/  BSYNC B2 ;  /* 0x0000000000027941 */ /* 0x000fea0003800000 */
.L_x_680:
        /* <DEDUP_REMOVED lines=18> */
.L_x_686:
[----:B------:R-:W-:Y:S05]  /*6250*/  BSYNC B3 ;  /* 0x0000000000037941 */ /* 0x000fea0003800000 */
.L_x_685:
        /* <DEDUP_REMOVED lines=9> */
[----:B------:R-:W-:Y:S01]  /*62f0*/  LOP3.LUT R58, R67, UR10, R63, 0x96, !PT ;  /* 0x0000000a433a7c12 */ /* 0x000fe2000f8e963f */
[----:B------:R-:W-:-:S03]  /*6300*/  HFMA2.MMA R63, -RZ, RZ, 0, 0 ;  /* 0x00000000ff3f7435 */ /* 0x000fc600000001ff */
        /* <DEDUP_REMOVED lines=33> */
.L_x_684:
[----:B------:R-:W-:Y:S05]  /*6520*/  BSYNC B2 ;  /* 0x0000000000027941 */ /* 0x000fea0003800000 */
.L_x_683:
[----:B------:R0:W1:Y:S01]  /*6530*/  I2F.U32 R33, R34 ;  /* 0x0000002200217306 */ /* 0x0000620000201000 */
[----:B------:R-:W-:Y:S02]  /*6540*/  PRMT R35, RZ, 0x7610, R35 ;  /* 0x00007610ff237816 */ /* 0x000fe40000000023 */
[----:B------:R-:W-:Y:S02]  /*6550*/  SEL R101, RZ, 0x10000, P5 ;  /* 0x00010000ff657807 */ /* 0x000fe40002800000 */
[----:B------:R-:W-:Y:S01]  /*6560*/  ISETP.NE.AND P5, PT, R103, RZ, PT ;  /* 0x000000ff6700720c */ /* 0x000fe20003fa5270 */
[----:B------:R-:W-:Y:S01]  /*6570*/  FMUL.FTZ R35, R35, R106 ;  /* 0x0000006a23237220 */ /* 0x000fe20000410000 */
[----:B------:R-:W-:Y:S02]  /*6580*/  SEL R32, RZ, 0x1, P2 ;  /* 0x00000001ff207807 */ /* 0x000fe40001000000 */
[----:B------:R-:W-:Y:S01]  /*6590*/  SEL R104, RZ, 0x1, P1 ;  /* 0x00000001ff687807 */ /* 0x000fe20000800000 */
[----:B------:R-:W-:Y:S01]  /*65a0*/  FMUL.FTZ R35, R35, c[0x0][0x1e8] ;  /* 0x00007a0023237a20 */ /* 0x000fe20000410000 */
[----:B------:R-:W-:-:S02]  /*65b0*/  ISETP.NE.AND P6, PT, R99, RZ, PT ;  /* 0x000000ff6300720c */ /* 0x000fc40003fc5270 */
[----:B------:R-:W-:Y:S01]  /*65c0*/  SEL R66, RZ, 0x100, P4 ;  /* 0x00000100ff427807 */ /* 0x000fe20002000000 */
[----:B------:R-:W-:Y:S01]  /*65d0*/  IMAD.WIDE.U32 R104, R104, 0x10000, RZ ;  /* 0x0001000068687825 */ /* 0x000fe200078e00ff */
[----:B0-----:R-:W-:Y:S02]  /*65e0*/  @P0 PRMT R34, RZ, 0x7610, R31 ;  /* 0x00007610ff220816 */ /* 0x001fe4000000001f */
[----:B------:R-:W-:Y:S01]  /*65f0*/  SEL R107, RZ, 0x1, P3 ;  /* 0x00000001ff6b7807 */ /* 0x000fe20001800000 */
[----:B-1----:R-:W-:Y:S01]  /*6600*/  FFMA.FTZ R33, R33, R102, 1.1641532182693481445e-10 ;  /* 0x2f00000021217423 */ /* 0x002fe20000010066 */
[----:B------:R-:W-:Y:S02]  /*6610*/  SEL R102, RZ, 0x1, P5 ;  /* 0x00000001ff667807 */ /* 0x000fe40002800000 */
[----:B------:R-:W-:Y:S02]  /*6620*/  SEL R67, RZ, 0x1, P6 ;  /* 0x00000001ff437807 */ /* 0x000fe40003000000 */
[----:B------:R-:W-:Y:S01]  /*6630*/  FSETP.GTU.FTZ.AND P1, PT, R33, c[0x0][0x1e4], PT ;  /* 0x0000790021007a0b */ /* 0x000fe20003f3c000 */
[----:B------:R-:W-:-:S03]  /*6640*/  IMAD.WIDE.U32 R32, R32, 0x1000000, RZ ;  /* 0x0100000020207825 */ /* 0x000fc600078e00ff */
[----:B------:R-:W-:Y:S01]  /*6650*/  SEL R100, RZ, 0x1000000, P1 ;  /* 0x01000000ff647807 */ /* 0x000fe20000800000 */
[----:B------:R-:W-:Y:S01]  /*6660*/  IMAD.WIDE.U32 R102, R102, 0x100, RZ ;  /* 0x0000010066667825 */ /* 0x000fe200078e00ff */
[----:B------:R-:W-:-:S04]  /*6670*/  FSEL R99, R35, RZ, !P1 ;  /* 0x000000ff23637208 */ /* 0x000fc80004800000 */
[----:B------:R-:W-:Y:S01]  /*6680*/  LOP3.LUT R102, R102, R32, R104, 0xfe, !PT ;  /* 0x0000002066667212 */ /* 0x000fe200078efe68 */
[----:B------:R-:W-:Y:S01]  /*6690*/  @P0 FADD.FTZ R99, R34, R99 ;  /* 0x0000006322630221 */ /* 0x000fe20000010000 */
[----:B------:R-:W-:Y:S02]  /*66a0*/  LOP3.LUT R32, R66, R100, R101, 0xfe, !PT ;  /* 0x0000006442207212 */ /* 0x000fe400078efe65 */
[C---:B------:R-:W-:Y:S02]  /*66b0*/  LEA R100, P0, R98.reuse, c[0x0][0x188], 0x4 ;  /* 0x0000620062647a11 */ /* 0x040fe400078020ff */
[----:B------:R-:W-:Y:S02]  /*66c0*/  LOP3.LUT R107, R33, R32, R107, 0xfe, !PT ;  /* 0x00000020216b7212 */ /* 0x000fe400078efe6b */
[----:B------:R-:W-:Y:S02]  /*66d0*/  LEA R66, P1, R98, c[0x0][0x190], 0x3 ;  /* 0x0000640062427a11 */ /* 0x000fe400078218ff */
[----:B------:R-:W-:-:S02]  /*66e0*/  LOP3.LUT R102, R102, R67, RZ, 0xfc, !PT ;  /* 0x0000004366667212 */ /* 0x000fc400078efcff */
[----:B------:R-:W-:Y:S02]  /*66f0*/  F2FP.BF16.PACK_AB R34, R93, R82 ;  /* 0x000000525d22723e */ /* 0x000fe400000010ff */
[----:B------:R-:W-:Y:S02]  /*6700*/  F2FP.BF16.PACK_AB R33, R85, R78 ;  /* 0x0000004e5521723e */ /* 0x000fe400000010ff */
[----:B------:R-:W-:Y:S02]  /*6710*/  F2FP.BF16.PACK_AB R32, R81, R74 ;  /* 0x0000004a5120723e */ /* 0x000fe400000010ff */
[C---:B------:R-:W-:Y:S02]  /*6720*/  LEA.HI.X R101, R98.reuse, c[0x0][0x18c], RZ, 0x4, P0 ;  /* 0x0000630062657a11 */ /* 0x040fe400000f24ff */
[----:B------:R-:W-:Y:S02]  /*6730*/  F2FP.BF16.PACK_AB R35, R99, R90 ;  /* 0x0000005a6323723e */ /* 0x000fe400000010ff */
[----:B------:R-:W-:-:S02]  /*6740*/  LEA.HI.X R67, R98, c[0x0][0x194], RZ, 0x3, P1 ;  /* 0x0000650062437a11 */ /* 0x000fc400008f1cff */
[----:B------:R-:W-:Y:S01]  /*6750*/  LOP3.LUT R103, R103, R107, R105, 0xfe, !PT ;  /* 0x0000006b67677212 */ /* 0x000fe200078efe69 */
[----:B------:R0:W-:Y:S01]  /*6760*/  STG.E.128 [R100.64], R32 ;  /* 0x0000002064007986 */ /* 0x0001e2000c101d06 */
[----:B------:R-:W-:-:S03]  /*6770*/  IADD3 R98, R98, 0x20, RZ ;  /* 0x0000002062627810 */ /* 0x000fc60007ffe0ff */
[----:B------:R0:W-:Y:S04]  /*6780*/  STG.E.64 [R66.64], R102 ;  /* 0x0000006642007986 */ /* 0x0001e8000c101b06 */
.L_x_630:
[----:B------:R-:W-:Y:S05]  /*6790*/  BSYNC B1 ;  /* 0x0000000000017941 */ /* 0x000fea0003800000 */
.L_x_629:
        /* <DEDUP_REMOVED lines=23> */
.L_x_690:
[----:B0-----:R-:W-:Y:S02]  /*6910*/  IMAD.MOV.U32 R80, RZ, RZ, R64 ;  /* 0x000000ffff507224 */ /* 0x001fe400078e0040 */
.L_x_691:
[----:B------:R-:W-:Y:S05]  /*6920*/  BSYNC B2 ;  /* 0x0000000000027941 */ /* 0x000fea0003800000 */
.L_x_689:
        /* <DEDUP_REMOVED lines=16> */
.L_x_695:
[----:B------:R-:W-:Y:S05]  /*6a30*/  BSYNC B3 ;  /* 0x0000000000037941 */ /* 0x000fea0003800000 */
.L_x_694:
        /* <DEDUP_REMOVED lines=44> */
.L_x_693:
[----:B------:R-:W-:Y:S05]  /*6d00*/  BSYNC B2 ;  /* 0x0000000000027941 */ /* 0x000fea0003800000 */
.L_x_692:
[----:B------:R-:W0:Y:S01]  /*6d10*/  I2F.U32 R63, R80 ;  /* 0x00000050003f7306 */ /* 0x000e220000201000 */
[----:B-----5:R-:W-:Y:S01]  /*6d20*/  PRMT R67, RZ, 0x5410, R32 ;  /* 0x00005410ff437816 */ /* 0x020fe20000000020 */
[----:B------:R-:W-:Y:S01]  /*6d30*/  IMAD.MOV.U32 R102, RZ, RZ, 0x2f800000 ;  /* 0x2f800000ff667424 */ /* 0x000fe200078e00ff */
[C---:B------:R-:W-:Y:S01]  /*6d40*/  ISETP.NE.AND P1, PT, R83.reuse, 0x1, PT ;  /* 0x000000015300780c */ /* 0x040fe20003f25270 */
[----:B------:R-:W-:Y:S01]  /*6d50*/  BSSY B2, `(.L_x_696) ;  /* 0x0000014000027945 */ /* 0x000fe20003800000 */
        /* <DEDUP_REMOVED lines=18> */
.L_x_697:
[----:B------:R-:W-:Y:S02]  /*6e80*/  IMAD.MOV.U32 R63, RZ, RZ, R64 ;  /* 0x000000ffff3f7224 */ /* 0x000fe400078e0040 */
.L_x_698:
[----:B------:R-:W-:Y:S05]  /*6e90*/  BSYNC B2 ;  /* 0x0000000000027941 */ /* 0x000fea0003800000 */
.L_x_696:
        /* <DEDUP_REMOVED lines=16> */
.L_x_702:
[----:B------:R-:W-:Y:S05]  /*6fa0*/  BSYNC B3 ;  /* 0x0000000000037941 */ /* 0x000fea0003800000 */
.L_x_701:
        /* <DEDUP_REMOVED lines=44> */
.L_x_700:
[----:B------:R-:W-:Y:S05]  /*7270*/  BSYNC B2 ;  /* 0x0000000000027941 */ /* 0x000fea0003800000 */
.L_x_699:
        /* <DEDUP_REMOVED lines=22> */
.L_x_704:
[----:B------:R-:W-:Y:S02]  /*73e0*/  IMAD.MOV.U32 R32, RZ, RZ, R64 ;  /* 0x000000ffff207224 */ /* 0x000fe400078e0040 */
.L_x_705:
[----:B------:R-:W-:Y:S05]  /*73f0*/  BSYNC B2 ;  /* 0x0000000000027941 */ /* 0x000fea0003800000 */
.L_x_703:
        /* <DEDUP_REMOVED lines=16> */
.L_x_709:
[----:B------:R-:W-:Y:S05]  /*7500*/  BSYNC B3 ;  /* 0x0000000000037941 */ /* 0x000fea0003800000 */
.L_x_708:
        /* <DEDUP_REMOVED lines=44> */
.L_x_707:
[----:B------:R-:W-:Y:S05]  /*77d0*/  BSYNC B2 ;  /* 0x0000000000027941 */ /* 0x000fea0003800000 */
.L_x_706:
        /* <DEDUP_REMOVED lines=21> */
.L_x_711:
[----:B------:R-:W-:Y:S02]  /*7930*/  IMAD.MOV.U32 R32, RZ, RZ, R64 ;  /* 0x000000ffff207224 */ /* 0x000fe400078e0040 */
.L_x_712:
[----:B------:R-:W-:Y:S05]  /*7940*/  BSYNC B2 ;  /* 0x0000000000027941 */ /* 0x000fea0003800000 */
.L_x_710:
        /* <DEDUP_REMOVED lines=16> */
.L_x_716:
[----:B------:R-:W-:Y:S05]  /*7a50*/  BSYNC B3 ;  /* 0x0000000000037941 */ /* 0x000fea0003800000 */
.L_x_715:
        /* <DEDUP_REMOVED lines=41> */
[----:B------:R-:W-:Y:S01]  /*7cf0*/  HFMA2.MMA R66, -RZ, RZ, 0, 0 ;  /* 0x00000000ff427435 */ /* 0x000fe200000001ff */
[----:B------:R-:W-:Y:S01]  /*7d00*/  IMAD.MOV.U32 R64, RZ, RZ, R88 ;  /* 0x000000ffff407224 */ /* 0x000fe200078e0058 */
[----:B------:R-:W-:-:S04]  /*7d10*/  LOP3.LUT R58, R67, UR26, R58, 0x96, !PT ;  /* 0x0000001a433a7c12 */ /* 0x000fc8000f8e963a */
.L_x_714:
[----:B------:R-:W-:Y:S05]  /*7d20*/  BSYNC B2 ;  /* 0x0000000000027941 */ /* 0x000fea0003800000 */
.L_x_713:
        /* <DEDUP_REMOVED lines=21> */
.L_x_718:
[----:B------:R-:W-:Y:S02]  /*7e80*/  IMAD.MOV.U32 R63, RZ, RZ, R64 ;  /* 0x000000ffff3f7224 */ /* 0x000fe400078e0040 */
.L_x_719:
[----:B------:R-:W-:Y:S05]  /*7e90*/  BSYNC B2 ;  /* 0x0000000000027941 */ /* 0x000fea0003800000 */
.L_x_717:
        /* <DEDUP_REMOVED lines=16> */
.L_x_723:
[----:B------:R-:W-:Y:S05]  /*7fa0*/  BSYNC B3 ;  /* 0x0000000000037941 */ /* 0x000fea0003800000 */
.L_x_722:
[----:B------:R-:W-:Y:S01]  /*7fb0*/  IMAD.HI.U32 R32, R23, -0x326172a9, RZ ;  /* 0xcd9e8d5717207827 */ /* 0x000fe200078e00ff */
[----:B------:R-:W-:-:S03]  /*7fc0*/  LOP3.LUT R33, R56, UR5, R61, 0x96, !PT ;  /* 0x0000000538217c12 */ /* 0x000fc6000f8e963d */
[----:B------:R-:W-:Y:S01]  /*7fd0*/  IMAD R59, R23, -0x326172a9, RZ ;  /* 0xcd9e8d57173b7824 */ /* 0x000fe200078e02ff */
[----:B------:R-:W-:Y:S01]  /*7fe0*/  LOP3.LUT R66, R32, UR4, R21, 0x96, !PT ;  /* 0x0000000420427c12 */ /* 0x000fe2000f8e9615 */
[----:B------:R-:W-:-:S04]  /*7ff0*/  IMAD.WIDE.U32 R32, R33, -0x326172a9, RZ ;  /* 0xcd9e8d5721207825 */ /* 0x000fc800078e00ff */
[----:B------:R-:W-:Y:S01]  /*8000*/  IMAD R89, R22, -0x2daee0ad, RZ ;  /* 0xd2511f5316597824 */ /* 0x000fe200078e02ff */
        /* <DEDUP_REMOVED lines=38> */
.L_x_721:
[----:B------:R-:W-:Y:S05]  /*8270*/  BSYNC B2 ;  /* 0x0000000000027941 */ /* 0x000fea0003800000 */
.L_x_720:
        /* <DEDUP_REMOVED lines=21> */
.L_x_725:
[----:B------:R-:W-:Y:S02]  /*83d0*/  MOV R63, R64 ;  /* 0x00000040003f7202 */ /* 0x000fe40000000f00 */
.L_x_726:
[----:B------:R-:W-:Y:S05]  /*83e0*/  BSYNC B2 ;  /* 0x0000000000027941 */ /* 0x000fea0003800000 */
.L_x_724:
        /* <DEDUP_REMOVED lines=16> */
.L_x_730:
[----:B------:R-:W-:Y:S05]  /*84f0*/  BSYNC B3 ;  /* 0x0000000000037941 */ /* 0x000fea0003800000 */
.L_x_729:
        /* <DEDUP_REMOVED lines=44> */
.L_x_728:
[----:B------:R-:W-:Y:S05]  /*87c0*/  BSYNC B2 ;  /* 0x0000000000027941 */ /* 0x000fea0003800000 */
.L_x_727:
        /* <DEDUP_REMOVED lines=21> */
.L_x_732:
[----:B------:R-:W-:Y:S02]  /*8920*/  IMAD.MOV.U32 R34, RZ, RZ, R64 ;  /* 0x000000ffff227224 */ /* 0x000fe400078e0040 */
.L_x_733:
[----:B------:R-:W-:Y:S05]  /*8930*/  BSYNC B2 ;  /* 0x0000000000027941 */ /* 0x000fea0003800000 */
.L_x_731:
        /* <DEDUP_REMOVED lines=16> */
.L_x_737:
[----:B------:R-:W-:Y:S05]  /*8a40*/  BSYNC B3 ;  /* 0x0000000000037941 */ /* 0x000fea0003800000 */
.L_x_736:
        /* <DEDUP_REMOVED lines=44> */
.L_x_735:
[----:B------:R-:W-:Y:S05]  /*8d10*/  BSYNC B2 ;  /* 0x0000000000027941 */ /* 0x000fea0003800000 */
.L_x_734:
        /* <DEDUP_REMOVED lines=21> */
.L_x_739:
[----:B------:R-:W-:Y:S02]  /*8e70*/  IMAD.MOV.U32 R34, RZ, RZ, R64 ;  /* 0x000000ffff227224 */ /* 0x000fe400078e0040 */
.L_x_740:
[----:B------:R-:W-:Y:S05]  /*8e80*/  BSYNC B2 ;  /* 0x0000000000027941 */ /* 0x000fea0003800000 */
.L_x_738:
        /* <DEDUP_REMOVED lines=15> */
[----:B------:R-:W-:Y:S02]  /*8f80*/  @P0 IADD3 R33, R61, RZ, RZ ;  /* 0x000000ff3d210210 */ /* 0x000fe40007ffe0ff */
[----:B------:R-:W-:-:S03]  /*8f90*/  ISETP.NE.AND P0, PT, R32, RZ, PT ;  /* 0x000000ff2000720c */ /* 0x000fc60003f05270 */
[----:B------:R-:W-:-:S05]  /*8fa0*/  @!P6 IMAD.MOV.U32 R61, RZ, RZ, R33 ;  /* 0x000000ffff3de224 */ /* 0x000fca00078e0021 */
.L_x_744:
[----:B------:R-:W-:Y:S05]  /*8fb0*/  BSYNC B3 ;  /* 0x0000000000037941 */ /* 0x000fea0003800000 */
.L_x_743:
        /* <DEDUP_REMOVED lines=44> */
.L_x_742:
[----:B------:R-:W-:Y:S05]  /*9280*/  BSYNC B2 ;  /* 0x0000000000027941 */ /* 0x000fea0003800000 */
.L_x_741:
[----:B------:R-:W0:Y:S01]  /*9290*/  I2F.U32 R33, R34 ;  /* 0x0000002200217306 */ /* 0x000e220000201000 */
        /* <DEDUP_REMOVED lines=10> */
[----:B------:R-:W-:Y:S02]  /*9340*/  SEL R107, RZ, 0x1, P3 ;  /* 0x00000001ff6b7807 */ /* 0x000fe40001800000 */
[----:B------:R-:W-:Y:S01]  /*9350*/  SEL R67, RZ, 0x1, P6 ;  /* 0x00000001ff437807 */ /* 0x000fe20003000000 */
[----:B0-----:R-:W-:Y:S01]  /*9360*/  FFMA.FTZ R33, R33, R102, 1.1641532182693481445e-10 ;  /* 0x2f00000021217423 */ /* 0x001fe20000010066 */
[----:B------:R-:W-:Y:S02]  /*9370*/  SEL R102, RZ, 0x1, P5 ;  /* 0x00000001ff667807 */ /* 0x000fe40002800000 */
[----:B------:R-:W-:Y:S02]  /*9380*/  F2FP.BF16.PACK_AB R34, R91, R88 ;  /* 0x000000585b22723e */ /* 0x000fe400000010ff */
[----:B------:R-:W-:Y:S01]  /*9390*/  FSETP.GTU.FTZ.AND P1, PT, R33, c[0x0][0x1e4], PT ;  /* 0x0000790021007a0b */ /* 0x000fe20003f3c000 */
[----:B------:R-:W-:-:S03]  /*93a0*/  IMAD.WIDE.U32 R32, R32, 0x1000000, RZ ;  /* 0x0100000020207825 */ /* 0x000fc600078e00ff */
[----:B------:R-:W-:Y:S01]  /*93b0*/  SEL R100, RZ, 0x1000000, P1 ;  /* 0x01000000ff647807 */ /* 0x000fe20000800000 */
[----:B------:R-:W-:Y:S01]  /*93c0*/  IMAD.WIDE.U32 R102, R102, 0x100, RZ ;  /* 0x0000010066667825 */ /* 0x000fe200078e00ff */
[----:B------:R-:W-:Y:S02]  /*93d0*/  FSEL R94, R35, RZ, !P1 ;  /* 0x000000ff235e7208 */ /* 0x000fe40004800000 */
[----:B------:R-:W-:Y:S02]  /*93e0*/  @P0 PRMT R35, RZ, 0x7610, R31 ;  /* 0x00007610ff230816 */ /* 0x000fe4000000001f */
[----:B------:R-:W-:Y:S02]  /*93f0*/  LOP3.LUT R102, R102, R32, R104, 0xfe, !PT ;  /* 0x0000002066667212 */ /* 0x000fe400078efe68 */
[----:B------:R-:W-:Y:S01]  /*9400*/  LOP3.LUT R32, R66, R100, R101, 0xfe, !PT ;  /* 0x0000006442207212 */ /* 0x000fe200078efe65 */
[----:B------:R-:W-:Y:S01]  /*9410*/  @P0 FADD.FTZ R94, R35, R94 ;  /* 0x0000005e235e0221 */ /* 0x000fe20000010000 */
[----:B------:R-:W-:-:S02]  /*9420*/  LEA R100, P0, R98, c[0x0][0x188], 0x4 ;  /* 0x0000620062647a11 */ /* 0x000fc400078020ff */
[----:B------:R-:W-:Y:S02]  /*9430*/  LOP3.LUT R107, R33, R32, R107, 0xfe, !PT ;  /* 0x00000020216b7212 */ /* 0x000fe400078efe6b */
[----:B------:R-:W-:Y:S02]  /*9440*/  LEA R66, P1, R98, c[0x0][0x190], 0x3 ;  /* 0x0000640062427a11 */ /* 0x000fe400078218ff */
[----:B------:R-:W-:Y:S02]  /*9450*/  LOP3.LUT R102, R102, R67, RZ, 0xfc, !PT ;  /* 0x0000004366667212 */ /* 0x000fe400078efcff */
[----:B------:R-:W-:Y:S02]  /*9460*/  F2FP.BF16.PACK_AB R33, R87, R80 ;  /* 0x000000505721723e */ /* 0x000fe400000010ff */
[----:B------:R-:W-:Y:S02]  /*9470*/  F2FP.BF16.PACK_AB R32, R83, R76 ;  /* 0x0000004c5320723e */ /* 0x000fe400000010ff */
[----:B------:R-:W-:-:S02]  /*9480*/  LEA.HI.X R101, R98, c[0x0][0x18c], RZ, 0x4, P0 ;  /* 0x0000630062657a11 */ /* 0x000fc400000f24ff */
[----:B------:R-:W-:Y:S02]  /*9490*/  F2FP.BF16.PACK_AB R35, R94, R89 ;  /* 0x000000595e23723e */ /* 0x000fe400000010ff */
[----:B------:R-:W-:Y:S02]  /*94a0*/  LEA.HI.X R67, R98, c[0x0][0x194], RZ, 0x3, P1 ;  /* 0x0000650062437a11 */ /* 0x000fe400008f1cff */
[----:B------:R-:W-:Y:S01]  /*94b0*/  LOP3.LUT R103, R103, R107, R105, 0xfe, !PT ;  /* 0x0000006b67677212 */ /* 0x000fe200078efe69 */
[----:B------:R0:W-:Y:S04]  /*94c0*/  STG.E.128 [R100.64], R32 ;  /* 0x0000002064007986 */ /* 0x0001e8000c101d06 */
[----:B------:R0:W-:Y:S02]  /*94d0*/  STG.E.64 [R66.64], R102 ;  /* 0x0000006642007986 */ /* 0x0001e4000c101b06 */
.L_x_688:
[----:B------:R-:W-:Y:S05]  /*94e0*/  BSYNC B1 ;  /* 0x0000000000017941 */ /* 0x000fea0003800000 */
.L_x_687:
[----:B0-----:R-:W-:Y:S01]  /*94f0*/  FADD.FTZ R32, RZ, R72 ;  /* 0x00000048ff207221 */ /* 0x001fe20000010000 */
[----:B------:R-:W-:-:S02]  /*9500*/  ISETP.NE.AND P0, PT, R0, RZ, PT ;  /* 0x000000ff0000720c */ /* 0x000fc40003f05270 */
        /* <DEDUP_REMOVED lines=9> */
[----:B------:R-:W-:Y:S02]  /*95a0*/  FSEL R35, R32, RZ, P0 ;  /* 0x000000ff20237208 */ /* 0x000fe40000000000 */
[----:B------:R-:W-:-:S03]  /*95b0*/  ISETP.GT.U32.AND P0, PT, R20, 0x3f, PT ;  /* 0x0000003f1400780c */ /* 0x000fc60003f04070 */
        /* <DEDUP_REMOVED lines=18> */
.L_x_755:
[----:B-1----:R-:W-:Y:S01]  /*96e0*/  FADD.FTZ R101, R35, R32 ;  /* 0x0000002023657221 */ /* 0x002fe20000010000 */
[----:B------:R-:W-:Y:S05]  /*96f0*/  BRA.DIV ~URZ, `(.L_x_746) ;  /* 0x00000cd27f007947 */ /* 0x000fea000b800000 */
[----:B------:R-:W1:Y:S01]  /*9700*/  SHFL.BFLY PT, R32, R101, 0x2, 0x1f ;  /* 0x0c401f0065207f89 */ /* 0x000e6200000e0000 */
[----:B------:R-:W-:Y:S01]  /*9710*/  ISETP.NE.AND P3, PT, R0, RZ, PT ;  /* 0x000000ff0000720c */ /* 0x000fe20003f65270 */
        /* <DEDUP_REMOVED lines=66> */
.L_x_756:
[C---:B------:R-:W-:Y:S01]  /*9b40*/  FMUL.FTZ R32, R67.reuse, R67 ;  /* 0x0000004343207220 */ /* 0x040fe20000410000 */
[----:B------:R-:W-:Y:S01]  /*9b50*/  ISETP.NE.AND P0, PT, RZ, UR8, PT ;  /* 0x00000008ff007c0c */ /* 0x000fe2000bf05270 */
[----:B------:R-:W-:Y:S01]  /*9b60*/  IMAD.MOV.U32 R34, RZ, RZ, c[0x0][0x1e0] ;  /* 0x00007800ff227624 */ /* 0x000fe200078e00ff */
[----:B------:R-:W-:Y:S01]  /*9b70*/  ISETP.NE.AND P2, PT, R0, RZ, PT ;  /* 0x000000ff0000720c */ /* 0x000fe20003f45270 */
[----:B01----:R-:W-:Y:S01]  /*9b80*/  FADD.FTZ R101, R66, R101 ;  /* 0x0000006542657221 */ /* 0x003fe20000010000 */
[----:B------:R-:W-:Y:S01]  /*9b90*/  FSEL R33, R32, RZ, P0 ;  /* 0x000000ff20217208 */ /* 0x000fe20000000000 */
[----:B------:R-:W-:Y:S01]  /*9ba0*/  BSSY B1, `(.L_x_747) ;  /* 0x000002c000017945 */ /* 0x000fe20003800000 */
[----:B------:R-:W-:Y:S01]  /*9bb0*/  FSEL R96, R67, RZ, !P0 ;  /* 0x000000ff43607208 */ /* 0x000fe20004000000 */
[----:B------:R-:W-:Y:S01]  /*9bc0*/  FFMA.FTZ R32, R101, R34, c[0x0][0x228] ;  /* 0x00008a0065207623 */ /* 0x000fe20000010022 */
[----:B------:R-:W-:-:S03]  /*9bd0*/  @!P1 MOV R34, 0x4 ;  /* 0x0000000400229802 */ /* 0x000fc60000000f00 */
[----:B------:R-:W-:Y:S02]  /*9be0*/  FADD.FTZ R101, R32, R33 ;  /* 0x0000002120657221 */ /* 0x000fe40000010000 */
[----:B------:R-:W-:Y:S02]  /*9bf0*/  @!P1 IMAD.MOV.U32 R32, RZ, RZ, 0x4 ;  /* 0x00000004ff209424 */ /* 0x000fe400078e00ff */
[C---:B------:R-:W-:Y:S02]  /*9c00*/  @!P1 IMAD.WIDE R34, R19.reuse, R34, c[0x0][0x1a0] ;  /* 0x0000680013229625 */ /* 0x040fe400078e0222 */
[----:B------:R-:W0:Y:S02]  /*9c10*/  MUFU.RSQ R101, R101 ;  /* 0x0000006500657308 */ /* 0x000e240000001400 */
[----:B------:R-:W-:Y:S01]  /*9c20*/  @!P1 IMAD.WIDE R32, R19, R32, c[0x0][0x1a8] ;  /* 0x00006a0013209625 */ /* 0x000fe200078e0220 */
[----:B------:R1:W-:Y:S04]  /*9c30*/  @!P1 STG.E [R34.64], R67 ;  /* 0x0000004322009986 */ /* 0x0003e8000c101906 */
[----:B0-----:R1:W-:Y:S01]  /*9c40*/  @!P1 STG.E [R32.64], R101 ;  /* 0x0000006520009986 */ /* 0x0013e2000c101906 */
[----:B------:R-:W-:Y:S05]  /*9c50*/  @!P2 BRA `(.L_x_748) ;  /* 0x000002000000a947 */ /* 0x000fea0003800000 */
[--C-:B-1----:R-:W-:Y:S02]  /*9c60*/  FADD.FTZ R32, R72, -R96.reuse ;  /* 0x8000006048207221 */ /* 0x102fe40000010000 */
[----:B------:R-:W-:-:S02]  /*9c70*/  FADD.FTZ R34, R79, -R96 ;  /* 0x800000604f227221 */ /* 0x000fc40000010000 */
[--C-:B------:R-:W-:Y:S02]  /*9c80*/  FADD.FTZ R66, R77, -R96.reuse ;  /* 0x800000604d427221 */ /* 0x100fe40000010000 */
[--C-:B------:R-:W-:Y:S02]  /*9c90*/  FADD.FTZ R98, R86, -R96.reuse ;  /* 0x8000006056627221 */ /* 0x100fe40000010000 */
[--C-:B------:R-:W-:Y:S02]  /*9ca0*/  FADD.FTZ R100, R84, -R96.reuse ;  /* 0x8000006054647221 */ /* 0x100fe40000010000 */
        /* <DEDUP_REMOVED lines=16> */
[----:B------:R-:W-:-:S02]  /*9db0*/  FFMA.FTZ R34, R13, R100, R6 ;  /* 0x000000640d227223 */ /* 0x000fc40000010006 */
[----:B------:R-:W-:Y:S01]  /*9dc0*/  FFMA.FTZ R67, R14, R102, R5 ;  /* 0x000000660e437223 */ /* 0x000fe20000010005 */
[----:B------:R-:W-:Y:S01]  /*9dd0*/  F2FP.BF16.PACK_AB R33, R35, R66 ;  /* 0x000000422321723e */ /* 0x000fe200000010ff */
[----:B------:R-:W-:Y:S02]  /*9de0*/  FFMA.FTZ R104, R11, R104, R4 ;  /* 0x000000680b687223 */ /* 0x000fe40000010004 */
[----:B------:R-:W-:Y:S01]  /*9df0*/  FFMA.FTZ R103, R12, R106, R3 ;  /* 0x0000006a0c677223 */ /* 0x000fe20000010003 */
[----:B------:R-:W-:Y:S01]  /*9e00*/  F2FP.BF16.PACK_AB R34, R67, R34 ;  /* 0x000000224322723e */ /* 0x000fe200000010ff */
[----:B------:R-:W-:-:S03]  /*9e10*/  IMAD.MOV.U32 R98, RZ, RZ, 0x10 ;  /* 0x00000010ff627424 */ /* 0x000fc600078e00ff */
[----:B------:R-:W-:Y:S01]  /*9e20*/  F2FP.BF16.PACK_AB R35, R103, R104 ;  /* 0x000000686723723e */ /* 0x000fe200000010ff */
[C---:B------:R-:W-:Y:S01]  /*9e30*/  IMAD.WIDE.U32 R66, R73.reuse, R98, c[0x0][0x208] ;  /* 0x0000820049427625 */ /* 0x040fe200078e0062 */
[----:B------:R-:W-:-:S04]  /*9e40*/  IADD3 R73, R73, 0x20, RZ ;  /* 0x0000002049497810 */ /* 0x000fc80007ffe0ff */
[----:B------:R0:W-:Y:S03]  /*9e50*/  STG.E.128 [R66.64], R32 ;  /* 0x0000002042007986 */ /* 0x0001e6000c101d06 */
.L_x_748:
[----:B------:R-:W-:Y:S05]  /*9e60*/  BSYNC B1 ;  /* 0x0000000000017941 */ /* 0x000fea0003800000 */
.L_x_747:
[----:B------:R-:W-:Y:S01]  /*9e70*/  ISETP.NE.AND P0, PT, R24, RZ, PT ;  /* 0x000000ff1800720c */ /* 0x000fe20003f05270 */
[----:B------:R-:W-:-:S12]  /*9e80*/  BSSY B1, `(.L_x_749) ;  /* 0x0000022000017945 */ /* 0x000fd80003800000 */
[----:B------:R-:W-:Y:S05]  /*9e90*/  @!P0 BRA `(.L_x_750) ;  /* 0x0000020000008947 */ /* 0x000fea0003800000 */
[--C-:B01----:R-:W-:Y:S02]  /*9ea0*/  FADD.FTZ R32, R74, -R96.reuse ;  /* 0x800000604a207221 */ /* 0x103fe40000010000 */
        /* <DEDUP_REMOVED lines=20> */
[----:B------:R-:W-:Y:S02]  /*9ff0*/  FFMA.FTZ R34, R27, R100, R40 ;  /* 0x000000641b227223 */ /* 0x000fe40000010028 */
        /* <DEDUP_REMOVED lines=10> */
.L_x_750:
[----:B------:R-:W-:Y:S05]  /*a0a0*/  BSYNC B1 ;  /* 0x0000000000017941 */ /* 0x000fea0003800000 */
.L_x_749:
        /* <DEDUP_REMOVED lines=25> */
[----:B------:R-:W-:Y:S02]  /*a240*/  FFMA.FTZ R96, R60, R96, R75 ;  /* 0x000000603c607223 */ /* 0x000fe4000001004b */
[----:B------:R-:W-:Y:S02]  /*a250*/  FFMA.FTZ R101, R55, R102, R70 ;  /* 0x0000006637657223 */ /* 0x000fe40000010046 */
[----:B------:R-:W-:Y:S01]  /*a260*/  FFMA.FTZ R98, R53, R98, R68 ;  /* 0x0000006235627223 */ /* 0x000fe20000010044 */
[----:B------:R-:W-:Y:S01]  /*a270*/  F2FP.BF16.PACK_AB R35, R96, R35 ;  /* 0x000000236023723e */ /* 0x000fe200000010ff */
[----:B------:R-:W-:Y:S01]  /*a280*/  IMAD.MOV.U32 R66, RZ, RZ, 0x10 ;  /* 0x00000010ff427424 */ /* 0x000fe200078e00ff */
[----:B------:R-:W-:-:S02]  /*a290*/  F2FP.BF16.PACK_AB R34, R101, R100 ;  /* 0x000000646522723e */ /* 0x000fc400000010ff */
[----:B------:R-:W-:Y:S01]  /*a2a0*/  F2FP.BF16.PACK_AB R33, R98, R33 ;  /* 0x000000216221723e */ /* 0x000fe200000010ff */
[----:B------:R-:W-:-:S05]  /*a2b0*/  IMAD.WIDE.U32 R66, R73, R66, c[0x0][0x208] ;  /* 0x0000820049427625 */ /* 0x000fca00078e0042 */
[----:B------:R0:W-:Y:S02]  /*a2c0*/  STG.E.128 [R66.64], R32 ;  /* 0x0000002042007986 */ /* 0x0001e4000c101d06 */
.L_x_752:
[----:B------:R-:W-:Y:S05]  /*a2d0*/  BSYNC B1 ;  /* 0x0000000000017941 */ /* 0x000fea0003800000 */
.L_x_751:
[----:B01----:R-:W-:-:S04]  /*a2e0*/  IMAD.MOV.U32 R32, RZ, RZ, 0x4 ;  /* 0x00000004ff207424 */ /* 0x003fc800078e00ff */
[----:B------:R-:W-:-:S05]  /*a2f0*/  IMAD R19, R32, c[0x0][0x160], R19 ;  /* 0x0000580020137a24 */ /* 0x000fca00078e0213 */
[----:B------:R-:W-:-:S13]  /*a300*/  ISETP.GE.AND P0, PT, R19, c[0x0][0x164], PT ;  /* 0x0000590013007a0c */ /* 0x000fda0003f06270 */
[----:B------:R-:W-:Y:S01]  /*a310*/  @P0 CALL.REL.NOINC `(.L_x_753) ;  /* 0x0000001000000944 */ /* 0x000fe20003c00000 */
[----:B------:R-:W-:Y:S05]  /*a320*/  BRA `(.L_x_754) ;  /* 0xffff68d000007947 */ /* 0x000fea000383ffff */
.L_x_753:
[----:B------:R-:W-:Y:S05]  /*a330*/  BSYNC B0 ;  /* 0x0000000000007941 */ /* 0x000fea0003800000 */
.L_x_570:
[----:B------:R-:W-:Y:S05]  /*a340*/  EXIT ;  /* 0x000000000000794d */ /* 0x000fea0003800000 */
.L_x_745:
[----:B------:R-:W-:Y:S01]  /*a350*/  HFMA2.MMA R103, -RZ, RZ, 0, 5.9604644775390625e-08 ;  /* 0x00000001ff677435 */ /* 0x000fe200000001ff */
[----:B------:R-:W-:Y:S01]  /*a360*/  IMAD.MOV.U32 R34, RZ, RZ, R35 ;  /* 0x000000ffff227224 */ /* 0x000fe200078e0023 */
[----:B------:R-:W-:Y:S01]  /*a370*/  MOV R32, 0xa3b0 ;  /* 0x0000a3b000207802 */ /* 0x000fe20000000f00 */
[----:B------:R-:W-:Y:S02]  /*a380*/  IMAD.MOV.U32 R66, RZ, RZ, 0x1f ;  /* 0x0000001fff427424 */ /* 0x000fe400078e00ff */
[----:B------:R-:W-:Y:S02]  /*a390*/  IMAD.MOV.U32 R105, RZ, RZ, -0x1 ;  /* 0xffffffffff697424 */ /* 0x000fe400078e00ff */
[----:B------:R-:W-:Y:S05]  /*a3a0*/  CALL.REL.NOINC `($__internal_8_$__cuda_sm70_shflsync_bfly_p) ;  /* 0x000006d000007944 */ /* 0x000fea0003c00000 */
[----:B-1----:R-:W-:Y:S01]  /*a3b0*/  IMAD.MOV.U32 R32, RZ, RZ, R66 ;  /* 0x000000ffff207224 */ /* 0x002fe200078e0042 */
[----:B0-----:R-:W-:Y:S05]  /*a3c0*/  BRA `(.L_x_755) ;  /* 0xfffff31000007947 */ /* 0x001fea000383ffff */
.L_x_746:
[----:B------:R-:W-:Y:S01]  /*a3d0*/  IMAD.MOV.U32 R34, RZ, RZ, R101 ;  /* 0x000000ffff227224 */ /* 0x000fe200078e0065 */
[----:B------:R-:W-:Y:S01]  /*a3e0*/  MOV R105, 0xffffffff ;  /* 0xffffffff00697802 */ /* 0x000fe20000000f00 */
[----:B------:R-:W-:Y:S01]  /*a3f0*/  IMAD.MOV.U32 R103, RZ, RZ, 0x2 ;  /* 0x00000002ff677424 */ /* 0x000fe200078e00ff */
[----:B------:R-:W-:Y:S01]  /*a400*/  MOV R32, 0xa430 ;  /* 0x0000a43000207802 */ /* 0x000fe20000000f00 */
[----:B------:R-:W-:-:S02]  /*a410*/  IMAD.MOV.U32 R66, RZ, RZ, 0x1f ;  /* 0x0000001fff427424 */ /* 0x000fc400078e00ff */
[----:B0-----:R-:W-:Y:S05]  /*a420*/  CALL.REL.NOINC `($__internal_8_$__cuda_sm70_shflsync_bfly_p) ;  /* 0x0000065000007944 */ /* 0x001fea0003c00000 */
[----:B01----:R-:W-:Y:S01]  /*a430*/  FADD.FTZ R34, R101, R66 ;  /* 0x0000004265227221 */ /* 0x003fe20000010000 */
[----:B------:R-:W-:Y:S01]  /*a440*/  MOV R32, 0xa490 ;  /* 0x0000a49000207802 */ /* 0x000fe20000000f00 */
[----:B------:R-:W-:-:S02]  /*a450*/  IMAD.MOV.U32 R103, RZ, RZ, 0x4 ;  /* 0x00000004ff677424 */ /* 0x000fc400078e00ff */
[----:B------:R-:W-:Y:S02]  /*a460*/  IMAD.MOV.U32 R66, RZ, RZ, 0x1f ;  /* 0x0000001fff427424 */ /* 0x000fe400078e00ff */
[----:B------:R-:W-:Y:S02]  /*a470*/  IMAD.MOV.U32 R105, RZ, RZ, -0x1 ;  /* 0xffffffffff697424 */ /* 0x000fe400078e00ff */
[----:B------:R-:W-:Y:S05]  /*a480*/  CALL.REL.NOINC `($__internal_8_$__cuda_sm70_shflsync_bfly_p) ;  /* 0x000005f000007944 */ /* 0x000fea0003c00000 */
[----:B01----:R-:W-:Y:S01]  /*a490*/  FADD.FTZ R34, R34, R66 ;  /* 0x0000004222227221 */ /* 0x003fe20000010000 */
[----:B------:R-:W-:Y:S01]  /*a4a0*/  MOV R32, 0xa4f0 ;  /* 0x0000a4f000207802 */ /* 0x000fe20000000f00 */
[----:B------:R-:W-:Y:S02]  /*a4b0*/  IMAD.MOV.U32 R103, RZ, RZ, 0x8 ;  /* 0x00000008ff677424 */ /* 0x000fe400078e00ff */
[----:B------:R-:W-:Y:S02]  /*a4c0*/  IMAD.MOV.U32 R66, RZ, RZ, 0x1f ;  /* 0x0000001fff427424 */ /* 0x000fe400078e00ff */
[----:B------:R-:W-:Y:S02]  /*a4d0*/  IMAD.MOV.U32 R105, RZ, RZ, -0x1 ;  /* 0xffffffffff697424 */ /* 0x000fe400078e00ff */
[----:B------:R-:W-:Y:S05]  /*a4e0*/  CALL.REL.NOINC `($__internal_8_$__cuda_sm70_shflsync_bfly_p) ;  /* 0x0000059000007944 */ /* 0x000fea0003c00000 */
[----:B0-----:R-:W-:Y:S01]  /*a4f0*/  HFMA2.MMA R103, -RZ, RZ, 0, 9.5367431640625e-07 ;  /* 0x00000010ff677435 */ /* 0x001fe200000001ff */
[----:B-1----:R-:W-:Y:S01]  /*a500*/  FADD.FTZ R34, R34, R66 ;  /* 0x0000004222227221 */ /* 0x002fe20000010000 */
[----:B------:R-:W-:Y:S01]  /*a510*/  MOV R32, 0xa550 ;  /* 0x0000a55000207802 */ /* 0x000fe20000000f00 */
[----:B------:R-:W-:-:S02]  /*a520*/  IMAD.MOV.U32 R66, RZ, RZ, 0x1f ;  /* 0x0000001fff427424 */ /* 0x000fc400078e00ff */
[----:B------:R-:W-:Y:S02]  /*a530*/  IMAD.MOV.U32 R105, RZ, RZ, -0x1 ;  /* 0xffffffffff697424 */ /* 0x000fe400078e00ff */
[----:B------:R-:W-:Y:S05]  /*a540*/  CALL.REL.NOINC `($__internal_8_$__cuda_sm70_shflsync_bfly_p) ;  /* 0x0000053000007944 */ /* 0x000fea0003c00000 */
[----:B-1----:R-:W-:Y:S01]  /*a550*/  FADD.FTZ R66, R34, R66 ;  /* 0x0000004222427221 */ /* 0x002fe20000010000 */
[----:B------:R-:W-:Y:S01]  /*a560*/  ISETP.NE.AND P3, PT, R0, RZ, PT ;  /* 0x000000ff0000720c */ /* 0x000fe20003f65270 */
[----:B0-----:R-:W-:Y:S02]  /*a570*/  IMAD.MOV.U32 R103, RZ, RZ, 0x1 ;  /* 0x00000001ff677424 */ /* 0x001fe400078e00ff */
[----:B------:R-:W-:Y:S02]  /*a580*/  FMUL.FTZ R67, R66, c[0x0][0x1e0] ;  /* 0x0000780042437a20 */ /* 0x000fe40000410000 */
[----:B------:R-:W-:Y:S02]  /*a590*/  IMAD.MOV.U32 R105, RZ, RZ, -0x1 ;  /* 0xffffffffff697424 */ /* 0x000fe400078e00ff */
[--C-:B------:R-:W-:Y:S02]  /*a5a0*/  FADD.FTZ R32, R72, -R67.reuse ;  /* 0x8000004348207221 */ /* 0x100fe40000010000 */
[----:B------:R-:W-:-:S02]  /*a5b0*/  FADD.FTZ R33, R79, -R67 ;  /* 0x800000434f217221 */ /* 0x000fc40000010000 */
[----:B------:R-:W-:Y:S02]  /*a5c0*/  FFMA.FTZ R32, R32, R32, RZ ;  /* 0x0000002020207223 */ /* 0x000fe400000100ff */
        /* <DEDUP_REMOVED lines=45> */
[----:B------:R-:W-:-:S02]  /*a8a0*/  IMAD.MOV.U32 R66, RZ, RZ, 0x1f ;  /* 0x0000001fff427424 */ /* 0x000fc400078e00ff */
[----:B------:R-:W-:Y:S01]  /*a8b0*/  @P2 FFMA.FTZ R34, R32, R32, R35 ;  /* 0x0000002020222223 */ /* 0x000fe20000010023 */
[----:B------:R-:W-:Y:S02]  /*a8c0*/  MOV R32, 0xa8e0 ;  /* 0x0000a8e000207802 */ /* 0x000fe40000000f00 */
[----:B------:R-:W-:Y:S05]  /*a8d0*/  CALL.REL.NOINC `($__internal_8_$__cuda_sm70_shflsync_bfly_p) ;  /* 0x000001a000007944 */ /* 0x000fea0003c00000 */
[----:B01----:R-:W-:Y:S01]  /*a8e0*/  FADD.FTZ R34, R34, R66 ;  /* 0x0000004222227221 */ /* 0x003fe20000010000 */
[----:B------:R-:W-:Y:S01]  /*a8f0*/  MOV R66, 0x1f ;  /* 0x0000001f00427802 */ /* 0x000fe20000000f00 */
[----:B------:R-:W-:Y:S01]  /*a900*/  IMAD.MOV.U32 R103, RZ, RZ, 0x2 ;  /* 0x00000002ff677424 */ /* 0x000fe200078e00ff */
[----:B------:R-:W-:Y:S01]  /*a910*/  MOV R32, 0xa940 ;  /* 0x0000a94000207802 */ /* 0x000fe20000000f00 */
[----:B------:R-:W-:Y:S02]  /*a920*/  IMAD.MOV.U32 R105, RZ, RZ, -0x1 ;  /* 0xffffffffff697424 */ /* 0x000fe400078e00ff */
[----:B------:R-:W-:Y:S05]  /*a930*/  CALL.REL.NOINC `($__internal_8_$__cuda_sm70_shflsync_bfly_p) ;  /* 0x0000014000007944 */ /* 0x000fea0003c00000 */
[----:B01----:R-:W-:Y:S01]  /*a940*/  FADD.FTZ R34, R34, R66 ;  /* 0x0000004222227221 */ /* 0x003fe20000010000 */
[----:B------:R-:W-:Y:S01]  /*a950*/  MOV R32, 0xa9a0 ;  /* 0x0000a9a000207802 */ /* 0x000fe20000000f00 */
[----:B------:R-:W-:Y:S02]  /*a960*/  IMAD.MOV.U32 R103, RZ, RZ, 0x4 ;  /* 0x00000004ff677424 */ /* 0x000fe400078e00ff */
[----:B------:R-:W-:Y:S02]  /*a970*/  IMAD.MOV.U32 R66, RZ, RZ, 0x1f ;  /* 0x0000001fff427424 */ /* 0x000fe400078e00ff */
[----:B------:R-:W-:-:S02]  /*a980*/  IMAD.MOV.U32 R105, RZ, RZ, -0x1 ;  /* 0xffffffffff697424 */ /* 0x000fc400078e00ff */
[----:B------:R-:W-:Y:S05]  /*a990*/  CALL.REL.NOINC `($__internal_8_$__cuda_sm70_shflsync_bfly_p) ;  /* 0x000000e000007944 */ /* 0x000fea0003c00000 */
[----:B01----:R-:W-:Y:S01]  /*a9a0*/  FADD.FTZ R34, R34, R66 ;  /* 0x0000004222227221 */ /* 0x003fe20000010000 */
[----:B------:R-:W-:Y:S01]  /*a9b0*/  MOV R105, 0xffffffff ;  /* 0xffffffff00697802 */ /* 0x000fe20000000f00 */
[----:B------:R-:W-:Y:S01]  /*a9c0*/  IMAD.MOV.U32 R103, RZ, RZ, 0x8 ;  /* 0x00000008ff677424 */ /* 0x000fe200078e00ff */
[----:B------:R-:W-:Y:S01]  /*a9d0*/  MOV R32, 0xaa00 ;  /* 0x0000aa0000207802 */ /* 0x000fe20000000f00 */
[----:B------:R-:W-:-:S02]  /*a9e0*/  IMAD.MOV.U32 R66, RZ, RZ, 0x1f ;  /* 0x0000001fff427424 */ /* 0x000fc400078e00ff */
[----:B------:R-:W-:Y:S05]  /*a9f0*/  CALL.REL.NOINC `($__internal_8_$__cuda_sm70_shflsync_bfly_p) ;  /* 0x0000008000007944 */ /* 0x000fea0003c00000 */
[----:B-1----:R-:W-:Y:S01]  /*aa00*/  FADD.FTZ R101, R34, R66 ;  /* 0x0000004222657221 */ /* 0x002fe20000010000 */
[----:B------:R-:W-:Y:S01]  /*aa10*/  MOV R32, 0xaa70 ;  /* 0x0000aa7000207802 */ /* 0x000fe20000000f00 */
[----:B0-----:R-:W-:-:S02]  /*aa20*/  IMAD.MOV.U32 R103, RZ, RZ, 0x10 ;  /* 0x00000010ff677424 */ /* 0x001fc400078e00ff */
[----:B------:R-:W-:Y:S02]  /*aa30*/  IMAD.MOV.U32 R66, RZ, RZ, 0x1f ;  /* 0x0000001fff427424 */ /* 0x000fe400078e00ff */
[----:B------:R-:W-:Y:S02]  /*aa40*/  IMAD.MOV.U32 R105, RZ, RZ, -0x1 ;  /* 0xffffffffff697424 */ /* 0x000fe400078e00ff */
[----:B------:R-:W-:Y:S02]  /*aa50*/  IMAD.MOV.U32 R34, RZ, RZ, R101 ;  /* 0x000000ffff227224 */ /* 0x000fe400078e0065 */
[----:B------:R-:W-:Y:S05]  /*aa60*/  CALL.REL.NOINC `($__internal_8_$__cuda_sm70_shflsync_bfly_p) ;  /* 0x0000001000007944 */ /* 0x000fea0003c00000 */
[----:B01----:R-:W-:Y:S05]  /*aa70*/  BRA `(.L_x_756) ;  /* 0xfffff0c000007947 */ /* 0x003fea000383ffff */
        .weak           $__internal_8_$__cuda_sm70_shflsync_bfly_p
        .type           $__internal_8_$__cuda_sm70_shflsync_bfly_p,@function
        .size           $__internal_8_$__cuda_sm70_shflsync_bfly_p,(.L_x_22176 - $__internal_8_$__cuda_sm70_shflsync_bfly_p)
$__internal_8_$__cuda_sm70_shflsync_bfly_p:
[----:B------:R-:W-:Y:S01]  /*aa80*/  IMAD.MOV.U32 R33, RZ, RZ, 0x0 ;  /* 0x00000000ff217424 */ /* 0x000fe200078e00ff */
[----:B------:R-:W-:Y:S04]  /*aa90*/  WARPSYNC R105 ;  /* 0x0000006900007348 */ /* 0x000fe80003800000 */
[----:B------:R0:W1:Y:S01]  /*aaa0*/  SHFL.BFLY PT, R66, R34, R103, R66 ;  /* 0x0c00006722427389 */ /* 0x00006200000e0042 */
[----:B------:R-:W-:Y:S05]  /*aab0*/  RET.REL.NODEC R32 `(_ZN10layer_norm13ln_fwd_kernelINS_13Kernel_traitsI13__nv_bfloat16S2_S2_S2_fjLj768ELj1ELj4ELj1ELj16ENS_18Kernel_traits_baseILj768ES2_S2_S2_S2_fjLj128EEEEELb1ELb0ELb0ELb0EEEvNS_9FwdParamsE) ;  /* 0xffff554020007950 */ /* 0x000fea0003c3ffff */
.L_x_757:
        /* <DEDUP_REMOVED lines=12> */
.L_x_22176:


//--------------------- .text._ZN10layer_norm13ln_fwd_kernelINS_13Kernel_traitsI13__nv_bfloat16S2_S2_S2_fjLj768ELj1ELj4ELj1ELj16ENS_18Kernel_traits_baseILj768ES2_S2_S2_S2_fjLj128EEEEELb1ELb0ELb0ELb1EEEvNS_9FwdParamsE --------------------------
	.section	.text._ZN10layer_norm13ln_fwd_kernelINS_13Kernel_traitsI13__nv_bfloat16S2_S2_S2_fjLj768ELj1ELj4ELj1ELj16ENS_18Kernel_traits_baseILj768ES2_S2_S2_S2_fjLj128EEEEELb1ELb0ELb0ELb1EEEvNS_9FwdParamsE,"ax",@progbits
	.sectioninfo	@"SHI_REGISTERS=96"
	.align	128
        .global         _ZN10layer_norm13ln_fwd_kernelINS_13Kernel_traitsI13__nv_bfloat16S2_S2_S2_fjLj768ELj1ELj4ELj1ELj16ENS_18Kernel_traits_baseILj768ES2_S2_S2_S2_fjLj128EEEEELb1ELb0ELb0ELb1EEEvNS_9FwdParamsE
        .type           _ZN10layer_norm13ln_fwd_kernelINS_13Kernel_traitsI13__nv_bfloat16S2_S2_S2_fjLj768ELj1ELj4ELj1ELj16ENS_18Kernel_traits_baseILj768ES2_S2_S2_S2_fjLj128EEEEELb1ELb0ELb0ELb1EEEvNS_9FwdParamsE,@function
        .size           _ZN10layer_norm13ln_fwd_kernelINS_13Kernel_traitsI13__nv_bfloat16S2_S2_S2_fjLj768ELj1ELj4ELj1ELj16ENS_18Kernel_traits_baseILj768ES2_S2_S2_S2_fjLj128EEEEELb1ELb0ELb0ELb1EEEvNS_9FwdParamsE,(.L_x_22177 - _ZN10layer_norm13ln_fwd_kernelINS_13Kernel_traitsI13__nv_bfloat16S2_S2_S2_fjLj768ELj1ELj4ELj1ELj16ENS_18Kernel_traits_baseILj768ES2_S2_S2_S2_fjLj128EEEEELb1ELb0ELb0ELb1EEEvNS_9FwdParamsE)
        .other          _ZN10layer_norm13ln_fwd_kernelINS_13Kernel_traitsI13__nv_bfloat16S2_S2_S2_fjLj768ELj1ELj4ELj1ELj16ENS_18Kernel_traits_baseILj768ES2_S2_S2_S2_fjLj128EEEEELb1ELb0ELb0ELb1EEEvNS_9FwdParamsE,@"STO_CUDA_ENTRY STV_DEFAULT"
_ZN10layer_norm13ln_fwd_kernelINS_13Kernel_traitsI13__nv_bfloat16S2_S2_S2_fjLj768ELj1ELj4ELj1ELj16ENS_18Kernel_traits_baseILj768ES2_S2_S2_S2_fjLj128EEEEELb1ELb0ELb0ELb1EEEvNS_9FwdParamsE:
.text._ZN10layer_norm13ln_fwd_kernelINS_13Kernel_traitsI13__nv_bfloat16S2_S2_S2_fjLj768ELj1ELj4ELj1ELj16ENS_18Kernel_traits_baseILj768ES2_S2_S2_S2_fjLj128EEEEELb1ELb0ELb0ELb1EEEvNS_9FwdParamsE:
[----:B------:R-:W-:Y:S02]  /*0000*/  IMAD.MOV.U32 R1, RZ, RZ, c[0x0][0x28] ;  /* 0x00000a00ff017624 */ /* 0x000fe400078e00ff */
[----:B------:R-:W-:Y:S02]  /*0010*/  ULDC.U8 UR4, c[0x0][0x244] ;  /* 0x0000910000047ab9 */ /* 0x000fe40000000000 */
[----:B------:R-:W-:Y:S01]  /*0020*/  ISETP.NE.AND P0, PT, RZ, UR4, PT ;  /* 0x00000004ff007c0c */ /* 0x000fe2000bf05270 */
[----:B------:R-:W-:Y:S02]  /*0030*/  ULDC.64 UR4, c[0x0][0x230] ;  /* 0x00008c0000047ab9 */ /* 0x000fe40000000a00 */
[----:B------:R-:W-:Y:S01]  /*0040*/  IMAD.U32 R2, RZ, RZ, UR4 ;  /* 0x00000004ff027e24 */ /* 0x000fe2000f8e00ff */
[----:B------:R-:W-:Y:S01]  /*0050*/  ULDC.64 UR6, c[0x0][0x118] ;  /* 0x0000460000067ab9 */ /* 0x000fe20000000a00 */
[----:B------:R-:W-:Y:S01]  /*0060*/  IMAD.U32 R3, RZ, RZ, UR5 ;  /* 0x00000005ff037e24 */ /* 0x000fe2000f8e00ff */
[----:B------:R-:W-:Y:S01]  /*0070*/  MOV R63, c[0x0][0x23c] ;  /* 0x00008f00003f7a02 */ /* 0x000fe20000000f00 */
[----:B------:R-:W-:-:S06]  /*0080*/  IMAD.MOV.U32 R62, RZ, RZ, c[0x0][0x238] ;  /* 0x00008e00ff3e7624 */ /* 0x000fcc00078e00ff */
[----:B------:R-:W2:Y:S01]  /*0090*/  @P0 LDG.E.64 R2, [R2.64] ;  /* 0x0000000602020981 */ /* 0x000ea2000c1e1b00 */
[----:B------:R-:W-:Y:S02]  /*00a0*/  @P0 IMAD.MOV.U32 R8, RZ, RZ, R62 ;  /* 0x000000ffff080224 */ /* 0x000fe400078e003e */
[----:B------:R-:W-:-:S05]  /*00b0*/  @P0 IMAD.MOV.U32 R9, RZ, RZ, R63 ;  /* 0x000000ffff090224 */ /* 0x000fca00078e003f */
[----:B------:R-:W3:Y:S04]  /*00c0*/  @P0 LDG.E.64 R4, [R8.64] ;  /* 0x0000000608040981 */ /* 0x000ee8000c1e1b00 */
[----:B------:R-:W0:Y:S04]  /*00d0*/  S2R R15, SR_TID.X ;  /* 0x00000000000f7919 */ /* 0x000e280000002100 */
[----:B------:R-:W0:Y:S02]  /*00e0*/  S2R R16, SR_CTAID.X ;  /* 0x0000000000107919 */ /* 0x000e240000002500 */
[----:B0-----:R-:W-:-:S04]  /*00f0*/  IMAD R51, R16, c[0x0][0x0], R15 ;  /* 0x0000000010337a24 */ /* 0x001fc800078e020f */
[----:B------:R-:W-:Y:S01]  /*0100*/  IMAD.WIDE.U32 R6, R51, -0x326172a9, RZ ;  /* 0xcd9e8d5733067825 */ /* 0x000fe200078e00ff */
[----:B--2---:R-:W0:Y:S08]  /*0110*/  @P0 R2UR UR4, R2 ;  /* 0x00000000020403c2 */ /* 0x004e3000000e0000 */
[----:B------:R1:W2:Y:S01]  /*0120*/  @P0 R2UR UR5, R3 ;  /* 0x00000000030503c2 */ /* 0x0002a200000e0000 */
[----:B---3--:R-:W-:-:S05]  /*0130*/  @P0 IADD3 R62, P1, R4, c[0x0][0x240], RZ ;  /* 0x00009000043e0a10 */ /* 0x008fca0007f3e0ff */
[----:B------:R-:W-:Y:S01]  /*0140*/  @P0 IMAD.X R63, RZ, RZ, R5, P1 ;  /* 0x000000ffff3f0224 */ /* 0x000fe200008e0605 */
[----:B------:R-:W-:-:S04]  /*0150*/  ISETP.NE.U32.AND P0, PT, RZ, c[0x0][0x218], PT ;  /* 0x00008600ff007a0c */ /* 0x000fc80003f05070 */
[--C-:B------:R-:W-:Y:S02]  /*0160*/  SHF.R.U64 R53, R62, 0x2, R63.reuse ;  /* 0x000000023e357819 */ /* 0x100fe4000000123f */
[----:B------:R-:W-:Y:S02]  /*0170*/  SHF.R.U32.HI R54, RZ, 0x2, R63 ;  /* 0x00000002ff367819 */ /* 0x000fe4000001163f */
[----:B------:R-:W-:Y:S01]  /*0180*/  ISETP.NE.AND.EX P0, PT, RZ, c[0x0][0x21c], PT, P0 ;  /* 0x00008700ff007a0c */ /* 0x000fe20003f05300 */
        /* <DEDUP_REMOVED lines=8> */
[----:B------:R-:W-:Y:S01]  /*0210*/  IMAD.SHL.U32 R0, R15, 0x10, RZ ;  /* 0x000000100f007824 */ /* 0x000fe200078e00ff */
[----:B------:R-:W-:-:S02]  /*0220*/  UIADD3 UR12, UR5, 0x76cf5d0a, URZ ;  /* 0x76cf5d0a050c7890 */ /* 0x000fc4000fffe03f */
[----:B------:R-:W-:Y:S01]  /*0230*/  IMAD.WIDE.U32 R8, R8, -0x326172a9, RZ ;  /* 0xcd9e8d5708087825 */ /* 0x000fe200078e00ff */
[----:B------:R-:W-:Y:S01]  /*0240*/  UIADD3 UR14, UR5, 0x32370b8f, URZ ;  /* 0x32370b8f050e7890 */ /* 0x000fe2000fffe03f */
[----:B------:R-:W-:Y:S01]  /*0250*/  LOP3.LUT R7, R3, UR10, R4, 0x96, !PT ;  /* 0x0000000a03077c12 */ /* 0x000fe2000f8e9604 */
[----:B------:R-:W-:Y:S01]  /*0260*/  UIADD3 UR15, UR4, 0x78dde6e4, URZ ;  /* 0x78dde6e4040f7890 */ /* 0x000fe2000fffe03f */
[----:B------:R-:W-:Y:S01]  /*0270*/  LOP3.LUT R0, R0, 0x1f0, RZ, 0xc0, !PT ;  /* 0x000001f000007812 */ /* 0x000fe200078ec0ff */
[----:B------:R-:W-:Y:S01]  /*0280*/  UIADD3 UR16, UR5, -0x126145ec, URZ ;  /* 0xed9eba1405107890 */ /* 0x000fe2000fffe03f */
[----:B------:R-:W-:Y:S01]  /*0290*/  LOP3.LUT R4, R9, UR9, R6, 0x96, !PT ;  /* 0x0000000909047c12 */ /* 0x000fe2000f8e9606 */
[----:B------:R-:W-:Y:S01]  /*02a0*/  IMAD.WIDE.U32 R6, R7, -0x326172a9, RZ ;  /* 0xcd9e8d5707067825 */ /* 0x000fe200078e00ff */
[----:B------:R-:W-:Y:S01]  /*02b0*/  IADD3 R28, P1, R0, c[0x0][0x218], RZ ;  /* 0x00008600001c7a10 */ /* 0x000fe20007f3e0ff */
[----:B------:R-:W-:Y:S02]  /*02c0*/  UIADD3 UR17, UR4, 0x1715609d, URZ ;  /* 0x1715609d04117890 */ /* 0x000fe4000fffe03f */
[----:B------:R-:W-:Y:S01]  /*02d0*/  IMAD.WIDE.U32 R4, R4, -0x2daee0ad, RZ ;  /* 0xd2511f5304047825 */ /* 0x000fe200078e00ff */
[----:B------:R-:W-:-:S02]  /*02e0*/  LOP3.LUT R3, R7, UR11, R8, 0x96, !PT ;  /* 0x0000000b07037c12 */ /* 0x000fc4000f8e9608 */
[----:B------:R-:W-:Y:S02]  /*02f0*/  IADD3.X R29, RZ, c[0x0][0x21c], RZ, P1, !PT ;  /* 0x00008700ff1d7a10 */ /* 0x000fe40000ffe4ff */
[----:B------:R-:W-:Y:S01]  /*0300*/  LOP3.LUT R8, R5, UR12, R2, 0x96, !PT ;  /* 0x0000000c05087c12 */ /* 0x000fe2000f8e9602 */
[----:B------:R-:W-:Y:S02]  /*0310*/  IMAD.WIDE.U32 R2, R3, -0x2daee0ad, RZ ;  /* 0xd2511f5303027825 */ /* 0x000fe400078e00ff */
[----:B------:R0:W5:Y:S02]  /*0320*/  @P0 LDG.E.128 R44, [R28.64+0x200] ;  /* 0x000200061c2c0981 */ /* 0x000164000c1e1d00 */
[----:B------:R-:W-:Y:S01]  /*0330*/  IMAD.WIDE.U32 R8, R8, -0x326172a9, RZ ;  /* 0xcd9e8d5708087825 */ /* 0x000fe200078e00ff */
[----:B------:R-:W-:-:S04]  /*0340*/  LOP3.LUT R7, R3, UR14, R4, 0x96, !PT ;  /* 0x0000000e03077c12 */ /* 0x000fc8000f8e9604 */
[----:B------:R-:W-:Y:S01]  /*0350*/  LOP3.LUT R4, R9, UR13, R6, 0x96, !PT ;  /* 0x0000000d09047c12 */ /* 0x000fe2000f8e9606 */
[----:B------:R-:W-:-:S04]  /*0360*/  IMAD.WIDE.U32 R6, R7, -0x326172a9, RZ ;  /* 0xcd9e8d5707067825 */ /* 0x000fc800078e00ff */
[----:B------:R-:W-:Y:S01]  /*0370*/  IMAD.WIDE.U32 R4, R4, -0x2daee0ad, RZ ;  /* 0xd2511f5304047825 */ /* 0x000fe200078e00ff */
[----:B------:R-:W-:Y:S02]  /*0380*/  LOP3.LUT R3, R7, UR15, R8, 0x96, !PT ;  /* 0x0000000f07037c12 */ /* 0x000fe4000f8e9608 */
[----:B------:R0:W5:Y:S02]  /*0390*/  @P0 LDG.E.128 R8, [R28.64] ;  /* 0x000000061c080981 */ /* 0x000164000c1e1d00 */
[----:B------:R-:W-:Y:S02]  /*03a0*/  LOP3.LUT R12, R5, UR16, R2, 0x96, !PT ;  /* 0x00000010050c7c12 */ /* 0x000fe4000f8e9602 */
[----:B0-----:R-:W5:Y:S01]  /*03b0*/  @P0 LDG.E.128 R28, [R28.64+0x400] ;  /* 0x000400061c1c0981 */ /* 0x001f62000c1e1d00 */
[----:B------:R-:W-:Y:S01]  /*03c0*/  UIADD3 UR18, UR5, -0x56f99767, URZ ;  /* 0xa906689905127890 */ /* 0x000fe2000fffe03f */
[----:B------:R-:W-:-:S04]  /*03d0*/  IMAD.WIDE.U32 R2, R3, -0x2daee0ad, RZ ;  /* 0xd2511f5303027825 */ /* 0x000fc800078e00ff */
[----:B------:R-:W-:Y:S01]  /*03e0*/  IMAD.WIDE.U32 R12, R12, -0x326172a9, RZ ;  /* 0xcd9e8d570c0c7825 */ /* 0x000fe200078e00ff */
[----:B------:R-:W-:-:S04]  /*03f0*/  LOP3.LUT R7, R3, UR18, R4, 0x96, !PT ;  /* 0x0000001203077c12 */ /* 0x000fc8000f8e9604 */
[----:B------:R-:W-:Y:S01]  /*0400*/  LOP3.LUT R4, R13, UR17, R6, 0x96, !PT ;  /* 0x000000110d047c12 */ /* 0x000fe2000f8e9606 */
[----:B------:R-:W-:Y:S01]  /*0410*/  UIADD3 UR19, UR4, -0x4ab325aa, URZ ;  /* 0xb54cda5604137890 */ /* 0x000fe2000fffe03f */
[----:B------:R-:W-:Y:S01]  /*0420*/  IMAD.WIDE.U32 R6, R7, -0x326172a9, RZ ;  /* 0xcd9e8d5707067825 */ /* 0x000fe200078e00ff */
[----:B------:R-:W-:Y:S01]  /*0430*/  UIADD3 UR20, UR5, 0x646e171e, URZ ;  /* 0x646e171e05147890 */ /* 0x000fe2000fffe03f */
[----:B------:R-:W-:Y:S02]  /*0440*/  SHF.R.U32.HI R3, RZ, 0x5, R15 ;  /* 0x00000005ff037819 */ /* 0x000fe4000001160f */
[----:B------:R-:W-:Y:S01]  /*0450*/  IMAD.WIDE.U32 R4, R4, -0x2daee0ad, RZ ;  /* 0xd2511f5304047825 */ /* 0x000fe200078e00ff */
[----:B------:R-:W-:-:S03]  /*0460*/  LOP3.LUT R12, R7, UR19, R12, 0x96, !PT ;  /* 0x00000013070c7c12 */ /* 0x000fc6000f8e960c */
[----:B------:R-:W-:Y:S01]  /*0470*/  IMAD R3, R16, 0x4, R3 ;  /* 0x0000000410037824 */ /* 0x000fe200078e0203 */
[----:B------:R-:W-:Y:S01]  /*0480*/  LOP3.LUT R14, R5, UR20, R2, 0x96, !PT ;  /* 0x00000014050e7c12 */ /* 0x000fe2000f8e9602 */
[----:B------:R-:W-:Y:S01]  /*0490*/  UIADD3 UR21, UR4, 0x5384540f, URZ ;  /* 0x5384540f04157890 */ /* 0x000fe2000fffe03f */
[----:B------:R-:W-:Y:S01]  /*04a0*/  IMAD.WIDE.U32 R12, R12, -0x2daee0ad, RZ ;  /* 0xd2511f530c0c7825 */ /* 0x000fe200078e00ff */
[----:B------:R-:W-:Y:S01]  /*04b0*/  UIADD3 UR22, UR5, 0x1fd5c5a3, URZ ;  /* 0x1fd5c5a305167890 */ /* 0x000fe2000fffe03f */
[----:B------:R-:W-:Y:S02]  /*04c0*/  ISETP.GE.AND P1, PT, R3, c[0x0][0x164], PT ;  /* 0x0000590003007a0c */ /* 0x000fe40003f26270 */
[----:B------:R-:W-:-:S03]  /*04d0*/  IMAD.WIDE.U32 R14, R14, -0x326172a9, RZ ;  /* 0xcd9e8d570e0e7825 */ /* 0x000fc600078e00ff */
[----:B------:R-:W-:Y:S02]  /*04e0*/  LOP3.LUT R37, R13, UR22, R4, 0x96, !PT ;  /* 0x000000160d257c12 */ /* 0x000fe4000f8e9604 */
[----:B------:R-:W-:Y:S01]  /*04f0*/  LOP3.LUT R35, R15, UR21, R6, 0x96, !PT ;  /* 0x000000150f237c12 */ /* 0x000fe2000f8e9606 */
[----:B------:R-:W-:Y:S01]  /*0500*/  UIADD3 UR23, UR4, -0xe443238, URZ ;  /* 0xf1bbcdc804177890 */ /* 0x000fe2000fffe03f */
[----:B------:R-:W-:Y:S01]  /*0510*/  IADD3 R4, P2, R0, c[0x0][0x1b0], RZ ;  /* 0x00006c0000047a10 */ /* 0x000fe20007f5e0ff */
[----:B------:R-:W-:Y:S01]  /*0520*/  UIADD3 UR24, UR5, -0x24c28bd8, URZ ;  /* 0xdb3d742805187890 */ /* 0x000fe2000fffe03f */
[----:B------:R-:W-:-:S04]  /*0530*/  IMAD.HI.U32 R13, R37, -0x326172a9, RZ ;  /* 0xcd9e8d57250d7827 */ /* 0x000fc800078e00ff */
[----:B------:R-:W-:Y:S01]  /*0540*/  IMAD.HI.U32 R7, R35, -0x2daee0ad, RZ ;  /* 0xd2511f5323077827 */ /* 0x000fe200078e00ff */
[----:B------:R-:W-:-:S03]  /*0550*/  LOP3.LUT R32, R13, UR23, R14, 0x96, !PT ;  /* 0x000000170d207c12 */ /* 0x000fc6000f8e960e */
[----:B------:R-:W-:Y:S01]  /*0560*/  IMAD.X R5, RZ, RZ, c[0x0][0x1b4], P2 ;  /* 0x00006d00ff057624 */ /* 0x000fe200010e06ff */
[----:B------:R-:W-:Y:S01]  /*0570*/  LOP3.LUT R52, R7, UR24, R12, 0x96, !PT ;  /* 0x0000001807347c12 */ /* 0x000fe2000f8e960c */
[----:B------:R-:W-:Y:S06]  /*0580*/  @P1 EXIT ;  /* 0x000000000000194d */ /* 0x000fec0003800000 */
[----:B-----5:R-:W-:Y:S01]  /*0590*/  @!P0 CS2R R8, SRZ ;  /* 0x0000000000088805 */ /* 0x020fe2000001ff00 */
[----:B------:R-:W-:Y:S01]  /*05a0*/  @!P0 CS2R R44, SRZ ;  /* 0x00000000002c8805 */ /* 0x000fe2000001ff00 */
[----:B------:R-:W-:Y:S01]  /*05b0*/  @!P0 CS2R R10, SRZ ;  /* 0x00000000000a8805 */ /* 0x000fe2000001ff00 */
[----:B------:R-:W-:Y:S01]  /*05c0*/  @!P0 CS2R R46, SRZ ;  /* 0x00000000002e8805 */ /* 0x000fe2000001ff00 */
[----:B------:R-:W-:Y:S01]  /*05d0*/  UIADD3 UR25, UR4, -0x700cb87f, URZ ;  /* 0x8ff3478104197890 */ /* 0x000fe2000fffe03f */
[----:B------:R-:W-:Y:S01]  /*05e0*/  @!P0 CS2R R28, SRZ ;  /* 0x00000000001c8805 */ /* 0x000fe2000001ff00 */
[----:B------:R-:W-:Y:S01]  /*05f0*/  UIADD3 UR26, UR5, -0x695add53, URZ ;  /* 0x96a522ad051a7890 */ /* 0x000fe2000fffe03f */
[----:B------:R-:W-:Y:S01]  /*0600*/  @!P0 CS2R R30, SRZ ;  /* 0x00000000001e8805 */ /* 0x000fe2000001ff00 */
[----:B------:R-:W-:Y:S01]  /*0610*/  IMAD R37, R37, -0x326172a9, RZ ;  /* 0xcd9e8d5725257824 */ /* 0x000fe200078e02ff */
[----:B------:R0:W5:Y:S01]  /*0620*/  LDG.E.128 R24, [R4.64] ;  /* 0x0000000604187981 */ /* 0x000162000c1e1d00 */
[----:B------:R-:W-:Y:S01]  /*0630*/  IMAD.HI.U32 R2, R52, -0x326172a9, RZ ;  /* 0xcd9e8d5734027827 */ /* 0x000fe200078e00ff */
[----:B------:R-:W-:-:S02]  /*0640*/  PRMT R6, RZ, 0x5410, R9 ;  /* 0x00005410ff067816 */ /* 0x000fc40000000009 */
[----:B------:R0:W5:Y:S01]  /*0650*/  LDG.E.128 R20, [R4.64+0x200] ;  /* 0x0002000604147981 */ /* 0x000162000c1e1d00 */
[----:B------:R-:W-:Y:S02]  /*0660*/  IMAD R35, R35, -0x2daee0ad, RZ ;  /* 0xd2511f5323237824 */ /* 0x000fe400078e02ff */
[----:B------:R-:W-:Y:S01]  /*0670*/  IMAD.WIDE.U32 R32, R32, -0x2daee0ad, RZ ;  /* 0xd2511f5320207825 */ /* 0x000fe200078e00ff */
[----:B------:R0:W5:Y:S01]  /*0680*/  LDG.E.128 R16, [R4.64+0x400] ;  /* 0x0004000604107981 */ /* 0x000162000c1e1d00 */
[----:B------:R-:W-:Y:S01]  /*0690*/  PRMT R7, RZ, 0x7610, R9 ;  /* 0x00007610ff077816 */ /* 0x000fe20000000009 */
[----:B------:R-:W-:Y:S01]  /*06a0*/  BSSY B0, `(.L_x_758) ;  /* 0x0000977000007945 */ /* 0x000fe20003800000 */
[----:B------:R-:W-:Y:S01]  /*06b0*/  PRMT R12, RZ, 0x5410, R44 ;  /* 0x00005410ff0c7816 */ /* 0x000fe2000000002c */
[----:B------:R-:W-:Y:S01]  /*06c0*/  IMAD.MOV.U32 R50, RZ, RZ, R32 ;  /* 0x000000ffff327224 */ /* 0x000fe200078e0020 */
[----:B------:R-:W-:Y:S01]  /*06d0*/  PRMT R13, RZ, 0x7610, R44 ;  /* 0x00007610ff0d7816 */ /* 0x000fe2000000002c */
[----:B------:R-:W-:Y:S01]  /*06e0*/  IMAD R52, R52, -0x326172a9, RZ ;  /* 0xcd9e8d5734347824 */ /* 0x000fe200078e02ff */
[--C-:B------:R-:W-:Y:S01]  /*06f0*/  PRMT R14, RZ, 0x5410, R45.reuse ;  /* 0x00005410ff0e7816 */ /* 0x100fe2000000002d */
[----:B------:R-:W-:Y:S01]  /*0700*/  IMAD.MOV.U32 R55, RZ, RZ, RZ ;  /* 0x000000ffff377224 */ /* 0x000fe200078e00ff */
[----:B------:R-:W-:Y:S01]  /*0710*/  PRMT R15, RZ, 0x7610, R45 ;  /* 0x00007610ff0f7816 */ /* 0x000fe2000000002d */
[----:B------:R-:W-:Y:S01]  /*0720*/  ULDC.U8 UR8, c[0x0][0x1f0] ;  /* 0x00007c0000087ab9 */ /* 0x000fe20000000000 */
[----:B0-----:R-:W-:-:S02]  /*0730*/  PRMT R4, RZ, 0x5410, R8 ;  /* 0x00005410ff047816 */ /* 0x001fc40000000008 */
        /* <DEDUP_REMOVED lines=9> */
[----:B------:R-:W-:Y:S02]  /*07d0*/  LOP3.LUT R2, R2, UR25, R37, 0x96, !PT ;  /* 0x0000001902027c12 */ /* 0x000fe4000f8e9625 */
[----:B------:R-:W-:Y:S02]  /*07e0*/  LOP3.LUT R0, R33, UR26, R35, 0x96, !PT ;  /* 0x0000001a21007c12 */ /* 0x000fe4000f8e9623 */
[----:B------:R-:W-:-:S02]  /*07f0*/  PRMT R48, RZ, 0x5410, R28 ;  /* 0x00005410ff307816 */ /* 0x000fc4000000001c */
[----:B------:R-:W-:Y:S02]  /*0800*/  PRMT R49, RZ, 0x7610, R28 ;  /* 0x00007610ff317816 */ /* 0x000fe4000000001c */
[----:B------:R-:W-:Y:S02]  /*0810*/  LOP3.LUT R62, R62, 0x3, RZ, 0xc0, !PT ;  /* 0x000000033e3e7812 */ /* 0x000fe400078ec0ff */
[--C-:B------:R-:W-:Y:S02]  /*0820*/  PRMT R56, RZ, 0x5410, R29.reuse ;  /* 0x00005410ff387816 */ /* 0x100fe4000000001d */
[----:B------:R-:W-:Y:S02]  /*0830*/  PRMT R57, RZ, 0x7610, R29 ;  /* 0x00007610ff397816 */ /* 0x000fe4000000001d */
[--C-:B------:R-:W-:Y:S02]  /*0840*/  PRMT R58, RZ, 0x5410, R30.reuse ;  /* 0x00005410ff3a7816 */ /* 0x100fe4000000001e */
[----:B------:R-:W-:-:S02]  /*0850*/  PRMT R59, RZ, 0x7610, R30 ;  /* 0x00007610ff3b7816 */ /* 0x000fc4000000001e */
[--C-:B------:R-:W-:Y:S02]  /*0860*/  PRMT R60, RZ, 0x5410, R31.reuse ;  /* 0x00005410ff3c7816 */ /* 0x100fe4000000001f */
[----:B------:R-:W-:Y:S02]  /*0870*/  PRMT R61, RZ, 0x7610, R31 ;  /* 0x00007610ff3d7816 */ /* 0x000fe4000000001f */
.L_x_930:
[----:B------:R-:W0:Y:S01]  /*0880*/  S2R R42, SR_TID.X ;  /* 0x00000000002a7919 */ /* 0x000e220000002100 */
[----:B------:R-:W-:Y:S01]  /*0890*/  ISETP.NE.U32.AND P1, PT, RZ, c[0x0][0x1c0], PT ;  /* 0x00007000ff007a0c */ /* 0x000fe20003f25070 */
[----:B------:R-:W-:Y:S01]  /*08a0*/  IMAD R32, R3, c[0x0][0x168], RZ ;  /* 0x00005a0003207a24 */ /* 0x000fe200078e02ff */
[----:B------:R-:W-:Y:S01]  /*08b0*/  ISETP.NE.U32.AND P0, PT, RZ, c[0x0][0x180], PT ;  /* 0x00006000ff007a0c */ /* 0x000fe20003f05070 */
[----:B------:R-:W-:Y:S01]  /*08c0*/  IMAD.MOV.U32 R69, RZ, RZ, 0x10 ;  /* 0x00000010ff457424 */ /* 0x000fe200078e00ff */
[----:B------:R-:W-:Y:S02]  /*08d0*/  ISETP.NE.AND.EX P1, PT, RZ, c[0x0][0x1c4], PT, P1 ;  /* 0x00007100ff007a0c */ /* 0x000fe40003f25310 */
[----:B------:R-:W-:Y:S02]  /*08e0*/  SHF.R.S32.HI R33, RZ, 0x1f, R32 ;  /* 0x0000001fff217819 */ /* 0x000fe40000011420 */
[----:B------:R-:W-:-:S02]  /*08f0*/  ISETP.NE.AND.EX P0, PT, RZ, c[0x0][0x184], PT, P0 ;  /* 0x00006100ff007a0c */ /* 0x000fc40003f05300 */
[----:B------:R-:W-:-:S07]  /*0900*/  LEA.HI R33, R33, R32, RZ, 0x3 ;  /* 0x0000002021217211 */ /* 0x000fce00078f18ff */
[----:B------:R-:W-:-:S05]  /*0910*/  @P1 MOV R38, 0x2 ;  /* 0x0000000200261802 */ /* 0x000fca0000000f00 */
[----:B------:R-:W-:Y:S01]  /*0920*/  @P1 IMAD.WIDE R38, R3, R38, c[0x0][0x1c0] ;  /* 0x0000700003261625 */ /* 0x000fe200078e0226 */
[----:B0-----:R-:W-:-:S04]  /*0930*/  LOP3.LUT R42, R42, 0x1f, RZ, 0xc0, !PT ;  /* 0x0000001f2a2a7812 */ /* 0x001fc800078ec0ff */
[----:B------:R-:W-:Y:S01]  /*0940*/  LEA.HI.SX32 R40, R33, R42, 0x1d ;  /* 0x0000002a21287211 */ /* 0x000fe200078feaff */
[----:B------:R-:W2:Y:S04]  /*0950*/  @P1 LDG.E.U16 R38, [R38.64] ;  /* 0x0000000626261981 */ /* 0x000ea8000c1e1500 */
[----:B------:R-:W-:-:S04]  /*0960*/  IMAD.WIDE.U32 R32, R40, R69, c[0x0][0x170] ;  /* 0x00005c0028207625 */ /* 0x000fc800078e0045 */
[----:B------:R-:W-:Y:S02]  /*0970*/  @P0 IMAD.WIDE.U32 R36, R40, R69, c[0x0][0x180] ;  /* 0x0000600028240625 */ /* 0x000fe400078e0045 */
[----:B-----5:R-:W5:Y:S04]  /*0980*/  LDG.E.128 R32, [R32.64] ;  /* 0x0000000620207981 */ /* 0x020f68000c1e1d00 */
[----:B------:R0:W5:Y:S01]  /*0990*/  @P0 LDG.E.128 R28, [R36.64] ;  /* 0x00000006241c0981 */ /* 0x000162000c1e1d00 */
[C---:B------:R-:W-:Y:S01]  /*09a0*/  ISETP.NE.AND P2, PT, R62.reuse, 0x1, PT ;  /* 0x000000013e00780c */ /* 0x040fe20003f45270 */
[----:B------:R-:W-:Y:S01]  /*09b0*/  BSSY B1, `(.L_x_759) ;  /* 0x000000e000017945 */ /* 0x000fe20003800000 */
[----:B------:R-:W-:Y:S01]  /*09c0*/  IMAD.MOV.U32 R70, RZ, RZ, 0x3f800000 ;  /* 0x3f800000ff467424 */ /* 0x000fe200078e00ff */
[----:B------:R-:W-:-:S02]  /*09d0*/  IADD3 R63, R62, 0x1, RZ ;  /* 0x000000013e3f7810 */ /* 0x000fc40007ffe0ff */
[----:B--2---:R-:W-:-:S08]  /*09e0*/  @P1 PRMT R70, RZ, 0x5410, R38 ;  /* 0x00005410ff461816 */ /* 0x004fd00000000026 */
[----:B------:R-:W-:Y:S05]  /*09f0*/  @!P2 BRA `(.L_x_760) ;  /* 0x000000800000a947 */ /* 0x000fea0003800000 */
[----:B0-----:R-:W-:Y:S01]  /*0a00*/  ISETP.NE.AND P1, PT, R62, 0x2, PT ;  /* 0x000000023e00780c */ /* 0x001fe20003f25270 */
[----:B------:R-:W-:-:S12]  /*0a10*/  IMAD.MOV.U32 R43, RZ, RZ, R0 ;  /* 0x000000ffff2b7224 */ /* 0x000fd800078e0000 */
[----:B------:R-:W-:Y:S05]  /*0a20*/  @!P1 BRA `(.L_x_761) ;  /* 0x0000006000009947 */ /* 0x000fea0003800000 */
[----:B------:R-:W-:Y:S01]  /*0a30*/  ISETP.NE.AND P1, PT, R62, 0x3, PT ;  /* 0x000000033e00780c */ /* 0x000fe20003f25270 */
[----:B------:R-:W-:-:S12]  /*0a40*/  IMAD.MOV.U32 R43, RZ, RZ, R2 ;  /* 0x000000ffff2b7224 */ /* 0x000fd800078e0002 */
[----:B------:R-:W-:Y:S05]  /*0a50*/  @P1 BRA `(.L_x_761) ;  /* 0x0000003000001947 */ /* 0x000fea0003800000 */
[----:B------:R-:W-:Y:S01]  /*0a60*/  MOV R43, R50 ;  /* 0x00000032002b7202 */ /* 0x000fe20000000f00 */
[----:B------:R-:W-:Y:S05]  /*0a70*/  BRA `(.L_x_761) ;  /* 0x0000001000007947 */ /* 0x000fea0003800000 */
.L_x_760:
[----:B0-----:R-:W-:Y:S02]  /*0a80*/  IMAD.MOV.U32 R43, RZ, RZ, R52 ;  /* 0x000000ffff2b7224 */ /* 0x001fe400078e0034 */
.L_x_761:
[----:B------:R-:W-:Y:S05]  /*0a90*/  BSYNC B1 ;  /* 0x0000000000017941 */ /* 0x000fea0003800000 */
.L_x_759:
        /* <DEDUP_REMOVED lines=16> */
.L_x_765:
[----:B------:R-:W-:Y:S05]  /*0ba0*/  BSYNC B2 ;  /* 0x0000000000027941 */ /* 0x000fea0003800000 */
.L_x_764:
        /* <DEDUP_REMOVED lines=44> */
.L_x_763:
[----:B------:R-:W-:Y:S05]  /*0e70*/  BSYNC B1 ;  /* 0x0000000000017941 */ /* 0x000fea0003800000 */
.L_x_762:
        /* <DEDUP_REMOVED lines=23> */
.L_x_767:
[----:B------:R-:W-:Y:S02]  /*0ff0*/  IMAD.MOV.U32 R43, RZ, RZ, R52 ;  /* 0x000000ffff2b7224 */ /* 0x000fe400078e0034 */
.L_x_768:
[----:B------:R-:W-:Y:S05]  /*1000*/  BSYNC B1 ;  /* 0x0000000000017941 */ /* 0x000fea0003800000 */
.L_x_766:
        /* <DEDUP_REMOVED lines=16> */
.L_x_772:
[----:B------:R-:W-:Y:S05]  /*1110*/  BSYNC B2 ;  /* 0x0000000000027941 */ /* 0x000fea0003800000 */
.L_x_771:
        /* <DEDUP_REMOVED lines=44> */
.L_x_770:
[----:B------:R-:W-:Y:S05]  /*13e0*/  BSYNC B1 ;  /* 0x0000000000017941 */ /* 0x000fea0003800000 */
.L_x_769:
        /* <DEDUP_REMOVED lines=22> */
.L_x_774:
[----:B------:R-:W-:Y:S02]  /*1550*/  IMAD.MOV.U32 R32, RZ, RZ, R52 ;  /* 0x000000ffff207224 */ /* 0x000fe400078e0034 */
.L_x_775:
[----:B------:R-:W-:Y:S05]  /*1560*/  BSYNC B1 ;  /* 0x0000000000017941 */ /* 0x000fea0003800000 */
.L_x_773:
        /* <DEDUP_REMOVED lines=16> */
.L_x_779:
[----:B------:R-:W-:Y:S05]  /*1670*/  BSYNC B2 ;  /* 0x0000000000027941 */ /* 0x000fea0003800000 */
.L_x_778:
        /* <DEDUP_REMOVED lines=44> */
.L_x_777:
[----:B------:R-:W-:Y:S05]  /*1940*/  BSYNC B1 ;  /* 0x0000000000017941 */ /* 0x000fea0003800000 */
.L_x_776:
        /* <DEDUP_REMOVED lines=21> */
.L_x_781:
[----:B------:R-:W-:Y:S02]  /*1aa0*/  IMAD.MOV.U32 R32, RZ, RZ, R52 ;  /* 0x000000ffff207224 */ /* 0x000fe400078e0034 */
.L_x_782:
[----:B------:R-:W-:Y:S05]  /*1ab0*/  BSYNC B1 ;  /* 0x0000000000017941 */ /* 0x000fea0003800000 */
.L_x_780:
        /* <DEDUP_REMOVED lines=16> */
.L_x_786:
[----:B------:R-:W-:Y:S05]  /*1bc0*/  BSYNC B2 ;  /* 0x0000000000027941 */ /* 0x000fea0003800000 */
.L_x_785:
        /* <DEDUP_REMOVED lines=44> */
.L_x_784:
[----:B------:R-:W-:Y:S05]  /*1e90*/  BSYNC B1 ;  /* 0x0000000000017941 */ /* 0x000fea0003800000 */
.L_x_783:
        /* <DEDUP_REMOVED lines=21> */
.L_x_788:
[----:B------:R-:W-:Y:S02]  /*1ff0*/  IMAD.MOV.U32 R67, RZ, RZ, R52 ;  /* 0x000000ffff437224 */ /* 0x000fe400078e0034 */
.L_x_789:
[----:B------:R-:W-:Y:S05]  /*2000*/  BSYNC B1 ;  /* 0x0000000000017941 */ /* 0x000fea0003800000 */
.L_x_787:
        /* <DEDUP_REMOVED lines=16> */
.L_x_793:
[----:B------:R-:W-:Y:S05]  /*2110*/  BSYNC B2 ;  /* 0x0000000000027941 */ /* 0x000fea0003800000 */
.L_x_792:
        /* <DEDUP_REMOVED lines=44> */
.L_x_791:
[----:B------:R-:W-:Y:S05]  /*23e0*/  BSYNC B1 ;  /* 0x0000000000017941 */ /* 0x000fea0003800000 */
.L_x_790:
        /* <DEDUP_REMOVED lines=10> */
[----:B------:R-:W-:-:S03]  /*2490*/  IADD3 R33, R36, 0x1, RZ ;  /* 0x0000000124217810 */ /* 0x000fc60007ffe0ff */
        /* <DEDUP_REMOVED lines=10> */
.L_x_795:
[----:B------:R-:W-:Y:S02]  /*2540*/  IMAD.MOV.U32 R67, RZ, RZ, R52 ;  /* 0x000000ffff437224 */ /* 0x000fe400078e0034 */
.L_x_796:
[----:B------:R-:W-:Y:S05]  /*2550*/  BSYNC B1 ;  /* 0x0000000000017941 */ /* 0x000fea0003800000 */
.L_x_794:
        /* <DEDUP_REMOVED lines=16> */
.L_x_800:
[----:B------:R-:W-:Y:S05]  /*2660*/  BSYNC B2 ;  /* 0x0000000000027941 */ /* 0x000fea0003800000 */
.L_x_799:
        /* <DEDUP_REMOVED lines=44> */
.L_x_798:
[----:B------:R-:W-:Y:S05]  /*2930*/  BSYNC B1 ;  /* 0x0000000000017941 */ /* 0x000fea0003800000 */
.L_x_797:
        /* <DEDUP_REMOVED lines=21> */
.L_x_802:
[----:B------:R-:W-:Y:S02]  /*2a90*/  IMAD.MOV.U32 R34, RZ, RZ, R52 ;  /* 0x000000ffff227224 */ /* 0x000fe400078e0034 */
.L_x_803:
[----:B------:R-:W-:Y:S05]  /*2aa0*/  BSYNC B1 ;  /* 0x0000000000017941 */ /* 0x000fea0003800000 */
.L_x_801:
        /* <DEDUP_REMOVED lines=16> */
.L_x_807:
[----:B------:R-:W-:Y:S05]  /*2bb0*/  BSYNC B2 ;  /* 0x0000000000027941 */ /* 0x000fea0003800000 */
.L_x_806:
        /* <DEDUP_REMOVED lines=44> */
.L_x_805:
[----:B------:R-:W-:Y:S05]  /*2e80*/  BSYNC B1 ;  /* 0x0000000000017941 */ /* 0x000fea0003800000 */
.L_x_804:
        /* <DEDUP_REMOVED lines=21> */
.L_x_809:
[----:B------:R-:W-:Y:S02]  /*2fe0*/  IMAD.MOV.U32 R74, RZ, RZ, R52 ;  /* 0x000000ffff4a7224 */ /* 0x000fe400078e0034 */
.L_x_810:
[----:B------:R-:W-:Y:S05]  /*2ff0*/  BSYNC B1 ;  /* 0x0000000000017941 */ /* 0x000fea0003800000 */
.L_x_808:
        /* <DEDUP_REMOVED lines=16> */
[----:B------:R-:W-:-:S04]  /*3100*/  ISETP.NE.AND P0, PT, R2, RZ, PT ;  /* 0x000000ff0200720c */ /* 0x000fc80003f05270 */
[----:B------:R-:W-:-:S04]  /*3110*/  @!P6 MOV R55, R32 ;  /* 0x000000200037e202 */ /* 0x000fc80000000f00 */
.L_x_814:
[----:B------:R-:W-:Y:S05]  /*3120*/  BSYNC B2 ;  /* 0x0000000000027941 */ /* 0x000fea0003800000 */
.L_x_813:
        /* <DEDUP_REMOVED lines=8> */
[----:B------:R-:W-:Y:S01]  /*31b0*/  IMAD.MOV.U32 R82, RZ, RZ, RZ ;  /* 0x000000ffff527224 */ /* 0x000fe200078e00ff */
        /* <DEDUP_REMOVED lines=35> */
.L_x_812:
[----:B------:R-:W-:Y:S05]  /*33f0*/  BSYNC B1 ;  /* 0x0000000000017941 */ /* 0x000fea0003800000 */
.L_x_811:
[----:B------:R-:W0:Y:S01]  /*3400*/  I2F.U32 R32, R74 ;  /* 0x0000004a00207306 */ /* 0x000e220000201000 */
[----:B------:R-:W-:Y:S01]  /*3410*/  SEL R36, RZ, 0x1, P2 ;  /* 0x00000001ff247807 */ /* 0x000fe20001000000 */
[----:B------:R-:W-:Y:S01]  /*3420*/  IMAD.WIDE.U32 R80, R40, R69, c[0x0][0x188] ;  /* 0x0000620028507625 */ /* 0x000fe200078e0045 */
[----:B------:R-:W-:Y:S02]  /*3430*/  ISETP.NE.AND P2, PT, R73, RZ, PT ;  /* 0x000000ff4900720c */ /* 0x000fe40003f45270 */
[----:B------:R-:W-:Y:S01]  /*3440*/  PRMT R35, RZ, 0x7610, R35 ;  /* 0x00007610ff237816 */ /* 0x000fe20000000023 */
[----:B------:R-:W-:Y:S01]  /*3450*/  IMAD.WIDE.U32 R36, R36, 0x1000000, RZ ;  /* 0x0100000024247825 */ /* 0x000fe200078e00ff */
[----:B------:R-:W-:Y:S02]  /*3460*/  SEL R34, RZ, 0x1, P1 ;  /* 0x00000001ff227807 */ /* 0x000fe40000800000 */
[----:B------:R-:W-:Y:S01]  /*3470*/  SEL R62, RZ, 0x10000, P5 ;  /* 0x00010000ff3e7807 */ /* 0x000fe20002800000 */
[----:B------:R-:W-:Y:S01]  /*3480*/  FMUL.FTZ R38, R35, R70 ;  /* 0x0000004623267220 */ /* 0x000fe20000410000 */
[----:B------:R-:W-:Y:S01]  /*3490*/  SEL R39, RZ, 0x100, P4 ;  /* 0x00000100ff277807 */ /* 0x000fe20002000000 */
[----:B------:R-:W-:Y:S01]  /*34a0*/  IMAD.WIDE.U32 R34, R34, 0x10000, RZ ;  /* 0x0001000022227825 */ /* 0x000fe200078e00ff */
[----:B------:R-:W-:-:S03]  /*34b0*/  ISETP.NE.AND P6, PT, R72, RZ, PT ;  /* 0x000000ff4800720c */ /* 0x000fc60003fc5270 */
[----:B0-----:R-:W-:Y:S01]  /*34c0*/  FFMA.FTZ R32, R32, R71, 1.1641532182693481445e-10 ;  /* 0x2f00000020207423 */ /* 0x001fe20000010047 */
[----:B------:R-:W-:Y:S01]  /*34d0*/  SEL R75, RZ, 0x1, P6 ;  /* 0x00000001ff4b7807 */ /* 0x000fe20003000000 */
[----:B------:R-:W-:Y:S02]  /*34e0*/  FMUL.FTZ R38, R38, c[0x0][0x1e8] ;  /* 0x00007a0026267a20 */ /* 0x000fe40000410000 */
[----:B------:R-:W-:Y:S01]  /*34f0*/  IMAD.MOV.U32 R73, RZ, RZ, 0x8 ;  /* 0x00000008ff497424 */ /* 0x000fe200078e00ff */
[----:B------:R-:W-:Y:S02]  /*3500*/  FSETP.GTU.FTZ.AND P1, PT, R32, c[0x0][0x1e4], PT ;  /* 0x0000790020007a0b */ /* 0x000fe40003f3c000 */
[----:B------:R-:W-:Y:S01]  /*3510*/  SEL R32, RZ, 0x1, P2 ;  /* 0x00000001ff207807 */ /* 0x000fe20001000000 */
[----:B------:R-:W-:Y:S01]  /*3520*/  IMAD.WIDE.U32 R78, R40, R73, c[0x0][0x190] ;  /* 0x00006400284e7625 */ /* 0x000fe200078e0049 */
[----:B------:R-:W-:Y:S02]  /*3530*/  SEL R63, RZ, 0x1000000, P1 ;  /* 0x01000000ff3f7807 */ /* 0x000fe40000800000 */
[----:B------:R-:W-:Y:S01]  /*3540*/  FSEL R72, R38, RZ, !P1 ;  /* 0x000000ff26487208 */ /* 0x000fe20004800000 */
[----:B------:R-:W-:Y:S01]  /*3550*/  IMAD.WIDE.U32 R32, R32, 0x100, RZ ;  /* 0x0000010020207825 */ /* 0x000fe200078e00ff */
[----:B------:R-:W-:-:S04]  /*3560*/  F2FP.BF16.PACK_AB R38, R68, R65 ;  /* 0x000000414426723e */ /* 0x000fc800000010ff */
[----:B------:R-:W-:Y:S02]  /*3570*/  LOP3.LUT R74, R32, R36, R34, 0xfe, !PT ;  /* 0x00000024204a7212 */ /* 0x000fe400078efe22 */
[----:B------:R-:W-:Y:S02]  /*3580*/  LOP3.LUT R36, R39, R63, R62, 0xfe, !PT ;  /* 0x0000003f27247212 */ /* 0x000fe400078efe3e */
[----:B------:R-:W-:Y:S02]  /*3590*/  @P0 PRMT R39, RZ, 0x7610, R31 ;  /* 0x00007610ff270816 */ /* 0x000fe4000000001f */
[----:B------:R-:W-:Y:S02]  /*35a0*/  SEL R63, RZ, 0x1, P3 ;  /* 0x00000001ff3f7807 */ /* 0x000fe40001800000 */
[----:B------:R-:W-:Y:S01]  /*35b0*/  IADD3 R62, R40, 0x20, RZ ;  /* 0x00000020283e7810 */ /* 0x000fe20007ffe0ff */
[----:B------:R-:W-:Y:S01]  /*35c0*/  @P0 FADD.FTZ R72, R72, R39 ;  /* 0x0000002748480221 */ /* 0x000fe20000010000 */
[----:B------:R-:W-:-:S02]  /*35d0*/  LOP3.LUT R63, R37, R36, R63, 0xfe, !PT ;  /* 0x00000024253f7212 */ /* 0x000fc400078efe3f */
[----:B------:R-:W-:Y:S01]  /*35e0*/  LOP3.LUT R74, R74, R75, RZ, 0xfc, !PT ;  /* 0x0000004b4a4a7212 */ /* 0x000fe200078efcff */
[----:B------:R-:W-:Y:S01]  /*35f0*/  @P0 IMAD.WIDE.U32 R76, R62, R69, c[0x0][0x180] ;  /* 0x000060003e4c0625 */ /* 0x000fe200078e0045 */
[----:B------:R-:W-:Y:S02]  /*3600*/  F2FP.BF16.PACK_AB R37, R66, R43 ;  /* 0x0000002b4225723e */ /* 0x000fe400000010ff */
[----:B------:R-:W-:Y:S02]  /*3610*/  F2FP.BF16.PACK_AB R36, R64, R41 ;  /* 0x000000294024723e */ /* 0x000fe400000010ff */
[----:B------:R-:W-:Y:S02]  /*3620*/  F2FP.BF16.PACK_AB R39, R72, R67 ;  /* 0x000000434827723e */ /* 0x000fe400000010ff */
[----:B------:R-:W-:Y:S01]  /*3630*/  LOP3.LUT R75, R33, R63, R35, 0xfe, !PT ;  /* 0x0000003f214b7212 */ /* 0x000fe200078efe23 */
[----:B------:R-:W-:Y:S02]  /*3640*/  IMAD.WIDE.U32 R32, R62, R69, c[0x0][0x170] ;  /* 0x00005c003e207625 */ /* 0x000fe400078e0045 */
[----:B------:R0:W-:Y:S04]  /*3650*/  STG.E.128 [R80.64], R36 ;  /* 0x0000002450007986 */ /* 0x0001e8000c101d06 */
[----:B------:R0:W-:Y:S04]  /*3660*/  STG.E.64 [R78.64], R74 ;  /* 0x0000004a4e007986 */ /* 0x0001e8000c101b06 */
[----:B------:R0:W5:Y:S04]  /*3670*/  @P0 LDG.E.128 R28, [R76.64] ;  /* 0x000000064c1c0981 */ /* 0x000168000c1e1d00 */
[----:B------:R-:W5:Y:S01]  /*3680*/  LDG.E.128 R32, [R32.64] ;  /* 0x0000000620207981 */ /* 0x000f62000c1e1d00 */
[C---:B------:R-:W-:Y:S01]  /*3690*/  ISETP.NE.AND P1, PT, R82.reuse, 0x1, PT ;  /* 0x000000015200780c */ /* 0x040fe20003f25270 */
[----:B------:R-:W-:Y:S01]  /*36a0*/  BSSY B1, `(.L_x_815) ;  /* 0x000000c000017945 */ /* 0x000fe20003800000 */
[----:B------:R-:W-:-:S11]  /*36b0*/  IADD3 R83, R82, 0x1, RZ ;  /* 0x0000000152537810 */ /* 0x000fd60007ffe0ff */
[----:B------:R-:W-:Y:S05]  /*36c0*/  @!P1 BRA `(.L_x_816) ;  /* 0x0000008000009947 */ /* 0x000fea0003800000 */
[----:B0-----:R-:W-:Y:S02]  /*36d0*/  ISETP.NE.AND P1, PT, R82, 0x2, PT ;  /* 0x000000025200780c */ /* 0x001fe40003f25270 */
[----:B------:R-:W-:-:S11]  /*36e0*/  MOV R63, R0 ;  /* 0x00000000003f7202 */ /* 0x000fd60000000f00 */
[----:B------:R-:W-:Y:S05]  /*36f0*/  @!P1 BRA `(.L_x_817) ;  /* 0x0000006000009947 */ /* 0x000fea0003800000 */
[----:B------:R-:W-:Y:S01]  /*3700*/  ISETP.NE.AND P1, PT, R82, 0x3, PT ;  /* 0x000000035200780c */ /* 0x000fe20003f25270 */
[----:B------:R-:W-:-:S12]  /*3710*/  IMAD.MOV.U32 R63, RZ, RZ, R2 ;  /* 0x000000ffff3f7224 */ /* 0x000fd800078e0002 */
[----:B------:R-:W-:Y:S05]  /*3720*/  @P1 BRA `(.L_x_817) ;  /* 0x0000003000001947 */ /* 0x000fea0003800000 */
[----:B------:R-:W-:Y:S01]  /*3730*/  IMAD.MOV.U32 R63, RZ, RZ, R50 ;  /* 0x000000ffff3f7224 */ /* 0x000fe200078e0032 */
[----:B------:R-:W-:Y:S05]  /*3740*/  BRA `(.L_x_817) ;  /* 0x0000001000007947 */ /* 0x000fea0003800000 */
.L_x_816:
[----:B0-----:R-:W-:Y:S02]  /*3750*/  IMAD.MOV.U32 R63, RZ, RZ, R52 ;  /* 0x000000ffff3f7224 */ /* 0x001fe400078e0034 */
.L_x_817:
[----:B------:R-:W-:Y:S05]  /*3760*/  BSYNC B1 ;  /* 0x0000000000017941 */ /* 0x000fea0003800000 */
.L_x_815:
        /* <DEDUP_REMOVED lines=16> */
.L_x_821:
[----:B------:R-:W-:Y:S05]  /*3870*/  BSYNC B2 ;  /* 0x0000000000027941 */ /* 0x000fea0003800000 */
.L_x_820:
        /* <DEDUP_REMOVED lines=44> */
.L_x_819:
[----:B------:R-:W-:Y:S05]  /*3b40*/  BSYNC B1 ;  /* 0x0000000000017941 */ /* 0x000fea0003800000 */
.L_x_818:
[----:B------:R-:W0:Y:S01]  /*3b50*/  I2F.U32 R36, R63 ;  /* 0x0000003f00247306 */ /* 0x000e220000201000 */
[----:B-----5:R-:W-:Y:S01]  /*3b60*/  PRMT R37, RZ, 0x5410, R32 ;  /* 0x00005410ff257816 */ /* 0x020fe20000000020 */
        /* <DEDUP_REMOVED lines=8> */
[----:B------:R-:W-:Y:S02]  /*3bf0*/  FSEL R75, R37, RZ, !P2 ;  /* 0x000000ff254b7208 */ /* 0x000fe40005000000 */
        /* <DEDUP_REMOVED lines=11> */
.L_x_823:
[----:B------:R-:W-:Y:S02]  /*3cb0*/  IMAD.MOV.U32 R74, RZ, RZ, R52 ;  /* 0x000000ffff4a7224 */ /* 0x000fe400078e0034 */
.L_x_824:
[----:B------:R-:W-:Y:S05]  /*3cc0*/  BSYNC B1 ;  /* 0x0000000000017941 */ /* 0x000fea0003800000 */
.L_x_822:
        /* <DEDUP_REMOVED lines=16> */
.L_x_828:
[----:B------:R-:W-:Y:S05]  /*3dd0*/  BSYNC B2 ;  /* 0x0000000000027941 */ /* 0x000fea0003800000 */
.L_x_827:
        /* <DEDUP_REMOVED lines=44> */
.L_x_826:
[----:B------:R-:W-:Y:S05]  /*40a0*/  BSYNC B1 ;  /* 0x0000000000017941 */ /* 0x000fea0003800000 */
.L_x_825:
        /* <DEDUP_REMOVED lines=10> */
[----:B------:R-:W-:Y:S02]  /*4150*/  P2R R74, PR, RZ, 0x4 ;  /* 0x00000004ff4a7803 */ /* 0x000fe40000000000 */
[----:B------:R-:W-:Y:S01]  /*4160*/  IADD3 R37, R36, 0x1, RZ ;  /* 0x0000000124257810 */ /* 0x000fe20007ffe0ff */
        /* <DEDUP_REMOVED lines=10> */
.L_x_830:
[----:B------:R-:W-:Y:S02]  /*4210*/  IMAD.MOV.U32 R32, RZ, RZ, R52 ;  /* 0x000000ffff207224 */ /* 0x000fe400078e0034 */
.L_x_831:
[----:B------:R-:W-:Y:S05]  /*4220*/  BSYNC B1 ;  /* 0x0000000000017941 */ /* 0x000fea0003800000 */
.L_x_829:
        /* <DEDUP_REMOVED lines=16> */
.L_x_835:
[----:B------:R-:W-:Y:S05]  /*4330*/  BSYNC B2 ;  /* 0x0000000000027941 */ /* 0x000fea0003800000 */
.L_x_834:
        /* <DEDUP_REMOVED lines=44> */
.L_x_833:
[----:B------:R-:W-:Y:S05]  /*4600*/  BSYNC B1 ;  /* 0x0000000000017941 */ /* 0x000fea0003800000 */
.L_x_832:
        /* <DEDUP_REMOVED lines=21> */
.L_x_837:
[----:B------:R-:W-:Y:S02]  /*4760*/  IMAD.MOV.U32 R32, RZ, RZ, R52 ;  /* 0x000000ffff207224 */ /* 0x000fe400078e0034 */
.L_x_838:
[----:B------:R-:W-:Y:S05]  /*4770*/  BSYNC B1 ;  /* 0x0000000000017941 */ /* 0x000fea0003800000 */
.L_x_836:
        /* <DEDUP_REMOVED lines=16> */
.L_x_842:
[----:B------:R-:W-:Y:S05]  /*4880*/  BSYNC B2 ;  /* 0x0000000000027941 */ /* 0x000fea0003800000 */
.L_x_841:
        /* <DEDUP_REMOVED lines=44> */
.L_x_840:
[----:B------:R-:W-:Y:S05]  /*4b50*/  BSYNC B1 ;  /* 0x0000000000017941 */ /* 0x000fea0003800000 */
.L_x_839:
        /* <DEDUP_REMOVED lines=21> */
.L_x_844:
[----:B------:R-:W-:Y:S02]  /*4cb0*/  IMAD.MOV.U32 R82, RZ, RZ, R52 ;  /* 0x000000ffff527224 */ /* 0x000fe400078e0034 */
.L_x_845:
[----:B------:R-:W-:Y:S05]  /*4cc0*/  BSYNC B1 ;  /* 0x0000000000017941 */ /* 0x000fea0003800000 */
.L_x_843:
        /* <DEDUP_REMOVED lines=16> */
.L_x_849:
[----:B------:R-:W-:Y:S05]  /*4dd0*/  BSYNC B2 ;  /* 0x0000000000027941 */ /* 0x000fea0003800000 */
.L_x_848:
        /* <DEDUP_REMOVED lines=44> */
.L_x_847:
[----:B------:R-:W-:Y:S05]  /*50a0*/  BSYNC B1 ;  /* 0x0000000000017941 */ /* 0x000fea0003800000 */
.L_x_846:
        /* <DEDUP_REMOVED lines=21> */
.L_x_851:
[----:B------:R-:W-:Y:S02]  /*5200*/  IMAD.MOV.U32 R83, RZ, RZ, R52 ;  /* 0x000000ffff537224 */ /* 0x000fe400078e0034 */
.L_x_852:
[----:B------:R-:W-:Y:S05]  /*5210*/  BSYNC B1 ;  /* 0x0000000000017941 */ /* 0x000fea0003800000 */
.L_x_850:
        /* <DEDUP_REMOVED lines=16> */
.L_x_856:
[----:B------:R-:W-:Y:S05]  /*5320*/  BSYNC B2 ;  /* 0x0000000000027941 */ /* 0x000fea0003800000 */
.L_x_855:
        /* <DEDUP_REMOVED lines=44> */
.L_x_854:
[----:B------:R-:W-:Y:S05]  /*55f0*/  BSYNC B1 ;  /* 0x0000000000017941 */ /* 0x000fea0003800000 */
.L_x_853:
        /* <DEDUP_REMOVED lines=21> */
.L_x_858:
[----:B------:R-:W-:Y:S02]  /*5750*/  IMAD.MOV.U32 R34, RZ, RZ, R52 ;  /* 0x000000ffff227224 */ /* 0x000fe400078e0034 */
.L_x_859:
[----:B------:R-:W-:Y:S05]  /*5760*/  BSYNC B1 ;  /* 0x0000000000017941 */ /* 0x000fea0003800000 */
.L_x_857:
        /* <DEDUP_REMOVED lines=16> */
.L_x_863:
[----:B------:R-:W-:Y:S05]  /*5870*/  BSYNC B2 ;  /* 0x0000000000027941 */ /* 0x000fea0003800000 */
.L_x_862:
        /* <DEDUP_REMOVED lines=44> */
.L_x_861:
[----:B------:R-:W-:Y:S05]  /*5b40*/  BSYNC B1 ;  /* 0x0000000000017941 */ /* 0x000fea0003800000 */
.L_x_860:
        /* <DEDUP_REMOVED lines=8> */
[----:B------:R-:W-:-:S04]  /*5bd0*/  FSETP.GTU.FTZ.AND P5, PT, R32, c[0x0][0x1e4], PT ;  /* 0x0000790020007a0b */ /* 0x000fc80003fbc000 */
        /* <DEDUP_REMOVED lines=12> */
.L_x_865:
[----:B------:R-:W-:Y:S02]  /*5ca0*/  IMAD.MOV.U32 R34, RZ, RZ, R52 ;  /* 0x000000ffff227224 */ /* 0x000fe400078e0034 */
.L_x_866:
[----:B------:R-:W-:Y:S05]  /*5cb0*/  BSYNC B1 ;  /* 0x0000000000017941 */ /* 0x000fea0003800000 */
.L_x_864:
        /* <DEDUP_REMOVED lines=18> */
.L_x_870:
[----:B------:R-:W-:Y:S05]  /*5de0*/  BSYNC B2 ;  /* 0x0000000000027941 */ /* 0x000fea0003800000 */
.L_x_869:
        /* <DEDUP_REMOVED lines=44> */
.L_x_868:
[----:B------:R-:W-:Y:S05]  /*60b0*/  BSYNC B1 ;  /* 0x0000000000017941 */ /* 0x000fea0003800000 */
.L_x_867:
[----:B------:R-:W0:Y:S01]  /*60c0*/  I2F.U32 R32, R34 ;  /* 0x0000002200207306 */ /* 0x000e220000201000 */
[----:B------:R-:W-:Y:S01]  /*60d0*/  PRMT R35, RZ, 0x7610, R35 ;  /* 0x00007610ff237816 */ /* 0x000fe20000000023 */
[----:B------:R-:W-:Y:S01]  /*60e0*/  IMAD.WIDE.U32 R86, R62, R69, c[0x0][0x188] ;  /* 0x000062003e567625 */ /* 0x000fe200078e0045 */
[----:B------:R-:W-:Y:S02]  /*60f0*/  ISETP.NE.AND P6, PT, R63, RZ, PT ;  /* 0x000000ff3f00720c */ /* 0x000fe40003fc5270 */
[----:B------:R-:W-:Y:S01]  /*6100*/  SEL R84, RZ, 0x1, P2 ;  /* 0x00000001ff547807 */ /* 0x000fe20001000000 */
[----:B------:R-:W-:Y:S01]  /*6110*/  FMUL.FTZ R35, R35, R70 ;  /* 0x0000004623237220 */ /* 0x000fe20000410000 */
[----:B------:R-:W-:Y:S02]  /*6120*/  SEL R63, RZ, 0x10000, P5 ;  /* 0x00010000ff3f7807 */ /* 0x000fe40002800000 */
[----:B------:R-:W-:Y:S01]  /*6130*/  ISETP.NE.AND P5, PT, R74, RZ, PT ;  /* 0x000000ff4a00720c */ /* 0x000fe20003fa5270 */
[----:B------:R-:W-:Y:S01]  /*6140*/  FMUL.FTZ R35, R35, c[0x0][0x1e8] ;  /* 0x00007a0023237a20 */ /* 0x000fe20000410000 */
[----:B------:R-:W-:Y:S01]  /*6150*/  SEL R38, RZ, 0x1, P1 ;  /* 0x00000001ff267807 */ /* 0x000fe20000800000 */
[----:B------:R-:W-:Y:S01]  /*6160*/  IMAD.WIDE.U32 R84, R84, 0x1000000, RZ ;  /* 0x0100000054547825 */ /* 0x000fe200078e00ff */
[----:B------:R-:W-:-:S02]  /*6170*/  SEL R36, RZ, 0x1, P5 ;  /* 0x00000001ff247807 */ /* 0x000fc40002800000 */
[----:B------:R-:W-:Y:S01]  /*6180*/  SEL R74, RZ, 0x100, P4 ;  /* 0x00000100ff4a7807 */ /* 0x000fe20002000000 */
[----:B0-----:R-:W-:Y:S01]  /*6190*/  FFMA.FTZ R32, R32, R71, 1.1641532182693481445e-10 ;  /* 0x2f00000020207423 */ /* 0x001fe20000010047 */
[----:B------:R-:W-:Y:S01]  /*61a0*/  SEL R89, RZ, 0x1, P3 ;  /* 0x00000001ff597807 */ /* 0x000fe20001800000 */
[----:B------:R-:W-:Y:S01]  /*61b0*/  IMAD.WIDE.U32 R38, R38, 0x10000, RZ ;  /* 0x0001000026267825 */ /* 0x000fe200078e00ff */
[----:B------:R-:W-:Y:S02]  /*61c0*/  F2FP.BF16.PACK_AB R34, R82, R77 ;  /* 0x0000004d5222723e */ /* 0x000fe400000010ff */
[----:B------:R-:W-:Y:S01]  /*61d0*/  FSETP.GTU.FTZ.AND P2, PT, R32, c[0x0][0x1e4], PT ;  /* 0x0000790020007a0b */ /* 0x000fe20003f5c000 */
[----:B------:R-:W-:Y:S01]  /*61e0*/  IMAD.WIDE.U32 R36, R36, 0x100, RZ ;  /* 0x0000010024247825 */ /* 0x000fe200078e00ff */
[----:B------:R-:W-:Y:S02]  /*61f0*/  @P0 PRMT R32, RZ, 0x7610, R31 ;  /* 0x00007610ff200816 */ /* 0x000fe4000000001f */
[----:B------:R-:W-:-:S02]  /*6200*/  FSEL R81, R35, RZ, !P2 ;  /* 0x000000ff23517208 */ /* 0x000fc40005000000 */
[----:B------:R-:W-:Y:S02]  /*6210*/  SEL R88, RZ, 0x1000000, P2 ;  /* 0x01000000ff587807 */ /* 0x000fe40001000000 */
[----:B------:R-:W-:Y:S01]  /*6220*/  F2FP.BF16.PACK_AB R33, R79, R76 ;  /* 0x0000004c4f21723e */ /* 0x000fe200000010ff */
[----:B------:R-:W-:Y:S01]  /*6230*/  @P0 FADD.FTZ R81, R32, R81 ;  /* 0x0000005120510221 */ /* 0x000fe20000010000 */
[----:B------:R-:W-:Y:S02]  /*6240*/  LOP3.LUT R74, R74, R88, R63, 0xfe, !PT ;  /* 0x000000584a4a7212 */ /* 0x000fe400078efe3f */
[----:B------:R-:W-:Y:S02]  /*6250*/  F2FP.BF16.PACK_AB R32, R78, R75 ;  /* 0x0000004b4e20723e */ /* 0x000fe400000010ff */
[----:B------:R-:W-:Y:S02]  /*6260*/  F2FP.BF16.PACK_AB R35, R81, R80 ;  /* 0x000000505123723e */ /* 0x000fe400000010ff */
[----:B------:R-:W-:-:S02]  /*6270*/  LOP3.LUT R85, R85, R74, R89, 0xfe, !PT ;  /* 0x0000004a55557212 */ /* 0x000fc400078efe59 */
[----:B------:R-:W-:Y:S01]  /*6280*/  SEL R63, RZ, 0x1, P6 ;  /* 0x00000001ff3f7807 */ /* 0x000fe20003000000 */
[----:B------:R0:W-:Y:S01]  /*6290*/  STG.E.128 [R86.64], R32 ;  /* 0x0000002056007986 */ /* 0x0001e2000c101d06 */
[----:B------:R-:W-:Y:S02]  /*62a0*/  LOP3.LUT R36, R36, R84, R38, 0xfe, !PT ;  /* 0x0000005424247212 */ /* 0x000fe400078efe26 */
[----:B------:R-:W-:Y:S02]  /*62b0*/  IADD3 R74, R40, 0x40, RZ ;  /* 0x00000040284a7810 */ /* 0x000fe40007ffe0ff */
[----:B------:R-:W-:Y:S01]  /*62c0*/  LOP3.LUT R36, R36, R63, RZ, 0xfc, !PT ;  /* 0x0000003f24247212 */ /* 0x000fe200078efcff */
[----:B------:R-:W-:Y:S01]  /*62d0*/  IMAD.WIDE.U32 R62, R62, R73, c[0x0][0x190] ;  /* 0x000064003e3e7625 */ /* 0x000fe200078e0049 */
[----:B------:R-:W-:-:S03]  /*62e0*/  LOP3.LUT R37, R37, R85, R39, 0xfe, !PT ;  /* 0x0000005525257212 */ /* 0x000fc600078efe27 */
[----:B------:R-:W-:Y:S02]  /*62f0*/  @P0 IMAD.WIDE.U32 R38, R69, R74, c[0x0][0x180] ;  /* 0x0000600045260625 */ /* 0x000fe400078e004a */
[----:B------:R1:W-:Y:S04]  /*6300*/  STG.E.64 [R62.64], R36 ;  /* 0x000000243e007986 */ /* 0x0003e8000c101b06 */
[----:B------:R1:W5:Y:S01]  /*6310*/  @P0 LDG.E.128 R28, [R38.64] ;  /* 0x00000006261c0981 */ /* 0x000362000c1e1d00 */
[----:B0-----:R-:W-:-:S06]  /*6320*/  IMAD.WIDE.U32 R32, R74, R69, c[0x0][0x170] ;  /* 0x00005c004a207625 */ /* 0x001fcc00078e0045 */
[----:B------:R-:W5:Y:S01]  /*6330*/  LDG.E.128 R32, [R32.64] ;  /* 0x0000000620207981 */ /* 0x000f62000c1e1d00 */
[C---:B------:R-:W-:Y:S01]  /*6340*/  ISETP.NE.AND P1, PT, R83.reuse, 0x1, PT ;  /* 0x000000015300780c */ /* 0x040fe20003f25270 */
[----:B------:R-:W-:Y:S01]  /*6350*/  BSSY B1, `(.L_x_871) ;  /* 0x000000c000017945 */ /* 0x000fe20003800000 */
[----:B------:R-:W-:-:S11]  /*6360*/  IADD3 R84, R83, 0x1, RZ ;  /* 0x0000000153547810 */ /* 0x000fd60007ffe0ff */
[----:B------:R-:W-:Y:S05]  /*6370*/  @!P1 BRA `(.L_x_872) ;  /* 0x0000008000009947 */ /* 0x000fea0003800000 */
[----:B-1----:R-:W-:Y:S02]  /*6380*/  ISETP.NE.AND P1, PT, R83, 0x2, PT ;  /* 0x000000025300780c */ /* 0x002fe40003f25270 */
[----:B------:R-:W-:-:S11]  /*6390*/  MOV R86, R0 ;  /* 0x0000000000567202 */ /* 0x000fd60000000f00 */
[----:B------:R-:W-:Y:S05]  /*63a0*/  @!P1 BRA `(.L_x_873) ;  /* 0x0000006000009947 */ /* 0x000fea0003800000 */
[----:B------:R-:W-:Y:S01]  /*63b0*/  ISETP.NE.AND P1, PT, R83, 0x3, PT ;  /* 0x000000035300780c */ /* 0x000fe20003f25270 */
[----:B------:R-:W-:-:S12]  /*63c0*/  IMAD.MOV.U32 R86, RZ, RZ, R2 ;  /* 0x000000ffff567224 */ /* 0x000fd800078e0002 */
[----:B------:R-:W-:Y:S05]  /*63d0*/  @P1 BRA `(.L_x_873) ;  /* 0x0000003000001947 */ /* 0x000fea0003800000 */
[----:B------:R-:W-:Y:S01]  /*63e0*/  IMAD.MOV.U32 R86, RZ, RZ, R50 ;  /* 0x000000ffff567224 */ /* 0x000fe200078e0032 */
[----:B------:R-:W-:Y:S05]  /*63f0*/  BRA `(.L_x_873) ;  /* 0x0000001000007947 */ /* 0x000fea0003800000 */
.L_x_872:
[----:B-1----:R-:W-:Y:S02]  /*6400*/  IMAD.MOV.U32 R86, RZ, RZ, R52 ;  /* 0x000000ffff567224 */ /* 0x002fe400078e0034 */
.L_x_873:
[----:B------:R-:W-:Y:S05]  /*6410*/  BSYNC B1 ;  /* 0x0000000000017941 */ /* 0x000fea0003800000 */
.L_x_871:
        /* <DEDUP_REMOVED lines=16> */
.L_x_877:
[----:B------:R-:W-:Y:S05]  /*6520*/  BSYNC B2 ;  /* 0x0000000000027941 */ /* 0x000fea0003800000 */
.L_x_876:
        /* <DEDUP_REMOVED lines=44> */
.L_x_875:
[----:B------:R-:W-:Y:S05]  /*67f0*/  BSYNC B1 ;  /* 0x0000000000017941 */ /* 0x000fea0003800000 */
.L_x_874:
        /* <DEDUP_REMOVED lines=22> */
.L_x_879:
[----:B------:R-:W-:Y:S02]  /*6960*/  IMAD.MOV.U32 R87, RZ, RZ, R52 ;  /* 0x000000ffff577224 */ /* 0x000fe400078e0034 */
.L_x_880:
[----:B------:R-:W-:Y:S05]  /*6970*/  BSYNC B1 ;  /* 0x0000000000017941 */ /* 0x000fea0003800000 */
.L_x_878:
        /* <DEDUP_REMOVED lines=16> */
.L_x_884:
[----:B------:R-:W-:Y:S05]  /*6a80*/  BSYNC B2 ;  /* 0x0000000000027941 */ /* 0x000fea0003800000 */
.L_x_883:
        /* <DEDUP_REMOVED lines=44> */
.L_x_882:
[----:B------:R-:W-:Y:S05]  /*6d50*/  BSYNC B1 ;  /* 0x0000000000017941 */ /* 0x000fea0003800000 */
.L_x_881:
        /* <DEDUP_REMOVED lines=22> */
.L_x_886:
[----:B------:R-:W-:Y:S02]  /*6ec0*/  IMAD.MOV.U32 R32, RZ, RZ, R52 ;  /* 0x000000ffff207224 */ /* 0x000fe400078e0034 */
.L_x_887:
[----:B------:R-:W-:Y:S05]  /*6ed0*/  BSYNC B1 ;  /* 0x0000000000017941 */ /* 0x000fea0003800000 */
.L_x_885:
        /* <DEDUP_REMOVED lines=16> */
.L_x_891:
[----:B------:R-:W-:Y:S05]  /*6fe0*/  BSYNC B2 ;  /* 0x0000000000027941 */ /* 0x000fea0003800000 */
.L_x_890:
        /* <DEDUP_REMOVED lines=44> */
.L_x_889:
[----:B------:R-:W-:Y:S05]  /*72b0*/  BSYNC B1 ;  /* 0x0000000000017941 */ /* 0x000fea0003800000 */
.L_x_888:
        /* <DEDUP_REMOVED lines=21> */
.L_x_893:
[----:B------:R-:W-:Y:S02]  /*7410*/  IMAD.MOV.U32 R32, RZ, RZ, R52 ;  /* 0x000000ffff207224 */ /* 0x000fe400078e0034 */
.L_x_894:
[----:B------:R-:W-:Y:S05]  /*7420*/  BSYNC B1 ;  /* 0x0000000000017941 */ /* 0x000fea0003800000 */
.L_x_892:
        /* <DEDUP_REMOVED lines=16> */
.L_x_898:
[----:B------:R-:W-:Y:S05]  /*7530*/  BSYNC B2 ;  /* 0x0000000000027941 */ /* 0x000fea0003800000 */
.L_x_897:
        /* <DEDUP_REMOVED lines=44> */
.L_x_896:
[----:B------:R-:W-:Y:S05]  /*7800*/  BSYNC B1 ;  /* 0x0000000000017941 */ /* 0x000fea0003800000 */
.L_x_895:
        /* <DEDUP_REMOVED lines=21> */
.L_x_900:
[----:B------:R-:W-:Y:S02]  /*7960*/  IMAD.MOV.U32 R88, RZ, RZ, R52 ;  /* 0x000000ffff587224 */ /* 0x000fe400078e0034 */
.L_x_901:
[----:B------:R-:W-:Y:S05]  /*7970*/  BSYNC B1 ;  /* 0x0000000000017941 */ /* 0x000fea0003800000 */
.L_x_899:
        /* <DEDUP_REMOVED lines=16> */
.L_x_905:
[----:B------:R-:W-:Y:S05]  /*7a80*/  BSYNC B2 ;  /* 0x0000000000027941 */ /* 0x000fea0003800000 */
.L_x_904:
        /* <DEDUP_REMOVED lines=44> */
.L_x_903:
[----:B------:R-:W-:Y:S05]  /*7d50*/  BSYNC B1 ;  /* 0x0000000000017941 */ /* 0x000fea0003800000 */
.L_x_902:
        /* <DEDUP_REMOVED lines=21> */
.L_x_907:
[----:B------:R-:W-:Y:S02]  /*7eb0*/  IMAD.MOV.U32 R88, RZ, RZ, R52 ;  /* 0x000000ffff587224 */ /* 0x000fe400078e0034 */
.L_x_908:
[----:B------:R-:W-:Y:S05]  /*7ec0*/  BSYNC B1 ;  /* 0x0000000000017941 */ /* 0x000fea0003800000 */
.L_x_906:
        /* <DEDUP_REMOVED lines=16> */
.L_x_912:
[----:B------:R-:W-:Y:S05]  /*7fd0*/  BSYNC B2 ;  /* 0x0000000000027941 */ /* 0x000fea0003800000 */
.L_x_911:
        /* <DEDUP_REMOVED lines=44> */
.L_x_910:
[----:B------:R-:W-:Y:S05]  /*82a0*/  BSYNC B1 ;  /* 0x0000000000017941 */ /* 0x000fea0003800000 */
.L_x_909:
        /* <DEDUP_REMOVED lines=21> */
.L_x_914:
[----:B------:R-:W-:Y:S02]  /*8400*/  IMAD.MOV.U32 R34, RZ, RZ, R52 ;  /* 0x000000ffff227224 */ /* 0x000fe400078e0034 */
.L_x_915:
[----:B------:R-:W-:Y:S05]  /*8410*/  BSYNC B1 ;  /* 0x0000000000017941 */ /* 0x000fea0003800000 */
.L_x_913:
        /* <DEDUP_REMOVED lines=16> */
.L_x_919:
[----:B------:R-:W-:Y:S05]  /*8520*/  BSYNC B2 ;  /* 0x0000000000027941 */ /* 0x000fea0003800000 */
.L_x_918:
        /* <DEDUP_REMOVED lines=44> */
.L_x_917:
[----:B------:R-:W-:Y:S05]  /*87f0*/  BSYNC B1 ;  /* 0x0000000000017941 */ /* 0x000fea0003800000 */
.L_x_916:
        /* <DEDUP_REMOVED lines=21> */
.L_x_921:
[----:B------:R-:W-:Y:S02]  /*8950*/  IMAD.MOV.U32 R92, RZ, RZ, R52 ;  /* 0x000000ffff5c7224 */ /* 0x000fe400078e0034 */
.L_x_922:
[----:B------:R-:W-:Y:S05]  /*8960*/  BSYNC B1 ;  /* 0x0000000000017941 */ /* 0x000fea0003800000 */
.L_x_920:
        /* <DEDUP_REMOVED lines=18> */
.L_x_926:
[----:B------:R-:W-:Y:S05]  /*8a90*/  BSYNC B2 ;  /* 0x0000000000027941 */ /* 0x000fea0003800000 */
.L_x_925:
        /* <DEDUP_REMOVED lines=44> */
.L_x_924:
[----:B------:R-:W-:Y:S05]  /*8d60*/  BSYNC B1 ;  /* 0x0000000000017941 */ /* 0x000fea0003800000 */
.L_x_923:
[----:B------:R-:W0:Y:S01]  /*8d70*/  I2F.U32 R32, R92 ;  /* 0x0000005c00207306 */ /* 0x000e220000201000 */
[----:B------:R-:W-:Y:S02]  /*8d80*/  PRMT R35, RZ, 0x7610, R35 ;  /* 0x00007610ff237816 */ /* 0x000fe40000000023 */
[----:B------:R-:W-:Y:S02]  /*8d90*/  SEL R36, RZ, 0x10000, P5 ;  /* 0x00010000ff247807 */ /* 0x000fe40002800000 */
[----:B------:R-:W-:Y:S01]  /*8da0*/  ISETP.NE.AND P6, PT, R89, RZ, PT ;  /* 0x000000ff5900720c */ /* 0x000fe20003fc5270 */
[----:B------:R-:W-:Y:S01]  /*8db0*/  FMUL.FTZ R35, R35, R70 ;  /* 0x0000004623237220 */ /* 0x000fe20000410000 */
[----:B------:R-:W-:-:S02]  /*8dc0*/  SEL R38, RZ, 0x1, P2 ;  /* 0x00000001ff267807 */ /* 0x000fc40001000000 */
[----:B------:R-:W-:Y:S01]  /*8dd0*/  SEL R89, RZ, 0x100, P4 ;  /* 0x00000100ff597807 */ /* 0x000fe20002000000 */
[----:B------:R-:W-:Y:S01]  /*8de0*/  FMUL.FTZ R35, R35, c[0x0][0x1e8] ;  /* 0x00007a0023237a20 */ /* 0x000fe20000410000 */
[----:B------:R-:W-:Y:S01]  /*8df0*/  F2FP.BF16.PACK_AB R34, R90, R85 ;  /* 0x000000555a22723e */ /* 0x000fe200000010ff */
[----:B------:R-:W-:Y:S01]  /*8e00*/  IMAD.WIDE.U32 R38, R38, 0x1000000, RZ ;  /* 0x0100000026267825 */ /* 0x000fe200078e00ff */
[----:B------:R-:W-:-:S03]  /*8e10*/  F2FP.BF16.PACK_AB R33, R87, R84 ;  /* 0x000000545721723e */ /* 0x000fc600000010ff */
[----:B0-----:R-:W-:Y:S02]  /*8e20*/  FFMA.FTZ R32, R32, R71, 1.1641532182693481445e-10 ;  /* 0x2f00000020207423 */ /* 0x001fe40000010047 */
[----:B------:R-:W-:-:S03]  /*8e30*/  IMAD.WIDE.U32 R70, R74, R69, c[0x0][0x188] ;  /* 0x000062004a467625 */ /* 0x000fc600078e0045 */
[----:B------:R-:W-:Y:S02]  /*8e40*/  FSETP.GTU.FTZ.AND P5, PT, R32, c[0x0][0x1e4], PT ;  /* 0x0000790020007a0b */ /* 0x000fe40003fbc000 */
[----:B------:R-:W-:Y:S02]  /*8e50*/  @P0 PRMT R32, RZ, 0x7610, R31 ;  /* 0x00007610ff200816 */ /* 0x000fe4000000001f */
[----:B------:R-:W-:Y:S02]  /*8e60*/  FSEL R63, R35, RZ, !P5 ;  /* 0x000000ff233f7208 */ /* 0x000fe40006800000 */
[----:B------:R-:W-:-:S03]  /*8e70*/  SEL R37, RZ, 0x1000000, P5 ;  /* 0x01000000ff257807 */ /* 0x000fc60002800000 */
[----:B------:R-:W-:Y:S01]  /*8e80*/  @P0 FADD.FTZ R63, R32, R63 ;  /* 0x0000003f203f0221 */ /* 0x000fe20000010000 */
[----:B------:R-:W-:Y:S02]  /*8e90*/  ISETP.NE.AND P0, PT, R91, RZ, PT ;  /* 0x000000ff5b00720c */ /* 0x000fe40003f05270 */
[----:B------:R-:W-:Y:S02]  /*8ea0*/  F2FP.BF16.PACK_AB R32, R86, R83 ;  /* 0x000000535620723e */ /* 0x000fe400000010ff */
[----:B------:R-:W-:Y:S02]  /*8eb0*/  F2FP.BF16.PACK_AB R35, R63, R88 ;  /* 0x000000583f23723e */ /* 0x000fe400000010ff */
[----:B------:R-:W-:Y:S02]  /*8ec0*/  LOP3.LUT R89, R89, R37, R36, 0xfe, !PT ;  /* 0x0000002559597212 */ /* 0x000fe400078efe24 */
[----:B------:R-:W-:Y:S01]  /*8ed0*/  SEL R37, RZ, 0x1, P3 ;  /* 0x00000001ff257807 */ /* 0x000fe20001800000 */
[----:B------:R0:W-:Y:S01]  /*8ee0*/  STG.E.128 [R70.64], R32 ;  /* 0x0000002046007986 */ /* 0x0001e2000c101d06 */
[----:B------:R-:W-:-:S02]  /*8ef0*/  SEL R36, RZ, 0x1, P1 ;  /* 0x00000001ff247807 */ /* 0x000fc40000800000 */
[----:B------:R-:W-:Y:S02]  /*8f00*/  SEL R69, RZ, 0x1, P0 ;  /* 0x00000001ff457807 */ /* 0x000fe40000000000 */
[----:B------:R-:W-:Y:S01]  /*8f10*/  LOP3.LUT R39, R39, R89, R37, 0xfe, !PT ;  /* 0x0000005927277212 */ /* 0x000fe200078efe25 */
[----:B------:R-:W-:Y:S01]  /*8f20*/  IMAD.WIDE.U32 R36, R36, 0x10000, RZ ;  /* 0x0001000024247825 */ /* 0x000fe200078e00ff */
[----:B------:R-:W-:-:S03]  /*8f30*/  ISETP.NE.AND P1, PT, R42, RZ, PT ;  /* 0x000000ff2a00720c */ /* 0x000fc60003f25270 */
[----:B0-----:R-:W-:-:S04]  /*8f40*/  IMAD.WIDE.U32 R32, R69, 0x100, RZ ;  /* 0x0000010045207825 */ /* 0x001fc800078e00ff */
[----:B------:R-:W-:Y:S01]  /*8f50*/  FADD.FTZ R35, RZ, R41 ;  /* 0x00000029ff237221 */ /* 0x000fe20000010000 */
[----:B------:R-:W-:Y:S02]  /*8f60*/  LOP3.LUT R38, R32, R38, R36, 0xfe, !PT ;  /* 0x0000002620267212 */ /* 0x000fe400078efe24 */
[----:B------:R-:W-:Y:S01]  /*8f70*/  LOP3.LUT R33, R33, R39, R37, 0xfe, !PT ;  /* 0x0000002721217212 */ /* 0x000fe200078efe25 */
[----:B------:R-:W-:Y:S01]  /*8f80*/  FADD.FTZ R32, R35, R64 ;  /* 0x0000004023207221 */ /* 0x000fe20000010000 */
[----:B------:R-:W-:-:S03]  /*8f90*/  SEL R39, RZ, 0x1, P6 ;  /* 0x00000001ff277807 */ /* 0x000fc60003000000 */
        /* <DEDUP_REMOVED lines=15> */
[----:B------:R-:W-:-:S03]  /*9090*/  LOP3.LUT R32, R38, R39, RZ, 0xfc, !PT ;  /* 0x0000002726207212 */ /* 0x000fc600078efcff */
[----:B------:R-:W-:Y:S02]  /*90a0*/  FADD.FTZ R37, R35, R86 ;  /* 0x0000005623257221 */ /* 0x000fe40000010000 */
[----:B------:R-:W-:-:S04]  /*90b0*/  IMAD.WIDE.U32 R34, R74, R73, c[0x0][0x190] ;  /* 0x000064004a227625 */ /* 0x000fc800078e0049 */
[----:B------:R-:W-:Y:S01]  /*90c0*/  FADD.FTZ R36, R37, R84 ;  /* 0x0000005425247221 */ /* 0x000fe20000010000 */
[----:B------:R0:W-:Y:S03]  /*90d0*/  STG.E.64 [R34.64], R32 ;  /* 0x0000002022007986 */ /* 0x0001e6000c101b06 */
[----:B------:R-:W-:-:S04]  /*90e0*/  FADD.FTZ R36, R36, R87 ;  /* 0x0000005724247221 */ /* 0x000fc80000010000 */
[----:B------:R-:W-:-:S04]  /*90f0*/  FADD.FTZ R37, R36, R85 ;  /* 0x0000005524257221 */ /* 0x000fc80000010000 */
[----:B------:R-:W-:-:S04]  /*9100*/  FADD.FTZ R37, R37, R90 ;  /* 0x0000005a25257221 */ /* 0x000fc80000010000 */
[----:B------:R-:W-:-:S04]  /*9110*/  FADD.FTZ R36, R37, R88 ;  /* 0x0000005825247221 */ /* 0x000fc80000010000 */
[----:B------:R-:W-:Y:S01]  /*9120*/  FADD.FTZ R39, R36, R63 ;  /* 0x0000003f24277221 */ /* 0x000fe20000010000 */
[----:B------:R-:W-:Y:S05]  /*9130*/  BRA.DIV ~URZ, `(.L_x_927) ;  /* 0x00000cf27f007947 */ /* 0x000fea000b800000 */
[----:B0-----:R0:W1:Y:S02]  /*9140*/  SHFL.BFLY PT, R32, R39, 0x1, 0x1f ;  /* 0x0c201f0027207f89 */ /* 0x00106400000e0000 */
.L_x_931:
        /* <DEDUP_REMOVED lines=68> */
.L_x_932:
[----:B------:R-:W-:Y:S01]  /*9590*/  HFMA2.MMA R70, -RZ, RZ, 0, 2.384185791015625e-07 ;  /* 0x00000004ff467435 */ /* 0x000fe200000001ff */
[C---:B------:R-:W-:Y:S01]  /*95a0*/  FMUL.FTZ R32, R37.reuse, R37 ;  /* 0x0000002525207220 */ /* 0x040fe20000410000 */
[----:B------:R-:W-:Y:S01]  /*95b0*/  ISETP.NE.AND P0, PT, RZ, UR8, PT ;  /* 0x00000008ff007c0c */ /* 0x000fe2000bf05270 */
[----:B------:R-:W-:Y:S02]  /*95c0*/  IMAD.MOV.U32 R38, RZ, RZ, c[0x0][0x1e0] ;  /* 0x00007800ff267624 */ /* 0x000fe400078e00ff */
[----:B01----:R-:W-:Y:S01]  /*95d0*/  FADD.FTZ R39, R36, R39 ;  /* 0x0000002724277221 */ /* 0x003fe20000010000 */
[----:B------:R-:W-:Y:S02]  /*95e0*/  FSEL R33, R32, RZ, P0 ;  /* 0x000000ff20217208 */ /* 0x000fe40000000000 */
[----:B------:R-:W-:Y:S01]  /*95f0*/  FSEL R36, R37, RZ, !P0 ;  /* 0x000000ff25247208 */ /* 0x000fe20004000000 */
[----:B------:R-:W-:Y:S02]  /*9600*/  FFMA.FTZ R32, R39, R38, c[0x0][0x228] ;  /* 0x00008a0027207623 */ /* 0x000fe40000010026 */
        /* <DEDUP_REMOVED lines=16> */
[----:B------:R-:W-:Y:S01]  /*9710*/  FADD.FTZ R37, -R36, R76 ;  /* 0x0000004c24257221 */ /* 0x000fe20000010100 */
[----:B0-----:R0:W-:Y:S01]  /*9720*/  @!P1 STG.E [R32.64], R34 ;  /* 0x0000002220009986 */ /* 0x0011e2000c101906 */
[----:B------:R-:W-:-:S02]  /*9730*/  FMUL.FTZ R72, R34, R72 ;  /* 0x0000004822487220 */ /* 0x000fc40000410000 */
[C---:B------:R-:W-:Y:S02]  /*9740*/  FMUL.FTZ R68, R34.reuse, R68 ;  /* 0x0000004422447220 */ /* 0x040fe40000410000 */
[----:B------:R-:W-:Y:S02]  /*9750*/  FMUL.FTZ R75, R34, R75 ;  /* 0x0000004b224b7220 */ /* 0x000fe40000410000 */
[C---:B------:R-:W-:Y:S02]  /*9760*/  FADD.FTZ R77, -R36.reuse, R77 ;  /* 0x0000004d244d7221 */ /* 0x040fe40000010100 */
[C---:B------:R-:W-:Y:S02]  /*9770*/  FADD.FTZ R39, -R36.reuse, R82 ;  /* 0x0000005224277221 */ /* 0x040fe40000010100 */
[----:B------:R-:W-:Y:S01]  /*9780*/  FADD.FTZ R69, -R36, R80 ;  /* 0x0000005024457221 */ /* 0x000fe20000010100 */
[----:B0-----:R-:W-:Y:S01]  /*9790*/  PRMT R33, RZ, 0x7610, R27 ;  /* 0x00007610ff217816 */ /* 0x001fe2000000001b */
[----:B------:R-:W-:-:S02]  /*97a0*/  FMUL.FTZ R32, R34, R79 ;  /* 0x0000004f22207220 */ /* 0x000fc40000410000 */
[----:B------:R-:W-:Y:S02]  /*97b0*/  FADD.FTZ R81, -R36, R81 ;  /* 0x0000005124517221 */ /* 0x000fe40000010100 */
[----:B------:R-:W-:Y:S01]  /*97c0*/  FFMA.FTZ R72, R72, R33, R11 ;  /* 0x0000002148487223 */ /* 0x000fe2000001000b */
[----:B------:R-:W-:Y:S01]  /*97d0*/  PRMT R33, RZ, 0x7610, R26 ;  /* 0x00007610ff217816 */ /* 0x000fe2000000001a */
[C---:B------:R-:W-:Y:S02]  /*97e0*/  FADD.FTZ R83, -R36.reuse, R83 ;  /* 0x0000005324537221 */ /* 0x040fe40000010100 */
[----:B------:R-:W-:Y:S02]  /*97f0*/  FADD.FTZ R71, -R36, R86 ;  /* 0x0000005624477221 */ /* 0x000fe40000010100 */
[----:B------:R-:W-:Y:S01]  /*9800*/  FFMA.FTZ R33, R68, R33, R9 ;  /* 0x0000002144217223 */ /* 0x000fe20000010009 */
[----:B------:R-:W-:Y:S01]  /*9810*/  PRMT R68, RZ, 0x7610, R21 ;  /* 0x00007610ff447816 */ /* 0x000fe20000000015 */
[----:B------:R-:W-:-:S02]  /*9820*/  FADD.FTZ R73, -R36, R84 ;  /* 0x0000005424497221 */ /* 0x000fc40000010100 */
[----:B------:R-:W-:Y:S02]  /*9830*/  FADD.FTZ R87, -R36, R87 ;  /* 0x0000005724577221 */ /* 0x000fe40000010100 */
[----:B------:R-:W-:Y:S01]  /*9840*/  FFMA.FTZ R68, R32, R68, R15 ;  /* 0x0000004420447223 */ /* 0x000fe2000001000f */
[----:B------:R-:W-:Y:S01]  /*9850*/  PRMT R32, RZ, 0x5410, R20 ;  /* 0x00005410ff207816 */ /* 0x000fe20000000014 */
[C---:B------:R-:W-:Y:S02]  /*9860*/  FADD.FTZ R85, -R36.reuse, R85 ;  /* 0x0000005524557221 */ /* 0x040fe40000010100 */
[C---:B------:R-:W-:Y:S02]  /*9870*/  FADD.FTZ R89, -R36.reuse, R90 ;  /* 0x0000005a24597221 */ /* 0x040fe40000010100 */
[----:B------:R-:W-:Y:S01]  /*9880*/  FFMA.FTZ R75, R75, R32, R12 ;  /* 0x000000204b4b7223 */ /* 0x000fe2000001000c */
[----:B------:R-:W-:Y:S01]  /*9890*/  PRMT R32, RZ, 0x7610, R20 ;  /* 0x00007610ff207816 */ /* 0x000fe20000000014 */
[----:B------:R-:W-:-:S02]  /*98a0*/  FADD.FTZ R91, -R36, R88 ;  /* 0x00000058245b7221 */ /* 0x000fc40000010100 */
[----:B------:R-:W-:Y:S02]  /*98b0*/  FADD.FTZ R63, -R36, R63 ;  /* 0x0000003f243f7221 */ /* 0x000fe40000010100 */
[C---:B------:R-:W-:Y:S01]  /*98c0*/  FMUL.FTZ R36, R34.reuse, R35 ;  /* 0x0000002322247220 */ /* 0x040fe20000410000 */
[----:B------:R-:W-:Y:S01]  /*98d0*/  PRMT R35, RZ, 0x5410, R27 ;  /* 0x00005410ff237816 */ /* 0x000fe2000000001b */
[----:B------:R-:W-:Y:S02]  /*98e0*/  FMUL.FTZ R91, R34, R91 ;  /* 0x0000005b225b7220 */ /* 0x000fe40000410000 */
[----:B------:R-:W-:Y:S01]  /*98f0*/  FFMA.FTZ R36, R36, R32, R13 ;  /* 0x0000002024247223 */ /* 0x000fe2000001000d */
[----:B------:R-:W-:Y:S01]  /*9900*/  PRMT R32, RZ, 0x5410, R19 ;  /* 0x00005410ff207816 */ /* 0x000fe20000000013 */
[C---:B------:R-:W-:Y:S01]  /*9910*/  FMUL.FTZ R82, R34.reuse, R63 ;  /* 0x0000003f22527220 */ /* 0x040fe20000410000 */
[----:B------:R-:W-:Y:S01]  /*9920*/  PRMT R63, RZ, 0x7610, R23 ;  /* 0x00007610ff3f7816 */ /* 0x000fe20000000017 */
[----:B------:R-:W-:Y:S01]  /*9930*/  FMUL.FTZ R85, R34, R85 ;  /* 0x0000005522557220 */ /* 0x000fe20000410000 */
[----:B------:R-:W-:Y:S01]  /*9940*/  F2FP.BF16.PACK_AB R36, R36, R75 ;  /* 0x0000004b2424723e */ /* 0x000fe200000010ff */
[----:B------:R-:W-:Y:S01]  /*9950*/  FFMA.FTZ R91, R91, R32, R60 ;  /* 0x000000205b5b7223 */ /* 0x000fe2000001003c */
[----:B------:R-:W-:Y:S01]  /*9960*/  PRMT R32, RZ, 0x7610, R19 ;  /* 0x00007610ff207816 */ /* 0x000fe20000000013 */
[C---:B------:R-:W-:Y:S01]  /*9970*/  FMUL.FTZ R38, R34.reuse, R39 ;  /* 0x0000002722267220 */ /* 0x040fe20000410000 */
[----:B------:R-:W-:Y:S01]  /*9980*/  PRMT R39, RZ, 0x5410, R25 ;  /* 0x00005410ff277816 */ /* 0x000fe20000000019 */
[----:B------:R-:W-:-:S02]  /*9990*/  FMUL.FTZ R43, R34, R43 ;  /* 0x0000002b222b7220 */ /* 0x000fc40000410000 */
[----:B------:R-:W-:Y:S01]  /*99a0*/  FFMA.FTZ R82, R82, R32, R61 ;  /* 0x0000002052527223 */ /* 0x000fe2000001003d */
[----:B------:R-:W-:Y:S01]  /*99b0*/  PRMT R32, RZ, 0x5410, R18 ;  /* 0x00005410ff207816 */ /* 0x000fe20000000012 */
[C---:B------:R-:W-:Y:S02]  /*99c0*/  FMUL.FTZ R42, R34.reuse, R81 ;  /* 0x00000051222a7220 */ /* 0x040fe40000410000 */
[----:B------:R-:W-:Y:S02]  /*99d0*/  FMUL.FTZ R80, R34, R89 ;  /* 0x0000005922507220 */ /* 0x000fe40000410000 */
[----:B------:R-:W-:Y:S01]  /*99e0*/  FFMA.FTZ R85, R85, R32, R58 ;  /* 0x0000002055557223 */ /* 0x000fe2000001003a */
[----:B------:R-:W-:Y:S01]  /*99f0*/  PRMT R32, RZ, 0x7610, R18 ;  /* 0x00007610ff207816 */ /* 0x000fe20000000012 */
[----:B------:R-:W-:Y:S01]  /*9a00*/  FFMA.FTZ R43, R43, R39, R6 ;  /* 0x000000272b2b7223 */ /* 0x000fe20000010006 */
[----:B------:R-:W-:Y:S01]  /*9a10*/  PRMT R39, RZ, 0x7610, R25 ;  /* 0x00007610ff277816 */ /* 0x000fe20000000019 */
[----:B------:R-:W-:Y:S01]  /*9a20*/  FFMA.FTZ R42, R42, R63, R47 ;  /* 0x0000003f2a2a7223 */ /* 0x000fe2000001002f */
[----:B------:R-:W-:Y:S01]  /*9a30*/  PRMT R63, RZ, 0x5410, R22 ;  /* 0x00005410ff3f7816 */ /* 0x000fe20000000016 */
[----:B------:R-:W-:Y:S01]  /*9a40*/  FFMA.FTZ R80, R80, R32, R59 ;  /* 0x0000002050507223 */ /* 0x000fe2000001003b */
[----:B------:R-:W-:Y:S01]  /*9a50*/  PRMT R32, RZ, 0x5410, R17 ;  /* 0x00005410ff207816 */ /* 0x000fe20000000011 */
[----:B------:R-:W-:-:S02]  /*9a60*/  FMUL.FTZ R66, R34, R66 ;  /* 0x0000004222427220 */ /* 0x000fc40000410000 */
        /* <DEDUP_REMOVED lines=16> */
[----:B------:R-:W-:Y:S01]  /*9b70*/  FMUL.FTZ R76, R34, R71 ;  /* 0x00000047224c7220 */ /* 0x000fe20000410000 */
[----:B------:R-:W-:Y:S01]  /*9b80*/  PRMT R34, RZ, 0x5410, R26 ;  /* 0x00005410ff227816 */ /* 0x000fe2000000001a */
[----:B------:R-:W-:Y:S01]  /*9b90*/  FFMA.FTZ R41, R41, R39, R4 ;  /* 0x0000002729297223 */ /* 0x000fe20000010004 */
[----:B------:R-:W-:Y:S01]  /*9ba0*/  PRMT R39, RZ, 0x7610, R24 ;  /* 0x00007610ff277816 */ /* 0x000fe20000000018 */
[----:B------:R-:W-:Y:S01]  /*9bb0*/  FFMA.FTZ R38, R38, R63, R45 ;  /* 0x0000003f26267223 */ /* 0x000fe2000001002d */
[----:B------:R-:W-:Y:S01]  /*9bc0*/  PRMT R63, RZ, 0x5410, R21 ;  /* 0x00005410ff3f7816 */ /* 0x000fe20000000015 */
[----:B------:R-:W-:Y:S01]  /*9bd0*/  FFMA.FTZ R78, R78, R32, R57 ;  /* 0x000000204e4e7223 */ /* 0x000fe20000010039 */
[----:B------:R-:W-:Y:S01]  /*9be0*/  PRMT R32, RZ, 0x5410, R16 ;  /* 0x00005410ff207816 */ /* 0x000fe20000000010 */
[----:B------:R-:W-:Y:S01]  /*9bf0*/  FFMA.FTZ R34, R65, R34, R8 ;  /* 0x0000002241227223 */ /* 0x000fe20000010008 */
[----:B------:R-:W-:Y:S01]  /*9c00*/  F2FP.BF16.PACK_AB R38, R38, R77 ;  /* 0x0000004d2626723e */ /* 0x000fe200000010ff */
        /* <DEDUP_REMOVED lines=11> */
[C---:B------:R-:W-:Y:S01]  /*9cc0*/  IADD3 R68, R40.reuse, 0x20, RZ ;  /* 0x0000002028447810 */ /* 0x040fe20007ffe0ff */
[----:B------:R-:W-:Y:S01]  /*9cd0*/  IMAD.MOV.U32 R69, RZ, RZ, 0x10 ;  /* 0x00000010ff457424 */ /* 0x000fe200078e00ff */
[----:B------:R-:W-:Y:S01]  /*9ce0*/  LEA R66, P0, R40, c[0x0][0x208], 0x4 ;  /* 0x0000820028427a11 */ /* 0x000fe200078020ff */
[----:B------:R-:W-:Y:S01]  /*9cf0*/  IMAD R3, R70, c[0x0][0x160], R3 ;  /* 0x0000580046037a24 */ /* 0x000fe200078e0203 */
[----:B------:R-:W-:Y:S01]  /*9d00*/  F2FP.BF16.PACK_AB R32, R64, R41 ;  /* 0x000000294020723e */ /* 0x000fe200000010ff */
[----:B------:R-:W-:Y:S01]  /*9d10*/  IMAD.WIDE.U32 R68, R68, R69, c[0x0][0x208] ;  /* 0x0000820044447625 */ /* 0x000fe200078e0045 */
[----:B------:R-:W-:-:S02]  /*9d20*/  LEA R64, P1, R74, c[0x0][0x208], 0x4 ;  /* 0x000082004a407a11 */ /* 0x000fc400078220ff */
[----:B------:R-:W-:Y:S02]  /*9d30*/  F2FP.BF16.PACK_AB R35, R72, R35 ;  /* 0x000000234823723e */ /* 0x000fe400000010ff */
[----:B------:R-:W-:Y:S02]  /*9d40*/  LEA.HI.X R67, R40, c[0x0][0x20c], RZ, 0x4, P0 ;  /* 0x0000830028437a11 */ /* 0x000fe400000f24ff */
[----:B------:R-:W-:Y:S02]  /*9d50*/  F2FP.BF16.PACK_AB R39, R42, R39 ;  /* 0x000000272a27723e */ /* 0x000fe400000010ff */
[----:B------:R-:W-:Y:S01]  /*9d60*/  F2FP.BF16.PACK_AB R43, R82, R91 ;  /* 0x0000005b522b723e */ /* 0x000fe200000010ff */
[----:B------:R0:W-:Y:S01]  /*9d70*/  STG.E.128 [R66.64], R32 ;  /* 0x0000002042007986 */ /* 0x0001e2000c101d06 */
[----:B------:R-:W-:Y:S02]  /*9d80*/  F2FP.BF16.PACK_AB R42, R80, R85 ;  /* 0x00000055502a723e */ /* 0x000fe400000010ff */
[----:B------:R-:W-:Y:S01]  /*9d90*/  F2FP.BF16.PACK_AB R41, R78, R73 ;  /* 0x000000494e29723e */ /* 0x000fe200000010ff */
[----:B------:R0:W-:Y:S01]  /*9da0*/  STG.E.128 [R68.64], R36 ;  /* 0x0000002444007986 */ /* 0x0001e2000c101d06 */
[----:B------:R-:W-:-:S02]  /*9db0*/  LEA.HI.X R65, R74, c[0x0][0x20c], RZ, 0x4, P1 ;  /* 0x000083004a417a11 */ /* 0x000fc400008f24ff */
[----:B------:R-:W-:Y:S02]  /*9dc0*/  F2FP.BF16.PACK_AB R40, R76, R83 ;  /* 0x000000534c28723e */ /* 0x000fe400000010ff */
[----:B------:R-:W-:-:S03]  /*9dd0*/  ISETP.GE.AND P0, PT, R3, c[0x0][0x164], PT ;  /* 0x0000590003007a0c */ /* 0x000fc60003f06270 */
[----:B------:R0:W-:Y:S10]  /*9de0*/  STG.E.128 [R64.64], R40 ;  /* 0x0000002840007986 */ /* 0x0001f4000c101d06 */
[----:B0-----:R-:W-:Y:S01]  /*9df0*/  @P0 CALL.REL.NOINC `(.L_x_929) ;  /* 0x0000001000000944 */ /* 0x001fe20003c00000 */
[----:B------:R-:W-:Y:S05]  /*9e00*/  BRA `(.L_x_930) ;  /* 0xffff6a7000007947 */ /* 0x000fea000383ffff */
.L_x_929:
[----:B------:R-:W-:Y:S05]  /*9e10*/  BSYNC B0 ;  /* 0x0000000000007941 */ /* 0x000fea0003800000 */
.L_x_758:
[----:B------:R-:W-:Y:S05]  /*9e20*/  EXIT ;  /* 0x000000000000794d */ /* 0x000fea0003800000 */
.L_x_927:
[----:B0-----:R-:W-:Y:S01]  /*9e30*/  IMAD.MOV.U32 R36, RZ, RZ, 0x1 ;  /* 0x00000001ff247424 */ /* 0x001fe200078e00ff */
[----:B------:R-:W-:Y:S01]  /*9e40*/  MOV R34, 0x1f ;  /* 0x0000001f00227802 */ /* 0x000fe20000000f00 */
[----:B------:R-:W-:Y:S01]  /*9e50*/  IMAD.MOV.U32 R35, RZ, RZ, -0x1 ;  /* 0xffffffffff237424 */ /* 0x000fe200078e00ff */
[----:B------:R-:W-:-:S02]  /*9e60*/  MOV R32, 0x9e80 ;  /* 0x00009e8000207802 */ /* 0x000fc40000000f00 */
[----:B------:R-:W-:Y:S05]  /*9e70*/  CALL.REL.NOINC `($__internal_9_$__cuda_sm70_shflsync_bfly_p) ;  /* 0x0000069000007944 */ /* 0x000fea0003c00000 */
[----:B-1----:R-:W-:Y:S01]  /*9e80*/  IMAD.MOV.U32 R32, RZ, RZ, R36 ;  /* 0x000000ffff207224 */ /* 0x002fe200078e0024 */
[----:B0-----:R-:W-:Y:S05]  /*9e90*/  BRA `(.L_x_931) ;  /* 0xfffff2b000007947 */ /* 0x001fea000383ffff */
.L_x_928:
[----:B------:R-:W-:Y:S01]  /*9ea0*/  HFMA2.MMA R34, -RZ, RZ, 0, 1.847743988037109375e-06 ;  /* 0x0000001fff227435 */ /* 0x000fe200000001ff */
[----:B------:R-:W-:Y:S01]  /*9eb0*/  IMAD.MOV.U32 R36, RZ, RZ, 0x2 ;  /* 0x00000002ff247424 */ /* 0x000fe200078e00ff */
[----:B------:R-:W-:Y:S01]  /*9ec0*/  MOV R32, 0x9ef0 ;  /* 0x00009ef000207802 */ /* 0x000fe20000000f00 */
[----:B------:R-:W-:-:S03]  /*9ed0*/  IMAD.MOV.U32 R35, RZ, RZ, -0x1 ;  /* 0xffffffffff237424 */ /* 0x000fc600078e00ff */
[----:B------:R-:W-:Y:S05]  /*9ee0*/  CALL.REL.NOINC `($__internal_9_$__cuda_sm70_shflsync_bfly_p) ;  /* 0x0000062000007944 */ /* 0x000fea0003c00000 */
[----:B01----:R-:W-:Y:S01]  /*9ef0*/  FADD.FTZ R39, R39, R36 ;  /* 0x0000002427277221 */ /* 0x003fe20000010000 */
[----:B------:R-:W-:Y:S01]  /*9f00*/  MOV R35, 0xffffffff ;  /* 0xffffffff00237802 */ /* 0x000fe20000000f00 */
[----:B------:R-:W-:Y:S01]  /*9f10*/  IMAD.MOV.U32 R36, RZ, RZ, 0x4 ;  /* 0x00000004ff247424 */ /* 0x000fe200078e00ff */
[----:B------:R-:W-:Y:S01]  /*9f20*/  MOV R32, 0x9f50 ;  /* 0x00009f5000207802 */ /* 0x000fe20000000f00 */
[----:B------:R-:W-:-:S02]  /*9f30*/  IMAD.MOV.U32 R34, RZ, RZ, 0x1f ;  /* 0x0000001fff227424 */ /* 0x000fc400078e00ff */
[----:B------:R-:W-:Y:S05]  /*9f40*/  CALL.REL.NOINC `($__internal_9_$__cuda_sm70_shflsync_bfly_p) ;  /* 0x000005c000007944 */ /* 0x000fea0003c00000 */
[----:B01----:R-:W-:Y:S01]  /*9f50*/  FADD.FTZ R39, R39, R36 ;  /* 0x0000002427277221 */ /* 0x003fe20000010000 */
[----:B------:R-:W-:Y:S01]  /*9f60*/  MOV R32, 0x9fb0 ;  /* 0x00009fb000207802 */ /* 0x000fe20000000f00 */
[----:B------:R-:W-:-:S02]  /*9f70*/  IMAD.MOV.U32 R36, RZ, RZ, 0x8 ;  /* 0x00000008ff247424 */ /* 0x000fc400078e00ff */
[----:B------:R-:W-:Y:S02]  /*9f80*/  IMAD.MOV.U32 R34, RZ, RZ, 0x1f ;  /* 0x0000001fff227424 */ /* 0x000fe400078e00ff */
[----:B------:R-:W-:Y:S02]  /*9f90*/  IMAD.MOV.U32 R35, RZ, RZ, -0x1 ;  /* 0xffffffffff237424 */ /* 0x000fe400078e00ff */
[----:B------:R-:W-:Y:S05]  /*9fa0*/  CALL.REL.NOINC `($__internal_9_$__cuda_sm70_shflsync_bfly_p) ;  /* 0x0000056000007944 */ /* 0x000fea0003c00000 */
[----:B01----:R-:W-:Y:S01]  /*9fb0*/  FADD.FTZ R39, R39, R36 ;  /* 0x0000002427277221 */ /* 0x003fe20000010000 */
[----:B------:R-:W-:Y:S01]  /*9fc0*/  HFMA2.MMA R36, -RZ, RZ, 0, 9.5367431640625e-07 ;  /* 0x00000010ff247435 */ /* 0x000fe200000001ff */
[----:B------:R-:W-:Y:S01]  /*9fd0*/  IMAD.MOV.U32 R34, RZ, RZ, 0x1f ;  /* 0x0000001fff227424 */ /* 0x000fe200078e00ff */
[----:B------:R-:W-:Y:S01]  /*9fe0*/  MOV R32, 0xa010 ;  /* 0x0000a01000207802 */ /* 0x000fe20000000f00 */
[----:B------:R-:W-:-:S03]  /*9ff0*/  IMAD.MOV.U32 R35, RZ, RZ, -0x1 ;  /* 0xffffffffff237424 */ /* 0x000fc600078e00ff */
[----:B------:R-:W-:Y:S05]  /*a000*/  CALL.REL.NOINC `($__internal_9_$__cuda_sm70_shflsync_bfly_p) ;  /* 0x0000050000007944 */ /* 0x000fea0003c00000 */
[----:B-1----:R-:W-:Y:S01]  /*a010*/  FADD.FTZ R36, R39, R36 ;  /* 0x0000002427247221 */ /* 0x002fe20000010000 */
[----:B0-----:R-:W-:-:S03]  /*a020*/  MOV R34, 0x1f ;  /* 0x0000001f00227802 */ /* 0x001fc60000000f00 */
[----:B------:R-:W-:Y:S02]  /*a030*/  FMUL.FTZ R37, R36, c[0x0][0x1e0] ;  /* 0x0000780024257a20 */ /* 0x000fe40000410000 */
[----:B------:R-:W-:Y:S02]  /*a040*/  IMAD.MOV.U32 R36, RZ, RZ, 0x1 ;  /* 0x00000001ff247424 */ /* 0x000fe400078e00ff */
[C---:B------:R-:W-:Y:S02]  /*a050*/  FADD.FTZ R32, -R37.reuse, R41 ;  /* 0x0000002925207221 */ /* 0x040fe40000010100 */
[C---:B------:R-:W-:Y:S02]  /*a060*/  FADD.FTZ R33, -R37.reuse, R64 ;  /* 0x0000004025217221 */ /* 0x040fe40000010100 */
[----:B------:R-:W-:Y:S02]  /*a070*/  FFMA.FTZ R32, R32, R32, RZ ;  /* 0x0000002020207223 */ /* 0x000fe400000100ff */
        /* <DEDUP_REMOVED lines=44> */
[----:B------:R-:W-:Y:S02]  /*a340*/  IMAD.MOV.U32 R35, RZ, RZ, -0x1 ;  /* 0xffffffffff237424 */ /* 0x000fe400078e00ff */
[----:B------:R-:W-:Y:S01]  /*a350*/  FFMA.FTZ R39, R33, R33, R32 ;  /* 0x0000002121277223 */ /* 0x000fe20000010020 */
[----:B------:R-:W-:Y:S02]  /*a360*/  MOV R32, 0xa380 ;  /* 0x0000a38000207802 */ /* 0x000fe40000000f00 */
[----:B------:R-:W-:Y:S05]  /*a370*/  CALL.REL.NOINC `($__internal_9_$__cuda_sm70_shflsync_bfly_p) ;  /* 0x0000019000007944 */ /* 0x000fea0003c00000 */
[----:B01----:R-:W-:Y:S01]  /*a380*/  FADD.FTZ R39, R39, R36 ;  /* 0x0000002427277221 */ /* 0x003fe20000010000 */
[----:B------:R-:W-:Y:S01]  /*a390*/  MOV R35, 0xffffffff ;  /* 0xffffffff00237802 */ /* 0x000fe20000000f00 */
[----:B------:R-:W-:Y:S01]  /*a3a0*/  IMAD.MOV.U32 R36, RZ, RZ, 0x2 ;  /* 0x00000002ff247424 */ /* 0x000fe200078e00ff */
[----:B------:R-:W-:Y:S01]  /*a3b0*/  MOV R32, 0xa3e0 ;  /* 0x0000a3e000207802 */ /* 0x000fe20000000f00 */
[----:B------:R-:W-:Y:S02]  /*a3c0*/  IMAD.MOV.U32 R34, RZ, RZ, 0x1f ;  /* 0x0000001fff227424 */ /* 0x000fe400078e00ff */
        /* <DEDUP_REMOVED lines=8> */
[----:B------:R-:W-:Y:S01]  /*a450*/  HFMA2.MMA R36, -RZ, RZ, 0, 4.76837158203125e-07 ;  /* 0x00000008ff247435 */ /* 0x000fe200000001ff */
        /* <DEDUP_REMOVED lines=8> */
[----:B------:R-:W-:-:S02]  /*a4e0*/  IMAD.MOV.U32 R35, RZ, RZ, -0x1 ;  /* 0xffffffffff237424 */ /* 0x000fc400078e00ff */
[----:B------:R-:W-:Y:S05]  /*a4f0*/  CALL.REL.NOINC `($__internal_9_$__cuda_sm70_shflsync_bfly_p) ;  /* 0x0000001000007944 */ /* 0x000fea0003c00000 */
[----:B01----:R-:W-:Y:S05]  /*a500*/  BRA `(.L_x_932) ;  /* 0xfffff08000007947 */ /* 0x003fea000383ffff */
        .weak           $__internal_9_$__cuda_sm70_shflsync_bfly_p
        .type           $__internal_9_$__cuda_sm70_shflsync_bfly_p,@function
        .size           $__internal_9_$__cuda_sm70_shflsync_bfly_p,(.L_x_22177 - $__internal_9_$__cuda_sm70_shflsync_bfly_p)
$__internal_9_$__cuda_sm70_shflsync_bfly_p:
[----:B------:R-:W-:Y:S01]  /*a510*/  IMAD.MOV.U32 R33, RZ, RZ, 0x0 ;  /* 0x00000000ff217424 */ /* 0x000fe200078e00ff */
[----:B------:R-:W-:Y:S04]  /*a520*/  WARPSYNC R35 ;  /* 0x0000002300007348 */ /* 0x000fe80003800000 */
[----:B------:R0:W1:Y:S01]  /*a530*/  SHFL.BFLY PT, R36, R39, R36, R34 ;  /* 0x0c00002427247389 */ /* 0x00006200000e0022 */
[----:B------:R-:W-:Y:S05]  /*a540*/  RET.REL.NODEC R32 `(_ZN10layer_norm13ln_fwd_kernelINS_13Kernel_traitsI13__nv_bfloat16S2_S2_S2_fjLj768ELj1ELj4ELj1ELj16ENS_18Kernel_traits_baseILj768ES2_S2_S2_S2_fjLj128EEEEELb1ELb0ELb0ELb1EEEvNS_9FwdParamsE) ;  /* 0xffff5ab020007950 */ /* 0x000fea0003c3ffff */
.L_x_933:
        /* <DEDUP_REMOVED lines=11> */
.L_x_22177:


//--------------------- .text._ZN10layer_norm13ln_fwd_kernelINS_13Kernel_traitsI13__nv_bfloat16S2_S2_S2_fjLj768ELj1ELj4ELj1ELj16ENS_18Kernel_traits_baseILj768ES2_S2_S2_S2_fjLj128EEEEELb1ELb0ELb1ELb0EEEvNS_9FwdParamsE --------------------------
	.section	.text._ZN10layer_norm13ln_fwd_kernelINS_13Kernel_traitsI13__nv_bfloat16S2_S2_S2_fjLj768ELj1ELj4ELj1ELj16ENS_18Kernel_traits_baseILj768ES2_S2_S2_S2_fjLj128EEEEELb1ELb0ELb1ELb0EEEvNS_9FwdParamsE,"ax",@progbits
	.sectioninfo	@"SHI_REGISTERS=121"
	.align	128
        .global         _ZN10layer_norm13ln_fwd_kernelINS_13Kernel_traitsI13__nv_bfloat16S2_S2_S2_fjLj768ELj1ELj4ELj1ELj16ENS_18Kernel_traits_baseILj768ES2_S2_S2_S2_fjLj128EEEEELb1ELb0ELb1ELb0EEEvNS_9FwdParamsE
        .type           _ZN10layer_norm13ln_fwd_kernelINS_13Kernel_traitsI13__nv_bfloat16S2_S2_S2_fjLj768ELj1ELj4ELj1ELj16ENS_18Kernel_traits_baseILj768ES2_S2_S2_S2_fjLj128EEEEELb1ELb0ELb1ELb0EEEvNS_9FwdParamsE,@function
        .size           _ZN10layer_norm13ln_fwd_kernelINS_13Kernel_traitsI13__nv_bfloat16S2_S2_S2_fjLj768ELj1ELj4ELj1ELj16ENS_18Kernel_traits_baseILj768ES2_S2_S2_S2_fjLj128EEEEELb1ELb0ELb1ELb0EEEvNS_9FwdParamsE,(.L_x_22178 - _ZN10layer_norm13ln_fwd_kernelINS_13Kernel_traitsI13__nv_bfloat16S2_S2_S2_fjLj768ELj1ELj4ELj1ELj16ENS_18Kernel_traits_baseILj768ES2_S2_S2_S2_fjLj128EEEEELb1ELb0ELb1ELb0EEEvNS_9FwdParamsE)
        .other          _ZN10layer_norm13ln_fwd_kernelINS_13Kernel_traitsI13__nv_bfloat16S2_S2_S2_fjLj768ELj1ELj4ELj1ELj16ENS_18Kernel_traits_baseILj768ES2_S2_S2_S2_fjLj128EEEEELb1ELb0ELb1ELb0EEEvNS_9FwdParamsE,@"STO_CUDA_ENTRY STV_DEFAULT"
_ZN10layer_norm13ln_fwd_kernelINS_13Kernel_traitsI13__nv_bfloat16S2_S2_S2_fjLj768ELj1ELj4ELj1ELj16ENS_18Kernel_traits_baseILj768ES2_S2_S2_S2_fjLj128EEEEELb1ELb0ELb1ELb0EEEvNS_9FwdParamsE:
.text._ZN10layer_norm13ln_fwd_kernelINS_13Kernel_traitsI13__nv_bfloat16S2_S2_S2_fjLj768ELj1ELj4ELj1ELj16ENS_18Kernel_traits_baseILj768ES2_S2_S2_S2_fjLj128EEEEELb1ELb0ELb1ELb0EEEvNS_9FwdParamsE:
[----:B------:R-:W-:Y:S02]  /*0000*/  IMAD.MOV.U32 R1, RZ, RZ, c[0x0][0x28] ;  /* 0x00000a00ff017624 */ /* 0x000fe400078e00ff */
[----:B------:R-:W-:Y:S02]  /*0010*/  ULDC.U8 UR4, c[0x0][0x244] ;  /* 0x0000910000047ab9 */ /* 0x000fe40000000000 */
[----:B------:R-:W-:Y:S01]  /*0020*/  ISETP.NE.AND P0, PT, RZ, UR4, PT ;  /* 0x00000004ff007c0c */ /* 0x000fe2000bf05270 */
[----:B------:R-:W-:Y:S01]  /*0030*/  ULDC.64 UR4, c[0x0][0x230] ;  /* 0x00008c0000047ab9 */ /* 0x000fe20000000a00 */
[----:B------:R-:W-:Y:S01]  /*0040*/  MOV R65, c[0x0][0x23c] ;  /* 0x00008f0000417a02 */ /* 0x000fe20000000f00 */
[----:B------:R-:W-:Y:S01]  /*0050*/  IMAD.U32 R2, RZ, RZ, UR4 ;  /* 0x00000004ff027e24 */ /* 0x000fe2000f8e00ff */
[----:B------:R-:W-:Y:S01]  /*0060*/  ULDC.64 UR6, c[0x0][0x118] ;  /* 0x0000460000067ab9 */ /* 0x000fe20000000a00 */
[----:B------:R-:W-:Y:S02]  /*0070*/  IMAD.U32 R3, RZ, RZ, UR5 ;  /* 0x00000005ff037e24 */ /* 0x000fe4000f8e00ff */
[----:B------:R-:W-:-:S06]  /*0080*/  IMAD.MOV.U32 R64, RZ, RZ, c[0x0][0x238] ;  /* 0x00008e00ff407624 */ /* 0x000fcc00078e00ff */
        /* <DEDUP_REMOVED lines=10> */
[----:B------:R-:W-:Y:S01]  /*0130*/  IMAD.WIDE.U32 R6, R23, -0x326172a9, RZ ;  /* 0xcd9e8d5717067825 */ /* 0x000fe200078e00ff */
[----:B------:R-:W-:Y:S01]  /*0140*/  LEA R19, R10, R19, 0x2 ;  /* 0x000000130a137211 */ /* 0x000fe200078e10ff */
[----:B--2---:R-:W0:Y:S08]  /*0150*/  @P0 R2UR UR4, R2 ;  /* 0x00000000020403c2 */ /* 0x004e3000000e0000 */
[----:B------:R1:W2:Y:S01]  /*0160*/  @P0 R2UR UR5, R3 ;  /* 0x00000000030503c2 */ /* 0x0002a200000e0000 */
[----:B---3--:R-:W-:-:S05]  /*0170*/  @P0 IADD3 R64, P1, R4, c[0x0][0x240], RZ ;  /* 0x0000900004400a10 */ /* 0x008fca0007f3e0ff */
[----:B------:R-:W-:-:S05]  /*0180*/  @P0 IMAD.X R65, RZ, RZ, R5, P1 ;  /* 0x000000ffff410224 */ /* 0x000fca00008e0605 */
        /* <DEDUP_REMOVED lines=61> */
[----:B------:R-:W-:-:S05]  /*0560*/  P2R R0, PR, RZ, 0x10 ;  /* 0x00000010ff007803 */ /* 0x000fca0000000000 */
        /* <DEDUP_REMOVED lines=12> */
.L_x_935:
[----:B0-----:R-:W-:Y:S05]  /*0630*/  BSYNC B0 ;  /* 0x0000000000007941 */ /* 0x001fea0003800000 */
.L_x_934:
        /* <DEDUP_REMOVED lines=13> */
.L_x_937:
[----:B0-----:R-:W-:Y:S05]  /*0710*/  BSYNC B0 ;  /* 0x0000000000007941 */ /* 0x001fea0003800000 */
.L_x_936:
        /* <DEDUP_REMOVED lines=12> */
.L_x_939:
[----:B0-----:R-:W-:Y:S05]  /*07e0*/  BSYNC B0 ;  /* 0x0000000000007941 */ /* 0x001fea0003800000 */
.L_x_938:
        /* <DEDUP_REMOVED lines=9> */
[----:B------:R-:W-:Y:S01]  /*0880*/  IMAD R29, R54, -0x2daee0ad, RZ ;  /* 0xd2511f53361d7824 */ /* 0x000fe200078e02ff */
[----:B------:R-:W-:Y:S01]  /*0890*/  PRMT R53, RZ, 0x7610, R28 ;  /* 0x00007610ff357816 */ /* 0x000fe2000000001c */
[----:B------:R-:W-:Y:S01]  /*08a0*/  IMAD R28, R56, -0x326172a9, RZ ;  /* 0xcd9e8d57381c7824 */ /* 0x000fe200078e02ff */
[--C-:B------:R-:W-:Y:S01]  /*08b0*/  PRMT R11, RZ, 0x5410, R7.reuse ;  /* 0x00005410ff0b7816 */ /* 0x100fe20000000007 */
[C---:B------:R-:W-:Y:S01]  /*08c0*/  IMAD.HI.U32 R61, R66.reuse, -0x326172a9, RZ ;  /* 0xcd9e8d57423d7827 */ /* 0x040fe200078e00ff */
[----:B------:R-:W-:Y:S01]  /*08d0*/  PRMT R12, RZ, 0x7610, R7 ;  /* 0x00007610ff0c7816 */ /* 0x000fe20000000007 */
[----:B------:R-:W-:Y:S01]  /*08e0*/  ULDC.U8 UR8, c[0x0][0x1f0] ;  /* 0x00007c0000087ab9 */ /* 0x000fe20000000000 */
[--C-:B------:R-:W-:Y:S01]  /*08f0*/  PRMT R17, RZ, 0x5410, R4.reuse ;  /* 0x00005410ff117816 */ /* 0x100fe20000000004 */
[----:B------:R-:W-:Y:S01]  /*0900*/  IMAD R66, R66, -0x326172a9, RZ ;  /* 0xcd9e8d5742427824 */ /* 0x000fe200078e02ff */
        /* <DEDUP_REMOVED lines=16> */
[----:B------:R-:W-:Y:S02]  /*0a10*/  PRMT R26, RZ, 0x5410, R38 ;  /* 0x00005410ff1a7816 */ /* 0x000fe40000000026 */
[--C-:B------:R-:W-:Y:S02]  /*0a20*/  PRMT R27, RZ, 0x5410, R39.reuse ;  /* 0x00005410ff1b7816 */ /* 0x100fe40000000027 */
[----:B------:R-:W-:-:S02]  /*0a30*/  PRMT R36, RZ, 0x7610, R39 ;  /* 0x00007610ff247816 */ /* 0x000fc40000000027 */
[----:B------:R-:W-:Y:S02]  /*0a40*/  LOP3.LUT R60, R59, UR26, R29, 0x96, !PT ;  /* 0x0000001a3b3c7c12 */ /* 0x000fe4000f8e961d */
[----:B------:R-:W-:Y:S01]  /*0a50*/  LOP3.LUT R65, R64, 0x3, RZ, 0xc0, !PT ;  /* 0x0000000340417812 */ /* 0x000fe200078ec0ff */
[----:B------:R-:W-:Y:S01]  /*0a60*/  IMAD.MOV.U32 R64, RZ, RZ, RZ ;  /* 0x000000ffff407224 */ /* 0x000fe200078e00ff */
[----:B------:R-:W-:Y:S02]  /*0a70*/  PRMT R37, RZ, 0x7610, R37 ;  /* 0x00007610ff257816 */ /* 0x000fe40000000025 */
        /* <DEDUP_REMOVED lines=13> */
[----:B------:R-:W-:Y:S02]  /*0b50*/  LOP3.LUT R61, R61, UR25, R28, 0x96, !PT ;  /* 0x000000193d3d7c12 */ /* 0x000fe4000f8e961c */
        /* <DEDUP_REMOVED lines=8> */
.L_x_1200:
[----:B------:R-:W-:-:S10]  /*0be0*/  HFMA2.MMA R40, -RZ, RZ, 0, 2.384185791015625e-07 ;  /* 0x00000004ff287435 */ /* 0x000fd400000001ff */
[----:B------:R-:W-:-:S05]  /*0bf0*/  IMAD.WIDE R42, R19, R40, c[0x0][0x1d0] ;  /* 0x00007400132a7625 */ /* 0x000fca00078e0228 */
[----:B------:R0:W2:Y:S01]  /*0c00*/  LDG.E R111, [R42.64] ;  /* 0x000000062a6f7981 */ /* 0x0000a2000c1e1900 */
[----:B------:R-:W-:-:S05]  /*0c10*/  IMAD.WIDE R40, R19, R40, c[0x0][0x1d8] ;  /* 0x0000760013287625 */ /* 0x000fca00078e0228 */
[----:B------:R1:W5:Y:S01]  /*0c20*/  LDG.E R105, [R40.64] ;  /* 0x0000000628697981 */ /* 0x000362000c1e1900 */
[----:B------:R-:W-:Y:S01]  /*0c30*/  IMAD R106, R19, c[0x0][0x168], RZ ;  /* 0x00005a00136a7a24 */ /* 0x000fe200078e02ff */
[----:B------:R-:W-:Y:S01]  /*0c40*/  BSSY B1, `(.L_x_941) ;  /* 0x000033a000017945 */ /* 0x000fe20003800000 */
[----:B------:R-:W-:Y:S01]  /*0c50*/  SHF.R.S32.HI R112, RZ, 0x1f, R19 ;  /* 0x0000001fff707819 */ /* 0x000fe20000011413 */
        /* <DEDUP_REMOVED lines=8> */
[----:B------:R-:W-:Y:S01]  /*0ce0*/  @P2 LEA.HI R42, R110, R109, RZ, 0x3 ;  /* 0x0000006d6e2a2211 */ /* 0x000fe200078f18ff */
[----:B------:R-:W-:Y:S01]  /*0cf0*/  IMAD.MOV.U32 R109, RZ, RZ, RZ ;  /* 0x000000ffff6d7224 */ /* 0x000fe200078e00ff */
[-C--:B------:R-:W-:Y:S02]  /*0d00*/  LEA.HI.SX32 R110, R107, R43.reuse, 0x1d ;  /* 0x0000002b6b6e7211 */ /* 0x080fe400078feaff */
[----:B------:R-:W-:Y:S01]  /*0d10*/  @P2 LEA.HI.SX32 R109, R42, R43, 0x1d ;  /* 0x0000002b2a6d2211 */ /* 0x000fe200078feaff */
[----:B------:R-:W-:Y:S05]  /*0d20*/  @!P0 BRA `(.L_x_942) ;  /* 0x000032b000008947 */ /* 0x000fea0003800000 */
[----:B-1----:R-:W-:Y:S01]  /*0d30*/  ISETP.NE.U32.AND P3, PT, RZ, c[0x0][0x180], PT ;  /* 0x00006000ff007a0c */ /* 0x002fe20003f65070 */
[----:B------:R-:W-:-:S03]  /*0d40*/  @P2 IMAD.MOV.U32 R42, RZ, RZ, 0x10 ;  /* 0x00000010ff2a2424 */ /* 0x000fc600078e00ff */
[----:B------:R-:W-:Y:S01]  /*0d50*/  ISETP.NE.AND.EX P3, PT, RZ, c[0x0][0x184], PT, P3 ;  /* 0x00006100ff007a0c */ /* 0x000fe20003f65330 */
[----:B------:R-:W-:-:S05]  /*0d60*/  @P2 IMAD.WIDE.U32 R42, R109, R42, c[0x0][0x170] ;  /* 0x00005c006d2a2625 */ /* 0x000fca00078e002a */
[----:B------:R0:W5:Y:S07]  /*0d70*/  @P2 LDG.E.128 R28, [R42.64] ;  /* 0x000000062a1c2981 */ /* 0x00016e000c1e1d00 */
[----:B------:R-:W-:-:S04]  /*0d80*/  @P3 IMAD.MOV.U32 R41, RZ, RZ, 0x10 ;  /* 0x00000010ff293424 */ /* 0x000fc800078e00ff */
[----:B------:R-:W-:-:S05]  /*0d90*/  @P3 IMAD.WIDE.U32 R40, R110, R41, c[0x0][0x180] ;  /* 0x000060006e283625 */ /* 0x000fca00078e0029 */
[----:B------:R0:W5:Y:S01]  /*0da0*/  @P3 LDG.E.128 R32, [R40.64] ;  /* 0x0000000628203981 */ /* 0x000162000c1e1d00 */
[----:B------:R-:W-:Y:S01]  /*0db0*/  ISETP.GT.AND P4, PT, R111, RZ, PT ;  /* 0x000000ff6f00720c */ /* 0x000fe20003f84270 */
[----:B------:R-:W-:-:S12]  /*0dc0*/  BSSY B2, `(.L_x_943) ;  /* 0x0000060000027945 */ /* 0x000fd80003800000 */
[----:B------:R-:W-:Y:S05]  /*0dd0*/  @P4 BRA `(.L_x_944) ;  /* 0x0000006000004947 */ /* 0x000fea0003800000 */
[----:B0-----:R-:W-:Y:S01]  /*0de0*/  IMAD.MOV.U32 R73, RZ, RZ, RZ ;  /* 0x000000ffff497224 */ /* 0x001fe200078e00ff */
[----:B------:R-:W-:Y:S01]  /*0df0*/  MOV R40, R65 ;  /* 0x0000004100287202 */ /* 0x000fe20000000f00 */
[----:B------:R-:W-:Y:S05]  /*0e00*/  @!P3 BRA `(.L_x_945) ;  /* 0x000005b00000b947 */ /* 0x000fea0003800000 */
[----:B------:R-:W-:Y:S01]  /*0e10*/  IMAD.MOV.U32 R40, RZ, RZ, R65 ;  /* 0x000000ffff287224 */ /* 0x000fe200078e0041 */
[----:B-----5:R-:W-:Y:S01]  /*0e20*/  PRMT R73, RZ, 0x5410, R32 ;  /* 0x00005410ff497816 */ /* 0x020fe20000000020 */
[----:B------:R-:W-:Y:S05]  /*0e30*/  BRA `(.L_x_945) ;  /* 0x0000058000007947 */ /* 0x000fea0003800000 */
.L_x_944:
[C---:B0-----:R-:W-:Y:S01]  /*0e40*/  ISETP.NE.AND P5, PT, R65.reuse, 0x1, PT ;  /* 0x000000014100780c */ /* 0x041fe20003fa5270 */
[----:B------:R-:W-:Y:S01]  /*0e50*/  BSSY B3, `(.L_x_946) ;  /* 0x000000c000037945 */ /* 0x000fe20003800000 */
[----:B------:R-:W-:-:S11]  /*0e60*/  IADD3 R40, R65, 0x1, RZ ;  /* 0x0000000141287810 */ /* 0x000fd60007ffe0ff */
        /* <DEDUP_REMOVED lines=9> */
.L_x_947:
[----:B------:R-:W-:Y:S02]  /*0f00*/  MOV R74, R66 ;  /* 0x00000042004a7202 */ /* 0x000fe40000000f00 */
.L_x_948:
[----:B------:R-:W-:Y:S05]  /*0f10*/  BSYNC B3 ;  /* 0x0000000000037941 */ /* 0x000fea0003800000 */
.L_x_946:
        /* <DEDUP_REMOVED lines=16> */
.L_x_952:
[----:B------:R-:W-:Y:S05]  /*1020*/  BSYNC B4 ;  /* 0x0000000000047941 */ /* 0x000fea0003800000 */
.L_x_951:
        /* <DEDUP_REMOVED lines=44> */
.L_x_950:
[----:B------:R-:W-:Y:S05]  /*12f0*/  BSYNC B3 ;  /* 0x0000000000037941 */ /* 0x000fea0003800000 */
.L_x_949:
[----:B------:R-:W0:Y:S01]  /*1300*/  I2F.U32 R41, R74 ;  /* 0x0000004a00297306 */ /* 0x000e220000201000 */
[----:B-----5:R-:W-:Y:S01]  /*1310*/  PRMT R42, RZ, 0x5410, R28 ;  /* 0x00005410ff2a7816 */ /* 0x020fe2000000001c */
[----:B------:R-:W-:-:S04]  /*1320*/  IMAD.MOV.U32 R76, RZ, RZ, 0x2f800000 ;  /* 0x2f800000ff4c7424 */ /* 0x000fc800078e00ff */
[----:B------:R-:W-:-:S04]  /*1330*/  FMUL.FTZ R42, R42, c[0x0][0x1ec] ;  /* 0x00007b002a2a7a20 */ /* 0x000fc80000410000 */
[----:B------:R-:W-:Y:S02]  /*1340*/  FMUL.FTZ R42, R42, c[0x0][0x1e8] ;  /* 0x00007a002a2a7a20 */ /* 0x000fe40000410000 */
[----:B0-----:R-:W-:-:S05]  /*1350*/  FFMA.FTZ R41, R41, R76, 1.1641532182693481445e-10 ;  /* 0x2f00000029297423 */ /* 0x001fca000001004c */
[----:B------:R-:W-:-:S04]  /*1360*/  FSETP.GTU.FTZ.AND P5, PT, R41, c[0x0][0x1e4], PT ;  /* 0x0000790029007a0b */ /* 0x000fc80003fbc000 */
[----:B------:R-:W-:Y:S02]  /*1370*/  FSEL R73, R42, RZ, !P5 ;  /* 0x000000ff2a497208 */ /* 0x000fe40006800000 */
[----:B------:R-:W-:Y:S02]  /*1380*/  @P3 PRMT R42, RZ, 0x5410, R32 ;  /* 0x00005410ff2a3816 */ /* 0x000fe40000000020 */
[----:B------:R-:W-:-:S03]  /*1390*/  SEL R41, RZ, 0x1, P5 ;  /* 0x00000001ff297807 */ /* 0x000fc60002800000 */
[----:B------:R-:W-:Y:S01]  /*13a0*/  @P3 FADD.FTZ R73, R42, R73 ;  /* 0x000000492a493221 */ /* 0x000fe20000010000 */
[----:B------:R-:W-:Y:S02]  /*13b0*/  PRMT R74, R41, 0x7610, R74 ;  /* 0x00007610294a7816 */ /* 0x000fe4000000004a */
.L_x_945:
[----:B------:R-:W-:Y:S05]  /*13c0*/  BSYNC B2 ;  /* 0x0000000000027941 */ /* 0x000fea0003800000 */
.L_x_943:
[----:B------:R-:W-:Y:S01]  /*13d0*/  BSSY B2, `(.L_x_953) ;  /* 0x000005f000027945 */ /* 0x000fe20003800000 */
[----:B------:R-:W-:Y:S05]  /*13e0*/  @P4 BRA `(.L_x_954) ;  /* 0x0000006000004947 */ /* 0x000fea0003800000 */
[----:B------:R-:W-:Y:S02]  /*13f0*/  IMAD.MOV.U32 R76, RZ, RZ, RZ ;  /* 0x000000ffff4c7224 */ /* 0x000fe400078e00ff */
[----:B------:R-:W-:Y:S01]  /*1400*/  IMAD.MOV.U32 R41, RZ, RZ, R40 ;  /* 0x000000ffff297224 */ /* 0x000fe200078e0028 */
[----:B------:R-:W-:Y:S05]  /*1410*/  @!P3 BRA `(.L_x_955) ;  /* 0x000005a00000b947 */ /* 0x000fea0003800000 */
[----:B------:R-:W-:Y:S02]  /*1420*/  MOV R41, R40 ;  /* 0x0000002800297202 */ /* 0x000fe40000000f00 */
[----:B-----5:R-:W-:Y:S01]  /*1430*/  PRMT R76, RZ, 0x7610, R32 ;  /* 0x00007610ff4c7816 */ /* 0x020fe20000000020 */
[----:B------:R-:W-:Y:S05]  /*1440*/  BRA `(.L_x_955) ;  /* 0x0000057000007947 */ /* 0x000fea0003800000 */
.L_x_954:
[C---:B------:R-:W-:Y:S01]  /*1450*/  ISETP.NE.AND P5, PT, R40.reuse, 0x1, PT ;  /* 0x000000012800780c */ /* 0x040fe20003fa5270 */
        /* <DEDUP_REMOVED lines=11> */
.L_x_957:
[----:B------:R-:W-:Y:S02]  /*1510*/  IMAD.MOV.U32 R65, RZ, RZ, R66 ;  /* 0x000000ffff417224 */ /* 0x000fe400078e0042 */
.L_x_958:
[----:B------:R-:W-:Y:S05]  /*1520*/  BSYNC B3 ;  /* 0x0000000000037941 */ /* 0x000fea0003800000 */
.L_x_956:
        /* <DEDUP_REMOVED lines=16> */
.L_x_962:
[----:B------:R-:W-:Y:S05]  /*1630*/  BSYNC B4 ;  /* 0x0000000000047941 */ /* 0x000fea0003800000 */
.L_x_961:
        /* <DEDUP_REMOVED lines=42> */
[----:B------:R-:W-:Y:S01]  /*18e0*/  HFMA2.MMA R41, -RZ, RZ, 0, 0 ;  /* 0x00000000ff297435 */ /* 0x000fe200000001ff */
[----:B------:R-:W-:-:S05]  /*18f0*/  IMAD.MOV.U32 R58, RZ, RZ, R40 ;  /* 0x000000ffff3a7224 */ /* 0x000fca00078e0028 */
.L_x_960:
[----:B------:R-:W-:Y:S05]  /*1900*/  BSYNC B3 ;  /* 0x0000000000037941 */ /* 0x000fea0003800000 */
.L_x_959:
[----:B------:R-:W0:Y:S01]  /*1910*/  I2F.U32 R40, R65 ;  /* 0x0000004100287306 */ /* 0x000e220000201000 */
[----:B-----5:R-:W-:Y:S01]  /*1920*/  PRMT R42, RZ, 0x7610, R28 ;  /* 0x00007610ff2a7816 */ /* 0x020fe2000000001c */
[----:B------:R-:W-:-:S04]  /*1930*/  IMAD.MOV.U32 R43, RZ, RZ, 0x2f800000 ;  /* 0x2f800000ff2b7424 */ /* 0x000fc800078e00ff */
[----:B------:R-:W-:-:S04]  /*1940*/  FMUL.FTZ R42, R42, c[0x0][0x1ec] ;  /* 0x00007b002a2a7a20 */ /* 0x000fc80000410000 */
[----:B------:R-:W-:Y:S02]  /*1950*/  FMUL.FTZ R42, R42, c[0x0][0x1e8] ;  /* 0x00007a002a2a7a20 */ /* 0x000fe40000410000 */
[----:B0-----:R-:W-:Y:S01]  /*1960*/  FFMA.FTZ R40, R40, R43, 1.1641532182693481445e-10 ;  /* 0x2f00000028287423 */ /* 0x001fe2000001002b */
[----:B------:R-:W-:-:S04]  /*1970*/  @P3 PRMT R43, RZ, 0x7610, R32 ;  /* 0x00007610ff2b3816 */ /* 0x000fc80000000020 */
[----:B------:R-:W-:-:S04]  /*1980*/  FSETP.GTU.FTZ.AND P5, PT, R40, c[0x0][0x1e4], PT ;  /* 0x0000790028007a0b */ /* 0x000fc80003fbc000 */
[----:B------:R-:W-:Y:S02]  /*1990*/  FSEL R76, R42, RZ, !P5 ;  /* 0x000000ff2a4c7208 */ /* 0x000fe40006800000 */
[----:B------:R-:W-:-:S03]  /*19a0*/  SEL R75, RZ, 0x1, P5 ;  /* 0x00000001ff4b7807 */ /* 0x000fc60002800000 */
[----:B------:R-:W-:Y:S02]  /*19b0*/  @P3 FADD.FTZ R76, R43, R76 ;  /* 0x0000004c2b4c3221 */ /* 0x000fe40000010000 */
.L_x_955:
[----:B------:R-:W-:Y:S05]  /*19c0*/  BSYNC B2 ;  /* 0x0000000000027941 */ /* 0x000fea0003800000 */
.L_x_953:
[----:B------:R-:W-:Y:S01]  /*19d0*/  BSSY B2, `(.L_x_963) ;  /* 0x000005f000027945 */ /* 0x000fe20003800000 */
[----:B------:R-:W-:Y:S05]  /*19e0*/  @P4 BRA `(.L_x_964) ;  /* 0x0000006000004947 */ /* 0x000fea0003800000 */
[----:B------:R-:W-:Y:S02]  /*19f0*/  IMAD.MOV.U32 R77, RZ, RZ, RZ ;  /* 0x000000ffff4d7224 */ /* 0x000fe400078e00ff */
[----:B------:R-:W-:Y:S01]  /*1a00*/  IMAD.MOV.U32 R40, RZ, RZ, R41 ;  /* 0x000000ffff287224 */ /* 0x000fe200078e0029 */
[----:B------:R-:W-:Y:S05]  /*1a10*/  @!P3 BRA `(.L_x_965) ;  /* 0x000005a00000b947 */ /* 0x000fea0003800000 */
[----:B------:R-:W-:Y:S01]  /*1a20*/  IMAD.MOV.U32 R40, RZ, RZ, R41 ;  /* 0x000000ffff287224 */ /* 0x000fe200078e0029 */
[----:B-----5:R-:W-:Y:S01]  /*1a30*/  PRMT R77, RZ, 0x5410, R33 ;  /* 0x00005410ff4d7816 */ /* 0x020fe20000000021 */
[----:B------:R-:W-:Y:S05]  /*1a40*/  BRA `(.L_x_965) ;  /* 0x0000057000007947 */ /* 0x000fea0003800000 */
.L_x_964:
[C---:B------:R-:W-:Y:S01]  /*1a50*/  ISETP.NE.AND P5, PT, R41.reuse, 0x1, PT ;  /* 0x000000012900780c */ /* 0x040fe20003fa5270 */
[----:B------:R-:W-:Y:S01]  /*1a60*/  BSSY B3, `(.L_x_966) ;  /* 0x000000c000037945 */ /* 0x000fe20003800000 */
[----:B------:R-:W-:-:S11]  /*1a70*/  IADD3 R40, R41, 0x1, RZ ;  /* 0x0000000129287810 */ /* 0x000fd60007ffe0ff */
        /* <DEDUP_REMOVED lines=9> */
.L_x_967:
[----:B------:R-:W-:Y:S02]  /*1b10*/  IMAD.MOV.U32 R65, RZ, RZ, R66 ;  /* 0x000000ffff417224 */ /* 0x000fe400078e0042 */
.L_x_968:
[----:B------:R-:W-:Y:S05]  /*1b20*/  BSYNC B3 ;  /* 0x0000000000037941 */ /* 0x000fea0003800000 */
.L_x_966:
        /* <DEDUP_REMOVED lines=16> */
.L_x_972:
[----:B------:R-:W-:Y:S05]  /*1c30*/  BSYNC B4 ;  /* 0x0000000000047941 */ /* 0x000fea0003800000 */
.L_x_971:
        /* <DEDUP_REMOVED lines=44> */
.L_x_970:
[----:B------:R-:W-:Y:S05]  /*1f00*/  BSYNC B3 ;  /* 0x0000000000037941 */ /* 0x000fea0003800000 */
.L_x_969:
[----:B------:R-:W0:Y:S01]  /*1f10*/  I2F.U32 R41, R65 ;  /* 0x0000004100297306 */ /* 0x000e220000201000 */
[----:B------:R-:W-:Y:S01]  /*1f20*/  HFMA2.MMA R78, -RZ, RZ, 0.1171875, 0 ;  /* 0x2f800000ff4e7435 */ /* 0x000fe200000001ff */
[----:B-----5:R-:W-:-:S05]  /*1f30*/  PRMT R42, RZ, 0x5410, R29 ;  /* 0x00005410ff2a7816 */ /* 0x020fca000000001d */
[----:B------:R-:W-:-:S04]  /*1f40*/  FMUL.FTZ R42, R42, c[0x0][0x1ec] ;  /* 0x00007b002a2a7a20 */ /* 0x000fc80000410000 */
[----:B------:R-:W-:Y:S02]  /*1f50*/  FMUL.FTZ R42, R42, c[0x0][0x1e8] ;  /* 0x00007a002a2a7a20 */ /* 0x000fe40000410000 */
[----:B0-----:R-:W-:-:S05]  /*1f60*/  FFMA.FTZ R41, R41, R78, 1.1641532182693481445e-10 ;  /* 0x2f00000029297423 */ /* 0x001fca000001004e */
[----:B------:R-:W-:-:S04]  /*1f70*/  FSETP.GTU.FTZ.AND P5, PT, R41, c[0x0][0x1e4], PT ;  /* 0x0000790029007a0b */ /* 0x000fc80003fbc000 */
[----:B------:R-:W-:Y:S02]  /*1f80*/  FSEL R77, R42, RZ, !P5 ;  /* 0x000000ff2a4d7208 */ /* 0x000fe40006800000 */
[----:B------:R-:W-:Y:S02]  /*1f90*/  @P3 PRMT R42, RZ, 0x5410, R33 ;  /* 0x00005410ff2a3816 */ /* 0x000fe40000000021 */
[----:B------:R-:W-:-:S03]  /*1fa0*/  SEL R78, RZ, 0x1, P5 ;  /* 0x00000001ff4e7807 */ /* 0x000fc60002800000 */
[----:B------:R-:W-:Y:S02]  /*1fb0*/  @P3 FADD.FTZ R77, R42, R77 ;  /* 0x0000004d2a4d3221 */ /* 0x000fe40000010000 */
.L_x_965:
[----:B------:R-:W-:Y:S05]  /*1fc0*/  BSYNC B2 ;  /* 0x0000000000027941 */ /* 0x000fea0003800000 */
.L_x_963:
        /* <DEDUP_REMOVED lines=8> */
.L_x_974:
[C---:B------:R-:W-:Y:S01]  /*2050*/  ISETP.NE.AND P5, PT, R40.reuse, 0x1, PT ;  /* 0x000000012800780c */ /* 0x040fe20003fa5270 */
[----:B------:R-:W-:Y:S01]  /*2060*/  BSSY B3, `(.L_x_976) ;  /* 0x000000c000037945 */ /* 0x000fe20003800000 */
[----:B------:R-:W-:-:S11]  /*2070*/  IADD3 R41, R40, 0x1, RZ ;  /* 0x0000000128297810 */ /* 0x000fd60007ffe0ff */
        /* <DEDUP_REMOVED lines=9> */
.L_x_977:
[----:B------:R-:W-:Y:S02]  /*2110*/  IMAD.MOV.U32 R65, RZ, RZ, R66 ;  /* 0x000000ffff417224 */ /* 0x000fe400078e0042 */
.L_x_978:
[----:B------:R-:W-:Y:S05]  /*2120*/  BSYNC B3 ;  /* 0x0000000000037941 */ /* 0x000fea0003800000 */
.L_x_976:
        /* <DEDUP_REMOVED lines=16> */
.L_x_982:
[----:B------:R-:W-:Y:S05]  /*2230*/  BSYNC B4 ;  /* 0x0000000000047941 */ /* 0x000fea0003800000 */
.L_x_981:
        /* <DEDUP_REMOVED lines=44> */
.L_x_980:
[----:B------:R-:W-:Y:S05]  /*2500*/  BSYNC B3 ;  /* 0x0000000000037941 */ /* 0x000fea0003800000 */
.L_x_979:
        /* <DEDUP_REMOVED lines=11> */
.L_x_975:
[----:B------:R-:W-:Y:S05]  /*25c0*/  BSYNC B2 ;  /* 0x0000000000027941 */ /* 0x000fea0003800000 */
.L_x_973:
[----:B------:R-:W-:Y:S01]  /*25d0*/  BSSY B2, `(.L_x_983) ;  /* 0x000005f000027945 */ /* 0x000fe20003800000 */
[----:B------:R-:W-:Y:S05]  /*25e0*/  @P4 BRA `(.L_x_984) ;  /* 0x0000006000004947 */ /* 0x000fea0003800000 */
[----:B------:R-:W-:Y:S01]  /*25f0*/  HFMA2.MMA R81, -RZ, RZ, 0, 0 ;  /* 0x00000000ff517435 */ /* 0x000fe200000001ff */
[----:B------:R-:W-:Y:S01]  /*2600*/  IMAD.MOV.U32 R40, RZ, RZ, R41 ;  /* 0x000000ffff287224 */ /* 0x000fe200078e0029 */
[----:B------:R-:W-:Y:S05]  /*2610*/  @!P3 BRA `(.L_x_985) ;  /* 0x000005a00000b947 */ /* 0x000fea0003800000 */
[----:B------:R-:W-:Y:S01]  /*2620*/  IMAD.MOV.U32 R40, RZ, RZ, R41 ;  /* 0x000000ffff287224 */ /* 0x000fe200078e0029 */
[----:B-----5:R-:W-:Y:S01]  /*2630*/  PRMT R81, RZ, 0x5410, R34 ;  /* 0x00005410ff517816 */ /* 0x020fe20000000022 */
[----:B------:R-:W-:Y:S05]  /*2640*/  BRA `(.L_x_985) ;  /* 0x0000057000007947 */ /* 0x000fea0003800000 */
.L_x_984:
        /* <DEDUP_REMOVED lines=12> */
.L_x_987:
[----:B------:R-:W-:Y:S02]  /*2710*/  IMAD.MOV.U32 R65, RZ, RZ, R66 ;  /* 0x000000ffff417224 */ /* 0x000fe400078e0042 */
.L_x_988:
[----:B------:R-:W-:Y:S05]  /*2720*/  BSYNC B3 ;  /* 0x0000000000037941 */ /* 0x000fea0003800000 */
.L_x_986:
        /* <DEDUP_REMOVED lines=16> */
.L_x_992:
[----:B------:R-:W-:Y:S05]  /*2830*/  BSYNC B4 ;  /* 0x0000000000047941 */ /* 0x000fea0003800000 */
.L_x_991:
        /* <DEDUP_REMOVED lines=44> */
.L_x_990:
[----:B------:R-:W-:Y:S05]  /*2b00*/  BSYNC B3 ;  /* 0x0000000000037941 */ /* 0x000fea0003800000 */
.L_x_989:
        /* <DEDUP_REMOVED lines=11> */
.L_x_985:
[----:B------:R-:W-:Y:S05]  /*2bc0*/  BSYNC B2 ;  /* 0x0000000000027941 */ /* 0x000fea0003800000 */
.L_x_983:
[----:B------:R-:W-:Y:S01]  /*2bd0*/  BSSY B2, `(.L_x_993) ;  /* 0x000005f000027945 */ /* 0x000fe20003800000 */
[----:B------:R-:W-:Y:S05]  /*2be0*/  @P4 BRA `(.L_x_994) ;  /* 0x0000006000004947 */ /* 0x000fea0003800000 */
[----:B------:R-:W-:Y:S01]  /*2bf0*/  IMAD.MOV.U32 R84, RZ, RZ, RZ ;  /* 0x000000ffff547224 */ /* 0x000fe200078e00ff */
[----:B------:R-:W-:Y:S01]  /*2c00*/  MOV R41, R40 ;  /* 0x0000002800297202 */ /* 0x000fe20000000f00 */
[----:B------:R-:W-:Y:S05]  /*2c10*/  @!P3 BRA `(.L_x_995) ;  /* 0x000005a00000b947 */ /* 0x000fea0003800000 */
[----:B------:R-:W-:Y:S01]  /*2c20*/  IMAD.MOV.U32 R41, RZ, RZ, R40 ;  /* 0x000000ffff297224 */ /* 0x000fe200078e0028 */
[----:B-----5:R-:W-:Y:S01]  /*2c30*/  PRMT R84, RZ, 0x7610, R34 ;  /* 0x00007610ff547816 */ /* 0x020fe20000000022 */
[----:B------:R-:W-:Y:S05]  /*2c40*/  BRA `(.L_x_995) ;  /* 0x0000057000007947 */ /* 0x000fea0003800000 */
.L_x_994:
        /* <DEDUP_REMOVED lines=12> */
.L_x_997:
[----:B------:R-:W-:Y:S02]  /*2d10*/  MOV R65, R66 ;  /* 0x0000004200417202 */ /* 0x000fe40000000f00 */
.L_x_998:
[----:B------:R-:W-:Y:S05]  /*2d20*/  BSYNC B3 ;  /* 0x0000000000037941 */ /* 0x000fea0003800000 */
.L_x_996:
        /* <DEDUP_REMOVED lines=16> */
.L_x_1002:
[----:B------:R-:W-:Y:S05]  /*2e30*/  BSYNC B4 ;  /* 0x0000000000047941 */ /* 0x000fea0003800000 */
.L_x_1001:
        /* <DEDUP_REMOVED lines=44> */
.L_x_1000:
[----:B------:R-:W-:Y:S05]  /*3100*/  BSYNC B3 ;  /* 0x0000000000037941 */ /* 0x000fea0003800000 */
.L_x_999:
        /* <DEDUP_REMOVED lines=11> */
.L_x_995:
[----:B------:R-:W-:Y:S05]  /*31c0*/  BSYNC B2 ;  /* 0x0000000000027941 */ /* 0x000fea0003800000 */
.L_x_993:
        /* <DEDUP_REMOVED lines=8> */
.L_x_1004:
        /* <DEDUP_REMOVED lines=12> */
.L_x_1007:
[----:B------:R-:W-:Y:S02]  /*3310*/  IMAD.MOV.U32 R65, RZ, RZ, R66 ;  /* 0x000000ffff417224 */ /* 0x000fe400078e0042 */
.L_x_1008:
[----:B------:R-:W-:Y:S05]  /*3320*/  BSYNC B3 ;  /* 0x0000000000037941 */ /* 0x000fea0003800000 */
.L_x_1006:
        /* <DEDUP_REMOVED lines=16> */
.L_x_1012:
[----:B------:R-:W-:Y:S05]  /*3430*/  BSYNC B4 ;  /* 0x0000000000047941 */ /* 0x000fea0003800000 */
.L_x_1011:
        /* <DEDUP_REMOVED lines=44> */
.L_x_1010:
[----:B------:R-:W-:Y:S05]  /*3700*/  BSYNC B3 ;  /* 0x0000000000037941 */ /* 0x000fea0003800000 */
.L_x_1009:
        /* <DEDUP_REMOVED lines=11> */
.L_x_1005:
[----:B------:R-:W-:Y:S05]  /*37c0*/  BSYNC B2 ;  /* 0x0000000000027941 */ /* 0x000fea0003800000 */
.L_x_1003:
        /* <DEDUP_REMOVED lines=8> */
.L_x_1014:
        /* <DEDUP_REMOVED lines=12> */
.L_x_1017:
[----:B------:R-:W-:Y:S02]  /*3910*/  IMAD.MOV.U32 R87, RZ, RZ, R66 ;  /* 0x000000ffff577224 */ /* 0x000fe400078e0042 */
.L_x_1018:
[----:B------:R-:W-:Y:S05]  /*3920*/  BSYNC B3 ;  /* 0x0000000000037941 */ /* 0x000fea0003800000 */
.L_x_1016:
        /* <DEDUP_REMOVED lines=16> */
.L_x_1022:
[----:B------:R-:W-:Y:S05]  /*3a30*/  BSYNC B4 ;  /* 0x0000000000047941 */ /* 0x000fea0003800000 */
.L_x_1021:
        /* <DEDUP_REMOVED lines=44> */
.L_x_1020:
[----:B------:R-:W-:Y:S05]  /*3d00*/  BSYNC B3 ;  /* 0x0000000000037941 */ /* 0x000fea0003800000 */
.L_x_1019:
        /* <DEDUP_REMOVED lines=12> */
.L_x_1015:
[----:B------:R-:W-:Y:S05]  /*3dd0*/  BSYNC B2 ;  /* 0x0000000000027941 */ /* 0x000fea0003800000 */
.L_x_1013:
[----:B------:R-:W-:Y:S01]  /*3de0*/  IMAD.MOV.U32 R107, RZ, RZ, 0x10 ;  /* 0x00000010ff6b7424 */ /* 0x000fe200078e00ff */
[----:B------:R-:W-:Y:S01]  /*3df0*/  F2FP.BF16.PACK_AB R43, R88, R85 ;  /* 0x00000055582b723e */ /* 0x000fe200000010ff */
[----:B------:R-:W-:Y:S01]  /*3e00*/  BSSY B2, `(.L_x_1023) ;  /* 0x000001b000027945 */ /* 0x000fe20003800000 */
[----:B------:R-:W-:Y:S01]  /*3e10*/  F2FP.BF16.PACK_AB R42, R84, R81 ;  /* 0x00000051542a723e */ /* 0x000fe200000010ff */
[----:B------:R-:W-:Y:S01]  /*3e20*/  IMAD.WIDE.U32 R106, R110, R107, c[0x0][0x188] ;  /* 0x000062006e6a7625 */ /* 0x000fe200078e006b */
[----:B------:R-:W-:Y:S02]  /*3e30*/  F2FP.BF16.PACK_AB R41, R80, R77 ;  /* 0x0000004d5029723e */ /* 0x000fe400000010ff */
[----:B------:R-:W-:-:S05]  /*3e40*/  F2FP.BF16.PACK_AB R40, R76, R73 ;  /* 0x000000494c28723e */ /* 0x000fca00000010ff */
[----:B------:R0:W-:Y:S01]  /*3e50*/  STG.E.128 [R106.64], R40 ;  /* 0x000000286a007986 */ /* 0x0001e2000c101d06 */
[----:B------:R-:W-:Y:S05]  /*3e60*/  @!P2 BRA `(.L_x_1024) ;  /* 0x000001400000a947 */ /* 0x000fea0003800000 */
[----:B0-----:R-:W-:Y:S01]  /*3e70*/  IMAD.U32 R41, R86, 0x10000, RZ ;  /* 0x0001000056297824 */ /* 0x001fe200078e00ff */
[----:B------:R-:W-:Y:S02]  /*3e80*/  LOP3.LUT R40, R87, 0xffff, RZ, 0xc0, !PT ;  /* 0x0000ffff57287812 */ /* 0x000fe400078ec0ff */
[----:B------:R-:W-:Y:S02]  /*3e90*/  LOP3.LUT R106, R79, 0xff, RZ, 0xc0, !PT ;  /* 0x000000ff4f6a7812 */ /* 0x000fe400078ec0ff */
[----:B------:R-:W-:Y:S02]  /*3ea0*/  LOP3.LUT R43, R41, 0xff0000, RZ, 0xc0, !PT ;  /* 0x00ff0000292b7812 */ /* 0x000fe400078ec0ff */
[----:B------:R-:W-:Y:S01]  /*3eb0*/  PRMT R41, R83, 0x7104, RZ ;  /* 0x0000710453297816 */ /* 0x000fe200000000ff */
[----:B------:R-:W-:Y:S01]  /*3ec0*/  IMAD.WIDE.U32 R106, R106, 0x1000000, RZ ;  /* 0x010000006a6a7825 */ /* 0x000fe200078e00ff */
[----:B------:R-:W-:-:S02]  /*3ed0*/  PRMT R114, R43, 0x4210, R40 ;  /* 0x000042102b727816 */ /* 0x000fc40000000028 */
[----:B------:R-:W-:Y:S02]  /*3ee0*/  LOP3.LUT R42, R78, 0xff, RZ, 0xc0, !PT ;  /* 0x000000ff4e2a7812 */ /* 0x000fe400078ec0ff */
[----:B------:R-:W-:Y:S02]  /*3ef0*/  LOP3.LUT R40, R75, 0xff, RZ, 0xc0, !PT ;  /* 0x000000ff4b287812 */ /* 0x000fe400078ec0ff */
[----:B------:R-:W-:Y:S01]  /*3f00*/  LOP3.LUT R115, R114, 0xff00, R41, 0xf8, !PT ;  /* 0x0000ff0072737812 */ /* 0x000fe200078ef829 */
[----:B------:R-:W-:-:S03]  /*3f10*/  IMAD.WIDE.U32 R42, R42, 0x10000, RZ ;  /* 0x000100002a2a7825 */ /* 0x000fc600078e00ff */
[----:B------:R-:W-:Y:S01]  /*3f20*/  LOP3.LUT R115, R115, 0xff, R82, 0xf8, !PT ;  /* 0x000000ff73737812 */ /* 0x000fe200078ef852 */
[----:B------:R-:W-:-:S03]  /*3f30*/  IMAD.WIDE.U32 R40, R40, 0x100, RZ ;  /* 0x0000010028287825 */ /* 0x000fc600078e00ff */
[----:B------:R-:W-:Y:S02]  /*3f40*/  LOP3.LUT R43, R43, R115, R107, 0xfe, !PT ;  /* 0x000000732b2b7212 */ /* 0x000fe400078efe6b */
[----:B------:R-:W-:Y:S01]  /*3f50*/  LOP3.LUT R113, R40, R106, R42, 0xfe, !PT ;  /* 0x0000006a28717212 */ /* 0x000fe200078efe2a */
[----:B------:R-:W-:Y:S01]  /*3f60*/  IMAD.MOV.U32 R42, RZ, RZ, 0x8 ;  /* 0x00000008ff2a7424 */ /* 0x000fe200078e00ff */
[----:B------:R-:W-:Y:S02]  /*3f70*/  LOP3.LUT R41, R43, R41, RZ, 0xfc, !PT ;  /* 0x000000292b297212 */ /* 0x000fe400078efcff */
[----:B------:R-:W-:Y:S01]  /*3f80*/  LOP3.LUT R40, R113, 0xff, R74, 0xf8, !PT ;  /* 0x000000ff71287812 */ /* 0x000fe200078ef84a */
[----:B------:R-:W-:-:S05]  /*3f90*/  IMAD.WIDE.U32 R42, R109, R42, c[0x0][0x190] ;  /* 0x000064006d2a7625 */ /* 0x000fca00078e002a */
[----:B------:R0:W-:Y:S02]  /*3fa0*/  STG.E.64 [R42.64], R40 ;  /* 0x000000282a007986 */ /* 0x0001e4000c101b06 */
.L_x_1024:
[----:B------:R-:W-:Y:S05]  /*3fb0*/  BSYNC B2 ;  /* 0x0000000000027941 */ /* 0x000fea0003800000 */
.L_x_1023:
[----:B------:R-:W-:Y:S02]  /*3fc0*/  IADD3 R110, R110, 0x20, RZ ;  /* 0x000000206e6e7810 */ /* 0x000fe40007ffe0ff */
[----:B------:R-:W-:Y:S02]  /*3fd0*/  IADD3 R109, R109, 0x20, RZ ;  /* 0x000000206d6d7810 */ /* 0x000fe40007ffe0ff */
.L_x_942:
[----:B-1----:R-:W-:Y:S05]  /*3fe0*/  BSYNC B1 ;  /* 0x0000000000017941 */ /* 0x002fea0003800000 */
.L_x_941:
[----:B------:R-:W-:Y:S01]  /*3ff0*/  ISETP.NE.AND P3, PT, R0, RZ, PT ;  /* 0x000000ff0000720c */ /* 0x000fe20003f65270 */
[----:B------:R-:W-:-:S12]  /*4000*/  BSSY B1, `(.L_x_1025) ;  /* 0x000032d000017945 */ /* 0x000fd80003800000 */
        /* <DEDUP_REMOVED lines=12> */
[----:B0-----:R-:W-:Y:S02]  /*40d0*/  IMAD.MOV.U32 R89, RZ, RZ, RZ ;  /* 0x000000ffff597224 */ /* 0x001fe400078e00ff */
[----:B------:R-:W-:Y:S01]  /*40e0*/  IMAD.MOV.U32 R40, RZ, RZ, R65 ;  /* 0x000000ffff287224 */ /* 0x000fe200078e0041 */
[----:B------:R-:W-:Y:S05]  /*40f0*/  @!P3 BRA `(.L_x_1029) ;  /* 0x000005b00000b947 */ /* 0x000fea0003800000 */
[----:B------:R-:W-:Y:S01]  /*4100*/  IMAD.MOV.U32 R40, RZ, RZ, R65 ;  /* 0x000000ffff287224 */ /* 0x000fe200078e0041 */
[----:B-----5:R-:W-:Y:S01]  /*4110*/  PRMT R89, RZ, 0x5410, R32 ;  /* 0x00005410ff597816 */ /* 0x020fe20000000020 */
[----:B------:R-:W-:Y:S05]  /*4120*/  BRA `(.L_x_1029) ;  /* 0x0000058000007947 */ /* 0x000fea0003800000 */
.L_x_1028:
[C---:B0-----:R-:W-:Y:S01]  /*4130*/  ISETP.NE.AND P5, PT, R65.reuse, 0x1, PT ;  /* 0x000000014100780c */ /* 0x041fe20003fa5270 */
        /* <DEDUP_REMOVED lines=11> */
.L_x_1031:
[----:B------:R-:W-:Y:S02]  /*41f0*/  IMAD.MOV.U32 R74, RZ, RZ, R66 ;  /* 0x000000ffff4a7224 */ /* 0x000fe400078e0042 */
.L_x_1032:
[----:B------:R-:W-:Y:S05]  /*4200*/  BSYNC B3 ;  /* 0x0000000000037941 */ /* 0x000fea0003800000 */
.L_x_1030:
        /* <DEDUP_REMOVED lines=16> */
.L_x_1036:
[----:B------:R-:W-:Y:S05]  /*4310*/  BSYNC B4 ;  /* 0x0000000000047941 */ /* 0x000fea0003800000 */
.L_x_1035:
        /* <DEDUP_REMOVED lines=44> */
.L_x_1034:
[----:B------:R-:W-:Y:S05]  /*45e0*/  BSYNC B3 ;  /* 0x0000000000037941 */ /* 0x000fea0003800000 */
.L_x_1033:
        /* <DEDUP_REMOVED lines=10> */
[----:B------:R-:W-:Y:S01]  /*4690*/  @P3 FADD.FTZ R89, R42, R89 ;  /* 0x000000592a593221 */ /* 0x000fe20000010000 */
[----:B------:R-:W-:Y:S02]  /*46a0*/  PRMT R74, R41, 0x7610, R74 ;  /* 0x00007610294a7816 */ /* 0x000fe4000000004a */
.L_x_1029:
[----:B------:R-:W-:Y:S05]  /*46b0*/  BSYNC B2 ;  /* 0x0000000000027941 */ /* 0x000fea0003800000 */
.L_x_1027:
        /* <DEDUP_REMOVED lines=8> */
.L_x_1038:
        /* <DEDUP_REMOVED lines=12> */
.L_x_1041:
[----:B------:R-:W-:Y:S02]  /*4800*/  IMAD.MOV.U32 R65, RZ, RZ, R66 ;  /* 0x000000ffff417224 */ /* 0x000fe400078e0042 */
.L_x_1042:
[----:B------:R-:W-:Y:S05]  /*4810*/  BSYNC B3 ;  /* 0x0000000000037941 */ /* 0x000fea0003800000 */
.L_x_1040:
        /* <DEDUP_REMOVED lines=16> */
.L_x_1046:
[----:B------:R-:W-:Y:S05]  /*4920*/  BSYNC B4 ;  /* 0x0000000000047941 */ /* 0x000fea0003800000 */
.L_x_1045:
        /* <DEDUP_REMOVED lines=44> */
.L_x_1044:
[----:B------:R-:W-:Y:S05]  /*4bf0*/  BSYNC B3 ;  /* 0x0000000000037941 */ /* 0x000fea0003800000 */
.L_x_1043:
        /* <DEDUP_REMOVED lines=11> */
.L_x_1039:
[----:B------:R-:W-:Y:S05]  /*4cb0*/  BSYNC B2 ;  /* 0x0000000000027941 */ /* 0x000fea0003800000 */
.L_x_1037:
        /* <DEDUP_REMOVED lines=8> */
.L_x_1048:
        /* <DEDUP_REMOVED lines=12> */
.L_x_1051:
[----:B------:R-:W-:Y:S02]  /*4e00*/  MOV R65, R66 ;  /* 0x0000004200417202 */ /* 0x000fe40000000f00 */
.L_x_1052:
[----:B------:R-:W-:Y:S05]  /*4e10*/  BSYNC B3 ;  /* 0x0000000000037941 */ /* 0x000fea0003800000 */
.L_x_1050:
        /* <DEDUP_REMOVED lines=16> */
.L_x_1056:
[----:B------:R-:W-:Y:S05]  /*4f20*/  BSYNC B4 ;  /* 0x0000000000047941 */ /* 0x000fea0003800000 */
.L_x_1055:
        /* <DEDUP_REMOVED lines=44> */
.L_x_1054:
[----:B------:R-:W-:Y:S05]  /*51f0*/  BSYNC B3 ;  /* 0x0000000000037941 */ /* 0x000fea0003800000 */
.L_x_1053:
        /* <DEDUP_REMOVED lines=11> */
.L_x_1049:
[----:B------:R-:W-:Y:S05]  /*52b0*/  BSYNC B2 ;  /* 0x0000000000027941 */ /* 0x000fea0003800000 */
.L_x_1047:
        /* <DEDUP_REMOVED lines=8> */
.L_x_1058:
        /* <DEDUP_REMOVED lines=12> */
.L_x_1061:
[----:B------:R-:W-:Y:S02]  /*5400*/  IMAD.MOV.U32 R65, RZ, RZ, R66 ;  /* 0x000000ffff417224 */ /* 0x000fe400078e0042 */
.L_x_1062:
[----:B------:R-:W-:Y:S05]  /*5410*/  BSYNC B3 ;  /* 0x0000000000037941 */ /* 0x000fea0003800000 */
.L_x_1060:
        /* <DEDUP_REMOVED lines=16> */
.L_x_1066:
[----:B------:R-:W-:Y:S05]  /*5520*/  BSYNC B4 ;  /* 0x0000000000047941 */ /* 0x000fea0003800000 */
.L_x_1065:
        /* <DEDUP_REMOVED lines=44> */
.L_x_1064:
[----:B------:R-:W-:Y:S05]  /*57f0*/  BSYNC B3 ;  /* 0x0000000000037941 */ /* 0x000fea0003800000 */
.L_x_1063:
        /* <DEDUP_REMOVED lines=11> */
.L_x_1059:
[----:B------:R-:W-:Y:S05]  /*58b0*/  BSYNC B2 ;  /* 0x0000000000027941 */ /* 0x000fea0003800000 */
.L_x_1057:
        /* <DEDUP_REMOVED lines=8> */
.L_x_1068:
        /* <DEDUP_REMOVED lines=12> */
.L_x_1071:
[----:B------:R-:W-:Y:S02]  /*5a00*/  IMAD.MOV.U32 R65, RZ, RZ, R66 ;  /* 0x000000ffff417224 */ /* 0x000fe400078e0042 */
.L_x_1072:
[----:B------:R-:W-:Y:S05]  /*5a10*/  BSYNC B3 ;  /* 0x0000000000037941 */ /* 0x000fea0003800000 */
.L_x_1070:
        /* <DEDUP_REMOVED lines=16> */
.L_x_1076:
[----:B------:R-:W-:Y:S05]  /*5b20*/  BSYNC B4 ;  /* 0x0000000000047941 */ /* 0x000fea0003800000 */
.L_x_1075:
        /* <DEDUP_REMOVED lines=44> */
.L_x_1074:
[----:B------:R-:W-:Y:S05]  /*5df0*/  BSYNC B3 ;  /* 0x0000000000037941 */ /* 0x000fea0003800000 */
.L_x_1073:
[----:B------:R-:W0:Y:S01]  /*5e00*/  I2F.U32 R41, R65 ;  /* 0x0000004100297306 */ /* 0x000e220000201000 */
[----:B------:R-:W-:Y:S01]  /*5e10*/  HFMA2.MMA R42, -RZ, RZ, 0.1171875, 0 ;  /* 0x2f800000ff2a7435 */ /* 0x000fe200000001ff */
[----:B-----5:R-:W-:-:S05]  /*5e20*/  PRMT R43, RZ, 0x5410, R30 ;  /* 0x00005410ff2b7816 */ /* 0x020fca000000001e */
        /* <DEDUP_REMOVED lines=8> */
.L_x_1069:
[----:B------:R-:W-:Y:S05]  /*5eb0*/  BSYNC B2 ;  /* 0x0000000000027941 */ /* 0x000fea0003800000 */
.L_x_1067:
        /* <DEDUP_REMOVED lines=8> */
.L_x_1078:
        /* <DEDUP_REMOVED lines=12> */
.L_x_1081:
[----:B------:R-:W-:Y:S02]  /*6000*/  IMAD.MOV.U32 R65, RZ, RZ, R66 ;  /* 0x000000ffff417224 */ /* 0x000fe400078e0042 */
.L_x_1082:
[----:B------:R-:W-:Y:S05]  /*6010*/  BSYNC B3 ;  /* 0x0000000000037941 */ /* 0x000fea0003800000 */
.L_x_1080:
        /* <DEDUP_REMOVED lines=16> */
.L_x_1086:
[----:B------:R-:W-:Y:S05]  /*6120*/  BSYNC B4 ;  /* 0x0000000000047941 */ /* 0x000fea0003800000 */
.L_x_1085:
        /* <DEDUP_REMOVED lines=44> */
.L_x_1084:
[----:B------:R-:W-:Y:S05]  /*63f0*/  BSYNC B3 ;  /* 0x0000000000037941 */ /* 0x000fea0003800000 */
.L_x_1083:
        /* <DEDUP_REMOVED lines=11> */
.L_x_1079:
[----:B------:R-:W-:Y:S05]  /*64b0*/  BSYNC B2 ;  /* 0x0000000000027941 */ /* 0x000fea0003800000 */
.L_x_1077:
        /* <DEDUP_REMOVED lines=8> */
.L_x_1088:
        /* <DEDUP_REMOVED lines=12> */
.L_x_1091:
[----:B------:R-:W-:Y:S02]  /*6600*/  IMAD.MOV.U32 R65, RZ, RZ, R66 ;  /* 0x000000ffff417224 */ /* 0x000fe400078e0042 */
.L_x_1092:
[----:B------:R-:W-:Y:S05]  /*6610*/  BSYNC B3 ;  /* 0x0000000000037941 */ /* 0x000fea0003800000 */
.L_x_1090:
        /* <DEDUP_REMOVED lines=16> */
.L_x_1096:
[----:B------:R-:W-:Y:S05]  /*6720*/  BSYNC B4 ;  /* 0x0000000000047941 */ /* 0x000fea0003800000 */
.L_x_1095:
        /* <DEDUP_REMOVED lines=44> */
.L_x_1094:
[----:B------:R-:W-:Y:S05]  /*69f0*/  BSYNC B3 ;  /* 0x0000000000037941 */ /* 0x000fea0003800000 */
.L_x_1093:
        /* <DEDUP_REMOVED lines=11> */
.L_x_1089:
[----:B------:R-:W-:Y:S05]  /*6ab0*/  BSYNC B2 ;  /* 0x0000000000027941 */ /* 0x000fea0003800000 */
.L_x_1087:
        /* <DEDUP_REMOVED lines=8> */
.L_x_1098:
        /* <DEDUP_REMOVED lines=12> */
.L_x_1101:
[----:B------:R-:W-:Y:S02]  /*6c00*/  MOV R87, R66 ;  /* 0x0000004200577202 */ /* 0x000fe40000000f00 */
.L_x_1102:
[----:B------:R-:W-:Y:S05]  /*6c10*/  BSYNC B3 ;  /* 0x0000000000037941 */ /* 0x000fea0003800000 */
.L_x_1100:
        /* <DEDUP_REMOVED lines=16> */
.L_x_1106:
[----:B------:R-:W-:Y:S05]  /*6d20*/  BSYNC B4 ;  /* 0x0000000000047941 */ /* 0x000fea0003800000 */
.L_x_1105:
        /* <DEDUP_REMOVED lines=42> */
[----:B------:R-:W-:Y:S02]  /*6fd0*/  LOP3.LUT R60, R41, UR26, R60, 0x96, !PT ;  /* 0x0000001a293c7c12 */ /* 0x000fe4000f8e963c */
[----:B------:R-:W-:Y:S02]  /*6fe0*/  MOV R58, R40 ;  /* 0x00000028003a7202 */ /* 0x000fe40000000f00 */
.L_x_1104:
[----:B------:R-:W-:Y:S05]  /*6ff0*/  BSYNC B3 ;  /* 0x0000000000037941 */ /* 0x000fea0003800000 */
.L_x_1103:
        /* <DEDUP_REMOVED lines=12> */
.L_x_1099:
[----:B------:R-:W-:Y:S05]  /*70c0*/  BSYNC B2 ;  /* 0x0000000000027941 */ /* 0x000fea0003800000 */
.L_x_1097:
        /* <DEDUP_REMOVED lines=11> */
[----:B------:R-:W-:Y:S02]  /*7180*/  PRMT R43, R83, 0x7104, RZ ;  /* 0x00007104532b7816 */ /* 0x000fe400000000ff */
[----:B------:R-:W-:Y:S02]  /*7190*/  LOP3.LUT R41, R41, 0xff0000, RZ, 0xc0, !PT ;  /* 0x00ff000029297812 */ /* 0x000fe400078ec0ff */
[----:B------:R-:W-:Y:S02]  /*71a0*/  LOP3.LUT R106, R79, 0xff, RZ, 0xc0, !PT ;  /* 0x000000ff4f6a7812 */ /* 0x000fe400078ec0ff */
[----:B------:R-:W-:-:S02]  /*71b0*/  PRMT R40, R41, 0x4210, R40 ;  /* 0x0000421029287816 */ /* 0x000fc40000000028 */
[----:B------:R-:W-:Y:S01]  /*71c0*/  LOP3.LUT R42, R78, 0xff, RZ, 0xc0, !PT ;  /* 0x000000ff4e2a7812 */ /* 0x000fe200078ec0ff */
[----:B------:R-:W-:Y:S01]  /*71d0*/  IMAD.WIDE.U32 R106, R106, 0x1000000, RZ ;  /* 0x010000006a6a7825 */ /* 0x000fe200078e00ff */
[----:B------:R-:W-:Y:S02]  /*71e0*/  LOP3.LUT R41, R75, 0xff, RZ, 0xc0, !PT ;  /* 0x000000ff4b297812 */ /* 0x000fe400078ec0ff */
[----:B------:R-:W-:Y:S01]  /*71f0*/  LOP3.LUT R113, R40, 0xff00, R43, 0xf8, !PT ;  /* 0x0000ff0028717812 */ /* 0x000fe200078ef82b */
[----:B------:R-:W-:-:S03]  /*7200*/  IMAD.WIDE.U32 R42, R42, 0x10000, RZ ;  /* 0x000100002a2a7825 */ /* 0x000fc600078e00ff */
[----:B------:R-:W-:Y:S01]  /*7210*/  LOP3.LUT R113, R113, 0xff, R82, 0xf8, !PT ;  /* 0x000000ff71717812 */ /* 0x000fe200078ef852 */
[----:B------:R-:W-:-:S03]  /*7220*/  IMAD.WIDE.U32 R40, R41, 0x100, RZ ;  /* 0x0000010029287825 */ /* 0x000fc600078e00ff */
[----:B------:R-:W-:Y:S02]  /*7230*/  LOP3.LUT R113, R43, R113, R107, 0xfe, !PT ;  /* 0x000000712b717212 */ /* 0x000fe400078efe6b */
[----:B------:R-:W-:Y:S01]  /*7240*/  LOP3.LUT R115, R40, R106, R42, 0xfe, !PT ;  /* 0x0000006a28737212 */ /* 0x000fe200078efe2a */
[----:B------:R-:W-:Y:S01]  /*7250*/  HFMA2.MMA R42, -RZ, RZ, 0, 4.76837158203125e-07 ;  /* 0x00000008ff2a7435 */ /* 0x000fe200000001ff */
[----:B------:R-:W-:Y:S02]  /*7260*/  LOP3.LUT R41, R113, R41, RZ, 0xfc, !PT ;  /* 0x0000002971297212 */ /* 0x000fe400078efcff */
[----:B------:R-:W-:-:S07]  /*7270*/  LOP3.LUT R40, R115, 0xff, R74, 0xf8, !PT ;  /* 0x000000ff73287812 */ /* 0x000fce00078ef84a */
[----:B------:R-:W-:-:S05]  /*7280*/  IMAD.WIDE.U32 R42, R109, R42, c[0x0][0x190] ;  /* 0x000064006d2a7625 */ /* 0x000fca00078e002a */
[----:B------:R0:W-:Y:S02]  /*7290*/  STG.E.64 [R42.64], R40 ;  /* 0x000000282a007986 */ /* 0x0001e4000c101b06 */
.L_x_1108:
[----:B------:R-:W-:Y:S05]  /*72a0*/  BSYNC B2 ;  /* 0x0000000000027941 */ /* 0x000fea0003800000 */
.L_x_1107:
[----:B------:R-:W-:Y:S02]  /*72b0*/  IADD3 R110, R110, 0x20, RZ ;  /* 0x000000206e6e7810 */ /* 0x000fe40007ffe0ff */
[----:B------:R-:W-:Y:S02]  /*72c0*/  IADD3 R109, R109, 0x20, RZ ;  /* 0x000000206d6d7810 */ /* 0x000fe40007ffe0ff */
.L_x_1026:
[----:B------:R-:W-:Y:S05]  /*72d0*/  BSYNC B1 ;  /* 0x0000000000017941 */ /* 0x000fea0003800000 */
.L_x_1025:
[----:B------:R-:W-:Y:S01]  /*72e0*/  BSSY B1, `(.L_x_1109) ;  /* 0x0000329000017945 */ /* 0x000fe20003800000 */
[----:B------:R-:W-:Y:S05]  /*72f0*/  @!P1 BRA `(.L_x_1110) ;  /* 0x0000327000009947 */ /* 0x000fea0003800000 */
[----:B------:R-:W-:Y:S01]  /*7300*/  ISETP.NE.U32.AND P3, PT, RZ, c[0x0][0x180], PT ;  /* 0x00006000ff007a0c */ /* 0x000fe20003f65070 */
[----:B0-----:R-:W-:-:S03]  /*7310*/  @P2 IMAD.MOV.U32 R42, RZ, RZ, 0x10 ;  /* 0x00000010ff2a2424 */ /* 0x001fc600078e00ff */
[----:B------:R-:W-:Y:S01]  /*7320*/  ISETP.NE.AND.EX P3, PT, RZ, c[0x0][0x184], PT, P3 ;  /* 0x00006100ff007a0c */ /* 0x000fe20003f65330 */
[----:B------:R-:W-:-:S05]  /*7330*/  @P2 IMAD.WIDE.U32 R42, R109, R42, c[0x0][0x170] ;  /* 0x00005c006d2a2625 */ /* 0x000fca00078e002a */
[----:B-----5:R0:W5:Y:S07]  /*7340*/  @P2 LDG.E.128 R28, [R42.64] ;  /* 0x000000062a1c2981 */ /* 0x02016e000c1e1d00 */
[----:B------:R-:W-:-:S04]  /*7350*/  @P3 IMAD.MOV.U32 R41, RZ, RZ, 0x10 ;  /* 0x00000010ff293424 */ /* 0x000fc800078e00ff */
        /* <DEDUP_REMOVED lines=8> */
[----:B------:R-:W-:Y:S02]  /*73e0*/  MOV R40, R65 ;  /* 0x0000004100287202 */ /* 0x000fe40000000f00 */
[----:B-----5:R-:W-:Y:S01]  /*73f0*/  PRMT R97, RZ, 0x5410, R32 ;  /* 0x00005410ff617816 */ /* 0x020fe20000000020 */
[----:B------:R-:W-:Y:S05]  /*7400*/  BRA `(.L_x_1113) ;  /* 0x0000058000007947 */ /* 0x000fea0003800000 */
.L_x_1112:
        /* <DEDUP_REMOVED lines=12> */
.L_x_1115:
[----:B------:R-:W-:Y:S02]  /*74d0*/  IMAD.MOV.U32 R74, RZ, RZ, R66 ;  /* 0x000000ffff4a7224 */ /* 0x000fe400078e0042 */
.L_x_1116:
[----:B------:R-:W-:Y:S05]  /*74e0*/  BSYNC B3 ;  /* 0x0000000000037941 */ /* 0x000fea0003800000 */
.L_x_1114:
        /* <DEDUP_REMOVED lines=16> */
.L_x_1120:
[----:B------:R-:W-:Y:S05]  /*75f0*/  BSYNC B4 ;  /* 0x0000000000047941 */ /* 0x000fea0003800000 */
.L_x_1119:
        /* <DEDUP_REMOVED lines=44> */
.L_x_1118:
[----:B------:R-:W-:Y:S05]  /*78c0*/  BSYNC B3 ;  /* 0x0000000000037941 */ /* 0x000fea0003800000 */
.L_x_1117:
        /* <DEDUP_REMOVED lines=12> */
.L_x_1113:
[----:B------:R-:W-:Y:S05]  /*7990*/  BSYNC B2 ;  /* 0x0000000000027941 */ /* 0x000fea0003800000 */
.L_x_1111:
        /* <DEDUP_REMOVED lines=8> */
.L_x_1122:
        /* <DEDUP_REMOVED lines=12> */
.L_x_1125:
[----:B------:R-:W-:Y:S02]  /*7ae0*/  IMAD.MOV.U32 R65, RZ, RZ, R66 ;  /* 0x000000ffff417224 */ /* 0x000fe400078e0042 */
.L_x_1126:
[----:B------:R-:W-:Y:S05]  /*7af0*/  BSYNC B3 ;  /* 0x0000000000037941 */ /* 0x000fea0003800000 */
.L_x_1124:
        /* <DEDUP_REMOVED lines=16> */
.L_x_1130:
[----:B------:R-:W-:Y:S05]  /*7c00*/  BSYNC B4 ;  /* 0x0000000000047941 */ /* 0x000fea0003800000 */
.L_x_1129:
        /* <DEDUP_REMOVED lines=44> */
.L_x_1128:
[----:B------:R-:W-:Y:S05]  /*7ed0*/  BSYNC B3 ;  /* 0x0000000000037941 */ /* 0x000fea0003800000 */
.L_x_1127:
        /* <DEDUP_REMOVED lines=11> */
.L_x_1123:
[----:B------:R-:W-:Y:S05]  /*7f90*/  BSYNC B2 ;  /* 0x0000000000027941 */ /* 0x000fea0003800000 */
.L_x_1121:
        /* <DEDUP_REMOVED lines=8> */
.L_x_1132:
        /* <DEDUP_REMOVED lines=12> */
.L_x_1135:
[----:B------:R-:W-:Y:S02]  /*80e0*/  IMAD.MOV.U32 R65, RZ, RZ, R66 ;  /* 0x000000ffff417224 */ /* 0x000fe400078e0042 */
.L_x_1136:
[----:B------:R-:W-:Y:S05]  /*80f0*/  BSYNC B3 ;  /* 0x0000000000037941 */ /* 0x000fea0003800000 */
.L_x_1134:
        /* <DEDUP_REMOVED lines=16> */
.L_x_1140:
[----:B------:R-:W-:Y:S05]  /*8200*/  BSYNC B4 ;  /* 0x0000000000047941 */ /* 0x000fea0003800000 */
.L_x_1139:
        /* <DEDUP_REMOVED lines=44> */
.L_x_1138:
[----:B------:R-:W-:Y:S05]  /*84d0*/  BSYNC B3 ;  /* 0x0000000000037941 */ /* 0x000fea0003800000 */
.L_x_1137:
        /* <DEDUP_REMOVED lines=11> */
.L_x_1133:
[----:B------:R-:W-:Y:S05]  /*8590*/  BSYNC B2 ;  /* 0x0000000000027941 */ /* 0x000fea0003800000 */
.L_x_1131:
        /* <DEDUP_REMOVED lines=8> */
.L_x_1142:
        /* <DEDUP_REMOVED lines=12> */
.L_x_1145:
[----:B------:R-:W-:Y:S02]  /*86e0*/  IMAD.MOV.U32 R65, RZ, RZ, R66 ;  /* 0x000000ffff417224 */ /* 0x000fe400078e0042 */
.L_x_1146:
[----:B------:R-:W-:Y:S05]  /*86f0*/  BSYNC B3 ;  /* 0x0000000000037941 */ /* 0x000fea0003800000 */
.L_x_1144:
        /* <DEDUP_REMOVED lines=16> */
.L_x_1150:
[----:B------:R-:W-:Y:S05]  /*8800*/  BSYNC B4 ;  /* 0x0000000000047941 */ /* 0x000fea0003800000 */
.L_x_1149:
        /* <DEDUP_REMOVED lines=44> */
.L_x_1148:
[----:B------:R-:W-:Y:S05]  /*8ad0*/  BSYNC B3 ;  /* 0x0000000000037941 */ /* 0x000fea0003800000 */
.L_x_1147:
        /* <DEDUP_REMOVED lines=11> */
.L_x_1143:
[----:B------:R-:W-:Y:S05]  /*8b90*/  BSYNC B2 ;  /* 0x0000000000027941 */ /* 0x000fea0003800000 */
.L_x_1141:
        /* <DEDUP_REMOVED lines=8> */
.L_x_1152:
        /* <DEDUP_REMOVED lines=12> */
.L_x_1155:
[----:B------:R-:W-:Y:S02]  /*8ce0*/  MOV R65, R66 ;  /* 0x0000004200417202 */ /* 0x000fe40000000f00 */
.L_x_1156:
[----:B------:R-:W-:Y:S05]  /*8cf0*/  BSYNC B3 ;  /* 0x0000000000037941 */ /* 0x000fea0003800000 */
.L_x_1154:
        /* <DEDUP_REMOVED lines=16> */
.L_x_1160:
[----:B------:R-:W-:Y:S05]  /*8e00*/  BSYNC B4 ;  /* 0x0000000000047941 */ /* 0x000fea0003800000 */
.L_x_1159:
        /* <DEDUP_REMOVED lines=44> */
.L_x_1158:
[----:B------:R-:W-:Y:S05]  /*90d0*/  BSYNC B3 ;  /* 0x0000000000037941 */ /* 0x000fea0003800000 */
.L_x_1157:
        /* <DEDUP_REMOVED lines=11> */
.L_x_1153:
[----:B------:R-:W-:Y:S05]  /*9190*/  BSYNC B2 ;  /* 0x0000000000027941 */ /* 0x000fea0003800000 */
.L_x_1151:
        /* <DEDUP_REMOVED lines=8> */
.L_x_1162:
        /* <DEDUP_REMOVED lines=12> */
.L_x_1165:
[----:B------:R-:W-:Y:S02]  /*92e0*/  IMAD.MOV.U32 R65, RZ, RZ, R66 ;  /* 0x000000ffff417224 */ /* 0x000fe400078e0042 */
.L_x_1166:
[----:B------:R-:W-:Y:S05]  /*92f0*/  BSYNC B3 ;  /* 0x0000000000037941 */ /* 0x000fea0003800000 */
.L_x_1164:
        /* <DEDUP_REMOVED lines=16> */
.L_x_1170:
[----:B------:R-:W-:Y:S05]  /*9400*/  BSYNC B4 ;  /* 0x0000000000047941 */ /* 0x000fea0003800000 */
.L_x_1169:
        /* <DEDUP_REMOVED lines=44> */
.L_x_1168:
[----:B------:R-:W-:Y:S05]  /*96d0*/  BSYNC B3 ;  /* 0x0000000000037941 */ /* 0x000fea0003800000 */
.L_x_1167:
        /* <DEDUP_REMOVED lines=11> */
.L_x_1163:
[----:B------:R-:W-:Y:S05]  /*9790*/  BSYNC B2 ;  /* 0x0000000000027941 */ /* 0x000fea0003800000 */
.L_x_1161:
        /* <DEDUP_REMOVED lines=8> */
.L_x_1172:
        /* <DEDUP_REMOVED lines=12> */
.L_x_1175:
[----:B------:R-:W-:Y:S02]  /*98e0*/  IMAD.MOV.U32 R65, RZ, RZ, R66 ;  /* 0x000000ffff417224 */ /* 0x000fe400078e0042 */
.L_x_1176:
[----:B------:R-:W-:Y:S05]  /*98f0*/  BSYNC B3 ;  /* 0x0000000000037941 */ /* 0x000fea0003800000 */
.L_x_1174:
        /* <DEDUP_REMOVED lines=16> */
.L_x_1180:
[----:B------:R-:W-:Y:S05]  /*9a00*/  BSYNC B4 ;  /* 0x0000000000047941 */ /* 0x000fea0003800000 */
.L_x_1179:
        /* <DEDUP_REMOVED lines=44> */
.L_x_1178:
[----:B------:R-:W-:Y:S05]  /*9cd0*/  BSYNC B3 ;  /* 0x0000000000037941 */ /* 0x000fea0003800000 */
.L_x_1177:
        /* <DEDUP_REMOVED lines=11> */
.L_x_1173:
[----:B------:R-:W-:Y:S05]  /*9d90*/  BSYNC B2 ;  /* 0x0000000000027941 */ /* 0x000fea0003800000 */
.L_x_1171:
        /* <DEDUP_REMOVED lines=8> */
.L_x_1182:
        /* <DEDUP_REMOVED lines=12> */
.L_x_1185:
[----:B------:R-:W-:Y:S02]  /*9ee0*/  MOV R87, R66 ;  /* 0x0000004200577202 */ /* 0x000fe40000000f00 */
.L_x_1186:
[----:B------:R-:W-:Y:S05]  /*9ef0*/  BSYNC B3 ;  /* 0x0000000000037941 */ /* 0x000fea0003800000 */
.L_x_1184:
        /* <DEDUP_REMOVED lines=16> */
.L_x_1190:
[----:B------:R-:W-:Y:S05]  /*a000*/  BSYNC B4 ;  /* 0x0000000000047941 */ /* 0x000fea0003800000 */
.L_x_1189:
        /* <DEDUP_REMOVED lines=44> */
.L_x_1188:
[----:B------:R-:W-:Y:S05]  /*a2d0*/  BSYNC B3 ;  /* 0x0000000000037941 */ /* 0x000fea0003800000 */
.L_x_1187:
        /* <DEDUP_REMOVED lines=12> */
.L_x_1183:
[----:B------:R-:W-:Y:S05]  /*a3a0*/  BSYNC B2 ;  /* 0x0000000000027941 */ /* 0x000fea0003800000 */
.L_x_1181:
[----:B------:R-:W-:Y:S01]  /*a3b0*/  HFMA2.MMA R111, -RZ, RZ, 0, 9.5367431640625e-07 ;  /* 0x00000010ff6f7435 */ /* 0x000fe200000001ff */
[----:B------:R-:W-:Y:S02]  /*a3c0*/  F2FP.BF16.PACK_AB R43, R104, R103 ;  /* 0x00000067682b723e */ /* 0x000fe400000010ff */
[----:B------:R-:W-:Y:S02]  /*a3d0*/  F2FP.BF16.PACK_AB R42, R102, R101 ;  /* 0x00000065662a723e */ /* 0x000fe400000010ff */
[----:B------:R-:W-:Y:S02]  /*a3e0*/  F2FP.BF16.PACK_AB R41, R100, R99 ;  /* 0x000000636429723e */ /* 0x000fe400000010ff */
[----:B------:R-:W-:-:S03]  /*a3f0*/  F2FP.BF16.PACK_AB R40, R98, R97 ;  /* 0x000000616228723e */ /* 0x000fc600000010ff */
[----:B------:R-:W-:-:S05]  /*a400*/  IMAD.WIDE.U32 R110, R110, R111, c[0x0][0x188] ;  /* 0x000062006e6e7625 */ /* 0x000fca00078e006f */
[----:B------:R0:W-:Y:S01]  /*a410*/  STG.E.128 [R110.64], R40 ;  /* 0x000000286e007986 */ /* 0x0001e2000c101d06 */
[----:B------:R-:W-:Y:S05]  /*a420*/  @!P2 BRA `(.L_x_1110) ;  /* 0x000001400000a947 */ /* 0x000fea0003800000 */
[----:B0-----:R-:W-:Y:S01]  /*a430*/  IMAD.U32 R41, R86, 0x10000, RZ ;  /* 0x0001000056297824 */ /* 0x001fe200078e00ff */
[----:B------:R-:W-:Y:S01]  /*a440*/  LOP3.LUT R40, R87, 0xffff, RZ, 0xc0, !PT ;  /* 0x0000ffff57287812 */ /* 0x000fe200078ec0ff */
[----:B------:R-:W-:Y:S01]  /*a450*/  IMAD.MOV.U32 R110, RZ, RZ, 0x8 ;  /* 0x00000008ff6e7424 */ /* 0x000fe200078e00ff */
        /* <DEDUP_REMOVED lines=13> */
[----:B------:R-:W-:Y:S01]  /*a530*/  IMAD.WIDE.U32 R42, R109, R110, c[0x0][0x190] ;  /* 0x000064006d2a7625 */ /* 0x000fe200078e006e */
[----:B------:R-:W-:Y:S02]  /*a540*/  LOP3.LUT R41, R111, R41, RZ, 0xfc, !PT ;  /* 0x000000296f297212 */ /* 0x000fe400078efcff */
[----:B------:R-:W-:-:S05]  /*a550*/  LOP3.LUT R40, R113, 0xff, R74, 0xf8, !PT ;  /* 0x000000ff71287812 */ /* 0x000fca00078ef84a */
[----:B------:R0:W-:Y:S02]  /*a560*/  STG.E.64 [R42.64], R40 ;  /* 0x000000282a007986 */ /* 0x0001e4000c101b06 */
.L_x_1110:
[----:B------:R-:W-:Y:S05]  /*a570*/  BSYNC B1 ;  /* 0x0000000000017941 */ /* 0x000fea0003800000 */
.L_x_1109:
        /* <DEDUP_REMOVED lines=30> */
.L_x_1201:
        /* <DEDUP_REMOVED lines=69> */
.L_x_1202:
[----:B------:R-:W-:Y:S01]  /*abb0*/  FMUL.FTZ R40, R107, R107 ;  /* 0x0000006b6b287220 */ /* 0x000fe20000410000 */
[----:B------:R-:W-:Y:S01]  /*abc0*/  ISETP.NE.AND P2, PT, RZ, UR8, PT ;  /* 0x00000008ff007c0c */ /* 0x000fe2000bf45270 */
[----:B------:R-:W-:Y:S01]  /*abd0*/  IMAD.MOV.U32 R42, RZ, RZ, c[0x0][0x1e0] ;  /* 0x00007800ff2a7624 */ /* 0x000fe200078e00ff */
[----:B------:R-:W-:Y:S01]  /*abe0*/  BSSY B1, `(.L_x_1193) ;  /* 0x000007c000017945 */ /* 0x000fe20003800000 */
[----:B-1----:R-:W-:Y:S01]  /*abf0*/  FADD.FTZ R109, R109, R106 ;  /* 0x0000006a6d6d7221 */ /* 0x002fe20000010000 */
        /* <DEDUP_REMOVED lines=41> */
[----:B------:R-:W-:Y:S01]  /*ae90*/  MOV R110, 0x10 ;  /* 0x00000010006e7802 */ /* 0x000fe20000000f00 */
[----:B------:R-:W-:Y:S01]  /*aea0*/  FFMA.FTZ R42, R13, R112, R6 ;  /* 0x000000700d2a7223 */ /* 0x000fe20000010006 */
[----:B------:R-:W-:Y:S01]  /*aeb0*/  F2FP.BF16.PACK_AB R40, R41, R40 ;  /* 0x000000282928723e */ /* 0x000fe200000010ff */
        /* <DEDUP_REMOVED lines=9> */
.L_x_1196:
[----:B------:R-:W-:Y:S05]  /*af50*/  BSYNC B2 ;  /* 0x0000000000027941 */ /* 0x000fea0003800000 */
.L_x_1195:
[----:B------:R-:W-:Y:S01]  /*af60*/  ISETP.NE.AND P2, PT, R0, RZ, PT ;  /* 0x000000ff0000720c */ /* 0x000fe20003f45270 */
[----:B------:R-:W-:-:S12]  /*af70*/  BSSY B2, `(.L_x_1197) ;  /* 0x0000022000027945 */ /* 0x000fd80003800000 */
        /* <DEDUP_REMOVED lines=33> */
.L_x_1198:
[----:B------:R-:W-:Y:S05]  /*b190*/  BSYNC B2 ;  /* 0x0000000000027941 */ /* 0x000fea0003800000 */
.L_x_1197:
        /* <DEDUP_REMOVED lines=32> */
.L_x_1194:
[----:B--2---:R-:W-:Y:S05]  /*b3a0*/  BSYNC B1 ;  /* 0x0000000000017941 */ /* 0x004fea0003800000 */
.L_x_1193:
[----:B0-----:R-:W-:-:S05]  /*b3b0*/  IMAD.MOV.U32 R40, RZ, RZ, c[0x0][0x160] ;  /* 0x00005800ff287624 */ /* 0x001fca00078e00ff */
[----:B------:R-:W-:-:S04]  /*b3c0*/  LEA R19, R40, R19, 0x2 ;  /* 0x0000001328137211 */ /* 0x000fc800078e10ff */
[----:B------:R-:W-:-:S13]  /*b3d0*/  ISETP.GE.AND P2, PT, R19, c[0x0][0x164], PT ;  /* 0x0000590013007a0c */ /* 0x000fda0003f46270 */
[----:B------:R-:W-:Y:S01]  /*b3e0*/  @P2 CALL.REL.NOINC `(.L_x_1199) ;  /* 0x0000001000002944 */ /* 0x000fe20003c00000 */
[----:B------:R-:W-:Y:S05]  /*b3f0*/  BRA `(.L_x_1200) ;  /* 0xffff57e000007947 */ /* 0x000fea000383ffff */
.L_x_1199:
[----:B------:R-:W-:Y:S05]  /*b400*/  BSYNC B0 ;  /* 0x0000000000007941 */ /* 0x000fea0003800000 */
.L_x_940:
[----:B------:R-:W-:Y:S05]  /*b410*/  EXIT ;  /* 0x000000000000794d */ /* 0x000fea0003800000 */
.L_x_1191:
[----:B------:R-:W-:Y:S01]  /*b420*/  IMAD.MOV.U32 R109, RZ, RZ, 0x1 ;  /* 0x00000001ff6d7424 */ /* 0x000fe200078e00ff */
[----:B------:R-:W-:Y:S01]  /*b430*/  MOV R40, 0xb470 ;  /* 0x0000b47000287802 */ /* 0x000fe20000000f00 */
[----:B------:R-:W-:Y:S02]  /*b440*/  IMAD.MOV.U32 R43, RZ, RZ, 0x1f ;  /* 0x0000001fff2b7424 */ /* 0x000fe400078e00ff */
[----:B------:R-:W-:Y:S02]  /*b450*/  IMAD.MOV.U32 R110, RZ, RZ, -0x1 ;  /* 0xffffffffff6e7424 */ /* 0x000fe400078e00ff */
[----:B-----5:R-:W-:Y:S05]  /*b460*/  CALL.REL.NOINC `($__internal_10_$__cuda_sm70_shflsync_bfly_p) ;  /* 0x000006c000007944 */ /* 0x020fea0003c00000 */
[----:B-1----:R-:W-:Y:S01]  /*b470*/  MOV R41, R109 ;  /* 0x0000006d00297202 */ /* 0x002fe20000000f00 */
[----:B0-----:R-:W-:Y:S05]  /*b480*/  BRA `(.L_x_1201) ;  /* 0xfffff2d000007947 */ /* 0x001fea000383ffff */
.L_x_1192:
[----:B0-----:R-:W-:Y:S01]  /*b490*/  IMAD.MOV.U32 R42, RZ, RZ, R111 ;  /* 0x000000ffff2a7224 */ /* 0x001fe200078e006f */
[----:B------:R-:W-:Y:S01]  /*b4a0*/  MOV R110, 0xffffffff ;  /* 0xffffffff006e7802 */ /* 0x000fe20000000f00 */
[----:B------:R-:W-:Y:S01]  /*b4b0*/  IMAD.MOV.U32 R109, RZ, RZ, 0x2 ;  /* 0x00000002ff6d7424 */ /* 0x000fe200078e00ff */
[----:B------:R-:W-:Y:S01]  /*b4c0*/  MOV R40, 0xb4f0 ;  /* 0x0000b4f000287802 */ /* 0x000fe20000000f00 */
[----:B------:R-:W-:Y:S02]  /*b4d0*/  IMAD.MOV.U32 R43, RZ, RZ, 0x1f ;  /* 0x0000001fff2b7424 */ /* 0x000fe400078e00ff */
[----:B-----5:R-:W-:Y:S05]  /*b4e0*/  CALL.REL.NOINC `($__internal_10_$__cuda_sm70_shflsync_bfly_p) ;  /* 0x0000064000007944 */ /* 0x020fea0003c00000 */
[----:B01----:R-:W-:Y:S01]  /*b4f0*/  FADD.FTZ R42, R111, R109 ;  /* 0x0000006d6f2a7221 */ /* 0x003fe20000010000 */
[----:B------:R-:W-:Y:S01]  /*b500*/  MOV R40, 0xb550 ;  /* 0x0000b55000287802 */ /* 0x000fe20000000f00 */
[----:B------:R-:W-:-:S02]  /*b510*/  IMAD.MOV.U32 R109, RZ, RZ, 0x4 ;  /* 0x00000004ff6d7424 */ /* 0x000fc400078e00ff */
[----:B------:R-:W-:Y:S02]  /*b520*/  IMAD.MOV.U32 R43, RZ, RZ, 0x1f ;  /* 0x0000001fff2b7424 */ /* 0x000fe400078e00ff */
[----:B------:R-:W-:Y:S02]  /*b530*/  IMAD.MOV.U32 R110, RZ, RZ, -0x1 ;  /* 0xffffffffff6e7424 */ /* 0x000fe400078e00ff */
[----:B------:R-:W-:Y:S05]  /*b540*/  CALL.REL.NOINC `($__internal_10_$__cuda_sm70_shflsync_bfly_p) ;  /* 0x000005e000007944 */ /* 0x000fea0003c00000 */
[----:B01----:R-:W-:Y:S01]  /*b550*/  FADD.FTZ R42, R42, R109 ;  /* 0x0000006d2a2a7221 */ /* 0x003fe20000010000 */
[----:B------:R-:W-:Y:S01]  /*b560*/  HFMA2.MMA R109, -RZ, RZ, 0, 4.76837158203125e-07 ;  /* 0x00000008ff6d7435 */ /* 0x000fe200000001ff */
[----:B------:R-:W-:Y:S01]  /*b570*/  IMAD.MOV.U32 R43, RZ, RZ, 0x1f ;  /* 0x0000001fff2b7424 */ /* 0x000fe200078e00ff */
[----:B------:R-:W-:Y:S01]  /*b580*/  MOV R40, 0xb5b0 ;  /* 0x0000b5b000287802 */ /* 0x000fe20000000f00 */
[----:B------:R-:W-:-:S03]  /*b590*/  IMAD.MOV.U32 R110, RZ, RZ, -0x1 ;  /* 0xffffffffff6e7424 */ /* 0x000fc600078e00ff */
[----:B------:R-:W-:Y:S05]  /*b5a0*/  CALL.REL.NOINC `($__internal_10_$__cuda_sm70_shflsync_bfly_p) ;  /* 0x0000058000007944 */ /* 0x000fea0003c00000 */
[----:B01----:R-:W-:Y:S01]  /*b5b0*/  FADD.FTZ R42, R42, R109 ;  /* 0x0000006d2a2a7221 */ /* 0x003fe20000010000 */
[----:B------:R-:W-:Y:S01]  /*b5c0*/  MOV R43, 0x1f ;  /* 0x0000001f002b7802 */ /* 0x000fe20000000f00 */
[----:B------:R-:W-:Y:S01]  /*b5d0*/  IMAD.MOV.U32 R109, RZ, RZ, 0x10 ;  /* 0x00000010ff6d7424 */ /* 0x000fe200078e00ff */
[----:B------:R-:W-:Y:S01]  /*b5e0*/  MOV R40, 0xb610 ;  /* 0x0000b61000287802 */ /* 0x000fe20000000f00 */
[----:B------:R-:W-:-:S02]  /*b5f0*/  IMAD.MOV.U32 R110, RZ, RZ, -0x1 ;  /* 0xffffffffff6e7424 */ /* 0x000fc400078e00ff */
[----:B------:R-:W-:Y:S05]  /*b600*/  CALL.REL.NOINC `($__internal_10_$__cuda_sm70_shflsync_bfly_p) ;  /* 0x0000052000007944 */ /* 0x000fea0003c00000 */
[----:B-1----:R-:W-:Y:S01]  /*b610*/  FADD.FTZ R107, R42, R109 ;  /* 0x0000006d2a6b7221 */ /* 0x002fe20000010000 */
[----:B0-----:R-:W-:Y:S01]  /*b620*/  MOV R110, 0xffffffff ;  /* 0xffffffff006e7802 */ /* 0x001fe20000000f00 */
[----:B------:R-:W-:-:S02]  /*b630*/  IMAD.MOV.U32 R109, RZ, RZ, 0x1 ;  /* 0x00000001ff6d7424 */ /* 0x000fc400078e00ff */
        /* <DEDUP_REMOVED lines=50> */
[----:B------:R-:W-:Y:S01]  /*b960*/  MOV R40, 0xb990 ;  /* 0x0000b99000287802 */ /* 0x000fe20000000f00 */
[----:B------:R-:W-:Y:S02]  /*b970*/  IMAD.MOV.U32 R43, RZ, RZ, 0x1f ;  /* 0x0000001fff2b7424 */ /* 0x000fe400078e00ff */
[----:B------:R-:W-:Y:S05]  /*b980*/  CALL.REL.NOINC `($__internal_10_$__cuda_sm70_shflsync_bfly_p) ;  /* 0x000001a000007944 */ /* 0x000fea0003c00000 */
[----:B01----:R-:W-:Y:S01]  /*b990*/  FADD.FTZ R42, R42, R109 ;  /* 0x0000006d2a2a7221 */ /* 0x003fe20000010000 */
[----:B------:R-:W-:Y:S01]  /*b9a0*/  MOV R40, 0xb9f0 ;  /* 0x0000b9f000287802 */ /* 0x000fe20000000f00 */
[----:B------:R-:W-:Y:S02]  /*b9b0*/  IMAD.MOV.U32 R109, RZ, RZ, 0x2 ;  /* 0x00000002ff6d7424 */ /* 0x000fe400078e00ff */
[----:B------:R-:W-:Y:S02]  /*b9c0*/  IMAD.MOV.U32 R43, RZ, RZ, 0x1f ;  /* 0x0000001fff2b7424 */ /* 0x000fe400078e00ff */
[----:B------:R-:W-:Y:S02]  /*b9d0*/  IMAD.MOV.U32 R110, RZ, RZ, -0x1 ;  /* 0xffffffffff6e7424 */ /* 0x000fe400078e00ff */
[----:B------:R-:W-:Y:S05]  /*b9e0*/  CALL.REL.NOINC `($__internal_10_$__cuda_sm70_shflsync_bfly_p) ;  /* 0x0000014000007944 */ /* 0x000fea0003c00000 */
[----:B01----:R-:W-:Y:S01]  /*b9f0*/  FADD.FTZ R42, R42, R109 ;  /* 0x0000006d2a2a7221 */ /* 0x003fe20000010000 */
[----:B------:R-:W-:Y:S01]  /*ba00*/  HFMA2.MMA R109, -RZ, RZ, 0, 2.384185791015625e-07 ;  /* 0x00000004ff6d7435 */ /* 0x000fe200000001ff */
        /* <DEDUP_REMOVED lines=12> */
[----:B------:R-:W-:Y:S01]  /*bad0*/  IMAD.MOV.U32 R109, RZ, RZ, 0x10 ;  /* 0x00000010ff6d7424 */ /* 0x000fe200078e00ff */
[----:B------:R-:W-:Y:S01]  /*bae0*/  MOV R40, 0xbb20 ;  /* 0x0000bb2000287802 */ /* 0x000fe20000000f00 */
[----:B------:R-:W-:-:S02]  /*baf0*/  IMAD.MOV.U32 R43, RZ, RZ, 0x1f ;  /* 0x0000001fff2b7424 */ /* 0x000fc400078e00ff */
[----:B------:R-:W-:Y:S02]  /*bb00*/  IMAD.MOV.U32 R42, RZ, RZ, R106 ;  /* 0x000000ffff2a7224 */ /* 0x000fe400078e006a */
[----:B------:R-:W-:Y:S05]  /*bb10*/  CALL.REL.NOINC `($__internal_10_$__cuda_sm70_shflsync_bfly_p) ;  /* 0x0000001000007944 */ /* 0x000fea0003c00000 */
[----:B01----:R-:W-:Y:S05]  /*bb20*/  BRA `(.L_x_1202) ;  /* 0xfffff08000007947 */ /* 0x003fea000383ffff */
        .weak           $__internal_10_$__cuda_sm70_shflsync_bfly_p
        .type           $__internal_10_$__cuda_sm70_shflsync_bfly_p,@function
        .size           $__internal_10_$__cuda_sm70_shflsync_bfly_p,(.L_x_22178 - $__internal_10_$__cuda_sm70_shflsync_bfly_p)
$__internal_10_$__cuda_sm70_shflsync_bfly_p:
[----:B------:R-:W-:Y:S01]  /*bb30*/  IMAD.MOV.U32 R41, RZ, RZ, 0x0 ;  /* 0x00000000ff297424 */ /* 0x000fe200078e00ff */
[----:B------:R-:W-:Y:S04]  /*bb40*/  WARPSYNC R110 ;  /* 0x0000006e00007348 */ /* 0x000fe80003800000 */
[----:B------:R0:W1:Y:S01]  /*bb50*/  SHFL.BFLY PT, R109, R42, R109, R43 ;  /* 0x0c00006d2a6d7389 */ /* 0x00006200000e002b */
[----:B------:R-:W-:Y:S05]  /*bb60*/  RET.REL.NODEC R40 `(_ZN10layer_norm13ln_fwd_kernelINS_13Kernel_traitsI13__nv_bfloat16S2_S2_S2_fjLj768ELj1ELj4ELj1ELj16ENS_18Kernel_traits_baseILj768ES2_S2_S2_S2_fjLj128EEEEELb1ELb0ELb1ELb0EEEvNS_9FwdParamsE) ;  /* 0xffff449028007950 */ /* 0x000fea0003c3ffff */
.L_x_1203:
        /* <DEDUP_REMOVED lines=9> */
.L_x_22178:


//--------------------- .text._ZN10layer_norm13ln_fwd_kernelINS_13Kernel_traitsI13__nv_bfloat16S2_S2_S2_fjLj768ELj1ELj4ELj1ELj16ENS_18Kernel_traits_baseILj768ES2_S2_S2_S2_fjLj128EEEEELb1ELb0ELb1ELb1EEEvNS_9FwdParamsE --------------------------
	.section	.text._ZN10layer_norm13ln_fwd_kernelINS_13Kernel_traitsI13__nv_bfloat16S2_S2_S2_fjLj768ELj1ELj4ELj1ELj16ENS_18Kernel_traits_baseILj768ES2_S2_S2_S2_fjLj128EEEEELb1ELb0ELb1ELb1EEEvNS_9FwdParamsE,"ax",@progbits
	.sectioninfo	@"SHI_REGISTERS=121"
	.align	128
        .global         _ZN10layer_norm13ln_fwd_kernelINS_13Kernel_traitsI13__nv_bfloat16S2_S2_S2_fjLj768ELj1ELj4ELj1ELj16ENS_18Kernel_traits_baseILj768ES2_S2_S2_S2_fjLj128EEEEELb1ELb0ELb1ELb1EEEvNS_9FwdParamsE
        .type           _ZN10layer_norm13ln_fwd_kernelINS_13Kernel_traitsI13__nv_bfloat16S2_S2_S2_fjLj768ELj1ELj4ELj1ELj16ENS_18Kernel_traits_baseILj768ES2_S2_S2_S2_fjLj128EEEEELb1ELb0ELb1ELb1EEEvNS_9FwdParamsE,@function
        .size           _ZN10layer_norm13ln_fwd_kernelINS_13Kernel_traitsI13__nv_bfloat16S2_S2_S2_fjLj768ELj1ELj4ELj1ELj16ENS_18Kernel_traits_baseILj768ES2_S2_S2_S2_fjLj128EEEEELb1ELb0ELb1ELb1EEEvNS_9FwdParamsE,(.L_x_22179 - _ZN10layer_norm13ln_fwd_kernelINS_13Kernel_traitsI13__nv_bfloat16S2_S2_S2_fjLj768ELj1ELj4ELj1ELj16ENS_18Kernel_traits_baseILj768ES2_S2_S2_S2_fjLj128EEEEELb1ELb0ELb1ELb1EEEvNS_9FwdParamsE)
        .other          _ZN10layer_norm13ln_fwd_kernelINS_13Kernel_traitsI13__nv_bfloat16S2_S2_S2_fjLj768ELj1ELj4ELj1ELj16ENS_18Kernel_traits_baseILj768ES2_S2_S2_S2_fjLj128EEEEELb1ELb0ELb1ELb1EEEvNS_9FwdParamsE,@"STO_CUDA_ENTRY STV_DEFAULT"
_ZN10layer_norm13ln_fwd_kernelINS_13Kernel_traitsI13__nv_bfloat16S2_S2_S2_fjLj768ELj1ELj4ELj1ELj16ENS_18Kernel_traits_baseILj768ES2_S2_S2_S2_fjLj128EEEEELb1ELb0ELb1ELb1EEEvNS_9FwdParamsE:
.text._ZN10layer_norm13ln_fwd_kernelINS_13Kernel_traitsI13__nv_bfloat16S2_S2_S2_fjLj768ELj1ELj4ELj1ELj16ENS_18Kernel_traits_baseILj768ES2_S2_S2_S2_fjLj128EEEEELb1ELb0ELb1ELb1EEEvNS_9FwdParamsE:
        /* <DEDUP_REMOVED lines=10> */
[----:B------:R-:W-:Y:S01]  /*00a0*/  @P0 MOV R8, R40 ;  /* 0x0000002800080202 */ /* 0x000fe20000000f00 */
[----:B------:R-:W-:-:S05]  /*00b0*/  @P0 IMAD.MOV.U32 R9, RZ, RZ, R23 ;  /* 0x000000ffff090224 */ /* 0x000fca00078e0017 */
[----:B------:R-:W3:Y:S04]  /*00c0*/  @P0 LDG.E.64 R4, [R8.64] ;  /* 0x0000000608040981 */ /* 0x000ee8000c1e1b00 */
[----:B------:R-:W0:Y:S04]  /*00d0*/  S2R R15, SR_TID.X ;  /* 0x00000000000f7919 */ /* 0x000e280000002100 */
[----:B------:R-:W0:Y:S02]  /*00e0*/  S2R R21, SR_CTAID.X ;  /* 0x0000000000157919 */ /* 0x000e240000002500 */
[----:B0-----:R-:W-:-:S04]  /*00f0*/  IMAD R20, R21, c[0x0][0x0], R15 ;  /* 0x0000000015147a24 */ /* 0x001fc800078e020f */
[----:B------:R-:W-:Y:S01]  /*0100*/  IMAD.WIDE.U32 R6, R20, -0x326172a9, RZ ;  /* 0xcd9e8d5714067825 */ /* 0x000fe200078e00ff */
[----:B--2---:R-:W0:Y:S01]  /*0110*/  @P0 R2UR UR4, R2 ;  /* 0x00000000020403c2 */ /* 0x004e2200000e0000 */
[----:B---3--:R-:W-:-:S07]  /*0120*/  @P0 IADD3 R40, P1, R4, c[0x0][0x240], RZ ;  /* 0x0000900004280a10 */ /* 0x008fce0007f3e0ff */
[----:B------:R1:W2:Y:S01]  /*0130*/  @P0 R2UR UR5, R3 ;  /* 0x00000000030503c2 */ /* 0x0002a200000e0000 */
        /* <DEDUP_REMOVED lines=26> */
[----:B------:R-:W-:-:S03]  /*02e0*/  LOP3.LUT R3, R7, UR11, R8, 0x96, !PT ;  /* 0x0000000b07037c12 */ /* 0x000fc6000f8e9608 */
[----:B------:R-:W-:Y:S01]  /*02f0*/  IMAD.X R37, RZ, RZ, c[0x0][0x21c], P1 ;  /* 0x00008700ff257624 */ /* 0x000fe200008e06ff */
[----:B------:R-:W-:Y:S01]  /*0300*/  LOP3.LUT R8, R5, UR12, R2, 0x96, !PT ;  /* 0x0000000c05087c12 */ /* 0x000fe2000f8e9602 */
[----:B------:R-:W-:-:S03]  /*0310*/  IMAD.WIDE.U32 R2, R3, -0x2daee0ad, RZ ;  /* 0xd2511f5303027825 */ /* 0x000fc600078e00ff */
[----:B------:R0:W5:Y:S01]  /*0320*/  @P0 LDG.E.128 R16, [R36.64+0x200] ;  /* 0x0002000624100981 */ /* 0x000162000c1e1d00 */
        /* <DEDUP_REMOVED lines=29> */
[----:B------:R-:W-:Y:S02]  /*0500*/  UIADD3 UR23, UR4, -0xe443238, URZ ;  /* 0xf1bbcdc804177890 */ /* 0x000fe4000fffe03f */
[----:B------:R-:W-:Y:S01]  /*0510*/  UIADD3 UR24, UR5, -0x24c28bd8, URZ ;  /* 0xdb3d742805187890 */ /* 0x000fe2000fffe03f */
[----:B------:R-:W-:Y:S01]  /*0520*/  IMAD.HI.U32 R7, R21, -0x326172a9, RZ ;  /* 0xcd9e8d5715077827 */ /* 0x000fe200078e00ff */
[----:B------:R-:W-:-:S03]  /*0530*/  IADD3 R2, P2, R22, c[0x0][0x1b0], RZ ;  /* 0x00006c0016027a10 */ /* 0x000fc60007f5e0ff */
[----:B------:R-:W-:Y:S01]  /*0540*/  IMAD.HI.U32 R5, R75, -0x2daee0ad, RZ ;  /* 0xd2511f534b057827 */ /* 0x000fe200078e00ff */
[----:B------:R-:W-:Y:S02]  /*0550*/  IADD3.X R3, RZ, c[0x0][0x1b4], RZ, P2, !PT ;  /* 0x00006d00ff037a10 */ /* 0x000fe400017fe4ff */
[----:B------:R-:W-:Y:S02]  /*0560*/  LOP3.LUT R98, R7, UR23, R14, 0x96, !PT ;  /* 0x0000001707627c12 */ /* 0x000fe4000f8e960e */
[----:B------:R-:W-:Y:S01]  /*0570*/  LOP3.LUT R96, R5, UR24, R12, 0x96, !PT ;  /* 0x0000001805607c12 */ /* 0x000fe2000f8e960c */
[----:B------:R-:W-:Y:S06]  /*0580*/  @P1 EXIT ;  /* 0x000000000000194d */ /* 0x000fec0003800000 */
[----:B-----5:R-:W-:Y:S01]  /*0590*/  @!P0 CS2R R8, SRZ ;  /* 0x0000000000088805 */ /* 0x020fe2000001ff00 */
[----:B------:R-:W-:Y:S01]  /*05a0*/  @!P0 CS2R R10, SRZ ;  /* 0x00000000000a8805 */ /* 0x000fe2000001ff00 */
[----:B------:R-:W-:Y:S01]  /*05b0*/  @!P0 CS2R R16, SRZ ;  /* 0x0000000000108805 */ /* 0x000fe2000001ff00 */
[----:B------:R-:W-:Y:S01]  /*05c0*/  @!P0 CS2R R18, SRZ ;  /* 0x0000000000128805 */ /* 0x000fe2000001ff00 */
[----:B------:R-:W-:Y:S01]  /*05d0*/  UIADD3 UR25, UR4, -0x700cb87f, URZ ;  /* 0x8ff3478104197890 */ /* 0x000fe2000fffe03f */
[----:B------:R-:W-:Y:S01]  /*05e0*/  IMAD R21, R21, -0x326172a9, RZ ;  /* 0xcd9e8d5715157824 */ /* 0x000fe200078e02ff */
[----:B------:R-:W-:Y:S01]  /*05f0*/  UIADD3 UR26, UR5, -0x695add53, URZ ;  /* 0x96a522ad051a7890 */ /* 0x000fe2000fffe03f */
[----:B------:R-:W-:Y:S01]  /*0600*/  IMAD.HI.U32 R74, R96, -0x326172a9, RZ ;  /* 0xcd9e8d57604a7827 */ /* 0x000fe200078e00ff */
[----:B------:R-:W-:Y:S01]  /*0610*/  @!P0 CS2R R36, SRZ ;  /* 0x0000000000248805 */ /* 0x000fe2000001ff00 */
[----:B------:R-:W-:Y:S01]  /*0620*/  @!P0 CS2R R38, SRZ ;  /* 0x0000000000268805 */ /* 0x000fe2000001ff00 */
[----:B------:R0:W5:Y:S01]  /*0630*/  LDG.E.128 R32, [R2.64] ;  /* 0x0000000602207981 */ /* 0x000162000c1e1d00 */
[----:B------:R-:W-:Y:S01]  /*0640*/  IMAD R75, R75, -0x2daee0ad, RZ ;  /* 0xd2511f534b4b7824 */ /* 0x000fe200078e02ff */
[--C-:B------:R-:W-:Y:S01]  /*0650*/  PRMT R4, RZ, 0x5410, R9.reuse ;  /* 0x00005410ff047816 */ /* 0x100fe20000000009 */
[----:B------:R-:W-:Y:S01]  /*0660*/  IMAD.WIDE.U32 R98, R98, -0x2daee0ad, RZ ;  /* 0xd2511f5362627825 */ /* 0x000fe200078e00ff */
[----:B------:R0:W5:Y:S01]  /*0670*/  LDG.E.128 R28, [R2.64+0x200] ;  /* 0x00020006021c7981 */ /* 0x000162000c1e1d00 */
[----:B------:R-:W-:-:S03]  /*0680*/  PRMT R5, RZ, 0x7610, R9 ;  /* 0x00007610ff057816 */ /* 0x000fc60000000009 */
[----:B------:R0:W5:Y:S01]  /*0690*/  LDG.E.128 R24, [R2.64+0x400] ;  /* 0x0004000602187981 */ /* 0x000162000c1e1d00 */
[--C-:B------:R-:W-:Y:S01]  /*06a0*/  PRMT R6, RZ, 0x5410, R10.reuse ;  /* 0x00005410ff067816 */ /* 0x100fe2000000000a */
[----:B------:R-:W-:Y:S01]  /*06b0*/  BSSY B0, `(.L_x_1204) ;  /* 0x0000a75000007945 */ /* 0x000fe20003800000 */
[----:B------:R-:W-:Y:S01]  /*06c0*/  PRMT R7, RZ, 0x7610, R10 ;  /* 0x00007610ff077816 */ /* 0x000fe2000000000a */
[----:B------:R-:W-:Y:S01]  /*06d0*/  IMAD.MOV.U32 R22, RZ, RZ, R23 ;  /* 0x000000ffff167224 */ /* 0x000fe200078e0017 */
[----:B------:R-:W-:Y:S01]  /*06e0*/  PRMT R9, RZ, 0x7610, R11 ;  /* 0x00007610ff097816 */ /* 0x000fe2000000000b */
[----:B------:R-:W-:Y:S01]  /*06f0*/  IMAD R96, R96, -0x326172a9, RZ ;  /* 0xcd9e8d5760607824 */ /* 0x000fe200078e02ff */
[----:B------:R-:W-:Y:S01]  /*0700*/  PRMT R10, RZ, 0x5410, R16 ;  /* 0x00005410ff0a7816 */ /* 0x000fe20000000010 */
[----:B------:R-:W-:Y:S01]  /*0710*/  IMAD.MOV.U32 R23, RZ, RZ, RZ ;  /* 0x000000ffff177224 */ /* 0x000fe200078e00ff */
[----:B------:R-:W-:Y:S01]  /*0720*/  PRMT R12, RZ, 0x5410, R17 ;  /* 0x00005410ff0c7816 */ /* 0x000fe20000000011 */
[----:B------:R-:W-:Y:S01]  /*0730*/  ULDC.U8 UR8, c[0x0][0x1f0] ;  /* 0x00007c0000087ab9 */ /* 0x000fe20000000000 */
[----:B0-----:R-:W-:-:S02]  /*0740*/  PRMT R2, RZ, 0x5410, R8 ;  /* 0x00005410ff027816 */ /* 0x001fc40000000008 */
[----:B------:R-:W-:Y:S02]  /*0750*/  PRMT R3, RZ, 0x7610, R8 ;  /* 0x00007610ff037816 */ /* 0x000fe40000000008 */
[----:B------:R-:W-:Y:S02]  /*0760*/  PRMT R8, RZ, 0x5410, R11 ;  /* 0x00005410ff087816 */ /* 0x000fe4000000000b */
[----:B------:R-:W-:Y:S02]  /*0770*/  PRMT R11, RZ, 0x7610, R16 ;  /* 0x00007610ff0b7816 */ /* 0x000fe40000000010 */
[----:B------:R-:W-:Y:S02]  /*0780*/  PRMT R13, RZ, 0x7610, R17 ;  /* 0x00007610ff0d7816 */ /* 0x000fe40000000011 */
[--C-:B------:R-:W-:Y:S02]  /*0790*/  PRMT R14, RZ, 0x5410, R18.reuse ;  /* 0x00005410ff0e7816 */ /* 0x100fe40000000012 */
[----:B------:R-:W-:-:S02]  /*07a0*/  PRMT R15, RZ, 0x7610, R18 ;  /* 0x00007610ff0f7816 */ /* 0x000fc40000000012 */
[--C-:B------:R-:W-:Y:S02]  /*07b0*/  PRMT R16, RZ, 0x5410, R19.reuse ;  /* 0x00005410ff107816 */ /* 0x100fe40000000013 */
[----:B------:R-:W-:Y:S02]  /*07c0*/  PRMT R17, RZ, 0x7610, R19 ;  /* 0x00007610ff117816 */ /* 0x000fe40000000013 */
[----:B------:R-:W-:Y:S01]  /*07d0*/  LOP3.LUT R74, R74, UR25, R21, 0x96, !PT ;  /* 0x000000194a4a7c12 */ /* 0x000fe2000f8e9615 */
[----:B------:R-:W-:Y:S01]  /*07e0*/  IMAD.MOV.U32 R21, RZ, RZ, R41 ;  /* 0x000000ffff157224 */ /* 0x000fe200078e0029 */
[----:B------:R-:W-:Y:S02]  /*07f0*/  LOP3.LUT R75, R99, UR26, R75, 0x96, !PT ;  /* 0x0000001a634b7c12 */ /* 0x000fe4000f8e964b */
[--C-:B------:R-:W-:Y:S02]  /*0800*/  PRMT R18, RZ, 0x5410, R36.reuse ;  /* 0x00005410ff127816 */ /* 0x100fe40000000024 */
[----:B------:R-:W-:-:S02]  /*0810*/  PRMT R19, RZ, 0x7610, R36 ;  /* 0x00007610ff137816 */ /* 0x000fc40000000024 */
[----:B------:R-:W-:Y:S02]  /*0820*/  LOP3.LUT R97, R40, 0x3, RZ, 0xc0, !PT ;  /* 0x0000000328617812 */ /* 0x000fe400078ec0ff */
[--C-:B------:R-:W-:Y:S02]  /*0830*/  PRMT R56, RZ, 0x5410, R37.reuse ;  /* 0x00005410ff387816 */ /* 0x100fe40000000025 */
[----:B------:R-:W-:Y:S02]  /*0840*/  PRMT R57, RZ, 0x7610, R37 ;  /* 0x00007610ff397816 */ /* 0x000fe40000000025 */
[--C-:B------:R-:W-:Y:S02]  /*0850*/  PRMT R58, RZ, 0x5410, R38.reuse ;  /* 0x00005410ff3a7816 */ /* 0x100fe40000000026 */
[----:B------:R-:W-:Y:S02]  /*0860*/  PRMT R59, RZ, 0x7610, R38 ;  /* 0x00007610ff3b7816 */ /* 0x000fe40000000026 */
[----:B------:R-:W-:-:S02]  /*0870*/  PRMT R60, RZ, 0x5410, R39 ;  /* 0x00005410ff3c7816 */ /* 0x000fc40000000027 */
[----:B------:R-:W-:Y:S02]  /*0880*/  PRMT R61, RZ, 0x7610, R39 ;  /* 0x00007610ff3d7816 */ /* 0x000fe40000000027 */
.L_x_1456:
[----:B------:R-:W-:-:S04]  /*0890*/  IMAD.MOV.U32 R51, RZ, RZ, 0x4 ;  /* 0x00000004ff337424 */ /* 0x000fc800078e00ff */
[----:B------:R-:W-:-:S05]  /*08a0*/  IMAD.WIDE R44, R0, R51, c[0x0][0x1d0] ;  /* 0x00007400002c7625 */ /* 0x000fca00078e0233 */
[----:B------:R0:W2:Y:S01]  /*08b0*/  LDG.E R50, [R44.64] ;  /* 0x000000062c327981 */ /* 0x0000a2000c1e1900 */
[----:B------:R-:W-:Y:S01]  /*08c0*/  ISETP.NE.U32.AND P0, PT, RZ, c[0x0][0x180], PT ;  /* 0x00006000ff007a0c */ /* 0x000fe20003f05070 */
[----:B------:R-:W-:Y:S02]  /*08d0*/  IMAD R46, R0, c[0x0][0x168], RZ ;  /* 0x00005a00002e7a24 */ /* 0x000fe400078e02ff */
[----:B------:R-:W0:Y:S01]  /*08e0*/  S2R R71, SR_TID.X ;  /* 0x0000000000477919 */ /* 0x000e220000002100 */
[----:B------:R-:W-:Y:S01]  /*08f0*/  ISETP.NE.AND.EX P0, PT, RZ, c[0x0][0x184], PT, P0 ;  /* 0x00006100ff007a0c */ /* 0x000fe20003f05300 */
[----:B------:R-:W-:-:S12]  /*0900*/  IMAD.MOV.U32 R76, RZ, RZ, RZ ;  /* 0x000000ffff4c7224 */ /* 0x000fd800078e00ff */
[----:B------:R-:W-:Y:S02]  /*0910*/  @P0 MOV R53, 0x10 ;  /* 0x0000001000350802 */ /* 0x000fe40000000f00 */
        /* <DEDUP_REMOVED lines=8> */
[-C--:B------:R-:W-:Y:S01]  /*09a0*/  LEA.HI.SX32 R94, R47, R44.reuse, 0x1d ;  /* 0x0000002c2f5e7211 */ /* 0x080fe200078feaff */
[----:B------:R-:W-:Y:S01]  /*09b0*/  @P1 IMAD.MOV.U32 R47, RZ, RZ, 0x10 ;  /* 0x00000010ff2f1424 */ /* 0x000fe200078e00ff */
[----:B------:R-:W-:Y:S01]  /*09c0*/  @P1 LEA.HI.SX32 R76, R49, R44, 0x1d ;  /* 0x0000002c314c1211 */ /* 0x000fe200078feaff */
[----:B------:R-:W-:-:S04]  /*09d0*/  IMAD.WIDE R44, R0, R51, c[0x0][0x1d8] ;  /* 0x00007600002c7625 */ /* 0x000fc800078e0233 */
[----:B------:R-:W-:Y:S01]  /*09e0*/  @P0 IMAD.WIDE.U32 R48, R94, R53, c[0x0][0x180] ;  /* 0x000060005e300625 */ /* 0x000fe200078e0035 */
[----:B-----5:R0:W5:Y:S03]  /*09f0*/  LDG.E R70, [R44.64] ;  /* 0x000000062c467981 */ /* 0x020166000c1e1900 */
[----:B------:R-:W-:Y:S01]  /*0a00*/  @P1 IMAD.WIDE.U32 R46, R76, R47, c[0x0][0x170] ;  /* 0x00005c004c2e1625 */ /* 0x000fe200078e002f */
[----:B------:R0:W5:Y:S04]  /*0a10*/  @P0 LDG.E.128 R36, [R48.64] ;  /* 0x0000000630240981 */ /* 0x000168000c1e1d00 */
[----:B------:R0:W5:Y:S01]  /*0a20*/  @P1 LDG.E.128 R40, [R46.64] ;  /* 0x000000062e281981 */ /* 0x000162000c1e1d00 */
[----:B------:R-:W-:Y:S01]  /*0a30*/  ISETP.GT.AND P2, PT, R50, RZ, PT ;  /* 0x000000ff3200720c */ /* 0x000fe20003f44270 */
[----:B------:R-:W-:Y:S01]  /*0a40*/  BSSY B1, `(.L_x_1205) ;  /* 0x000005e000017945 */ /* 0x000fe20003800000 */
[----:B------:R-:W-:-:S11]  /*0a50*/  SHF.R.S32.HI R69, RZ, 0x1f, R0 ;  /* 0x0000001fff457819 */ /* 0x000fd60000011400 */
[----:B------:R-:W-:Y:S05]  /*0a60*/  @P2 BRA `(.L_x_1206) ;  /* 0x0000006000002947 */ /* 0x000fea0003800000 */
[----:B0-----:R-:W-:Y:S02]  /*0a70*/  IMAD.MOV.U32 R55, RZ, RZ, RZ ;  /* 0x000000ffff377224 */ /* 0x001fe400078e00ff */
[----:B------:R-:W-:Y:S01]  /*0a80*/  IMAD.MOV.U32 R44, RZ, RZ, R97 ;  /* 0x000000ffff2c7224 */ /* 0x000fe200078e0061 */
[----:B------:R-:W-:Y:S05]  /*0a90*/  @!P0 BRA `(.L_x_1207) ;  /* 0x0000058000008947 */ /* 0x000fea0003800000 */
[----:B------:R-:W-:Y:S01]  /*0aa0*/  IMAD.MOV.U32 R44, RZ, RZ, R97 ;  /* 0x000000ffff2c7224 */ /* 0x000fe200078e0061 */
[----:B-----5:R-:W-:Y:S01]  /*0ab0*/  PRMT R55, RZ, 0x5410, R36 ;  /* 0x00005410ff377816 */ /* 0x020fe20000000024 */
[----:B------:R-:W-:Y:S05]  /*0ac0*/  BRA `(.L_x_1207) ;  /* 0x0000055000007947 */ /* 0x000fea0003800000 */
.L_x_1206:
        /* <DEDUP_REMOVED lines=12> */
.L_x_1209:
[----:B------:R-:W-:Y:S02]  /*0b90*/  IMAD.MOV.U32 R46, RZ, RZ, R96 ;  /* 0x000000ffff2e7224 */ /* 0x000fe400078e0060 */
.L_x_1210:
[----:B------:R-:W-:Y:S05]  /*0ba0*/  BSYNC B2 ;  /* 0x0000000000027941 */ /* 0x000fea0003800000 */
.L_x_1208:
        /* <DEDUP_REMOVED lines=16> */
.L_x_1214:
[----:B------:R-:W-:Y:S05]  /*0cb0*/  BSYNC B3 ;  /* 0x0000000000037941 */ /* 0x000fea0003800000 */
.L_x_1213:
        /* <DEDUP_REMOVED lines=41> */
[----:B------:R-:W-:-:S06]  /*0f50*/  HFMA2.MMA R44, -RZ, RZ, 0, 0 ;  /* 0x00000000ff2c7435 */ /* 0x000fcc00000001ff */
.L_x_1212:
[----:B------:R-:W-:Y:S05]  /*0f60*/  BSYNC B2 ;  /* 0x0000000000027941 */ /* 0x000fea0003800000 */
.L_x_1211:
[----:B------:R0:W1:Y:S01]  /*0f70*/  I2F.U32 R45, R46 ;  /* 0x0000002e002d7306 */ /* 0x0000620000201000 */
[----:B------:R-:W-:Y:S01]  /*0f80*/  IMAD.MOV.U32 R48, RZ, RZ, 0x2f800000 ;  /* 0x2f800000ff307424 */ /* 0x000fe200078e00ff */
[----:B0----5:R-:W-:-:S05]  /*0f90*/  PRMT R46, RZ, 0x5410, R40 ;  /* 0x00005410ff2e7816 */ /* 0x021fca0000000028 */
[----:B------:R-:W-:Y:S01]  /*0fa0*/  FMUL.FTZ R47, R46, c[0x0][0x1ec] ;  /* 0x00007b002e2f7a20 */ /* 0x000fe20000410000 */
[----:B------:R-:W-:Y:S01]  /*0fb0*/  @P0 PRMT R46, RZ, 0x5410, R36 ;  /* 0x00005410ff2e0816 */ /* 0x000fe20000000024 */
[----:B-1----:R-:W-:Y:S02]  /*0fc0*/  FFMA.FTZ R45, R45, R48, 1.1641532182693481445e-10 ;  /* 0x2f0000002d2d7423 */ /* 0x002fe40000010030 */
[----:B------:R-:W-:-:S03]  /*0fd0*/  FMUL.FTZ R47, R47, c[0x0][0x1e8] ;  /* 0x00007a002f2f7a20 */ /* 0x000fc60000410000 */
[----:B------:R-:W-:-:S04]  /*0fe0*/  FSETP.GTU.FTZ.AND P3, PT, R45, c[0x0][0x1e4], PT ;  /* 0x000079002d007a0b */ /* 0x000fc80003f7c000 */
[----:B------:R-:W-:Y:S02]  /*0ff0*/  FSEL R55, R47, RZ, !P3 ;  /* 0x000000ff2f377208 */ /* 0x000fe40005800000 */
[----:B------:R-:W-:-:S03]  /*1000*/  SEL R62, RZ, 0x1, P3 ;  /* 0x00000001ff3e7807 */ /* 0x000fc60001800000 */
[----:B------:R-:W-:Y:S02]  /*1010*/  @P0 FADD.FTZ R55, R55, R46 ;  /* 0x0000002e37370221 */ /* 0x000fe40000010000 */
.L_x_1207:
[----:B------:R-:W-:Y:S05]  /*1020*/  BSYNC B1 ;  /* 0x0000000000017941 */ /* 0x000fea0003800000 */
.L_x_1205:
        /* <DEDUP_REMOVED lines=8> */
.L_x_1216:
        /* <DEDUP_REMOVED lines=12> */
.L_x_1219:
[----:B------:R-:W-:Y:S02]  /*1170*/  IMAD.MOV.U32 R48, RZ, RZ, R96 ;  /* 0x000000ffff307224 */ /* 0x000fe400078e0060 */
.L_x_1220:
[----:B------:R-:W-:Y:S05]  /*1180*/  BSYNC B2 ;  /* 0x0000000000027941 */ /* 0x000fea0003800000 */
.L_x_1218:
        /* <DEDUP_REMOVED lines=16> */
.L_x_1224:
[----:B------:R-:W-:Y:S05]  /*1290*/  BSYNC B3 ;  /* 0x0000000000037941 */ /* 0x000fea0003800000 */
.L_x_1223:
        /* <DEDUP_REMOVED lines=36> */
[----:B------:R-:W-:-:S03]  /*14e0*/  HFMA2.MMA R45, -RZ, RZ, 0, 0 ;  /* 0x00000000ff2d7435 */ /* 0x000fc600000001ff */
[----:B------:R-:W-:Y:S01]  /*14f0*/  LOP3.LUT R98, R75, UR23, R50, 0x96, !PT ;  /* 0x000000174b627c12 */ /* 0x000fe2000f8e9632 */
[----:B------:R-:W-:-:S04]  /*1500*/  IMAD.WIDE.U32 R96, R96, -0x326172a9, RZ ;  /* 0xcd9e8d5760607825 */ /* 0x000fc800078e00ff */
[----:B------:R-:W-:Y:S01]  /*1510*/  IMAD.WIDE.U32 R98, R98, -0x2daee0ad, RZ ;  /* 0xd2511f5362627825 */ /* 0x000fe200078e00ff */
[----:B------:R-:W-:-:S04]  /*1520*/  LOP3.LUT R74, R97, UR25, R74, 0x96, !PT ;  /* 0x00000019614a7c12 */ /* 0x000fc8000f8e964a */
[----:B------:R-:W-:Y:S02]  /*1530*/  LOP3.LUT R75, R99, UR26, R44, 0x96, !PT ;  /* 0x0000001a634b7c12 */ /* 0x000fe4000f8e962c */
.L_x_1222:
[----:B------:R-:W-:Y:S05]  /*1540*/  BSYNC B2 ;  /* 0x0000000000027941 */ /* 0x000fea0003800000 */
.L_x_1221:
        /* <DEDUP_REMOVED lines=11> */
.L_x_1217:
[----:B------:R-:W-:Y:S05]  /*1600*/  BSYNC B1 ;  /* 0x0000000000017941 */ /* 0x000fea0003800000 */
.L_x_1215:
        /* <DEDUP_REMOVED lines=8> */
.L_x_1226:
        /* <DEDUP_REMOVED lines=12> */
.L_x_1229:
[----:B------:R-:W-:Y:S02]  /*1750*/  IMAD.MOV.U32 R48, RZ, RZ, R96 ;  /* 0x000000ffff307224 */ /* 0x000fe400078e0060 */
.L_x_1230:
[----:B------:R-:W-:Y:S05]  /*1760*/  BSYNC B2 ;  /* 0x0000000000027941 */ /* 0x000fea0003800000 */
.L_x_1228:
        /* <DEDUP_REMOVED lines=16> */
.L_x_1234:
[----:B------:R-:W-:Y:S05]  /*1870*/  BSYNC B3 ;  /* 0x0000000000037941 */ /* 0x000fea0003800000 */
.L_x_1233:
        /* <DEDUP_REMOVED lines=38> */
[----:B------:R-:W-:-:S03]  /*1ae0*/  HFMA2.MMA R44, -RZ, RZ, 0, 0 ;  /* 0x00000000ff2c7435 */ /* 0x000fc600000001ff */
[----:B------:R-:W-:Y:S01]  /*1af0*/  IMAD.WIDE.U32 R98, R98, -0x2daee0ad, RZ ;  /* 0xd2511f5362627825 */ /* 0x000fe200078e00ff */
[----:B------:R-:W-:-:S04]  /*1b00*/  LOP3.LUT R74, R97, UR25, R74, 0x96, !PT ;  /* 0x00000019614a7c12 */ /* 0x000fc8000f8e964a */
[----:B------:R-:W-:Y:S02]  /*1b10*/  LOP3.LUT R75, R99, UR26, R46, 0x96, !PT ;  /* 0x0000001a634b7c12 */ /* 0x000fe4000f8e962e */
.L_x_1232:
[----:B------:R-:W-:Y:S05]  /*1b20*/  BSYNC B2 ;  /* 0x0000000000027941 */ /* 0x000fea0003800000 */
.L_x_1231:
        /* <DEDUP_REMOVED lines=11> */
.L_x_1227:
[----:B------:R-:W-:Y:S05]  /*1be0*/  BSYNC B1 ;  /* 0x0000000000017941 */ /* 0x000fea0003800000 */
.L_x_1225:
        /* <DEDUP_REMOVED lines=8> */
.L_x_1236:
        /* <DEDUP_REMOVED lines=12> */
.L_x_1239:
[----:B------:R-:W-:Y:S02]  /*1d30*/  IMAD.MOV.U32 R65, RZ, RZ, R96 ;  /* 0x000000ffff417224 */ /* 0x000fe400078e0060 */
.L_x_1240:
[----:B------:R-:W-:Y:S05]  /*1d40*/  BSYNC B2 ;  /* 0x0000000000027941 */ /* 0x000fea0003800000 */
.L_x_1238:
        /* <DEDUP_REMOVED lines=16> */
.L_x_1244:
[----:B------:R-:W-:Y:S05]  /*1e50*/  BSYNC B3 ;  /* 0x0000000000037941 */ /* 0x000fea0003800000 */
.L_x_1243:
        /* <DEDUP_REMOVED lines=42> */
.L_x_1242:
[----:B------:R-:W-:Y:S05]  /*2100*/  BSYNC B2 ;  /* 0x0000000000027941 */ /* 0x000fea0003800000 */
.L_x_1241:
        /* <DEDUP_REMOVED lines=12> */
.L_x_1237:
[----:B------:R-:W-:Y:S05]  /*21d0*/  BSYNC B1 ;  /* 0x0000000000017941 */ /* 0x000fea0003800000 */
.L_x_1235:
        /* <DEDUP_REMOVED lines=8> */
.L_x_1246:
        /* <DEDUP_REMOVED lines=12> */
.L_x_1249:
[----:B------:R-:W-:Y:S02]  /*2320*/  IMAD.MOV.U32 R66, RZ, RZ, R96 ;  /* 0x000000ffff427224 */ /* 0x000fe400078e0060 */
.L_x_1250:
[----:B------:R-:W-:Y:S05]  /*2330*/  BSYNC B2 ;  /* 0x0000000000027941 */ /* 0x000fea0003800000 */
.L_x_1248:
        /* <DEDUP_REMOVED lines=16> */
.L_x_1254:
[----:B------:R-:W-:Y:S05]  /*2440*/  BSYNC B3 ;  /* 0x0000000000037941 */ /* 0x000fea0003800000 */
.L_x_1253:
        /* <DEDUP_REMOVED lines=42> */
.L_x_1252:
[----:B------:R-:W-:Y:S05]  /*26f0*/  BSYNC B2 ;  /* 0x0000000000027941 */ /* 0x000fea0003800000 */
.L_x_1251:
        /* <DEDUP_REMOVED lines=12> */
.L_x_1247:
[----:B------:R-:W-:Y:S05]  /*27c0*/  BSYNC B1 ;  /* 0x0000000000017941 */ /* 0x000fea0003800000 */
.L_x_1245:
        /* <DEDUP_REMOVED lines=8> */
.L_x_1256:
        /* <DEDUP_REMOVED lines=12> */
.L_x_1259:
[----:B------:R-:W-:Y:S02]  /*2910*/  IMAD.MOV.U32 R67, RZ, RZ, R96 ;  /* 0x000000ffff437224 */ /* 0x000fe400078e0060 */
.L_x_1260:
[----:B------:R-:W-:Y:S05]  /*2920*/  BSYNC B2 ;  /* 0x0000000000027941 */ /* 0x000fea0003800000 */
.L_x_1258:
        /* <DEDUP_REMOVED lines=16> */
.L_x_1264:
[----:B------:R-:W-:Y:S05]  /*2a30*/  BSYNC B3 ;  /* 0x0000000000037941 */ /* 0x000fea0003800000 */
.L_x_1263:
        /* <DEDUP_REMOVED lines=42> */
.L_x_1262:
[----:B------:R-:W-:Y:S05]  /*2ce0*/  BSYNC B2 ;  /* 0x0000000000027941 */ /* 0x000fea0003800000 */
.L_x_1261:
        /* <DEDUP_REMOVED lines=12> */
.L_x_1257:
[----:B------:R-:W-:Y:S05]  /*2db0*/  BSYNC B1 ;  /* 0x0000000000017941 */ /* 0x000fea0003800000 */
.L_x_1255:
        /* <DEDUP_REMOVED lines=8> */
.L_x_1266:
        /* <DEDUP_REMOVED lines=12> */
.L_x_1269:
[----:B------:R-:W-:Y:S02]  /*2f00*/  IMAD.MOV.U32 R68, RZ, RZ, R96 ;  /* 0x000000ffff447224 */ /* 0x000fe400078e0060 */
.L_x_1270:
[----:B------:R-:W-:Y:S05]  /*2f10*/  BSYNC B2 ;  /* 0x0000000000027941 */ /* 0x000fea0003800000 */
.L_x_1268:
        /* <DEDUP_REMOVED lines=16> */
.L_x_1274:
[----:B------:R-:W-:Y:S05]  /*3020*/  BSYNC B3 ;  /* 0x0000000000037941 */ /* 0x000fea0003800000 */
.L_x_1273:
        /* <DEDUP_REMOVED lines=42> */
.L_x_1272:
[----:B------:R-:W-:Y:S05]  /*32d0*/  BSYNC B2 ;  /* 0x0000000000027941 */ /* 0x000fea0003800000 */
.L_x_1271:
        /* <DEDUP_REMOVED lines=12> */
.L_x_1267:
[----:B------:R-:W-:Y:S05]  /*33a0*/  BSYNC B1 ;  /* 0x0000000000017941 */ /* 0x000fea0003800000 */
.L_x_1265:
        /* <DEDUP_REMOVED lines=8> */
.L_x_1276:
        /* <DEDUP_REMOVED lines=12> */
.L_x_1279:
[----:B------:R-:W-:Y:S02]  /*34f0*/  IMAD.MOV.U32 R77, RZ, RZ, R96 ;  /* 0x000000ffff4d7224 */ /* 0x000fe400078e0060 */
.L_x_1280:
[----:B------:R-:W-:Y:S05]  /*3500*/  BSYNC B2 ;  /* 0x0000000000027941 */ /* 0x000fea0003800000 */
.L_x_1278:
        /* <DEDUP_REMOVED lines=16> */
.L_x_1284:
[----:B------:R-:W-:Y:S05]  /*3610*/  BSYNC B3 ;  /* 0x0000000000037941 */ /* 0x000fea0003800000 */
.L_x_1283:
[----:B------:R-:W-:Y:S01]  /*3620*/  IMAD.HI.U32 R45, R20, -0x326172a9, RZ ;  /* 0xcd9e8d57142d7827 */ /* 0x000fe200078e00ff */
[----:B------:R-:W-:Y:S01]  /*3630*/  LOP3.LUT R44, R44, UR5, R23, 0x96, !PT ;  /* 0x000000052c2c7c12 */ /* 0x000fe2000f8e9617 */
[----:B------:R-:W-:Y:S02]  /*3640*/  HFMA2.MMA R82, -RZ, RZ, 0, 0 ;  /* 0x00000000ff527435 */ /* 0x000fe400000001ff */
        /* <DEDUP_REMOVED lines=38> */
[----:B------:R-:W-:Y:S02]  /*38b0*/  LOP3.LUT R75, R99, UR26, R44, 0x96, !PT ;  /* 0x0000001a634b7c12 */ /* 0x000fe4000f8e962c */
.L_x_1282:
[----:B------:R-:W-:Y:S05]  /*38c0*/  BSYNC B2 ;  /* 0x0000000000027941 */ /* 0x000fea0003800000 */
.L_x_1281:
        /* <DEDUP_REMOVED lines=11> */
.L_x_1277:
[----:B------:R-:W-:Y:S05]  /*3980*/  BSYNC B1 ;  /* 0x0000000000017941 */ /* 0x000fea0003800000 */
.L_x_1275:
[----:B------:R-:W-:Y:S01]  /*3990*/  IMAD.MOV.U32 R85, RZ, RZ, 0x10 ;  /* 0x00000010ff557424 */ /* 0x000fe200078e00ff */
[----:B------:R-:W-:Y:S01]  /*39a0*/  F2FP.BF16.PACK_AB R47, R48, R49 ;  /* 0x00000031302f723e */ /* 0x000fe200000010ff */
[----:B------:R-:W-:Y:S01]  /*39b0*/  BSSY B1, `(.L_x_1285) ;  /* 0x000001f000017945 */ /* 0x000fe20003800000 */
[----:B------:R-:W-:Y:S01]  /*39c0*/  F2FP.BF16.PACK_AB R46, R50, R51 ;  /* 0x00000033322e723e */ /* 0x000fe200000010ff */
[----:B------:R-:W-:Y:S01]  /*39d0*/  IMAD.WIDE.U32 R80, R94, R85, c[0x0][0x188] ;  /* 0x000062005e507625 */ /* 0x000fe200078e0055 */
[----:B------:R-:W-:Y:S02]  /*39e0*/  F2FP.BF16.PACK_AB R45, R52, R53 ;  /* 0x00000035342d723e */ /* 0x000fe400000010ff */
[----:B------:R-:W-:Y:S02]  /*39f0*/  F2FP.BF16.PACK_AB R44, R54, R55 ;  /* 0x00000037362c723e */ /* 0x000fe400000010ff */
[----:B------:R-:W-:Y:S02]  /*3a00*/  IADD3 R90, R76, 0x20, RZ ;  /* 0x000000204c5a7810 */ /* 0x000fe40007ffe0ff */
[----:B------:R-:W-:Y:S01]  /*3a10*/  IADD3 R88, R94, 0x20, RZ ;  /* 0x000000205e587810 */ /* 0x000fe20007ffe0ff */
[----:B------:R0:W-:Y:S02]  /*3a20*/  STG.E.128 [R80.64], R44 ;  /* 0x0000002c50007986 */ /* 0x0001e4000c101d06 */
[----:B------:R-:W-:-:S04]  /*3a30*/  @P1 IMAD.WIDE.U32 R78, R90, R85, c[0x0][0x170] ;  /* 0x00005c005a4e1625 */ /* 0x000fc800078e0055 */
[----:B------:R-:W-:Y:S01]  /*3a40*/  @P0 IMAD.WIDE.U32 R72, R88, R85, c[0x0][0x180] ;  /* 0x0000600058480625 */ /* 0x000fe200078e0055 */
[----:B------:R-:W-:Y:S05]  /*3a50*/  @!P1 BRA `(.L_x_1286) ;  /* 0x0000014000009947 */ /* 0x000fea0003800000 */
[----:B0-----:R-:W-:Y:S01]  /*3a60*/  IMAD.U32 R45, R68, 0x10000, RZ ;  /* 0x00010000442d7824 */ /* 0x001fe200078e00ff */
[----:B------:R-:W-:Y:S01]  /*3a70*/  LOP3.LUT R44, R93, 0xffff, RZ, 0xc0, !PT ;  /* 0x0000ffff5d2c7812 */ /* 0x000fe200078ec0ff */
[----:B------:R-:W-:Y:S01]  /*3a80*/  IMAD.MOV.U32 R87, RZ, RZ, 0x8 ;  /* 0x00000008ff577424 */ /* 0x000fe200078e00ff */
        /* <DEDUP_REMOVED lines=12> */
[----:B------:R-:W-:Y:S02]  /*3b50*/  LOP3.LUT R77, R44, R80, R46, 0xfe, !PT ;  /* 0x000000502c4d7212 */ /* 0x000fe400078efe2e */
[----:B------:R-:W-:Y:S01]  /*3b60*/  LOP3.LUT R45, R47, R45, RZ, 0xfc, !PT ;  /* 0x0000002d2f2d7212 */ /* 0x000fe200078efcff */
[----:B------:R-:W-:Y:S01]  /*3b70*/  IMAD.WIDE.U32 R46, R76, R87, c[0x0][0x190] ;  /* 0x000064004c2e7625 */ /* 0x000fe200078e0057 */
[----:B------:R-:W-:-:S05]  /*3b80*/  LOP3.LUT R44, R77, 0xff, R62, 0xf8, !PT ;  /* 0x000000ff4d2c7812 */ /* 0x000fca00078ef83e */
[----:B------:R0:W-:Y:S02]  /*3b90*/  STG.E.64 [R46.64], R44 ;  /* 0x0000002c2e007986 */ /* 0x0001e4000c101b06 */
.L_x_1286:
[----:B------:R-:W-:Y:S05]  /*3ba0*/  BSYNC B1 ;  /* 0x0000000000017941 */ /* 0x000fea0003800000 */
.L_x_1285:
[----:B-----5:R1:W5:Y:S04]  /*3bb0*/  @P1 LDG.E.128 R40, [R78.64] ;  /* 0x000000064e281981 */ /* 0x020368000c1e1d00 */
[----:B------:R1:W5:Y:S01]  /*3bc0*/  @P0 LDG.E.128 R36, [R72.64] ;  /* 0x0000000648240981 */ /* 0x000362000c1e1d00 */
[----:B------:R-:W-:Y:S01]  /*3bd0*/  BSSY B1, `(.L_x_1287) ;  /* 0x000005e000017945 */ /* 0x000fe20003800000 */
[----:B------:R-:W-:Y:S05]  /*3be0*/  @P2 BRA `(.L_x_1288) ;  /* 0x0000006000002947 */ /* 0x000fea0003800000 */
[----:B------:R-:W-:Y:S01]  /*3bf0*/  IMAD.MOV.U32 R84, RZ, RZ, RZ ;  /* 0x000000ffff547224 */ /* 0x000fe200078e00ff */
[----:B0-----:R-:W-:Y:S01]  /*3c00*/  MOV R44, R82 ;  /* 0x00000052002c7202 */ /* 0x001fe20000000f00 */
[----:B------:R-:W-:Y:S05]  /*3c10*/  @!P0 BRA `(.L_x_1289) ;  /* 0x0000059000008947 */ /* 0x000fea0003800000 */
[----:B------:R-:W-:Y:S01]  /*3c20*/  IMAD.MOV.U32 R44, RZ, RZ, R82 ;  /* 0x000000ffff2c7224 */ /* 0x000fe200078e0052 */
[----:B-----5:R-:W-:Y:S01]  /*3c30*/  PRMT R84, RZ, 0x5410, R36 ;  /* 0x00005410ff547816 */ /* 0x020fe20000000024 */
[----:B------:R-:W-:Y:S05]  /*3c40*/  BRA `(.L_x_1289) ;  /* 0x0000056000007947 */ /* 0x000fea0003800000 */
.L_x_1288:
[C---:B------:R-:W-:Y:S01]  /*3c50*/  ISETP.NE.AND P3, PT, R82.reuse, 0x1, PT ;  /* 0x000000015200780c */ /* 0x040fe20003f65270 */
[----:B------:R-:W-:Y:S01]  /*3c60*/  BSSY B2, `(.L_x_1290) ;  /* 0x000000c000027945 */ /* 0x000fe20003800000 */
[----:B0-----:R-:W-:-:S11]  /*3c70*/  IADD3 R44, R82, 0x1, RZ ;  /* 0x00000001522c7810 */ /* 0x001fd60007ffe0ff */
        /* <DEDUP_REMOVED lines=9> */
.L_x_1291:
[----:B------:R-:W-:Y:S02]  /*3d10*/  IMAD.MOV.U32 R62, RZ, RZ, R96 ;  /* 0x000000ffff3e7224 */ /* 0x000fe400078e0060 */
.L_x_1292:
[----:B------:R-:W-:Y:S05]  /*3d20*/  BSYNC B2 ;  /* 0x0000000000027941 */ /* 0x000fea0003800000 */
.L_x_1290:
        /* <DEDUP_REMOVED lines=16> */
.L_x_1296:
[----:B------:R-:W-:Y:S05]  /*3e30*/  BSYNC B3 ;  /* 0x0000000000037941 */ /* 0x000fea0003800000 */
.L_x_1295:
[----:B------:R-:W-:Y:S01]  /*3e40*/  IMAD.HI.U32 R45, R20, -0x326172a9, RZ ;  /* 0xcd9e8d57142d7827 */ /* 0x000fe200078e00ff */
[----:B------:R-:W-:-:S03]  /*3e50*/  LOP3.LUT R44, R44, UR5, R23, 0x96, !PT ;  /* 0x000000052c2c7c12 */ /* 0x000fc6000f8e9617 */
[----:B------:R-:W-:Y:S01]  /*3e60*/  IMAD R75, R20, -0x326172a9, RZ ;  /* 0xcd9e8d57144b7824 */ /* 0x000fe200078e02ff */
[----:B------:R-:W-:Y:S01]  /*3e70*/  LOP3.LUT R45, R45, UR4, R22, 0x96, !PT ;  /* 0x000000042d2d7c12 */ /* 0x000fe2000f8e9616 */
[----:B------:R-:W-:-:S04]  /*3e80*/  IMAD.WIDE.U32 R46, R44, -0x326172a9, RZ ;  /* 0xcd9e8d572c2e7825 */ /* 0x000fc800078e00ff */
[----:B------:R-:W-:Y:S01]  /*3e90*/  IMAD R77, R21, -0x2daee0ad, RZ ;  /* 0xd2511f53154d7824 */ /* 0x000fe200078e02ff */
[----:B------:R-:W-:Y:S01]  /*3ea0*/  LOP3.LUT R75, R47, UR9, R75, 0x96, !PT ;  /* 0x000000092f4b7c12 */ /* 0x000fe2000f8e964b */
[----:B-1----:R-:W-:-:S04]  /*3eb0*/  IMAD.WIDE.U32 R72, R45, -0x2daee0ad, RZ ;  /* 0xd2511f532d487825 */ /* 0x002fc800078e00ff */
        /* <DEDUP_REMOVED lines=33> */
[----:B------:R-:W-:Y:S02]  /*40d0*/  IMAD.MOV.U32 R44, RZ, RZ, RZ ;  /* 0x000000ffff2c7224 */ /* 0x000fe400078e00ff */
.L_x_1294:
[----:B------:R-:W-:Y:S05]  /*40e0*/  BSYNC B2 ;  /* 0x0000000000027941 */ /* 0x000fea0003800000 */
.L_x_1293:
        /* <DEDUP_REMOVED lines=12> */
.L_x_1289:
[----:B------:R-:W-:Y:S05]  /*41b0*/  BSYNC B1 ;  /* 0x0000000000017941 */ /* 0x000fea0003800000 */
.L_x_1287:
        /* <DEDUP_REMOVED lines=8> */
.L_x_1298:
        /* <DEDUP_REMOVED lines=12> */
.L_x_1301:
[----:B------:R-:W-:Y:S02]  /*4300*/  IMAD.MOV.U32 R63, RZ, RZ, R96 ;  /* 0x000000ffff3f7224 */ /* 0x000fe400078e0060 */
.L_x_1302:
[----:B------:R-:W-:Y:S05]  /*4310*/  BSYNC B2 ;  /* 0x0000000000027941 */ /* 0x000fea0003800000 */
.L_x_1300:
        /* <DEDUP_REMOVED lines=16> */
.L_x_1306:
[----:B------:R-:W-:Y:S05]  /*4420*/  BSYNC B3 ;  /* 0x0000000000037941 */ /* 0x000fea0003800000 */
.L_x_1305:
        /* <DEDUP_REMOVED lines=36> */
[----:B------:R-:W-:Y:S01]  /*4670*/  IMAD.MOV.U32 R45, RZ, RZ, RZ ;  /* 0x000000ffff2d7224 */ /* 0x000fe200078e00ff */
[----:B------:R-:W-:Y:S01]  /*4680*/  LOP3.LUT R98, R75, UR23, R46, 0x96, !PT ;  /* 0x000000174b627c12 */ /* 0x000fe2000f8e962e */
[----:B------:R-:W-:-:S04]  /*4690*/  IMAD.WIDE.U32 R96, R96, -0x326172a9, RZ ;  /* 0xcd9e8d5760607825 */ /* 0x000fc800078e00ff */
[----:B------:R-:W-:Y:S01]  /*46a0*/  IMAD.WIDE.U32 R98, R98, -0x2daee0ad, RZ ;  /* 0xd2511f5362627825 */ /* 0x000fe200078e00ff */
[----:B------:R-:W-:-:S04]  /*46b0*/  LOP3.LUT R74, R97, UR25, R74, 0x96, !PT ;  /* 0x00000019614a7c12 */ /* 0x000fc8000f8e964a */
[----:B------:R-:W-:Y:S02]  /*46c0*/  LOP3.LUT R75, R99, UR26, R44, 0x96, !PT ;  /* 0x0000001a634b7c12 */ /* 0x000fe4000f8e962c */
.L_x_1304:
[----:B------:R-:W-:Y:S05]  /*46d0*/  BSYNC B2 ;  /* 0x0000000000027941 */ /* 0x000fea0003800000 */
.L_x_1303:
        /* <DEDUP_REMOVED lines=12> */
.L_x_1299:
[----:B------:R-:W-:Y:S05]  /*47a0*/  BSYNC B1 ;  /* 0x0000000000017941 */ /* 0x000fea0003800000 */
.L_x_1297:
        /* <DEDUP_REMOVED lines=8> */
.L_x_1308:
        /* <DEDUP_REMOVED lines=12> */
.L_x_1311:
[----:B------:R-:W-:Y:S02]  /*48f0*/  IMAD.MOV.U32 R64, RZ, RZ, R96 ;  /* 0x000000ffff407224 */ /* 0x000fe400078e0060 */
.L_x_1312:
[----:B------:R-:W-:Y:S05]  /*4900*/  BSYNC B2 ;  /* 0x0000000000027941 */ /* 0x000fea0003800000 */
.L_x_1310:
        /* <DEDUP_REMOVED lines=16> */
.L_x_1316:
[----:B------:R-:W-:Y:S05]  /*4a10*/  BSYNC B3 ;  /* 0x0000000000037941 */ /* 0x000fea0003800000 */
.L_x_1315:
        /* <DEDUP_REMOVED lines=42> */
.L_x_1314:
[----:B------:R-:W-:Y:S05]  /*4cc0*/  BSYNC B2 ;  /* 0x0000000000027941 */ /* 0x000fea0003800000 */
.L_x_1313:
        /* <DEDUP_REMOVED lines=12> */
.L_x_1309:
[----:B------:R-:W-:Y:S05]  /*4d90*/  BSYNC B1 ;  /* 0x0000000000017941 */ /* 0x000fea0003800000 */
.L_x_1307:
        /* <DEDUP_REMOVED lines=8> */
.L_x_1318:
        /* <DEDUP_REMOVED lines=12> */
.L_x_1321:
[----:B------:R-:W-:Y:S02]  /*4ee0*/  IMAD.MOV.U32 R65, RZ, RZ, R96 ;  /* 0x000000ffff417224 */ /* 0x000fe400078e0060 */
.L_x_1322:
[----:B------:R-:W-:Y:S05]  /*4ef0*/  BSYNC B2 ;  /* 0x0000000000027941 */ /* 0x000fea0003800000 */
.L_x_1320:
        /* <DEDUP_REMOVED lines=16> */
.L_x_1326:
[----:B------:R-:W-:Y:S05]  /*5000*/  BSYNC B3 ;  /* 0x0000000000037941 */ /* 0x000fea0003800000 */
.L_x_1325:
        /* <DEDUP_REMOVED lines=42> */
.L_x_1324:
[----:B------:R-:W-:Y:S05]  /*52b0*/  BSYNC B2 ;  /* 0x0000000000027941 */ /* 0x000fea0003800000 */
.L_x_1323:
        /* <DEDUP_REMOVED lines=12> */
.L_x_1319:
[----:B------:R-:W-:Y:S05]  /*5380*/  BSYNC B1 ;  /* 0x0000000000017941 */ /* 0x000fea0003800000 */
.L_x_1317:
        /* <DEDUP_REMOVED lines=8> */
.L_x_1328:
        /* <DEDUP_REMOVED lines=12> */
.L_x_1331:
[----:B------:R-:W-:Y:S02]  /*54d0*/  IMAD.MOV.U32 R66, RZ, RZ, R96 ;  /* 0x000000ffff427224 */ /* 0x000fe400078e0060 */
.L_x_1332:
[----:B------:R-:W-:Y:S05]  /*54e0*/  BSYNC B2 ;  /* 0x0000000000027941 */ /* 0x000fea0003800000 */
.L_x_1330:
        /* <DEDUP_REMOVED lines=16> */
.L_x_1336:
[----:B------:R-:W-:Y:S05]  /*55f0*/  BSYNC B3 ;  /* 0x0000000000037941 */ /* 0x000fea0003800000 */
.L_x_1335:
        /* <DEDUP_REMOVED lines=42> */
.L_x_1334:
[----:B------:R-:W-:Y:S05]  /*58a0*/  BSYNC B2 ;  /* 0x0000000000027941 */ /* 0x000fea0003800000 */
.L_x_1333:
        /* <DEDUP_REMOVED lines=12> */
.L_x_1329:
[----:B------:R-:W-:Y:S05]  /*5970*/  BSYNC B1 ;  /* 0x0000000000017941 */ /* 0x000fea0003800000 */
.L_x_1327:
[----:B------:R-:W-:Y:S01]  /*5980*/  BSSY B1, `(.L_x_1337) ;  /* 0x000005e000017945 */ /* 0x000fe20003800000 */
[----:B------:R-:W-:Y:S05]  /*5990*/  @P2 BRA `(.L_x_1338) ;  /* 0x0000006000002947 */ /* 0x000fea0003800000 */
[----:B-1----:R-:W-:Y:S01]  /*59a0*/  HFMA2.MMA R79, -RZ, RZ, 0, 0 ;  /* 0x00000000ff4f7435 */ /* 0x002fe200000001ff */
[----:B------:R-:W-:Y:S01]  /*59b0*/  IMAD.MOV.U32 R45, RZ, RZ, R44 ;  /* 0x000000ffff2d7224 */ /* 0x000fe200078e002c */
[----:B------:R-:W-:Y:S05]  /*59c0*/  @!P0 BRA `(.L_x_1339) ;  /* 0x0000059000008947 */ /* 0x000fea0003800000 */
[----:B------:R-:W-:Y:S01]  /*59d0*/  IMAD.MOV.U32 R45, RZ, RZ, R44 ;  /* 0x000000ffff2d7224 */ /* 0x000fe200078e002c */
[----:B-----5:R-:W-:Y:S01]  /*59e0*/  PRMT R79, RZ, 0x7610, R38 ;  /* 0x00007610ff4f7816 */ /* 0x020fe20000000026 */
[----:B------:R-:W-:Y:S05]  /*59f0*/  BRA `(.L_x_1339) ;  /* 0x0000056000007947 */ /* 0x000fea0003800000 */
.L_x_1338:
        /* <DEDUP_REMOVED lines=12> */
.L_x_1341:
[----:B------:R-:W-:Y:S02]  /*5ac0*/  IMAD.MOV.U32 R67, RZ, RZ, R96 ;  /* 0x000000ffff437224 */ /* 0x000fe400078e0060 */
.L_x_1342:
[----:B------:R-:W-:Y:S05]  /*5ad0*/  BSYNC B2 ;  /* 0x0000000000027941 */ /* 0x000fea0003800000 */
.L_x_1340:
        /* <DEDUP_REMOVED lines=16> */
.L_x_1346:
[----:B------:R-:W-:Y:S05]  /*5be0*/  BSYNC B3 ;  /* 0x0000000000037941 */ /* 0x000fea0003800000 */
.L_x_1345:
        /* <DEDUP_REMOVED lines=42> */
.L_x_1344:
[----:B------:R-:W-:Y:S05]  /*5e90*/  BSYNC B2 ;  /* 0x0000000000027941 */ /* 0x000fea0003800000 */
.L_x_1343:
[----:B------:R-:W0:Y:S01]  /*5ea0*/  I2F.U32 R44, R67 ;  /* 0x00000043002c7306 */ /* 0x000e220000201000 */
[----:B-----5:R-:W-:Y:S01]  /*5eb0*/  PRMT R46, RZ, 0x7610, R42 ;  /* 0x00007610ff2e7816 */ /* 0x020fe2000000002a */
[----:B------:R-:W-:-:S04]  /*5ec0*/  IMAD.MOV.U32 R47, RZ, RZ, 0x2f800000 ;  /* 0x2f800000ff2f7424 */ /* 0x000fc800078e00ff */
[----:B------:R-:W-:-:S04]  /*5ed0*/  FMUL.FTZ R46, R46, c[0x0][0x1ec] ;  /* 0x00007b002e2e7a20 */ /* 0x000fc80000410000 */
[----:B------:R-:W-:Y:S02]  /*5ee0*/  FMUL.FTZ R46, R46, c[0x0][0x1e8] ;  /* 0x00007a002e2e7a20 */ /* 0x000fe40000410000 */
[----:B0-----:R-:W-:-:S05]  /*5ef0*/  FFMA.FTZ R44, R44, R47, 1.1641532182693481445e-10 ;  /* 0x2f0000002c2c7423 */ /* 0x001fca000001002f */
[----:B------:R-:W-:-:S04]  /*5f00*/  FSETP.GTU.FTZ.AND P3, PT, R44, c[0x0][0x1e4], PT ;  /* 0x000079002c007a0b */ /* 0x000fc80003f7c000 */
[----:B-1----:R-:W-:Y:S02]  /*5f10*/  FSEL R79, R46, RZ, !P3 ;  /* 0x000000ff2e4f7208 */ /* 0x002fe40005800000 */
[----:B------:R-:W-:Y:S02]  /*5f20*/  @P0 PRMT R46, RZ, 0x7610, R38 ;  /* 0x00007610ff2e0816 */ /* 0x000fe40000000026 */
[----:B------:R-:W-:-:S03]  /*5f30*/  SEL R44, RZ, 0x1, P3 ;  /* 0x00000001ff2c7807 */ /* 0x000fc60001800000 */
[----:B------:R-:W-:Y:S01]  /*5f40*/  @P0 FADD.FTZ R79, R46, R79 ;  /* 0x0000004f2e4f0221 */ /* 0x000fe20000010000 */
[----:B------:R-:W-:Y:S02]  /*5f50*/  PRMT R67, R44, 0x7610, R67 ;  /* 0x000076102c437816 */ /* 0x000fe40000000043 */
.L_x_1339:
[----:B------:R-:W-:Y:S05]  /*5f60*/  BSYNC B1 ;  /* 0x0000000000017941 */ /* 0x000fea0003800000 */
.L_x_1337:
        /* <DEDUP_REMOVED lines=8> */
.L_x_1348:
        /* <DEDUP_REMOVED lines=12> */
.L_x_1351:
[----:B------:R-:W-:Y:S02]  /*60b0*/  IMAD.MOV.U32 R68, RZ, RZ, R96 ;  /* 0x000000ffff447224 */ /* 0x000fe400078e0060 */
.L_x_1352:
[----:B------:R-:W-:Y:S05]  /*60c0*/  BSYNC B2 ;  /* 0x0000000000027941 */ /* 0x000fea0003800000 */
.L_x_1350:
        /* <DEDUP_REMOVED lines=16> */
.L_x_1356:
[----:B------:R-:W-:Y:S05]  /*61d0*/  BSYNC B3 ;  /* 0x0000000000037941 */ /* 0x000fea0003800000 */
.L_x_1355:
        /* <DEDUP_REMOVED lines=42> */
.L_x_1354:
[----:B------:R-:W-:Y:S05]  /*6480*/  BSYNC B2 ;  /* 0x0000000000027941 */ /* 0x000fea0003800000 */
.L_x_1353:
        /* <DEDUP_REMOVED lines=12> */
.L_x_1349:
[----:B------:R-:W-:Y:S05]  /*6550*/  BSYNC B1 ;  /* 0x0000000000017941 */ /* 0x000fea0003800000 */
.L_x_1347:
        /* <DEDUP_REMOVED lines=8> */
.L_x_1358:
        /* <DEDUP_REMOVED lines=12> */
.L_x_1361:
[----:B------:R-:W-:Y:S02]  /*66a0*/  MOV R77, R96 ;  /* 0x00000060004d7202 */ /* 0x000fe40000000f00 */
.L_x_1362:
[----:B------:R-:W-:Y:S05]  /*66b0*/  BSYNC B2 ;  /* 0x0000000000027941 */ /* 0x000fea0003800000 */
.L_x_1360:
        /* <DEDUP_REMOVED lines=16> */
.L_x_1366:
[----:B------:R-:W-:Y:S05]  /*67c0*/  BSYNC B3 ;  /* 0x0000000000037941 */ /* 0x000fea0003800000 */
.L_x_1365:
        /* <DEDUP_REMOVED lines=42> */
.L_x_1364:
[----:B------:R-:W-:Y:S05]  /*6a70*/  BSYNC B2 ;  /* 0x0000000000027941 */ /* 0x000fea0003800000 */
.L_x_1363:
[----:B------:R-:W0:Y:S01]  /*6a80*/  I2F.U32 R44, R77 ;  /* 0x0000004d002c7306 */ /* 0x000e220000201000 */
[----:B------:R-:W-:Y:S01]  /*6a90*/  HFMA2.MMA R45, -RZ, RZ, 0.1171875, 0 ;  /* 0x2f800000ff2d7435 */ /* 0x000fe200000001ff */
[----:B-----5:R-:W-:-:S05]  /*6aa0*/  PRMT R46, RZ, 0x7610, R43 ;  /* 0x00007610ff2e7816 */ /* 0x020fca000000002b */
[----:B------:R-:W-:-:S04]  /*6ab0*/  FMUL.FTZ R46, R46, c[0x0][0x1ec] ;  /* 0x00007b002e2e7a20 */ /* 0x000fc80000410000 */
[----:B------:R-:W-:Y:S02]  /*6ac0*/  FMUL.FTZ R46, R46, c[0x0][0x1e8] ;  /* 0x00007a002e2e7a20 */ /* 0x000fe40000410000 */
[----:B0-----:R-:W-:-:S05]  /*6ad0*/  FFMA.FTZ R44, R44, R45, 1.1641532182693481445e-10 ;  /* 0x2f0000002c2c7423 */ /* 0x001fca000001002d */
[----:B------:R-:W-:Y:S02]  /*6ae0*/  FSETP.GTU.FTZ.AND P3, PT, R44, c[0x0][0x1e4], PT ;  /* 0x000079002c007a0b */ /* 0x000fe40003f7c000 */
[----:B------:R-:W-:Y:S02]  /*6af0*/  @P0 PRMT R44, RZ, 0x7610, R39 ;  /* 0x00007610ff2c0816 */ /* 0x000fe40000000027 */
[----:B------:R-:W-:Y:S02]  /*6b00*/  FSEL R73, R46, RZ, !P3 ;  /* 0x000000ff2e497208 */ /* 0x000fe40005800000 */
[----:B------:R-:W-:-:S03]  /*6b10*/  SEL R93, RZ, 0x1, P3 ;  /* 0x00000001ff5d7807 */ /* 0x000fc60001800000 */
[----:B------:R-:W-:Y:S02]  /*6b20*/  @P0 FADD.FTZ R73, R44, R73 ;  /* 0x000000492c490221 */ /* 0x000fe40000010000 */
.L_x_1359:
[----:B------:R-:W-:Y:S05]  /*6b30*/  BSYNC B1 ;  /* 0x0000000000017941 */ /* 0x000fea0003800000 */
.L_x_1357:
[-C--:B------:R-:W-:Y:S01]  /*6b40*/  IMAD.WIDE.U32 R88, R88, R85.reuse, c[0x0][0x188] ;  /* 0x0000620058587625 */ /* 0x080fe200078e0055 */
[----:B------:R-:W-:Y:S01]  /*6b50*/  F2FP.BF16.PACK_AB R47, R73, R78 ;  /* 0x0000004e492f723e */ /* 0x000fe200000010ff */
[----:B------:R-:W-:Y:S01]  /*6b60*/  BSSY B1, `(.L_x_1367) ;  /* 0x000001e000017945 */ /* 0x000fe20003800000 */
[----:B------:R-:W-:Y:S02]  /*6b70*/  F2FP.BF16.PACK_AB R46, R79, R80 ;  /* 0x000000504f2e723e */ /* 0x000fe400000010ff */
        /* <DEDUP_REMOVED lines=28> */
.L_x_1368:
[----:B------:R-:W-:Y:S05]  /*6d40*/  BSYNC B1 ;  /* 0x0000000000017941 */ /* 0x000fea0003800000 */
.L_x_1367:
[----:B-----5:R1:W5:Y:S04]  /*6d50*/  @P1 LDG.E.128 R40, [R86.64] ;  /* 0x0000000656281981 */ /* 0x020368000c1e1d00 */
[----:B------:R1:W5:Y:S01]  /*6d60*/  @P0 LDG.E.128 R36, [R76.64] ;  /* 0x000000064c240981 */ /* 0x000362000c1e1d00 */
[----:B------:R-:W-:Y:S01]  /*6d70*/  BSSY B1, `(.L_x_1369) ;  /* 0x000005e000017945 */ /* 0x000fe20003800000 */
[----:B------:R-:W-:Y:S05]  /*6d80*/  @P2 BRA `(.L_x_1370) ;  /* 0x0000006000002947 */ /* 0x000fea0003800000 */
[----:B-1----:R-:W-:Y:S02]  /*6d90*/  IMAD.MOV.U32 R86, RZ, RZ, RZ ;  /* 0x000000ffff567224 */ /* 0x002fe400078e00ff */
[----:B0-----:R-:W-:Y:S01]  /*6da0*/  IMAD.MOV.U32 R44, RZ, RZ, R91 ;  /* 0x000000ffff2c7224 */ /* 0x001fe200078e005b */
[----:B------:R-:W-:Y:S05]  /*6db0*/  @!P0 BRA `(.L_x_1371) ;  /* 0x0000059000008947 */ /* 0x000fea0003800000 */
[----:B------:R-:W-:Y:S02]  /*6dc0*/  MOV R44, R91 ;  /* 0x0000005b002c7202 */ /* 0x000fe40000000f00 */
[----:B-----5:R-:W-:Y:S01]  /*6dd0*/  PRMT R86, RZ, 0x5410, R36 ;  /* 0x00005410ff567816 */ /* 0x020fe20000000024 */
[----:B------:R-:W-:Y:S05]  /*6de0*/  BRA `(.L_x_1371) ;  /* 0x0000056000007947 */ /* 0x000fea0003800000 */
.L_x_1370:
        /* <DEDUP_REMOVED lines=12> */
.L_x_1373:
[----:B------:R-:W-:Y:S02]  /*6eb0*/  IMAD.MOV.U32 R62, RZ, RZ, R96 ;  /* 0x000000ffff3e7224 */ /* 0x000fe400078e0060 */
.L_x_1374:
[----:B------:R-:W-:Y:S05]  /*6ec0*/  BSYNC B2 ;  /* 0x0000000000027941 */ /* 0x000fea0003800000 */
.L_x_1372:
        /* <DEDUP_REMOVED lines=16> */
.L_x_1378:
[----:B------:R-:W-:Y:S05]  /*6fd0*/  BSYNC B3 ;  /* 0x0000000000037941 */ /* 0x000fea0003800000 */
.L_x_1377:
[----:B------:R-:W-:Y:S01]  /*6fe0*/  IMAD.HI.U32 R45, R20, -0x326172a9, RZ ;  /* 0xcd9e8d57142d7827 */ /* 0x000fe200078e00ff */
[----:B------:R-:W-:-:S03]  /*6ff0*/  LOP3.LUT R44, R44, UR5, R23, 0x96, !PT ;  /* 0x000000052c2c7c12 */ /* 0x000fc6000f8e9617 */
[----:B------:R-:W-:Y:S01]  /*7000*/  IMAD R75, R20, -0x326172a9, RZ ;  /* 0xcd9e8d57144b7824 */ /* 0x000fe200078e02ff */
[----:B------:R-:W-:Y:S01]  /*7010*/  LOP3.LUT R45, R45, UR4, R22, 0x96, !PT ;  /* 0x000000042d2d7c12 */ /* 0x000fe2000f8e9616 */
[----:B------:R-:W-:-:S04]  /*7020*/  IMAD.WIDE.U32 R46, R44, -0x326172a9, RZ ;  /* 0xcd9e8d572c2e7825 */ /* 0x000fc800078e00ff */
[----:B-1----:R-:W-:Y:S01]  /*7030*/  IMAD R87, R21, -0x2daee0ad, RZ ;  /* 0xd2511f5315577824 */ /* 0x002fe200078e02ff */
        /* <DEDUP_REMOVED lines=36> */
.L_x_1376:
[----:B------:R-:W-:Y:S05]  /*7280*/  BSYNC B2 ;  /* 0x0000000000027941 */ /* 0x000fea0003800000 */
.L_x_1375:
        /* <DEDUP_REMOVED lines=12> */
.L_x_1371:
[----:B------:R-:W-:Y:S05]  /*7350*/  BSYNC B1 ;  /* 0x0000000000017941 */ /* 0x000fea0003800000 */
.L_x_1369:
        /* <DEDUP_REMOVED lines=8> */
.L_x_1380:
        /* <DEDUP_REMOVED lines=12> */
.L_x_1383:
[----:B------:R-:W-:Y:S02]  /*74a0*/  IMAD.MOV.U32 R63, RZ, RZ, R96 ;  /* 0x000000ffff3f7224 */ /* 0x000fe400078e0060 */
.L_x_1384:
[----:B------:R-:W-:Y:S05]  /*74b0*/  BSYNC B2 ;  /* 0x0000000000027941 */ /* 0x000fea0003800000 */
.L_x_1382:
        /* <DEDUP_REMOVED lines=16> */
.L_x_1388:
[----:B------:R-:W-:Y:S05]  /*75c0*/  BSYNC B3 ;  /* 0x0000000000037941 */ /* 0x000fea0003800000 */
.L_x_1387:
        /* <DEDUP_REMOVED lines=42> */
.L_x_1386:
[----:B------:R-:W-:Y:S05]  /*7870*/  BSYNC B2 ;  /* 0x0000000000027941 */ /* 0x000fea0003800000 */
.L_x_1385:
        /* <DEDUP_REMOVED lines=12> */
.L_x_1381:
[----:B------:R-:W-:Y:S05]  /*7940*/  BSYNC B1 ;  /* 0x0000000000017941 */ /* 0x000fea0003800000 */
.L_x_1379:
        /* <DEDUP_REMOVED lines=8> */
.L_x_1390:
        /* <DEDUP_REMOVED lines=12> */
.L_x_1393:
[----:B------:R-:W-:Y:S02]  /*7a90*/  IMAD.MOV.U32 R64, RZ, RZ, R96 ;  /* 0x000000ffff407224 */ /* 0x000fe400078e0060 */
.L_x_1394:
[----:B------:R-:W-:Y:S05]  /*7aa0*/  BSYNC B2 ;  /* 0x0000000000027941 */ /* 0x000fea0003800000 */
.L_x_1392:
        /* <DEDUP_REMOVED lines=16> */
.L_x_1398:
[----:B------:R-:W-:Y:S05]  /*7bb0*/  BSYNC B3 ;  /* 0x0000000000037941 */ /* 0x000fea0003800000 */
.L_x_1397:
        /* <DEDUP_REMOVED lines=42> */
.L_x_1396:
[----:B------:R-:W-:Y:S05]  /*7e60*/  BSYNC B2 ;  /* 0x0000000000027941 */ /* 0x000fea0003800000 */
.L_x_1395:
        /* <DEDUP_REMOVED lines=12> */
.L_x_1391:
[----:B------:R-:W-:Y:S05]  /*7f30*/  BSYNC B1 ;  /* 0x0000000000017941 */ /* 0x000fea0003800000 */
.L_x_1389:
        /* <DEDUP_REMOVED lines=8> */
.L_x_1400:
        /* <DEDUP_REMOVED lines=12> */
.L_x_1403:
[----:B------:R-:W-:Y:S02]  /*8080*/  MOV R65, R96 ;  /* 0x0000006000417202 */ /* 0x000fe40000000f00 */
.L_x_1404:
[----:B------:R-:W-:Y:S05]  /*8090*/  BSYNC B2 ;  /* 0x0000000000027941 */ /* 0x000fea0003800000 */
.L_x_1402:
        /* <DEDUP_REMOVED lines=16> */
.L_x_1408:
[----:B------:R-:W-:Y:S05]  /*81a0*/  BSYNC B3 ;  /* 0x0000000000037941 */ /* 0x000fea0003800000 */
.L_x_1407:
        /* <DEDUP_REMOVED lines=42> */
.L_x_1406:
[----:B------:R-:W-:Y:S05]  /*8450*/  BSYNC B2 ;  /* 0x0000000000027941 */ /* 0x000fea0003800000 */
.L_x_1405:
        /* <DEDUP_REMOVED lines=12> */
.L_x_1401:
[----:B------:R-:W-:Y:S05]  /*8520*/  BSYNC B1 ;  /* 0x0000000000017941 */ /* 0x000fea0003800000 */
.L_x_1399:
        /* <DEDUP_REMOVED lines=8> */
.L_x_1410:
        /* <DEDUP_REMOVED lines=12> */
.L_x_1413:
[----:B------:R-:W-:Y:S02]  /*8670*/  IMAD.MOV.U32 R66, RZ, RZ, R96 ;  /* 0x000000ffff427224 */ /* 0x000fe400078e0060 */
.L_x_1414:
[----:B------:R-:W-:Y:S05]  /*8680*/  BSYNC B2 ;  /* 0x0000000000027941 */ /* 0x000fea0003800000 */
.L_x_1412:
        /* <DEDUP_REMOVED lines=16> */
.L_x_1418:
[----:B------:R-:W-:Y:S05]  /*8790*/  BSYNC B3 ;  /* 0x0000000000037941 */ /* 0x000fea0003800000 */
.L_x_1417:
        /* <DEDUP_REMOVED lines=42> */
.L_x_1416:
[----:B------:R-:W-:Y:S05]  /*8a40*/  BSYNC B2 ;  /* 0x0000000000027941 */ /* 0x000fea0003800000 */
.L_x_1415:
        /* <DEDUP_REMOVED lines=12> */
.L_x_1411:
[----:B------:R-:W-:Y:S05]  /*8b10*/  BSYNC B1 ;  /* 0x0000000000017941 */ /* 0x000fea0003800000 */
.L_x_1409:
        /* <DEDUP_REMOVED lines=8> */
.L_x_1420:
        /* <DEDUP_REMOVED lines=12> */
.L_x_1423:
[----:B------:R-:W-:Y:S02]  /*8c60*/  IMAD.MOV.U32 R67, RZ, RZ, R96 ;  /* 0x000000ffff437224 */ /* 0x000fe400078e0060 */
.L_x_1424:
[----:B------:R-:W-:Y:S05]  /*8c70*/  BSYNC B2 ;  /* 0x0000000000027941 */ /* 0x000fea0003800000 */
.L_x_1422:
        /* <DEDUP_REMOVED lines=16> */
.L_x_1428:
[----:B------:R-:W-:Y:S05]  /*8d80*/  BSYNC B3 ;  /* 0x0000000000037941 */ /* 0x000fea0003800000 */
.L_x_1427:
        /* <DEDUP_REMOVED lines=42> */
.L_x_1426:
[----:B------:R-:W-:Y:S05]  /*9030*/  BSYNC B2 ;  /* 0x0000000000027941 */ /* 0x000fea0003800000 */
.L_x_1425:
        /* <DEDUP_REMOVED lines=12> */
.L_x_1421:
[----:B------:R-:W-:Y:S05]  /*9100*/  BSYNC B1 ;  /* 0x0000000000017941 */ /* 0x000fea0003800000 */
.L_x_1419:
        /* <DEDUP_REMOVED lines=8> */
.L_x_1430:
        /* <DEDUP_REMOVED lines=12> */
.L_x_1433:
[----:B------:R-:W-:Y:S02]  /*9250*/  IMAD.MOV.U32 R68, RZ, RZ, R96 ;  /* 0x000000ffff447224 */ /* 0x000fe400078e0060 */
.L_x_1434:
[----:B------:R-:W-:Y:S05]  /*9260*/  BSYNC B2 ;  /* 0x0000000000027941 */ /* 0x000fea0003800000 */
.L_x_1432:
        /* <DEDUP_REMOVED lines=16> */
.L_x_1438:
[----:B------:R-:W-:Y:S05]  /*9370*/  BSYNC B3 ;  /* 0x0000000000037941 */ /* 0x000fea0003800000 */
.L_x_1437:
        /* <DEDUP_REMOVED lines=42> */
.L_x_1436:
[----:B------:R-:W-:Y:S05]  /*9620*/  BSYNC B2 ;  /* 0x0000000000027941 */ /* 0x000fea0003800000 */
.L_x_1435:
        /* <DEDUP_REMOVED lines=12> */
.L_x_1431:
[----:B------:R-:W-:Y:S05]  /*96f0*/  BSYNC B1 ;  /* 0x0000000000017941 */ /* 0x000fea0003800000 */
.L_x_1429:
        /* <DEDUP_REMOVED lines=8> */
.L_x_1440:
        /* <DEDUP_REMOVED lines=12> */
.L_x_1443:
[----:B------:R-:W-:Y:S02]  /*9840*/  IMAD.MOV.U32 R93, RZ, RZ, R96 ;  /* 0x000000ffff5d7224 */ /* 0x000fe400078e0060 */
.L_x_1444:
[----:B------:R-:W-:Y:S05]  /*9850*/  BSYNC B2 ;  /* 0x0000000000027941 */ /* 0x000fea0003800000 */
.L_x_1442:
        /* <DEDUP_REMOVED lines=16> */
.L_x_1448:
[----:B------:R-:W-:Y:S05]  /*9960*/  BSYNC B3 ;  /* 0x0000000000037941 */ /* 0x000fea0003800000 */
.L_x_1447:
        /* <DEDUP_REMOVED lines=44> */
.L_x_1446:
[----:B------:R-:W-:Y:S05]  /*9c30*/  BSYNC B2 ;  /* 0x0000000000027941 */ /* 0x000fea0003800000 */
.L_x_1445:
        /* <DEDUP_REMOVED lines=12> */
.L_x_1441:
[----:B------:R-:W-:Y:S05]  /*9d00*/  BSYNC B1 ;  /* 0x0000000000017941 */ /* 0x000fea0003800000 */
.L_x_1439:
[----:B------:R-:W-:Y:S01]  /*9d10*/  FADD.FTZ R45, RZ, R55 ;  /* 0x00000037ff2d7221 */ /* 0x000fe20000010000 */
[----:B------:R-:W-:Y:S01]  /*9d20*/  F2FP.BF16.PACK_AB R47, R99, R92 ;  /* 0x0000005c632f723e */ /* 0x000fe200000010ff */
[----:B------:R-:W-:Y:S01]  /*9d30*/  IMAD.WIDE.U32 R94, R94, R85, c[0x0][0x188] ;  /* 0x000062005e5e7625 */ /* 0x000fe200078e0055 */
[----:B------:R-:W-:Y:S01]  /*9d40*/  F2FP.BF16.PACK_AB R46, R91, R90 ;  /* 0x0000005a5b2e723e */ /* 0x000fe200000010ff */
[----:B------:R-:W-:Y:S01]  /*9d50*/  BSSY B1, `(.L_x_1449) ;  /* 0x0000030000017945 */ /* 0x000fe20003800000 */
[----:B------:R-:W-:Y:S01]  /*9d60*/  LOP3.LUT P0, RZ, R71, 0x1f, RZ, 0xc0, !PT ;  /* 0x0000001f47ff7812 */ /* 0x000fe2000780c0ff */
        /* <DEDUP_REMOVED lines=17> */
[----:B------:R-:W-:-:S03]  /*9e80*/  F2FP.BF16.PACK_AB R44, R87, R86 ;  /* 0x00000056572c723e */ /* 0x000fc600000010ff */
[----:B------:R-:W-:Y:S01]  /*9e90*/  FADD.FTZ R76, R45, R88 ;  /* 0x000000582d4c7221 */ /* 0x000fe20000010000 */
[----:B------:R-:W-:-:S03]  /*9ea0*/  F2FP.BF16.PACK_AB R45, R89, R88 ;  /* 0x00000058592d723e */ /* 0x000fc600000010ff */
[----:B------:R-:W-:Y:S02]  /*9eb0*/  FADD.FTZ R77, R76, R89 ;  /* 0x000000594c4d7221 */ /* 0x000fe40000010000 */
[----:B------:R0:W-:Y:S02]  /*9ec0*/  STG.E.128 [R94.64], R44 ;  /* 0x0000002c5e007986 */ /* 0x0001e4000c101d06 */
[----:B------:R-:W-:-:S04]  /*9ed0*/  FADD.FTZ R76, R77, R90 ;  /* 0x0000005a4d4c7221 */ /* 0x000fc80000010000 */
[----:B------:R-:W-:-:S04]  /*9ee0*/  FADD.FTZ R77, R76, R91 ;  /* 0x0000005b4c4d7221 */ /* 0x000fc80000010000 */
[----:B------:R-:W-:Y:S01]  /*9ef0*/  FADD.FTZ R100, R77, R92 ;  /* 0x0000005c4d647221 */ /* 0x000fe20000010000 */
        /* <DEDUP_REMOVED lines=21> */
.L_x_1450:
[----:B------:R-:W-:Y:S05]  /*a050*/  BSYNC B1 ;  /* 0x0000000000017941 */ /* 0x000fea0003800000 */
.L_x_1449:
[----:B------:R-:W-:Y:S01]  /*a060*/  FADD.FTZ R85, R100, R99 ;  /* 0x0000006364557221 */ /* 0x000fe20000010000 */
[----:B------:R-:W-:Y:S05]  /*a070*/  BRA.DIV ~URZ, `(.L_x_1451) ;  /* 0x00000da27f007947 */ /* 0x000fea000b800000 */
[----:B0-----:R0:W1:Y:S02]  /*a080*/  SHFL.BFLY PT, R44, R85, 0x1, 0x1f ;  /* 0x0c201f00552c7f89 */ /* 0x00106400000e0000 */
.L_x_1457:
        /* <DEDUP_REMOVED lines=68> */
.L_x_1458:
[----:B------:R-:W-:Y:S01]  /*a4d0*/  FMUL.FTZ R44, R77, R77 ;  /* 0x0000004d4d2c7220 */ /* 0x000fe20000410000 */
[----:B------:R-:W-:Y:S01]  /*a4e0*/  ISETP.NE.AND P1, PT, RZ, UR8, PT ;  /* 0x00000008ff007c0c */ /* 0x000fe2000bf25270 */
[----:B------:R-:W-:Y:S01]  /*a4f0*/  IMAD.MOV.U32 R46, RZ, RZ, c[0x0][0x1e0] ;  /* 0x00007800ff2e7624 */ /* 0x000fe200078e00ff */
[----:B------:R-:W-:Y:S01]  /*a500*/  BSSY B1, `(.L_x_1453) ;  /* 0x000008a000017945 */ /* 0x000fe20003800000 */
[----:B01----:R-:W-:Y:S01]  /*a510*/  FADD.FTZ R85, R72, R85 ;  /* 0x0000005548557221 */ /* 0x003fe20000010000 */
[----:B------:R-:W-:-:S03]  /*a520*/  FSEL R45, R44, RZ, P1 ;  /* 0x000000ff2c2d7208 */ /* 0x000fc60000800000 */
[----:B------:R-:W-:Y:S01]  /*a530*/  FFMA.FTZ R44, R85, R46, c[0x0][0x228] ;  /* 0x00008a00552c7623 */ /* 0x000fe2000001002e */
[----:B------:R-:W-:-:S03]  /*a540*/  @!P0 LEA R46, P2, R0, c[0x0][0x1a0], 0x2 ;  /* 0x00006800002e8a11 */ /* 0x000fc600078410ff */
[----:B------:R-:W-:Y:S01]  /*a550*/  FADD.FTZ R85, R44, R45 ;  /* 0x0000002d2c557221 */ /* 0x000fe20000010000 */
[C---:B------:R-:W-:Y:S02]  /*a560*/  @!P0 LEA R44, P3, R0.reuse, c[0x0][0x1a8], 0x2 ;  /* 0x00006a00002c8a11 */ /* 0x040fe400078610ff */
[C-C-:B------:R-:W-:Y:S02]  /*a570*/  @!P0 LEA.HI.X R47, R0.reuse, c[0x0][0x1a4], R69.reuse, 0x2, P2 ;  /* 0x00006900002f8a11 */ /* 0x140fe400010f1445 */
[----:B------:R-:W-:Y:S01]  /*a580*/  @!P0 LEA.HI.X R45, R0, c[0x0][0x1ac], R69, 0x2, P3 ;  /* 0x00006b00002d8a11 */ /* 0x000fe200018f1445 */
[----:B------:R-:W0:Y:S02]  /*a590*/  MUFU.RSQ R85, R85 ;  /* 0x0000005500557308 */ /* 0x000e240000001400 */
[----:B------:R1:W-:Y:S04]  /*a5a0*/  @!P0 STG.E [R46.64], R77 ;  /* 0x0000004d2e008986 */ /* 0x0003e8000c101906 */
[----:B0-----:R1:W-:Y:S01]  /*a5b0*/  @!P0 STG.E [R44.64], R85 ;  /* 0x000000552c008986 */ /* 0x0013e2000c101906 */
[----:B------:R-:W-:-:S13]  /*a5c0*/  ISETP.GE.AND P0, PT, R70, 0x1, PT ;  /* 0x000000014600780c */ /* 0x000fda0003f06270 */
[----:B------:R-:W-:Y:S05]  /*a5d0*/  @!P0 BRA `(.L_x_1454) ;  /* 0x000007c000008947 */ /* 0x000fea0003800000 */
[----:B-1----:R-:W-:Y:S02]  /*a5e0*/  FSEL R77, R77, RZ, !P1 ;  /* 0x000000ff4d4d7208 */ /* 0x002fe40004800000 */
[----:B------:R-:W-:Y:S02]  /*a5f0*/  IADD3 R70, R70, -0x1, RZ ;  /* 0xffffffff46467810 */ /* 0x000fe40007ffe0ff */
[----:B------:R-:W-:Y:S01]  /*a600*/  LOP3.LUT R71, R71, 0x1f, RZ, 0xc0, !PT ;  /* 0x0000001f47477812 */ /* 0x000fe200078ec0ff */
[C---:B------:R-:W-:Y:S02]  /*a610*/  FADD.FTZ R94, -R77.reuse, R48 ;  /* 0x000000304d5e7221 */ /* 0x040fe40000010100 */
[----:B------:R-:W-:Y:S02]  /*a620*/  IMAD R48, R70, c[0x0][0x168], RZ ;  /* 0x00005a0046307a24 */ /* 0x000fe400078e02ff */
[C---:B------:R-:W-:Y:S02]  /*a630*/  FADD.FTZ R76, -R77.reuse, R49 ;  /* 0x000000314d4c7221 */ /* 0x040fe40000010100 */
[----:B------:R-:W-:Y:S01]  /*a640*/  FADD.FTZ R106, -R77, R79 ;  /* 0x0000004f4d6a7221 */ /* 0x000fe20000010100 */
[----:B------:R-:W-:Y:S01]  /*a650*/  SHF.R.S32.HI R49, RZ, 0x1f, R48 ;  /* 0x0000001fff317819 */ /* 0x000fe20000011430 */
[----:B------:R-:W-:Y:S01]  /*a660*/  FMUL.FTZ R79, R85, R76 ;  /* 0x0000004c554f7220 */ /* 0x000fe20000410000 */
[----:B------:R-:W-:Y:S01]  /*a670*/  PRMT R76, RZ, 0x7610, R35 ;  /* 0x00007610ff4c7816 */ /* 0x000fe20000000023 */
[----:B------:R-:W-:Y:S01]  /*a680*/  FADD.FTZ R44, -R77, R55 ;  /* 0x000000374d2c7221 */ /* 0x000fe20000010100 */
[----:B------:R-:W-:Y:S01]  /*a690*/  LEA.HI R48, R49, R48, RZ, 0x3 ;  /* 0x0000003031307211 */ /* 0x000fe200078f18ff */
[C---:B------:R-:W-:Y:S01]  /*a6a0*/  FADD.FTZ R72, -R77.reuse, R54 ;  /* 0x000000364d487221 */ /* 0x040fe20000010100 */
[----:B------:R-:W-:Y:S01]  /*a6b0*/  PRMT R49, RZ, 0x5410, R35 ;  /* 0x00005410ff317816 */ /* 0x000fe20000000023 */
[----:B------:R-:W-:-:S02]  /*a6c0*/  FADD.FTZ R46, -R77, R53 ;  /* 0x000000354d2e7221 */ /* 0x000fc40000010100 */
[----:B------:R-:W-:Y:S02]  /*a6d0*/  FADD.FTZ R52, -R77, R52 ;  /* 0x000000344d347221 */ /* 0x000fe40000010100 */
[----:B------:R-:W-:Y:S01]  /*a6e0*/  FFMA.FTZ R49, R79, R49, R8 ;  /* 0x000000314f317223 */ /* 0x000fe20000010008 */
[----:B------:R-:W-:Y:S01]  /*a6f0*/  PRMT R79, RZ, 0x5410, R32 ;  /* 0x00005410ff4f7816 */ /* 0x000fe20000000020 */
        /* <DEDUP_REMOVED lines=16> */
[----:B------:R-:W-:Y:S02]  /*a800*/  FADD.FTZ R118, -R77, R99 ;  /* 0x000000634d767221 */ /* 0x000fe40000010100 */
[C---:B------:R-:W-:Y:S02]  /*a810*/  FMUL.FTZ R77, R85.reuse, R44 ;  /* 0x0000002c554d7220 */ /* 0x040fe40000410000 */
[----:B------:R-:W-:Y:S02]  /*a820*/  FMUL.FTZ R72, R85, R72 ;  /* 0x0000004855487220 */ /* 0x000fe40000410000 */
[----:B------:R-:W-:Y:S01]  /*a830*/  FFMA.FTZ R77, R77, R79, R2 ;  /* 0x0000004f4d4d7223 */ /* 0x000fe20000010002 */
[----:B------:R-:W-:Y:S01]  /*a840*/  PRMT R79, RZ, 0x7610, R32 ;  /* 0x00007610ff4f7816 */ /* 0x000fe20000000020 */
[C---:B------:R-:W-:Y:S02]  /*a850*/  FMUL.FTZ R83, R85.reuse, R108 ;  /* 0x0000006c55537220 */ /* 0x040fe40000410000 */
[----:B------:R-:W-:-:S02]  /*a860*/  FMUL.FTZ R53, R85, R54 ;  /* 0x0000003655357220 */ /* 0x000fc40000410000 */
[----:B------:R-:W-:Y:S01]  /*a870*/  FFMA.FTZ R72, R72, R79, R3 ;  /* 0x0000004f48487223 */ /* 0x000fe20000010003 */
[--C-:B------:R-:W-:Y:S01]  /*a880*/  PRMT R79, RZ, 0x5410, R31.reuse ;  /* 0x00005410ff4f7816 */ /* 0x100fe2000000001f */
[C---:B------:R-:W-:Y:S02]  /*a890*/  FMUL.FTZ R54, R85.reuse, R94 ;  /* 0x0000005e55367220 */ /* 0x040fe40000410000 */
[----:B------:R-:W-:Y:S02]  /*a8a0*/  FMUL.FTZ R110, R85, R110 ;  /* 0x0000006e556e7220 */ /* 0x000fe40000410000 */
[----:B------:R-:W-:Y:S01]  /*a8b0*/  FFMA.FTZ R83, R83, R79, R16 ;  /* 0x0000004f53537223 */ /* 0x000fe20000010010 */
[----:B------:R-:W-:Y:S01]  /*a8c0*/  PRMT R79, RZ, 0x7610, R31 ;  /* 0x00007610ff4f7816 */ /* 0x000fe2000000001f */
[----:B------:R-:W-:Y:S01]  /*a8d0*/  FFMA.FTZ R54, R54, R76, R9 ;  /* 0x0000004c36367223 */ /* 0x000fe20000010009 */
[----:B------:R-:W-:Y:S01]  /*a8e0*/  PRMT R76, RZ, 0x5410, R34 ;  /* 0x00005410ff4c7816 */ /* 0x000fe20000000022 */
[----:B------:R-:W-:-:S02]  /*a8f0*/  FMUL.FTZ R81, R85, R104 ;  /* 0x0000006855517220 */ /* 0x000fc40000410000 */
[----:B------:R-:W-:Y:S01]  /*a900*/  FFMA.FTZ R110, R110, R79, R17 ;  /* 0x0000004f6e6e7223 */ /* 0x000fe20000010011 */
[----:B------:R-:W-:Y:S01]  /*a910*/  PRMT R79, RZ, 0x5410, R30 ;  /* 0x00005410ff4f7816 */ /* 0x000fe2000000001e */
[----:B------:R-:W-:Y:S01]  /*a920*/  FFMA.FTZ R53, R53, R76, R6 ;  /* 0x0000004c35357223 */ /* 0x000fe20000010006 */
[----:B------:R-:W-:Y:S01]  /*a930*/  PRMT R76, RZ, 0x7610, R34 ;  /* 0x00007610ff4c7816 */ /* 0x000fe20000000022 */
[----:B------:R-:W-:Y:S02]  /*a940*/  FMUL.FTZ R78, R85, R50 ;  /* 0x00000032554e7220 */ /* 0x000fe40000410000 */
[----:B------:R-:W-:Y:S01]  /*a950*/  FFMA.FTZ R81, R81, R79, R14 ;  /* 0x0000004f51517223 */ /* 0x000fe2000001000e */
[----:B------:R-:W-:Y:S01]  /*a960*/  PRMT R79, RZ, 0x7610, R30 ;  /* 0x00007610ff4f7816 */ /* 0x000fe2000000001e */
[C---:B------:R-:W-:Y:S02]  /*a970*/  FMUL.FTZ R106, R85.reuse, R106 ;  /* 0x0000006a556a7220 */ /* 0x040fe40000410000 */
[----:B------:R-:W-:Y:S01]  /*a980*/  FFMA.FTZ R76, R78, R76, R7 ;  /* 0x0000004c4e4c7223 */ /* 0x000fe20000010007 */
[----:B------:R-:W-:Y:S01]  /*a990*/  PRMT R78, RZ, 0x5410, R33 ;  /* 0x00005410ff4e7816 */ /* 0x000fe20000000021 */
[----:B------:R-:W-:Y:S01]  /*a9a0*/  FFMA.FTZ R106, R106, R79, R15 ;  /* 0x0000004f6a6a7223 */ /* 0x000fe2000001000f */
[----:B------:R-:W-:Y:S01]  /*a9b0*/  PRMT R79, RZ, 0x5410, R29 ;  /* 0x00005410ff4f7816 */ /* 0x000fe2000000001d */
[----:B------:R-:W-:-:S02]  /*a9c0*/  FMUL.FTZ R73, R85, R46 ;  /* 0x0000002e55497220 */ /* 0x000fc40000410000 */
[----:B------:R-:W-:Y:S02]  /*a9d0*/  FMUL.FTZ R55, R85, R82 ;  /* 0x0000005255377220 */ /* 0x000fe40000410000 */
[----:B------:R-:W-:Y:S01]  /*a9e0*/  FFMA.FTZ R73, R73, R78, R4 ;  /* 0x0000004e49497223 */ /* 0x000fe20000010004 */
[----:B------:R-:W-:Y:S01]  /*a9f0*/  PRMT R78, RZ, 0x7610, R33 ;  /* 0x00007610ff4e7816 */ /* 0x000fe20000000021 */
[----:B------:R-:W-:Y:S01]  /*aa00*/  FFMA.FTZ R79, R55, R79, R12 ;  /* 0x0000004f374f7223 */ /* 0x000fe2000001000c */
[----:B------:R-:W-:Y:S01]  /*aa10*/  PRMT R55, RZ, 0x7610, R29 ;  /* 0x00007610ff377816 */ /* 0x000fe2000000001d */
[C---:B------:R-:W-:Y:S02]  /*aa20*/  FMUL.FTZ R80, R85.reuse, R52 ;  /* 0x0000003455507220 */ /* 0x040fe40000410000 */
[----:B------:R-:W-:Y:S02]  /*aa30*/  FMUL.FTZ R52, R85, R102 ;  /* 0x0000006655347220 */ /* 0x000fe40000410000 */
[----:B------:R-:W-:-:S02]  /*aa40*/  FFMA.FTZ R78, R80, R78, R5 ;  /* 0x0000004e504e7223 */ /* 0x000fc40000010005 */
[----:B------:R-:W-:Y:S01]  /*aa50*/  FFMA.FTZ R80, R52, R55, R13 ;  /* 0x0000003734507223 */ /* 0x000fe2000001000d */
[----:B------:R-:W-:Y:S01]  /*aa60*/  PRMT R52, RZ, 0x5410, R28 ;  /* 0x00005410ff347816 */ /* 0x000fe2000000001c */
        /* <DEDUP_REMOVED lines=8> */
[C---:B------:R-:W-:Y:S01]  /*aaf0*/  FMUL.FTZ R118, R85.reuse, R118 ;  /* 0x0000007655767220 */ /* 0x040fe20000410000 */
[----:B------:R-:W-:Y:S01]  /*ab00*/  F2FP.BF16.PACK_AB R45, R78, R73 ;  /* 0x000000494e2d723e */ /* 0x000fe200000010ff */
[----:B------:R-:W-:Y:S02]  /*ab10*/  FMUL.FTZ R69, R85, R90 ;  /* 0x0000005a55457220 */ /* 0x000fe40000410000 */
[----:B------:R-:W-:Y:S01]  /*ab20*/  FFMA.FTZ R88, R87, R44, R60 ;  /* 0x0000002c57587223 */ /* 0x000fe2000001003c */
[----:B------:R-:W-:Y:S01]  /*ab30*/  PRMT R44, RZ, 0x7610, R27 ;  /* 0x00007610ff2c7816 */ /* 0x000fe2000000001b */
[C---:B------:R-:W-:Y:S02]  /*ab40*/  FMUL.FTZ R47, R85.reuse, R86 ;  /* 0x00000056552f7220 */ /* 0x040fe40000410000 */
[----:B------:R-:W-:-:S02]  /*ab50*/  FMUL.FTZ R70, R85, R116 ;  /* 0x0000007455467220 */ /* 0x000fc40000410000 */
[----:B------:R-:W-:Y:S01]  /*ab60*/  FFMA.FTZ R89, R118, R44, R61 ;  /* 0x0000002c76597223 */ /* 0x000fe2000001003d */
[----:B------:R-:W-:Y:S01]  /*ab70*/  PRMT R44, RZ, 0x5410, R26 ;  /* 0x00005410ff2c7816 */ /* 0x000fe2000000001a */
[C---:B------:R-:W-:Y:S02]  /*ab80*/  FMUL.FTZ R50, R85.reuse, R114 ;  /* 0x0000007255327220 */ /* 0x040fe40000410000 */
[----:B------:R-:W-:Y:S02]  /*ab90*/  FMUL.FTZ R46, R85, R112 ;  /* 0x00000070552e7220 */ /* 0x000fe40000410000 */
[----:B------:R-:W-:Y:S01]  /*aba0*/  FFMA.FTZ R86, R69, R44, R58 ;  /* 0x0000002c45567223 */ /* 0x000fe2000001003a */
[----:B------:R-:W-:-:S05]  /*abb0*/  PRMT R44, RZ, 0x7610, R26 ;  /* 0x00007610ff2c7816 */ /* 0x000fca000000001a */
[----:B------:R-:W-:Y:S01]  /*abc0*/  FFMA.FTZ R87, R70, R44, R59 ;  /* 0x0000002c46577223 */ /* 0x000fe2000001003b */
[--C-:B------:R-:W-:Y:S02]  /*abd0*/  PRMT R44, RZ, 0x5410, R25.reuse ;  /* 0x00005410ff2c7816 */ /* 0x100fe40000000019 */
[----:B------:R-:W-:Y:S02]  /*abe0*/  LEA.HI.SX32 R70, R48, R71, 0x1d ;  /* 0x0000004730467211 */ /* 0x000fe400078feaff */
[----:B------:R-:W-:Y:S01]  /*abf0*/  F2FP.BF16.PACK_AB R48, R55, R52 ;  /* 0x000000343730723e */ /* 0x000fe200000010ff */
[----:B------:R-:W-:Y:S01]  /*ac00*/  FFMA.FTZ R84, R51, R44, R56 ;  /* 0x0000002c33547223 */ /* 0x000fe20000010038 */
[----:B------:R-:W-:Y:S02]  /*ac10*/  PRMT R44, RZ, 0x7610, R25 ;  /* 0x00007610ff2c7816 */ /* 0x000fe40000000019 */
[----:B------:R-:W-:Y:S02]  /*ac20*/  F2FP.BF16.PACK_AB R51, R110, R83 ;  /* 0x000000536e33723e */ /* 0x000fe400000010ff */
[----:B------:R-:W-:Y:S01]  /*ac30*/  F2FP.BF16.PACK_AB R55, R89, R88 ;  /* 0x000000585937723e */ /* 0x000fe200000010ff */
[----:B------:R-:W-:Y:S01]  /*ac40*/  FFMA.FTZ R85, R50, R44, R57 ;  /* 0x0000002c32557223 */ /* 0x000fe20000010039 */
[----:B------:R-:W-:-:S02]  /*ac50*/  PRMT R44, RZ, 0x5410, R24 ;  /* 0x00005410ff2c7816 */ /* 0x000fc40000000018 */
[----:B------:R-:W-:-:S03]  /*ac60*/  F2FP.BF16.PACK_AB R50, R106, R81 ;  /* 0x000000516a32723e */ /* 0x000fc600000010ff */
[----:B------:R-:W-:Y:S01]  /*ac70*/  FFMA.FTZ R69, R47, R44, R18 ;  /* 0x0000002c2f457223 */ /* 0x000fe20000010012 */
[----:B------:R-:W-:Y:S02]  /*ac80*/  PRMT R44, RZ, 0x7610, R24 ;  /* 0x00007610ff2c7816 */ /* 0x000fe40000000018 */
[----:B------:R-:W-:Y:S02]  /*ac90*/  F2FP.BF16.PACK_AB R47, R54, R49 ;  /* 0x00000031362f723e */ /* 0x000fe400000010ff */
[----:B------:R-:W-:Y:S01]  /*aca0*/  F2FP.BF16.PACK_AB R49, R80, R79 ;  /* 0x0000004f5031723e */ /* 0x000fe200000010ff */
[----:B------:R-:W-:Y:S01]  /*acb0*/  FFMA.FTZ R82, R46, R44, R19 ;  /* 0x0000002c2e527223 */ /* 0x000fe20000010013 */
[----:B------:R-:W-:Y:S01]  /*acc0*/  F2FP.BF16.PACK_AB R44, R72, R77 ;  /* 0x0000004d482c723e */ /* 0x000fe200000010ff */
[----:B------:R-:W-:Y:S01]  /*acd0*/  IMAD.MOV.U32 R77, RZ, RZ, 0x10 ;  /* 0x00000010ff4d7424 */ /* 0x000fe200078e00ff */
[----:B------:R-:W-:Y:S02]  /*ace0*/  F2FP.BF16.PACK_AB R46, R76, R53 ;  /* 0x000000354c2e723e */ /* 0x000fe400000010ff */
[----:B------:R-:W-:-:S02]  /*acf0*/  IADD3 R72, R70, 0x20, RZ ;  /* 0x0000002046487810 */ /* 0x000fc40007ffe0ff */
[C---:B------:R-:W-:Y:S01]  /*ad00*/  IADD3 R76, R70.reuse, 0x40, RZ ;  /* 0x00000040464c7810 */ /* 0x040fe20007ffe0ff */
[-C--:B------:R-:W-:Y:S01]  /*ad10*/  IMAD.WIDE.U32 R70, R70, R77.reuse, c[0x0][0x208] ;  /* 0x0000820046467625 */ /* 0x080fe200078e004d */
[----:B------:R-:W-:Y:S02]  /*ad20*/  F2FP.BF16.PACK_AB R54, R87, R86 ;  /* 0x000000565736723e */ /* 0x000fe400000010ff */
[----:B------:R-:W-:Y:S01]  /*ad30*/  F2FP.BF16.PACK_AB R53, R85, R84 ;  /* 0x000000545535723e */ /* 0x000fe200000010ff */
[----:B------:R-:W-:Y:S01]  /*ad40*/  IMAD.WIDE.U32 R72, R72, R77, c[0x0][0x208] ;  /* 0x0000820048487625 */ /* 0x000fe200078e004d */
[----:B------:R-:W-:Y:S01]  /*ad50*/  F2FP.BF16.PACK_AB R52, R82, R69 ;  /* 0x000000455234723e */ /* 0x000fe200000010ff */
[----:B------:R0:W-:Y:S02]  /*ad60*/  STG.E.128 [R70.64], R44 ;  /* 0x0000002c46007986 */ /* 0x0001e4000c101d06 */
[----:B------:R-:W-:Y:S02]  /*ad70*/  IMAD.WIDE.U32 R76, R76, R77, c[0x0][0x208] ;  /* 0x000082004c4c7625 */ /* 0x000fe400078e004d */
[----:B------:R0:W-:Y:S04]  /*ad80*/  STG.E.128 [R72.64], R48 ;  /* 0x0000003048007986 */ /* 0x0001e8000c101d06 */
[----:B------:R0:W-:Y:S02]  /*ad90*/  STG.E.128 [R76.64], R52 ;  /* 0x000000344c007986 */ /* 0x0001e4000c101d06 */
.L_x_1454:
[----:B-1----:R-:W-:Y:S05]  /*ada0*/  BSYNC B1 ;  /* 0x0000000000017941 */ /* 0x002fea0003800000 */
.L_x_1453:
[----:B0-----:R-:W-:-:S05]  /*adb0*/  MOV R45, c[0x0][0x160] ;  /* 0x00005800002d7a02 */ /* 0x001fca0000000f00 */
[----:B------:R-:W-:-:S05]  /*adc0*/  IMAD R0, R45, 0x4, R0 ;  /* 0x000000042d007824 */ /* 0x000fca00078e0200 */
[----:B------:R-:W-:-:S13]  /*add0*/  ISETP.GE.AND P0, PT, R0, c[0x0][0x164], PT ;  /* 0x0000590000007a0c */ /* 0x000fda0003f06270 */
[----:B-----5:R-:W-:Y:S01]  /*ade0*/  @P0 CALL.REL.NOINC `(.L_x_1455) ;  /* 0x0000001000000944 */ /* 0x020fe20003c00000 */
[----:B------:R-:W-:Y:S05]  /*adf0*/  BRA `(.L_x_1456) ;  /* 0xffff5a9000007947 */ /* 0x000fea000383ffff */
.L_x_1455:
[----:B------:R-:W-:Y:S05]  /*ae00*/  BSYNC B0 ;  /* 0x0000000000007941 */ /* 0x000fea0003800000 */
.L_x_1204:
[----:B------:R-:W-:Y:S05]  /*ae10*/  EXIT ;  /* 0x000000000000794d */ /* 0x000fea0003800000 */
.L_x_1451:
[----:B------:R-:W-:Y:S01]  /*ae20*/  IMAD.MOV.U32 R72, RZ, RZ, 0x1 ;  /* 0x00000001ff487424 */ /* 0x000fe200078e00ff */
[----:B0-----:R-:W-:Y:S01]  /*ae30*/  MOV R44, 0xae70 ;  /* 0x0000ae70002c7802 */ /* 0x001fe20000000f00 */
[----:B------:R-:W-:Y:S02]  /*ae40*/  IMAD.MOV.U32 R46, RZ, RZ, 0x1f ;  /* 0x0000001fff2e7424 */ /* 0x000fe400078e00ff */
[----:B------:R-:W-:Y:S02]  /*ae50*/  IMAD.MOV.U32 R47, RZ, RZ, -0x1 ;  /* 0xffffffffff2f7424 */ /* 0x000fe400078e00ff */
[----:B-----5:R-:W-:Y:S05]  /*ae60*/  CALL.REL.NOINC `($__internal_11_$__cuda_sm70_shflsync_bfly_p) ;  /* 0x0000069000007944 */ /* 0x020fea0003c00000 */
[----:B-1----:R-:W-:Y:S01]  /*ae70*/  MOV R44, R72 ;  /* 0x00000048002c7202 */ /* 0x002fe20000000f00 */
[----:B0-----:R-:W-:Y:S05]  /*ae80*/  BRA `(.L_x_1457) ;  /* 0xfffff20000007947 */ /* 0x001fea000383ffff */
.L_x_1452:
[----:B------:R-:W-:Y:S01]  /*ae90*/  IMAD.MOV.U32 R72, RZ, RZ, 0x2 ;  /* 0x00000002ff487424 */ /* 0x000fe200078e00ff */
[----:B------:R-:W-:Y:S01]  /*aea0*/  MOV R44, 0xaee0 ;  /* 0x0000aee0002c7802 */ /* 0x000fe20000000f00 */
[----:B------:R-:W-:Y:S02]  /*aeb0*/  IMAD.MOV.U32 R46, RZ, RZ, 0x1f ;  /* 0x0000001fff2e7424 */ /* 0x000fe400078e00ff */
[----:B------:R-:W-:Y:S02]  /*aec0*/  IMAD.MOV.U32 R47, RZ, RZ, -0x1 ;  /* 0xffffffffff2f7424 */ /* 0x000fe400078e00ff */
[----:B-----5:R-:W-:Y:S05]  /*aed0*/  CALL.REL.NOINC `($__internal_11_$__cuda_sm70_shflsync_bfly_p) ;  /* 0x0000062000007944 */ /* 0x020fea0003c00000 */
[----:B0-----:R-:W-:Y:S01]  /*aee0*/  HFMA2.MMA R46, -RZ, RZ, 0, 1.847743988037109375e-06 ;  /* 0x0000001fff2e7435 */ /* 0x001fe200000001ff */
[----:B-1----:R-:W-:Y:S01]  /*aef0*/  FADD.FTZ R85, R85, R72 ;  /* 0x0000004855557221 */ /* 0x002fe20000010000 */
[----:B------:R-:W-:Y:S01]  /*af00*/  MOV R44, 0xaf40 ;  /* 0x0000af40002c7802 */ /* 0x000fe20000000f00 */
[----:B------:R-:W-:-:S02]  /*af10*/  IMAD.MOV.U32 R72, RZ, RZ, 0x4 ;  /* 0x00000004ff487424 */ /* 0x000fc400078e00ff */
[----:B------:R-:W-:Y:S02]  /*af20*/  IMAD.MOV.U32 R47, RZ, RZ, -0x1 ;  /* 0xffffffffff2f7424 */ /* 0x000fe400078e00ff */
[----:B------:R-:W-:Y:S05]  /*af30*/  CALL.REL.NOINC `($__internal_11_$__cuda_sm70_shflsync_bfly_p) ;  /* 0x000005c000007944 */ /* 0x000fea0003c00000 */
[----:B01----:R-:W-:Y:S01]  /*af40*/  FADD.FTZ R85, R85, R72 ;  /* 0x0000004855557221 */ /* 0x003fe20000010000 */
[----:B------:R-:W-:Y:S01]  /*af50*/  MOV R44, 0xafa0 ;  /* 0x0000afa0002c7802 */ /* 0x000fe20000000f00 */
[----:B------:R-:W-:Y:S02]  /*af60*/  IMAD.MOV.U32 R72, RZ, RZ, 0x8 ;  /* 0x00000008ff487424 */ /* 0x000fe400078e00ff */
[----:B------:R-:W-:Y:S02]  /*af70*/  IMAD.MOV.U32 R46, RZ, RZ, 0x1f ;  /* 0x0000001fff2e7424 */ /* 0x000fe400078e00ff */
[----:B------:R-:W-:Y:S02]  /*af80*/  IMAD.MOV.U32 R47, RZ, RZ, -0x1 ;  /* 0xffffffffff2f7424 */ /* 0x000fe400078e00ff */
[----:B------:R-:W-:Y:S05]  /*af90*/  CALL.REL.NOINC `($__internal_11_$__cuda_sm70_shflsync_bfly_p) ;  /* 0x0000056000007944 */ /* 0x000fea0003c00000 */
[----:B01----:R-:W-:Y:S01]  /*afa0*/  FADD.FTZ R85, R85, R72 ;  /* 0x0000004855557221 */ /* 0x003fe20000010000 */
[----:B------:R-:W-:Y:S01]  /*afb0*/  MOV R72, 0x10 ;  /* 0x0000001000487802 */ /* 0x000fe20000000f00 */
[----:B------:R-:W-:Y:S01]  /*afc0*/  IMAD.MOV.U32 R46, RZ, RZ, 0x1f ;  /* 0x0000001fff2e7424 */ /* 0x000fe200078e00ff */
[----:B------:R-:W-:Y:S01]  /*afd0*/  MOV R44, 0xb000 ;  /* 0x0000b000002c7802 */ /* 0x000fe20000000f00 */
[----:B------:R-:W-:-:S02]  /*afe0*/  IMAD.MOV.U32 R47, RZ, RZ, -0x1 ;  /* 0xffffffffff2f7424 */ /* 0x000fc400078e00ff */
[----:B------:R-:W-:Y:S05]  /*aff0*/  CALL.REL.NOINC `($__internal_11_$__cuda_sm70_shflsync_bfly_p) ;  /* 0x0000050000007944 */ /* 0x000fea0003c00000 */
[----:B-1----:R-:W-:Y:S02]  /*b000*/  FADD.FTZ R72, R85, R72 ;  /* 0x0000004855487221 */ /* 0x002fe40000010000 */
[----:B0-----:R-:W-:-:S02]  /*b010*/  IMAD.MOV.U32 R46, RZ, RZ, 0x1f ;  /* 0x0000001fff2e7424 */ /* 0x001fc400078e00ff */
        /* <DEDUP_REMOVED lines=48> */
[----:B------:R-:W-:Y:S01]  /*b320*/  FFMA.FTZ R44, R47, R47, R44 ;  /* 0x0000002f2f2c7223 */ /* 0x000fe2000001002c */
[----:B------:R-:W-:-:S03]  /*b330*/  MOV R47, 0xffffffff ;  /* 0xffffffff002f7802 */ /* 0x000fc60000000f00 */
[----:B------:R-:W-:Y:S01]  /*b340*/  FFMA.FTZ R85, R45, R45, R44 ;  /* 0x0000002d2d557223 */ /* 0x000fe2000001002c */
[----:B------:R-:W-:Y:S02]  /*b350*/  MOV R44, 0xb370 ;  /* 0x0000b370002c7802 */ /* 0x000fe40000000f00 */
[----:B------:R-:W-:Y:S05]  /*b360*/  CALL.REL.NOINC `($__internal_11_$__cuda_sm70_shflsync_bfly_p) ;  /* 0x0000019000007944 */ /* 0x000fea0003c00000 */
[----:B01----:R-:W-:Y:S01]  /*b370*/  FADD.FTZ R85, R85, R72 ;  /* 0x0000004855557221 */ /* 0x003fe20000010000 */
[----:B------:R-:W-:Y:S01]  /*b380*/  MOV R44, 0xb3d0 ;  /* 0x0000b3d0002c7802 */ /* 0x000fe20000000f00 */
[----:B------:R-:W-:Y:S02]  /*b390*/  IMAD.MOV.U32 R72, RZ, RZ, 0x2 ;  /* 0x00000002ff487424 */ /* 0x000fe400078e00ff */
[----:B------:R-:W-:Y:S02]  /*b3a0*/  IMAD.MOV.U32 R46, RZ, RZ, 0x1f ;  /* 0x0000001fff2e7424 */ /* 0x000fe400078e00ff */
[----:B------:R-:W-:Y:S02]  /*b3b0*/  IMAD.MOV.U32 R47, RZ, RZ, -0x1 ;  /* 0xffffffffff2f7424 */ /* 0x000fe400078e00ff */
[----:B------:R-:W-:Y:S05]  /*b3c0*/  CALL.REL.NOINC `($__internal_11_$__cuda_sm70_shflsync_bfly_p) ;  /* 0x0000013000007944 */ /* 0x000fea0003c00000 */
        /* <DEDUP_REMOVED lines=18> */
[----:B01----:R-:W-:Y:S05]  /*b4f0*/  BRA `(.L_x_1458) ;  /* 0xffffefd000007947 */ /* 0x003fea000383ffff */
        .weak           $__internal_11_$__cuda_sm70_shflsync_bfly_p
        .type           $__internal_11_$__cuda_sm70_shflsync_bfly_p,@function
        .size           $__internal_11_$__cuda_sm70_shflsync_bfly_p,(.L_x_22179 - $__internal_11_$__cuda_sm70_shflsync_bfly_p)
$__internal_11_$__cuda_sm70_shflsync_bfly_p:
[----:B------:R-:W-:Y:S01]  /*b500*/  IMAD.MOV.U32 R45, RZ, RZ, 0x0 ;  /* 0x00000000ff2d7424 */ /* 0x000fe200078e00ff */
[----:B------:R-:W-:Y:S04]  /*b510*/  WARPSYNC R47 ;  /* 0x0000002f00007348 */ /* 0x000fe80003800000 */
[----:B------:R0:W1:Y:S01]  /*b520*/  SHFL.BFLY PT, R72, R85, R72, R46 ;  /* 0x0c00004855487389 */ /* 0x00006200000e002e */
[----:B------:R-:W-:Y:S05]  /*b530*/  RET.REL.NODEC R44 `(_ZN10layer_norm13ln_fwd_kernelINS_13Kernel_traitsI13__nv_bfloat16S2_S2_S2_fjLj768ELj1ELj4ELj1ELj16ENS_18Kernel_traits_baseILj768ES2_S2_S2_S2_fjLj128EEEEELb1ELb0ELb1ELb1EEEvNS_9FwdParamsE) ;  /* 0xffff4ac02c007950 */ /* 0x000fea0003c3ffff */
.L_x_1459:
        /* <DEDUP_REMOVED lines=12> */
.L_x_22179:


//--------------------- .text._ZN10layer_norm13ln_fwd_kernelINS_13Kernel_traitsI13__nv_bfloat16S2_S2_S2_fjLj768ELj1ELj4ELj1ELj16ENS_18Kernel_traits_baseILj768ES2_S2_S2_S2_fjLj128EEEEELb1ELb1ELb0ELb0EEEvNS_9FwdParamsE --------------------------
	.section	.text._ZN10layer_norm13ln_fwd_kernelINS_13Kernel_traitsI13__nv_bfloat16S2_S2_S2_fjLj768ELj1ELj4ELj1ELj16ENS_18Kernel_traits_baseILj768ES2_S2_S2_S2_fjLj128EEEEELb1ELb1ELb0ELb0EEEvNS_9FwdParamsE,"ax",@progbits
	.sectioninfo	@"SHI_REGISTERS=128"
	.align	128
        .global         _ZN10layer_norm13ln_fwd_kernelINS_13Kernel_traitsI13__nv_bfloat16S2_S2_S2_fjLj768ELj1ELj4ELj1ELj16ENS_18Kernel_traits_baseILj768ES2_S2_S2_S2_fjLj128EEEEELb1ELb1ELb0ELb0EEEvNS_9FwdParamsE
        .type           _ZN10layer_norm13ln_fwd_kernelINS_13Kernel_traitsI13__nv_bfloat16S2_S2_S2_fjLj768ELj1ELj4ELj1ELj16ENS_18Kernel_traits_baseILj768ES2_S2_S2_S2_fjLj128EEEEELb1ELb1ELb0ELb0EEEvNS_9FwdParamsE,@function
        .size           _ZN10layer_norm13ln_fwd_kernelINS_13Kernel_traitsI13__nv_bfloat16S2_S2_S2_fjLj768ELj1ELj4ELj1ELj16ENS_18Kernel_traits_baseILj768ES2_S2_S2_S2_fjLj128EEEEELb1ELb1ELb0ELb0EEEvNS_9FwdParamsE,(.L_x_22180 - _ZN10layer_norm13ln_fwd_kernelINS_13Kernel_traitsI13__nv_bfloat16S2_S2_S2_fjLj768ELj1ELj4ELj1ELj16ENS_18Kernel_traits_baseILj768ES2_S2_S2_S2_fjLj128EEEEELb1ELb1ELb0ELb0EEEvNS_9FwdParamsE)
        .other          _ZN10layer_norm13ln_fwd_kernelINS_13Kernel_traitsI13__nv_bfloat16S2_S2_S2_fjLj768ELj1ELj4ELj1ELj16ENS_18Kernel_traits_baseILj768ES2_S2_S2_S2_fjLj128EEEEELb1ELb1ELb0ELb0EEEvNS_9FwdParamsE,@"STO_CUDA_ENTRY STV_DEFAULT"
_ZN10layer_norm13ln_fwd_kernelINS_13Kernel_traitsI13__nv_bfloat16S2_S2_S2_fjLj768ELj1ELj4ELj1ELj16ENS_18Kernel_traits_baseILj768ES2_S2_S2_S2_fjLj128EEEEELb1ELb1ELb0ELb0EEEvNS_9FwdParamsE:
.text._ZN10layer_norm13ln_fwd_kernelINS_13Kernel_traitsI13__nv_bfloat16S2_S2_S2_fjLj768ELj1ELj4ELj1ELj16ENS_18Kernel_traits_baseILj768ES2_S2_S2_S2_fjLj128EEEEELb1ELb1ELb0ELb0EEEvNS_9FwdParamsE:
        /* <DEDUP_REMOVED lines=17> */
[----:B-1----:R-:W-:-:S04]  /*0110*/  IMAD R0, R13, c[0x0][0x0], R12 ;  /* 0x000000000d007a24 */ /* 0x002fc800078e020c */
[----:B------:R-:W-:Y:S01]  /*0120*/  IMAD.WIDE.U32 R8, R0, -0x326172a9, RZ ;  /* 0xcd9e8d5700087825 */ /* 0x000fe200078e00ff */
        /* <DEDUP_REMOVED lines=13> */
[----:B------:R-:W-:Y:S02]  /*0200*/  UIADD3 UR10, UR5, -0x4498517b, URZ ;  /* 0xbb67ae85050a7890 */ /* 0x000fe4000fffe03f */
[----:B------:R-:W-:-:S02]  /*0210*/  UIADD3 UR12, UR5, 0x76cf5d0a, URZ ;  /* 0x76cf5d0a050c7890 */ /* 0x000fc4000fffe03f */
[----:B------:R-:W-:Y:S01]  /*0220*/  IMAD.WIDE.U32 R10, R10, -0x326172a9, RZ ;  /* 0xcd9e8d570a0a7825 */ /* 0x000fe200078e00ff */
[----:B------:R-:W-:Y:S01]  /*0230*/  UIADD3 UR14, UR5, 0x32370b8f, URZ ;  /* 0x32370b8f050e7890 */ /* 0x000fe2000fffe03f */
[----:B------:R-:W-:Y:S01]  /*0240*/  LOP3.LUT R9, R5, UR10, R6, 0x96, !PT ;  /* 0x0000000a05097c12 */ /* 0x000fe2000f8e9606 */
[----:B------:R-:W-:Y:S02]  /*0250*/  UIADD3 UR15, UR4, 0x78dde6e4, URZ ;  /* 0x78dde6e4040f7890 */ /* 0x000fe4000fffe03f */
[----:B------:R-:W-:Y:S01]  /*0260*/  LOP3.LUT R6, R11, UR9, R8, 0x96, !PT ;  /* 0x000000090b067c12 */ /* 0x000fe2000f8e9608 */
[----:B------:R-:W-:Y:S01]  /*0270*/  UIADD3 UR16, UR5, -0x126145ec, URZ ;  /* 0xed9eba1405107890 */ /* 0x000fe2000fffe03f */
[----:B------:R-:W-:Y:S01]  /*0280*/  IMAD.WIDE.U32 R8, R9, -0x326172a9, RZ ;  /* 0xcd9e8d5709087825 */ /* 0x000fe200078e00ff */
[----:B------:R-:W-:Y:S02]  /*0290*/  UIADD3 UR18, UR5, -0x56f99767, URZ ;  /* 0xa906689905127890 */ /* 0x000fe4000fffe03f */
[----:B------:R-:W-:Y:S01]  /*02a0*/  UIADD3 UR17, UR4, 0x1715609d, URZ ;  /* 0x1715609d04117890 */ /* 0x000fe2000fffe03f */
[----:B------:R-:W-:Y:S01]  /*02b0*/  IMAD.WIDE.U32 R6, R6, -0x2daee0ad, RZ ;  /* 0xd2511f5306067825 */ /* 0x000fe200078e00ff */
[----:B------:R-:W-:Y:S01]  /*02c0*/  LOP3.LUT R5, R9, UR11, R10, 0x96, !PT ;  /* 0x0000000b09057c12 */ /* 0x000fe2000f8e960a */
[----:B------:R-:W-:-:S02]  /*02d0*/  UIADD3 UR20, UR5, 0x646e171e, URZ ;  /* 0x646e171e05147890 */ /* 0x000fc4000fffe03f */
[----:B------:R-:W-:Y:S01]  /*02e0*/  UIADD3 UR19, UR4, -0x4ab325aa, URZ ;  /* 0xb54cda5604137890 */ /* 0x000fe2000fffe03f */
        /* <DEDUP_REMOVED lines=17> */
[----:B------:R-:W-:Y:S02]  /*0400*/  LOP3.LUT R9, R5, UR18, R6, 0x96, !PT ;  /* 0x0000001205097c12 */ /* 0x000fe4000f8e9606 */
[----:B------:R-:W-:Y:S02]  /*0410*/  MOV R5, c[0x0][0x168] ;  /* 0x00005a0000057a02 */ /* 0x000fe40000000f00 */
[----:B------:R-:W-:Y:S01]  /*0420*/  LOP3.LUT R6, R11, UR17, R8, 0x96, !PT ;  /* 0x000000110b067c12 */ /* 0x000fe2000f8e9608 */
[----:B------:R-:W-:Y:S01]  /*0430*/  IMAD.WIDE.U32 R8, R9, -0x326172a9, RZ ;  /* 0xcd9e8d5709087825 */ /* 0x000fe200078e00ff */
[----:B------:R-:W-:-:S03]  /*0440*/  SHF.R.S32.HI R5, RZ, 0x1f, R5 ;  /* 0x0000001fff057819 */ /* 0x000fc60000011405 */
[----:B------:R-:W-:Y:S01]  /*0450*/  IMAD.WIDE.U32 R6, R6, -0x2daee0ad, RZ ;  /* 0xd2511f5306067825 */ /* 0x000fe200078e00ff */
[----:B------:R-:W-:-:S04]  /*0460*/  LOP3.LUT R30, R9, UR19, R10, 0x96, !PT ;  /* 0x00000013091e7c12 */ /* 0x000fc8000f8e960a */
[----:B------:R-:W-:Y:S01]  /*0470*/  LOP3.LUT R48, R7, UR20, R4, 0x96, !PT ;  /* 0x0000001407307c12 */ /* 0x000fe2000f8e9604 */
[----:B------:R-:W-:Y:S01]  /*0480*/  IMAD.WIDE.U32 R30, R30, -0x2daee0ad, RZ ;  /* 0xd2511f531e1e7825 */ /* 0x000fe200078e00ff */
[----:B------:R-:W-:Y:S02]  /*0490*/  LEA.HI R4, R5, c[0x0][0x168], RZ, 0x3 ;  /* 0x00005a0005047a11 */ /* 0x000fe400078f18ff */
[----:B------:R-:W-:Y:S01]  /*04a0*/  LOP3.LUT R5, R16, 0x1f, RZ, 0x3c, !PT ;  /* 0x0000001f10057812 */ /* 0x000fe200078e3cff */
[----:B------:R-:W-:Y:S01]  /*04b0*/  IMAD.WIDE.U32 R48, R48, -0x326172a9, RZ ;  /* 0xcd9e8d5730307825 */ /* 0x000fe200078e00ff */
[----:B------:R-:W-:Y:S02]  /*04c0*/  LOP3.LUT R25, R31, UR22, R6, 0x96, !PT ;  /* 0x000000161f197c12 */ /* 0x000fe4000f8e9606 */
[----:B------:R-:W-:Y:S02]  /*04d0*/  LEA.HI.SX32 R4, R4, R5, 0x1d ;  /* 0x0000000504047211 */ /* 0x000fe400078feaff */
[----:B------:R-:W-:Y:S01]  /*04e0*/  LOP3.LUT R29, R49, UR21, R8, 0x96, !PT ;  /* 0x00000015311d7c12 */ /* 0x000fe2000f8e9608 */
[----:B------:R-:W-:Y:S01]  /*04f0*/  IMAD.HI.U32 R53, R25, -0x326172a9, RZ ;  /* 0xcd9e8d5719357827 */ /* 0x000fe200078e00ff */
[----:B------:R-:W-:-:S02]  /*0500*/  LOP3.LUT P4, RZ, R4, 0xffffffe0, RZ, 0xc0, !PT ;  /* 0xffffffe004ff7812 */ /* 0x000fc4000788c0ff */
[----:B------:R-:W-:Y:S01]  /*0510*/  SHF.R.U32.HI R5, RZ, 0x5, R12 ;  /* 0x00000005ff057819 */ /* 0x000fe2000001160c */
[----:B------:R-:W-:Y:S01]  /*0520*/  IMAD.HI.U32 R51, R29, -0x2daee0ad, RZ ;  /* 0xd2511f531d337827 */ /* 0x000fe200078e00ff */
[C---:B------:R-:W-:Y:S02]  /*0530*/  ISETP.GE.U32.AND P3, PT, R4.reuse, 0x40, PT ;  /* 0x000000400400780c */ /* 0x040fe40003f66070 */
[----:B------:R-:W-:Y:S01]  /*0540*/  ISETP.GE.U32.AND P2, PT, R4, 0x60, PT ;  /* 0x000000600400780c */ /* 0x000fe20003f46070 */
[----:B------:R-:W-:Y:S01]  /*0550*/  IMAD R5, R13, 0x4, R5 ;  /* 0x000000040d057824 */ /* 0x000fe200078e0205 */
[----:B------:R-:W-:Y:S02]  /*0560*/  P2R R26, PR, RZ, 0x10 ;  /* 0x00000010ff1a7803 */ /* 0x000fe40000000000 */
        /* <DEDUP_REMOVED lines=9> */
[C---:B------:R-:W-:Y:S02]  /*0600*/  @P0 LEA.HI.X R7, R16.reuse, c[0x0][0x21c], RZ, 0x4, P1 ;  /* 0x0000870010070a11 */ /* 0x040fe400008f24ff */
[----:B------:R-:W-:-:S03]  /*0610*/  LEA R44, P1, R16, c[0x0][0x1c8], 0x4 ;  /* 0x00007200102c7a11 */ /* 0x000fc600078220ff */
[----:B------:R0:W5:Y:S01]  /*0620*/  @P0 LDG.E.128 R20, [R6.64] ;  /* 0x0000000606140981 */ /* 0x000162000c1e1d00 */
[----:B------:R-:W-:-:S06]  /*0630*/  LEA.HI.X R45, R16, c[0x0][0x1cc], RZ, 0x4, P1 ;  /* 0x00007300102d7a11 */ /* 0x000fcc00008f24ff */
[----:B------:R-:W5:Y:S01]  /*0640*/  LDG.E.128 R44, [R44.64] ;  /* 0x000000062c2c7981 */ /* 0x000f62000c1e1d00 */
[----:B------:R-:W-:Y:S01]  /*0650*/  LOP3.LUT R16, R16, 0x20, RZ, 0xfc, !PT ;  /* 0x0000002010107812 */ /* 0x000fe200078efcff */
[----:B------:R-:W-:Y:S01]  /*0660*/  @!P0 CS2R R20, SRZ ;  /* 0x0000000000148805 */ /* 0x000fe2000001ff00 */
[----:B------:R-:W-:Y:S02]  /*0670*/  @!P0 CS2R R22, SRZ ;  /* 0x0000000000168805 */ /* 0x000fe4000001ff00 */
.L_x_1461:
[----:B0-----:R-:W-:Y:S05]  /*0680*/  BSYNC B0 ;  /* 0x0000000000007941 */ /* 0x001fea0003800000 */
.L_x_1460:
        /* <DEDUP_REMOVED lines=16> */
.L_x_1463:
[----:B0-----:R-:W-:Y:S05]  /*0790*/  BSYNC B0 ;  /* 0x0000000000007941 */ /* 0x001fea0003800000 */
.L_x_1462:
        /* <DEDUP_REMOVED lines=15> */
.L_x_1465:
[----:B0-----:R-:W-:Y:S05]  /*0890*/  BSYNC B0 ;  /* 0x0000000000007941 */ /* 0x001fea0003800000 */
.L_x_1464:
[----:B------:R-:W-:Y:S02]  /*08a0*/  ISETP.GE.AND P0, PT, R5, c[0x0][0x164], PT ;  /* 0x0000590005007a0c */ /* 0x000fe40003f06270 */
[----:B------:R-:W-:Y:S02]  /*08b0*/  LOP3.LUT R53, R53, UR23, R48, 0x96, !PT ;  /* 0x0000001735357c12 */ /* 0x000fe4000f8e9630 */
[----:B------:R-:W-:-:S09]  /*08c0*/  LOP3.LUT R51, R51, UR24, R30, 0x96, !PT ;  /* 0x0000001833337c12 */ /* 0x000fd2000f8e961e */
[----:B------:R-:W-:Y:S05]  /*08d0*/  @P0 EXIT ;  /* 0x000000000000094d */ /* 0x000fea0003800000 */
[--C-:B-----5:R-:W-:Y:S01]  /*08e0*/  PRMT R101, RZ, 0x5410, R84.reuse ;  /* 0x00005410ff657816 */ /* 0x120fe20000000054 */
[----:B------:R-:W-:Y:S01]  /*08f0*/  IMAD R29, R29, -0x2daee0ad, RZ ;  /* 0xd2511f531d1d7824 */ /* 0x000fe200078e02ff */
[----:B------:R-:W-:Y:S01]  /*0900*/  PRMT R99, RZ, 0x7610, R84 ;  /* 0x00007610ff637816 */ /* 0x000fe20000000054 */
[----:B------:R-:W-:Y:S01]  /*0910*/  BSSY B0, `(.L_x_1466) ;  /* 0x00009de000007945 */ /* 0x000fe20003800000 */
[--C-:B------:R-:W-:Y:S01]  /*0920*/  PRMT R97, RZ, 0x5410, R85.reuse ;  /* 0x00005410ff617816 */ /* 0x100fe20000000055 */
[----:B------:R-:W-:Y:S01]  /*0930*/  ULDC.U8 UR8, c[0x0][0x1f0] ;  /* 0x00007c0000087ab9 */ /* 0x000fe20000000000 */
        /* <DEDUP_REMOVED lines=12> */
[----:B------:R-:W-:Y:S01]  /*0a00*/  IMAD.HI.U32 R17, R51, -0x326172a9, RZ ;  /* 0xcd9e8d5733117827 */ /* 0x000fe200078e00ff */
[--C-:B------:R-:W-:Y:S02]  /*0a10*/  PRMT R100, RZ, 0x5410, R20.reuse ;  /* 0x00005410ff647816 */ /* 0x100fe40000000014 */
[----:B------:R-:W-:Y:S02]  /*0a20*/  PRMT R98, RZ, 0x7610, R20 ;  /* 0x00007610ff627816 */ /* 0x000fe40000000014 */
[--C-:B------:R-:W-:Y:S02]  /*0a30*/  PRMT R96, RZ, 0x5410, R21.reuse ;  /* 0x00005410ff607816 */ /* 0x100fe40000000015 */
[----:B------:R-:W-:Y:S01]  /*0a40*/  PRMT R94, RZ, 0x7610, R21 ;  /* 0x00007610ff5e7816 */ /* 0x000fe20000000015 */
[----:B------:R-:W-:Y:S01]  /*0a50*/  IMAD.WIDE.U32 R20, R53, -0x2daee0ad, RZ ;  /* 0xd2511f5335147825 */ /* 0x000fe200078e00ff */
        /* <DEDUP_REMOVED lines=18> */
[----:B------:R-:W-:Y:S01]  /*0b80*/  IMAD.MOV.U32 R19, RZ, RZ, R20 ;  /* 0x000000ffff137224 */ /* 0x000fe200078e0014 */
[----:B------:R-:W-:-:S02]  /*0b90*/  LOP3.LUT R17, R17, UR25, R22, 0x96, !PT ;  /* 0x0000001911117c12 */ /* 0x000fc4000f8e9616 */
[--C-:B------:R-:W-:Y:S02]  /*0ba0*/  PRMT R125, RZ, 0x5410, R44.reuse ;  /* 0x00005410ff7d7816 */ /* 0x100fe4000000002c */
[----:B------:R-:W-:Y:S02]  /*0bb0*/  PRMT R124, RZ, 0x7610, R44 ;  /* 0x00007610ff7c7816 */ /* 0x000fe4000000002c */
[--C-:B------:R-:W-:Y:S02]  /*0bc0*/  PRMT R117, RZ, 0x5410, R40.reuse ;  /* 0x00005410ff757816 */ /* 0x100fe40000000028 */
[----:B------:R-:W-:Y:S02]  /*0bd0*/  PRMT R116, RZ, 0x7610, R40 ;  /* 0x00007610ff747816 */ /* 0x000fe40000000028 */
[----:B------:R-:W-:Y:S02]  /*0be0*/  PRMT R89, RZ, 0x5410, R87 ;  /* 0x00005410ff597816 */ /* 0x000fe40000000057 */
[----:B------:R-:W-:-:S02]  /*0bf0*/  PRMT R88, RZ, 0x5410, R23 ;  /* 0x00005410ff587816 */ /* 0x000fc40000000017 */
[----:B------:R-:W-:Y:S01]  /*0c00*/  PRMT R86, RZ, 0x7610, R23 ;  /* 0x00007610ff567816 */ /* 0x000fe20000000017 */
[----:B------:R-:W-:Y:S01]  /*0c10*/  IMAD R23, R51, -0x326172a9, RZ ;  /* 0xcd9e8d5733177824 */ /* 0x000fe200078e02ff */
[----:B------:R-:W-:Y:S02]  /*0c20*/  LOP3.LUT R18, R21, UR26, R29, 0x96, !PT ;  /* 0x0000001a15127c12 */ /* 0x000fe4000f8e961d */
[----:B------:R-:W-:Y:S01]  /*0c30*/  LOP3.LUT R22, R24, 0x3, RZ, 0xc0, !PT ;  /* 0x0000000318167812 */ /* 0x000fe200078ec0ff */
[----:B------:R-:W-:Y:S01]  /*0c40*/  IMAD.MOV.U32 R24, RZ, RZ, RZ ;  /* 0x000000ffff187224 */ /* 0x000fe200078e00ff */
        /* <DEDUP_REMOVED lines=29> */
.L_x_1650:
        /* <DEDUP_REMOVED lines=37> */
.L_x_1470:
[----:B0-----:R-:W-:Y:S02]  /*1070*/  IMAD.MOV.U32 R42, RZ, RZ, R23 ;  /* 0x000000ffff2a7224 */ /* 0x001fe400078e0017 */
.L_x_1471:
[----:B------:R-:W-:Y:S05]  /*1080*/  BSYNC B2 ;  /* 0x0000000000027941 */ /* 0x000fea0003800000 */
.L_x_1469:
        /* <DEDUP_REMOVED lines=16> */
.L_x_1475:
[----:B------:R-:W-:Y:S05]  /*1190*/  BSYNC B3 ;  /* 0x0000000000037941 */ /* 0x000fea0003800000 */
.L_x_1474:
        /* <DEDUP_REMOVED lines=44> */
.L_x_1473:
[----:B------:R-:W-:Y:S05]  /*1460*/  BSYNC B2 ;  /* 0x0000000000027941 */ /* 0x000fea0003800000 */
.L_x_1472:
[----:B------:R-:W0:Y:S01]  /*1470*/  I2F.U32 R22, R42 ;  /* 0x0000002a00167306 */ /* 0x000e220000201000 */
[----:B-----5:R-:W-:Y:S01]  /*1480*/  PRMT R47, RZ, 0x5410, R36 ;  /* 0x00005410ff2f7816 */ /* 0x020fe20000000024 */
[----:B------:R-:W-:Y:S01]  /*1490*/  IMAD.MOV.U32 R65, RZ, RZ, 0x2f800000 ;  /* 0x2f800000ff417424 */ /* 0x000fe200078e00ff */
[----:B------:R-:W-:Y:S01]  /*14a0*/  BSSY B2, `(.L_x_1476) ;  /* 0x0000016000027945 */ /* 0x000fe20003800000 */
[----:B------:R-:W-:Y:S02]  /*14b0*/  IADD3 R58, R53, 0x1, RZ ;  /* 0x00000001353a7810 */ /* 0x000fe40007ffe0ff */
[----:B------:R-:W-:-:S04]  /*14c0*/  FMUL.FTZ R47, R47, R70 ;  /* 0x000000462f2f7220 */ /* 0x000fc80000410000 */
[----:B------:R-:W-:Y:S02]  /*14d0*/  FMUL.FTZ R47, R47, c[0x0][0x1e8] ;  /* 0x00007a002f2f7a20 */ /* 0x000fe40000410000 */
[----:B0-----:R-:W-:-:S05]  /*14e0*/  FFMA.FTZ R22, R22, R65, 1.1641532182693481445e-10 ;  /* 0x2f00000016167423 */ /* 0x001fca0000010041 */
[----:B------:R-:W-:-:S04]  /*14f0*/  FSETP.GTU.FTZ.AND P1, PT, R22, c[0x0][0x1e4], PT ;  /* 0x0000790016007a0b */ /* 0x000fc80003f3c000 */
[----:B------:R-:W-:Y:S02]  /*1500*/  P2R R66, PR, RZ, 0x2 ;  /* 0x00000002ff427803 */ /* 0x000fe40000000000 */
[----:B------:R-:W-:Y:S02]  /*1510*/  FSEL R22, R47, RZ, !P1 ;  /* 0x000000ff2f167208 */ /* 0x000fe40004800000 */
[----:B------:R-:W-:Y:S02]  /*1520*/  ISETP.NE.AND P1, PT, R53, 0x1, PT ;  /* 0x000000013500780c */ /* 0x000fe40003f25270 */
[----:B------:R-:W-:Y:S01]  /*1530*/  @P0 PRMT R47, RZ, 0x5410, R32 ;  /* 0x00005410ff2f0816 */ /* 0x000fe20000000020 */
[----:B------:R-:W-:-:S04]  /*1540*/  FMUL.FTZ R42, R125, R22 ;  /* 0x000000167d2a7220 */ /* 0x000fc80000410000 */
[----:B------:R-:W-:-:S06]  /*1550*/  @P0 FADD.FTZ R42, R47, R42 ;  /* 0x0000002a2f2a0221 */ /* 0x000fcc0000010000 */
        /* <DEDUP_REMOVED lines=9> */
.L_x_1477:
[----:B------:R-:W-:Y:S02]  /*15f0*/  IMAD.MOV.U32 R52, RZ, RZ, R23 ;  /* 0x000000ffff347224 */ /* 0x000fe400078e0017 */
.L_x_1478:
[----:B------:R-:W-:Y:S05]  /*1600*/  BSYNC B2 ;  /* 0x0000000000027941 */ /* 0x000fea0003800000 */
.L_x_1476:
        /* <DEDUP_REMOVED lines=16> */
.L_x_1482:
[----:B------:R-:W-:Y:S05]  /*1710*/  BSYNC B3 ;  /* 0x0000000000037941 */ /* 0x000fea0003800000 */
.L_x_1481:
[----:B------:R-:W-:Y:S01]  /*1720*/  LOP3.LUT R17, R17, UR5, R24, 0x96, !PT ;  /* 0x0000000511117c12 */ /* 0x000fe2000f8e9618 */
[----:B------:R-:W-:-:S04]  /*1730*/  IMAD.HI.U32 R18, R0, -0x326172a9, RZ ;  /* 0xcd9e8d5700127827 */ /* 0x000fc800078e00ff */
        /* <DEDUP_REMOVED lines=38> */
[----:B------:R-:W-:-:S04]  /*19a0*/  IMAD.WIDE.U32 R46, R47, -0x2daee0ad, RZ ;  /* 0xd2511f532f2e7825 */ /* 0x000fc800078e00ff */
[----:B------:R-:W-:Y:S01]  /*19b0*/  IMAD.MOV.U32 R23, RZ, RZ, R22 ;  /* 0x000000ffff177224 */ /* 0x000fe200078e0016 */
[----:B------:R-:W-:Y:S01]  /*19c0*/  LOP3.LUT R18, R47, UR26, R18, 0x96, !PT ;  /* 0x0000001a2f127c12 */ /* 0x000fe2000f8e9612 */
[----:B------:R-:W-:Y:S02]  /*19d0*/  IMAD.MOV.U32 R19, RZ, RZ, R46 ;  /* 0x000000ffff137224 */ /* 0x000fe400078e002e */
.L_x_1480:
[----:B------:R-:W-:Y:S05]  /*19e0*/  BSYNC B2 ;  /* 0x0000000000027941 */ /* 0x000fea0003800000 */
.L_x_1479:
[----:B------:R0:W1:Y:S01]  /*19f0*/  I2F.U32 R22, R52 ;  /* 0x0000003400167306 */ /* 0x0000620000201000 */
[----:B------:R-:W-:Y:S01]  /*1a00*/  PRMT R47, RZ, 0x7610, R36 ;  /* 0x00007610ff2f7816 */ /* 0x000fe20000000024 */
[----:B------:R-:W-:Y:S04]  /*1a10*/  BSSY B2, `(.L_x_1483) ;  /* 0x0000016000027945 */ /* 0x000fe80003800000 */
[----:B------:R-:W-:Y:S01]  /*1a20*/  FMUL.FTZ R47, R47, R70 ;  /* 0x000000462f2f7220 */ /* 0x000fe20000410000 */
[----:B0-----:R-:W-:-:S03]  /*1a30*/  IADD3 R52, R58, 0x1, RZ ;  /* 0x000000013a347810 */ /* 0x001fc60007ffe0ff */
[----:B------:R-:W-:Y:S02]  /*1a40*/  FMUL.FTZ R47, R47, c[0x0][0x1e8] ;  /* 0x00007a002f2f7a20 */ /* 0x000fe40000410000 */
[----:B-1----:R-:W-:-:S05]  /*1a50*/  FFMA.FTZ R22, R22, R65, 1.1641532182693481445e-10 ;  /* 0x2f00000016167423 */ /* 0x002fca0000010041 */
[----:B------:R-:W-:-:S04]  /*1a60*/  FSETP.GTU.FTZ.AND P1, PT, R22, c[0x0][0x1e4], PT ;  /* 0x0000790016007a0b */ /* 0x000fc80003f3c000 */
[----:B------:R-:W-:Y:S02]  /*1a70*/  P2R R71, PR, RZ, 0x2 ;  /* 0x00000002ff477803 */ /* 0x000fe40000000000 */
[----:B------:R-:W-:Y:S02]  /*1a80*/  FSEL R47, R47, RZ, !P1 ;  /* 0x000000ff2f2f7208 */ /* 0x000fe40004800000 */
[----:B------:R-:W-:-:S03]  /*1a90*/  ISETP.NE.AND P1, PT, R58, 0x1, PT ;  /* 0x000000013a00780c */ /* 0x000fc60003f25270 */
[----:B------:R-:W-:Y:S01]  /*1aa0*/  FMUL.FTZ R46, R124, R47 ;  /* 0x0000002f7c2e7220 */ /* 0x000fe20000410000 */
[----:B------:R-:W-:-:S05]  /*1ab0*/  @P0 PRMT R47, RZ, 0x7610, R32 ;  /* 0x00007610ff2f0816 */ /* 0x000fca0000000020 */
[----:B------:R-:W-:-:S04]  /*1ac0*/  @P0 FADD.FTZ R46, R47, R46 ;  /* 0x0000002e2f2e0221 */ /* 0x000fc80000010000 */
        /* <DEDUP_REMOVED lines=9> */
.L_x_1484:
[----:B------:R-:W-:Y:S02]  /*1b60*/  IMAD.MOV.U32 R36, RZ, RZ, R23 ;  /* 0x000000ffff247224 */ /* 0x000fe400078e0017 */
.L_x_1485:
[----:B------:R-:W-:Y:S05]  /*1b70*/  BSYNC B2 ;  /* 0x0000000000027941 */ /* 0x000fea0003800000 */
.L_x_1483:
        /* <DEDUP_REMOVED lines=16> */
.L_x_1489:
[----:B------:R-:W-:Y:S05]  /*1c80*/  BSYNC B3 ;  /* 0x0000000000037941 */ /* 0x000fea0003800000 */
.L_x_1488:
        /* <DEDUP_REMOVED lines=41> */
[----:B------:R-:W-:Y:S01]  /*1f20*/  MOV R19, R52 ;  /* 0x0000003400137202 */ /* 0x000fe20000000f00 */
[----:B------:R-:W-:Y:S01]  /*1f30*/  IMAD.MOV.U32 R52, RZ, RZ, RZ ;  /* 0x000000ffff347224 */ /* 0x000fe200078e00ff */
[----:B------:R-:W-:Y:S02]  /*1f40*/  LOP3.LUT R18, R53, UR26, R18, 0x96, !PT ;  /* 0x0000001a35127c12 */ /* 0x000fe4000f8e9612 */
.L_x_1487:
[----:B------:R-:W-:Y:S05]  /*1f50*/  BSYNC B2 ;  /* 0x0000000000027941 */ /* 0x000fea0003800000 */
.L_x_1486:
[----:B------:R-:W0:Y:S01]  /*1f60*/  I2F.U32 R22, R36 ;  /* 0x0000002400167306 */ /* 0x000e220000201000 */
[----:B------:R-:W-:Y:S01]  /*1f70*/  PRMT R47, RZ, 0x5410, R37 ;  /* 0x00005410ff2f7816 */ /* 0x000fe20000000025 */
[----:B------:R-:W-:Y:S01]  /*1f80*/  BSSY B2, `(.L_x_1490) ;  /* 0x0000015000027945 */ /* 0x000fe20003800000 */
[----:B------:R-:W-:-:S03]  /*1f90*/  ISETP.NE.AND P2, PT, R52, 0x1, PT ;  /* 0x000000013400780c */ /* 0x000fc60003f45270 */
[----:B------:R-:W-:-:S04]  /*1fa0*/  FMUL.FTZ R47, R47, R70 ;  /* 0x000000462f2f7220 */ /* 0x000fc80000410000 */
[----:B------:R-:W-:Y:S02]  /*1fb0*/  FMUL.FTZ R47, R47, c[0x0][0x1e8] ;  /* 0x00007a002f2f7a20 */ /* 0x000fe40000410000 */
[----:B0-----:R-:W-:-:S05]  /*1fc0*/  FFMA.FTZ R22, R22, R65, 1.1641532182693481445e-10 ;  /* 0x2f00000016167423 */ /* 0x001fca0000010041 */
[----:B------:R-:W-:-:S04]  /*1fd0*/  FSETP.GTU.FTZ.AND P1, PT, R22, c[0x0][0x1e4], PT ;  /* 0x0000790016007a0b */ /* 0x000fc80003f3c000 */
[----:B------:R-:W-:-:S05]  /*1fe0*/  FSEL R22, R47, RZ, !P1 ;  /* 0x000000ff2f167208 */ /* 0x000fca0004800000 */
[----:B------:R-:W-:Y:S01]  /*1ff0*/  FMUL.FTZ R47, R123, R22 ;  /* 0x000000167b2f7220 */ /* 0x000fe20000410000 */
[----:B------:R-:W-:-:S05]  /*2000*/  @P0 PRMT R22, RZ, 0x5410, R33 ;  /* 0x00005410ff160816 */ /* 0x000fca0000000021 */
[----:B------:R-:W-:Y:S01]  /*2010*/  @P0 FADD.FTZ R47, R22, R47 ;  /* 0x0000002f162f0221 */ /* 0x000fe20000010000 */
[----:B------:R-:W-:Y:S01]  /*2020*/  IADD3 R22, R52, 0x1, RZ ;  /* 0x0000000134167810 */ /* 0x000fe20007ffe0ff */
        /* <DEDUP_REMOVED lines=9> */
.L_x_1491:
[----:B------:R-:W-:Y:S02]  /*20c0*/  IMAD.MOV.U32 R36, RZ, RZ, R23 ;  /* 0x000000ffff247224 */ /* 0x000fe400078e0017 */
.L_x_1492:
[----:B------:R-:W-:Y:S05]  /*20d0*/  BSYNC B2 ;  /* 0x0000000000027941 */ /* 0x000fea0003800000 */
.L_x_1490:
        /* <DEDUP_REMOVED lines=16> */
.L_x_1496:
[----:B------:R-:W-:Y:S05]  /*21e0*/  BSYNC B3 ;  /* 0x0000000000037941 */ /* 0x000fea0003800000 */
.L_x_1495:
        /* <DEDUP_REMOVED lines=43> */
[----:B------:R-:W-:Y:S02]  /*24a0*/  IMAD.MOV.U32 R22, RZ, RZ, RZ ;  /* 0x000000ffff167224 */ /* 0x000fe400078e00ff */
.L_x_1494:
[----:B------:R-:W-:Y:S05]  /*24b0*/  BSYNC B2 ;  /* 0x0000000000027941 */ /* 0x000fea0003800000 */
.L_x_1493:
        /* <DEDUP_REMOVED lines=9> */
[----:B------:R-:W-:-:S05]  /*2550*/  FSEL R53, R53, RZ, !P2 ;  /* 0x000000ff35357208 */ /* 0x000fca0005000000 */
[----:B------:R-:W-:-:S04]  /*2560*/  FMUL.FTZ R52, R122, R53 ;  /* 0x000000357a347220 */ /* 0x000fc80000410000 */
        /* <DEDUP_REMOVED lines=11> */
.L_x_1498:
[----:B------:R-:W-:Y:S02]  /*2620*/  IMAD.MOV.U32 R53, RZ, RZ, R23 ;  /* 0x000000ffff357224 */ /* 0x000fe400078e0017 */
.L_x_1499:
[----:B------:R-:W-:Y:S05]  /*2630*/  BSYNC B2 ;  /* 0x0000000000027941 */ /* 0x000fea0003800000 */
.L_x_1497:
        /* <DEDUP_REMOVED lines=16> */
.L_x_1503:
[----:B------:R-:W-:Y:S05]  /*2740*/  BSYNC B3 ;  /* 0x0000000000037941 */ /* 0x000fea0003800000 */
.L_x_1502:
        /* <DEDUP_REMOVED lines=44> */
.L_x_1501:
[----:B------:R-:W-:Y:S05]  /*2a10*/  BSYNC B2 ;  /* 0x0000000000027941 */ /* 0x000fea0003800000 */
.L_x_1500:
        /* <DEDUP_REMOVED lines=22> */
.L_x_1505:
[----:B------:R-:W-:Y:S02]  /*2b80*/  IMAD.MOV.U32 R58, RZ, RZ, R23 ;  /* 0x000000ffff3a7224 */ /* 0x000fe400078e0017 */
.L_x_1506:
[----:B------:R-:W-:Y:S05]  /*2b90*/  BSYNC B2 ;  /* 0x0000000000027941 */ /* 0x000fea0003800000 */
.L_x_1504:
        /* <DEDUP_REMOVED lines=16> */
.L_x_1510:
[----:B------:R-:W-:Y:S05]  /*2ca0*/  BSYNC B3 ;  /* 0x0000000000037941 */ /* 0x000fea0003800000 */
.L_x_1509:
        /* <DEDUP_REMOVED lines=44> */
.L_x_1508:
[----:B------:R-:W-:Y:S05]  /*2f70*/  BSYNC B2 ;  /* 0x0000000000027941 */ /* 0x000fea0003800000 */
.L_x_1507:
        /* <DEDUP_REMOVED lines=9> */
[----:B------:R-:W-:-:S05]  /*3010*/  FSEL R37, R37, RZ, !P4 ;  /* 0x000000ff25257208 */ /* 0x000fca0006000000 */
[----:B------:R-:W-:Y:S01]  /*3020*/  FMUL.FTZ R58, R120, R37 ;  /* 0x00000025783a7220 */ /* 0x000fe20000410000 */
        /* <DEDUP_REMOVED lines=11> */
.L_x_1512:
[----:B------:R-:W-:Y:S02]  /*30e0*/  IMAD.MOV.U32 R38, RZ, RZ, R23 ;  /* 0x000000ffff267224 */ /* 0x000fe400078e0017 */
.L_x_1513:
[----:B------:R-:W-:Y:S05]  /*30f0*/  BSYNC B2 ;  /* 0x0000000000027941 */ /* 0x000fea0003800000 */
.L_x_1511:
        /* <DEDUP_REMOVED lines=16> */
.L_x_1517:
[----:B------:R-:W-:Y:S05]  /*3200*/  BSYNC B3 ;  /* 0x0000000000037941 */ /* 0x000fea0003800000 */
.L_x_1516:
        /* <DEDUP_REMOVED lines=44> */
.L_x_1515:
[----:B------:R-:W-:Y:S05]  /*34d0*/  BSYNC B2 ;  /* 0x0000000000027941 */ /* 0x000fea0003800000 */
.L_x_1514:
        /* <DEDUP_REMOVED lines=22> */
.L_x_1519:
[----:B------:R-:W-:Y:S02]  /*3640*/  IMAD.MOV.U32 R38, RZ, RZ, R23 ;  /* 0x000000ffff267224 */ /* 0x000fe400078e0017 */
.L_x_1520:
[----:B------:R-:W-:Y:S05]  /*3650*/  BSYNC B2 ;  /* 0x0000000000027941 */ /* 0x000fea0003800000 */
.L_x_1518:
        /* <DEDUP_REMOVED lines=18> */
.L_x_1524:
[----:B------:R-:W-:Y:S05]  /*3780*/  BSYNC B3 ;  /* 0x0000000000037941 */ /* 0x000fea0003800000 */
.L_x_1523:
        /* <DEDUP_REMOVED lines=44> */
.L_x_1522:
[----:B------:R-:W-:Y:S05]  /*3a50*/  BSYNC B2 ;  /* 0x0000000000027941 */ /* 0x000fea0003800000 */
.L_x_1521:
[----:B------:R0:W1:Y:S01]  /*3a60*/  I2F.U32 R36, R38 ;  /* 0x0000002600247306 */ /* 0x0000620000201000 */
[----:B------:R-:W-:Y:S02]  /*3a70*/  PRMT R39, RZ, 0x7610, R39 ;  /* 0x00007610ff277816 */ /* 0x000fe40000000027 */
[----:B------:R-:W-:Y:S02]  /*3a80*/  SEL R72, RZ, 0x10000, P5 ;  /* 0x00010000ff487807 */ /* 0x000fe40002800000 */
[----:B------:R-:W-:Y:S01]  /*3a90*/  ISETP.NE.AND P5, PT, R66, RZ, PT ;  /* 0x000000ff4200720c */ /* 0x000fe20003fa5270 */
[----:B------:R-:W-:Y:S01]  /*3aa0*/  FMUL.FTZ R39, R39, R70 ;  /* 0x0000004627277220 */ /* 0x000fe20000410000 */
[----:B------:R-:W-:-:S02]  /*3ab0*/  F2FP.BF16.PACK_AB R37, R52, R47 ;  /* 0x0000002f3425723e */ /* 0x000fc400000010ff */
[----:B0-----:R-:W-:Y:S01]  /*3ac0*/  F2FP.BF16.PACK_AB R38, R58, R53 ;  /* 0x000000353a26723e */ /* 0x001fe200000010ff */
[----:B------:R-:W-:Y:S01]  /*3ad0*/  FMUL.FTZ R39, R39, c[0x0][0x1e8] ;  /* 0x00007a0027277a20 */ /* 0x000fe20000410000 */
[----:B------:R-:W-:Y:S01]  /*3ae0*/  SEL R73, RZ, 0x100, P4 ;  /* 0x00000100ff497807 */ /* 0x000fe20002000000 */
[----:B-1----:R-:W-:-:S05]  /*3af0*/  FFMA.FTZ R36, R36, R65, 1.1641532182693481445e-10 ;  /* 0x2f00000024247423 */ /* 0x002fca0000010041 */
[----:B------:R-:W-:Y:S02]  /*3b00*/  FSETP.GTU.FTZ.AND P6, PT, R36, c[0x0][0x1e4], PT ;  /* 0x0000790024007a0b */ /* 0x000fe40003fdc000 */
[----:B------:R-:W-:Y:S02]  /*3b10*/  @P0 PRMT R36, RZ, 0x7610, R35 ;  /* 0x00007610ff240816 */ /* 0x000fe40000000023 */
[----:B------:R-:W-:-:S05]  /*3b20*/  FSEL R39, R39, RZ, !P6 ;  /* 0x000000ff27277208 */ /* 0x000fca0007000000 */
[----:B------:R-:W-:-:S04]  /*3b30*/  FMUL.FTZ R65, R118, R39 ;  /* 0x0000002776417220 */ /* 0x000fc80000410000 */
[----:B------:R-:W-:Y:S01]  /*3b40*/  @P0 FADD.FTZ R65, R36, R65 ;  /* 0x0000004124410221 */ /* 0x000fe20000010000 */
[C---:B------:R-:W-:Y:S02]  /*3b50*/  LEA R66, P0, R43.reuse, c[0x0][0x188], 0x4 ;  /* 0x000062002b427a11 */ /* 0x040fe400078020ff */
[----:B------:R-:W-:Y:S02]  /*3b60*/  F2FP.BF16.PACK_AB R36, R46, R42 ;  /* 0x0000002a2e24723e */ /* 0x000fe400000010ff */
[----:B------:R-:W-:Y:S02]  /*3b70*/  LEA.HI.X R67, R43, c[0x0][0x18c], RZ, 0x4, P0 ;  /* 0x000063002b437a11 */ /* 0x000fe400000f24ff */
[----:B------:R-:W-:Y:S02]  /*3b80*/  F2FP.BF16.PACK_AB R39, R65, R59 ;  /* 0x0000003b4127723e */ /* 0x000fe400000010ff */
[----:B------:R-:W-:Y:S02]  /*3b90*/  ISETP.NE.AND P0, PT, R71, RZ, PT ;  /* 0x000000ff4700720c */ /* 0x000fe40003f05270 */
[----:B------:R-:W-:Y:S01]  /*3ba0*/  SEL R71, RZ, 0x1, P2 ;  /* 0x00000001ff477807 */ /* 0x000fe20001000000 */
[----:B------:R0:W-:Y:S02]  /*3bb0*/  STG.E.128 [R66.64], R36 ;  /* 0x0000002442007986 */ /* 0x0001e4000c101d06 */
[----:B0-----:R-:W-:-:S04]  /*3bc0*/  SEL R36, RZ, 0x1000000, P6 ;  /* 0x01000000ff247807 */ /* 0x001fc80003000000 */
[----:B------:R-:W-:Y:S01]  /*3bd0*/  LOP3.LUT R72, R73, R36, R72, 0xfe, !PT ;  /* 0x0000002449487212 */ /* 0x000fe200078efe48 */
[----:B------:R-:W-:Y:S01]  /*3be0*/  IMAD.WIDE.U32 R36, R71, 0x1000000, RZ ;  /* 0x0100000047247825 */ /* 0x000fe200078e00ff */
[----:B------:R-:W-:Y:S02]  /*3bf0*/  SEL R71, RZ, 0x1, P3 ;  /* 0x00000001ff477807 */ /* 0x000fe40001800000 */
[----:B------:R-:W-:Y:S02]  /*3c00*/  SEL R73, RZ, 0x1, P0 ;  /* 0x00000001ff497807 */ /* 0x000fe40000000000 */
[----:B------:R-:W-:Y:S02]  /*3c10*/  LOP3.LUT R71, R37, R72, R71, 0xfe, !PT ;  /* 0x0000004825477212 */ /* 0x000fe400078efe47 */
[----:B------:R-:W-:Y:S01]  /*3c20*/  SEL R72, RZ, 0x1, P1 ;  /* 0x00000001ff487807 */ /* 0x000fe20000800000 */
[----:B------:R-:W-:Y:S01]  /*3c30*/  IMAD.WIDE.U32 R66, R73, 0x100, RZ ;  /* 0x0000010049427825 */ /* 0x000fe200078e00ff */
[----:B------:R-:W-:-:S03]  /*3c40*/  SEL R37, RZ, 0x1, P5 ;  /* 0x00000001ff257807 */ /* 0x000fc60002800000 */
[----:B------:R-:W-:-:S05]  /*3c50*/  IMAD.WIDE.U32 R38, R72, 0x10000, RZ ;  /* 0x0001000048267825 */ /* 0x000fca00078e00ff */
[----:B------:R-:W-:Y:S02]  /*3c60*/  LOP3.LUT R36, R66, R36, R38, 0xfe, !PT ;  /* 0x0000002442247212 */ /* 0x000fe400078efe26 */
[----:B------:R-:W-:Y:S02]  /*3c70*/  LOP3.LUT R39, R67, R71, R39, 0xfe, !PT ;  /* 0x0000004743277212 */ /* 0x000fe400078efe27 */
[----:B------:R-:W-:Y:S02]  /*3c80*/  LOP3.LUT R38, R36, R37, RZ, 0xfc, !PT ;  /* 0x0000002524267212 */ /* 0x000fe400078efcff */
[C---:B------:R-:W-:Y:S02]  /*3c90*/  LEA R36, P0, R43.reuse, c[0x0][0x190], 0x3 ;  /* 0x000064002b247a11 */ /* 0x040fe400078018ff */
[C---:B------:R-:W-:Y:S02]  /*3ca0*/  IADD3 R71, R43.reuse, 0x20, RZ ;  /* 0x000000202b477810 */ /* 0x040fe40007ffe0ff */
[----:B------:R-:W-:-:S05]  /*3cb0*/  LEA.HI.X R37, R43, c[0x0][0x194], RZ, 0x3, P0 ;  /* 0x000065002b257a11 */ /* 0x000fca00000f1cff */
[----:B------:R0:W-:Y:S04]  /*3cc0*/  STG.E.64 [R36.64], R38 ;  /* 0x0000002624007986 */ /* 0x0001e8000c101b06 */
.L_x_1468:
[----:B------:R-:W-:Y:S05]  /*3cd0*/  BSYNC B1 ;  /* 0x0000000000017941 */ /* 0x000fea0003800000 */
.L_x_1467:
        /* <DEDUP_REMOVED lines=23> */
.L_x_1528:
[----:B0-----:R-:W-:Y:S02]  /*3e50*/  MOV R41, R23 ;  /* 0x0000001700297202 */ /* 0x001fe40000000f00 */
.L_x_1529:
[----:B------:R-:W-:Y:S05]  /*3e60*/  BSYNC B2 ;  /* 0x0000000000027941 */ /* 0x000fea0003800000 */
.L_x_1527:
        /* <DEDUP_REMOVED lines=16> */
.L_x_1533:
[----:B------:R-:W-:Y:S05]  /*3f70*/  BSYNC B3 ;  /* 0x0000000000037941 */ /* 0x000fea0003800000 */
.L_x_1532:
        /* <DEDUP_REMOVED lines=44> */
.L_x_1531:
[----:B------:R-:W-:Y:S05]  /*4240*/  BSYNC B2 ;  /* 0x0000000000027941 */ /* 0x000fea0003800000 */
.L_x_1530:
[----:B------:R-:W0:Y:S01]  /*4250*/  I2F.U32 R41, R41 ;  /* 0x0000002900297306 */ /* 0x000e220000201000 */
[----:B------:R-:W-:Y:S01]  /*4260*/  IMAD.MOV.U32 R66, RZ, RZ, 0x2f800000 ;  /* 0x2f800000ff427424 */ /* 0x000fe200078e00ff */
[----:B------:R-:W-:Y:S03]  /*4270*/  BSSY B2, `(.L_x_1534) ;  /* 0x0000017000027945 */ /* 0x000fe60003800000 */
[----:B0-----:R-:W-:Y:S01]  /*4280*/  FFMA.FTZ R22, R41, R66, 1.1641532182693481445e-10 ;  /* 0x2f00000029167423 */ /* 0x001fe20000010042 */
[----:B-----5:R-:W-:-:S04]  /*4290*/  PRMT R41, RZ, 0x5410, R36 ;  /* 0x00005410ff297816 */ /* 0x020fc80000000024 */
[----:B------:R-:W-:Y:S01]  /*42a0*/  FSETP.GTU.FTZ.AND P1, PT, R22, c[0x0][0x1e4], PT ;  /* 0x0000790016007a0b */ /* 0x000fe20003f3c000 */
[----:B------:R-:W-:Y:S01]  /*42b0*/  FMUL.FTZ R48, R41, R70 ;  /* 0x0000004629307220 */ /* 0x000fe20000410000 */
[----:B------:R-:W-:Y:S02]  /*42c0*/  @P0 PRMT R22, RZ, 0x5410, R32 ;  /* 0x00005410ff160816 */ /* 0x000fe40000000020 */
[----:B------:R-:W-:Y:S01]  /*42d0*/  P2R R73, PR, RZ, 0x2 ;  /* 0x00000002ff497803 */ /* 0x000fe20000000000 */
[----:B------:R-:W-:-:S05]  /*42e0*/  FMUL.FTZ R48, R48, c[0x0][0x1e8] ;  /* 0x00007a0030307a20 */ /* 0x000fca0000410000 */
[----:B------:R-:W-:Y:S02]  /*42f0*/  FSEL R48, R48, RZ, !P1 ;  /* 0x000000ff30307208 */ /* 0x000fe40004800000 */
[----:B------:R-:W-:-:S03]  /*4300*/  ISETP.NE.AND P1, PT, R55, 0x1, PT ;  /* 0x000000013700780c */ /* 0x000fc60003f25270 */
[----:B------:R-:W-:-:S04]  /*4310*/  FMUL.FTZ R41, R117, R48 ;  /* 0x0000003075297220 */ /* 0x000fc80000410000 */
[----:B------:R-:W-:Y:S01]  /*4320*/  @P0 FADD.FTZ R41, R22, R41 ;  /* 0x0000002916290221 */ /* 0x000fe20000010000 */
[----:B------:R-:W-:-:S05]  /*4330*/  IADD3 R22, R55, 0x1, RZ ;  /* 0x0000000137167810 */ /* 0x000fca0007ffe0ff */
        /* <DEDUP_REMOVED lines=9> */
.L_x_1535:
[----:B------:R-:W-:Y:S02]  /*43d0*/  IMAD.MOV.U32 R54, RZ, RZ, R23 ;  /* 0x000000ffff367224 */ /* 0x000fe400078e0017 */
.L_x_1536:
[----:B------:R-:W-:Y:S05]  /*43e0*/  BSYNC B2 ;  /* 0x0000000000027941 */ /* 0x000fea0003800000 */
.L_x_1534:
        /* <DEDUP_REMOVED lines=16> */
.L_x_1540:
[----:B------:R-:W-:Y:S05]  /*44f0*/  BSYNC B3 ;  /* 0x0000000000037941 */ /* 0x000fea0003800000 */
.L_x_1539:
        /* <DEDUP_REMOVED lines=42> */
[----:B------:R-:W-:Y:S01]  /*47a0*/  IMAD.MOV.U32 R22, RZ, RZ, RZ ;  /* 0x000000ffff167224 */ /* 0x000fe200078e00ff */
[----:B------:R-:W-:Y:S02]  /*47b0*/  MOV R19, R48 ;  /* 0x0000003000137202 */ /* 0x000fe40000000f00 */
.L_x_1538:
[----:B------:R-:W-:Y:S05]  /*47c0*/  BSYNC B2 ;  /* 0x0000000000027941 */ /* 0x000fea0003800000 */
.L_x_1537:
[----:B------:R0:W1:Y:S01]  /*47d0*/  I2F.U32 R49, R54 ;  /* 0x0000003600317306 */ /* 0x0000620000201000 */
[----:B------:R-:W-:Y:S01]  /*47e0*/  PRMT R55, RZ, 0x7610, R36 ;  /* 0x00007610ff377816 */ /* 0x000fe20000000024 */
[----:B------:R-:W-:Y:S04]  /*47f0*/  BSSY B2, `(.L_x_1541) ;  /* 0x0000016000027945 */ /* 0x000fe80003800000 */
[----:B------:R-:W-:Y:S01]  /*4800*/  FMUL.FTZ R55, R55, R70 ;  /* 0x0000004637377220 */ /* 0x000fe20000410000 */
[----:B0-----:R-:W-:-:S03]  /*4810*/  IADD3 R54, R22, 0x1, RZ ;  /* 0x0000000116367810 */ /* 0x001fc60007ffe0ff */
[----:B------:R-:W-:Y:S02]  /*4820*/  FMUL.FTZ R55, R55, c[0x0][0x1e8] ;  /* 0x00007a0037377a20 */ /* 0x000fe40000410000 */
[----:B-1----:R-:W-:-:S05]  /*4830*/  FFMA.FTZ R49, R49, R66, 1.1641532182693481445e-10 ;  /* 0x2f00000031317423 */ /* 0x002fca0000010042 */
[----:B------:R-:W-:Y:S02]  /*4840*/  FSETP.GTU.FTZ.AND P1, PT, R49, c[0x0][0x1e4], PT ;  /* 0x0000790031007a0b */ /* 0x000fe40003f3c000 */
[----:B------:R-:W-:Y:S02]  /*4850*/  @P0 PRMT R49, RZ, 0x7610, R32 ;  /* 0x00007610ff310816 */ /* 0x000fe40000000020 */
[----:B------:R-:W-:Y:S02]  /*4860*/  P2R R72, PR, RZ, 0x2 ;  /* 0x00000002ff487803 */ /* 0x000fe40000000000 */
[----:B------:R-:W-:Y:S02]  /*4870*/  FSEL R55, R55, RZ, !P1 ;  /* 0x000000ff37377208 */ /* 0x000fe40004800000 */
[----:B------:R-:W-:-:S03]  /*4880*/  ISETP.NE.AND P1, PT, R22, 0x1, PT ;  /* 0x000000011600780c */ /* 0x000fc60003f25270 */
        /* <DEDUP_REMOVED lines=11> */
.L_x_1542:
[----:B------:R-:W-:Y:S02]  /*4940*/  IMAD.MOV.U32 R36, RZ, RZ, R23 ;  /* 0x000000ffff247224 */ /* 0x000fe400078e0017 */
.L_x_1543:
[----:B------:R-:W-:Y:S05]  /*4950*/  BSYNC B2 ;  /* 0x0000000000027941 */ /* 0x000fea0003800000 */
.L_x_1541:
        /* <DEDUP_REMOVED lines=16> */
.L_x_1547:
[----:B------:R-:W-:Y:S05]  /*4a60*/  BSYNC B3 ;  /* 0x0000000000037941 */ /* 0x000fea0003800000 */
.L_x_1546:
        /* <DEDUP_REMOVED lines=44> */
.L_x_1545:
[----:B------:R-:W-:Y:S05]  /*4d30*/  BSYNC B2 ;  /* 0x0000000000027941 */ /* 0x000fea0003800000 */
.L_x_1544:
        /* <DEDUP_REMOVED lines=22> */
.L_x_1549:
[----:B------:R-:W-:Y:S02]  /*4ea0*/  IMAD.MOV.U32 R36, RZ, RZ, R23 ;  /* 0x000000ffff247224 */ /* 0x000fe400078e0017 */
.L_x_1550:
[----:B------:R-:W-:Y:S05]  /*4eb0*/  BSYNC B2 ;  /* 0x0000000000027941 */ /* 0x000fea0003800000 */
.L_x_1548:
        /* <DEDUP_REMOVED lines=16> */
.L_x_1554:
[----:B------:R-:W-:Y:S05]  /*4fc0*/  BSYNC B3 ;  /* 0x0000000000037941 */ /* 0x000fea0003800000 */
.L_x_1553:
        /* <DEDUP_REMOVED lines=44> */
.L_x_1552:
[----:B------:R-:W-:Y:S05]  /*5290*/  BSYNC B2 ;  /* 0x0000000000027941 */ /* 0x000fea0003800000 */
.L_x_1551:
        /* <DEDUP_REMOVED lines=22> */
.L_x_1556:
[----:B------:R-:W-:Y:S02]  /*5400*/  IMAD.MOV.U32 R55, RZ, RZ, R23 ;  /* 0x000000ffff377224 */ /* 0x000fe400078e0017 */
.L_x_1557:
[----:B------:R-:W-:Y:S05]  /*5410*/  BSYNC B2 ;  /* 0x0000000000027941 */ /* 0x000fea0003800000 */
.L_x_1555:
        /* <DEDUP_REMOVED lines=16> */
.L_x_1561:
[----:B------:R-:W-:Y:S05]  /*5520*/  BSYNC B3 ;  /* 0x0000000000037941 */ /* 0x000fea0003800000 */
.L_x_1560:
        /* <DEDUP_REMOVED lines=44> */
.L_x_1559:
[----:B------:R-:W-:Y:S05]  /*57f0*/  BSYNC B2 ;  /* 0x0000000000027941 */ /* 0x000fea0003800000 */
.L_x_1558:
[----:B------:R-:W0:Y:S01]  /*5800*/  I2F.U32 R55, R55 ;  /* 0x0000003700377306 */ /* 0x000e220000201000 */
[----:B------:R-:W-:Y:S01]  /*5810*/  ISETP.NE.AND P4, PT, R37, 0x1, PT ;  /* 0x000000012500780c */ /* 0x000fe20003f85270 */
[----:B------:R-:W-:Y:S01]  /*5820*/  BSSY B2, `(.L_x_1562) ;  /* 0x0000015000027945 */ /* 0x000fe20003800000 */
[----:B0-----:R-:W-:Y:S01]  /*5830*/  FFMA.FTZ R22, R55, R66, 1.1641532182693481445e-10 ;  /* 0x2f00000037167423 */ /* 0x001fe20000010042 */
[----:B------:R-:W-:-:S04]  /*5840*/  PRMT R55, RZ, 0x5410, R38 ;  /* 0x00005410ff377816 */ /* 0x000fc80000000026 */
[----:B------:R-:W-:Y:S01]  /*5850*/  FSETP.GTU.FTZ.AND P3, PT, R22, c[0x0][0x1e4], PT ;  /* 0x0000790016007a0b */ /* 0x000fe20003f7c000 */
[----:B------:R-:W-:Y:S01]  /*5860*/  FMUL.FTZ R36, R55, R70 ;  /* 0x0000004637247220 */ /* 0x000fe20000410000 */
[----:B------:R-:W-:-:S03]  /*5870*/  @P0 PRMT R22, RZ, 0x5410, R34 ;  /* 0x00005410ff160816 */ /* 0x000fc60000000022 */
[----:B------:R-:W-:-:S05]  /*5880*/  FMUL.FTZ R36, R36, c[0x0][0x1e8] ;  /* 0x00007a0024247a20 */ /* 0x000fca0000410000 */
[----:B------:R-:W-:-:S05]  /*5890*/  FSEL R36, R36, RZ, !P3 ;  /* 0x000000ff24247208 */ /* 0x000fca0005800000 */
[----:B------:R-:W-:-:S04]  /*58a0*/  FMUL.FTZ R55, R113, R36 ;  /* 0x0000002471377220 */ /* 0x000fc80000410000 */
[----:B------:R-:W-:Y:S01]  /*58b0*/  @P0 FADD.FTZ R55, R22, R55 ;  /* 0x0000003716370221 */ /* 0x000fe20000010000 */
[----:B------:R-:W-:Y:S01]  /*58c0*/  IADD3 R22, R37, 0x1, RZ ;  /* 0x0000000125167810 */ /* 0x000fe20007ffe0ff */
        /* <DEDUP_REMOVED lines=9> */
.L_x_1563:
[----:B------:R-:W-:Y:S02]  /*5960*/  IMAD.MOV.U32 R60, RZ, RZ, R23 ;  /* 0x000000ffff3c7224 */ /* 0x000fe400078e0017 */
.L_x_1564:
[----:B------:R-:W-:Y:S05]  /*5970*/  BSYNC B2 ;  /* 0x0000000000027941 */ /* 0x000fea0003800000 */
.L_x_1562:
        /* <DEDUP_REMOVED lines=16> */
.L_x_1568:
[----:B------:R-:W-:Y:S05]  /*5a80*/  BSYNC B3 ;  /* 0x0000000000037941 */ /* 0x000fea0003800000 */
.L_x_1567:
        /* <DEDUP_REMOVED lines=44> */
.L_x_1566:
[----:B------:R-:W-:Y:S05]  /*5d50*/  BSYNC B2 ;  /* 0x0000000000027941 */ /* 0x000fea0003800000 */
.L_x_1565:
        /* <DEDUP_REMOVED lines=22> */
.L_x_1570:
[----:B------:R-:W-:Y:S02]  /*5ec0*/  IMAD.MOV.U32 R38, RZ, RZ, R23 ;  /* 0x000000ffff267224 */ /* 0x000fe400078e0017 */
.L_x_1571:
[----:B------:R-:W-:Y:S05]  /*5ed0*/  BSYNC B2 ;  /* 0x0000000000027941 */ /* 0x000fea0003800000 */
.L_x_1569:
        /* <DEDUP_REMOVED lines=16> */
.L_x_1575:
[----:B------:R-:W-:Y:S05]  /*5fe0*/  BSYNC B3 ;  /* 0x0000000000037941 */ /* 0x000fea0003800000 */
.L_x_1574:
        /* <DEDUP_REMOVED lines=44> */
.L_x_1573:
[----:B------:R-:W-:Y:S05]  /*62b0*/  BSYNC B2 ;  /* 0x0000000000027941 */ /* 0x000fea0003800000 */
.L_x_1572:
        /* <DEDUP_REMOVED lines=22> */
.L_x_1577:
[----:B------:R-:W-:Y:S02]  /*6420*/  IMAD.MOV.U32 R38, RZ, RZ, R23 ;  /* 0x000000ffff267224 */ /* 0x000fe400078e0017 */
.L_x_1578:
[----:B------:R-:W-:Y:S05]  /*6430*/  BSYNC B2 ;  /* 0x0000000000027941 */ /* 0x000fea0003800000 */
.L_x_1576:
        /* <DEDUP_REMOVED lines=18> */
.L_x_1582:
[----:B------:R-:W-:Y:S05]  /*6560*/  BSYNC B3 ;  /* 0x0000000000037941 */ /* 0x000fea0003800000 */
.L_x_1581:
        /* <DEDUP_REMOVED lines=44> */
.L_x_1580:
[----:B------:R-:W-:Y:S05]  /*6830*/  BSYNC B2 ;  /* 0x0000000000027941 */ /* 0x000fea0003800000 */
.L_x_1579:
[----:B------:R0:W1:Y:S01]  /*6840*/  I2F.U32 R37, R38 ;  /* 0x0000002600257306 */ /* 0x0000620000201000 */
[----:B------:R-:W-:Y:S02]  /*6850*/  PRMT R39, RZ, 0x7610, R39 ;  /* 0x00007610ff277816 */ /* 0x000fe40000000027 */
[----:B------:R-:W-:-:S03]  /*6860*/  F2FP.BF16.PACK_AB R36, R48, R41 ;  /* 0x000000293024723e */ /* 0x000fc600000010ff */
[----:B------:R-:W-:Y:S01]  /*6870*/  FMUL.FTZ R39, R39, R70 ;  /* 0x0000004627277220 */ /* 0x000fe20000410000 */
[----:B0-----:R-:W-:-:S03]  /*6880*/  F2FP.BF16.PACK_AB R38, R60, R55 ;  /* 0x000000373c26723e */ /* 0x001fc600000010ff */
[----:B------:R-:W-:Y:S02]  /*6890*/  FMUL.FTZ R39, R39, c[0x0][0x1e8] ;  /* 0x00007a0027277a20 */ /* 0x000fe40000410000 */
        /* <DEDUP_REMOVED lines=13> */
[----:B0-----:R-:W-:-:S02]  /*6970*/  SEL R38, RZ, 0x10000, P5 ;  /* 0x00010000ff267807 */ /* 0x001fc40002800000 */
[----:B------:R-:W-:Y:S02]  /*6980*/  ISETP.NE.AND P5, PT, R72, RZ, PT ;  /* 0x000000ff4800720c */ /* 0x000fe40003fa5270 */
[----:B------:R-:W-:Y:S02]  /*6990*/  SEL R72, RZ, 0x1, P2 ;  /* 0x00000001ff487807 */ /* 0x000fe40001000000 */
[----:B------:R-:W-:-:S04]  /*69a0*/  SEL R36, RZ, 0x1000000, P6 ;  /* 0x01000000ff247807 */ /* 0x000fc80003000000 */
[----:B------:R-:W-:Y:S01]  /*69b0*/  LOP3.LUT R38, R73, R36, R38, 0xfe, !PT ;  /* 0x0000002449267212 */ /* 0x000fe200078efe26 */
[----:B------:R-:W-:Y:S01]  /*69c0*/  IMAD.WIDE.U32 R36, R72, 0x1000000, RZ ;  /* 0x0100000048247825 */ /* 0x000fe200078e00ff */
[----:B------:R-:W-:Y:S02]  /*69d0*/  SEL R73, RZ, 0x1, P3 ;  /* 0x00000001ff497807 */ /* 0x000fe40001800000 */
[----:B------:R-:W-:Y:S02]  /*69e0*/  SEL R72, RZ, 0x1, P1 ;  /* 0x00000001ff487807 */ /* 0x000fe40000800000 */
[----:B------:R-:W-:Y:S02]  /*69f0*/  LOP3.LUT R37, R37, R38, R73, 0xfe, !PT ;  /* 0x0000002625257212 */ /* 0x000fe400078efe49 */
[----:B------:R-:W-:Y:S01]  /*6a00*/  SEL R73, RZ, 0x1, P5 ;  /* 0x00000001ff497807 */ /* 0x000fe20002800000 */
[----:B------:R-:W-:-:S04]  /*6a10*/  IMAD.WIDE.U32 R38, R72, 0x10000, RZ ;  /* 0x0001000048267825 */ /* 0x000fc800078e00ff */
[----:B------:R-:W-:-:S05]  /*6a20*/  IMAD.WIDE.U32 R66, R73, 0x100, RZ ;  /* 0x0000010049427825 */ /* 0x000fca00078e00ff */
[----:B------:R-:W-:Y:S02]  /*6a30*/  LOP3.LUT R39, R67, R37, R39, 0xfe, !PT ;  /* 0x0000002543277212 */ /* 0x000fe400078efe27 */
[----:B------:R-:W-:Y:S02]  /*6a40*/  LOP3.LUT R36, R66, R36, R38, 0xfe, !PT ;  /* 0x0000002442247212 */ /* 0x000fe400078efe26 */
[----:B------:R-:W-:-:S04]  /*6a50*/  SEL R37, RZ, 0x1, P0 ;  /* 0x00000001ff257807 */ /* 0x000fc80000000000 */
[----:B------:R-:W-:Y:S02]  /*6a60*/  LOP3.LUT R38, R36, R37, RZ, 0xfc, !PT ;  /* 0x0000002524267212 */ /* 0x000fe400078efcff */
[----:B------:R-:W-:-:S04]  /*6a70*/  LEA R36, P0, R71, c[0x0][0x190], 0x3 ;  /* 0x0000640047247a11 */ /* 0x000fc800078018ff */
[C---:B------:R-:W-:Y:S02]  /*6a80*/  LEA.HI.X R37, R71.reuse, c[0x0][0x194], RZ, 0x3, P0 ;  /* 0x0000650047257a11 */ /* 0x040fe400000f1cff */
[----:B------:R-:W-:-:S03]  /*6a90*/  IADD3 R71, R71, 0x20, RZ ;  /* 0x0000002047477810 */ /* 0x000fc60007ffe0ff */
[----:B------:R0:W-:Y:S04]  /*6aa0*/  STG.E.64 [R36.64], R38 ;  /* 0x0000002624007986 */ /* 0x0001e8000c101b06 */
.L_x_1526:
[----:B------:R-:W-:Y:S05]  /*6ab0*/  BSYNC B1 ;  /* 0x0000000000017941 */ /* 0x000fea0003800000 */
.L_x_1525:
        /* <DEDUP_REMOVED lines=18> */
[----:B------:R-:W-:Y:S02]  /*6be0*/  ISETP.NE.AND P1, PT, R22, 0x3, PT ;  /* 0x000000031600780c */ /* 0x000fe40003f25270 */
[----:B------:R-:W-:-:S11]  /*6bf0*/  MOV R45, R17 ;  /* 0x00000011002d7202 */ /* 0x000fd60000000f00 */
[----:B------:R-:W-:Y:S05]  /*6c00*/  @P1 BRA `(.L_x_1587) ;  /* 0x0000003000001947 */ /* 0x000fea0003800000 */
[----:B------:R-:W-:Y:S01]  /*6c10*/  IMAD.MOV.U32 R45, RZ, RZ, R19 ;  /* 0x000000ffff2d7224 */ /* 0x000fe200078e0013 */
[----:B------:R-:W-:Y:S05]  /*6c20*/  BRA `(.L_x_1587) ;  /* 0x0000001000007947 */ /* 0x000fea0003800000 */
.L_x_1586:
[----:B0-----:R-:W-:Y:S02]  /*6c30*/  IMAD.MOV.U32 R45, RZ, RZ, R23 ;  /* 0x000000ffff2d7224 */ /* 0x001fe400078e0017 */
.L_x_1587:
[----:B------:R-:W-:Y:S05]  /*6c40*/  BSYNC B2 ;  /* 0x0000000000027941 */ /* 0x000fea0003800000 */
.L_x_1585:
        /* <DEDUP_REMOVED lines=16> */
.L_x_1591:
[----:B------:R-:W-:Y:S05]  /*6d50*/  BSYNC B3 ;  /* 0x0000000000037941 */ /* 0x000fea0003800000 */
.L_x_1590:
        /* <DEDUP_REMOVED lines=40> */
[----:B------:R-:W-:-:S03]  /*6fe0*/  LOP3.LUT R17, R23, UR25, R56, 0x96, !PT ;  /* 0x0000001917117c12 */ /* 0x000fc6000f8e9638 */
[----:B------:R-:W-:Y:S01]  /*6ff0*/  IMAD.MOV.U32 R23, RZ, RZ, R22 ;  /* 0x000000ffff177224 */ /* 0x000fe200078e0016 */
[----:B------:R-:W-:Y:S01]  /*7000*/  LOP3.LUT R18, R51, UR26, R18, 0x96, !PT ;  /* 0x0000001a33127c12 */ /* 0x000fe2000f8e9612 */
[----:B------:R-:W-:Y:S02]  /*7010*/  IMAD.MOV.U32 R19, RZ, RZ, R50 ;  /* 0x000000ffff137224 */ /* 0x000fe400078e0032 */
.L_x_1589:
[----:B------:R-:W-:Y:S05]  /*7020*/  BSYNC B2 ;  /* 0x0000000000027941 */ /* 0x000fea0003800000 */
.L_x_1588:
        /* <DEDUP_REMOVED lines=24> */
.L_x_1593:
[----:B------:R-:W-:Y:S02]  /*71b0*/  IMAD.MOV.U32 R56, RZ, RZ, R23 ;  /* 0x000000ffff387224 */ /* 0x000fe400078e0017 */
.L_x_1594:
[----:B------:R-:W-:Y:S05]  /*71c0*/  BSYNC B2 ;  /* 0x0000000000027941 */ /* 0x000fea0003800000 */
.L_x_1592:
        /* <DEDUP_REMOVED lines=16> */
.L_x_1598:
[----:B------:R-:W-:Y:S05]  /*72d0*/  BSYNC B3 ;  /* 0x0000000000037941 */ /* 0x000fea0003800000 */
.L_x_1597:
        /* <DEDUP_REMOVED lines=44> */
.L_x_1596:
[----:B------:R-:W-:Y:S05]  /*75a0*/  BSYNC B2 ;  /* 0x0000000000027941 */ /* 0x000fea0003800000 */
.L_x_1595:
        /* <DEDUP_REMOVED lines=23> */
.L_x_1600:
[----:B------:R-:W-:Y:S02]  /*7720*/  IMAD.MOV.U32 R36, RZ, RZ, R23 ;  /* 0x000000ffff247224 */ /* 0x000fe400078e0017 */
.L_x_1601:
[----:B------:R-:W-:Y:S05]  /*7730*/  BSYNC B2 ;  /* 0x0000000000027941 */ /* 0x000fea0003800000 */
.L_x_1599:
        /* <DEDUP_REMOVED lines=16> */
.L_x_1605:
[----:B------:R-:W-:Y:S05]  /*7840*/  BSYNC B3 ;  /* 0x0000000000037941 */ /* 0x000fea0003800000 */
.L_x_1604:
        /* <DEDUP_REMOVED lines=44> */
.L_x_1603:
[----:B------:R-:W-:Y:S05]  /*7b10*/  BSYNC B2 ;  /* 0x0000000000027941 */ /* 0x000fea0003800000 */
.L_x_1602:
        /* <DEDUP_REMOVED lines=22> */
.L_x_1607:
[----:B------:R-:W-:Y:S02]  /*7c80*/  IMAD.MOV.U32 R36, RZ, RZ, R23 ;  /* 0x000000ffff247224 */ /* 0x000fe400078e0017 */
.L_x_1608:
[----:B------:R-:W-:Y:S05]  /*7c90*/  BSYNC B2 ;  /* 0x0000000000027941 */ /* 0x000fea0003800000 */
.L_x_1606:
        /* <DEDUP_REMOVED lines=16> */
.L_x_1612:
[----:B------:R-:W-:Y:S05]  /*7da0*/  BSYNC B3 ;  /* 0x0000000000037941 */ /* 0x000fea0003800000 */
.L_x_1611:
        /* <DEDUP_REMOVED lines=44> */
.L_x_1610:
[----:B------:R-:W-:Y:S05]  /*8070*/  BSYNC B2 ;  /* 0x0000000000027941 */ /* 0x000fea0003800000 */
.L_x_1609:
        /* <DEDUP_REMOVED lines=22> */
.L_x_1614:
[----:B------:R-:W-:Y:S02]  /*81e0*/  IMAD.MOV.U32 R57, RZ, RZ, R23 ;  /* 0x000000ffff397224 */ /* 0x000fe400078e0017 */
.L_x_1615:
[----:B------:R-:W-:Y:S05]  /*81f0*/  BSYNC B2 ;  /* 0x0000000000027941 */ /* 0x000fea0003800000 */
.L_x_1613:
        /* <DEDUP_REMOVED lines=16> */
.L_x_1619:
[----:B------:R-:W-:Y:S05]  /*8300*/  BSYNC B3 ;  /* 0x0000000000037941 */ /* 0x000fea0003800000 */
.L_x_1618:
        /* <DEDUP_REMOVED lines=44> */
.L_x_1617:
[----:B------:R-:W-:Y:S05]  /*85d0*/  BSYNC B2 ;  /* 0x0000000000027941 */ /* 0x000fea0003800000 */
.L_x_1616:
        /* <DEDUP_REMOVED lines=22> */
.L_x_1621:
[----:B------:R-:W-:Y:S02]  /*8740*/  IMAD.MOV.U32 R62, RZ, RZ, R23 ;  /* 0x000000ffff3e7224 */ /* 0x000fe400078e0017 */
.L_x_1622:
[----:B------:R-:W-:Y:S05]  /*8750*/  BSYNC B2 ;  /* 0x0000000000027941 */ /* 0x000fea0003800000 */
.L_x_1620:
        /* <DEDUP_REMOVED lines=16> */
.L_x_1626:
[----:B------:R-:W-:Y:S05]  /*8860*/  BSYNC B3 ;  /* 0x0000000000037941 */ /* 0x000fea0003800000 */
.L_x_1625:
        /* <DEDUP_REMOVED lines=44> */
.L_x_1624:
[----:B------:R-:W-:Y:S05]  /*8b30*/  BSYNC B2 ;  /* 0x0000000000027941 */ /* 0x000fea0003800000 */
.L_x_1623:
        /* <DEDUP_REMOVED lines=22> */
.L_x_1628:
[----:B------:R-:W-:Y:S02]  /*8ca0*/  IMAD.MOV.U32 R38, RZ, RZ, R23 ;  /* 0x000000ffff267224 */ /* 0x000fe400078e0017 */
.L_x_1629:
[----:B------:R-:W-:Y:S05]  /*8cb0*/  BSYNC B2 ;  /* 0x0000000000027941 */ /* 0x000fea0003800000 */
.L_x_1627:
        /* <DEDUP_REMOVED lines=16> */
.L_x_1633:
[----:B------:R-:W-:Y:S05]  /*8dc0*/  BSYNC B3 ;  /* 0x0000000000037941 */ /* 0x000fea0003800000 */
.L_x_1632:
        /* <DEDUP_REMOVED lines=44> */
.L_x_1631:
[----:B------:R-:W-:Y:S05]  /*9090*/  BSYNC B2 ;  /* 0x0000000000027941 */ /* 0x000fea0003800000 */
.L_x_1630:
        /* <DEDUP_REMOVED lines=22> */
.L_x_1635:
[----:B------:R-:W-:Y:S02]  /*9200*/  IMAD.MOV.U32 R38, RZ, RZ, R23 ;  /* 0x000000ffff267224 */ /* 0x000fe400078e0017 */
.L_x_1636:
[----:B------:R-:W-:Y:S05]  /*9210*/  BSYNC B2 ;  /* 0x0000000000027941 */ /* 0x000fea0003800000 */
.L_x_1634:
        /* <DEDUP_REMOVED lines=18> */
.L_x_1640:
[----:B------:R-:W-:Y:S05]  /*9340*/  BSYNC B3 ;  /* 0x0000000000037941 */ /* 0x000fea0003800000 */
.L_x_1639:
        /* <DEDUP_REMOVED lines=44> */
.L_x_1638:
[----:B------:R-:W-:Y:S05]  /*9610*/  BSYNC B2 ;  /* 0x0000000000027941 */ /* 0x000fea0003800000 */
.L_x_1637:
[----:B------:R0:W1:Y:S01]  /*9620*/  I2F.U32 R37, R38 ;  /* 0x0000002600257306 */ /* 0x0000620000201000 */
[----:B------:R-:W-:Y:S02]  /*9630*/  PRMT R39, RZ, 0x7610, R39 ;  /* 0x00007610ff277816 */ /* 0x000fe40000000027 */
[----:B------:R-:W-:Y:S02]  /*9640*/  F2FP.BF16.PACK_AB R36, R50, R45 ;  /* 0x0000002d3224723e */ /* 0x000fe400000010ff */
[----:B------:R-:W-:Y:S01]  /*9650*/  SEL R73, RZ, 0x100, P4 ;  /* 0x00000100ff497807 */ /* 0x000fe20002000000 */
[----:B------:R-:W-:Y:S01]  /*9660*/  FMUL.FTZ R39, R39, R70 ;  /* 0x0000004627277220 */ /* 0x000fe20000410000 */
[----:B------:R-:W-:-:S02]  /*9670*/  SEL R70, RZ, 0x10000, P5 ;  /* 0x00010000ff467807 */ /* 0x000fc40002800000 */
[----:B------:R-:W-:Y:S01]  /*9680*/  ISETP.NE.AND P5, PT, R66, RZ, PT ;  /* 0x000000ff4200720c */ /* 0x000fe20003fa5270 */
[----:B------:R-:W-:Y:S01]  /*9690*/  FMUL.FTZ R39, R39, c[0x0][0x1e8] ;  /* 0x00007a0027277a20 */ /* 0x000fe20000410000 */
[----:B0-----:R-:W-:Y:S01]  /*96a0*/  F2FP.BF16.PACK_AB R38, R62, R57 ;  /* 0x000000393e26723e */ /* 0x001fe200000010ff */
        /* <DEDUP_REMOVED lines=26> */
[----:B------:R-:W-:-:S04]  /*9850*/  LEA R36, P0, R71, c[0x0][0x190], 0x3 ;  /* 0x0000640047247a11 */ /* 0x000fc800078018ff */
[----:B------:R-:W-:-:S05]  /*9860*/  LEA.HI.X R37, R71, c[0x0][0x194], RZ, 0x3, P0 ;  /* 0x0000650047257a11 */ /* 0x000fca00000f1cff */
[----:B------:R0:W-:Y:S04]  /*9870*/  STG.E.64 [R36.64], R38 ;  /* 0x0000002624007986 */ /* 0x0001e8000c101b06 */
.L_x_1584:
[----:B------:R-:W-:Y:S05]  /*9880*/  BSYNC B1 ;  /* 0x0000000000017941 */ /* 0x000fea0003800000 */
.L_x_1583:
[----:B0-----:R-:W-:Y:S01]  /*9890*/  FADD.FTZ R37, RZ, R42 ;  /* 0x0000002aff257221 */ /* 0x001fe20000010000 */
[----:B------:R-:W-:Y:S01]  /*98a0*/  ISETP.NE.AND P0, PT, R26, RZ, PT ;  /* 0x000000ff1a00720c */ /* 0x000fe20003f05270 */
        /* <DEDUP_REMOVED lines=8> */
[----:B0-----:R-:W-:-:S03]  /*9930*/  LOP3.LUT R38, R38, 0x1f, RZ, 0xc0, !PT ;  /* 0x0000001f26267812 */ /* 0x001fc600078ec0ff */
[----:B------:R-:W-:Y:S01]  /*9940*/  FADD.FTZ R36, R65, R36 ;  /* 0x0000002441247221 */ /* 0x000fe20000010000 */
[----:B------:R-:W-:-:S04]  /*9950*/  ISETP.NE.AND P1, PT, R38, RZ, PT ;  /* 0x000000ff2600720c */ /* 0x000fc80003f25270 */
        /* <DEDUP_REMOVED lines=20> */
.L_x_1651:
[----:B01----:R-:W-:Y:S01]  /*9aa0*/  FADD.FTZ R39, R39, R38 ;  /* 0x0000002627277221 */ /* 0x003fe20000010000 */
[----:B------:R-:W-:Y:S05]  /*9ab0*/  BRA.DIV ~URZ, `(.L_x_1642) ;  /* 0x00000cb27f007947 */ /* 0x000fea000b800000 */
[----:B------:R-:W0:Y:S01]  /*9ac0*/  SHFL.BFLY PT, R36, R39, 0x2, 0x1f ;  /* 0x0c401f0027247f89 */ /* 0x000e2200000e0000 */
[----:B------:R-:W-:Y:S01]  /*9ad0*/  ISETP.NE.AND P3, PT, R26, RZ, PT ;  /* 0x000000ff1a00720c */ /* 0x000fe20003f65270 */
        /* <DEDUP_REMOVED lines=66> */
.L_x_1652:
[----:B------:R-:W-:Y:S01]  /*9f00*/  FMUL.FTZ R37, R71, R71 ;  /* 0x0000004747257220 */ /* 0x000fe20000410000 */
[----:B------:R-:W-:Y:S01]  /*9f10*/  ISETP.NE.AND P0, PT, RZ, UR8, PT ;  /* 0x00000008ff007c0c */ /* 0x000fe2000bf05270 */
[----:B01----:R-:W-:Y:S01]  /*9f20*/  FADD.FTZ R39, R38, R39 ;  /* 0x0000002726277221 */ /* 0x003fe20000010000 */
[----:B------:R-:W-:Y:S01]  /*9f30*/  MOV R36, c[0x0][0x1e0] ;  /* 0x0000780000247a02 */ /* 0x000fe20000000f00 */
[----:B------:R-:W-:Y:S01]  /*9f40*/  @!P1 IMAD.MOV.U32 R38, RZ, RZ, 0x4 ;  /* 0x00000004ff269424 */ /* 0x000fe200078e00ff */
[----:B------:R-:W-:Y:S01]  /*9f50*/  FSEL R37, R37, RZ, P0 ;  /* 0x000000ff25257208 */ /* 0x000fe20000000000 */
[----:B------:R-:W-:Y:S01]  /*9f60*/  BSSY B1, `(.L_x_1643) ;  /* 0x000002c000017945 */ /* 0x000fe20003800000 */
[----:B------:R-:W-:Y:S01]  /*9f70*/  ISETP.NE.AND P2, PT, R26, RZ, PT ;  /* 0x000000ff1a00720c */ /* 0x000fe20003f45270 */
[----:B------:R-:W-:-:S04]  /*9f80*/  FFMA.FTZ R36, R39, R36, c[0x0][0x228] ;  /* 0x00008a0027247623 */ /* 0x000fc80000010024 */
[----:B------:R-:W-:Y:S02]  /*9f90*/  FADD.FTZ R70, R36, R37 ;  /* 0x0000002524467221 */ /* 0x000fe40000010000 */
[----:B------:R-:W-:-:S04]  /*9fa0*/  @!P1 IMAD.MOV.U32 R36, RZ, RZ, 0x4 ;  /* 0x00000004ff249424 */ /* 0x000fc800078e00ff */
[----:B------:R-:W0:Y:S01]  /*9fb0*/  MUFU.RSQ R70, R70 ;  /* 0x0000004600467308 */ /* 0x000e220000001400 */
[----:B------:R-:W-:-:S05]  /*9fc0*/  @!P1 IMAD.WIDE R36, R5, R36, c[0x0][0x1a0] ;  /* 0x0000680005249625 */ /* 0x000fca00078e0224 */
[----:B------:R1:W-:Y:S02]  /*9fd0*/  @!P1 STG.E [R36.64], R71 ;  /* 0x0000004724009986 */ /* 0x0003e4000c101906 */
[----:B-1----:R-:W-:Y:S01]  /*9fe0*/  @!P1 IMAD.WIDE R36, R5, R38, c[0x0][0x1a8] ;  /* 0x00006a0005249625 */ /* 0x002fe200078e0226 */
[----:B------:R-:W-:-:S04]  /*9ff0*/  FSEL R71, R71, RZ, !P0 ;  /* 0x000000ff47477208 */ /* 0x000fc80004000000 */
[----:B0-----:R0:W-:Y:S01]  /*a000*/  @!P1 STG.E [R36.64], R70 ;  /* 0x0000004624009986 */ /* 0x0011e2000c101906 */
[----:B------:R-:W-:Y:S05]  /*a010*/  @!P2 BRA `(.L_x_1644) ;  /* 0x000002000000a947 */ /* 0x000fea0003800000 */
[--C-:B0-----:R-:W-:Y:S02]  /*a020*/  FADD.FTZ R37, R42, -R71.reuse ;  /* 0x800000472a257221 */ /* 0x101fe40000010000 */
        /* <DEDUP_REMOVED lines=8> */
[--C-:B------:R-:W-:Y:S02]  /*a0b0*/  FADD.FTZ R39, R52, -R71.reuse ;  /* 0x8000004734277221 */ /* 0x100fe40000010000 */
[C---:B------:R-:W-:Y:S02]  /*a0c0*/  FMUL.FTZ R38, R70.reuse, R67 ;  /* 0x0000004346267220 */ /* 0x040fe40000410000 */
[----:B------:R-:W-:Y:S02]  /*a0d0*/  FMUL.FTZ R72, R70, R39 ;  /* 0x0000002746487220 */ /* 0x000fe40000410000 */
[----:B------:R-:W-:-:S02]  /*a0e0*/  FADD.FTZ R39, R59, -R71 ;  /* 0x800000473b277221 */ /* 0x000fc40000010000 */
[--C-:B------:R-:W-:Y:S02]  /*a0f0*/  FADD.FTZ R67, R58, -R71.reuse ;  /* 0x800000473a437221 */ /* 0x100fe40000010000 */
[C---:B------:R-:W-:Y:S02]  /*a100*/  FMUL.FTZ R39, R70.reuse, R39 ;  /* 0x0000002746277220 */ /* 0x040fe40000410000 */
[C---:B------:R-:W-:Y:S02]  /*a110*/  FMUL.FTZ R66, R70.reuse, R73 ;  /* 0x0000004946427220 */ /* 0x040fe40000410000 */
[----:B------:R-:W-:Y:S02]  /*a120*/  FADD.FTZ R37, R47, -R71 ;  /* 0x800000472f257221 */ /* 0x000fe40000010000 */
[----:B------:R-:W-:Y:S02]  /*a130*/  FMUL.FTZ R67, R70, R67 ;  /* 0x0000004346437220 */ /* 0x000fe40000410000 */
[----:B------:R-:W-:-:S02]  /*a140*/  FFMA.FTZ R39, R89, R39, R88 ;  /* 0x0000002759277223 */ /* 0x000fc40000010058 */
[----:B------:R-:W-:Y:S02]  /*a150*/  FFMA.FTZ R66, R87, R66, R86 ;  /* 0x0000004257427223 */ /* 0x000fe40000010056 */
[----:B------:R-:W-:Y:S02]  /*a160*/  FMUL.FTZ R37, R70, R37 ;  /* 0x0000002546257220 */ /* 0x000fe40000410000 */
[----:B------:R-:W-:Y:S01]  /*a170*/  FFMA.FTZ R38, R93, R38, R92 ;  /* 0x000000265d267223 */ /* 0x000fe2000001005c */
[----:B------:R-:W-:Y:S01]  /*a180*/  F2FP.BF16.PACK_AB R39, R66, R39 ;  /* 0x000000274227723e */ /* 0x000fe200000010ff */
[----:B------:R-:W-:Y:S02]  /*a190*/  FFMA.FTZ R67, R91, R67, R90 ;  /* 0x000000435b437223 */ /* 0x000fe4000001005a */
        /* <DEDUP_REMOVED lines=8> */
.L_x_1644:
[----:B------:R-:W-:Y:S05]  /*a220*/  BSYNC B1 ;  /* 0x0000000000017941 */ /* 0x000fea0003800000 */
.L_x_1643:
[----:B------:R-:W-:Y:S01]  /*a230*/  ISETP.NE.AND P0, PT, R27, RZ, PT ;  /* 0x000000ff1b00720c */ /* 0x000fe20003f05270 */
[----:B------:R-:W-:-:S12]  /*a240*/  BSSY B1, `(.L_x_1645) ;  /* 0x0000022000017945 */ /* 0x000fd80003800000 */
        /* <DEDUP_REMOVED lines=18> */
[----:B------:R-:W-:Y:S02]  /*a370*/  FFMA.FTZ R39, R69, R66, R7 ;  /* 0x0000004245277223 */ /* 0x000fe40000010007 */
[----:B------:R-:W-:-:S02]  /*a380*/  FMUL.FTZ R67, R70, R67 ;  /* 0x0000004346437220 */ /* 0x000fc40000410000 */
        /* <DEDUP_REMOVED lines=13> */
.L_x_1646:
[----:B------:R-:W-:Y:S05]  /*a460*/  BSYNC B1 ;  /* 0x0000000000017941 */ /* 0x000fea0003800000 */
.L_x_1645:
[----:B------:R-:W-:Y:S01]  /*a470*/  ISETP.NE.AND P0, PT, R28, RZ, PT ;  /* 0x000000ff1c00720c */ /* 0x000fe20003f05270 */
[----:B------:R-:W-:-:S12]  /*a480*/  BSSY B1, `(.L_x_1647) ;  /* 0x0000021000017945 */ /* 0x000fd80003800000 */
[----:B------:R-:W-:Y:S05]  /*a490*/  @!P0 BRA `(.L_x_1648) ;  /* 0x000001f000008947 */ /* 0x000fea0003800000 */
[--C-:B------:R-:W-:Y:S02]  /*a4a0*/  FADD.FTZ R72, R63, -R71.reuse ;  /* 0x800000473f487221 */ /* 0x100fe40000010000 */
[--C-:B0-----:R-:W-:Y:S02]  /*a4b0*/  FADD.FTZ R67, R64, -R71.reuse ;  /* 0x8000004740437221 */ /* 0x101fe40000010000 */
[--C-:B------:R-:W-:Y:S02]  /*a4c0*/  FADD.FTZ R73, R51, -R71.reuse ;  /* 0x8000004733497221 */ /* 0x100fe40000010000 */
[----:B------:R-:W-:Y:S02]  /*a4d0*/  FADD.FTZ R37, R56, -R71 ;  /* 0x8000004738257221 */ /* 0x000fe40000010000 */
[C---:B------:R-:W-:Y:S02]  /*a4e0*/  FMUL.FTZ R72, R70.reuse, R72 ;  /* 0x0000004846487220 */ /* 0x040fe40000410000 */
[----:B------:R-:W-:-:S02]  /*a4f0*/  FMUL.FTZ R67, R70, R67 ;  /* 0x0000004346437220 */ /* 0x000fc40000410000 */
[--C-:B------:R-:W-:Y:S02]  /*a500*/  FADD.FTZ R36, R45, -R71.reuse ;  /* 0x800000472d247221 */ /* 0x100fe40000010000 */
[--C-:B------:R-:W-:Y:S02]  /*a510*/  FADD.FTZ R38, R50, -R71.reuse ;  /* 0x8000004732267221 */ /* 0x100fe40000010000 */
[--C-:B------:R-:W-:Y:S02]  /*a520*/  FADD.FTZ R39, R57, -R71.reuse ;  /* 0x8000004739277221 */ /* 0x100fe40000010000 */
[C---:B------:R-:W-:Y:S02]  /*a530*/  FMUL.FTZ R66, R70.reuse, R73 ;  /* 0x0000004946427220 */ /* 0x040fe40000410000 */
[----:B------:R-:W-:Y:S02]  /*a540*/  FMUL.FTZ R37, R70, R37 ;  /* 0x0000002546257220 */ /* 0x000fe40000410000 */
[----:B------:R-:W-:-:S02]  /*a550*/  FADD.FTZ R71, R62, -R71 ;  /* 0x800000473e477221 */ /* 0x000fc40000010000 */
[----:B------:R-:W-:Y:S02]  /*a560*/  FFMA.FTZ R72, R15, R72, R40 ;  /* 0x000000480f487223 */ /* 0x000fe40000010028 */
[----:B------:R-:W-:Y:S02]  /*a570*/  FFMA.FTZ R67, R16, R67, R44 ;  /* 0x0000004310437223 */ /* 0x000fe4000001002c */
[C---:B------:R-:W-:Y:S02]  /*a580*/  FMUL.FTZ R36, R70.reuse, R36 ;  /* 0x0000002446247220 */ /* 0x040fe40000410000 */
[----:B------:R-:W-:Y:S02]  /*a590*/  FMUL.FTZ R38, R70, R38 ;  /* 0x0000002646267220 */ /* 0x000fe40000410000 */
[----:B------:R-:W-:Y:S02]  /*a5a0*/  FFMA.FTZ R66, R11, R66, R25 ;  /* 0x000000420b427223 */ /* 0x000fe40000010019 */
[----:B------:R-:W-:-:S02]  /*a5b0*/  FFMA.FTZ R37, R12, R37, R29 ;  /* 0x000000250c257223 */ /* 0x000fc4000001001d */
[C---:B------:R-:W-:Y:S01]  /*a5c0*/  FMUL.FTZ R73, R70.reuse, R39 ;  /* 0x0000002746497220 */ /* 0x040fe20000410000 */
[----:B------:R-:W-:Y:S01]  /*a5d0*/  F2FP.BF16.PACK_AB R39, R67, R72 ;  /* 0x000000484327723e */ /* 0x000fe200000010ff */
[----:B------:R-:W-:Y:S01]  /*a5e0*/  FMUL.FTZ R71, R70, R71 ;  /* 0x0000004746477220 */ /* 0x000fe20000410000 */
[----:B------:R-:W-:Y:S01]  /*a5f0*/  F2FP.BF16.PACK_AB R37, R37, R66 ;  /* 0x000000422525723e */ /* 0x000fe200000010ff */
[----:B------:R-:W-:Y:S02]  /*a600*/  FFMA.FTZ R36, R9, R36, R20 ;  /* 0x0000002409247223 */ /* 0x000fe40000010014 */
[----:B------:R-:W-:Y:S02]  /*a610*/  FFMA.FTZ R67, R10, R38, R21 ;  /* 0x000000260a437223 */ /* 0x000fe40000010015 */
[----:B------:R-:W-:Y:S02]  /*a620*/  FFMA.FTZ R73, R13, R73, R30 ;  /* 0x000000490d497223 */ /* 0x000fe4000001001e */
[----:B------:R-:W-:Y:S01]  /*a630*/  FFMA.FTZ R70, R14, R71, R31 ;  /* 0x000000470e467223 */ /* 0x000fe2000001001f */
[----:B------:R-:W-:Y:S01]  /*a640*/  F2FP.BF16.PACK_AB R36, R67, R36 ;  /* 0x000000244324723e */ /* 0x000fe200000010ff */
[----:B------:R-:W-:-:S03]  /*a650*/  IMAD.MOV.U32 R66, RZ, RZ, 0x10 ;  /* 0x00000010ff427424 */ /* 0x000fc600078e00ff */
[----:B------:R-:W-:Y:S01]  /*a660*/  F2FP.BF16.PACK_AB R38, R70, R73 ;  /* 0x000000494626723e */ /* 0x000fe200000010ff */
[----:B------:R-:W-:-:S05]  /*a670*/  IMAD.WIDE.U32 R66, R43, R66, c[0x0][0x208] ;  /* 0x000082002b427625 */ /* 0x000fca00078e0042 */
[----:B------:R0:W-:Y:S02]  /*a680*/  STG.E.128 [R66.64], R36 ;  /* 0x0000002442007986 */ /* 0x0001e4000c101d06 */
.L_x_1648:
[----:B------:R-:W-:Y:S05]  /*a690*/  BSYNC B1 ;  /* 0x0000000000017941 */ /* 0x000fea0003800000 */
.L_x_1647:
[----:B0-----:R-:W-:-:S04]  /*a6a0*/  IMAD.MOV.U32 R36, RZ, RZ, 0x4 ;  /* 0x00000004ff247424 */ /* 0x001fc800078e00ff */
[----:B------:R-:W-:-:S05]  /*a6b0*/  IMAD R5, R36, c[0x0][0x160], R5 ;  /* 0x0000580024057a24 */ /* 0x000fca00078e0205 */
[----:B------:R-:W-:-:S13]  /*a6c0*/  ISETP.GE.AND P0, PT, R5, c[0x0][0x164], PT ;  /* 0x0000590005007a0c */ /* 0x000fda0003f06270 */
[----:B------:R-:W-:Y:S01]  /*a6d0*/  @P0 CALL.REL.NOINC `(.L_x_1649) ;  /* 0x0000001000000944 */ /* 0x000fe20003c00000 */
[----:B------:R-:W-:Y:S05]  /*a6e0*/  BRA `(.L_x_1650) ;  /* 0xffff673000007947 */ /* 0x000fea000383ffff */
.L_x_1649:
[----:B------:R-:W-:Y:S05]  /*a6f0*/  BSYNC B0 ;  /* 0x0000000000007941 */ /* 0x000fea0003800000 */
.L_x_1466:
[----:B------:R-:W-:Y:S05]  /*a700*/  EXIT ;  /* 0x000000000000794d */ /* 0x000fea0003800000 */
.L_x_1641:
[----:B------:R-:W-:Y:S01]  /*a710*/  HFMA2.MMA R37, -RZ, RZ, 0, 1.847743988037109375e-06 ;  /* 0x0000001fff257435 */ /* 0x000fe200000001ff */
[----:B------:R-:W-:Y:S01]  /*a720*/  IMAD.MOV.U32 R38, RZ, RZ, 0x1 ;  /* 0x00000001ff267424 */ /* 0x000fe200078e00ff */
[----:B------:R-:W-:Y:S01]  /*a730*/  MOV R36, 0xa760 ;  /* 0x0000a76000247802 */ /* 0x000fe20000000f00 */
[----:B------:R-:W-:-:S03]  /*a740*/  IMAD.MOV.U32 R66, RZ, RZ, -0x1 ;  /* 0xffffffffff427424 */ /* 0x000fc600078e00ff */
[----:B------:R-:W-:Y:S05]  /*a750*/  CALL.REL.NOINC `($__internal_12_$__cuda_sm70_shflsync_bfly_p) ;  /* 0x000006a000007944 */ /* 0x000fea0003c00000 */
[----:B-1----:R-:W-:Y:S05]  /*a760*/  BRA `(.L_x_1651) ;  /* 0xfffff33000007947 */ /* 0x002fea000383ffff */
.L_x_1642:
[----:B------:R-:W-:Y:S01]  /*a770*/  IMAD.MOV.U32 R38, RZ, RZ, 0x2 ;  /* 0x00000002ff267424 */ /* 0x000fe200078e00ff */
[----:B------:R-:W-:Y:S01]  /*a780*/  MOV R36, 0xa7c0 ;  /* 0x0000a7c000247802 */ /* 0x000fe20000000f00 */
[----:B------:R-:W-:Y:S02]  /*a790*/  IMAD.MOV.U32 R37, RZ, RZ, 0x1f ;  /* 0x0000001fff257424 */ /* 0x000fe400078e00ff */
[----:B------:R-:W-:Y:S02]  /*a7a0*/  IMAD.MOV.U32 R66, RZ, RZ, -0x1 ;  /* 0xffffffffff427424 */ /* 0x000fe400078e00ff */
[----:B------:R-:W-:Y:S05]  /*a7b0*/  CALL.REL.NOINC `($__internal_12_$__cuda_sm70_shflsync_bfly_p) ;  /* 0x0000064000007944 */ /* 0x000fea0003c00000 */
[----:B-1----:R-:W-:Y:S01]  /*a7c0*/  FADD.FTZ R39, R39, R38 ;  /* 0x0000002627277221 */ /* 0x002fe20000010000 */
[----:B------:R-:W-:Y:S01]  /*a7d0*/  MOV R36, 0xa820 ;  /* 0x0000a82000247802 */ /* 0x000fe20000000f00 */
[----:B------:R-:W-:Y:S02]  /*a7e0*/  IMAD.MOV.U32 R38, RZ, RZ, 0x4 ;  /* 0x00000004ff267424 */ /* 0x000fe400078e00ff */
[----:B------:R-:W-:-:S02]  /*a7f0*/  IMAD.MOV.U32 R37, RZ, RZ, 0x1f ;  /* 0x0000001fff257424 */ /* 0x000fc400078e00ff */
[----:B------:R-:W-:Y:S02]  /*a800*/  IMAD.MOV.U32 R66, RZ, RZ, -0x1 ;  /* 0xffffffffff427424 */ /* 0x000fe400078e00ff */
[----:B------:R-:W-:Y:S05]  /*a810*/  CALL.REL.NOINC `($__internal_12_$__cuda_sm70_shflsync_bfly_p) ;  /* 0x000005e000007944 */ /* 0x000fea0003c00000 */
[----:B-1----:R-:W-:Y:S01]  /*a820*/  FADD.FTZ R39, R39, R38 ;  /* 0x0000002627277221 */ /* 0x002fe20000010000 */
[----:B------:R-:W-:Y:S01]  /*a830*/  MOV R38, 0x8 ;  /* 0x0000000800267802 */ /* 0x000fe20000000f00 */
[----:B------:R-:W-:Y:S01]  /*a840*/  IMAD.MOV.U32 R37, RZ, RZ, 0x1f ;  /* 0x0000001fff257424 */ /* 0x000fe200078e00ff */
[----:B------:R-:W-:Y:S01]  /*a850*/  MOV R36, 0xa880 ;  /* 0x0000a88000247802 */ /* 0x000fe20000000f00 */
[----:B------:R-:W-:Y:S02]  /*a860*/  IMAD.MOV.U32 R66, RZ, RZ, -0x1 ;  /* 0xffffffffff427424 */ /* 0x000fe400078e00ff */
[----:B------:R-:W-:Y:S05]  /*a870*/  CALL.REL.NOINC `($__internal_12_$__cuda_sm70_shflsync_bfly_p) ;  /* 0x0000058000007944 */ /* 0x000fea0003c00000 */
[----:B-1----:R-:W-:Y:S01]  /*a880*/  FADD.FTZ R39, R39, R38 ;  /* 0x0000002627277221 */ /* 0x002fe20000010000 */
[----:B------:R-:W-:Y:S01]  /*a890*/  MOV R36, 0xa8e0 ;  /* 0x0000a8e000247802 */ /* 0x000fe20000000f00 */
[----:B------:R-:W-:Y:S02]  /*a8a0*/  IMAD.MOV.U32 R38, RZ, RZ, 0x10 ;  /* 0x00000010ff267424 */ /* 0x000fe400078e00ff */
[----:B------:R-:W-:Y:S02]  /*a8b0*/  IMAD.MOV.U32 R37, RZ, RZ, 0x1f ;  /* 0x0000001fff257424 */ /* 0x000fe400078e00ff */
[----:B------:R-:W-:-:S02]  /*a8c0*/  IMAD.MOV.U32 R66, RZ, RZ, -0x1 ;  /* 0xffffffffff427424 */ /* 0x000fc400078e00ff */
[----:B------:R-:W-:Y:S05]  /*a8d0*/  CALL.REL.NOINC `($__internal_12_$__cuda_sm70_shflsync_bfly_p) ;  /* 0x0000052000007944 */ /* 0x000fea0003c00000 */
[----:B-1----:R-:W-:Y:S01]  /*a8e0*/  FADD.FTZ R38, R39, R38 ;  /* 0x0000002627267221 */ /* 0x002fe20000010000 */
[----:B------:R-:W-:-:S02]  /*a8f0*/  ISETP.NE.AND P3, PT, R26, RZ, PT ;  /* 0x000000ff1a00720c */ /* 0x000fc40003f65270 */
[----:B------:R-:W-:Y:S01]  /*a900*/  MOV R66, 0xffffffff ;  /* 0xffffffff00427802 */ /* 0x000fe20000000f00 */
[----:B------:R-:W-:Y:S02]  /*a910*/  FMUL.FTZ R71, R38, c[0x0][0x1e0] ;  /* 0x0000780026477a20 */ /* 0x000fe40000410000 */
[----:B------:R-:W-:Y:S02]  /*a920*/  IMAD.MOV.U32 R38, RZ, RZ, 0x1 ;  /* 0x00000001ff267424 */ /* 0x000fe400078e00ff */
        /* <DEDUP_REMOVED lines=49> */
[----:B------:R-:W-:Y:S01]  /*ac40*/  MOV R36, 0xac70 ;  /* 0x0000ac7000247802 */ /* 0x000fe20000000f00 */
[----:B------:R-:W-:Y:S02]  /*ac50*/  IMAD.MOV.U32 R37, RZ, RZ, 0x1f ;  /* 0x0000001fff257424 */ /* 0x000fe400078e00ff */
[----:B------:R-:W-:Y:S05]  /*ac60*/  CALL.REL.NOINC `($__internal_12_$__cuda_sm70_shflsync_bfly_p) ;  /* 0x0000019000007944 */ /* 0x000fea0003c00000 */
[----:B-1----:R-:W-:Y:S01]  /*ac70*/  FADD.FTZ R39, R39, R38 ;  /* 0x0000002627277221 */ /* 0x002fe20000010000 */
[----:B------:R-:W-:Y:S01]  /*ac80*/  MOV R36, 0xacd0 ;  /* 0x0000acd000247802 */ /* 0x000fe20000000f00 */
[----:B------:R-:W-:Y:S02]  /*ac90*/  IMAD.MOV.U32 R38, RZ, RZ, 0x2 ;  /* 0x00000002ff267424 */ /* 0x000fe400078e00ff */
[----:B------:R-:W-:Y:S02]  /*aca0*/  IMAD.MOV.U32 R37, RZ, RZ, 0x1f ;  /* 0x0000001fff257424 */ /* 0x000fe400078e00ff */
[----:B------:R-:W-:Y:S02]  /*acb0*/  IMAD.MOV.U32 R66, RZ, RZ, -0x1 ;  /* 0xffffffffff427424 */ /* 0x000fe400078e00ff */
[----:B------:R-:W-:Y:S05]  /*acc0*/  CALL.REL.NOINC `($__internal_12_$__cuda_sm70_shflsync_bfly_p) ;  /* 0x0000013000007944 */ /* 0x000fea0003c00000 */
[----:B-1----:R-:W-:Y:S01]  /*acd0*/  FADD.FTZ R39, R39, R38 ;  /* 0x0000002627277221 */ /* 0x002fe20000010000 */
[----:B------:R-:W-:Y:S01]  /*ace0*/  MOV R36, 0xad30 ;  /* 0x0000ad3000247802 */ /* 0x000fe20000000f00 */
[----:B------:R-:W-:-:S02]  /*acf0*/  IMAD.MOV.U32 R38, RZ, RZ, 0x4 ;  /* 0x00000004ff267424 */ /* 0x000fc400078e00ff */
[----:B------:R-:W-:Y:S02]  /*ad00*/  IMAD.MOV.U32 R37, RZ, RZ, 0x1f ;  /* 0x0000001fff257424 */ /* 0x000fe400078e00ff */
[----:B------:R-:W-:Y:S02]  /*ad10*/  IMAD.MOV.U32 R66, RZ, RZ, -0x1 ;  /* 0xffffffffff427424 */ /* 0x000fe400078e00ff */
[----:B------:R-:W-:Y:S05]  /*ad20*/  CALL.REL.NOINC `($__internal_12_$__cuda_sm70_shflsync_bfly_p) ;  /* 0x000000d000007944 */ /* 0x000fea0003c00000 */
[----:B------:R-:W-:Y:S01]  /*ad30*/  HFMA2.MMA R37, -RZ, RZ, 0, 1.847743988037109375e-06 ;  /* 0x0000001fff257435 */ /* 0x000fe200000001ff */
[----:B-1----:R-:W-:Y:S01]  /*ad40*/  FADD.FTZ R39, R39, R38 ;  /* 0x0000002627277221 */ /* 0x002fe20000010000 */
        /* <DEDUP_REMOVED lines=10> */
[----:B-1----:R-:W-:Y:S05]  /*adf0*/  BRA `(.L_x_1652) ;  /* 0xfffff10000007947 */ /* 0x002fea000383ffff */
        .weak           $__internal_12_$__cuda_sm70_shflsync_bfly_p
        .type           $__internal_12_$__cuda_sm70_shflsync_bfly_p,@function
        .size           $__internal_12_$__cuda_sm70_shflsync_bfly_p,(.L_x_22180 - $__internal_12_$__cuda_sm70_shflsync_bfly_p)
$__internal_12_$__cuda_sm70_shflsync_bfly_p:
[----:B------:R-:W-:Y:S04]  /*ae00*/  WARPSYNC R66 ;  /* 0x0000004200007348 */ /* 0x000fe80003800000 */
[----:B------:R0:W1:Y:S02]  /*ae10*/  SHFL.BFLY PT, R38, R39, R38, R37 ;  /* 0x0c00002627267389 */ /* 0x00006400000e0025 */
[----:B0-----:R-:W-:-:S04]  /*ae20*/  IMAD.MOV.U32 R37, RZ, RZ, 0x0 ;  /* 0x00000000ff257424 */ /* 0x001fc800078e00ff */
[----:B------:R-:W-:Y:S05]  /*ae30*/  RET.REL.NODEC R36 `(_ZN10layer_norm13ln_fwd_kernelINS_13Kernel_traitsI13__nv_bfloat16S2_S2_S2_fjLj768ELj1ELj4ELj1ELj16ENS_18Kernel_traits_baseILj768ES2_S2_S2_S2_fjLj128EEEEELb1ELb1ELb0ELb0EEEvNS_9FwdParamsE) ;  /* 0xffff51c024007950 */ /* 0x000fea0003c3ffff */
.L_x_1653:
        /* <DEDUP_REMOVED lines=12> */
.L_x_22180:


//--------------------- .text._ZN10layer_norm13ln_fwd_kernelINS_13Kernel_traitsI13__nv_bfloat16S2_S2_S2_fjLj768ELj1ELj4ELj1ELj16ENS_18Kernel_traits_baseILj768ES2_S2_S2_S2_fjLj128EEEEELb1ELb1ELb0ELb1EEEvNS_9FwdParamsE --------------------------
	.section	.text._ZN10layer_norm13ln_fwd_kernelINS_13Kernel_traitsI13__nv_bfloat16S2_S2_S2_fjLj768ELj1ELj4ELj1ELj16ENS_18Kernel_traits_baseILj768ES2_S2_S2_S2_fjLj128EEEEELb1ELb1ELb0ELb1EEEvNS_9FwdParamsE,"ax",@progbits
	.sectioninfo	@"SHI_REGISTERS=127"
	.align	128
        .global         _ZN10layer_norm13ln_fwd_kernelINS_13Kernel_traitsI13__nv_bfloat16S2_S2_S2_fjLj768ELj1ELj4ELj1ELj16ENS_18Kernel_traits_baseILj768ES2_S2_S2_S2_fjLj128EEEEELb1ELb1ELb0ELb1EEEvNS_9FwdParamsE
        .type           _ZN10layer_norm13ln_fwd_kernelINS_13Kernel_traitsI13__nv_bfloat16S2_S2_S2_fjLj768ELj1ELj4ELj1ELj16ENS_18Kernel_traits_baseILj768ES2_S2_S2_S2_fjLj128EEEEELb1ELb1ELb0ELb1EEEvNS_9FwdParamsE,@function
        .size           _ZN10layer_norm13ln_fwd_kernelINS_13Kernel_traitsI13__nv_bfloat16S2_S2_S2_fjLj768ELj1ELj4ELj1ELj16ENS_18Kernel_traits_baseILj768ES2_S2_S2_S2_fjLj128EEEEELb1ELb1ELb0ELb1EEEvNS_9FwdParamsE,(.L_x_22181 - _ZN10layer_norm13ln_fwd_kernelINS_13Kernel_traitsI13__nv_bfloat16S2_S2_S2_fjLj768ELj1ELj4ELj1ELj16ENS_18Kernel_traits_baseILj768ES2_S2_S2_S2_fjLj128EEEEELb1ELb1ELb0ELb1EEEvNS_9FwdParamsE)
        .other          _ZN10layer_norm13ln_fwd_kernelINS_13Kernel_traitsI13__nv_bfloat16S2_S2_S2_fjLj768ELj1ELj4ELj1ELj16ENS_18Kernel_traits_baseILj768ES2_S2_S2_S2_fjLj128EEEEELb1ELb1ELb0ELb1EEEvNS_9FwdParamsE,@"STO_CUDA_ENTRY STV_DEFAULT"
_ZN10layer_norm13ln_fwd_kernelINS_13Kernel_traitsI13__nv_bfloat16S2_S2_S2_fjLj768ELj1ELj4ELj1ELj16ENS_18Kernel_traits_baseILj768ES2_S2_S2_S2_fjLj128EEEEELb1ELb1ELb0ELb1EEEvNS_9FwdParamsE:
.text._ZN10layer_norm13ln_fwd_kernelINS_13Kernel_traitsI13__nv_bfloat16S2_S2_S2_fjLj768ELj1ELj4ELj1ELj16ENS_18Kernel_traits_baseILj768ES2_S2_S2_S2_fjLj128EEEEELb1ELb1ELb0ELb1EEEvNS_9FwdParamsE:
[----:B------:R-:W-:Y:S02]  /*0000*/  IMAD.MOV.U32 R1, RZ, RZ, c[0x0][0x28] ;  /* 0x00000a00ff017624 */ /* 0x000fe400078e00ff */
[----:B------:R-:W-:Y:S02]  /*0010*/  ULDC.U8 UR4, c[0x0][0x244] ;  /* 0x0000910000047ab9 */ /* 0x000fe40000000000 */
[----:B------:R-:W-:Y:S01]  /*0020*/  ISETP.NE.AND P0, PT, RZ, UR4, PT ;  /* 0x00000004ff007c0c */ /* 0x000fe2000bf05270 */
[----:B------:R-:W-:Y:S01]  /*0030*/  ULDC.64 UR4, c[0x0][0x230] ;  /* 0x00008c0000047ab9 */ /* 0x000fe20000000a00 */
[----:B------:R-:W-:Y:S01]  /*0040*/  IMAD.MOV.U32 R106, RZ, RZ, c[0x0][0x238] ;  /* 0x00008e00ff6a7624 */ /* 0x000fe200078e00ff */
[----:B------:R-:W-:Y:S01]  /*0050*/  ULDC.64 UR6, c[0x0][0x118] ;  /* 0x0000460000067ab9 */ /* 0x000fe20000000a00 */
[----:B------:R-:W-:Y:S02]  /*0060*/  IMAD.U32 R2, RZ, RZ, UR4 ;  /* 0x00000004ff027e24 */ /* 0x000fe4000f8e00ff */
[----:B------:R-:W-:Y:S02]  /*0070*/  IMAD.U32 R3, RZ, RZ, UR5 ;  /* 0x00000005ff037e24 */ /* 0x000fe4000f8e00ff */
[----:B------:R-:W-:-:S05]  /*0080*/  IMAD.MOV.U32 R107, RZ, RZ, c[0x0][0x23c] ;  /* 0x00008f00ff6b7624 */ /* 0x000fca00078e00ff */
        /* <DEDUP_REMOVED lines=33> */
[----:B------:R-:W-:-:S04]  /*02a0*/  IMAD.WIDE.U32 R6, R7, -0x326172a9, RZ ;  /* 0xcd9e8d5707067825 */ /* 0x000fc800078e00ff */
[----:B------:R-:W-:Y:S01]  /*02b0*/  IMAD.WIDE.U32 R4, R4, -0x2daee0ad, RZ ;  /* 0xd2511f5304047825 */ /* 0x000fe200078e00ff */
[----:B------:R-:W-:-:S04]  /*02c0*/  LOP3.LUT R12, R7, UR11, R8, 0x96, !PT ;  /* 0x0000000b070c7c12 */ /* 0x000fc8000f8e9608 */
[----:B------:R-:W-:Y:S01]  /*02d0*/  LOP3.LUT R8, R5, UR12, R2, 0x96, !PT ;  /* 0x0000000c05087c12 */ /* 0x000fe2000f8e9602 */
[----:B------:R-:W-:Y:S01]  /*02e0*/  IMAD.WIDE.U32 R12, R12, -0x2daee0ad, RZ ;  /* 0xd2511f530c0c7825 */ /* 0x000fe200078e00ff */
[----:B------:R-:W-:Y:S01]  /*02f0*/  UIADD3 UR18, UR5, -0x56f99767, URZ ;  /* 0xa906689905127890 */ /* 0x000fe2000fffe03f */
[----:B------:R-:W-:Y:S02]  /*0300*/  IADD3 R2, P1, R22, c[0x0][0x218], RZ ;  /* 0x0000860016027a10 */ /* 0x000fe40007f3e0ff */
[----:B------:R-:W-:Y:S01]  /*0310*/  IMAD.WIDE.U32 R8, R8, -0x326172a9, RZ ;  /* 0xcd9e8d5708087825 */ /* 0x000fe200078e00ff */
[----:B------:R-:W-:Y:S01]  /*0320*/  LOP3.LUT R7, R13, UR14, R4, 0x96, !PT ;  /* 0x0000000e0d077c12 */ /* 0x000fe2000f8e9604 */
[----:B------:R-:W-:Y:S02]  /*0330*/  UIADD3 UR17, UR4, 0x1715609d, URZ ;  /* 0x1715609d04117890 */ /* 0x000fe4000fffe03f */
[----:B------:R-:W-:Y:S01]  /*0340*/  UIADD3 UR19, UR4, -0x4ab325aa, URZ ;  /* 0xb54cda5604137890 */ /* 0x000fe2000fffe03f */
[----:B------:R-:W-:Y:S01]  /*0350*/  LOP3.LUT R4, R9, UR13, R6, 0x96, !PT ;  /* 0x0000000d09047c12 */ /* 0x000fe2000f8e9606 */
[----:B------:R-:W-:-:S04]  /*0360*/  IMAD.WIDE.U32 R6, R7, -0x326172a9, RZ ;  /* 0xcd9e8d5707067825 */ /* 0x000fc800078e00ff */
[----:B------:R-:W-:Y:S01]  /*0370*/  IMAD.WIDE.U32 R4, R4, -0x2daee0ad, RZ ;  /* 0xd2511f5304047825 */ /* 0x000fe200078e00ff */
[----:B------:R-:W-:Y:S01]  /*0380*/  LOP3.LUT R13, R7, UR15, R8, 0x96, !PT ;  /* 0x0000000f070d7c12 */ /* 0x000fe2000f8e9608 */
[----:B------:R-:W-:Y:S02]  /*0390*/  UIADD3 UR20, UR5, 0x646e171e, URZ ;  /* 0x646e171e05147890 */ /* 0x000fe4000fffe03f */
[----:B------:R-:W-:Y:S01]  /*03a0*/  IMAD.X R3, RZ, RZ, c[0x0][0x21c], P1 ;  /* 0x00008700ff037624 */ /* 0x000fe200008e06ff */
[----:B------:R-:W-:Y:S01]  /*03b0*/  LOP3.LUT R14, R5, UR16, R12, 0x96, !PT ;  /* 0x00000010050e7c12 */ /* 0x000fe2000f8e960c */
[----:B------:R-:W-:-:S03]  /*03c0*/  IMAD.WIDE.U32 R12, R13, -0x2daee0ad, RZ ;  /* 0xd2511f530d0c7825 */ /* 0x000fc600078e00ff */
[----:B------:R0:W5:Y:S01]  /*03d0*/  @P0 LDG.E.128 R8, [R2.64] ;  /* 0x0000000602080981 */ /* 0x000162000c1e1d00 */
[----:B------:R-:W-:Y:S01]  /*03e0*/  IMAD.WIDE.U32 R14, R14, -0x326172a9, RZ ;  /* 0xcd9e8d570e0e7825 */ /* 0x000fe200078e00ff */
[----:B------:R-:W-:Y:S02]  /*03f0*/  LOP3.LUT R7, R13, UR18, R4, 0x96, !PT ;  /* 0x000000120d077c12 */ /* 0x000fe4000f8e9604 */
[----:B------:R0:W5:Y:S02]  /*0400*/  @P0 LDG.E.128 R16, [R2.64+0x200] ;  /* 0x0002000602100981 */ /* 0x000164000c1e1d00 */
[----:B------:R-:W-:Y:S01]  /*0410*/  LOP3.LUT R4, R15, UR17, R6, 0x96, !PT ;  /* 0x000000110f047c12 */ /* 0x000fe2000f8e9606 */
[----:B------:R-:W-:Y:S01]  /*0420*/  IMAD.WIDE.U32 R6, R7, -0x326172a9, RZ ;  /* 0xcd9e8d5707067825 */ /* 0x000fe200078e00ff */
[----:B------:R0:W5:Y:S03]  /*0430*/  @P0 LDG.E.128 R44, [R2.64+0x400] ;  /* 0x00040006022c0981 */ /* 0x000166000c1e1d00 */
[----:B------:R-:W-:Y:S01]  /*0440*/  IMAD.WIDE.U32 R4, R4, -0x2daee0ad, RZ ;  /* 0xd2511f5304047825 */ /* 0x000fe200078e00ff */
[----:B------:R-:W-:-:S04]  /*0450*/  LOP3.LUT R13, R7, UR19, R14, 0x96, !PT ;  /* 0x00000013070d7c12 */ /* 0x000fc8000f8e960e */
[----:B------:R-:W-:Y:S02]  /*0460*/  LOP3.LUT R14, R5, UR20, R12, 0x96, !PT ;  /* 0x00000014050e7c12 */ /* 0x000fe4000f8e960c */
[----:B------:R-:W-:Y:S01]  /*0470*/  SHF.R.U32.HI R5, RZ, 0x5, R20 ;  /* 0x00000005ff057819 */ /* 0x000fe20000011614 */
[----:B------:R-:W-:-:S04]  /*0480*/  UIADD3 UR21, UR4, 0x5384540f, URZ ;  /* 0x5384540f04157890 */ /* 0x000fc8000fffe03f */
[----:B0-----:R-:W-:Y:S01]  /*0490*/  IMAD R2, R21, 0x4, R5 ;  /* 0x0000000415027824 */ /* 0x001fe200078e0205 */
[----:B------:R-:W-:Y:S01]  /*04a0*/  UIADD3 UR22, UR5, 0x1fd5c5a3, URZ ;  /* 0x1fd5c5a305167890 */ /* 0x000fe2000fffe03f */
[----:B------:R-:W-:Y:S01]  /*04b0*/  IMAD.WIDE.U32 R12, R13, -0x2daee0ad, RZ ;  /* 0xd2511f530d0c7825 */ /* 0x000fe200078e00ff */
[----:B------:R-:W-:Y:S02]  /*04c0*/  LOP3.LUT R0, R20, 0x1f, RZ, 0xc0, !PT ;  /* 0x0000001f14007812 */ /* 0x000fe400078ec0ff */
[----:B------:R-:W-:Y:S01]  /*04d0*/  ISETP.GE.AND P1, PT, R2, c[0x0][0x164], PT ;  /* 0x0000590002007a0c */ /* 0x000fe20003f26270 */
[----:B------:R-:W-:Y:S01]  /*04e0*/  IMAD.WIDE.U32 R14, R14, -0x326172a9, RZ ;  /* 0xcd9e8d570e0e7825 */ /* 0x000fe200078e00ff */
[----:B------:R-:W-:-:S04]  /*04f0*/  LOP3.LUT R23, R13, UR22, R4, 0x96, !PT ;  /* 0x000000160d177c12 */ /* 0x000fc8000f8e9604 */
[----:B------:R-:W-:Y:S02]  /*0500*/  LOP3.LUT R81, R15, UR21, R6, 0x96, !PT ;  /* 0x000000150f517c12 */ /* 0x000fe4000f8e9606 */
[----:B------:R-:W-:Y:S01]  /*0510*/  LEA R6, P2, R0, c[0x0][0x1c8], 0x4 ;  /* 0x0000720000067a11 */ /* 0x000fe200078420ff */
[----:B------:R-:W-:Y:S01]  /*0520*/  UIADD3 UR23, UR4, -0xe443238, URZ ;  /* 0xf1bbcdc804177890 */ /* 0x000fe2000fffe03f */
[----:B------:R-:W-:Y:S01]  /*0530*/  IMAD.HI.U32 R5, R23, -0x326172a9, RZ ;  /* 0xcd9e8d5717057827 */ /* 0x000fe200078e00ff */
[----:B------:R-:W-:Y:S01]  /*0540*/  UIADD3 UR24, UR5, -0x24c28bd8, URZ ;  /* 0xdb3d742805187890 */ /* 0x000fe2000fffe03f */
[----:B------:R-:W-:Y:S02]  /*0550*/  IADD3.X R7, RZ, c[0x0][0x1cc], RZ, P2, !PT ;  /* 0x00007300ff077a10 */ /* 0x000fe400017fe4ff */
[----:B------:R-:W-:Y:S01]  /*0560*/  IMAD.HI.U32 R3, R81, -0x2daee0ad, RZ ;  /* 0xd2511f5351037827 */ /* 0x000fe200078e00ff */
[----:B------:R-:W-:Y:S02]  /*0570*/  IADD3 R4, P2, R22, c[0x0][0x1b0], RZ ;  /* 0x00006c0016047a10 */ /* 0x000fe40007f5e0ff */
[----:B------:R-:W-:-:S02]  /*0580*/  LOP3.LUT R90, R5, UR23, R14, 0x96, !PT ;  /* 0x00000017055a7c12 */ /* 0x000fc4000f8e960e */
[----:B------:R-:W-:Y:S01]  /*0590*/  LOP3.LUT R80, R3, UR24, R12, 0x96, !PT ;  /* 0x0000001803507c12 */ /* 0x000fe2000f8e960c */
[----:B------:R-:W-:Y:S01]  /*05a0*/  IMAD.X R5, RZ, RZ, c[0x0][0x1b4], P2 ;  /* 0x00006d00ff057624 */ /* 0x000fe200010e06ff */
[----:B------:R-:W-:Y:S07]  /*05b0*/  @P1 EXIT ;  /* 0x000000000000194d */ /* 0x000fee0003800000 */
[----:B------:R0:W2:Y:S01]  /*05c0*/  LDG.E.128 R48, [R6.64+0x400] ;  /* 0x0004000606307981 */ /* 0x0000a2000c1e1d00 */
[----:B-----5:R-:W-:Y:S01]  /*05d0*/  @!P0 CS2R R8, SRZ ;  /* 0x0000000000088805 */ /* 0x020fe2000001ff00 */
[----:B------:R-:W-:Y:S01]  /*05e0*/  @!P0 CS2R R44, SRZ ;  /* 0x00000000002c8805 */ /* 0x000fe2000001ff00 */
[----:B------:R-:W-:Y:S01]  /*05f0*/  @!P0 CS2R R10, SRZ ;  /* 0x00000000000a8805 */ /* 0x000fe2000001ff00 */
[----:B------:R-:W-:Y:S01]  /*0600*/  @!P0 CS2R R16, SRZ ;  /* 0x0000000000108805 */ /* 0x000fe2000001ff00 */
[----:B------:R-:W-:Y:S01]  /*0610*/  @!P0 CS2R R18, SRZ ;  /* 0x0000000000128805 */ /* 0x000fe2000001ff00 */
[----:B------:R1:W5:Y:S01]  /*0620*/  LDG.E.128 R32, [R4.64] ;  /* 0x0000000604207981 */ /* 0x000362000c1e1d00 */
[----:B------:R-:W-:Y:S01]  /*0630*/  PRMT R3, RZ, 0x5410, R8 ;  /* 0x00005410ff037816 */ /* 0x000fe20000000008 */
[----:B------:R-:W-:Y:S01]  /*0640*/  @!P0 CS2R R46, SRZ ;  /* 0x00000000002e8805 */ /* 0x000fe2000001ff00 */
[----:B------:R-:W-:Y:S01]  /*0650*/  UIADD3 UR25, UR4, -0x700cb87f, URZ ;  /* 0x8ff3478104197890 */ /* 0x000fe2000fffe03f */
[----:B------:R1:W5:Y:S01]  /*0660*/  LDG.E.128 R28, [R4.64+0x200] ;  /* 0x00020006041c7981 */ /* 0x000362000c1e1d00 */
[--C-:B------:R-:W-:Y:S01]  /*0670*/  PRMT R21, RZ, 0x5410, R45.reuse ;  /* 0x00005410ff157816 */ /* 0x100fe2000000002d */
[----:B------:R-:W-:Y:S01]  /*0680*/  UIADD3 UR26, UR5, -0x695add53, URZ ;  /* 0x96a522ad051a7890 */ /* 0x000fe2000fffe03f */
[----:B------:R-:W-:Y:S01]  /*0690*/  PRMT R22, RZ, 0x7610, R45 ;  /* 0x00007610ff167816 */ /* 0x000fe2000000002d */
[----:B------:R1:W5:Y:S01]  /*06a0*/  LDG.E.128 R24, [R4.64+0x400] ;  /* 0x0004000604187981 */ /* 0x000362000c1e1d00 */
[----:B------:R-:W-:-:S02]  /*06b0*/  IMAD R81, R81, -0x2daee0ad, RZ ;  /* 0xd2511f5351517824 */ /* 0x000fc400078e02ff */
[----:B------:R-:W-:Y:S01]  /*06c0*/  IMAD R45, R23, -0x326172a9, RZ ;  /* 0xcd9e8d57172d7824 */ /* 0x000fe200078e02ff */
[----:B------:R0:W5:Y:S01]  /*06d0*/  LDG.E.128 R40, [R6.64] ;  /* 0x0000000606287981 */ /* 0x000162000c1e1d00 */
[----:B------:R-:W-:-:S03]  /*06e0*/  IMAD.HI.U32 R68, R80, -0x326172a9, RZ ;  /* 0xcd9e8d5750447827 */ /* 0x000fc600078e00ff */
[----:B------:R0:W5:Y:S01]  /*06f0*/  LDG.E.128 R36, [R6.64+0x200] ;  /* 0x0002000606247981 */ /* 0x000162000c1e1d00 */
[----:B------:R-:W-:Y:S01]  /*0700*/  IMAD.WIDE.U32 R90, R90, -0x2daee0ad, RZ ;  /* 0xd2511f535a5a7825 */ /* 0x000fe200078e00ff */
[----:B-1----:R-:W-:Y:S02]  /*0710*/  PRMT R4, RZ, 0x7610, R8 ;  /* 0x00007610ff047816 */ /* 0x002fe40000000008 */
[--C-:B------:R-:W-:Y:S02]  /*0720*/  PRMT R5, RZ, 0x5410, R9.reuse ;  /* 0x00005410ff057816 */ /* 0x100fe40000000009 */
[----:B------:R-:W-:Y:S01]  /*0730*/  PRMT R8, RZ, 0x7610, R10 ;  /* 0x00007610ff087816 */ /* 0x000fe2000000000a */
[----:B------:R-:W-:Y:S01]  /*0740*/  BSSY B0, `(.L_x_1654) ;  /* 0x000097f000007945 */ /* 0x000fe20003800000 */
[----:B------:R-:W-:Y:S02]  /*0750*/  PRMT R12, RZ, 0x7610, R16 ;  /* 0x00007610ff0c7816 */ /* 0x000fe40000000010 */
[----:B0-----:R-:W-:-:S02]  /*0760*/  PRMT R6, RZ, 0x7610, R9 ;  /* 0x00007610ff067816 */ /* 0x001fc40000000009 */
[----:B------:R-:W-:Y:S02]  /*0770*/  PRMT R7, RZ, 0x5410, R10 ;  /* 0x00005410ff077816 */ /* 0x000fe4000000000a */
[--C-:B------:R-:W-:Y:S02]  /*0780*/  PRMT R9, RZ, 0x5410, R11.reuse ;  /* 0x00005410ff097816 */ /* 0x100fe4000000000b */
[----:B------:R-:W-:Y:S02]  /*0790*/  PRMT R10, RZ, 0x7610, R11 ;  /* 0x00007610ff0a7816 */ /* 0x000fe4000000000b */
[----:B------:R-:W-:Y:S02]  /*07a0*/  PRMT R11, RZ, 0x5410, R16 ;  /* 0x00005410ff0b7816 */ /* 0x000fe40000000010 */
[--C-:B------:R-:W-:Y:S02]  /*07b0*/  PRMT R13, RZ, 0x5410, R17.reuse ;  /* 0x00005410ff0d7816 */ /* 0x100fe40000000011 */
[----:B------:R-:W-:-:S02]  /*07c0*/  PRMT R14, RZ, 0x7610, R17 ;  /* 0x00007610ff0e7816 */ /* 0x000fc40000000011 */
[--C-:B------:R-:W-:Y:S02]  /*07d0*/  PRMT R15, RZ, 0x5410, R18.reuse ;  /* 0x00005410ff0f7816 */ /* 0x100fe40000000012 */
[----:B------:R-:W-:Y:S01]  /*07e0*/  PRMT R16, RZ, 0x7610, R18 ;  /* 0x00007610ff107816 */ /* 0x000fe20000000012 */
[----:B------:R-:W-:Y:S01]  /*07f0*/  IMAD R80, R80, -0x326172a9, RZ ;  /* 0xcd9e8d5750507824 */ /* 0x000fe200078e02ff */
[--C-:B------:R-:W-:Y:S01]  /*0800*/  PRMT R17, RZ, 0x5410, R19.reuse ;  /* 0x00005410ff117816 */ /* 0x100fe20000000013 */
[----:B------:R-:W-:Y:S01]  /*0810*/  IMAD.MOV.U32 R66, RZ, RZ, RZ ;  /* 0x000000ffff427224 */ /* 0x000fe200078e00ff */
        /* <DEDUP_REMOVED lines=8> */
[----:B------:R-:W-:-:S02]  /*08a0*/  LOP3.LUT R81, R91, UR26, R81, 0x96, !PT ;  /* 0x0000001a5b517c12 */ /* 0x000fc4000f8e9651 */
[----:B------:R-:W-:Y:S01]  /*08b0*/  LOP3.LUT R106, R106, 0x3, RZ, 0xc0, !PT ;  /* 0x000000036a6a7812 */ /* 0x000fe200078ec0ff */
[----:B------:R-:W-:Y:S01]  /*08c0*/  ULDC.U8 UR8, c[0x0][0x1f0] ;  /* 0x00007c0000087ab9 */ /* 0x000fe20000000000 */
[--C-:B--2---:R-:W-:Y:S02]  /*08d0*/  PRMT R67, RZ, 0x5410, R48.reuse ;  /* 0x00005410ff437816 */ /* 0x104fe40000000030 */
[----:B------:R-:W-:Y:S02]  /*08e0*/  PRMT R69, RZ, 0x7610, R48 ;  /* 0x00007610ff457816 */ /* 0x000fe40000000030 */
[--C-:B------:R-:W-:Y:S02]  /*08f0*/  PRMT R70, RZ, 0x5410, R49.reuse ;  /* 0x00005410ff467816 */ /* 0x100fe40000000031 */
[----:B------:R-:W-:Y:S02]  /*0900*/  PRMT R71, RZ, 0x7610, R49 ;  /* 0x00007610ff477816 */ /* 0x000fe40000000031 */
[----:B------:R-:W-:-:S02]  /*0910*/  PRMT R72, RZ, 0x5410, R50 ;  /* 0x00005410ff487816 */ /* 0x000fc40000000032 */
[----:B------:R-:W-:Y:S02]  /*0920*/  PRMT R73, RZ, 0x7610, R50 ;  /* 0x00007610ff497816 */ /* 0x000fe40000000032 */
[--C-:B------:R-:W-:Y:S02]  /*0930*/  PRMT R74, RZ, 0x5410, R51.reuse ;  /* 0x00005410ff4a7816 */ /* 0x100fe40000000033 */
[----:B------:R-:W-:Y:S02]  /*0940*/  PRMT R75, RZ, 0x7610, R51 ;  /* 0x00007610ff4b7816 */ /* 0x000fe40000000033 */
.L_x_1826:
[----:B------:R-:W-:Y:S01]  /*0950*/  ISETP.NE.U32.AND P1, PT, RZ, c[0x0][0x1c0], PT ;  /* 0x00007000ff007a0c */ /* 0x000fe20003f25070 */
[----:B------:R-:W-:Y:S01]  /*0960*/  IMAD R48, R2, c[0x0][0x168], RZ ;  /* 0x00005a0002307a24 */ /* 0x000fe200078e02ff */
[----:B------:R-:W-:Y:S01]  /*0970*/  ISETP.NE.U32.AND P0, PT, RZ, c[0x0][0x180], PT ;  /* 0x00006000ff007a0c */ /* 0x000fe20003f05070 */
[----:B------:R-:W-:Y:S01]  /*0980*/  IMAD.MOV.U32 R87, RZ, RZ, 0x10 ;  /* 0x00000010ff577424 */ /* 0x000fe200078e00ff */
[----:B------:R-:W-:Y:S02]  /*0990*/  ISETP.NE.AND.EX P1, PT, RZ, c[0x0][0x1c4], PT, P1 ;  /* 0x00007100ff007a0c */ /* 0x000fe40003f25310 */
[----:B------:R-:W-:-:S02]  /*09a0*/  SHF.R.S32.HI R49, RZ, 0x1f, R48 ;  /* 0x0000001fff317819 */ /* 0x000fc40000011430 */
[----:B------:R-:W-:Y:S02]  /*09b0*/  ISETP.NE.AND.EX P0, PT, RZ, c[0x0][0x184], PT, P0 ;  /* 0x00006100ff007a0c */ /* 0x000fe40003f05300 */
[----:B------:R-:W-:-:S04]  /*09c0*/  LEA.HI R49, R49, R48, RZ, 0x3 ;  /* 0x0000003031317211 */ /* 0x000fc800078f18ff */
[----:B------:R-:W-:-:S03]  /*09d0*/  LEA.HI.SX32 R56, R49, R0, 0x1d ;  /* 0x0000000031387211 */ /* 0x000fc600078feaff */
[----:B------:R-:W-:-:S04]  /*09e0*/  @P1 IMAD.MOV.U32 R53, RZ, RZ, 0x2 ;  /* 0x00000002ff351424 */ /* 0x000fc800078e00ff */
[----:B------:R-:W-:-:S04]  /*09f0*/  @P1 IMAD.WIDE R52, R2, R53, c[0x0][0x1c0] ;  /* 0x0000700002341625 */ /* 0x000fc800078e0235 */
[CC--:B------:R-:W-:Y:S02]  /*0a00*/  IMAD.WIDE.U32 R48, R56.reuse, R87.reuse, c[0x0][0x170] ;  /* 0x00005c0038307625 */ /* 0x0c0fe400078e0057 */
[----:B------:R-:W2:Y:S02]  /*0a10*/  @P1 LDG.E.U16 R52, [R52.64] ;  /* 0x0000000634341981 */ /* 0x000ea4000c1e1500 */
        /* <DEDUP_REMOVED lines=17> */
.L_x_1656:
[----:B0-----:R-:W-:Y:S02]  /*0b30*/  IMAD.MOV.U32 R78, RZ, RZ, R80 ;  /* 0x000000ffff4e7224 */ /* 0x001fe400078e0050 */
.L_x_1657:
[----:B------:R-:W-:Y:S05]  /*0b40*/  BSYNC B1 ;  /* 0x0000000000017941 */ /* 0x000fea0003800000 */
.L_x_1655:
        /* <DEDUP_REMOVED lines=16> */
.L_x_1661:
[----:B------:R-:W-:Y:S05]  /*0c50*/  BSYNC B2 ;  /* 0x0000000000027941 */ /* 0x000fea0003800000 */
.L_x_1660:
        /* <DEDUP_REMOVED lines=41> */
[----:B------:R-:W-:Y:S02]  /*0ef0*/  LOP3.LUT R81, R91, UR26, R52, 0x96, !PT ;  /* 0x0000001a5b517c12 */ /* 0x000fe4000f8e9634 */
.L_x_1659:
[----:B------:R-:W-:Y:S05]  /*0f00*/  BSYNC B1 ;  /* 0x0000000000017941 */ /* 0x000fea0003800000 */
.L_x_1658:
        /* <DEDUP_REMOVED lines=8> */
[----:B------:R-:W-:Y:S02]  /*0f90*/  FSETP.GTU.FTZ.AND P1, PT, R52, c[0x0][0x1e4], PT ;  /* 0x0000790034007a0b */ /* 0x000fe40003f3c000 */
[----:B------:R-:W-:Y:S02]  /*0fa0*/  PRMT R52, RZ, 0x5410, R40 ;  /* 0x00005410ff347816 */ /* 0x000fe40000000028 */
[----:B------:R-:W-:Y:S02]  /*0fb0*/  P2R R76, PR, RZ, 0x2 ;  /* 0x00000002ff4c7803 */ /* 0x000fe40000000000 */
[----:B------:R-:W-:Y:S02]  /*0fc0*/  FSEL R53, R53, RZ, !P1 ;  /* 0x000000ff35357208 */ /* 0x000fe40004800000 */
[----:B------:R-:W-:-:S03]  /*0fd0*/  ISETP.NE.AND P1, PT, R58, 0x1, PT ;  /* 0x000000013a00780c */ /* 0x000fc60003f25270 */
[----:B------:R-:W-:Y:S01]  /*0fe0*/  FMUL.FTZ R57, R53, R52 ;  /* 0x0000003435397220 */ /* 0x000fe20000410000 */
[----:B------:R-:W-:-:S05]  /*0ff0*/  @P0 PRMT R52, RZ, 0x5410, R44 ;  /* 0x00005410ff340816 */ /* 0x000fca000000002c */
[----:B------:R-:W-:-:S04]  /*1000*/  @P0 FADD.FTZ R57, R57, R52 ;  /* 0x0000003439390221 */ /* 0x000fc80000010000 */
        /* <DEDUP_REMOVED lines=9> */
.L_x_1663:
[----:B------:R-:W-:Y:S02]  /*10a0*/  MOV R77, R80 ;  /* 0x00000050004d7202 */ /* 0x000fe40000000f00 */
.L_x_1664:
[----:B------:R-:W-:Y:S05]  /*10b0*/  BSYNC B1 ;  /* 0x0000000000017941 */ /* 0x000fea0003800000 */
.L_x_1662:
        /* <DEDUP_REMOVED lines=16> */
.L_x_1668:
[----:B------:R-:W-:Y:S05]  /*11c0*/  BSYNC B2 ;  /* 0x0000000000027941 */ /* 0x000fea0003800000 */
.L_x_1667:
[----:B------:R-:W-:Y:S01]  /*11d0*/  IMAD.HI.U32 R52, R63, -0x326172a9, RZ ;  /* 0xcd9e8d573f347827 */ /* 0x000fe200078e00ff */
[----:B------:R-:W-:-:S03]  /*11e0*/  LOP3.LUT R53, R53, UR5, R66, 0x96, !PT ;  /* 0x0000000535357c12 */ /* 0x000fc6000f8e9642 */
[----:B------:R-:W-:Y:S01]  /*11f0*/  IMAD R55, R63, -0x326172a9, RZ ;  /* 0xcd9e8d573f377824 */ /* 0x000fe200078e02ff */
[----:B------:R-:W-:Y:S01]  /*1200*/  LOP3.LUT R52, R52, UR4, R65, 0x96, !PT ;  /* 0x0000000434347c12 */ /* 0x000fe2000f8e9641 */
[----:B------:R-:W-:-:S04]  /*1210*/  IMAD.WIDE.U32 R58, R53, -0x326172a9, RZ ;  /* 0xcd9e8d57353a7825 */ /* 0x000fc800078e00ff */
[----:B------:R-:W-:Y:S02]  /*1220*/  IMAD R53, R64, -0x2daee0ad, RZ ;  /* 0xd2511f5340357824 */ /* 0x000fe400078e02ff */
        /* <DEDUP_REMOVED lines=36> */
.L_x_1666:
[----:B------:R-:W-:Y:S05]  /*1470*/  BSYNC B1 ;  /* 0x0000000000017941 */ /* 0x000fea0003800000 */
.L_x_1665:
[----:B------:R-:W0:Y:S01]  /*1480*/  I2F.U32 R52, R77 ;  /* 0x0000004d00347306 */ /* 0x000e220000201000 */
[----:B------:R-:W-:Y:S01]  /*1490*/  PRMT R53, RZ, 0x7610, R48 ;  /* 0x00007610ff357816 */ /* 0x000fe20000000030 */
[----:B------:R-:W-:Y:S01]  /*14a0*/  BSSY B1, `(.L_x_1669) ;  /* 0x0000017000017945 */ /* 0x000fe20003800000 */
[----:B------:R-:W-:Y:S02]  /*14b0*/  PRMT R58, RZ, 0x7610, R40 ;  /* 0x00007610ff3a7816 */ /* 0x000fe40000000028 */
[----:B------:R-:W-:Y:S01]  /*14c0*/  IADD3 R55, R54, 0x1, RZ ;  /* 0x0000000136377810 */ /* 0x000fe20007ffe0ff */
[----:B------:R-:W-:-:S04]  /*14d0*/  FMUL.FTZ R53, R53, R86 ;  /* 0x0000005635357220 */ /* 0x000fc80000410000 */
[----:B------:R-:W-:Y:S02]  /*14e0*/  FMUL.FTZ R53, R53, c[0x0][0x1e8] ;  /* 0x00007a0035357a20 */ /* 0x000fe40000410000 */
[----:B0-----:R-:W-:-:S05]  /*14f0*/  FFMA.FTZ R52, R52, R85, 1.1641532182693481445e-10 ;  /* 0x2f00000034347423 */ /* 0x001fca0000010055 */
        /* <DEDUP_REMOVED lines=16> */
.L_x_1670:
[----:B------:R-:W-:Y:S02]  /*1600*/  IMAD.MOV.U32 R48, RZ, RZ, R80 ;  /* 0x000000ffff307224 */ /* 0x000fe400078e0050 */
.L_x_1671:
[----:B------:R-:W-:Y:S05]  /*1610*/  BSYNC B1 ;  /* 0x0000000000017941 */ /* 0x000fea0003800000 */
.L_x_1669:
        /* <DEDUP_REMOVED lines=16> */
.L_x_1675:
[----:B------:R-:W-:Y:S05]  /*1720*/  BSYNC B2 ;  /* 0x0000000000027941 */ /* 0x000fea0003800000 */
.L_x_1674:
        /* <DEDUP_REMOVED lines=42> */
.L_x_1673:
[----:B------:R-:W-:Y:S05]  /*19d0*/  BSYNC B1 ;  /* 0x0000000000017941 */ /* 0x000fea0003800000 */
.L_x_1672:
[----:B------:R-:W0:Y:S01]  /*19e0*/  I2F.U32 R48, R48 ;  /* 0x0000003000307306 */ /* 0x000e220000201000 */
[----:B------:R-:W-:Y:S01]  /*19f0*/  PRMT R53, RZ, 0x5410, R49 ;  /* 0x00005410ff357816 */ /* 0x000fe20000000031 */
[----:B------:R-:W-:Y:S01]  /*1a00*/  BSSY B1, `(.L_x_1676) ;  /* 0x0000016000017945 */ /* 0x000fe20003800000 */
[----:B------:R-:W-:-:S03]  /*1a10*/  ISETP.NE.AND P2, PT, R55, 0x1, PT ;  /* 0x000000013700780c */ /* 0x000fc60003f45270 */
[----:B------:R-:W-:-:S04]  /*1a20*/  FMUL.FTZ R53, R53, R86 ;  /* 0x0000005635357220 */ /* 0x000fc80000410000 */
[----:B------:R-:W-:Y:S02]  /*1a30*/  FMUL.FTZ R53, R53, c[0x0][0x1e8] ;  /* 0x00007a0035357a20 */ /* 0x000fe40000410000 */
[----:B0-----:R-:W-:Y:S01]  /*1a40*/  FFMA.FTZ R52, R48, R85, 1.1641532182693481445e-10 ;  /* 0x2f00000030347423 */ /* 0x001fe20000010055 */
[----:B------:R-:W-:-:S04]  /*1a50*/  PRMT R48, RZ, 0x5410, R41 ;  /* 0x00005410ff307816 */ /* 0x000fc80000000029 */
[----:B------:R-:W-:Y:S02]  /*1a60*/  FSETP.GTU.FTZ.AND P1, PT, R52, c[0x0][0x1e4], PT ;  /* 0x0000790034007a0b */ /* 0x000fe40003f3c000 */
[----:B------:R-:W-:Y:S02]  /*1a70*/  IADD3 R52, R55, 0x1, RZ ;  /* 0x0000000137347810 */ /* 0x000fe40007ffe0ff */
[----:B------:R-:W-:-:S05]  /*1a80*/  FSEL R53, R53, RZ, !P1 ;  /* 0x000000ff35357208 */ /* 0x000fca0004800000 */
[----:B------:R-:W-:Y:S01]  /*1a90*/  FMUL.FTZ R59, R53, R48 ;  /* 0x00000030353b7220 */ /* 0x000fe20000410000 */
        /* <DEDUP_REMOVED lines=11> */
.L_x_1677:
[----:B------:R-:W-:Y:S02]  /*1b50*/  IMAD.MOV.U32 R48, RZ, RZ, R80 ;  /* 0x000000ffff307224 */ /* 0x000fe400078e0050 */
.L_x_1678:
[----:B------:R-:W-:Y:S05]  /*1b60*/  BSYNC B1 ;  /* 0x0000000000017941 */ /* 0x000fea0003800000 */
.L_x_1676:
        /* <DEDUP_REMOVED lines=16> */
.L_x_1682:
[----:B------:R-:W-:Y:S05]  /*1c70*/  BSYNC B2 ;  /* 0x0000000000027941 */ /* 0x000fea0003800000 */
.L_x_1681:
        /* <DEDUP_REMOVED lines=42> */
.L_x_1680:
[----:B------:R-:W-:Y:S05]  /*1f20*/  BSYNC B1 ;  /* 0x0000000000017941 */ /* 0x000fea0003800000 */
.L_x_1679:
[----:B------:R-:W0:Y:S01]  /*1f30*/  I2F.U32 R48, R48 ;  /* 0x0000003000307306 */ /* 0x000e220000201000 */
[----:B------:R-:W-:Y:S01]  /*1f40*/  PRMT R53, RZ, 0x7610, R49 ;  /* 0x00007610ff357816 */ /* 0x000fe20000000031 */
[----:B------:R-:W-:Y:S01]  /*1f50*/  BSSY B1, `(.L_x_1683) ;  /* 0x0000016000017945 */ /* 0x000fe20003800000 */
[----:B------:R-:W-:Y:S02]  /*1f60*/  ISETP.NE.AND P3, PT, R52, 0x1, PT ;  /* 0x000000013400780c */ /* 0x000fe40003f65270 */
[----:B------:R-:W-:Y:S01]  /*1f70*/  PRMT R78, RZ, 0x7610, R41 ;  /* 0x00007610ff4e7816 */ /* 0x000fe20000000029 */
[----:B------:R-:W-:-:S04]  /*1f80*/  FMUL.FTZ R53, R53, R86 ;  /* 0x0000005635357220 */ /* 0x000fc80000410000 */
[----:B------:R-:W-:Y:S02]  /*1f90*/  FMUL.FTZ R53, R53, c[0x0][0x1e8] ;  /* 0x00007a0035357a20 */ /* 0x000fe40000410000 */
[----:B0-----:R-:W-:-:S05]  /*1fa0*/  FFMA.FTZ R49, R48, R85, 1.1641532182693481445e-10 ;  /* 0x2f00000030317423 */ /* 0x001fca0000010055 */
[----:B------:R-:W-:Y:S02]  /*1fb0*/  FSETP.GTU.FTZ.AND P2, PT, R49, c[0x0][0x1e4], PT ;  /* 0x0000790031007a0b */ /* 0x000fe40003f5c000 */
[----:B------:R-:W-:Y:S02]  /*1fc0*/  @P0 PRMT R49, RZ, 0x7610, R45 ;  /* 0x00007610ff310816 */ /* 0x000fe4000000002d */
[----:B------:R-:W-:-:S05]  /*1fd0*/  FSEL R53, R53, RZ, !P2 ;  /* 0x000000ff35357208 */ /* 0x000fca0005000000 */
[----:B------:R-:W-:Y:S01]  /*1fe0*/  FMUL.FTZ R78, R53, R78 ;  /* 0x0000004e354e7220 */ /* 0x000fe20000410000 */
        /* <DEDUP_REMOVED lines=11> */
.L_x_1684:
[----:B------:R-:W-:Y:S02]  /*20a0*/  MOV R79, R80 ;  /* 0x00000050004f7202 */ /* 0x000fe40000000f00 */
.L_x_1685:
[----:B------:R-:W-:Y:S05]  /*20b0*/  BSYNC B1 ;  /* 0x0000000000017941 */ /* 0x000fea0003800000 */
.L_x_1683:
        /* <DEDUP_REMOVED lines=16> */
.L_x_1689:
[----:B------:R-:W-:Y:S05]  /*21c0*/  BSYNC B2 ;  /* 0x0000000000027941 */ /* 0x000fea0003800000 */
.L_x_1688:
        /* <DEDUP_REMOVED lines=42> */
.L_x_1687:
[----:B------:R-:W-:Y:S05]  /*2470*/  BSYNC B1 ;  /* 0x0000000000017941 */ /* 0x000fea0003800000 */
.L_x_1686:
        /* <DEDUP_REMOVED lines=9> */
[----:B------:R-:W-:Y:S02]  /*2510*/  PRMT R48, RZ, 0x5410, R42 ;  /* 0x00005410ff307816 */ /* 0x000fe4000000002a */
        /* <DEDUP_REMOVED lines=13> */
.L_x_1691:
[----:B------:R-:W-:Y:S02]  /*25f0*/  IMAD.MOV.U32 R79, RZ, RZ, R80 ;  /* 0x000000ffff4f7224 */ /* 0x000fe400078e0050 */
.L_x_1692:
[----:B------:R-:W-:Y:S05]  /*2600*/  BSYNC B1 ;  /* 0x0000000000017941 */ /* 0x000fea0003800000 */
.L_x_1690:
        /* <DEDUP_REMOVED lines=16> */
.L_x_1696:
[----:B------:R-:W-:Y:S05]  /*2710*/  BSYNC B2 ;  /* 0x0000000000027941 */ /* 0x000fea0003800000 */
.L_x_1695:
        /* <DEDUP_REMOVED lines=41> */
[----:B------:R-:W-:-:S03]  /*29b0*/  LOP3.LUT R81, R91, UR26, R48, 0x96, !PT ;  /* 0x0000001a5b517c12 */ /* 0x000fc6000f8e9630 */
.L_x_1694:
[----:B------:R-:W-:Y:S05]  /*29c0*/  BSYNC B1 ;  /* 0x0000000000017941 */ /* 0x000fea0003800000 */
.L_x_1693:
        /* <DEDUP_REMOVED lines=23> */
.L_x_1698:
[----:B------:R-:W-:Y:S02]  /*2b40*/  IMAD.MOV.U32 R50, RZ, RZ, R80 ;  /* 0x000000ffff327224 */ /* 0x000fe400078e0050 */
.L_x_1699:
[----:B------:R-:W-:Y:S05]  /*2b50*/  BSYNC B1 ;  /* 0x0000000000017941 */ /* 0x000fea0003800000 */
.L_x_1697:
        /* <DEDUP_REMOVED lines=16> */
.L_x_1703:
[----:B------:R-:W-:Y:S05]  /*2c60*/  BSYNC B2 ;  /* 0x0000000000027941 */ /* 0x000fea0003800000 */
.L_x_1702:
        /* <DEDUP_REMOVED lines=42> */
.L_x_1701:
[----:B------:R-:W-:Y:S05]  /*2f10*/  BSYNC B1 ;  /* 0x0000000000017941 */ /* 0x000fea0003800000 */
.L_x_1700:
        /* <DEDUP_REMOVED lines=8> */
[----:B------:R-:W-:-:S04]  /*2fa0*/  PRMT R50, RZ, 0x5410, R43 ;  /* 0x00005410ff327816 */ /* 0x000fc8000000002b */
[----:B------:R-:W-:-:S04]  /*2fb0*/  FSETP.GTU.FTZ.AND P5, PT, R49, c[0x0][0x1e4], PT ;  /* 0x0000790031007a0b */ /* 0x000fc80003fbc000 */
        /* <DEDUP_REMOVED lines=13> */
.L_x_1705:
[----:B------:R-:W-:Y:S02]  /*3090*/  MOV R50, R80 ;  /* 0x0000005000327202 */ /* 0x000fe40000000f00 */
.L_x_1706:
[----:B------:R-:W-:Y:S05]  /*30a0*/  BSYNC B1 ;  /* 0x0000000000017941 */ /* 0x000fea0003800000 */
.L_x_1704:
        /* <DEDUP_REMOVED lines=18> */
.L_x_1710:
[----:B------:R-:W-:Y:S05]  /*31d0*/  BSYNC B2 ;  /* 0x0000000000027941 */ /* 0x000fea0003800000 */
.L_x_1709:
        /* <DEDUP_REMOVED lines=42> */
.L_x_1708:
[----:B------:R-:W-:Y:S05]  /*3480*/  BSYNC B1 ;  /* 0x0000000000017941 */ /* 0x000fea0003800000 */
.L_x_1707:
[----:B------:R-:W0:Y:S01]  /*3490*/  I2F.U32 R48, R50 ;  /* 0x0000003200307306 */ /* 0x000e220000201000 */
[----:B------:R-:W-:Y:S01]  /*34a0*/  ISETP.NE.AND P6, PT, R76, RZ, PT ;  /* 0x000000ff4c00720c */ /* 0x000fe20003fc5270 */
[----:B------:R-:W-:Y:S01]  /*34b0*/  IMAD.WIDE.U32 R96, R56, R87, c[0x0][0x188] ;  /* 0x0000620038607625 */ /* 0x000fe200078e0057 */
[----:B------:R-:W-:Y:S02]  /*34c0*/  PRMT R51, RZ, 0x7610, R51 ;  /* 0x00007610ff337816 */ /* 0x000fe40000000033 */
[----:B------:R-:W-:Y:S02]  /*34d0*/  SEL R76, RZ, 0x10000, P5 ;  /* 0x00010000ff4c7807 */ /* 0x000fe40002800000 */
[----:B------:R-:W-:Y:S01]  /*34e0*/  ISETP.NE.AND P5, PT, R83, RZ, PT ;  /* 0x000000ff5300720c */ /* 0x000fe20003fa5270 */
[----:B------:R-:W-:Y:S01]  /*34f0*/  FMUL.FTZ R51, R51, R86 ;  /* 0x0000005633337220 */ /* 0x000fe20000410000 */
[----:B------:R-:W-:-:S02]  /*3500*/  SEL R52, RZ, 0x1, P2 ;  /* 0x00000001ff347807 */ /* 0x000fc40001000000 */
[----:B------:R-:W-:Y:S01]  /*3510*/  SEL R49, RZ, 0x1, P5 ;  /* 0x00000001ff317807 */ /* 0x000fe20002800000 */
[----:B------:R-:W-:Y:S01]  /*3520*/  FMUL.FTZ R54, R51, c[0x0][0x1e8] ;  /* 0x00007a0033367a20 */ /* 0x000fe20000410000 */
[----:B------:R-:W-:Y:S01]  /*3530*/  SEL R83, RZ, 0x100, P4 ;  /* 0x00000100ff537807 */ /* 0x000fe20002000000 */
[----:B------:R-:W-:Y:S01]  /*3540*/  IMAD.WIDE.U32 R52, R52, 0x1000000, RZ ;  /* 0x0100000034347825 */ /* 0x000fe200078e00ff */
[----:B------:R-:W-:Y:S02]  /*3550*/  SEL R89, RZ, 0x1, P6 ;  /* 0x00000001ff597807 */ /* 0x000fe40003000000 */
[----:B------:R-:W-:Y:S01]  /*3560*/  IADD3 R102, R56, 0x20, RZ ;  /* 0x0000002038667810 */ /* 0x000fe20007ffe0ff */
[----:B0-----:R-:W-:-:S04]  /*3570*/  FFMA.FTZ R48, R48, R85, 1.1641532182693481445e-10 ;  /* 0x2f00000030307423 */ /* 0x001fc80000010055 */
[----:B------:R-:W-:Y:S01]  /*3580*/  @P0 IMAD.WIDE.U32 R92, R102, R87, c[0x0][0x180] ;  /* 0x00006000665c0625 */ /* 0x000fe200078e0057 */
[----:B------:R-:W-:Y:S02]  /*3590*/  FSETP.GTU.FTZ.AND P2, PT, R48, c[0x0][0x1e4], PT ;  /* 0x0000790030007a0b */ /* 0x000fe40003f5c000 */
[----:B------:R-:W-:Y:S02]  /*35a0*/  SEL R48, RZ, 0x1, P1 ;  /* 0x00000001ff307807 */ /* 0x000fe40000800000 */
[----:B------:R-:W-:Y:S02]  /*35b0*/  SEL R55, RZ, 0x1000000, P2 ;  /* 0x01000000ff377807 */ /* 0x000fe40001000000 */
[----:B------:R-:W-:Y:S01]  /*35c0*/  FSEL R54, R54, RZ, !P2 ;  /* 0x000000ff36367208 */ /* 0x000fe20005000000 */
[----:B------:R-:W-:Y:S01]  /*35d0*/  IMAD.WIDE.U32 R50, R48, 0x10000, RZ ;  /* 0x0001000030327825 */ /* 0x000fe200078e00ff */
[----:B------:R-:W-:Y:S02]  /*35e0*/  LOP3.LUT R83, R83, R55, R76, 0xfe, !PT ;  /* 0x0000003753537212 */ /* 0x000fe400078efe4c */
[----:B------:R-:W-:Y:S01]  /*35f0*/  PRMT R55, RZ, 0x7610, R43 ;  /* 0x00007610ff377816 */ /* 0x000fe2000000002b */
[----:B------:R-:W-:-:S04]  /*3600*/  IMAD.WIDE.U32 R48, R49, 0x100, RZ ;  /* 0x0000010031307825 */ /* 0x000fc800078e00ff */
[----:B------:R-:W-:Y:S01]  /*3610*/  FMUL.FTZ R84, R54, R55 ;  /* 0x0000003736547220 */ /* 0x000fe20000410000 */
[----:B------:R-:W-:Y:S02]  /*3620*/  LOP3.LUT R88, R48, R52, R50, 0xfe, !PT ;  /* 0x0000003430587212 */ /* 0x000fe400078efe32 */
[----:B------:R-:W-:Y:S02]  /*3630*/  SEL R52, RZ, 0x1, P3 ;  /* 0x00000001ff347807 */ /* 0x000fe40001800000 */
[----:B------:R-:W-:Y:S02]  /*3640*/  LOP3.LUT R88, R88, R89, RZ, 0xfc, !PT ;  /* 0x0000005958587212 */ /* 0x000fe400078efcff */
[----:B------:R-:W-:Y:S01]  /*3650*/  LOP3.LUT R89, R53, R83, R52, 0xfe, !PT ;  /* 0x0000005335597212 */ /* 0x000fe200078efe34 */
[----:B------:R-:W-:Y:S01]  /*3660*/  IMAD.MOV.U32 R83, RZ, RZ, 0x8 ;  /* 0x00000008ff537424 */ /* 0x000fe200078e00ff */
[----:B------:R-:W-:Y:S02]  /*3670*/  @P0 PRMT R53, RZ, 0x7610, R47 ;  /* 0x00007610ff350816 */ /* 0x000fe4000000002f */
[----:B------:R-:W-:Y:S01]  /*3680*/  F2FP.BF16.PACK_AB R54, R82, R77 ;  /* 0x0000004d5236723e */ /* 0x000fe200000010ff */
[----:B------:R-:W-:Y:S01]  /*3690*/  IMAD.WIDE.U32 R94, R56, R83, c[0x0][0x190] ;  /* 0x00006400385e7625 */ /* 0x000fe200078e0053 */
[----:B------:R-:W-:-:S02]  /*36a0*/  F2FP.BF16.PACK_AB R52, R58, R57 ;  /* 0x000000393a34723e */ /* 0x000fc400000010ff */
[----:B------:R-:W-:Y:S01]  /*36b0*/  LOP3.LUT R89, R49, R89, R51, 0xfe, !PT ;  /* 0x0000005931597212 */ /* 0x000fe200078efe33 */
[----:B------:R-:W-:Y:S01]  /*36c0*/  @P0 FADD.FTZ R84, R84, R53 ;  /* 0x0000003554540221 */ /* 0x000fe20000010000 */
[----:B------:R-:W-:Y:S01]  /*36d0*/  F2FP.BF16.PACK_AB R53, R78, R59 ;  /* 0x0000003b4e35723e */ /* 0x000fe200000010ff */
[----:B------:R-:W-:-:S03]  /*36e0*/  IMAD.WIDE.U32 R48, R102, R87, c[0x0][0x170] ;  /* 0x00005c0066307625 */ /* 0x000fc600078e0057 */
[----:B------:R-:W-:-:S05]  /*36f0*/  F2FP.BF16.PACK_AB R55, R84, R79 ;  /* 0x0000004f5437723e */ /* 0x000fca00000010ff */
        /* <DEDUP_REMOVED lines=16> */
.L_x_1712:
[----:B0-----:R-:W-:Y:S02]  /*3800*/  IMAD.MOV.U32 R76, RZ, RZ, R80 ;  /* 0x000000ffff4c7224 */ /* 0x001fe400078e0050 */
.L_x_1713:
[----:B------:R-:W-:Y:S05]  /*3810*/  BSYNC B1 ;  /* 0x0000000000017941 */ /* 0x000fea0003800000 */
.L_x_1711:
        /* <DEDUP_REMOVED lines=16> */
.L_x_1717:
[----:B------:R-:W-:Y:S05]  /*3920*/  BSYNC B2 ;  /* 0x0000000000027941 */ /* 0x000fea0003800000 */
.L_x_1716:
        /* <DEDUP_REMOVED lines=42> */
.L_x_1715:
[----:B------:R-:W-:Y:S05]  /*3bd0*/  BSYNC B1 ;  /* 0x0000000000017941 */ /* 0x000fea0003800000 */
.L_x_1714:
[----:B------:R-:W0:Y:S01]  /*3be0*/  I2F.U32 R52, R76 ;  /* 0x0000004c00347306 */ /* 0x000e220000201000 */
[----:B-----5:R-:W-:Y:S01]  /*3bf0*/  PRMT R53, RZ, 0x5410, R48 ;  /* 0x00005410ff357816 */ /* 0x020fe20000000030 */
        /* <DEDUP_REMOVED lines=22> */
.L_x_1719:
[----:B------:R-:W-:Y:S02]  /*3d60*/  IMAD.MOV.U32 R89, RZ, RZ, R80 ;  /* 0x000000ffff597224 */ /* 0x000fe400078e0050 */
.L_x_1720:
[----:B------:R-:W-:Y:S05]  /*3d70*/  BSYNC B1 ;  /* 0x0000000000017941 */ /* 0x000fea0003800000 */
.L_x_1718:
        /* <DEDUP_REMOVED lines=16> */
.L_x_1724:
[----:B------:R-:W-:Y:S05]  /*3e80*/  BSYNC B2 ;  /* 0x0000000000027941 */ /* 0x000fea0003800000 */
.L_x_1723:
        /* <DEDUP_REMOVED lines=42> */
.L_x_1722:
[----:B------:R-:W-:Y:S05]  /*4130*/  BSYNC B1 ;  /* 0x0000000000017941 */ /* 0x000fea0003800000 */
.L_x_1721:
        /* <DEDUP_REMOVED lines=24> */
.L_x_1726:
[----:B------:R-:W-:Y:S02]  /*42c0*/  IMAD.MOV.U32 R48, RZ, RZ, R80 ;  /* 0x000000ffff307224 */ /* 0x000fe400078e0050 */
.L_x_1727:
[----:B------:R-:W-:Y:S05]  /*42d0*/  BSYNC B1 ;  /* 0x0000000000017941 */ /* 0x000fea0003800000 */
.L_x_1725:
        /* <DEDUP_REMOVED lines=16> */
.L_x_1731:
[----:B------:R-:W-:Y:S05]  /*43e0*/  BSYNC B2 ;  /* 0x0000000000027941 */ /* 0x000fea0003800000 */
.L_x_1730:
        /* <DEDUP_REMOVED lines=40> */
[----:B------:R-:W-:-:S03]  /*4670*/  LOP3.LUT R68, R81, UR25, R92, 0x96, !PT ;  /* 0x0000001951447c12 */ /* 0x000fc6000f8e965c */
[----:B------:R-:W-:Y:S01]  /*4680*/  IMAD.MOV.U32 R90, RZ, RZ, R52 ;  /* 0x000000ffff5a7224 */ /* 0x000fe200078e0034 */
[----:B------:R-:W-:Y:S02]  /*4690*/  LOP3.LUT R81, R53, UR26, R54, 0x96, !PT ;  /* 0x0000001a35517c12 */ /* 0x000fe4000f8e9636 */
.L_x_1729:
[----:B------:R-:W-:Y:S05]  /*46a0*/  BSYNC B1 ;  /* 0x0000000000017941 */ /* 0x000fea0003800000 */
.L_x_1728:
        /* <DEDUP_REMOVED lines=23> */
.L_x_1733:
[----:B------:R-:W-:Y:S02]  /*4820*/  IMAD.MOV.U32 R48, RZ, RZ, R80 ;  /* 0x000000ffff307224 */ /* 0x000fe400078e0050 */
.L_x_1734:
[----:B------:R-:W-:Y:S05]  /*4830*/  BSYNC B1 ;  /* 0x0000000000017941 */ /* 0x000fea0003800000 */
.L_x_1732:
        /* <DEDUP_REMOVED lines=16> */
.L_x_1738:
[----:B------:R-:W-:Y:S05]  /*4940*/  BSYNC B2 ;  /* 0x0000000000027941 */ /* 0x000fea0003800000 */
.L_x_1737:
        /* <DEDUP_REMOVED lines=42> */
[----:B------:R-:W-:Y:S02]  /*4bf0*/  IMAD.MOV.U32 R52, RZ, RZ, RZ ;  /* 0x000000ffff347224 */ /* 0x000fe400078e00ff */
.L_x_1736:
[----:B------:R-:W-:Y:S05]  /*4c00*/  BSYNC B1 ;  /* 0x0000000000017941 */ /* 0x000fea0003800000 */
.L_x_1735:
        /* <DEDUP_REMOVED lines=23> */
.L_x_1740:
[----:B------:R-:W-:Y:S02]  /*4d80*/  IMAD.MOV.U32 R93, RZ, RZ, R80 ;  /* 0x000000ffff5d7224 */ /* 0x000fe400078e0050 */
.L_x_1741:
[----:B------:R-:W-:Y:S05]  /*4d90*/  BSYNC B1 ;  /* 0x0000000000017941 */ /* 0x000fea0003800000 */
.L_x_1739:
        /* <DEDUP_REMOVED lines=16> */
.L_x_1745:
[----:B------:R-:W-:Y:S05]  /*4ea0*/  BSYNC B2 ;  /* 0x0000000000027941 */ /* 0x000fea0003800000 */
.L_x_1744:
        /* <DEDUP_REMOVED lines=43> */
.L_x_1743:
[----:B------:R-:W-:Y:S05]  /*5160*/  BSYNC B1 ;  /* 0x0000000000017941 */ /* 0x000fea0003800000 */
.L_x_1742:
[----:B------:R-:W0:Y:S01]  /*5170*/  I2F.U32 R48, R93 ;  /* 0x0000005d00307306 */ /* 0x000e220000201000 */
[----:B------:R-:W-:Y:S01]  /*5180*/  PRMT R49, RZ, 0x5410, R50 ;  /* 0x00005410ff317816 */ /* 0x000fe20000000032 */
[----:B------:R-:W-:Y:S01]  /*5190*/  BSSY B1, `(.L_x_1746) ;  /* 0x0000016000017945 */ /* 0x000fe20003800000 */
[----:B------:R-:W-:Y:S02]  /*51a0*/  ISETP.NE.AND P4, PT, R53, 0x1, PT ;  /* 0x000000013500780c */ /* 0x000fe40003f85270 */
[----:B------:R-:W-:Y:S01]  /*51b0*/  PRMT R92, RZ, 0x5410, R38 ;  /* 0x00005410ff5c7816 */ /* 0x000fe20000000026 */
[----:B------:R-:W-:Y:S01]  /*51c0*/  FMUL.FTZ R49, R49, R86 ;  /* 0x0000005631317220 */ /* 0x000fe20000410000 */
[----:B------:R-:W-:-:S03]  /*51d0*/  IADD3 R52, R53, 0x1, RZ ;  /* 0x0000000135347810 */ /* 0x000fc60007ffe0ff */
[----:B------:R-:W-:Y:S02]  /*51e0*/  FMUL.FTZ R49, R49, c[0x0][0x1e8] ;  /* 0x00007a0031317a20 */ /* 0x000fe40000410000 */
[----:B0-----:R-:W-:-:S05]  /*51f0*/  FFMA.FTZ R48, R48, R85, 1.1641532182693481445e-10 ;  /* 0x2f00000030307423 */ /* 0x001fca0000010055 */
        /* <DEDUP_REMOVED lines=14> */
.L_x_1747:
[----:B------:R-:W-:Y:S02]  /*52e0*/  IMAD.MOV.U32 R93, RZ, RZ, R80 ;  /* 0x000000ffff5d7224 */ /* 0x000fe400078e0050 */
.L_x_1748:
[----:B------:R-:W-:Y:S05]  /*52f0*/  BSYNC B1 ;  /* 0x0000000000017941 */ /* 0x000fea0003800000 */
.L_x_1746:
        /* <DEDUP_REMOVED lines=16> */
.L_x_1752:
[----:B------:R-:W-:Y:S05]  /*5400*/  BSYNC B2 ;  /* 0x0000000000027941 */ /* 0x000fea0003800000 */
.L_x_1751:
        /* <DEDUP_REMOVED lines=41> */
[----:B------:R-:W-:Y:S01]  /*56a0*/  IMAD.MOV.U32 R52, RZ, RZ, RZ ;  /* 0x000000ffff347224 */ /* 0x000fe200078e00ff */
[----:B------:R-:W-:Y:S02]  /*56b0*/  MOV R90, R48 ;  /* 0x00000030005a7202 */ /* 0x000fe40000000f00 */
.L_x_1750:
[----:B------:R-:W-:Y:S05]  /*56c0*/  BSYNC B1 ;  /* 0x0000000000017941 */ /* 0x000fea0003800000 */
.L_x_1749:
        /* <DEDUP_REMOVED lines=9> */
[----:B------:R-:W-:Y:S02]  /*5760*/  PRMT R48, RZ, 0x7610, R38 ;  /* 0x00007610ff307816 */ /* 0x000fe40000000026 */
        /* <DEDUP_REMOVED lines=13> */
.L_x_1754:
[----:B------:R-:W-:Y:S02]  /*5840*/  MOV R50, R80 ;  /* 0x0000005000327202 */ /* 0x000fe40000000f00 */
.L_x_1755:
[----:B------:R-:W-:Y:S05]  /*5850*/  BSYNC B1 ;  /* 0x0000000000017941 */ /* 0x000fea0003800000 */
.L_x_1753:
        /* <DEDUP_REMOVED lines=16> */
.L_x_1759:
[----:B------:R-:W-:Y:S05]  /*5960*/  BSYNC B2 ;  /* 0x0000000000027941 */ /* 0x000fea0003800000 */
.L_x_1758:
        /* <DEDUP_REMOVED lines=42> */
[----:B------:R-:W-:-:S05]  /*5c10*/  LOP3.LUT R81, R49, UR26, R52, 0x96, !PT ;  /* 0x0000001a31517c12 */ /* 0x000fca000f8e9634 */
.L_x_1757:
[----:B------:R-:W-:Y:S05]  /*5c20*/  BSYNC B1 ;  /* 0x0000000000017941 */ /* 0x000fea0003800000 */
.L_x_1756:
        /* <DEDUP_REMOVED lines=23> */
.L_x_1761:
[----:B------:R-:W-:Y:S02]  /*5da0*/  IMAD.MOV.U32 R50, RZ, RZ, R80 ;  /* 0x000000ffff327224 */ /* 0x000fe400078e0050 */
.L_x_1762:
[----:B------:R-:W-:Y:S05]  /*5db0*/  BSYNC B1 ;  /* 0x0000000000017941 */ /* 0x000fea0003800000 */
.L_x_1760:
        /* <DEDUP_REMOVED lines=18> */
.L_x_1766:
[----:B------:R-:W-:Y:S05]  /*5ee0*/  BSYNC B2 ;  /* 0x0000000000027941 */ /* 0x000fea0003800000 */
.L_x_1765:
        /* <DEDUP_REMOVED lines=43> */
.L_x_1764:
[----:B------:R-:W-:Y:S05]  /*61a0*/  BSYNC B1 ;  /* 0x0000000000017941 */ /* 0x000fea0003800000 */
.L_x_1763:
[----:B------:R-:W0:Y:S01]  /*61b0*/  I2F.U32 R48, R50 ;  /* 0x0000003200307306 */ /* 0x000e220000201000 */
[----:B------:R-:W-:Y:S01]  /*61c0*/  ISETP.NE.AND P6, PT, R76, RZ, PT ;  /* 0x000000ff4c00720c */ /* 0x000fe20003fc5270 */
[C---:B------:R-:W-:Y:S01]  /*61d0*/  IMAD.WIDE.U32 R104, R102.reuse, R87, c[0x0][0x188] ;  /* 0x0000620066687625 */ /* 0x040fe200078e0057 */
[----:B------:R-:W-:Y:S02]  /*61e0*/  PRMT R51, RZ, 0x7610, R51 ;  /* 0x00007610ff337816 */ /* 0x000fe40000000033 */
[----:B------:R-:W-:Y:S01]  /*61f0*/  SEL R76, RZ, 0x10000, P5 ;  /* 0x00010000ff4c7807 */ /* 0x000fe20002800000 */
[----:B------:R-:W-:Y:S01]  /*6200*/  IMAD.WIDE.U32 R102, R102, R83, c[0x0][0x190] ;  /* 0x0000640066667625 */ /* 0x000fe200078e0053 */
[----:B------:R-:W-:Y:S02]  /*6210*/  ISETP.NE.AND P5, PT, R96, RZ, PT ;  /* 0x000000ff6000720c */ /* 0x000fe40003fa5270 */
[----:B------:R-:W-:Y:S01]  /*6220*/  SEL R52, RZ, 0x1, P2 ;  /* 0x00000001ff347807 */ /* 0x000fe20001000000 */
[----:B------:R-:W-:Y:S01]  /*6230*/  FMUL.FTZ R51, R51, R86 ;  /* 0x0000005633337220 */ /* 0x000fe20000410000 */
[----:B------:R-:W-:-:S02]  /*6240*/  SEL R49, RZ, 0x1, P5 ;  /* 0x00000001ff317807 */ /* 0x000fc40002800000 */
[----:B------:R-:W-:Y:S01]  /*6250*/  SEL R101, RZ, 0x100, P4 ;  /* 0x00000100ff657807 */ /* 0x000fe20002000000 */
[----:B------:R-:W-:Y:S01]  /*6260*/  FMUL.FTZ R54, R51, c[0x0][0x1e8] ;  /* 0x00007a0033367a20 */ /* 0x000fe20000410000 */
[----:B------:R-:W-:Y:S01]  /*6270*/  SEL R99, RZ, 0x1, P6 ;  /* 0x00000001ff637807 */ /* 0x000fe20003000000 */
[----:B0-----:R-:W-:Y:S02]  /*6280*/  FFMA.FTZ R48, R48, R85, 1.1641532182693481445e-10 ;  /* 0x2f00000030307423 */ /* 0x001fe40000010055 */
[----:B------:R-:W-:-:S03]  /*6290*/  IMAD.WIDE.U32 R52, R52, 0x1000000, RZ ;  /* 0x0100000034347825 */ /* 0x000fc600078e00ff */
[----:B------:R-:W-:Y:S02]  /*62a0*/  FSETP.GTU.FTZ.AND P2, PT, R48, c[0x0][0x1e4], PT ;  /* 0x0000790030007a0b */ /* 0x000fe40003f5c000 */
[----:B------:R-:W-:Y:S02]  /*62b0*/  SEL R48, RZ, 0x1, P1 ;  /* 0x00000001ff307807 */ /* 0x000fe40000800000 */
[----:B------:R-:W-:Y:S02]  /*62c0*/  SEL R55, RZ, 0x1000000, P2 ;  /* 0x01000000ff377807 */ /* 0x000fe40001000000 */
[----:B------:R-:W-:Y:S01]  /*62d0*/  FSEL R54, R54, RZ, !P2 ;  /* 0x000000ff36367208 */ /* 0x000fe20005000000 */
[----:B------:R-:W-:Y:S01]  /*62e0*/  IMAD.WIDE.U32 R50, R48, 0x10000, RZ ;  /* 0x0001000030327825 */ /* 0x000fe200078e00ff */
[----:B------:R-:W-:Y:S02]  /*62f0*/  LOP3.LUT R101, R101, R55, R76, 0xfe, !PT ;  /* 0x0000003765657212 */ /* 0x000fe400078efe4c */
[----:B------:R-:W-:Y:S01]  /*6300*/  PRMT R55, RZ, 0x7610, R39 ;  /* 0x00007610ff377816 */ /* 0x000fe20000000027 */
[----:B------:R-:W-:Y:S01]  /*6310*/  IMAD.WIDE.U32 R48, R49, 0x100, RZ ;  /* 0x0000010031307825 */ /* 0x000fe200078e00ff */
[----:B------:R-:W-:-:S03]  /*6320*/  IADD3 R76, R56, 0x40, RZ ;  /* 0x00000040384c7810 */ /* 0x000fc60007ffe0ff */
[----:B------:R-:W-:Y:S01]  /*6330*/  FMUL.FTZ R96, R54, R55 ;  /* 0x0000003736607220 */ /* 0x000fe20000410000 */
[----:B------:R-:W-:Y:S02]  /*6340*/  LOP3.LUT R98, R48, R52, R50, 0xfe, !PT ;  /* 0x0000003430627212 */ /* 0x000fe400078efe32 */
[----:B------:R-:W-:Y:S02]  /*6350*/  SEL R52, RZ, 0x1, P3 ;  /* 0x00000001ff347807 */ /* 0x000fe40001800000 */
[----:B------:R-:W-:Y:S02]  /*6360*/  LOP3.LUT R98, R98, R99, RZ, 0xfc, !PT ;  /* 0x0000006362627212 */ /* 0x000fe400078efcff */
[----:B------:R-:W-:Y:S01]  /*6370*/  LOP3.LUT R99, R53, R101, R52, 0xfe, !PT ;  /* 0x0000006535637212 */ /* 0x000fe200078efe34 */
[----:B------:R-:W-:Y:S01]  /*6380*/  @P0 IMAD.WIDE.U32 R100, R87, R76, c[0x0][0x180] ;  /* 0x0000600057640625 */ /* 0x000fe200078e004c */
[----:B------:R-:W-:Y:S02]  /*6390*/  @P0 PRMT R53, RZ, 0x7610, R47 ;  /* 0x00007610ff350816 */ /* 0x000fe4000000002f */
[----:B------:R-:W-:-:S02]  /*63a0*/  F2FP.BF16.PACK_AB R54, R95, R92 ;  /* 0x0000005c5f36723e */ /* 0x000fc400000010ff */
[----:B------:R-:W-:Y:S01]  /*63b0*/  F2FP.BF16.PACK_AB R52, R91, R88 ;  /* 0x000000585b34723e */ /* 0x000fe200000010ff */
[----:B------:R-:W-:Y:S01]  /*63c0*/  @P0 FADD.FTZ R96, R53, R96 ;  /* 0x0000006035600221 */ /* 0x000fe20000010000 */
[----:B------:R-:W-:Y:S02]  /*63d0*/  F2FP.BF16.PACK_AB R53, R94, R89 ;  /* 0x000000595e35723e */ /* 0x000fe400000010ff */
[----:B------:R-:W-:Y:S01]  /*63e0*/  LOP3.LUT R99, R49, R99, R51, 0xfe, !PT ;  /* 0x0000006331637212 */ /* 0x000fe200078efe33 */
[----:B------:R-:W-:Y:S01]  /*63f0*/  IMAD.WIDE.U32 R48, R76, R87, c[0x0][0x170] ;  /* 0x00005c004c307625 */ /* 0x000fe200078e0057 */
        /* <DEDUP_REMOVED lines=17> */
.L_x_1768:
[----:B0-----:R-:W-:Y:S02]  /*6510*/  IMAD.MOV.U32 R100, RZ, RZ, R80 ;  /* 0x000000ffff647224 */ /* 0x001fe400078e0050 */
.L_x_1769:
[----:B------:R-:W-:Y:S05]  /*6520*/  BSYNC B1 ;  /* 0x0000000000017941 */ /* 0x000fea0003800000 */
.L_x_1767:
        /* <DEDUP_REMOVED lines=16> */
.L_x_1773:
[----:B------:R-:W-:Y:S05]  /*6630*/  BSYNC B2 ;  /* 0x0000000000027941 */ /* 0x000fea0003800000 */
.L_x_1772:
        /* <DEDUP_REMOVED lines=43> */
.L_x_1771:
[----:B------:R-:W-:Y:S05]  /*68f0*/  BSYNC B1 ;  /* 0x0000000000017941 */ /* 0x000fea0003800000 */
.L_x_1770:
[----:B------:R-:W0:Y:S01]  /*6900*/  I2F.U32 R52, R100 ;  /* 0x0000006400347306 */ /* 0x000e220000201000 */
[----:B-----5:R-:W-:Y:S01]  /*6910*/  PRMT R53, RZ, 0x5410, R48 ;  /* 0x00005410ff357816 */ /* 0x020fe20000000030 */
[----:B------:R-:W-:Y:S01]  /*6920*/  BSSY B1, `(.L_x_1774) ;  /* 0x0000016000017945 */ /* 0x000fe20003800000 */
[----:B------:R-:W-:-:S03]  /*6930*/  @P0 PRMT R54, RZ, 0x5410, R44 ;  /* 0x00005410ff360816 */ /* 0x000fc6000000002c */
        /* <DEDUP_REMOVED lines=8> */
[----:B------:R-:W-:-:S03]  /*69c0*/  IADD3 R52, R106, 0x1, RZ ;  /* 0x000000016a347810 */ /* 0x000fc60007ffe0ff */
[----:B------:R-:W-:-:S06]  /*69d0*/  @P0 FADD.FTZ R97, R54, R97 ;  /* 0x0000006136610221 */ /* 0x000fcc0000010000 */
        /* <DEDUP_REMOVED lines=9> */
.L_x_1775:
[----:B------:R-:W-:Y:S02]  /*6a70*/  IMAD.MOV.U32 R101, RZ, RZ, R80 ;  /* 0x000000ffff657224 */ /* 0x000fe400078e0050 */
.L_x_1776:
[----:B------:R-:W-:Y:S05]  /*6a80*/  BSYNC B1 ;  /* 0x0000000000017941 */ /* 0x000fea0003800000 */
.L_x_1774:
        /* <DEDUP_REMOVED lines=16> */
.L_x_1780:
[----:B------:R-:W-:Y:S05]  /*6b90*/  BSYNC B2 ;  /* 0x0000000000027941 */ /* 0x000fea0003800000 */
.L_x_1779:
        /* <DEDUP_REMOVED lines=43> */
.L_x_1778:
[----:B------:R-:W-:Y:S05]  /*6e50*/  BSYNC B1 ;  /* 0x0000000000017941 */ /* 0x000fea0003800000 */
.L_x_1777:
[----:B------:R-:W0:Y:S01]  /*6e60*/  I2F.U32 R54, R101 ;  /* 0x0000006500367306 */ /* 0x000e220000201000 */
[----:B------:R-:W-:Y:S01]  /*6e70*/  PRMT R53, RZ, 0x7610, R48 ;  /* 0x00007610ff357816 */ /* 0x000fe20000000030 */
        /* <DEDUP_REMOVED lines=8> */
[C---:B------:R-:W-:Y:S02]  /*6f00*/  ISETP.NE.AND P1, PT, R52.reuse, 0x1, PT ;  /* 0x000000013400780c */ /* 0x040fe40003f25270 */
[----:B------:R-:W-:Y:S01]  /*6f10*/  IADD3 R53, R52, 0x1, RZ ;  /* 0x0000000134357810 */ /* 0x000fe20007ffe0ff */
        /* <DEDUP_REMOVED lines=11> */
.L_x_1782:
[----:B------:R-:W-:Y:S02]  /*6fd0*/  IMAD.MOV.U32 R48, RZ, RZ, R80 ;  /* 0x000000ffff307224 */ /* 0x000fe400078e0050 */
.L_x_1783:
[----:B------:R-:W-:Y:S05]  /*6fe0*/  BSYNC B1 ;  /* 0x0000000000017941 */ /* 0x000fea0003800000 */
.L_x_1781:
        /* <DEDUP_REMOVED lines=16> */
.L_x_1787:
[----:B------:R-:W-:Y:S05]  /*70f0*/  BSYNC B2 ;  /* 0x0000000000027941 */ /* 0x000fea0003800000 */
.L_x_1786:
        /* <DEDUP_REMOVED lines=43> */
.L_x_1785:
[----:B------:R-:W-:Y:S05]  /*73b0*/  BSYNC B1 ;  /* 0x0000000000017941 */ /* 0x000fea0003800000 */
.L_x_1784:
        /* <DEDUP_REMOVED lines=22> */
.L_x_1789:
[----:B------:R-:W-:Y:S02]  /*7520*/  MOV R48, R80 ;  /* 0x0000005000307202 */ /* 0x000fe40000000f00 */
.L_x_1790:
[----:B------:R-:W-:Y:S05]  /*7530*/  BSYNC B1 ;  /* 0x0000000000017941 */ /* 0x000fea0003800000 */
.L_x_1788:
        /* <DEDUP_REMOVED lines=16> */
.L_x_1794:
[----:B------:R-:W-:Y:S05]  /*7640*/  BSYNC B2 ;  /* 0x0000000000027941 */ /* 0x000fea0003800000 */
.L_x_1793:
        /* <DEDUP_REMOVED lines=43> */
.L_x_1792:
[----:B------:R-:W-:Y:S05]  /*7900*/  BSYNC B1 ;  /* 0x0000000000017941 */ /* 0x000fea0003800000 */
.L_x_1791:
        /* <DEDUP_REMOVED lines=22> */
.L_x_1796:
[----:B------:R-:W-:Y:S02]  /*7a70*/  IMAD.MOV.U32 R102, RZ, RZ, R80 ;  /* 0x000000ffff667224 */ /* 0x000fe400078e0050 */
.L_x_1797:
[----:B------:R-:W-:Y:S05]  /*7a80*/  BSYNC B1 ;  /* 0x0000000000017941 */ /* 0x000fea0003800000 */
.L_x_1795:
        /* <DEDUP_REMOVED lines=16> */
.L_x_1801:
[----:B------:R-:W-:Y:S05]  /*7b90*/  BSYNC B2 ;  /* 0x0000000000027941 */ /* 0x000fea0003800000 */
.L_x_1800:
        /* <DEDUP_REMOVED lines=43> */
.L_x_1799:
[----:B------:R-:W-:Y:S05]  /*7e50*/  BSYNC B1 ;  /* 0x0000000000017941 */ /* 0x000fea0003800000 */
.L_x_1798:
        /* <DEDUP_REMOVED lines=11> */
[----:B------:R-:W-:-:S04]  /*7f10*/  FMUL.FTZ R99, R72, R53 ;  /* 0x0000003548637220 */ /* 0x000fc80000410000 */
        /* <DEDUP_REMOVED lines=10> */
.L_x_1803:
[----:B------:R-:W-:Y:S02]  /*7fc0*/  IMAD.MOV.U32 R102, RZ, RZ, R80 ;  /* 0x000000ffff667224 */ /* 0x000fe400078e0050 */
.L_x_1804:
[----:B------:R-:W-:Y:S05]  /*7fd0*/  BSYNC B1 ;  /* 0x0000000000017941 */ /* 0x000fea0003800000 */
.L_x_1802:
        /* <DEDUP_REMOVED lines=16> */
.L_x_1808:
[----:B------:R-:W-:Y:S05]  /*80e0*/  BSYNC B2 ;  /* 0x0000000000027941 */ /* 0x000fea0003800000 */
.L_x_1807:
        /* <DEDUP_REMOVED lines=43> */
.L_x_1806:
[----:B------:R-:W-:Y:S05]  /*83a0*/  BSYNC B1 ;  /* 0x0000000000017941 */ /* 0x000fea0003800000 */
.L_x_1805:
        /* <DEDUP_REMOVED lines=11> */
[----:B------:R-:W-:-:S04]  /*8460*/  FMUL.FTZ R104, R73, R104 ;  /* 0x0000006849687220 */ /* 0x000fc80000410000 */
        /* <DEDUP_REMOVED lines=10> */
.L_x_1810:
[----:B------:R-:W-:Y:S02]  /*8510*/  IMAD.MOV.U32 R50, RZ, RZ, R80 ;  /* 0x000000ffff327224 */ /* 0x000fe400078e0050 */
.L_x_1811:
[----:B------:R-:W-:Y:S05]  /*8520*/  BSYNC B1 ;  /* 0x0000000000017941 */ /* 0x000fea0003800000 */
.L_x_1809:
        /* <DEDUP_REMOVED lines=16> */
.L_x_1815:
[----:B------:R-:W-:Y:S05]  /*8630*/  BSYNC B2 ;  /* 0x0000000000027941 */ /* 0x000fea0003800000 */
.L_x_1814:
        /* <DEDUP_REMOVED lines=43> */
.L_x_1813:
[----:B------:R-:W-:Y:S05]  /*88f0*/  BSYNC B1 ;  /* 0x0000000000017941 */ /* 0x000fea0003800000 */
.L_x_1812:
        /* <DEDUP_REMOVED lines=22> */
.L_x_1817:
[----:B------:R-:W-:Y:S02]  /*8a60*/  IMAD.MOV.U32 R50, RZ, RZ, R80 ;  /* 0x000000ffff327224 */ /* 0x000fe400078e0050 */
.L_x_1818:
[----:B------:R-:W-:Y:S05]  /*8a70*/  BSYNC B1 ;  /* 0x0000000000017941 */ /* 0x000fea0003800000 */
.L_x_1816:
        /* <DEDUP_REMOVED lines=18> */
.L_x_1822:
[----:B------:R-:W-:Y:S05]  /*8ba0*/  BSYNC B2 ;  /* 0x0000000000027941 */ /* 0x000fea0003800000 */
.L_x_1821:
        /* <DEDUP_REMOVED lines=44> */
.L_x_1820:
[----:B------:R-:W-:Y:S05]  /*8e70*/  BSYNC B1 ;  /* 0x0000000000017941 */ /* 0x000fea0003800000 */
.L_x_1819:
[----:B------:R-:W-:Y:S01]  /*8e80*/  FADD.FTZ R49, RZ, R57 ;  /* 0x00000039ff317221 */ /* 0x000fe20000010000 */
[----:B------:R-:W-:Y:S02]  /*8e90*/  PRMT R51, RZ, 0x7610, R51 ;  /* 0x00007610ff337816 */ /* 0x000fe40000000033 */
[----:B------:R-:W-:Y:S01]  /*8ea0*/  ISETP.NE.AND P6, PT, R103, RZ, PT ;  /* 0x000000ff6700720c */ /* 0x000fe20003fc5270 */
[----:B------:R-:W-:Y:S01]  /*8eb0*/  FADD.FTZ R48, R49, R58 ;  /* 0x0000003a31307221 */ /* 0x000fe20000010000 */
[----:B------:R-:W-:Y:S01]  /*8ec0*/  SEL R103, RZ, 0x10000, P5 ;  /* 0x00010000ff677807 */ /* 0x000fe20002800000 */
[----:B------:R-:W-:Y:S01]  /*8ed0*/  FMUL.FTZ R51, R51, R86 ;  /* 0x0000005633337220 */ /* 0x000fe20000410000 */
[----:B------:R-:W-:Y:S01]  /*8ee0*/  ISETP.NE.AND P5, PT, R105, RZ, PT ;  /* 0x000000ff6900720c */ /* 0x000fe20003fa5270 */
[----:B------:R-:W-:Y:S01]  /*8ef0*/  FADD.FTZ R49, R48, R59 ;  /* 0x0000003b30317221 */ /* 0x000fe20000010000 */
[----:B------:R-:W-:Y:S01]  /*8f00*/  SEL R54, RZ, 0x1, P1 ;  /* 0x00000001ff367807 */ /* 0x000fe20000800000 */
[----:B------:R-:W0:Y:S01]  /*8f10*/  I2F.U32 R48, R50 ;  /* 0x0000003200307306 */ /* 0x000e220000201000 */
[----:B------:R-:W-:Y:S01]  /*8f20*/  FMUL.FTZ R51, R51, c[0x0][0x1e8] ;  /* 0x00007a0033337a20 */ /* 0x000fe20000410000 */
[----:B------:R-:W-:Y:S01]  /*8f30*/  SEL R105, RZ, 0x1, P6 ;  /* 0x00000001ff697807 */ /* 0x000fe20003000000 */
[----:B------:R-:W-:Y:S01]  /*8f40*/  FADD.FTZ R52, R49, R78 ;  /* 0x0000004e31347221 */ /* 0x000fe20000010000 */
[----:B------:R-:W-:Y:S01]  /*8f50*/  ISETP.NE.AND P1, PT, R0, RZ, PT ;  /* 0x000000ff0000720c */ /* 0x000fe20003f25270 */
[----:B------:R-:W-:-:S04]  /*8f60*/  IMAD.WIDE.U32 R54, R54, 0x10000, RZ ;  /* 0x0001000036367825 */ /* 0x000fc800078e00ff */
[----:B------:R-:W-:-:S04]  /*8f70*/  FADD.FTZ R49, R52, R77 ;  /* 0x0000004d34317221 */ /* 0x000fc80000010000 */
[----:B------:R-:W-:Y:S02]  /*8f80*/  FADD.FTZ R52, R49, R82 ;  /* 0x0000005231347221 */ /* 0x000fe40000010000 */
[----:B0-----:R-:W-:Y:S02]  /*8f90*/  FFMA.FTZ R48, R48, R85, 1.1641532182693481445e-10 ;  /* 0x2f00000030307423 */ /* 0x001fe40000010055 */
[----:B------:R-:W-:-:S04]  /*8fa0*/  FADD.FTZ R49, R52, R79 ;  /* 0x0000004f34317221 */ /* 0x000fc80000010000 */
[----:B------:R-:W-:-:S04]  /*8fb0*/  FADD.FTZ R49, R49, R84 ;  /* 0x0000005431317221 */ /* 0x000fc80000010000 */
[----:B------:R-:W-:Y:S01]  /*8fc0*/  FADD.FTZ R52, R49, R88 ;  /* 0x0000005831347221 */ /* 0x000fe20000010000 */
[----:B------:R-:W-:Y:S02]  /*8fd0*/  SEL R49, RZ, 0x1, P2 ;  /* 0x00000001ff317807 */ /* 0x000fe40001000000 */
[----:B------:R-:W-:Y:S01]  /*8fe0*/  FSETP.GTU.FTZ.AND P2, PT, R48, c[0x0][0x1e4], PT ;  /* 0x0000790030007a0b */ /* 0x000fe20003f5c000 */
[----:B------:R-:W-:Y:S01]  /*8ff0*/  FADD.FTZ R86, R52, R91 ;  /* 0x0000005b34567221 */ /* 0x000fe20000010000 */
[----:B------:R-:W-:Y:S01]  /*9000*/  SEL R52, RZ, 0x1, P5 ;  /* 0x00000001ff347807 */ /* 0x000fe20002800000 */
[----:B------:R-:W-:-:S04]  /*9010*/  IMAD.WIDE.U32 R48, R49, 0x1000000, RZ ;  /* 0x0100000031307825 */ /* 0x000fc800078e00ff */
[----:B------:R-:W-:Y:S01]  /*9020*/  FADD.FTZ R53, R86, R89 ;  /* 0x0000005956357221 */ /* 0x000fe20000010000 */
[----:B------:R-:W-:-:S03]  /*9030*/  SEL R86, RZ, 0x100, P4 ;  /* 0x00000100ff567807 */ /* 0x000fc60002000000 */
[----:B------:R-:W-:Y:S02]  /*9040*/  FADD.FTZ R85, R53, R94 ;  /* 0x0000005e35557221 */ /* 0x000fe40000010000 */
[----:B------:R-:W-:-:S04]  /*9050*/  IMAD.WIDE.U32 R52, R52, 0x100, RZ ;  /* 0x0000010034347825 */ /* 0x000fc800078e00ff */
[----:B------:R-:W-:Y:S01]  /*9060*/  FADD.FTZ R50, R85, R92 ;  /* 0x0000005c55327221 */ /* 0x000fe20000010000 */
[----:B------:R-:W-:Y:S02]  /*9070*/  LOP3.LUT R52, R52, R48, R54, 0xfe, !PT ;  /* 0x0000003034347212 */ /* 0x000fe400078efe36 */
[----:B------:R-:W-:Y:S01]  /*9080*/  SEL R85, RZ, 0x1000000, P2 ;  /* 0x01000000ff557807 */ /* 0x000fe20001000000 */
[----:B------:R-:W-:Y:S01]  /*9090*/  FADD.FTZ R50, R50, R95 ;  /* 0x0000005f32327221 */ /* 0x000fe20000010000 */
[----:B------:R-:W-:Y:S02]  /*90a0*/  FSEL R48, R51, RZ, !P2 ;  /* 0x000000ff33307208 */ /* 0x000fe40005000000 */
[----:B------:R-:W-:Y:S01]  /*90b0*/  LOP3.LUT R54, R86, R85, R103, 0xfe, !PT ;  /* 0x0000005556367212 */ /* 0x000fe200078efe67 */
[----:B------:R-:W-:Y:S01]  /*90c0*/  FADD.FTZ R51, R50, R93 ;  /* 0x0000005d32337221 */ /* 0x000fe20000010000 */
[----:B------:R-:W-:Y:S01]  /*90d0*/  @P0 PRMT R50, RZ, 0x7610, R47 ;  /* 0x00007610ff320816 */ /* 0x000fe2000000002f */
[----:B------:R-:W-:Y:S01]  /*90e0*/  FMUL.FTZ R85, R75, R48 ;  /* 0x000000304b557220 */ /* 0x000fe20000410000 */
[----:B------:R-:W-:Y:S01]  /*90f0*/  SEL R103, RZ, 0x1, P3 ;  /* 0x00000001ff677807 */ /* 0x000fe20001800000 */
[----:B------:R-:W-:Y:S01]  /*9100*/  FADD.FTZ R48, R51, R96 ;  /* 0x0000006033307221 */ /* 0x000fe20000010000 */
[----:B------:R-:W-:Y:S01]  /*9110*/  LOP3.LUT R52, R52, R105, RZ, 0xfc, !PT ;  /* 0x0000006934347212 */ /* 0x000fe200078efcff */
[----:B------:R-:W-:Y:S01]  /*9120*/  @P0 FADD.FTZ R85, R50, R85 ;  /* 0x0000005532550221 */ /* 0x000fe20000010000 */
[----:B------:R-:W-:Y:S01]  /*9130*/  LOP3.LUT R105, R49, R54, R103, 0xfe, !PT ;  /* 0x0000003631697212 */ /* 0x000fe200078efe67 */
[----:B------:R-:W-:Y:S01]  /*9140*/  FADD.FTZ R103, R48, R97 ;  /* 0x0000006130677221 */ /* 0x000fe20000010000 */
[----:B------:R-:W-:Y:S01]  /*9150*/  F2FP.BF16.PACK_AB R50, R104, R99 ;  /* 0x000000636832723e */ /* 0x000fe200000010ff */
[----:B------:R-:W-:Y:S01]  /*9160*/  IMAD.WIDE.U32 R86, R76, R87, c[0x0][0x188] ;  /* 0x000062004c567625 */ /* 0x000fe200078e0057 */
[----:B------:R-:W-:-:S02]  /*9170*/  F2FP.BF16.PACK_AB R49, R101, R98 ;  /* 0x000000626531723e */ /* 0x000fc400000010ff */
[----:B------:R-:W-:Y:S01]  /*9180*/  F2FP.BF16.PACK_AB R48, R100, R97 ;  /* 0x000000616430723e */ /* 0x000fe200000010ff */
[----:B------:R-:W-:Y:S01]  /*9190*/  FADD.FTZ R103, R103, R100 ;  /* 0x0000006467677221 */ /* 0x000fe20000010000 */
[----:B------:R-:W-:Y:S02]  /*91a0*/  F2FP.BF16.PACK_AB R51, R85, R102 ;  /* 0x000000665533723e */ /* 0x000fe400000010ff */
[----:B------:R-:W-:Y:S01]  /*91b0*/  LOP3.LUT R53, R53, R105, R55, 0xfe, !PT ;  /* 0x0000006935357212 */ /* 0x000fe200078efe37 */
[----:B------:R-:W-:Y:S02]  /*91c0*/  IMAD.WIDE.U32 R54, R76, R83, c[0x0][0x190] ;  /* 0x000064004c367625 */ /* 0x000fe400078e0053 */
[----:B------:R0:W-:Y:S02]  /*91d0*/  STG.E.128 [R86.64], R48 ;  /* 0x0000003056007986 */ /* 0x0001e4000c101d06 */
[----:B------:R-:W-:Y:S02]  /*91e0*/  FADD.FTZ R108, R103, R98 ;  /* 0x00000062676c7221 */ /* 0x000fe40000010000 */
[----:B------:R0:W-:Y:S02]  /*91f0*/  STG.E.64 [R54.64], R52 ;  /* 0x0000003436007986 */ /* 0x0001e4000c101b06 */
[----:B------:R-:W-:-:S04]  /*9200*/  FADD.FTZ R108, R108, R101 ;  /* 0x000000656c6c7221 */ /* 0x000fc80000010000 */
[----:B------:R-:W-:-:S04]  /*9210*/  FADD.FTZ R83, R108, R99 ;  /* 0x000000636c537221 */ /* 0x000fc80000010000 */
[----:B------:R-:W-:-:S04]  /*9220*/  FADD.FTZ R83, R83, R104 ;  /* 0x0000006853537221 */ /* 0x000fc80000010000 */
[----:B------:R-:W-:-:S04]  /*9230*/  FADD.FTZ R108, R83, R102 ;  /* 0x00000066536c7221 */ /* 0x000fc80000010000 */
[----:B------:R-:W-:Y:S01]  /*9240*/  FADD.FTZ R83, R108, R85 ;  /* 0x000000556c537221 */ /* 0x000fe20000010000 */
[----:B------:R-:W-:Y:S05]  /*9250*/  BRA.DIV ~URZ, `(.L_x_1823) ;  /* 0x00000cf27f007947 */ /* 0x000fea000b800000 */
[----:B0-----:R0:W1:Y:S02]  /*9260*/  SHFL.BFLY PT, R48, R83, 0x1, 0x1f ;  /* 0x0c201f0053307f89 */ /* 0x00106400000e0000 */
.L_x_1827:
        /* <DEDUP_REMOVED lines=68> */
.L_x_1828:
[C---:B------:R-:W-:Y:S01]  /*96b0*/  FMUL.FTZ R48, R53.reuse, R53 ;  /* 0x0000003535307220 */ /* 0x040fe20000410000 */
[----:B------:R-:W-:Y:S01]  /*96c0*/  ISETP.NE.AND P0, PT, RZ, UR8, PT ;  /* 0x00000008ff007c0c */ /* 0x000fe2000bf05270 */
[----:B------:R-:W-:Y:S02]  /*96d0*/  IMAD.MOV.U32 R54, RZ, RZ, c[0x0][0x1e0] ;  /* 0x00007800ff367624 */ /* 0x000fe400078e00ff */
[----:B-12---:R-:W-:Y:S01]  /*96e0*/  FADD.FTZ R55, R52, R55 ;  /* 0x0000003734377221 */ /* 0x006fe20000010000 */
[----:B------:R-:W-:Y:S01]  /*96f0*/  FSEL R49, R48, RZ, P0 ;  /* 0x000000ff30317208 */ /* 0x000fe20000000000 */
[----:B------:R-:W-:Y:S01]  /*9700*/  IMAD.MOV.U32 R87, RZ, RZ, 0x4 ;  /* 0x00000004ff577424 */ /* 0x000fe200078e00ff */
[----:B------:R-:W-:Y:S01]  /*9710*/  FSEL R52, R53, RZ, !P0 ;  /* 0x000000ff35347208 */ /* 0x000fe20004000000 */
[----:B------:R-:W-:Y:S02]  /*9720*/  FFMA.FTZ R48, R55, R54, c[0x0][0x228] ;  /* 0x00008a0037307623 */ /* 0x000fe40000010036 */
[----:B------:R-:W-:-:S04]  /*9730*/  @!P1 IMAD.WIDE R50, R2, R87, c[0x0][0x1a0] ;  /* 0x0000680002329625 */ /* 0x000fc800078e0257 */
[----:B------:R-:W-:Y:S01]  /*9740*/  FADD.FTZ R54, R48, R49 ;  /* 0x0000003130367221 */ /* 0x000fe20000010000 */
[----:B------:R1:W-:Y:S01]  /*9750*/  @!P1 STG.E [R50.64], R53 ;  /* 0x0000003532009986 */ /* 0x0003e2000c101906 */
[C---:B------:R-:W-:Y:S02]  /*9760*/  FADD.FTZ R94, -R52.reuse, R94 ;  /* 0x0000005e345e7221 */ /* 0x040fe40000010100 */
[C---:B------:R-:W-:Y:S02]  /*9770*/  FADD.FTZ R96, -R52.reuse, R96 ;  /* 0x0000006034607221 */ /* 0x040fe40000010100 */
[C---:B------:R-:W-:Y:S02]  /*9780*/  FADD.FTZ R108, -R52.reuse, R59 ;  /* 0x0000003b346c7221 */ /* 0x040fe40000010100 */
[C---:B------:R-:W-:Y:S02]  /*9790*/  FADD.FTZ R120, -R52.reuse, R93 ;  /* 0x0000005d34787221 */ /* 0x040fe40000010100 */
[----:B------:R-:W-:-:S02]  /*97a0*/  FADD.FTZ R92, -R52, R92 ;  /* 0x0000005c345c7221 */ /* 0x000fc40000010100 */
[C---:B------:R-:W-:Y:S01]  /*97b0*/  FADD.FTZ R118, -R52.reuse, R95 ;  /* 0x0000005f34767221 */ /* 0x040fe20000010100 */
[----:B-1----:R-:W1:Y:S01]  /*97c0*/  MUFU.RSQ R53, R54 ;  /* 0x0000003600357308 */ /* 0x002e620000001400 */
[C---:B------:R-:W-:Y:S02]  /*97d0*/  FADD.FTZ R116, -R52.reuse, R89 ;  /* 0x0000005934747221 */ /* 0x040fe40000010100 */
[C---:B------:R-:W-:Y:S02]  /*97e0*/  FADD.FTZ R78, -R52.reuse, R78 ;  /* 0x0000004e344e7221 */ /* 0x040fe40000010100 */
[C---:B------:R-:W-:Y:S02]  /*97f0*/  FADD.FTZ R50, -R52.reuse, R88 ;  /* 0x0000005834327221 */ /* 0x040fe40000010100 */
[C---:B------:R-:W-:Y:S02]  /*9800*/  FADD.FTZ R88, -R52.reuse, R91 ;  /* 0x0000005b34587221 */ /* 0x040fe40000010100 */
[----:B------:R-:W-:-:S02]  /*9810*/  FADD.FTZ R58, -R52, R58 ;  /* 0x0000003a343a7221 */ /* 0x000fc40000010100 */
[C---:B------:R-:W-:Y:S02]  /*9820*/  FADD.FTZ R102, -R52.reuse, R102 ;  /* 0x0000006634667221 */ /* 0x040fe40000010100 */
[----:B------:R-:W-:Y:S02]  /*9830*/  FADD.FTZ R112, -R52, R79 ;  /* 0x0000004f34707221 */ /* 0x000fe40000010100 */
[----:B------:R-:W-:-:S04]  /*9840*/  @!P1 IMAD.WIDE R48, R2, R87, c[0x0][0x1a8] ;  /* 0x00006a0002309625 */ /* 0x000fc800078e0257 */
[C---:B-1----:R-:W-:Y:S01]  /*9850*/  FMUL.FTZ R59, R53.reuse, R94 ;  /* 0x0000005e353b7220 */ /* 0x042fe20000410000 */
[----:B------:R-:W-:Y:S01]  /*9860*/  PRMT R94, RZ, 0x7610, R31 ;  /* 0x00007610ff5e7816 */ /* 0x000fe2000000001f */
[C---:B------:R-:W-:Y:S01]  /*9870*/  FMUL.FTZ R93, R53.reuse, R96 ;  /* 0x00000060355d7220 */ /* 0x040fe20000410000 */
[----:B------:R1:W-:Y:S01]  /*9880*/  @!P1 STG.E [R48.64], R53 ;  /* 0x0000003530009986 */ /* 0x0003e2000c101906 */
        /* <DEDUP_REMOVED lines=10> */
[----:B------:R-:W-:Y:S01]  /*9930*/  PRMT R89, RZ, 0x5410, R29 ;  /* 0x00005410ff597816 */ /* 0x000fe2000000001d */
[C---:B------:R-:W-:Y:S01]  /*9940*/  FMUL.FTZ R51, R53.reuse, R88 ;  /* 0x0000005835337220 */ /* 0x040fe20000410000 */
[----:B------:R-:W-:Y:S01]  /*9950*/  PRMT R88, RZ, 0x7610, R33 ;  /* 0x00007610ff587816 */ /* 0x000fe20000000021 */
[----:B------:R-:W-:-:S02]  /*9960*/  FMUL.FTZ R79, R53, R58 ;  /* 0x0000003a354f7220 */ /* 0x000fc40000410000 */
[----:B------:R-:W-:Y:S01]  /*9970*/  FFMA.FTZ R89, R78, R89, R13 ;  /* 0x000000594e597223 */ /* 0x000fe2000001000d */
[----:B------:R-:W-:Y:S01]  /*9980*/  PRMT R78, RZ, 0x7610, R29 ;  /* 0x00007610ff4e7816 */ /* 0x000fe2000000001d */
[C---:B------:R-:W-:Y:S02]  /*9990*/  FADD.FTZ R54, -R52.reuse, R101 ;  /* 0x0000006534367221 */ /* 0x040fe40000010100 */
[----:B------:R-:W-:Y:S02]  /*99a0*/  FMUL.FTZ R58, R53, R102 ;  /* 0x00000066353a7220 */ /* 0x000fe40000410000 */
[----:B------:R-:W-:Y:S01]  /*99b0*/  FFMA.FTZ R92, R59, R78, R14 ;  /* 0x0000004e3b5c7223 */ /* 0x000fe2000001000e */
[----:B------:R-:W-:Y:S01]  /*99c0*/  PRMT R59, RZ, 0x5410, R28 ;  /* 0x00005410ff3b7816 */ /* 0x000fe2000000001c */
[C---:B------:R-:W-:Y:S02]  /*99d0*/  FADD.FTZ R86, -R52.reuse, R57 ;  /* 0x0000003934567221 */ /* 0x040fe40000010100 */
[----:B------:R-:W-:-:S02]  /*99e0*/  FADD.FTZ R110, -R52, R77 ;  /* 0x0000004d346e7221 */ /* 0x000fc40000010100 */
[----:B------:R-:W-:Y:S01]  /*99f0*/  FFMA.FTZ R59, R50, R59, R11 ;  /* 0x0000003b323b7223 */ /* 0x000fe2000001000b */
[----:B------:R-:W-:Y:S01]  /*9a00*/  PRMT R50, RZ, 0x7610, R28 ;  /* 0x00007610ff327816 */ /* 0x000fe2000000001c */
[C---:B------:R-:W-:Y:S02]  /*9a10*/  FADD.FTZ R82, -R52.reuse, R82 ;  /* 0x0000005234527221 */ /* 0x040fe40000010100 */
[C---:B------:R-:W-:Y:S02]  /*9a20*/  FADD.FTZ R114, -R52.reuse, R84 ;  /* 0x0000005434727221 */ /* 0x040fe40000010100 */
[----:B------:R-:W-:Y:S01]  /*9a30*/  FFMA.FTZ R78, R51, R50, R12 ;  /* 0x00000032334e7223 */ /* 0x000fe2000001000c */
[----:B------:R-:W-:Y:S01]  /*9a40*/  PRMT R50, RZ, 0x5410, R27 ;  /* 0x00005410ff327816 */ /* 0x000fe2000000001b */
[C---:B------:R-:W-:Y:S02]  /*9a50*/  FADD.FTZ R122, -R52.reuse, R97 ;  /* 0x00000061347a7221 */ /* 0x040fe40000010100 */
[----:B------:R-:W-:-:S02]  /*9a60*/  FADD.FTZ R100, -R52, R100 ;  /* 0x0000006434647221 */ /* 0x000fc40000010100 */
[C---:B------:R-:W-:Y:S02]  /*9a70*/  FADD.FTZ R98, -R52.reuse, R98 ;  /* 0x0000006234627221 */ /* 0x040fe40000010100 */
[C---:B------:R-:W-:Y:S02]  /*9a80*/  FADD.FTZ R124, -R52.reuse, R99 ;  /* 0x00000063347c7221 */ /* 0x040fe40000010100 */
[C---:B------:R-:W-:Y:S02]  /*9a90*/  FADD.FTZ R104, -R52.reuse, R104 ;  /* 0x0000006834687221 */ /* 0x040fe40000010100 */
[----:B------:R-:W-:Y:S02]  /*9aa0*/  FADD.FTZ R77, -R52, R85 ;  /* 0x00000055344d7221 */ /* 0x000fe40000010100 */
[C---:B------:R-:W-:Y:S02]  /*9ab0*/  FMUL.FTZ R55, R53.reuse, R54 ;  /* 0x0000003635377220 */ /* 0x040fe40000410000 */
[----:B------:R-:W-:Y:S01]  /*9ac0*/  FFMA.FTZ R99, R58, R50, R61 ;  /* 0x000000323a637223 */ /* 0x000fe2000001003d */
[----:B------:R-:W-:Y:S01]  /*9ad0*/  PRMT R50, RZ, 0x7610, R27 ;  /* 0x00007610ff327816 */ /* 0x000fe2000000001b */
[C---:B------:R-:W-:Y:S01]  /*9ae0*/  FMUL.FTZ R84, R53.reuse, R86 ;  /* 0x0000005635547220 */ /* 0x040fe20000410000 */
[----:B------:R-:W-:Y:S01]  /*9af0*/  PRMT R86, RZ, 0x7610, R34 ;  /* 0x00007610ff567816 */ /* 0x000fe20000000022 */
[----:B------:R-:W-:-:S02]  /*9b00*/  FMUL.FTZ R108, R53, R108 ;  /* 0x0000006c356c7220 */ /* 0x000fc40000410000 */
[C---:B------:R-:W-:Y:S02]  /*9b10*/  FMUL.FTZ R110, R53.reuse, R110 ;  /* 0x0000006e356e7220 */ /* 0x040fe40000410000 */
[C---:B------:R-:W-:Y:S01]  /*9b20*/  FMUL.FTZ R85, R53.reuse, R82 ;  /* 0x0000005235557220 */ /* 0x040fe20000410000 */
[----:B------:R-:W-:Y:S01]  /*9b30*/  PRMT R82, RZ, 0x7610, R35 ;  /* 0x00007610ff527816 */ /* 0x000fe20000000023 */
[C---:B------:R-:W-:Y:S02]  /*9b40*/  FMUL.FTZ R112, R53.reuse, R112 ;  /* 0x0000007035707220 */ /* 0x040fe40000410000 */
[C---:B0-----:R-:W-:Y:S02]  /*9b50*/  FMUL.FTZ R83, R53.reuse, R114 ;  /* 0x0000007235537220 */ /* 0x041fe40000410000 */
[C---:B------:R-:W-:Y:S02]  /*9b60*/  FMUL.FTZ R120, R53.reuse, R120 ;  /* 0x0000007835787220 */ /* 0x040fe40000410000 */
[----:B-1----:R-:W-:-:S02]  /*9b70*/  FMUL.FTZ R48, R53, R122 ;  /* 0x0000007a35307220 */ /* 0x002fc40000410000 */
[C---:B------:R-:W-:Y:S02]  /*9b80*/  FMUL.FTZ R49, R53.reuse, R100 ;  /* 0x0000006435317220 */ /* 0x040fe40000410000 */
[C---:B------:R-:W-:Y:S02]  /*9b90*/  FMUL.FTZ R52, R53.reuse, R98 ;  /* 0x0000006235347220 */ /* 0x040fe40000410000 */
[C---:B------:R-:W-:Y:S02]  /*9ba0*/  FMUL.FTZ R54, R53.reuse, R124 ;  /* 0x0000007c35367220 */ /* 0x040fe40000410000 */
        /* <DEDUP_REMOVED lines=28> */
[----:B------:R-:W-:Y:S01]  /*9d70*/  LEA R82, P0, R56, c[0x0][0x208], 0x4 ;  /* 0x0000820038527a11 */ /* 0x000fe200078020ff */
[----:B------:R-:W-:Y:S01]  /*9d80*/  FFMA.FTZ R100, R55, R50, R22 ;  /* 0x0000003237647223 */ /* 0x000fe20000010016 */
[----:B------:R-:W-:Y:S01]  /*9d90*/  PRMT R50, RZ, 0x5410, R24 ;  /* 0x00005410ff327816 */ /* 0x000fe20000000018 */
[----:B------:R-:W-:Y:S01]  /*9da0*/  IMAD R2, R87, c[0x0][0x160], R2 ;  /* 0x0000580057027a24 */ /* 0x000fe200078e0202 */
[----:B------:R-:W-:-:S02]  /*9db0*/  F2FP.BF16.PACK_AB R52, R78, R59 ;  /* 0x0000003b4e34723e */ /* 0x000fc400000010ff */
[----:B------:R-:W-:Y:S01]  /*9dc0*/  LEA R78, P1, R76, c[0x0][0x208], 0x4 ;  /* 0x000082004c4e7a11 */ /* 0x000fe200078220ff */
[----:B------:R-:W-:Y:S01]  /*9dd0*/  FFMA.FTZ R95, R48, R50, R19 ;  /* 0x00000032305f7223 */ /* 0x000fe20000010013 */
[----:B------:R-:W-:Y:S02]  /*9de0*/  PRMT R48, RZ, 0x7610, R24 ;  /* 0x00007610ff307816 */ /* 0x000fe40000000018 */
[----:B------:R-:W-:Y:S02]  /*9df0*/  F2FP.BF16.PACK_AB R50, R86, R83 ;  /* 0x000000535632723e */ /* 0x000fe400000010ff */
[----:B------:R-:W-:Y:S01]  /*9e00*/  LEA.HI.X R83, R56, c[0x0][0x20c], RZ, 0x4, P0 ;  /* 0x0000830038537a11 */ /* 0x000fe200000f24ff */
[----:B------:R-:W-:Y:S01]  /*9e10*/  FFMA.FTZ R98, R49, R48, R20 ;  /* 0x0000003031627223 */ /* 0x000fe20000010014 */
[----:B------:R-:W-:Y:S01]  /*9e20*/  F2FP.BF16.PACK_AB R49, R88, R85 ;  /* 0x000000555831723e */ /* 0x000fe200000010ff */
[----:B------:R-:W-:Y:S01]  /*9e30*/  HFMA2.MMA R85, -RZ, RZ, 0, 9.5367431640625e-07 ;  /* 0x00000010ff557435 */ /* 0x000fe200000001ff */
[----:B------:R-:W-:-:S02]  /*9e40*/  F2FP.BF16.PACK_AB R48, R79, R84 ;  /* 0x000000544f30723e */ /* 0x000fc400000010ff */
[----:B------:R-:W-:Y:S02]  /*9e50*/  IADD3 R84, R56, 0x20, RZ ;  /* 0x0000002038547810 */ /* 0x000fe40007ffe0ff */
[----:B------:R-:W-:Y:S01]  /*9e60*/  F2FP.BF16.PACK_AB R55, R94, R91 ;  /* 0x0000005b5e37723e */ /* 0x000fe200000010ff */
[----:B------:R0:W-:Y:S01]  /*9e70*/  STG.E.128 [R82.64], R48 ;  /* 0x0000003052007986 */ /* 0x0001e2000c101d06 */
[----:B------:R-:W-:Y:S02]  /*9e80*/  F2FP.BF16.PACK_AB R59, R102, R99 ;  /* 0x00000063663b723e */ /* 0x000fe400000010ff */
[----:B------:R-:W-:Y:S01]  /*9e90*/  F2FP.BF16.PACK_AB R58, R97, R58 ;  /* 0x0000003a613a723e */ /* 0x000fe200000010ff */
[----:B------:R-:W-:Y:S01]  /*9ea0*/  IMAD.WIDE.U32 R84, R84, R85, c[0x0][0x208] ;  /* 0x0000820054547625 */ /* 0x000fe200078e0055 */
[----:B------:R-:W-:Y:S02]  /*9eb0*/  F2FP.BF16.PACK_AB R57, R100, R57 ;  /* 0x000000396439723e */ /* 0x000fe400000010ff */
[----:B------:R-:W-:-:S02]  /*9ec0*/  LEA.HI.X R79, R76, c[0x0][0x20c], RZ, 0x4, P1 ;  /* 0x000083004c4f7a11 */ /* 0x000fc400008f24ff */
[----:B------:R-:W-:Y:S01]  /*9ed0*/  F2FP.BF16.PACK_AB R56, R98, R95 ;  /* 0x0000005f6238723e */ /* 0x000fe200000010ff */
[----:B------:R0:W-:Y:S01]  /*9ee0*/  STG.E.128 [R84.64], R52 ;  /* 0x0000003454007986 */ /* 0x0001e2000c101d06 */
[----:B------:R-:W-:-:S03]  /*9ef0*/  ISETP.GE.AND P0, PT, R2, c[0x0][0x164], PT ;  /* 0x0000590002007a0c */ /* 0x000fc60003f06270 */
[----:B------:R0:W-:Y:S10]  /*9f00*/  STG.E.128 [R78.64], R56 ;  /* 0x000000384e007986 */ /* 0x0001f4000c101d06 */
[----:B0-----:R-:W-:Y:S01]  /*9f10*/  @P0 CALL.REL.NOINC `(.L_x_1825) ;  /* 0x0000001000000944 */ /* 0x001fe20003c00000 */
[----:B------:R-:W-:Y:S05]  /*9f20*/  BRA `(.L_x_1826) ;  /* 0xffff6a2000007947 */ /* 0x000fea000383ffff */
.L_x_1825:
[----:B------:R-:W-:Y:S05]  /*9f30*/  BSYNC B0 ;  /* 0x0000000000007941 */ /* 0x000fea0003800000 */
.L_x_1654:
[----:B------:R-:W-:Y:S05]  /*9f40*/  EXIT ;  /* 0x000000000000794d */ /* 0x000fea0003800000 */
.L_x_1823:
[----:B0-----:R-:W-:Y:S01]  /*9f50*/  IMAD.MOV.U32 R55, RZ, RZ, R83 ;  /* 0x000000ffff377224 */ /* 0x001fe200078e0053 */
[----:B------:R-:W-:Y:S01]  /*9f60*/  MOV R48, 0x9fb0 ;  /* 0x00009fb000307802 */ /* 0x000fe20000000f00 */
[----:B------:R-:W-:-:S02]  /*9f70*/  IMAD.MOV.U32 R52, RZ, RZ, 0x1 ;  /* 0x00000001ff347424 */ /* 0x000fc400078e00ff */
[----:B------:R-:W-:Y:S02]  /*9f80*/  IMAD.MOV.U32 R50, RZ, RZ, 0x1f ;  /* 0x0000001fff327424 */ /* 0x000fe400078e00ff */
[----:B------:R-:W-:Y:S02]  /*9f90*/  IMAD.MOV.U32 R51, RZ, RZ, -0x1 ;  /* 0xffffffffff337424 */ /* 0x000fe400078e00ff */
[----:B------:R-:W-:Y:S05]  /*9fa0*/  CALL.REL.NOINC `($__internal_13_$__cuda_sm70_shflsync_bfly_p) ;  /* 0x0000069000007944 */ /* 0x000fea0003c00000 */
[----:B-1----:R-:W-:Y:S01]  /*9fb0*/  MOV R48, R52 ;  /* 0x0000003400307202 */ /* 0x002fe20000000f00 */
[----:B0-----:R-:W-:Y:S05]  /*9fc0*/  BRA `(.L_x_1827) ;  /* 0xfffff2a000007947 */ /* 0x001fea000383ffff */
.L_x_1824:
[----:B------:R-:W-:Y:S01]  /*9fd0*/  IMAD.MOV.U32 R52, RZ, RZ, 0x2 ;  /* 0x00000002ff347424 */ /* 0x000fe200078e00ff */
[----:B------:R-:W-:Y:S01]  /*9fe0*/  MOV R48, 0xa020 ;  /* 0x0000a02000307802 */ /* 0x000fe20000000f00 */
[----:B------:R-:W-:Y:S02]  /*9ff0*/  IMAD.MOV.U32 R50, RZ, RZ, 0x1f ;  /* 0x0000001fff327424 */ /* 0x000fe400078e00ff */
[----:B------:R-:W-:Y:S02]  /*a000*/  IMAD.MOV.U32 R51, RZ, RZ, -0x1 ;  /* 0xffffffffff337424 */ /* 0x000fe400078e00ff */
[----:B0-----:R-:W-:Y:S05]  /*a010*/  CALL.REL.NOINC `($__internal_13_$__cuda_sm70_shflsync_bfly_p) ;  /* 0x0000062000007944 */ /* 0x001fea0003c00000 */
[----:B0-----:R-:W-:Y:S01]  /*a020*/  HFMA2.MMA R50, -RZ, RZ, 0, 1.847743988037109375e-06 ;  /* 0x0000001fff327435 */ /* 0x001fe200000001ff */
[----:B-1----:R-:W-:Y:S01]  /*a030*/  FADD.FTZ R55, R55, R52 ;  /* 0x0000003437377221 */ /* 0x002fe20000010000 */
[----:B------:R-:W-:Y:S01]  /*a040*/  MOV R48, 0xa080 ;  /* 0x0000a08000307802 */ /* 0x000fe20000000f00 */
[----:B------:R-:W-:-:S02]  /*a050*/  IMAD.MOV.U32 R52, RZ, RZ, 0x4 ;  /* 0x00000004ff347424 */ /* 0x000fc400078e00ff */
[----:B------:R-:W-:Y:S02]  /*a060*/  IMAD.MOV.U32 R51, RZ, RZ, -0x1 ;  /* 0xffffffffff337424 */ /* 0x000fe400078e00ff */
[----:B------:R-:W-:Y:S05]  /*a070*/  CALL.REL.NOINC `($__internal_13_$__cuda_sm70_shflsync_bfly_p) ;  /* 0x000005c000007944 */ /* 0x000fea0003c00000 */
[----:B01----:R-:W-:Y:S01]  /*a080*/  FADD.FTZ R55, R55, R52 ;  /* 0x0000003437377221 */ /* 0x003fe20000010000 */
[----:B------:R-:W-:Y:S01]  /*a090*/  MOV R48, 0xa0e0 ;  /* 0x0000a0e000307802 */ /* 0x000fe20000000f00 */
[----:B------:R-:W-:Y:S02]  /*a0a0*/  IMAD.MOV.U32 R52, RZ, RZ, 0x8 ;  /* 0x00000008ff347424 */ /* 0x000fe400078e00ff */
[----:B------:R-:W-:Y:S02]  /*a0b0*/  IMAD.MOV.U32 R50, RZ, RZ, 0x1f ;  /* 0x0000001fff327424 */ /* 0x000fe400078e00ff */
[----:B------:R-:W-:Y:S02]  /*a0c0*/  IMAD.MOV.U32 R51, RZ, RZ, -0x1 ;  /* 0xffffffffff337424 */ /* 0x000fe400078e00ff */
[----:B------:R-:W-:Y:S05]  /*a0d0*/  CALL.REL.NOINC `($__internal_13_$__cuda_sm70_shflsync_bfly_p) ;  /* 0x0000056000007944 */ /* 0x000fea0003c00000 */
[----:B01----:R-:W-:Y:S01]  /*a0e0*/  FADD.FTZ R55, R55, R52 ;  /* 0x0000003437377221 */ /* 0x003fe20000010000 */
[----:B------:R-:W-:Y:S01]  /*a0f0*/  MOV R52, 0x10 ;  /* 0x0000001000347802 */ /* 0x000fe20000000f00 */
[----:B------:R-:W-:Y:S01]  /*a100*/  IMAD.MOV.U32 R50, RZ, RZ, 0x1f ;  /* 0x0000001fff327424 */ /* 0x000fe200078e00ff */
[----:B------:R-:W-:Y:S01]  /*a110*/  MOV R48, 0xa140 ;  /* 0x0000a14000307802 */ /* 0x000fe20000000f00 */
[----:B------:R-:W-:-:S02]  /*a120*/  IMAD.MOV.U32 R51, RZ, RZ, -0x1 ;  /* 0xffffffffff337424 */ /* 0x000fc400078e00ff */
[----:B------:R-:W-:Y:S05]  /*a130*/  CALL.REL.NOINC `($__internal_13_$__cuda_sm70_shflsync_bfly_p) ;  /* 0x0000050000007944 */ /* 0x000fea0003c00000 */
        /* <DEDUP_REMOVED lines=54> */
[----:B------:R-:W-:Y:S05]  /*a4a0*/  CALL.REL.NOINC `($__internal_13_$__cuda_sm70_shflsync_bfly_p) ;  /* 0x0000019000007944 */ /* 0x000fea0003c00000 */
[----:B01----:R-:W-:Y:S01]  /*a4b0*/  FADD.FTZ R55, R55, R52 ;  /* 0x0000003437377221 */ /* 0x003fe20000010000 */
[----:B------:R-:W-:Y:S01]  /*a4c0*/  MOV R48, 0xa510 ;  /* 0x0000a51000307802 */ /* 0x000fe20000000f00 */
[----:B------:R-:W-:Y:S02]  /*a4d0*/  IMAD.MOV.U32 R52, RZ, RZ, 0x2 ;  /* 0x00000002ff347424 */ /* 0x000fe400078e00ff */
[----:B------:R-:W-:Y:S02]  /*a4e0*/  IMAD.MOV.U32 R50, RZ, RZ, 0x1f ;  /* 0x0000001fff327424 */ /* 0x000fe400078e00ff */
[----:B------:R-:W-:Y:S02]  /*a4f0*/  IMAD.MOV.U32 R51, RZ, RZ, -0x1 ;  /* 0xffffffffff337424 */ /* 0x000fe400078e00ff */
[----:B------:R-:W-:Y:S05]  /*a500*/  CALL.REL.NOINC `($__internal_13_$__cuda_sm70_shflsync_bfly_p) ;  /* 0x0000013000007944 */ /* 0x000fea0003c00000 */
        /* <DEDUP_REMOVED lines=18> */
[----:B01----:R-:W-:Y:S05]  /*a630*/  BRA `(.L_x_1828) ;  /* 0xfffff07000007947 */ /* 0x003fea000383ffff */
        .weak           $__internal_13_$__cuda_sm70_shflsync_bfly_p
        .type           $__internal_13_$__cuda_sm70_shflsync_bfly_p,@function
        .size           $__internal_13_$__cuda_sm70_shflsync_bfly_p,(.L_x_22181 - $__internal_13_$__cuda_sm70_shflsync_bfly_p)
$__internal_13_$__cuda_sm70_shflsync_bfly_p:
[----:B------:R-:W-:Y:S01]  /*a640*/  IMAD.MOV.U32 R49, RZ, RZ, 0x0 ;  /* 0x00000000ff317424 */ /* 0x000fe200078e00ff */
[----:B------:R-:W-:Y:S04]  /*a650*/  WARPSYNC R51 ;  /* 0x0000003300007348 */ /* 0x000fe80003800000 */
[----:B------:R0:W1:Y:S01]  /*a660*/  SHFL.BFLY PT, R52, R55, R52, R50 ;  /* 0x0c00003437347389 */ /* 0x00006200000e0032 */
[----:B------:R-:W-:Y:S05]  /*a670*/  RET.REL.NODEC R48 `(_ZN10layer_norm13ln_fwd_kernelINS_13Kernel_traitsI13__nv_bfloat16S2_S2_S2_fjLj768ELj1ELj4ELj1ELj16ENS_18Kernel_traits_baseILj768ES2_S2_S2_S2_fjLj128EEEEELb1ELb1ELb0ELb1EEEvNS_9FwdParamsE) ;  /* 0xffff598030007950 */ /* 0x000fea0003c3ffff */
.L_x_1829:
        /* <DEDUP_REMOVED lines=16> */
.L_x_22181:


//--------------------- .text._ZN10layer_norm13ln_fwd_kernelINS_13Kernel_traitsI13__nv_bfloat16S2_S2_S2_fjLj768ELj1ELj4ELj1ELj16ENS_18Kernel_traits_baseILj768ES2_S2_S2_S2_fjLj128EEEEELb1ELb1ELb1ELb0EEEvNS_9FwdParamsE --------------------------
	.section	.text._ZN10layer_norm13ln_fwd_kernelINS_13Kernel_traitsI13__nv_bfloat16S2_S2_S2_fjLj768ELj1ELj4ELj1ELj16ENS_18Kernel_traits_baseILj768ES2_S2_S2_S2_fjLj128EEEEELb1ELb1ELb1ELb0EEEvNS_9FwdParamsE,"ax",@progbits
	.sectioninfo	@"SHI_REGISTERS=145"
	.align	128
        .global         _ZN10layer_norm13ln_fwd_kernelINS_13Kernel_traitsI13__nv_bfloat16S2_S2_S2_fjLj768ELj1ELj4ELj1ELj16ENS_18Kernel_traits_baseILj768ES2_S2_S2_S2_fjLj128EEEEELb1ELb1ELb1ELb0EEEvNS_9FwdParamsE
        .type           _ZN10layer_norm13ln_fwd_kernelINS_13Kernel_traitsI13__nv_bfloat16S2_S2_S2_fjLj768ELj1ELj4ELj1ELj16ENS_18Kernel_traits_baseILj768ES2_S2_S2_S2_fjLj128EEEEELb1ELb1ELb1ELb0EEEvNS_9FwdParamsE,@function
        .size           _ZN10layer_norm13ln_fwd_kernelINS_13Kernel_traitsI13__nv_bfloat16S2_S2_S2_fjLj768ELj1ELj4ELj1ELj16ENS_18Kernel_traits_baseILj768ES2_S2_S2_S2_fjLj128EEEEELb1ELb1ELb1ELb0EEEvNS_9FwdParamsE,(.L_x_22182 - _ZN10layer_norm13ln_fwd_kernelINS_13Kernel_traitsI13__nv_bfloat16S2_S2_S2_fjLj768ELj1ELj4ELj1ELj16ENS_18Kernel_traits_baseILj768ES2_S2_S2_S2_fjLj128EEEEELb1ELb1ELb1ELb0EEEvNS_9FwdParamsE)
        .other          _ZN10layer_norm13ln_fwd_kernelINS_13Kernel_traitsI13__nv_bfloat16S2_S2_S2_fjLj768ELj1ELj4ELj1ELj16ENS_18Kernel_traits_baseILj768ES2_S2_S2_S2_fjLj128EEEEELb1ELb1ELb1ELb0EEEvNS_9FwdParamsE,@"STO_CUDA_ENTRY STV_DEFAULT"
_ZN10layer_norm13ln_fwd_kernelINS_13Kernel_traitsI13__nv_bfloat16S2_S2_S2_fjLj768ELj1ELj4ELj1ELj16ENS_18Kernel_traits_baseILj768ES2_S2_S2_S2_fjLj128EEEEELb1ELb1ELb1ELb0EEEvNS_9FwdParamsE:
.text._ZN10layer_norm13ln_fwd_kernelINS_13Kernel_traitsI13__nv_bfloat16S2_S2_S2_fjLj768ELj1ELj4ELj1ELj16ENS_18Kernel_traits_baseILj768ES2_S2_S2_S2_fjLj128EEEEELb1ELb1ELb1ELb0EEEvNS_9FwdParamsE:
        /* <DEDUP_REMOVED lines=97> */
[----:B------:R-:W-:-:S05]  /*0610*/  LEA.HI.X R7, R36, c[0x0][0x1cc], RZ, 0x4, P3 ;  /* 0x0000730024077a11 */ /* 0x000fca00018f24ff */
[----:B------:R0:W5:Y:S01]  /*0620*/  LDG.E.128 R20, [R6.64] ;  /* 0x0000000606147981 */ /* 0x000162000c1e1d00 */
[----:B------:R-:W-:Y:S01]  /*0630*/  LOP3.LUT R36, R36, 0x20, RZ, 0xfc, !PT ;  /* 0x0000002024247812 */ /* 0x000fe200078efcff */
[----:B------:R-:W-:Y:S01]  /*0640*/  @!P2 CS2R R56, SRZ ;  /* 0x000000000038a805 */ /* 0x000fe2000001ff00 */
[----:B------:R-:W-:Y:S02]  /*0650*/  @!P2 CS2R R58, SRZ ;  /* 0x00000000003aa805 */ /* 0x000fe4000001ff00 */
.L_x_1831:
[----:B0-----:R-:W-:Y:S05]  /*0660*/  BSYNC B0 ;  /* 0x0000000000007941 */ /* 0x001fea0003800000 */
.L_x_1830:
        /* <DEDUP_REMOVED lines=16> */
.L_x_1833:
[----:B0-----:R-:W-:Y:S05]  /*0770*/  BSYNC B0 ;  /* 0x0000000000007941 */ /* 0x001fea0003800000 */
.L_x_1832:
        /* <DEDUP_REMOVED lines=15> */
.L_x_1835:
[----:B0-----:R-:W-:Y:S05]  /*0870*/  BSYNC B0 ;  /* 0x0000000000007941 */ /* 0x001fea0003800000 */
.L_x_1834:
[----:B------:R-:W-:Y:S02]  /*0880*/  ISETP.GE.AND P2, PT, R27, c[0x0][0x164], PT ;  /* 0x000059001b007a0c */ /* 0x000fe40003f46270 */
[----:B------:R-:W-:Y:S02]  /*0890*/  LOP3.LUT R80, R13, UR23, R8, 0x96, !PT ;  /* 0x000000170d507c12 */ /* 0x000fe4000f8e9608 */
[----:B------:R-:W-:-:S09]  /*08a0*/  LOP3.LUT R92, R11, UR24, R2, 0x96, !PT ;  /* 0x000000180b5c7c12 */ /* 0x000fd2000f8e9602 */
[----:B------:R-:W-:Y:S05]  /*08b0*/  @P2 EXIT ;  /* 0x000000000000294d */ /* 0x000fea0003800000 */
[--C-:B-----5:R-:W-:Y:S01]  /*08c0*/  PRMT R60, RZ, 0x5410, R58.reuse ;  /* 0x00005410ff3c7816 */ /* 0x120fe2000000003a */
[----:B------:R-:W-:Y:S01]  /*08d0*/  IMAD R83, R83, -0x2daee0ad, RZ ;  /* 0xd2511f5353537824 */ /* 0x000fe200078e02ff */
[----:B------:R-:W-:Y:S01]  /*08e0*/  PRMT R65, RZ, 0x7610, R58 ;  /* 0x00007610ff417816 */ /* 0x000fe2000000003a */
[C---:B------:R-:W-:Y:S01]  /*08f0*/  IMAD.HI.U32 R85, R92.reuse, -0x326172a9, RZ ;  /* 0xcd9e8d575c557827 */ /* 0x040fe200078e00ff */
[--C-:B------:R-:W-:Y:S01]  /*0900*/  PRMT R75, RZ, 0x5410, R51.reuse ;  /* 0x00005410ff4b7816 */ /* 0x100fe20000000033 */
[----:B------:R-:W-:Y:S01]  /*0910*/  HFMA2.MMA R90, -RZ, RZ, 0, 0 ;  /* 0x00000000ff5a7435 */ /* 0x000fe200000001ff */
[----:B------:R-:W-:Y:S01]  /*0920*/  PRMT R77, RZ, 0x7610, R51 ;  /* 0x00007610ff4d7816 */ /* 0x000fe20000000033 */
[----:B------:R-:W-:Y:S01]  /*0930*/  BSSY B0, `(.L_x_1836) ;  /* 0x0000ae7000007945 */ /* 0x000fe20003800000 */
[--C-:B------:R-:W-:Y:S01]  /*0940*/  PRMT R58, RZ, 0x5410, R44.reuse ;  /* 0x00005410ff3a7816 */ /* 0x100fe2000000002c */
[----:B------:R-:W-:Y:S01]  /*0950*/  IMAD R92, R92, -0x326172a9, RZ ;  /* 0xcd9e8d575c5c7824 */ /* 0x000fe200078e02ff */
[----:B------:R-:W-:Y:S01]  /*0960*/  PRMT R64, RZ, 0x7610, R44 ;  /* 0x00007610ff407816 */ /* 0x000fe2000000002c */
[----:B------:R-:W-:Y:S01]  /*0970*/  IMAD R44, R78, -0x326172a9, RZ ;  /* 0xcd9e8d574e2c7824 */ /* 0x000fe200078e02ff */
[--C-:B------:R-:W-:Y:S01]  /*0980*/  PRMT R51, RZ, 0x5410, R36.reuse ;  /* 0x00005410ff337816 */ /* 0x100fe20000000024 */
[----:B------:R-:W-:Y:S01]  /*0990*/  ULDC.U8 UR8, c[0x0][0x1f0] ;  /* 0x00007c0000087ab9 */ /* 0x000fe20000000000 */
[----:B------:R-:W-:-:S02]  /*09a0*/  PRMT R76, RZ, 0x7610, R36 ;  /* 0x00007610ff4c7816 */ /* 0x000fc40000000024 */
[--C-:B------:R-:W-:Y:S02]  /*09b0*/  PRMT R74, RZ, 0x5410, R37.reuse ;  /* 0x00005410ff4a7816 */ /* 0x100fe40000000025 */
[----:B------:R-:W-:Y:S01]  /*09c0*/  PRMT R79, RZ, 0x7610, R37 ;  /* 0x00007610ff4f7816 */ /* 0x000fe20000000025 */
[----:B------:R-:W-:Y:S01]  /*09d0*/  IMAD.WIDE.U32 R36, R80, -0x2daee0ad, RZ ;  /* 0xd2511f5350247825 */ /* 0x000fe200078e00ff */
[--C-:B------:R-:W-:Y:S02]  /*09e0*/  PRMT R10, RZ, 0x5410, R16.reuse ;  /* 0x00005410ff0a7816 */ /* 0x100fe40000000010 */
[----:B------:R-:W-:Y:S01]  /*09f0*/  PRMT R11, RZ, 0x7610, R16 ;  /* 0x00007610ff0b7816 */ /* 0x000fe20000000010 */
[----:B------:R-:W-:Y:S01]  /*0a00*/  IMAD.MOV.U32 R84, RZ, RZ, R36 ;  /* 0x000000ffff547224 */ /* 0x000fe200078e0024 */
        /* <DEDUP_REMOVED lines=36> */
[----:B------:R-:W-:Y:S02]  /*0c50*/  PRMT R49, RZ, 0x5410, R50 ;  /* 0x00005410ff317816 */ /* 0x000fe40000000032 */
[----:B------:R-:W-:-:S02]  /*0c60*/  PRMT R54, RZ, 0x7610, R54 ;  /* 0x00007610ff367816 */ /* 0x000fc40000000036 */
[----:B------:R-:W-:Y:S02]  /*0c70*/  PRMT R55, RZ, 0x7610, R55 ;  /* 0x00007610ff377816 */ /* 0x000fe40000000037 */
        /* <DEDUP_REMOVED lines=8> */
[----:B------:R-:W-:Y:S02]  /*0d00*/  PRMT R50, RZ, 0x7610, R50 ;  /* 0x00007610ff327816 */ /* 0x000fe40000000032 */
[--C-:B------:R-:W-:Y:S02]  /*0d10*/  PRMT R78, RZ, 0x5410, R38.reuse ;  /* 0x00005410ff4e7816 */ /* 0x100fe40000000026 */
[----:B------:R-:W-:-:S02]  /*0d20*/  PRMT R81, RZ, 0x7610, R38 ;  /* 0x00007610ff517816 */ /* 0x000fc40000000026 */
[--C-:B------:R-:W-:Y:S02]  /*0d30*/  PRMT R80, RZ, 0x5410, R39.reuse ;  /* 0x00005410ff507816 */ /* 0x100fe40000000027 */
[----:B------:R-:W-:Y:S02]  /*0d40*/  PRMT R86, RZ, 0x7610, R39 ;  /* 0x00007610ff567816 */ /* 0x000fe40000000027 */
[----:B------:R-:W-:Y:S02]  /*0d50*/  LOP3.LUT R85, R85, UR25, R44, 0x96, !PT ;  /* 0x0000001955557c12 */ /* 0x000fe4000f8e962c */
        /* <DEDUP_REMOVED lines=10> */
.L_x_2096:
[----:B------:R-:W-:-:S04]  /*0e00*/  IMAD.MOV.U32 R44, RZ, RZ, 0x4 ;  /* 0x00000004ff2c7424 */ /* 0x000fc800078e00ff */
[----:B------:R-:W-:-:S06]  /*0e10*/  IMAD.WIDE R136, R27, R44, c[0x0][0x1d0] ;  /* 0x000074001b887625 */ /* 0x000fcc00078e022c */
[----:B------:R-:W2:Y:S01]  /*0e20*/  LDG.E R136, [R136.64] ;  /* 0x0000000688887981 */ /* 0x000ea2000c1e1900 */
[----:B------:R-:W-:-:S05]  /*0e30*/  IMAD.WIDE R44, R27, R44, c[0x0][0x1d8] ;  /* 0x000076001b2c7625 */ /* 0x000fca00078e022c */
[----:B------:R0:W5:Y:S01]  /*0e40*/  LDG.E R131, [R44.64] ;  /* 0x000000062c837981 */ /* 0x000162000c1e1900 */
[----:B------:R-:W-:Y:S01]  /*0e50*/  IMAD R46, R27, c[0x0][0x168], RZ ;  /* 0x00005a001b2e7a24 */ /* 0x000fe200078e02ff */
[----:B------:R-:W-:Y:S01]  /*0e60*/  BSSY B1, `(.L_x_1837) ;  /* 0x0000342000017945 */ /* 0x000fe20003800000 */
[----:B------:R-:W-:Y:S01]  /*0e70*/  IMAD.MOV.U32 R133, RZ, RZ, RZ ;  /* 0x000000ffff857224 */ /* 0x000fe200078e00ff */
[----:B------:R-:W1:Y:S01]  /*0e80*/  S2R R132, SR_TID.X ;  /* 0x0000000000847919 */ /* 0x000e620000002100 */
[----:B------:R-:W-:Y:S02]  /*0e90*/  SHF.R.S32.HI R134, RZ, 0x1f, R27 ;  /* 0x0000001fff867819 */ /* 0x000fe4000001141b */
[----:B--2---:R-:W-:-:S13]  /*0ea0*/  ISETP.GE.AND P2, PT, R136, 0x1, PT ;  /* 0x000000018800780c */ /* 0x004fda0003f46270 */
[----:B------:R-:W-:-:S05]  /*0eb0*/  @P2 IADD3 R47, R136, -0x1, RZ ;  /* 0xffffffff882f2810 */ /* 0x000fca0007ffe0ff */
[----:B------:R-:W-:Y:S01]  /*0ec0*/  @P2 IMAD R88, R47, c[0x0][0x168], RZ ;  /* 0x00005a002f582a24 */ /* 0x000fe200078e02ff */
[----:B------:R-:W-:-:S04]  /*0ed0*/  SHF.R.S32.HI R47, RZ, 0x1f, R46 ;  /* 0x0000001fff2f7819 */ /* 0x000fc8000001142e */
[----:B------:R-:W-:Y:S02]  /*0ee0*/  @P2 SHF.R.S32.HI R89, RZ, 0x1f, R88 ;  /* 0x0000001fff592819 */ /* 0x000fe40000011458 */
[----:B------:R-:W-:Y:S02]  /*0ef0*/  LEA.HI R47, R47, R46, RZ, 0x3 ;  /* 0x0000002e2f2f7211 */ /* 0x000fe400078f18ff */
[----:B------:R-:W-:Y:S02]  /*0f00*/  @P2 LEA.HI R89, R89, R88, RZ, 0x3 ;  /* 0x0000005859592211 */ /* 0x000fe400078f18ff */
[----:B-1----:R-:W-:-:S04]  /*0f10*/  LOP3.LUT R46, R132, 0x1f, RZ, 0xc0, !PT ;  /* 0x0000001f842e7812 */ /* 0x002fc800078ec0ff */
[-C--:B------:R-:W-:Y:S02]  /*0f20*/  LEA.HI.SX32 R135, R47, R46.reuse, 0x1d ;  /* 0x0000002e2f877211 */ /* 0x080fe400078feaff */
[----:B------:R-:W-:Y:S01]  /*0f30*/  @P2 LEA.HI.SX32 R133, R89, R46, 0x1d ;  /* 0x0000002e59852211 */ /* 0x000fe200078feaff */
[----:B------:R-:W-:Y:S05]  /*0f40*/  @!P0 BRA `(.L_x_1838) ;  /* 0x0000333000008947 */ /* 0x000fea0003800000 */
[----:B0-----:R-:W-:Y:S01]  /*0f50*/  ISETP.NE.U32.AND P3, PT, RZ, c[0x0][0x180], PT ;  /* 0x00006000ff007a0c */ /* 0x001fe20003f65070 */
        /* <DEDUP_REMOVED lines=10> */
[----:B0-----:R-:W-:Y:S01]  /*1000*/  HFMA2.MMA R98, -RZ, RZ, 0, 0 ;  /* 0x00000000ff627435 */ /* 0x001fe200000001ff */
[----:B------:R-:W-:Y:S01]  /*1010*/  IMAD.MOV.U32 R44, RZ, RZ, R91 ;  /* 0x000000ffff2c7224 */ /* 0x000fe200078e005b */
[----:B------:R-:W-:Y:S05]  /*1020*/  @!P3 BRA `(.L_x_1841) ;  /* 0x000005c00000b947 */ /* 0x000fea0003800000 */
[----:B------:R-:W-:Y:S01]  /*1030*/  IMAD.MOV.U32 R44, RZ, RZ, R91 ;  /* 0x000000ffff2c7224 */ /* 0x000fe200078e005b */
[----:B-----5:R-:W-:Y:S01]  /*1040*/  PRMT R98, RZ, 0x5410, R40 ;  /* 0x00005410ff627816 */ /* 0x020fe20000000028 */
[----:B------:R-:W-:Y:S05]  /*1050*/  BRA `(.L_x_1841) ;  /* 0x0000059000007947 */ /* 0x000fea0003800000 */
.L_x_1840:
        /* <DEDUP_REMOVED lines=12> */
.L_x_1843:
[----:B------:R-:W-:Y:S02]  /*1120*/  IMAD.MOV.U32 R100, RZ, RZ, R92 ;  /* 0x000000ffff647224 */ /* 0x000fe400078e005c */
.L_x_1844:
[----:B------:R-:W-:Y:S05]  /*1130*/  BSYNC B3 ;  /* 0x0000000000037941 */ /* 0x000fea0003800000 */
.L_x_1842:
        /* <DEDUP_REMOVED lines=16> */
.L_x_1848:
[----:B------:R-:W-:Y:S05]  /*1240*/  BSYNC B4 ;  /* 0x0000000000047941 */ /* 0x000fea0003800000 */
.L_x_1847:
        /* <DEDUP_REMOVED lines=39> */
[----:B------:R-:W-:Y:S02]  /*14c0*/  MOV R92, R84 ;  /* 0x00000054005c7202 */ /* 0x000fe40000000f00 */
[----:B------:R-:W-:Y:S01]  /*14d0*/  LOP3.LUT R85, R85, UR25, R88, 0x96, !PT ;  /* 0x0000001955557c12 */ /* 0x000fe2000f8e9658 */
[----:B------:R-:W-:Y:S01]  /*14e0*/  IMAD.MOV.U32 R84, RZ, RZ, R44 ;  /* 0x000000ffff547224 */ /* 0x000fe200078e002c */
[----:B------:R-:W-:Y:S01]  /*14f0*/  LOP3.LUT R83, R45, UR26, R46, 0x96, !PT ;  /* 0x0000001a2d537c12 */ /* 0x000fe2000f8e962e */
[----:B------:R-:W-:Y:S02]  /*1500*/  IMAD.MOV.U32 R44, RZ, RZ, RZ ;  /* 0x000000ffff2c7224 */ /* 0x000fe400078e00ff */
.L_x_1846:
[----:B------:R-:W-:Y:S05]  /*1510*/  BSYNC B3 ;  /* 0x0000000000037941 */ /* 0x000fea0003800000 */
.L_x_1845:
        /* <DEDUP_REMOVED lines=8> */
[----:B------:R-:W-:-:S03]  /*15a0*/  SEL R45, RZ, 0x1, P5 ;  /* 0x00000001ff2d7807 */ /* 0x000fc60002800000 */
[----:B------:R-:W-:Y:S01]  /*15b0*/  FMUL.FTZ R98, R2, R47 ;  /* 0x0000002f02627220 */ /* 0x000fe20000410000 */
[----:B------:R-:W-:Y:S02]  /*15c0*/  @P3 PRMT R47, RZ, 0x5410, R40 ;  /* 0x00005410ff2f3816 */ /* 0x000fe40000000028 */
[----:B------:R-:W-:-:S03]  /*15d0*/  PRMT R100, R45, 0x7610, R100 ;  /* 0x000076102d647816 */ /* 0x000fc60000000064 */
[----:B------:R-:W-:Y:S02]  /*15e0*/  @P3 FADD.FTZ R98, R47, R98 ;  /* 0x000000622f623221 */ /* 0x000fe40000010000 */
.L_x_1841:
[----:B------:R-:W-:Y:S05]  /*15f0*/  BSYNC B2 ;  /* 0x0000000000027941 */ /* 0x000fea0003800000 */
.L_x_1839:
        /* <DEDUP_REMOVED lines=8> */
.L_x_1850:
        /* <DEDUP_REMOVED lines=12> */
.L_x_1853:
[----:B------:R-:W-:Y:S02]  /*1740*/  MOV R91, R92 ;  /* 0x0000005c005b7202 */ /* 0x000fe40000000f00 */
.L_x_1854:
[----:B------:R-:W-:Y:S05]  /*1750*/  BSYNC B3 ;  /* 0x0000000000037941 */ /* 0x000fea0003800000 */
.L_x_1852:
        /* <DEDUP_REMOVED lines=16> */
.L_x_1858:
[----:B------:R-:W-:Y:S05]  /*1860*/  BSYNC B4 ;  /* 0x0000000000047941 */ /* 0x000fea0003800000 */
.L_x_1857:
        /* <DEDUP_REMOVED lines=44> */
.L_x_1856:
[----:B------:R-:W-:Y:S05]  /*1b30*/  BSYNC B3 ;  /* 0x0000000000037941 */ /* 0x000fea0003800000 */
.L_x_1855:
[----:B------:R-:W0:Y:S01]  /*1b40*/  I2F.U32 R44, R91 ;  /* 0x0000005b002c7306 */ /* 0x000e220000201000 */
[----:B-----5:R-:W-:Y:S01]  /*1b50*/  PRMT R46, RZ, 0x7610, R36 ;  /* 0x00007610ff2e7816 */ /* 0x020fe20000000024 */
[----:B------:R-:W-:-:S04]  /*1b60*/  IMAD.MOV.U32 R47, RZ, RZ, 0x2f800000 ;  /* 0x2f800000ff2f7424 */ /* 0x000fc800078e00ff */
[----:B------:R-:W-:-:S04]  /*1b70*/  FMUL.FTZ R46, R46, c[0x0][0x1ec] ;  /* 0x00007b002e2e7a20 */ /* 0x000fc80000410000 */
[----:B------:R-:W-:Y:S02]  /*1b80*/  FMUL.FTZ R46, R46, c[0x0][0x1e8] ;  /* 0x00007a002e2e7a20 */ /* 0x000fe40000410000 */
[----:B0-----:R-:W-:-:S05]  /*1b90*/  FFMA.FTZ R44, R44, R47, 1.1641532182693481445e-10 ;  /* 0x2f0000002c2c7423 */ /* 0x001fca000001002f */
[----:B------:R-:W-:Y:S02]  /*1ba0*/  FSETP.GTU.FTZ.AND P5, PT, R44, c[0x0][0x1e4], PT ;  /* 0x000079002c007a0b */ /* 0x000fe40003fbc000 */
[----:B------:R-:W-:Y:S02]  /*1bb0*/  @P3 PRMT R44, RZ, 0x7610, R40 ;  /* 0x00007610ff2c3816 */ /* 0x000fe40000000028 */
[----:B------:R-:W-:Y:S02]  /*1bc0*/  FSEL R46, R46, RZ, !P5 ;  /* 0x000000ff2e2e7208 */ /* 0x000fe40006800000 */
[----:B------:R-:W-:-:S03]  /*1bd0*/  SEL R102, RZ, 0x1, P5 ;  /* 0x00000001ff667807 */ /* 0x000fc60002800000 */
[----:B------:R-:W-:-:S04]  /*1be0*/  FMUL.FTZ R101, R3, R46 ;  /* 0x0000002e03657220 */ /* 0x000fc80000410000 */
[----:B------:R-:W-:Y:S02]  /*1bf0*/  @P3 FADD.FTZ R101, R44, R101 ;  /* 0x000000652c653221 */ /* 0x000fe40000010000 */
.L_x_1851:
[----:B------:R-:W-:Y:S05]  /*1c00*/  BSYNC B2 ;  /* 0x0000000000027941 */ /* 0x000fea0003800000 */
.L_x_1849:
        /* <DEDUP_REMOVED lines=8> */
.L_x_1860:
        /* <DEDUP_REMOVED lines=12> */
.L_x_1863:
[----:B------:R-:W-:Y:S02]  /*1d50*/  IMAD.MOV.U32 R91, RZ, RZ, R92 ;  /* 0x000000ffff5b7224 */ /* 0x000fe400078e005c */
.L_x_1864:
[----:B------:R-:W-:Y:S05]  /*1d60*/  BSYNC B3 ;  /* 0x0000000000037941 */ /* 0x000fea0003800000 */
.L_x_1862:
        /* <DEDUP_REMOVED lines=16> */
.L_x_1868:
[----:B------:R-:W-:Y:S05]  /*1e70*/  BSYNC B4 ;  /* 0x0000000000047941 */ /* 0x000fea0003800000 */
.L_x_1867:
        /* <DEDUP_REMOVED lines=42> */
[----:B------:R-:W-:Y:S01]  /*2120*/  IMAD.MOV.U32 R84, RZ, RZ, R44 ;  /* 0x000000ffff547224 */ /* 0x000fe200078e002c */
[----:B------:R-:W-:-:S06]  /*2130*/  HFMA2.MMA R44, -RZ, RZ, 0, 0 ;  /* 0x00000000ff2c7435 */ /* 0x000fcc00000001ff */
.L_x_1866:
[----:B------:R-:W-:Y:S05]  /*2140*/  BSYNC B3 ;  /* 0x0000000000037941 */ /* 0x000fea0003800000 */
.L_x_1865:
        /* <DEDUP_REMOVED lines=9> */
[----:B------:R-:W-:Y:S01]  /*21e0*/  SEL R104, RZ, 0x1, P5 ;  /* 0x00000001ff687807 */ /* 0x000fe20002800000 */
[----:B------:R-:W-:-:S04]  /*21f0*/  FMUL.FTZ R103, R4, R103 ;  /* 0x0000006704677220 */ /* 0x000fc80000410000 */
[----:B------:R-:W-:Y:S02]  /*2200*/  @P3 FADD.FTZ R103, R46, R103 ;  /* 0x000000672e673221 */ /* 0x000fe40000010000 */
.L_x_1861:
[----:B------:R-:W-:Y:S05]  /*2210*/  BSYNC B2 ;  /* 0x0000000000027941 */ /* 0x000fea0003800000 */
.L_x_1859:
        /* <DEDUP_REMOVED lines=8> */
.L_x_1870:
        /* <DEDUP_REMOVED lines=12> */
.L_x_1873:
[----:B------:R-:W-:Y:S02]  /*2360*/  IMAD.MOV.U32 R91, RZ, RZ, R92 ;  /* 0x000000ffff5b7224 */ /* 0x000fe400078e005c */
.L_x_1874:
[----:B------:R-:W-:Y:S05]  /*2370*/  BSYNC B3 ;  /* 0x0000000000037941 */ /* 0x000fea0003800000 */
.L_x_1872:
        /* <DEDUP_REMOVED lines=16> */
.L_x_1878:
[----:B------:R-:W-:Y:S05]  /*2480*/  BSYNC B4 ;  /* 0x0000000000047941 */ /* 0x000fea0003800000 */
.L_x_1877:
        /* <DEDUP_REMOVED lines=44> */
.L_x_1876:
[----:B------:R-:W-:Y:S05]  /*2750*/  BSYNC B3 ;  /* 0x0000000000037941 */ /* 0x000fea0003800000 */
.L_x_1875:
        /* <DEDUP_REMOVED lines=10> */
[----:B------:R-:W-:-:S04]  /*2800*/  FMUL.FTZ R106, R5, R46 ;  /* 0x0000002e056a7220 */ /* 0x000fc80000410000 */
[----:B------:R-:W-:Y:S02]  /*2810*/  @P3 FADD.FTZ R106, R47, R106 ;  /* 0x0000006a2f6a3221 */ /* 0x000fe40000010000 */
.L_x_1871:
[----:B------:R-:W-:Y:S05]  /*2820*/  BSYNC B2 ;  /* 0x0000000000027941 */ /* 0x000fea0003800000 */
.L_x_1869:
        /* <DEDUP_REMOVED lines=8> */
.L_x_1880:
        /* <DEDUP_REMOVED lines=12> */
.L_x_1883:
[----:B------:R-:W-:Y:S02]  /*2970*/  IMAD.MOV.U32 R91, RZ, RZ, R92 ;  /* 0x000000ffff5b7224 */ /* 0x000fe400078e005c */
.L_x_1884:
[----:B------:R-:W-:Y:S05]  /*2980*/  BSYNC B3 ;  /* 0x0000000000037941 */ /* 0x000fea0003800000 */
.L_x_1882:
        /* <DEDUP_REMOVED lines=16> */
.L_x_1888:
[----:B------:R-:W-:Y:S05]  /*2a90*/  BSYNC B4 ;  /* 0x0000000000047941 */ /* 0x000fea0003800000 */
.L_x_1887:
        /* <DEDUP_REMOVED lines=44> */
.L_x_1886:
[----:B------:R-:W-:Y:S05]  /*2d60*/  BSYNC B3 ;  /* 0x0000000000037941 */ /* 0x000fea0003800000 */
.L_x_1885:
        /* <DEDUP_REMOVED lines=12> */
.L_x_1881:
[----:B------:R-:W-:Y:S05]  /*2e30*/  BSYNC B2 ;  /* 0x0000000000027941 */ /* 0x000fea0003800000 */
.L_x_1879:
        /* <DEDUP_REMOVED lines=8> */
.L_x_1890:
        /* <DEDUP_REMOVED lines=12> */
.L_x_1893:
[----:B------:R-:W-:Y:S02]  /*2f80*/  IMAD.MOV.U32 R91, RZ, RZ, R92 ;  /* 0x000000ffff5b7224 */ /* 0x000fe400078e005c */
.L_x_1894:
[----:B------:R-:W-:Y:S05]  /*2f90*/  BSYNC B3 ;  /* 0x0000000000037941 */ /* 0x000fea0003800000 */
.L_x_1892:
        /* <DEDUP_REMOVED lines=16> */
.L_x_1898:
[----:B------:R-:W-:Y:S05]  /*30a0*/  BSYNC B4 ;  /* 0x0000000000047941 */ /* 0x000fea0003800000 */
.L_x_1897:
        /* <DEDUP_REMOVED lines=44> */
.L_x_1896:
[----:B------:R-:W-:Y:S05]  /*3370*/  BSYNC B3 ;  /* 0x0000000000037941 */ /* 0x000fea0003800000 */
.L_x_1895:
        /* <DEDUP_REMOVED lines=12> */
.L_x_1891:
[----:B------:R-:W-:Y:S05]  /*3440*/  BSYNC B2 ;  /* 0x0000000000027941 */ /* 0x000fea0003800000 */
.L_x_1889:
        /* <DEDUP_REMOVED lines=8> */
.L_x_1900:
        /* <DEDUP_REMOVED lines=12> */
.L_x_1903:
[----:B------:R-:W-:Y:S02]  /*3590*/  MOV R91, R92 ;  /* 0x0000005c005b7202 */ /* 0x000fe40000000f00 */
.L_x_1904:
[----:B------:R-:W-:Y:S05]  /*35a0*/  BSYNC B3 ;  /* 0x0000000000037941 */ /* 0x000fea0003800000 */
.L_x_1902:
        /* <DEDUP_REMOVED lines=16> */
.L_x_1908:
[----:B------:R-:W-:Y:S05]  /*36b0*/  BSYNC B4 ;  /* 0x0000000000047941 */ /* 0x000fea0003800000 */
.L_x_1907:
        /* <DEDUP_REMOVED lines=44> */
.L_x_1906:
[----:B------:R-:W-:Y:S05]  /*3980*/  BSYNC B3 ;  /* 0x0000000000037941 */ /* 0x000fea0003800000 */
.L_x_1905:
        /* <DEDUP_REMOVED lines=12> */
.L_x_1901:
[----:B------:R-:W-:Y:S05]  /*3a50*/  BSYNC B2 ;  /* 0x0000000000027941 */ /* 0x000fea0003800000 */
.L_x_1899:
        /* <DEDUP_REMOVED lines=8> */
.L_x_1910:
        /* <DEDUP_REMOVED lines=12> */
.L_x_1913:
[----:B------:R-:W-:Y:S02]  /*3ba0*/  IMAD.MOV.U32 R113, RZ, RZ, R92 ;  /* 0x000000ffff717224 */ /* 0x000fe400078e005c */
.L_x_1914:
[----:B------:R-:W-:Y:S05]  /*3bb0*/  BSYNC B3 ;  /* 0x0000000000037941 */ /* 0x000fea0003800000 */
.L_x_1912:
        /* <DEDUP_REMOVED lines=16> */
.L_x_1918:
[----:B------:R-:W-:Y:S05]  /*3cc0*/  BSYNC B4 ;  /* 0x0000000000047941 */ /* 0x000fea0003800000 */
.L_x_1917:
[C---:B------:R-:W-:Y:S01]  /*3cd0*/  IMAD.HI.U32 R45, R30.reuse, -0x326172a9, RZ ;  /* 0xcd9e8d571e2d7827 */ /* 0x040fe200078e00ff */
        /* <DEDUP_REMOVED lines=43> */
.L_x_1916:
[----:B------:R-:W-:Y:S05]  /*3f90*/  BSYNC B3 ;  /* 0x0000000000037941 */ /* 0x000fea0003800000 */
.L_x_1915:
        /* <DEDUP_REMOVED lines=10> */
[----:B------:R-:W-:-:S03]  /*4040*/  FMUL.FTZ R114, R9, R114 ;  /* 0x0000007209727220 */ /* 0x000fc60000410000 */
[----:B------:R-:W-:Y:S01]  /*4050*/  PRMT R113, R44, 0x7610, R113 ;  /* 0x000076102c717816 */ /* 0x000fe20000000071 */
[----:B------:R-:W-:Y:S02]  /*4060*/  @P3 FADD.FTZ R114, R45, R114 ;  /* 0x000000722d723221 */ /* 0x000fe40000010000 */
.L_x_1911:
[----:B------:R-:W-:Y:S05]  /*4070*/  BSYNC B2 ;  /* 0x0000000000027941 */ /* 0x000fea0003800000 */
.L_x_1909:
        /* <DEDUP_REMOVED lines=22> */
[----:B------:R-:W-:Y:S01]  /*41e0*/  LOP3.LUT R47, R47, R139, R89, 0xfe, !PT ;  /* 0x0000008b2f2f7212 */ /* 0x000fe200078efe59 */
[----:B------:R-:W-:Y:S01]  /*41f0*/  IMAD.MOV.U32 R138, RZ, RZ, 0x8 ;  /* 0x00000008ff8a7424 */ /* 0x000fe200078e00ff */
[----:B------:R-:W-:Y:S02]  /*4200*/  LOP3.LUT R137, R44, R88, R46, 0xfe, !PT ;  /* 0x000000582c897212 */ /* 0x000fe400078efe2e */
[----:B------:R-:W-:Y:S01]  /*4210*/  LOP3.LUT R45, R47, R45, RZ, 0xfc, !PT ;  /* 0x0000002d2f2d7212 */ /* 0x000fe200078efcff */
[----:B------:R-:W-:Y:S01]  /*4220*/  IMAD.WIDE.U32 R46, R133, R138, c[0x0][0x190] ;  /* 0x00006400852e7625 */ /* 0x000fe200078e008a */
[----:B------:R-:W-:-:S05]  /*4230*/  LOP3.LUT R44, R137, 0xff, R100, 0xf8, !PT ;  /* 0x000000ff892c7812 */ /* 0x000fca00078ef864 */
[----:B------:R0:W-:Y:S02]  /*4240*/  STG.E.64 [R46.64], R44 ;  /* 0x0000002c2e007986 */ /* 0x0001e4000c101b06 */
.L_x_1920:
[----:B------:R-:W-:Y:S05]  /*4250*/  BSYNC B2 ;  /* 0x0000000000027941 */ /* 0x000fea0003800000 */
.L_x_1919:
[----:B------:R-:W-:Y:S02]  /*4260*/  IADD3 R135, R135, 0x20, RZ ;  /* 0x0000002087877810 */ /* 0x000fe40007ffe0ff */
[----:B------:R-:W-:Y:S02]  /*4270*/  IADD3 R133, R133, 0x20, RZ ;  /* 0x0000002085857810 */ /* 0x000fe40007ffe0ff */
.L_x_1838:
[----:B0-----:R-:W-:Y:S05]  /*4280*/  BSYNC B1 ;  /* 0x0000000000017941 */ /* 0x001fea0003800000 */
.L_x_1837:
[----:B------:R-:W-:Y:S01]  /*4290*/  ISETP.NE.AND P3, PT, R31, RZ, PT ;  /* 0x000000ff1f00720c */ /* 0x000fe20003f65270 */
[----:B------:R-:W-:-:S12]  /*42a0*/  BSSY B1, `(.L_x_1921) ;  /* 0x0000335000017945 */ /* 0x000fd80003800000 */
[----:B------:R-:W-:Y:S05]  /*42b0*/  @!P3 BRA `(.L_x_1922) ;  /* 0x000033300000b947 */ /* 0x000fea0003800000 */
[----:B------:R-:W-:Y:S02]  /*42c0*/  ISETP.NE.U32.AND P3, PT, RZ, c[0x0][0x180], PT ;  /* 0x00006000ff007a0c */ /* 0x000fe40003f65070 */
[----:B------:R-:W-:Y:S02]  /*42d0*/  @P2 MOV R46, 0x10 ;  /* 0x00000010002e2802 */ /* 0x000fe40000000f00 */
[----:B------:R-:W-:-:S03]  /*42e0*/  ISETP.NE.AND.EX P3, PT, RZ, c[0x0][0x184], PT, P3 ;  /* 0x00006100ff007a0c */ /* 0x000fc60003f65330 */
[----:B------:R-:W-:-:S05]  /*42f0*/  @P2 IMAD.WIDE.U32 R46, R133, R46, c[0x0][0x170] ;  /* 0x00005c00852e2625 */ /* 0x000fca00078e002e */
[----:B-----5:R0:W5:Y:S05]  /*4300*/  @P2 LDG.E.128 R36, [R46.64] ;  /* 0x000000062e242981 */ /* 0x02016a000c1e1d00 */
        /* <DEDUP_REMOVED lines=12> */
.L_x_1924:
[C---:B0-----:R-:W-:Y:S01]  /*43d0*/  ISETP.NE.AND P5, PT, R91.reuse, 0x1, PT ;  /* 0x000000015b00780c */ /* 0x041fe20003fa5270 */
        /* <DEDUP_REMOVED lines=11> */
.L_x_1927:
[----:B------:R-:W-:Y:S02]  /*4490*/  IMAD.MOV.U32 R100, RZ, RZ, R92 ;  /* 0x000000ffff647224 */ /* 0x000fe400078e005c */
.L_x_1928:
[----:B------:R-:W-:Y:S05]  /*44a0*/  BSYNC B3 ;  /* 0x0000000000037941 */ /* 0x000fea0003800000 */
.L_x_1926:
        /* <DEDUP_REMOVED lines=16> */
.L_x_1932:
[----:B------:R-:W-:Y:S05]  /*45b0*/  BSYNC B4 ;  /* 0x0000000000047941 */ /* 0x000fea0003800000 */
.L_x_1931:
        /* <DEDUP_REMOVED lines=44> */
.L_x_1930:
[----:B------:R-:W-:Y:S05]  /*4880*/  BSYNC B3 ;  /* 0x0000000000037941 */ /* 0x000fea0003800000 */
.L_x_1929:
        /* <DEDUP_REMOVED lines=10> */
[----:B------:R-:W-:Y:S01]  /*4930*/  FMUL.FTZ R115, R10, R115 ;  /* 0x000000730a737220 */ /* 0x000fe20000410000 */
[----:B------:R-:W-:-:S03]  /*4940*/  PRMT R100, R45, 0x7610, R100 ;  /* 0x000076102d647816 */ /* 0x000fc60000000064 */
[----:B------:R-:W-:Y:S02]  /*4950*/  @P3 FADD.FTZ R115, R46, R115 ;  /* 0x000000732e733221 */ /* 0x000fe40000010000 */
.L_x_1925:
[----:B------:R-:W-:Y:S05]  /*4960*/  BSYNC B2 ;  /* 0x0000000000027941 */ /* 0x000fea0003800000 */
.L_x_1923:
        /* <DEDUP_REMOVED lines=8> */
.L_x_1934:
        /* <DEDUP_REMOVED lines=12> */
.L_x_1937:
[----:B------:R-:W-:Y:S02]  /*4ab0*/  IMAD.MOV.U32 R91, RZ, RZ, R92 ;  /* 0x000000ffff5b7224 */ /* 0x000fe400078e005c */
.L_x_1938:
[----:B------:R-:W-:Y:S05]  /*4ac0*/  BSYNC B3 ;  /* 0x0000000000037941 */ /* 0x000fea0003800000 */
.L_x_1936:
        /* <DEDUP_REMOVED lines=16> */
.L_x_1942:
[----:B------:R-:W-:Y:S05]  /*4bd0*/  BSYNC B4 ;  /* 0x0000000000047941 */ /* 0x000fea0003800000 */
.L_x_1941:
        /* <DEDUP_REMOVED lines=44> */
.L_x_1940:
[----:B------:R-:W-:Y:S05]  /*4ea0*/  BSYNC B3 ;  /* 0x0000000000037941 */ /* 0x000fea0003800000 */
.L_x_1939:
        /* <DEDUP_REMOVED lines=12> */
.L_x_1935:
[----:B------:R-:W-:Y:S05]  /*4f70*/  BSYNC B2 ;  /* 0x0000000000027941 */ /* 0x000fea0003800000 */
.L_x_1933:
        /* <DEDUP_REMOVED lines=8> */
.L_x_1944:
        /* <DEDUP_REMOVED lines=12> */
.L_x_1947:
[----:B------:R-:W-:Y:S02]  /*50c0*/  IMAD.MOV.U32 R91, RZ, RZ, R92 ;  /* 0x000000ffff5b7224 */ /* 0x000fe400078e005c */
.L_x_1948:
[----:B------:R-:W-:Y:S05]  /*50d0*/  BSYNC B3 ;  /* 0x0000000000037941 */ /* 0x000fea0003800000 */
.L_x_1946:
        /* <DEDUP_REMOVED lines=16> */
.L_x_1952:
[----:B------:R-:W-:Y:S05]  /*51e0*/  BSYNC B4 ;  /* 0x0000000000047941 */ /* 0x000fea0003800000 */
.L_x_1951:
        /* <DEDUP_REMOVED lines=44> */
.L_x_1950:
[----:B------:R-:W-:Y:S05]  /*54b0*/  BSYNC B3 ;  /* 0x0000000000037941 */ /* 0x000fea0003800000 */
.L_x_1949:
        /* <DEDUP_REMOVED lines=12> */
.L_x_1945:
[----:B------:R-:W-:Y:S05]  /*5580*/  BSYNC B2 ;  /* 0x0000000000027941 */ /* 0x000fea0003800000 */
.L_x_1943:
        /* <DEDUP_REMOVED lines=8> */
.L_x_1954:
        /* <DEDUP_REMOVED lines=12> */
.L_x_1957:
[----:B------:R-:W-:Y:S02]  /*56d0*/  MOV R91, R92 ;  /* 0x0000005c005b7202 */ /* 0x000fe40000000f00 */
.L_x_1958:
[----:B------:R-:W-:Y:S05]  /*56e0*/  BSYNC B3 ;  /* 0x0000000000037941 */ /* 0x000fea0003800000 */
.L_x_1956:
        /* <DEDUP_REMOVED lines=16> */
.L_x_1962:
[----:B------:R-:W-:Y:S05]  /*57f0*/  BSYNC B4 ;  /* 0x0000000000047941 */ /* 0x000fea0003800000 */
.L_x_1961:
        /* <DEDUP_REMOVED lines=44> */
.L_x_1960:
[----:B------:R-:W-:Y:S05]  /*5ac0*/  BSYNC B3 ;  /* 0x0000000000037941 */ /* 0x000fea0003800000 */
.L_x_1959:
        /* <DEDUP_REMOVED lines=12> */
.L_x_1955:
[----:B------:R-:W-:Y:S05]  /*5b90*/  BSYNC B2 ;  /* 0x0000000000027941 */ /* 0x000fea0003800000 */
.L_x_1953:
        /* <DEDUP_REMOVED lines=8> */
.L_x_1964:
        /* <DEDUP_REMOVED lines=12> */
.L_x_1967:
[----:B------:R-:W-:Y:S02]  /*5ce0*/  IMAD.MOV.U32 R91, RZ, RZ, R92 ;  /* 0x000000ffff5b7224 */ /* 0x000fe400078e005c */
.L_x_1968:
[----:B------:R-:W-:Y:S05]  /*5cf0*/  BSYNC B3 ;  /* 0x0000000000037941 */ /* 0x000fea0003800000 */
.L_x_1966:
        /* <DEDUP_REMOVED lines=16> */
.L_x_1972:
[----:B------:R-:W-:Y:S05]  /*5e00*/  BSYNC B4 ;  /* 0x0000000000047941 */ /* 0x000fea0003800000 */
.L_x_1971:
        /* <DEDUP_REMOVED lines=44> */
.L_x_1970:
[----:B------:R-:W-:Y:S05]  /*60d0*/  BSYNC B3 ;  /* 0x0000000000037941 */ /* 0x000fea0003800000 */
.L_x_1969:
        /* <DEDUP_REMOVED lines=12> */
.L_x_1965:
[----:B------:R-:W-:Y:S05]  /*61a0*/  BSYNC B2 ;  /* 0x0000000000027941 */ /* 0x000fea0003800000 */
.L_x_1963:
        /* <DEDUP_REMOVED lines=8> */
.L_x_1974:
        /* <DEDUP_REMOVED lines=12> */
.L_x_1977:
[----:B------:R-:W-:Y:S02]  /*62f0*/  IMAD.MOV.U32 R91, RZ, RZ, R92 ;  /* 0x000000ffff5b7224 */ /* 0x000fe400078e005c */
.L_x_1978:
[----:B------:R-:W-:Y:S05]  /*6300*/  BSYNC B3 ;  /* 0x0000000000037941 */ /* 0x000fea0003800000 */
.L_x_1976:
        /* <DEDUP_REMOVED lines=16> */
.L_x_1982:
[----:B------:R-:W-:Y:S05]  /*6410*/  BSYNC B4 ;  /* 0x0000000000047941 */ /* 0x000fea0003800000 */
.L_x_1981:
        /* <DEDUP_REMOVED lines=44> */
.L_x_1980:
[----:B------:R-:W-:Y:S05]  /*66e0*/  BSYNC B3 ;  /* 0x0000000000037941 */ /* 0x000fea0003800000 */
.L_x_1979:
        /* <DEDUP_REMOVED lines=12> */
.L_x_1975:
[----:B------:R-:W-:Y:S05]  /*67b0*/  BSYNC B2 ;  /* 0x0000000000027941 */ /* 0x000fea0003800000 */
.L_x_1973:
        /* <DEDUP_REMOVED lines=8> */
.L_x_1984:
        /* <DEDUP_REMOVED lines=12> */
.L_x_1987:
[----:B------:R-:W-:Y:S02]  /*6900*/  IMAD.MOV.U32 R91, RZ, RZ, R92 ;  /* 0x000000ffff5b7224 */ /* 0x000fe400078e005c */
.L_x_1988:
[----:B------:R-:W-:Y:S05]  /*6910*/  BSYNC B3 ;  /* 0x0000000000037941 */ /* 0x000fea0003800000 */
.L_x_1986:
        /* <DEDUP_REMOVED lines=16> */
.L_x_1992:
[----:B------:R-:W-:Y:S05]  /*6a20*/  BSYNC B4 ;  /* 0x0000000000047941 */ /* 0x000fea0003800000 */
.L_x_1991:
        /* <DEDUP_REMOVED lines=44> */
.L_x_1990:
[----:B------:R-:W-:Y:S05]  /*6cf0*/  BSYNC B3 ;  /* 0x0000000000037941 */ /* 0x000fea0003800000 */
.L_x_1989:
        /* <DEDUP_REMOVED lines=12> */
.L_x_1985:
[----:B------:R-:W-:Y:S05]  /*6dc0*/  BSYNC B2 ;  /* 0x0000000000027941 */ /* 0x000fea0003800000 */
.L_x_1983:
        /* <DEDUP_REMOVED lines=8> */
.L_x_1994:
        /* <DEDUP_REMOVED lines=12> */
.L_x_1997:
[----:B------:R-:W-:Y:S02]  /*6f10*/  IMAD.MOV.U32 R113, RZ, RZ, R92 ;  /* 0x000000ffff717224 */ /* 0x000fe400078e005c */
.L_x_1998:
[----:B------:R-:W-:Y:S05]  /*6f20*/  BSYNC B3 ;  /* 0x0000000000037941 */ /* 0x000fea0003800000 */
.L_x_1996:
        /* <DEDUP_REMOVED lines=16> */
.L_x_2002:
[----:B------:R-:W-:Y:S05]  /*7030*/  BSYNC B4 ;  /* 0x0000000000047941 */ /* 0x000fea0003800000 */
.L_x_2001:
        /* <DEDUP_REMOVED lines=43> */
[----:B------:R-:W-:Y:S02]  /*72f0*/  LOP3.LUT R83, R45, UR26, R46, 0x96, !PT ;  /* 0x0000001a2d537c12 */ /* 0x000fe4000f8e962e */
.L_x_2000:
[----:B------:R-:W-:Y:S05]  /*7300*/  BSYNC B3 ;  /* 0x0000000000037941 */ /* 0x000fea0003800000 */
.L_x_1999:
        /* <DEDUP_REMOVED lines=13> */
.L_x_1995:
[----:B------:R-:W-:Y:S05]  /*73e0*/  BSYNC B2 ;  /* 0x0000000000027941 */ /* 0x000fea0003800000 */
.L_x_1993:
        /* <DEDUP_REMOVED lines=9> */
[----:B0-----:R-:W-:Y:S01]  /*7480*/  SHF.L.U32 R45, R112, 0x10, RZ ;  /* 0x00000010702d7819 */ /* 0x001fe200000006ff */
[----:B------:R-:W-:Y:S01]  /*7490*/  IMAD.MOV.U32 R138, RZ, RZ, 0x8 ;  /* 0x00000008ff8a7424 */ /* 0x000fe200078e00ff */
[----:B------:R-:W-:Y:S02]  /*74a0*/  LOP3.LUT R44, R113, 0xffff, RZ, 0xc0, !PT ;  /* 0x0000ffff712c7812 */ /* 0x000fe400078ec0ff */
[----:B------:R-:W-:Y:S02]  /*74b0*/  LOP3.LUT R45, R45, 0xff0000, RZ, 0xc0, !PT ;  /* 0x00ff00002d2d7812 */ /* 0x000fe400078ec0ff */
[----:B------:R-:W-:Y:S02]  /*74c0*/  PRMT R47, R109, 0x7104, RZ ;  /* 0x000071046d2f7816 */ /* 0x000fe400000000ff */
[----:B------:R-:W-:Y:S02]  /*74d0*/  LOP3.LUT R46, R105, 0xff, RZ, 0xc0, !PT ;  /* 0x000000ff692e7812 */ /* 0x000fe400078ec0ff */
[----:B------:R-:W-:-:S02]  /*74e0*/  PRMT R44, R45, 0x4210, R44 ;  /* 0x000042102d2c7816 */ /* 0x000fc4000000002c */
[----:B------:R-:W-:Y:S02]  /*74f0*/  LOP3.LUT R88, R104, 0xff, RZ, 0xc0, !PT ;  /* 0x000000ff68587812 */ /* 0x000fe400078ec0ff */
[----:B------:R-:W-:Y:S02]  /*7500*/  LOP3.LUT R89, R102, 0xff, RZ, 0xc0, !PT ;  /* 0x000000ff66597812 */ /* 0x000fe400078ec0ff */
[----:B------:R-:W-:Y:S01]  /*7510*/  LOP3.LUT R137, R44, 0xff00, R47, 0xf8, !PT ;  /* 0x0000ff002c897812 */ /* 0x000fe200078ef82f */
[----:B------:R-:W-:-:S03]  /*7520*/  IMAD.WIDE.U32 R44, R46, 0x1000000, RZ ;  /* 0x010000002e2c7825 */ /* 0x000fc600078e00ff */
[----:B------:R-:W-:Y:S01]  /*7530*/  LOP3.LUT R137, R137, 0xff, R108, 0xf8, !PT ;  /* 0x000000ff89897812 */ /* 0x000fe200078ef86c */
[----:B------:R-:W-:-:S04]  /*7540*/  IMAD.WIDE.U32 R46, R88, 0x10000, RZ ;  /* 0x00010000582e7825 */ /* 0x000fc800078e00ff */
[----:B------:R-:W-:Y:S01]  /*7550*/  IMAD.WIDE.U32 R88, R89, 0x100, RZ ;  /* 0x0000010059587825 */ /* 0x000fe200078e00ff */
[----:B------:R-:W-:-:S04]  /*7560*/  LOP3.LUT R137, R47, R137, R45, 0xfe, !PT ;  /* 0x000000892f897212 */ /* 0x000fc800078efe2d */
[----:B------:R-:W-:Y:S01]  /*7570*/  LOP3.LUT R139, R88, R44, R46, 0xfe, !PT ;  /* 0x0000002c588b7212 */ /* 0x000fe200078efe2e */
[----:B------:R-:W-:Y:S01]  /*7580*/  IMAD.WIDE.U32 R46, R133, R138, c[0x0][0x190] ;  /* 0x00006400852e7625 */ /* 0x000fe200078e008a */
[----:B------:R-:W-:Y:S02]  /*7590*/  LOP3.LUT R45, R137, R89, RZ, 0xfc, !PT ;  /* 0x00000059892d7212 */ /* 0x000fe400078efcff */
[----:B------:R-:W-:-:S05]  /*75a0*/  LOP3.LUT R44, R139, 0xff, R100, 0xf8, !PT ;  /* 0x000000ff8b2c7812 */ /* 0x000fca00078ef864 */
[----:B------:R0:W-:Y:S02]  /*75b0*/  STG.E.64 [R46.64], R44 ;  /* 0x0000002c2e007986 */ /* 0x0001e4000c101b06 */
.L_x_2004:
[----:B------:R-:W-:Y:S05]  /*75c0*/  BSYNC B2 ;  /* 0x0000000000027941 */ /* 0x000fea0003800000 */
.L_x_2003:
[----:B------:R-:W-:Y:S02]  /*75d0*/  IADD3 R135, R135, 0x20, RZ ;  /* 0x0000002087877810 */ /* 0x000fe40007ffe0ff */
[----:B------:R-:W-:Y:S02]  /*75e0*/  IADD3 R133, R133, 0x20, RZ ;  /* 0x0000002085857810 */ /* 0x000fe40007ffe0ff */
.L_x_1922:
[----:B------:R-:W-:Y:S05]  /*75f0*/  BSYNC B1 ;  /* 0x0000000000017941 */ /* 0x000fea0003800000 */
.L_x_1921:
        /* <DEDUP_REMOVED lines=19> */
.L_x_2008:
        /* <DEDUP_REMOVED lines=12> */
.L_x_2011:
[----:B------:R-:W-:Y:S02]  /*77f0*/  MOV R100, R92 ;  /* 0x0000005c00647202 */ /* 0x000fe40000000f00 */
.L_x_2012:
[----:B------:R-:W-:Y:S05]  /*7800*/  BSYNC B3 ;  /* 0x0000000000037941 */ /* 0x000fea0003800000 */
.L_x_2010:
        /* <DEDUP_REMOVED lines=16> */
.L_x_2016:
[----:B------:R-:W-:Y:S05]  /*7910*/  BSYNC B4 ;  /* 0x0000000000047941 */ /* 0x000fea0003800000 */
.L_x_2015:
        /* <DEDUP_REMOVED lines=44> */
.L_x_2014:
[----:B------:R-:W-:Y:S05]  /*7be0*/  BSYNC B3 ;  /* 0x0000000000037941 */ /* 0x000fea0003800000 */
.L_x_2013:
        /* <DEDUP_REMOVED lines=13> */
.L_x_2009:
[----:B------:R-:W-:Y:S05]  /*7cc0*/  BSYNC B2 ;  /* 0x0000000000027941 */ /* 0x000fea0003800000 */
.L_x_2007:
        /* <DEDUP_REMOVED lines=8> */
.L_x_2018:
        /* <DEDUP_REMOVED lines=12> */
.L_x_2021:
[----:B------:R-:W-:Y:S02]  /*7e10*/  IMAD.MOV.U32 R91, RZ, RZ, R92 ;  /* 0x000000ffff5b7224 */ /* 0x000fe400078e005c */
.L_x_2022:
[----:B------:R-:W-:Y:S05]  /*7e20*/  BSYNC B3 ;  /* 0x0000000000037941 */ /* 0x000fea0003800000 */
.L_x_2020:
        /* <DEDUP_REMOVED lines=16> */
.L_x_2026:
[----:B------:R-:W-:Y:S05]  /*7f30*/  BSYNC B4 ;  /* 0x0000000000047941 */ /* 0x000fea0003800000 */
.L_x_2025:
        /* <DEDUP_REMOVED lines=44> */
.L_x_2024:
[----:B------:R-:W-:Y:S05]  /*8200*/  BSYNC B3 ;  /* 0x0000000000037941 */ /* 0x000fea0003800000 */
.L_x_2023:
        /* <DEDUP_REMOVED lines=12> */
.L_x_2019:
[----:B------:R-:W-:Y:S05]  /*82d0*/  BSYNC B2 ;  /* 0x0000000000027941 */ /* 0x000fea0003800000 */
.L_x_2017:
        /* <DEDUP_REMOVED lines=8> */
.L_x_2028:
        /* <DEDUP_REMOVED lines=12> */
.L_x_2031:
[----:B------:R-:W-:Y:S02]  /*8420*/  IMAD.MOV.U32 R91, RZ, RZ, R92 ;  /* 0x000000ffff5b7224 */ /* 0x000fe400078e005c */
.L_x_2032:
[----:B------:R-:W-:Y:S05]  /*8430*/  BSYNC B3 ;  /* 0x0000000000037941 */ /* 0x000fea0003800000 */
.L_x_2030:
        /* <DEDUP_REMOVED lines=16> */
.L_x_2036:
[----:B------:R-:W-:Y:S05]  /*8540*/  BSYNC B4 ;  /* 0x0000000000047941 */ /* 0x000fea0003800000 */
.L_x_2035:
        /* <DEDUP_REMOVED lines=44> */
.L_x_2034:
[----:B------:R-:W-:Y:S05]  /*8810*/  BSYNC B3 ;  /* 0x0000000000037941 */ /* 0x000fea0003800000 */
.L_x_2033:
        /* <DEDUP_REMOVED lines=12> */
.L_x_2029:
[----:B------:R-:W-:Y:S05]  /*88e0*/  BSYNC B2 ;  /* 0x0000000000027941 */ /* 0x000fea0003800000 */
.L_x_2027:
        /* <DEDUP_REMOVED lines=8> */
.L_x_2038:
        /* <DEDUP_REMOVED lines=12> */
.L_x_2041:
[----:B------:R-:W-:Y:S02]  /*8a30*/  IMAD.MOV.U32 R91, RZ, RZ, R92 ;  /* 0x000000ffff5b7224 */ /* 0x000fe400078e005c */
.L_x_2042:
[----:B------:R-:W-:Y:S05]  /*8a40*/  BSYNC B3 ;  /* 0x0000000000037941 */ /* 0x000fea0003800000 */
.L_x_2040:
        /* <DEDUP_REMOVED lines=16> */
.L_x_2046:
[----:B------:R-:W-:Y:S05]  /*8b50*/  BSYNC B4 ;  /* 0x0000000000047941 */ /* 0x000fea0003800000 */
.L_x_2045:
        /* <DEDUP_REMOVED lines=44> */
.L_x_2044:
[----:B------:R-:W-:Y:S05]  /*8e20*/  BSYNC B3 ;  /* 0x0000000000037941 */ /* 0x000fea0003800000 */
.L_x_2043:
        /* <DEDUP_REMOVED lines=12> */
.L_x_2039:
[----:B------:R-:W-:Y:S05]  /*8ef0*/  BSYNC B2 ;  /* 0x0000000000027941 */ /* 0x000fea0003800000 */
.L_x_2037:
        /* <DEDUP_REMOVED lines=8> */
.L_x_2048:
        /* <DEDUP_REMOVED lines=12> */
.L_x_2051:
[----:B------:R-:W-:Y:S02]  /*9040*/  IMAD.MOV.U32 R91, RZ, RZ, R92 ;  /* 0x000000ffff5b7224 */ /* 0x000fe400078e005c */
.L_x_2052:
[----:B------:R-:W-:Y:S05]  /*9050*/  BSYNC B3 ;  /* 0x0000000000037941 */ /* 0x000fea0003800000 */
.L_x_2050:
        /* <DEDUP_REMOVED lines=16> */
.L_x_2056:
[----:B------:R-:W-:Y:S05]  /*9160*/  BSYNC B4 ;  /* 0x0000000000047941 */ /* 0x000fea0003800000 */
.L_x_2055:
        /* <DEDUP_REMOVED lines=44> */
.L_x_2054:
[----:B------:R-:W-:Y:S05]  /*9430*/  BSYNC B3 ;  /* 0x0000000000037941 */ /* 0x000fea0003800000 */
.L_x_2053:
        /* <DEDUP_REMOVED lines=12> */
.L_x_2049:
[----:B------:R-:W-:Y:S05]  /*9500*/  BSYNC B2 ;  /* 0x0000000000027941 */ /* 0x000fea0003800000 */
.L_x_2047:
        /* <DEDUP_REMOVED lines=8> */
.L_x_2058:
        /* <DEDUP_REMOVED lines=12> */
.L_x_2061:
[----:B------:R-:W-:Y:S02]  /*9650*/  MOV R91, R92 ;  /* 0x0000005c005b7202 */ /* 0x000fe40000000f00 */
.L_x_2062:
[----:B------:R-:W-:Y:S05]  /*9660*/  BSYNC B3 ;  /* 0x0000000000037941 */ /* 0x000fea0003800000 */
.L_x_2060:
        /* <DEDUP_REMOVED lines=16> */
.L_x_2066:
[----:B------:R-:W-:Y:S05]  /*9770*/  BSYNC B4 ;  /* 0x0000000000047941 */ /* 0x000fea0003800000 */
.L_x_2065:
        /* <DEDUP_REMOVED lines=44> */
.L_x_2064:
[----:B------:R-:W-:Y:S05]  /*9a40*/  BSYNC B3 ;  /* 0x0000000000037941 */ /* 0x000fea0003800000 */
.L_x_2063:
        /* <DEDUP_REMOVED lines=12> */
.L_x_2059:
[----:B------:R-:W-:Y:S05]  /*9b10*/  BSYNC B2 ;  /* 0x0000000000027941 */ /* 0x000fea0003800000 */
.L_x_2057:
        /* <DEDUP_REMOVED lines=8> */
.L_x_2068:
        /* <DEDUP_REMOVED lines=12> */
.L_x_2071:
[----:B------:R-:W-:Y:S02]  /*9c60*/  IMAD.MOV.U32 R91, RZ, RZ, R92 ;  /* 0x000000ffff5b7224 */ /* 0x000fe400078e005c */
.L_x_2072:
[----:B------:R-:W-:Y:S05]  /*9c70*/  BSYNC B3 ;  /* 0x0000000000037941 */ /* 0x000fea0003800000 */
.L_x_2070:
        /* <DEDUP_REMOVED lines=16> */
.L_x_2076:
[----:B------:R-:W-:Y:S05]  /*9d80*/  BSYNC B4 ;  /* 0x0000000000047941 */ /* 0x000fea0003800000 */
.L_x_2075:
        /* <DEDUP_REMOVED lines=44> */
.L_x_2074:
[----:B------:R-:W-:Y:S05]  /*a050*/  BSYNC B3 ;  /* 0x0000000000037941 */ /* 0x000fea0003800000 */
.L_x_2073:
        /* <DEDUP_REMOVED lines=12> */
.L_x_2069:
[----:B------:R-:W-:Y:S05]  /*a120*/  BSYNC B2 ;  /* 0x0000000000027941 */ /* 0x000fea0003800000 */
.L_x_2067:
        /* <DEDUP_REMOVED lines=8> */
.L_x_2078:
        /* <DEDUP_REMOVED lines=12> */
.L_x_2081:
[----:B------:R-:W-:Y:S02]  /*a270*/  IMAD.MOV.U32 R113, RZ, RZ, R92 ;  /* 0x000000ffff717224 */ /* 0x000fe400078e005c */
.L_x_2082:
[----:B------:R-:W-:Y:S05]  /*a280*/  BSYNC B3 ;  /* 0x0000000000037941 */ /* 0x000fea0003800000 */
.L_x_2080:
        /* <DEDUP_REMOVED lines=16> */
.L_x_2086:
[----:B------:R-:W-:Y:S05]  /*a390*/  BSYNC B4 ;  /* 0x0000000000047941 */ /* 0x000fea0003800000 */
.L_x_2085:
        /* <DEDUP_REMOVED lines=44> */
.L_x_2084:
[----:B------:R-:W-:Y:S05]  /*a660*/  BSYNC B3 ;  /* 0x0000000000037941 */ /* 0x000fea0003800000 */
.L_x_2083:
        /* <DEDUP_REMOVED lines=13> */
.L_x_2079:
[----:B------:R-:W-:Y:S05]  /*a740*/  BSYNC B2 ;  /* 0x0000000000027941 */ /* 0x000fea0003800000 */
.L_x_2077:
[----:B------:R-:W-:Y:S01]  /*a750*/  IMAD.MOV.U32 R88, RZ, RZ, 0x10 ;  /* 0x00000010ff587424 */ /* 0x000fe200078e00ff */
[----:B------:R-:W-:Y:S02]  /*a760*/  F2FP.BF16.PACK_AB R47, R130, R129 ;  /* 0x00000081822f723e */ /* 0x000fe400000010ff */
[----:B------:R-:W-:Y:S01]  /*a770*/  F2FP.BF16.PACK_AB R46, R128, R127 ;  /* 0x0000007f802e723e */ /* 0x000fe200000010ff */
[----:B------:R-:W-:Y:S01]  /*a780*/  IMAD.WIDE.U32 R88, R135, R88, c[0x0][0x188] ;  /* 0x0000620087587625 */ /* 0x000fe200078e0058 */
[----:B------:R-:W-:Y:S02]  /*a790*/  F2FP.BF16.PACK_AB R45, R126, R125 ;  /* 0x0000007d7e2d723e */ /* 0x000fe400000010ff */
[----:B------:R-:W-:-:S05]  /*a7a0*/  F2FP.BF16.PACK_AB R44, R124, R123 ;  /* 0x0000007b7c2c723e */ /* 0x000fca00000010ff */
        /* <DEDUP_REMOVED lines=22> */
.L_x_2006:
[----:B------:R-:W-:Y:S05]  /*a910*/  BSYNC B1 ;  /* 0x0000000000017941 */ /* 0x000fea0003800000 */
.L_x_2005:
        /* <DEDUP_REMOVED lines=30> */
.L_x_2097:
        /* <DEDUP_REMOVED lines=69> */
.L_x_2098:
        /* <DEDUP_REMOVED lines=15> */
[----:B-----5:R-:W-:-:S13]  /*b040*/  ISETP.GE.AND P3, PT, R131, 0x1, PT ;  /* 0x000000018300780c */ /* 0x020fda0003f66270 */
[----:B------:R-:W-:Y:S05]  /*b050*/  @!P3 BRA `(.L_x_2090) ;  /* 0x000006e00000b947 */ /* 0x000fea0003800000 */
[----:B-1----:R-:W-:Y:S01]  /*b060*/  IADD3 R131, R131, -0x1, RZ ;  /* 0xffffffff83837810 */ /* 0x002fe20007ffe0ff */
        /* <DEDUP_REMOVED lines=40> */
.L_x_2092:
[----:B------:R-:W-:Y:S05]  /*b2f0*/  BSYNC B2 ;  /* 0x0000000000027941 */ /* 0x000fea0003800000 */
.L_x_2091:
        /* <DEDUP_REMOVED lines=35> */
.L_x_2094:
[----:B------:R-:W-:Y:S05]  /*b530*/  BSYNC B2 ;  /* 0x0000000000027941 */ /* 0x000fea0003800000 */
.L_x_2093:
        /* <DEDUP_REMOVED lines=32> */
.L_x_2090:
[----:B-1----:R-:W-:Y:S05]  /*b740*/  BSYNC B1 ;  /* 0x0000000000017941 */ /* 0x002fea0003800000 */
.L_x_2089:
[----:B0-----:R-:W-:-:S04]  /*b750*/  IMAD.MOV.U32 R44, RZ, RZ, c[0x0][0x160] ;  /* 0x00005800ff2c7624 */ /* 0x001fc800078e00ff */
[----:B------:R-:W-:-:S05]  /*b760*/  IMAD R27, R44, 0x4, R27 ;  /* 0x000000042c1b7824 */ /* 0x000fca00078e021b */
[----:B------:R-:W-:-:S13]  /*b770*/  ISETP.GE.AND P2, PT, R27, c[0x0][0x164], PT ;  /* 0x000059001b007a0c */ /* 0x000fda0003f46270 */
[----:B------:R-:W-:Y:S01]  /*b780*/  @P2 CALL.REL.NOINC `(.L_x_2095) ;  /* 0x0000001000002944 */ /* 0x000fe20003c00000 */
[----:B------:R-:W-:Y:S05]  /*b790*/  BRA `(.L_x_2096) ;  /* 0xffff566000007947 */ /* 0x000fea000383ffff */
.L_x_2095:
[----:B------:R-:W-:Y:S05]  /*b7a0*/  BSYNC B0 ;  /* 0x0000000000007941 */ /* 0x000fea0003800000 */
.L_x_1836:
[----:B------:R-:W-:Y:S05]  /*b7b0*/  EXIT ;  /* 0x000000000000794d */ /* 0x000fea0003800000 */
.L_x_2087:
[----:B------:R-:W-:Y:S01]  /*b7c0*/  HFMA2.MMA R47, -RZ, RZ, 0, 5.9604644775390625e-08 ;  /* 0x00000001ff2f7435 */ /* 0x000fe200000001ff */
[----:B------:R-:W-:Y:S01]  /*b7d0*/  IMAD.MOV.U32 R88, RZ, RZ, 0x1f ;  /* 0x0000001fff587424 */ /* 0x000fe200078e00ff */
[----:B------:R-:W-:Y:S01]  /*b7e0*/  MOV R44, 0xb810 ;  /* 0x0000b810002c7802 */ /* 0x000fe20000000f00 */
[----:B------:R-:W-:-:S03]  /*b7f0*/  IMAD.MOV.U32 R135, RZ, RZ, -0x1 ;  /* 0xffffffffff877424 */ /* 0x000fc600078e00ff */
[----:B-----5:R-:W-:Y:S05]  /*b800*/  CALL.REL.NOINC `($__internal_14_$__cuda_sm70_shflsync_bfly_p) ;  /* 0x000006c000007944 */ /* 0x020fea0003c00000 */
[----:B-1----:R-:W-:Y:S01]  /*b810*/  IMAD.MOV.U32 R45, RZ, RZ, R88 ;  /* 0x000000ffff2d7224 */ /* 0x002fe200078e0058 */
[----:B0-----:R-:W-:Y:S05]  /*b820*/  BRA `(.L_x_2097) ;  /* 0xfffff2d000007947 */ /* 0x001fea000383ffff */
.L_x_2088:
[----:B0-----:R-:W-:Y:S01]  /*b830*/  IMAD.MOV.U32 R46, RZ, RZ, R133 ;  /* 0x000000ffff2e7224 */ /* 0x001fe200078e0085 */
[----:B------:R-:W-:Y:S01]  /*b840*/  MOV R47, 0x2 ;  /* 0x00000002002f7802 */ /* 0x000fe20000000f00 */
[----:B------:R-:W-:Y:S01]  /*b850*/  IMAD.MOV.U32 R88, RZ, RZ, 0x1f ;  /* 0x0000001fff587424 */ /* 0x000fe200078e00ff */
[----:B------:R-:W-:Y:S01]  /*b860*/  MOV R44, 0xb890 ;  /* 0x0000b890002c7802 */ /* 0x000fe20000000f00 */
[----:B------:R-:W-:Y:S02]  /*b870*/  IMAD.MOV.U32 R135, RZ, RZ, -0x1 ;  /* 0xffffffffff877424 */ /* 0x000fe400078e00ff */
[----:B-----5:R-:W-:Y:S05]  /*b880*/  CALL.REL.NOINC `($__internal_14_$__cuda_sm70_shflsync_bfly_p) ;  /* 0x0000064000007944 */ /* 0x020fea0003c00000 */
[----:B01----:R-:W-:Y:S01]  /*b890*/  FADD.FTZ R46, R133, R88 ;  /* 0x00000058852e7221 */ /* 0x003fe20000010000 */
[----:B------:R-:W-:Y:S01]  /*b8a0*/  MOV R135, 0xffffffff ;  /* 0xffffffff00877802 */ /* 0x000fe20000000f00 */
[----:B------:R-:W-:Y:S01]  /*b8b0*/  IMAD.MOV.U32 R47, RZ, RZ, 0x4 ;  /* 0x00000004ff2f7424 */ /* 0x000fe200078e00ff */
[----:B------:R-:W-:Y:S01]  /*b8c0*/  MOV R44, 0xb8f0 ;  /* 0x0000b8f0002c7802 */ /* 0x000fe20000000f00 */
[----:B------:R-:W-:-:S02]  /*b8d0*/  IMAD.MOV.U32 R88, RZ, RZ, 0x1f ;  /* 0x0000001fff587424 */ /* 0x000fc400078e00ff */
[----:B------:R-:W-:Y:S05]  /*b8e0*/  CALL.REL.NOINC `($__internal_14_$__cuda_sm70_shflsync_bfly_p) ;  /* 0x000005e000007944 */ /* 0x000fea0003c00000 */
[----:B01----:R-:W-:Y:S01]  /*b8f0*/  FADD.FTZ R46, R46, R88 ;  /* 0x000000582e2e7221 */ /* 0x003fe20000010000 */
[----:B------:R-:W-:Y:S01]  /*b900*/  MOV R44, 0xb950 ;  /* 0x0000b950002c7802 */ /* 0x000fe20000000f00 */
[----:B------:R-:W-:-:S02]  /*b910*/  IMAD.MOV.U32 R47, RZ, RZ, 0x8 ;  /* 0x00000008ff2f7424 */ /* 0x000fc400078e00ff */
[----:B------:R-:W-:Y:S02]  /*b920*/  IMAD.MOV.U32 R88, RZ, RZ, 0x1f ;  /* 0x0000001fff587424 */ /* 0x000fe400078e00ff */
[----:B------:R-:W-:Y:S02]  /*b930*/  IMAD.MOV.U32 R135, RZ, RZ, -0x1 ;  /* 0xffffffffff877424 */ /* 0x000fe400078e00ff */
[----:B------:R-:W-:Y:S05]  /*b940*/  CALL.REL.NOINC `($__internal_14_$__cuda_sm70_shflsync_bfly_p) ;  /* 0x0000058000007944 */ /* 0x000fea0003c00000 */
[----:B01----:R-:W-:Y:S01]  /*b950*/  FADD.FTZ R46, R46, R88 ;  /* 0x000000582e2e7221 */ /* 0x003fe20000010000 */
[----:B------:R-:W-:Y:S01]  /*b960*/  HFMA2.MMA R88, -RZ, RZ, 0, 1.847743988037109375e-06 ;  /* 0x0000001fff587435 */ /* 0x000fe200000001ff */
[----:B------:R-:W-:Y:S01]  /*b970*/  IMAD.MOV.U32 R47, RZ, RZ, 0x10 ;  /* 0x00000010ff2f7424 */ /* 0x000fe200078e00ff */
[----:B------:R-:W-:Y:S01]  /*b980*/  MOV R44, 0xb9b0 ;  /* 0x0000b9b0002c7802 */ /* 0x000fe20000000f00 */
[----:B------:R-:W-:-:S03]  /*b990*/  IMAD.MOV.U32 R135, RZ, RZ, -0x1 ;  /* 0xffffffffff877424 */ /* 0x000fc600078e00ff */
[----:B------:R-:W-:Y:S05]  /*b9a0*/  CALL.REL.NOINC `($__internal_14_$__cuda_sm70_shflsync_bfly_p) ;  /* 0x0000052000007944 */ /* 0x000fea0003c00000 */
[----:B-1----:R-:W-:Y:S01]  /*b9b0*/  FADD.FTZ R88, R46, R88 ;  /* 0x000000582e587221 */ /* 0x002fe20000010000 */
[----:B0-----:R-:W-:-:S03]  /*b9c0*/  MOV R135, 0xffffffff ;  /* 0xffffffff00877802 */ /* 0x001fc60000000f00 */
        /* <DEDUP_REMOVED lines=51> */
[----:B------:R-:W-:Y:S01]  /*bd00*/  MOV R44, 0xbd30 ;  /* 0x0000bd30002c7802 */ /* 0x000fe20000000f00 */
[----:B------:R-:W-:Y:S02]  /*bd10*/  IMAD.MOV.U32 R47, RZ, RZ, 0x1 ;  /* 0x00000001ff2f7424 */ /* 0x000fe400078e00ff */
[----:B------:R-:W-:Y:S05]  /*bd20*/  CALL.REL.NOINC `($__internal_14_$__cuda_sm70_shflsync_bfly_p) ;  /* 0x000001a000007944 */ /* 0x000fea0003c00000 */
[----:B01----:R-:W-:Y:S01]  /*bd30*/  FADD.FTZ R46, R46, R88 ;  /* 0x000000582e2e7221 */ /* 0x003fe20000010000 */
[----:B------:R-:W-:Y:S01]  /*bd40*/  MOV R44, 0xbd90 ;  /* 0x0000bd90002c7802 */ /* 0x000fe20000000f00 */
[----:B------:R-:W-:Y:S02]  /*bd50*/  IMAD.MOV.U32 R47, RZ, RZ, 0x2 ;  /* 0x00000002ff2f7424 */ /* 0x000fe400078e00ff */
[----:B------:R-:W-:Y:S02]  /*bd60*/  IMAD.MOV.U32 R88, RZ, RZ, 0x1f ;  /* 0x0000001fff587424 */ /* 0x000fe400078e00ff */
[----:B------:R-:W-:Y:S02]  /*bd70*/  IMAD.MOV.U32 R135, RZ, RZ, -0x1 ;  /* 0xffffffffff877424 */ /* 0x000fe400078e00ff */
[----:B------:R-:W-:Y:S05]  /*bd80*/  CALL.REL.NOINC `($__internal_14_$__cuda_sm70_shflsync_bfly_p) ;  /* 0x0000014000007944 */ /* 0x000fea0003c00000 */
[----:B0-----:R-:W-:Y:S01]  /*bd90*/  HFMA2.MMA R47, -RZ, RZ, 0, 2.384185791015625e-07 ;  /* 0x00000004ff2f7435 */ /* 0x001fe200000001ff */
[----:B-1----:R-:W-:Y:S01]  /*bda0*/  FADD.FTZ R46, R46, R88 ;  /* 0x000000582e2e7221 */ /* 0x002fe20000010000 */
[----:B------:R-:W-:Y:S01]  /*bdb0*/  MOV R44, 0xbdf0 ;  /* 0x0000bdf0002c7802 */ /* 0x000fe20000000f00 */
[----:B------:R-:W-:-:S02]  /*bdc0*/  IMAD.MOV.U32 R88, RZ, RZ, 0x1f ;  /* 0x0000001fff587424 */ /* 0x000fc400078e00ff */
[----:B------:R-:W-:Y:S02]  /*bdd0*/  IMAD.MOV.U32 R135, RZ, RZ, -0x1 ;  /* 0xffffffffff877424 */ /* 0x000fe400078e00ff */
[----:B------:R-:W-:Y:S05]  /*bde0*/  CALL.REL.NOINC `($__internal_14_$__cuda_sm70_shflsync_bfly_p) ;  /* 0x000000e000007944 */ /* 0x000fea0003c00000 */
[----:B01----:R-:W-:Y:S01]  /*bdf0*/  FADD.FTZ R46, R46, R88 ;  /* 0x000000582e2e7221 */ /* 0x003fe20000010000 */
[----:B------:R-:W-:Y:S01]  /*be00*/  MOV R88, 0x1f ;  /* 0x0000001f00587802 */ /* 0x000fe20000000f00 */
[----:B------:R-:W-:Y:S01]  /*be10*/  IMAD.MOV.U32 R47, RZ, RZ, 0x8 ;  /* 0x00000008ff2f7424 */ /* 0x000fe200078e00ff */
[----:B------:R-:W-:Y:S01]  /*be20*/  MOV R44, 0xbe50 ;  /* 0x0000be50002c7802 */ /* 0x000fe20000000f00 */
[----:B------:R-:W-:Y:S02]  /*be30*/  IMAD.MOV.U32 R135, RZ, RZ, -0x1 ;  /* 0xffffffffff877424 */ /* 0x000fe400078e00ff */
[----:B------:R-:W-:Y:S05]  /*be40*/  CALL.REL.NOINC `($__internal_14_$__cuda_sm70_shflsync_bfly_p) ;  /* 0x0000008000007944 */ /* 0x000fea0003c00000 */
[----:B-1----:R-:W-:Y:S01]  /*be50*/  FADD.FTZ R133, R46, R88 ;  /* 0x000000582e857221 */ /* 0x002fe20000010000 */
[----:B0-----:R-:W-:Y:S01]  /*be60*/  MOV R135, 0xffffffff ;  /* 0xffffffff00877802 */ /* 0x001fe20000000f00 */
[----:B------:R-:W-:Y:S01]  /*be70*/  IMAD.MOV.U32 R47, RZ, RZ, 0x10 ;  /* 0x00000010ff2f7424 */ /* 0x000fe200078e00ff */
[----:B------:R-:W-:Y:S01]  /*be80*/  MOV R44, 0xbec0 ;  /* 0x0000bec0002c7802 */ /* 0x000fe20000000f00 */
[----:B------:R-:W-:Y:S02]  /*be90*/  IMAD.MOV.U32 R88, RZ, RZ, 0x1f ;  /* 0x0000001fff587424 */ /* 0x000fe400078e00ff */
[----:B------:R-:W-:-:S02]  /*bea0*/  IMAD.MOV.U32 R46, RZ, RZ, R133 ;  /* 0x000000ffff2e7224 */ /* 0x000fc400078e0085 */
[----:B------:R-:W-:Y:S05]  /*beb0*/  CALL.REL.NOINC `($__internal_14_$__cuda_sm70_shflsync_bfly_p) ;  /* 0x0000001000007944 */ /* 0x000fea0003c00000 */
[----:B01----:R-:W-:Y:S05]  /*bec0*/  BRA `(.L_x_2098) ;  /* 0xfffff08000007947 */ /* 0x003fea000383ffff */
        .weak           $__internal_14_$__cuda_sm70_shflsync_bfly_p
        .type           $__internal_14_$__cuda_sm70_shflsync_bfly_p,@function
        .size           $__internal_14_$__cuda_sm70_shflsync_bfly_p,(.L_x_22182 - $__internal_14_$__cuda_sm70_shflsync_bfly_p)
$__internal_14_$__cuda_sm70_shflsync_bfly_p:
[----:B------:R-:W-:Y:S01]  /*bed0*/  IMAD.MOV.U32 R45, RZ, RZ, 0x0 ;  /* 0x00000000ff2d7424 */ /* 0x000fe200078e00ff */
[----:B------:R-:W-:Y:S04]  /*bee0*/  WARPSYNC R135 ;  /* 0x0000008700007348 */ /* 0x000fe80003800000 */
[----:B------:R0:W1:Y:S01]  /*bef0*/  SHFL.BFLY PT, R88, R46, R47, R88 ;  /* 0x0c00002f2e587389 */ /* 0x00006200000e0058 */
[----:B------:R-:W-:Y:S05]  /*bf00*/  RET.REL.NODEC R44 `(_ZN10layer_norm13ln_fwd_kernelINS_13Kernel_traitsI13__nv_bfloat16S2_S2_S2_fjLj768ELj1ELj4ELj1ELj16ENS_18Kernel_traits_baseILj768ES2_S2_S2_S2_fjLj128EEEEELb1ELb1ELb1ELb0EEEvNS_9FwdParamsE) ;  /* 0xffff40f02c007950 */ /* 0x000fea0003c3ffff */
.L_x_2099:
        /* <DEDUP_REMOVED lines=15> */
.L_x_22182:


//--------------------- .text._ZN10layer_norm13ln_fwd_kernelINS_13Kernel_traitsI13__nv_bfloat16S2_S2_S2_fjLj768ELj1ELj4ELj1ELj16ENS_18Kernel_traits_baseILj768ES2_S2_S2_S2_fjLj128EEEEELb1ELb1ELb1ELb1EEEvNS_9FwdParamsE --------------------------
	.section	.text._ZN10layer_norm13ln_fwd_kernelINS_13Kernel_traitsI13__nv_bfloat16S2_S2_S2_fjLj768ELj1ELj4ELj1ELj16ENS_18Kernel_traits_baseILj768ES2_S2_S2_S2_fjLj128EEEEELb1ELb1ELb1ELb1EEEvNS_9FwdParamsE,"ax",@progbits
	.sectioninfo	@"SHI_REGISTERS=127"
	.align	128
        .global         _ZN10layer_norm13ln_fwd_kernelINS_13Kernel_traitsI13__nv_bfloat16S2_S2_S2_fjLj768ELj1ELj4ELj1ELj16ENS_18Kernel_traits_baseILj768ES2_S2_S2_S2_fjLj128EEEEELb1ELb1ELb1ELb1EEEvNS_9FwdParamsE
        .type           _ZN10layer_norm13ln_fwd_kernelINS_13Kernel_traitsI13__nv_bfloat16S2_S2_S2_fjLj768ELj1ELj4ELj1ELj16ENS_18Kernel_traits_baseILj768ES2_S2_S2_S2_fjLj128EEEEELb1ELb1ELb1ELb1EEEvNS_9FwdParamsE,@function
        .size           _ZN10layer_norm13ln_fwd_kernelINS_13Kernel_traitsI13__nv_bfloat16S2_S2_S2_fjLj768ELj1ELj4ELj1ELj16ENS_18Kernel_traits_baseILj768ES2_S2_S2_S2_fjLj128EEEEELb1ELb1ELb1ELb1EEEvNS_9FwdParamsE,(.L_x_22183 - _ZN10layer_norm13ln_fwd_kernelINS_13Kernel_traitsI13__nv_bfloat16S2_S2_S2_fjLj768ELj1ELj4ELj1ELj16ENS_18Kernel_traits_baseILj768ES2_S2_S2_S2_fjLj128EEEEELb1ELb1ELb1ELb1EEEvNS_9FwdParamsE)
        .other          _ZN10layer_norm13ln_fwd_kernelINS_13Kernel_traitsI13__nv_bfloat16S2_S2_S2_fjLj768ELj1ELj4ELj1ELj16ENS_18Kernel_traits_baseILj768ES2_S2_S2_S2_fjLj128EEEEELb1ELb1ELb1ELb1EEEvNS_9FwdParamsE,@"STO_CUDA_ENTRY STV_DEFAULT"
_ZN10layer_norm13ln_fwd_kernelINS_13Kernel_traitsI13__nv_bfloat16S2_S2_S2_fjLj768ELj1ELj4ELj1ELj16ENS_18Kernel_traits_baseILj768ES2_S2_S2_S2_fjLj128EEEEELb1ELb1ELb1ELb1EEEvNS_9FwdParamsE:
.text._ZN10layer_norm13ln_fwd_kernelINS_13Kernel_traitsI13__nv_bfloat16S2_S2_S2_fjLj768ELj1ELj4ELj1ELj16ENS_18Kernel_traits_baseILj768ES2_S2_S2_S2_fjLj128EEEEELb1ELb1ELb1ELb1EEEvNS_9FwdParamsE:
        /* <DEDUP_REMOVED lines=44> */
[----:B------:R-:W-:Y:S02]  /*02c0*/  UIADD3 UR18, UR5, -0x56f99767, URZ ;  /* 0xa906689905127890 */ /* 0x000fe4000fffe03f */
[----:B------:R-:W-:Y:S01]  /*02d0*/  IMAD.WIDE.U32 R4, R4, -0x2daee0ad, RZ ;  /* 0xd2511f5304047825 */ /* 0x000fe200078e00ff */
[----:B------:R-:W-:Y:S01]  /*02e0*/  LOP3.LUT R3, R7, UR11, R8, 0x96, !PT ;  /* 0x0000000b07037c12 */ /* 0x000fe2000f8e9608 */
[----:B------:R-:W-:Y:S01]  /*02f0*/  UIADD3 UR17, UR4, 0x1715609d, URZ ;  /* 0x1715609d04117890 */ /* 0x000fe2000fffe03f */
[----:B------:R-:W-:-:S02]  /*0300*/  IADD3.X R45, RZ, c[0x0][0x21c], RZ, P1, !PT ;  /* 0x00008700ff2d7a10 */ /* 0x000fc40000ffe4ff */
[----:B------:R-:W-:Y:S01]  /*0310*/  LOP3.LUT R8, R5, UR12, R2, 0x96, !PT ;  /* 0x0000000c05087c12 */ /* 0x000fe2000f8e9602 */
[----:B------:R-:W-:Y:S02]  /*0320*/  IMAD.WIDE.U32 R2, R3, -0x2daee0ad, RZ ;  /* 0xd2511f5303027825 */ /* 0x000fe400078e00ff */
[----:B------:R0:W5:Y:S02]  /*0330*/  @P0 LDG.E.128 R48, [R44.64+0x200] ;  /* 0x000200062c300981 */ /* 0x000164000c1e1d00 */
[----:B------:R-:W-:Y:S01]  /*0340*/  IMAD.WIDE.U32 R8, R8, -0x326172a9, RZ ;  /* 0xcd9e8d5708087825 */ /* 0x000fe200078e00ff */
[----:B------:R-:W-:-:S04]  /*0350*/  LOP3.LUT R12, R3, UR14, R4, 0x96, !PT ;  /* 0x0000000e030c7c12 */ /* 0x000fc8000f8e9604 */
[----:B------:R-:W-:Y:S01]  /*0360*/  LOP3.LUT R10, R9, UR13, R6, 0x96, !PT ;  /* 0x0000000d090a7c12 */ /* 0x000fe2000f8e9606 */
[----:B------:R-:W-:Y:S01]  /*0370*/  IMAD.WIDE.U32 R12, R12, -0x326172a9, RZ ;  /* 0xcd9e8d570c0c7825 */ /* 0x000fe200078e00ff */
[----:B------:R0:W5:Y:S03]  /*0380*/  @P0 LDG.E.128 R4, [R44.64] ;  /* 0x000000062c040981 */ /* 0x000166000c1e1d00 */
[----:B------:R-:W-:Y:S01]  /*0390*/  IMAD.WIDE.U32 R10, R10, -0x2daee0ad, RZ ;  /* 0xd2511f530a0a7825 */ /* 0x000fe200078e00ff */
[----:B------:R-:W-:-:S04]  /*03a0*/  LOP3.LUT R3, R13, UR15, R8, 0x96, !PT ;  /* 0x0000000f0d037c12 */ /* 0x000fc8000f8e9608 */
[----:B------:R-:W-:Y:S01]  /*03b0*/  LOP3.LUT R8, R11, UR16, R2, 0x96, !PT ;  /* 0x000000100b087c12 */ /* 0x000fe2000f8e9602 */
[----:B------:R-:W-:Y:S01]  /*03c0*/  IMAD.WIDE.U32 R2, R3, -0x2daee0ad, RZ ;  /* 0xd2511f5303027825 */ /* 0x000fe200078e00ff */
[----:B0-----:R-:W5:Y:S03]  /*03d0*/  @P0 LDG.E.128 R44, [R44.64+0x400] ;  /* 0x000400062c2c0981 */ /* 0x001f66000c1e1d00 */
        /* <DEDUP_REMOVED lines=15> */
[----:B------:R-:W-:Y:S01]  /*04d0*/  IMAD.WIDE.U32 R16, R16, -0x326172a9, RZ ;  /* 0xcd9e8d5710107825 */ /* 0x000fe200078e00ff */
[----:B------:R-:W-:Y:S02]  /*04e0*/  LOP3.LUT R66, R66, 0x1f, RZ, 0xc0, !PT ;  /* 0x0000001f42427812 */ /* 0x000fe400078ec0ff */
[----:B------:R-:W-:-:S02]  /*04f0*/  LOP3.LUT R53, R15, UR22, R10, 0x96, !PT ;  /* 0x000000160f357c12 */ /* 0x000fc4000f8e960a */
[----:B------:R-:W-:Y:S01]  /*0500*/  LOP3.LUT R54, R17, UR21, R12, 0x96, !PT ;  /* 0x0000001511367c12 */ /* 0x000fe2000f8e960c */
[----:B------:R-:W-:Y:S01]  /*0510*/  UIADD3 UR23, UR4, -0xe443238, URZ ;  /* 0xf1bbcdc804177890 */ /* 0x000fe2000fffe03f */
[----:B------:R-:W-:Y:S01]  /*0520*/  LEA R8, P3, R66, c[0x0][0x1c8], 0x4 ;  /* 0x0000720042087a11 */ /* 0x000fe200078620ff */
[----:B------:R-:W-:Y:S01]  /*0530*/  UIADD3 UR24, UR5, -0x24c28bd8, URZ ;  /* 0xdb3d742805187890 */ /* 0x000fe2000fffe03f */
[----:B------:R-:W-:Y:S01]  /*0540*/  IADD3 R2, P2, R0, c[0x0][0x1b0], RZ ;  /* 0x00006c0000027a10 */ /* 0x000fe20007f5e0ff */
[----:B------:R-:W-:-:S04]  /*0550*/  IMAD.HI.U32 R13, R53, -0x326172a9, RZ ;  /* 0xcd9e8d57350d7827 */ /* 0x000fc800078e00ff */
[----:B------:R-:W-:Y:S01]  /*0560*/  IMAD.HI.U32 R11, R54, -0x2daee0ad, RZ ;  /* 0xd2511f53360b7827 */ /* 0x000fe200078e00ff */
[----:B------:R-:W-:-:S03]  /*0570*/  LOP3.LUT R0, R13, UR23, R16, 0x96, !PT ;  /* 0x000000170d007c12 */ /* 0x000fc6000f8e9610 */
[----:B------:R-:W-:Y:S01]  /*0580*/  IMAD.X R9, RZ, RZ, c[0x0][0x1cc], P3 ;  /* 0x00007300ff097624 */ /* 0x000fe200018e06ff */
[----:B------:R-:W-:Y:S01]  /*0590*/  LOP3.LUT R68, R11, UR24, R14, 0x96, !PT ;  /* 0x000000180b447c12 */ /* 0x000fe2000f8e960e */
[----:B------:R-:W-:Y:S01]  /*05a0*/  IMAD.X R3, RZ, RZ, c[0x0][0x1b4], P2 ;  /* 0x00006d00ff037624 */ /* 0x000fe200010e06ff */
[----:B------:R-:W-:Y:S06]  /*05b0*/  @P1 EXIT ;  /* 0x000000000000194d */ /* 0x000fec0003800000 */
[----:B-----5:R-:W-:Y:S01]  /*05c0*/  @!P0 CS2R R4, SRZ ;  /* 0x0000000000048805 */ /* 0x020fe2000001ff00 */
[----:B------:R-:W-:Y:S01]  /*05d0*/  @!P0 CS2R R48, SRZ ;  /* 0x0000000000308805 */ /* 0x000fe2000001ff00 */
[----:B------:R0:W5:Y:S01]  /*05e0*/  LDG.E.128 R28, [R8.64] ;  /* 0x00000006081c7981 */ /* 0x000162000c1e1d00 */
[----:B------:R-:W-:Y:S01]  /*05f0*/  @!P0 CS2R R6, SRZ ;  /* 0x0000000000068805 */ /* 0x000fe2000001ff00 */
[----:B------:R-:W-:Y:S01]  /*0600*/  @!P0 CS2R R50, SRZ ;  /* 0x0000000000328805 */ /* 0x000fe2000001ff00 */
[----:B------:R-:W-:Y:S01]  /*0610*/  UIADD3 UR25, UR4, -0x700cb87f, URZ ;  /* 0x8ff3478104197890 */ /* 0x000fe2000fffe03f */
[----:B------:R0:W5:Y:S01]  /*0620*/  LDG.E.128 R24, [R8.64+0x200] ;  /* 0x0002000608187981 */ /* 0x000162000c1e1d00 */
[--C-:B------:R-:W-:Y:S01]  /*0630*/  PRMT R64, RZ, 0x5410, R4.reuse ;  /* 0x00005410ff407816 */ /* 0x100fe20000000004 */
[----:B------:R-:W-:Y:S01]  /*0640*/  UIADD3 UR26, UR5, -0x695add53, URZ ;  /* 0x96a522ad051a7890 */ /* 0x000fe2000fffe03f */
[----:B------:R-:W-:Y:S01]  /*0650*/  PRMT R19, RZ, 0x7610, R4 ;  /* 0x00007610ff137816 */ /* 0x000fe20000000004 */
[----:B------:R0:W5:Y:S01]  /*0660*/  LDG.E.128 R20, [R8.64+0x400] ;  /* 0x0004000608147981 */ /* 0x000162000c1e1d00 */
[----:B------:R-:W-:Y:S01]  /*0670*/  PRMT R10, RZ, 0x5410, R49 ;  /* 0x00005410ff0a7816 */ /* 0x000fe20000000031 */
[----:B------:R-:W-:Y:S01]  /*0680*/  @!P0 CS2R R44, SRZ ;  /* 0x00000000002c8805 */ /* 0x000fe2000001ff00 */
[----:B------:R-:W-:Y:S01]  /*0690*/  @!P0 CS2R R46, SRZ ;  /* 0x00000000002e8805 */ /* 0x000fe2000001ff00 */
[----:B------:R1:W5:Y:S01]  /*06a0*/  LDG.E.128 R40, [R2.64] ;  /* 0x0000000602287981 */ /* 0x000362000c1e1d00 */
[----:B------:R-:W-:-:S02]  /*06b0*/  IMAD R53, R53, -0x326172a9, RZ ;  /* 0xcd9e8d5735357824 */ /* 0x000fc400078e02ff */
[----:B------:R-:W-:Y:S01]  /*06c0*/  IMAD.HI.U32 R4, R68, -0x326172a9, RZ ;  /* 0xcd9e8d5744047827 */ /* 0x000fe200078e00ff */
[----:B------:R1:W5:Y:S01]  /*06d0*/  LDG.E.128 R36, [R2.64+0x200] ;  /* 0x0002000602247981 */ /* 0x000362000c1e1d00 */
[----:B0-----:R-:W-:Y:S02]  /*06e0*/  PRMT R9, RZ, 0x7610, R49 ;  /* 0x00007610ff097816 */ /* 0x001fe40000000031 */
[----:B------:R-:W-:Y:S01]  /*06f0*/  IMAD R49, R54, -0x2daee0ad, RZ ;  /* 0xd2511f5336317824 */ /* 0x000fe200078e02ff */
[----:B------:R1:W5:Y:S01]  /*0700*/  LDG.E.128 R32, [R2.64+0x400] ;  /* 0x0004000602207981 */ /* 0x000362000c1e1d00 */
[----:B------:R-:W-:Y:S01]  /*0710*/  BSSY B0, `(.L_x_2100) ;  /* 0x0000ab5000007945 */ /* 0x000fe20003800000 */
[--C-:B------:R-:W-:Y:S01]  /*0720*/  PRMT R18, RZ, 0x5410, R5.reuse ;  /* 0x00005410ff127816 */ /* 0x100fe20000000005 */
[----:B------:R-:W-:Y:S01]  /*0730*/  IMAD R68, R68, -0x326172a9, RZ ;  /* 0xcd9e8d5744447824 */ /* 0x000fe200078e02ff */
[----:B------:R-:W-:Y:S01]  /*0740*/  PRMT R17, RZ, 0x7610, R5 ;  /* 0x00007610ff117816 */ /* 0x000fe20000000005 */
[----:B------:R-:W-:Y:S01]  /*0750*/  IMAD.MOV.U32 R72, RZ, RZ, RZ ;  /* 0x000000ffff487224 */ /* 0x000fe200078e00ff */
[--C-:B------:R-:W-:Y:S01]  /*0760*/  PRMT R16, RZ, 0x5410, R6.reuse ;  /* 0x00005410ff107816 */ /* 0x100fe20000000006 */
[----:B-1----:R-:W-:Y:S01]  /*0770*/  IMAD.WIDE.U32 R2, R0, -0x2daee0ad, RZ ;  /* 0xd2511f5300027825 */ /* 0x002fe200078e00ff */
        /* <DEDUP_REMOVED lines=19> */
[----:B------:R-:W-:Y:S01]  /*08b0*/  PRMT R79, RZ, 0x7610, R47 ;  /* 0x00007610ff4f7816 */ /* 0x000fe2000000002f */
[----:B------:R-:W-:Y:S02]  /*08c0*/  ULDC.U8 UR8, c[0x0][0x1f0] ;  /* 0x00007c0000087ab9 */ /* 0x000fe40000000000 */
.L_x_2352:
[----:B------:R-:W-:-:S10]  /*08d0*/  HFMA2.MMA R58, -RZ, RZ, 0, 2.384185791015625e-07 ;  /* 0x00000004ff3a7435 */ /* 0x000fd400000001ff */
[----:B------:R-:W-:-:S05]  /*08e0*/  IMAD.WIDE R52, R65, R58, c[0x0][0x1d0] ;  /* 0x0000740041347625 */ /* 0x000fca00078e023a */
[----:B------:R0:W2:Y:S01]  /*08f0*/  LDG.E R59, [R52.64] ;  /* 0x00000006343b7981 */ /* 0x0000a2000c1e1900 */
[----:B------:R-:W-:Y:S01]  /*0900*/  ISETP.NE.U32.AND P0, PT, RZ, c[0x0][0x180], PT ;  /* 0x00006000ff007a0c */ /* 0x000fe20003f05070 */
[----:B------:R-:W-:Y:S02]  /*0910*/  IMAD R54, R65, c[0x0][0x168], RZ ;  /* 0x00005a0041367a24 */ /* 0x000fe400078e02ff */
[----:B------:R-:W-:Y:S01]  /*0920*/  IMAD.MOV.U32 R107, RZ, RZ, RZ ;  /* 0x000000ffff6b7224 */ /* 0x000fe200078e00ff */
[----:B------:R-:W-:-:S13]  /*0930*/  ISETP.NE.AND.EX P0, PT, RZ, c[0x0][0x184], PT, P0 ;  /* 0x00006100ff007a0c */ /* 0x000fda0003f05300 */
[----:B0-----:R-:W-:Y:S01]  /*0940*/  @P0 IMAD.MOV.U32 R52, RZ, RZ, 0x10 ;  /* 0x00000010ff340424 */ /* 0x001fe200078e00ff */
[----:B--2---:R-:W-:-:S13]  /*0950*/  ISETP.GE.AND P1, PT, R59, 0x1, PT ;  /* 0x000000013b00780c */ /* 0x004fda0003f26270 */
[----:B------:R-:W-:-:S05]  /*0960*/  @P1 IADD3 R55, R59, -0x1, RZ ;  /* 0xffffffff3b371810 */ /* 0x000fca0007ffe0ff */
[----:B------:R-:W-:Y:S01]  /*0970*/  @P1 IMAD R56, R55, c[0x0][0x168], RZ ;  /* 0x00005a0037381a24 */ /* 0x000fe200078e02ff */
[----:B------:R-:W-:-:S04]  /*0980*/  SHF.R.S32.HI R55, RZ, 0x1f, R54 ;  /* 0x0000001fff377819 */ /* 0x000fc80000011436 */
[----:B------:R-:W-:Y:S02]  /*0990*/  @P1 SHF.R.S32.HI R57, RZ, 0x1f, R56 ;  /* 0x0000001fff391819 */ /* 0x000fe40000011438 */
[----:B------:R-:W-:Y:S01]  /*09a0*/  LEA.HI R55, R55, R54, RZ, 0x3 ;  /* 0x0000003637377211 */ /* 0x000fe200078f18ff */
[----:B------:R-:W-:Y:S01]  /*09b0*/  @P1 IMAD.MOV.U32 R54, RZ, RZ, 0x10 ;  /* 0x00000010ff361424 */ /* 0x000fe200078e00ff */
[----:B------:R-:W-:Y:S02]  /*09c0*/  @P1 LEA.HI R57, R57, R56, RZ, 0x3 ;  /* 0x0000003839391211 */ /* 0x000fe400078f18ff */
[-C--:B------:R-:W-:Y:S02]  /*09d0*/  LEA.HI.SX32 R111, R55, R66.reuse, 0x1d ;  /* 0x00000042376f7211 */ /* 0x080fe400078feaff */
        /* <DEDUP_REMOVED lines=11> */
[----:B0-----:R-:W-:Y:S01]  /*0a90*/  IMAD.MOV.U32 R89, RZ, RZ, RZ ;  /* 0x000000ffff597224 */ /* 0x001fe200078e00ff */
[----:B------:R-:W-:Y:S01]  /*0aa0*/  MOV R52, R87 ;  /* 0x0000005700347202 */ /* 0x000fe20000000f00 */
[----:B------:R-:W-:Y:S05]  /*0ab0*/  @!P0 BRA `(.L_x_2103) ;  /* 0x000005c000008947 */ /* 0x000fea0003800000 */
[----:B------:R-:W-:Y:S01]  /*0ac0*/  IMAD.MOV.U32 R52, RZ, RZ, R87 ;  /* 0x000000ffff347224 */ /* 0x000fe200078e0057 */
[----:B-----5:R-:W-:Y:S01]  /*0ad0*/  PRMT R89, RZ, 0x5410, R44 ;  /* 0x00005410ff597816 */ /* 0x020fe2000000002c */
[----:B------:R-:W-:Y:S05]  /*0ae0*/  BRA `(.L_x_2103) ;  /* 0x0000059000007947 */ /* 0x000fea0003800000 */
.L_x_2102:
        /* <DEDUP_REMOVED lines=12> */
.L_x_2105:
[----:B------:R-:W-:Y:S02]  /*0bb0*/  MOV R60, R68 ;  /* 0x00000044003c7202 */ /* 0x000fe40000000f00 */
.L_x_2106:
[----:B------:R-:W-:Y:S05]  /*0bc0*/  BSYNC B2 ;  /* 0x0000000000027941 */ /* 0x000fea0003800000 */
.L_x_2104:
        /* <DEDUP_REMOVED lines=16> */
.L_x_2110:
[----:B------:R-:W-:Y:S05]  /*0cd0*/  BSYNC B3 ;  /* 0x0000000000037941 */ /* 0x000fea0003800000 */
.L_x_2109:
        /* <DEDUP_REMOVED lines=42> */
[----:B------:R-:W-:Y:S01]  /*0f80*/  MOV R2, R52 ;  /* 0x0000003400027202 */ /* 0x000fe20000000f00 */
[----:B------:R-:W-:Y:S02]  /*0f90*/  IMAD.MOV.U32 R52, RZ, RZ, RZ ;  /* 0x000000ffff347224 */ /* 0x000fe400078e00ff */
.L_x_2108:
[----:B------:R-:W-:Y:S05]  /*0fa0*/  BSYNC B2 ;  /* 0x0000000000027941 */ /* 0x000fea0003800000 */
.L_x_2107:
[----:B------:R-:W0:Y:S01]  /*0fb0*/  I2F.U32 R53, R60 ;  /* 0x0000003c00357306 */ /* 0x000e220000201000 */
[----:B-----5:R-:W-:Y:S01]  /*0fc0*/  PRMT R54, RZ, 0x5410, R48 ;  /* 0x00005410ff367816 */ /* 0x020fe20000000030 */
[----:B------:R-:W-:Y:S01]  /*0fd0*/  IMAD.MOV.U32 R56, RZ, RZ, 0x2f800000 ;  /* 0x2f800000ff387424 */ /* 0x000fe200078e00ff */
[----:B------:R-:W-:-:S03]  /*0fe0*/  PRMT R89, RZ, 0x5410, R28 ;  /* 0x00005410ff597816 */ /* 0x000fc6000000001c */
[----:B------:R-:W-:-:S04]  /*0ff0*/  FMUL.FTZ R54, R54, c[0x0][0x1ec] ;  /* 0x00007b0036367a20 */ /* 0x000fc80000410000 */
[----:B------:R-:W-:Y:S02]  /*1000*/  FMUL.FTZ R54, R54, c[0x0][0x1e8] ;  /* 0x00007a0036367a20 */ /* 0x000fe40000410000 */
[----:B0-----:R-:W-:-:S05]  /*1010*/  FFMA.FTZ R53, R53, R56, 1.1641532182693481445e-10 ;  /* 0x2f00000035357423 */ /* 0x001fca0000010038 */
[----:B------:R-:W-:-:S04]  /*1020*/  FSETP.GTU.FTZ.AND P3, PT, R53, c[0x0][0x1e4], PT ;  /* 0x0000790035007a0b */ /* 0x000fc80003f7c000 */
[----:B------:R-:W-:Y:S02]  /*1030*/  FSEL R54, R54, RZ, !P3 ;  /* 0x000000ff36367208 */ /* 0x000fe40005800000 */
[----:B------:R-:W-:-:S03]  /*1040*/  SEL R78, RZ, 0x1, P3 ;  /* 0x00000001ff4e7807 */ /* 0x000fc60001800000 */
[----:B------:R-:W-:Y:S01]  /*1050*/  FMUL.FTZ R89, R54, R89 ;  /* 0x0000005936597220 */ /* 0x000fe20000410000 */
[----:B------:R-:W-:-:S05]  /*1060*/  @P0 PRMT R54, RZ, 0x5410, R44 ;  /* 0x00005410ff360816 */ /* 0x000fca000000002c */
[----:B------:R-:W-:Y:S02]  /*1070*/  @P0 FADD.FTZ R89, R89, R54 ;  /* 0x0000003659590221 */ /* 0x000fe40000010000 */
.L_x_2103:
[----:B------:R-:W-:Y:S05]  /*1080*/  BSYNC B1 ;  /* 0x0000000000017941 */ /* 0x000fea0003800000 */
.L_x_2101:
        /* <DEDUP_REMOVED lines=8> */
.L_x_2112:
        /* <DEDUP_REMOVED lines=12> */
.L_x_2115:
[----:B------:R-:W-:Y:S02]  /*11d0*/  IMAD.MOV.U32 R58, RZ, RZ, R68 ;  /* 0x000000ffff3a7224 */ /* 0x000fe400078e0044 */
.L_x_2116:
[----:B------:R-:W-:Y:S05]  /*11e0*/  BSYNC B2 ;  /* 0x0000000000027941 */ /* 0x000fea0003800000 */
.L_x_2114:
        /* <DEDUP_REMOVED lines=16> */
.L_x_2120:
[----:B------:R-:W-:Y:S05]  /*12f0*/  BSYNC B3 ;  /* 0x0000000000037941 */ /* 0x000fea0003800000 */
.L_x_2119:
        /* <DEDUP_REMOVED lines=43> */
.L_x_2118:
[----:B------:R-:W-:Y:S05]  /*15b0*/  BSYNC B2 ;  /* 0x0000000000027941 */ /* 0x000fea0003800000 */
.L_x_2117:
[----:B------:R-:W0:Y:S01]  /*15c0*/  I2F.U32 R52, R58 ;  /* 0x0000003a00347306 */ /* 0x000e220000201000 */
[----:B------:R-:W-:Y:S01]  /*15d0*/  HFMA2.MMA R55, -RZ, RZ, 0.1171875, 0 ;  /* 0x2f800000ff377435 */ /* 0x000fe200000001ff */
[----:B-----5:R-:W-:-:S05]  /*15e0*/  PRMT R54, RZ, 0x7610, R48 ;  /* 0x00007610ff367816 */ /* 0x020fca0000000030 */
[----:B------:R-:W-:-:S04]  /*15f0*/  FMUL.FTZ R54, R54, c[0x0][0x1ec] ;  /* 0x00007b0036367a20 */ /* 0x000fc80000410000 */
[----:B------:R-:W-:Y:S02]  /*1600*/  FMUL.FTZ R54, R54, c[0x0][0x1e8] ;  /* 0x00007a0036367a20 */ /* 0x000fe40000410000 */
[----:B0-----:R-:W-:Y:S01]  /*1610*/  FFMA.FTZ R52, R52, R55, 1.1641532182693481445e-10 ;  /* 0x2f00000034347423 */ /* 0x001fe20000010037 */
[----:B------:R-:W-:-:S04]  /*1620*/  PRMT R55, RZ, 0x7610, R28 ;  /* 0x00007610ff377816 */ /* 0x000fc8000000001c */
[----:B------:R-:W-:-:S04]  /*1630*/  FSETP.GTU.FTZ.AND P3, PT, R52, c[0x0][0x1e4], PT ;  /* 0x0000790034007a0b */ /* 0x000fc80003f7c000 */
[----:B------:R-:W-:Y:S02]  /*1640*/  FSEL R54, R54, RZ, !P3 ;  /* 0x000000ff36367208 */ /* 0x000fe40005800000 */
[----:B------:R-:W-:-:S03]  /*1650*/  SEL R80, RZ, 0x1, P3 ;  /* 0x00000001ff507807 */ /* 0x000fc60001800000 */
[----:B------:R-:W-:Y:S01]  /*1660*/  FMUL.FTZ R88, R54, R55 ;  /* 0x0000003736587220 */ /* 0x000fe20000410000 */
[----:B------:R-:W-:-:S05]  /*1670*/  @P0 PRMT R55, RZ, 0x7610, R44 ;  /* 0x00007610ff370816 */ /* 0x000fca000000002c */
[----:B------:R-:W-:Y:S02]  /*1680*/  @P0 FADD.FTZ R88, R88, R55 ;  /* 0x0000003758580221 */ /* 0x000fe40000010000 */
.L_x_2113:
[----:B------:R-:W-:Y:S05]  /*1690*/  BSYNC B1 ;  /* 0x0000000000017941 */ /* 0x000fea0003800000 */
.L_x_2111:
        /* <DEDUP_REMOVED lines=8> */
.L_x_2122:
        /* <DEDUP_REMOVED lines=12> */
.L_x_2125:
[----:B------:R-:W-:Y:S02]  /*17e0*/  IMAD.MOV.U32 R58, RZ, RZ, R68 ;  /* 0x000000ffff3a7224 */ /* 0x000fe400078e0044 */
.L_x_2126:
[----:B------:R-:W-:Y:S05]  /*17f0*/  BSYNC B2 ;  /* 0x0000000000027941 */ /* 0x000fea0003800000 */
.L_x_2124:
        /* <DEDUP_REMOVED lines=16> */
.L_x_2130:
[----:B------:R-:W-:Y:S05]  /*1900*/  BSYNC B3 ;  /* 0x0000000000037941 */ /* 0x000fea0003800000 */
.L_x_2129:
        /* <DEDUP_REMOVED lines=43> */
.L_x_2128:
[----:B------:R-:W-:Y:S05]  /*1bc0*/  BSYNC B2 ;  /* 0x0000000000027941 */ /* 0x000fea0003800000 */
.L_x_2127:
        /* <DEDUP_REMOVED lines=13> */
.L_x_2123:
[----:B------:R-:W-:Y:S05]  /*1ca0*/  BSYNC B1 ;  /* 0x0000000000017941 */ /* 0x000fea0003800000 */
.L_x_2121:
        /* <DEDUP_REMOVED lines=8> */
.L_x_2132:
        /* <DEDUP_REMOVED lines=12> */
.L_x_2135:
[----:B------:R-:W-:Y:S02]  /*1df0*/  MOV R58, R68 ;  /* 0x00000044003a7202 */ /* 0x000fe40000000f00 */
.L_x_2136:
[----:B------:R-:W-:Y:S05]  /*1e00*/  BSYNC B2 ;  /* 0x0000000000027941 */ /* 0x000fea0003800000 */
.L_x_2134:
        /* <DEDUP_REMOVED lines=16> */
.L_x_2140:
[----:B------:R-:W-:Y:S05]  /*1f10*/  BSYNC B3 ;  /* 0x0000000000037941 */ /* 0x000fea0003800000 */
.L_x_2139:
        /* <DEDUP_REMOVED lines=40> */
[----:B------:R-:W-:-:S03]  /*21a0*/  LOP3.LUT R4, R55, UR25, R56, 0x96, !PT ;  /* 0x0000001937047c12 */ /* 0x000fc6000f8e9638 */
[----:B------:R-:W-:Y:S01]  /*21b0*/  IMAD.MOV.U32 R68, RZ, RZ, R54 ;  /* 0x000000ffff447224 */ /* 0x000fe200078e0036 */
[----:B------:R-:W-:Y:S02]  /*21c0*/  LOP3.LUT R3, R3, UR26, R52, 0x96, !PT ;  /* 0x0000001a03037c12 */ /* 0x000fe4000f8e9634 */
.L_x_2138:
[----:B------:R-:W-:Y:S05]  /*21d0*/  BSYNC B2 ;  /* 0x0000000000027941 */ /* 0x000fea0003800000 */
.L_x_2137:
[----:B------:R-:W0:Y:S01]  /*21e0*/  I2F.U32 R52, R58 ;  /* 0x0000003a00347306 */ /* 0x000e220000201000 */
[----:B-----5:R-:W-:Y:S01]  /*21f0*/  PRMT R54, RZ, 0x7610, R49 ;  /* 0x00007610ff367816 */ /* 0x020fe20000000031 */
[----:B------:R-:W-:-:S04]  /*2200*/  IMAD.MOV.U32 R55, RZ, RZ, 0x2f800000 ;  /* 0x2f800000ff377424 */ /* 0x000fc800078e00ff */
        /* <DEDUP_REMOVED lines=10> */
.L_x_2133:
[----:B------:R-:W-:Y:S05]  /*22b0*/  BSYNC B1 ;  /* 0x0000000000017941 */ /* 0x000fea0003800000 */
.L_x_2131:
        /* <DEDUP_REMOVED lines=8> */
.L_x_2142:
        /* <DEDUP_REMOVED lines=12> */
.L_x_2145:
[----:B------:R-:W-:Y:S02]  /*2400*/  IMAD.MOV.U32 R58, RZ, RZ, R68 ;  /* 0x000000ffff3a7224 */ /* 0x000fe400078e0044 */
.L_x_2146:
[----:B------:R-:W-:Y:S05]  /*2410*/  BSYNC B2 ;  /* 0x0000000000027941 */ /* 0x000fea0003800000 */
.L_x_2144:
        /* <DEDUP_REMOVED lines=16> */
.L_x_2150:
[----:B------:R-:W-:Y:S05]  /*2520*/  BSYNC B3 ;  /* 0x0000000000037941 */ /* 0x000fea0003800000 */
.L_x_2149:
        /* <DEDUP_REMOVED lines=43> */
.L_x_2148:
[----:B------:R-:W-:Y:S05]  /*27e0*/  BSYNC B2 ;  /* 0x0000000000027941 */ /* 0x000fea0003800000 */
.L_x_2147:
        /* <DEDUP_REMOVED lines=13> */
.L_x_2143:
[----:B------:R-:W-:Y:S05]  /*28c0*/  BSYNC B1 ;  /* 0x0000000000017941 */ /* 0x000fea0003800000 */
.L_x_2141:
        /* <DEDUP_REMOVED lines=8> */
.L_x_2152:
        /* <DEDUP_REMOVED lines=12> */
.L_x_2155:
[----:B------:R-:W-:Y:S02]  /*2a10*/  IMAD.MOV.U32 R58, RZ, RZ, R68 ;  /* 0x000000ffff3a7224 */ /* 0x000fe400078e0044 */
.L_x_2156:
[----:B------:R-:W-:Y:S05]  /*2a20*/  BSYNC B2 ;  /* 0x0000000000027941 */ /* 0x000fea0003800000 */
.L_x_2154:
        /* <DEDUP_REMOVED lines=16> */
.L_x_2160:
[----:B------:R-:W-:Y:S05]  /*2b30*/  BSYNC B3 ;  /* 0x0000000000037941 */ /* 0x000fea0003800000 */
.L_x_2159:
        /* <DEDUP_REMOVED lines=40> */
[----:B------:R-:W-:Y:S02]  /*2dc0*/  LOP3.LUT R4, R55, UR25, R56, 0x96, !PT ;  /* 0x0000001937047c12 */ /* 0x000fe4000f8e9638 */
[----:B------:R-:W-:Y:S02]  /*2dd0*/  MOV R68, R54 ;  /* 0x0000003600447202 */ /* 0x000fe40000000f00 */
[----:B------:R-:W-:Y:S02]  /*2de0*/  LOP3.LUT R3, R3, UR26, R52, 0x96, !PT ;  /* 0x0000001a03037c12 */ /* 0x000fe4000f8e9634 */
.L_x_2158:
[----:B------:R-:W-:Y:S05]  /*2df0*/  BSYNC B2 ;  /* 0x0000000000027941 */ /* 0x000fea0003800000 */
.L_x_2157:
        /* <DEDUP_REMOVED lines=13> */
.L_x_2153:
[----:B------:R-:W-:Y:S05]  /*2ed0*/  BSYNC B1 ;  /* 0x0000000000017941 */ /* 0x000fea0003800000 */
.L_x_2151:
        /* <DEDUP_REMOVED lines=8> */
.L_x_2162:
        /* <DEDUP_REMOVED lines=12> */
.L_x_2165:
[----:B------:R-:W-:Y:S02]  /*3020*/  IMAD.MOV.U32 R58, RZ, RZ, R68 ;  /* 0x000000ffff3a7224 */ /* 0x000fe400078e0044 */
.L_x_2166:
[----:B------:R-:W-:Y:S05]  /*3030*/  BSYNC B2 ;  /* 0x0000000000027941 */ /* 0x000fea0003800000 */
.L_x_2164:
        /* <DEDUP_REMOVED lines=16> */
.L_x_2170:
[----:B------:R-:W-:Y:S05]  /*3140*/  BSYNC B3 ;  /* 0x0000000000037941 */ /* 0x000fea0003800000 */
.L_x_2169:
        /* <DEDUP_REMOVED lines=43> */
.L_x_2168:
[----:B------:R-:W-:Y:S05]  /*3400*/  BSYNC B2 ;  /* 0x0000000000027941 */ /* 0x000fea0003800000 */
.L_x_2167:
[----:B------:R-:W0:Y:S01]  /*3410*/  I2F.U32 R53, R58 ;  /* 0x0000003a00357306 */ /* 0x000e220000201000 */
[----:B------:R-:W-:Y:S01]  /*3420*/  HFMA2.MMA R56, -RZ, RZ, 0.1171875, 0 ;  /* 0x2f800000ff387435 */ /* 0x000fe200000001ff */
[----:B-----5:R-:W-:Y:S02]  /*3430*/  PRMT R54, RZ, 0x5410, R51 ;  /* 0x00005410ff367816 */ /* 0x020fe40000000033 */
        /* <DEDUP_REMOVED lines=10> */
.L_x_2163:
[----:B------:R-:W-:Y:S05]  /*34e0*/  BSYNC B1 ;  /* 0x0000000000017941 */ /* 0x000fea0003800000 */
.L_x_2161:
        /* <DEDUP_REMOVED lines=8> */
.L_x_2172:
        /* <DEDUP_REMOVED lines=12> */
.L_x_2175:
[----:B------:R-:W-:Y:S02]  /*3630*/  IMAD.MOV.U32 R86, RZ, RZ, R68 ;  /* 0x000000ffff567224 */ /* 0x000fe400078e0044 */
.L_x_2176:
[----:B------:R-:W-:Y:S05]  /*3640*/  BSYNC B2 ;  /* 0x0000000000027941 */ /* 0x000fea0003800000 */
.L_x_2174:
        /* <DEDUP_REMOVED lines=16> */
.L_x_2180:
[----:B------:R-:W-:Y:S05]  /*3750*/  BSYNC B3 ;  /* 0x0000000000037941 */ /* 0x000fea0003800000 */
.L_x_2179:
        /* <DEDUP_REMOVED lines=43> */
.L_x_2178:
[----:B------:R-:W-:Y:S05]  /*3a10*/  BSYNC B2 ;  /* 0x0000000000027941 */ /* 0x000fea0003800000 */
.L_x_2177:
        /* <DEDUP_REMOVED lines=14> */
.L_x_2173:
[----:B------:R-:W-:Y:S05]  /*3b00*/  BSYNC B1 ;  /* 0x0000000000017941 */ /* 0x000fea0003800000 */
.L_x_2171:
[----:B------:R-:W-:Y:S01]  /*3b10*/  IMAD.MOV.U32 R108, RZ, RZ, 0x10 ;  /* 0x00000010ff6c7424 */ /* 0x000fe200078e00ff */
[----:B------:R-:W-:Y:S01]  /*3b20*/  F2FP.BF16.PACK_AB R55, R58, R59 ;  /* 0x0000003b3a37723e */ /* 0x000fe200000010ff */
[----:B------:R-:W-:Y:S01]  /*3b30*/  BSSY B1, `(.L_x_2181) ;  /* 0x000001f000017945 */ /* 0x000fe20003800000 */
[----:B------:R-:W-:Y:S01]  /*3b40*/  F2FP.BF16.PACK_AB R54, R60, R61 ;  /* 0x0000003d3c36723e */ /* 0x000fe200000010ff */
[-C--:B------:R-:W-:Y:S01]  /*3b50*/  IMAD.WIDE.U32 R94, R111, R108.reuse, c[0x0][0x188] ;  /* 0x000062006f5e7625 */ /* 0x080fe200078e006c */
        /* <DEDUP_REMOVED lines=8> */
[----:B0-----:R-:W-:Y:S02]  /*3be0*/  SHF.L.U32 R53, R85, 0x10, RZ ;  /* 0x0000001055357819 */ /* 0x001fe400000006ff */
[----:B------:R-:W-:Y:S02]  /*3bf0*/  LOP3.LUT R52, R86, 0xffff, RZ, 0xc0, !PT ;  /* 0x0000ffff56347812 */ /* 0x000fe400078ec0ff */
[----:B------:R-:W-:Y:S02]  /*3c00*/  LOP3.LUT R55, R53, 0xff0000, RZ, 0xc0, !PT ;  /* 0x00ff000035377812 */ /* 0x000fe400078ec0ff */
[----:B------:R-:W-:Y:S02]  /*3c10*/  PRMT R53, R84, 0x7104, RZ ;  /* 0x0000710454357816 */ /* 0x000fe400000000ff */
[----:B------:R-:W-:Y:S02]  /*3c20*/  PRMT R98, R55, 0x4210, R52 ;  /* 0x0000421037627816 */ /* 0x000fe40000000034 */
[----:B------:R-:W-:-:S02]  /*3c30*/  LOP3.LUT R94, R82, 0xff, RZ, 0xc0, !PT ;  /* 0x000000ff525e7812 */ /* 0x000fc400078ec0ff */
[----:B------:R-:W-:Y:S02]  /*3c40*/  LOP3.LUT R54, R81, 0xff, RZ, 0xc0, !PT ;  /* 0x000000ff51367812 */ /* 0x000fe400078ec0ff */
[----:B------:R-:W-:Y:S01]  /*3c50*/  LOP3.LUT R52, R80, 0xff, RZ, 0xc0, !PT ;  /* 0x000000ff50347812 */ /* 0x000fe200078ec0ff */
[----:B------:R-:W-:Y:S01]  /*3c60*/  IMAD.WIDE.U32 R94, R94, 0x1000000, RZ ;  /* 0x010000005e5e7825 */ /* 0x000fe200078e00ff */
[----:B------:R-:W-:-:S03]  /*3c70*/  LOP3.LUT R98, R98, 0xff00, R53, 0xf8, !PT ;  /* 0x0000ff0062627812 */ /* 0x000fc600078ef835 */
[----:B------:R-:W-:Y:S01]  /*3c80*/  IMAD.WIDE.U32 R54, R54, 0x10000, RZ ;  /* 0x0001000036367825 */ /* 0x000fe200078e00ff */
[----:B------:R-:W-:-:S03]  /*3c90*/  LOP3.LUT R99, R98, 0xff, R83, 0xf8, !PT ;  /* 0x000000ff62637812 */ /* 0x000fc600078ef853 */
[----:B------:R-:W-:Y:S01]  /*3ca0*/  IMAD.WIDE.U32 R52, R52, 0x100, RZ ;  /* 0x0000010034347825 */ /* 0x000fe200078e00ff */
[----:B------:R-:W-:-:S03]  /*3cb0*/  LOP3.LUT R55, R55, R99, R95, 0xfe, !PT ;  /* 0x0000006337377212 */ /* 0x000fc600078efe5f */
[----:B------:R-:W-:Y:S01]  /*3cc0*/  IMAD.MOV.U32 R98, RZ, RZ, 0x8 ;  /* 0x00000008ff627424 */ /* 0x000fe200078e00ff */
[----:B------:R-:W-:Y:S02]  /*3cd0*/  LOP3.LUT R97, R52, R94, R54, 0xfe, !PT ;  /* 0x0000005e34617212 */ /* 0x000fe400078efe36 */
[----:B------:R-:W-:Y:S01]  /*3ce0*/  LOP3.LUT R53, R55, R53, RZ, 0xfc, !PT ;  /* 0x0000003537357212 */ /* 0x000fe200078efcff */
[----:B------:R-:W-:Y:S01]  /*3cf0*/  IMAD.WIDE.U32 R54, R107, R98, c[0x0][0x190] ;  /* 0x000064006b367625 */ /* 0x000fe200078e0062 */
[----:B------:R-:W-:-:S05]  /*3d00*/  LOP3.LUT R52, R97, 0xff, R78, 0xf8, !PT ;  /* 0x000000ff61347812 */ /* 0x000fca00078ef84e */
[----:B------:R0:W-:Y:S02]  /*3d10*/  STG.E.64 [R54.64], R52 ;  /* 0x0000003436007986 */ /* 0x0001e4000c101b06 */
.L_x_2182:
[----:B------:R-:W-:Y:S05]  /*3d20*/  BSYNC B1 ;  /* 0x0000000000017941 */ /* 0x000fea0003800000 */
.L_x_2181:
[----:B-----5:R1:W5:Y:S04]  /*3d30*/  @P1 LDG.E.128 R48, [R92.64] ;  /* 0x000000065c301981 */ /* 0x020368000c1e1d00 */
[----:B------:R1:W5:Y:S01]  /*3d40*/  @P0 LDG.E.128 R44, [R56.64] ;  /* 0x00000006382c0981 */ /* 0x000362000c1e1d00 */
[----:B------:R-:W-:Y:S01]  /*3d50*/  BSSY B1, `(.L_x_2183) ;  /* 0x0000061000017945 */ /* 0x000fe20003800000 */
[----:B------:R-:W-:Y:S05]  /*3d60*/  @P2 BRA `(.L_x_2184) ;  /* 0x0000006000002947 */ /* 0x000fea0003800000 */
[----:B------:R-:W-:Y:S02]  /*3d70*/  IMAD.MOV.U32 R99, RZ, RZ, RZ ;  /* 0x000000ffff637224 */ /* 0x000fe400078e00ff */
[----:B0-----:R-:W-:Y:S01]  /*3d80*/  IMAD.MOV.U32 R52, RZ, RZ, R96 ;  /* 0x000000ffff347224 */ /* 0x001fe200078e0060 */
[----:B------:R-:W-:Y:S05]  /*3d90*/  @!P0 BRA `(.L_x_2185) ;  /* 0x000005c000008947 */ /* 0x000fea0003800000 */
[----:B------:R-:W-:Y:S01]  /*3da0*/  IMAD.MOV.U32 R52, RZ, RZ, R96 ;  /* 0x000000ffff347224 */ /* 0x000fe200078e0060 */
[----:B-----5:R-:W-:Y:S01]  /*3db0*/  PRMT R99, RZ, 0x5410, R44 ;  /* 0x00005410ff637816 */ /* 0x020fe2000000002c */
[----:B------:R-:W-:Y:S05]  /*3dc0*/  BRA `(.L_x_2185) ;  /* 0x0000059000007947 */ /* 0x000fea0003800000 */
.L_x_2184:
[C---:B------:R-:W-:Y:S01]  /*3dd0*/  ISETP.NE.AND P3, PT, R96.reuse, 0x1, PT ;  /* 0x000000016000780c */ /* 0x040fe20003f65270 */
[----:B------:R-:W-:Y:S01]  /*3de0*/  BSSY B2, `(.L_x_2186) ;  /* 0x000000c000027945 */ /* 0x000fe20003800000 */
[----:B0-----:R-:W-:-:S11]  /*3df0*/  IADD3 R52, R96, 0x1, RZ ;  /* 0x0000000160347810 */ /* 0x001fd60007ffe0ff */
        /* <DEDUP_REMOVED lines=9> */
.L_x_2187:
[----:B------:R-:W-:Y:S02]  /*3e90*/  IMAD.MOV.U32 R78, RZ, RZ, R68 ;  /* 0x000000ffff4e7224 */ /* 0x000fe400078e0044 */
.L_x_2188:
[----:B------:R-:W-:Y:S05]  /*3ea0*/  BSYNC B2 ;  /* 0x0000000000027941 */ /* 0x000fea0003800000 */
.L_x_2186:
        /* <DEDUP_REMOVED lines=16> */
.L_x_2192:
[----:B------:R-:W-:Y:S05]  /*3fb0*/  BSYNC B3 ;  /* 0x0000000000037941 */ /* 0x000fea0003800000 */
.L_x_2191:
[----:B------:R-:W-:Y:S01]  /*3fc0*/  IMAD.HI.U32 R2, R69, -0x326172a9, RZ ;  /* 0xcd9e8d5745027827 */ /* 0x000fe200078e00ff */
[----:B------:R-:W-:-:S03]  /*3fd0*/  LOP3.LUT R3, R3, UR5, R72, 0x96, !PT ;  /* 0x0000000503037c12 */ /* 0x000fc6000f8e9648 */
[----:B------:R-:W-:Y:S01]  /*3fe0*/  IMAD R53, R69, -0x326172a9, RZ ;  /* 0xcd9e8d5745357824 */ /* 0x000fe200078e02ff */
[----:B------:R-:W-:Y:S01]  /*3ff0*/  LOP3.LUT R54, R2, UR4, R71, 0x96, !PT ;  /* 0x0000000402367c12 */ /* 0x000fe2000f8e9647 */
[----:B------:R-:W-:-:S04]  /*4000*/  IMAD.WIDE.U32 R2, R3, -0x326172a9, RZ ;  /* 0xcd9e8d5703027825 */ /* 0x000fc800078e00ff */
[----:B-1----:R-:W-:Y:S01]  /*4010*/  IMAD R57, R70, -0x2daee0ad, RZ ;  /* 0xd2511f5346397824 */ /* 0x002fe200078e02ff */
        /* <DEDUP_REMOVED lines=37> */
.L_x_2190:
[----:B------:R-:W-:Y:S05]  /*4270*/  BSYNC B2 ;  /* 0x0000000000027941 */ /* 0x000fea0003800000 */
.L_x_2189:
        /* <DEDUP_REMOVED lines=11> */
[----:B------:R-:W-:Y:S02]  /*4330*/  @P0 PRMT R54, RZ, 0x5410, R44 ;  /* 0x00005410ff360816 */ /* 0x000fe4000000002c */
[----:B------:R-:W-:-:S03]  /*4340*/  PRMT R78, R53, 0x7610, R78 ;  /* 0x00007610354e7816 */ /* 0x000fc6000000004e */
[----:B------:R-:W-:Y:S02]  /*4350*/  @P0 FADD.FTZ R99, R54, R99 ;  /* 0x0000006336630221 */ /* 0x000fe40000010000 */
.L_x_2185:
[----:B------:R-:W-:Y:S05]  /*4360*/  BSYNC B1 ;  /* 0x0000000000017941 */ /* 0x000fea0003800000 */
.L_x_2183:
        /* <DEDUP_REMOVED lines=8> */
.L_x_2194:
        /* <DEDUP_REMOVED lines=12> */
.L_x_2197:
[----:B------:R-:W-:Y:S02]  /*44b0*/  IMAD.MOV.U32 R80, RZ, RZ, R68 ;  /* 0x000000ffff507224 */ /* 0x000fe400078e0044 */
.L_x_2198:
[----:B------:R-:W-:Y:S05]  /*44c0*/  BSYNC B2 ;  /* 0x0000000000027941 */ /* 0x000fea0003800000 */
.L_x_2196:
        /* <DEDUP_REMOVED lines=16> */
.L_x_2202:
[----:B------:R-:W-:Y:S05]  /*45d0*/  BSYNC B3 ;  /* 0x0000000000037941 */ /* 0x000fea0003800000 */
.L_x_2201:
        /* <DEDUP_REMOVED lines=43> */
.L_x_2200:
[----:B------:R-:W-:Y:S05]  /*4890*/  BSYNC B2 ;  /* 0x0000000000027941 */ /* 0x000fea0003800000 */
.L_x_2199:
        /* <DEDUP_REMOVED lines=14> */
.L_x_2195:
[----:B------:R-:W-:Y:S05]  /*4980*/  BSYNC B1 ;  /* 0x0000000000017941 */ /* 0x000fea0003800000 */
.L_x_2193:
        /* <DEDUP_REMOVED lines=8> */
.L_x_2204:
        /* <DEDUP_REMOVED lines=12> */
.L_x_2207:
[----:B------:R-:W-:Y:S02]  /*4ad0*/  IMAD.MOV.U32 R81, RZ, RZ, R68 ;  /* 0x000000ffff517224 */ /* 0x000fe400078e0044 */
.L_x_2208:
[----:B------:R-:W-:Y:S05]  /*4ae0*/  BSYNC B2 ;  /* 0x0000000000027941 */ /* 0x000fea0003800000 */
.L_x_2206:
        /* <DEDUP_REMOVED lines=16> */
.L_x_2212:
[----:B------:R-:W-:Y:S05]  /*4bf0*/  BSYNC B3 ;  /* 0x0000000000037941 */ /* 0x000fea0003800000 */
.L_x_2211:
        /* <DEDUP_REMOVED lines=43> */
.L_x_2210:
[----:B------:R-:W-:Y:S05]  /*4eb0*/  BSYNC B2 ;  /* 0x0000000000027941 */ /* 0x000fea0003800000 */
.L_x_2209:
        /* <DEDUP_REMOVED lines=14> */
.L_x_2205:
[----:B------:R-:W-:Y:S05]  /*4fa0*/  BSYNC B1 ;  /* 0x0000000000017941 */ /* 0x000fea0003800000 */
.L_x_2203:
        /* <DEDUP_REMOVED lines=8> */
.L_x_2214:
        /* <DEDUP_REMOVED lines=12> */
.L_x_2217:
[----:B------:R-:W-:Y:S02]  /*50f0*/  IMAD.MOV.U32 R82, RZ, RZ, R68 ;  /* 0x000000ffff527224 */ /* 0x000fe400078e0044 */
.L_x_2218:
[----:B------:R-:W-:Y:S05]  /*5100*/  BSYNC B2 ;  /* 0x0000000000027941 */ /* 0x000fea0003800000 */
.L_x_2216:
        /* <DEDUP_REMOVED lines=16> */
.L_x_2222:
[----:B------:R-:W-:Y:S05]  /*5210*/  BSYNC B3 ;  /* 0x0000000000037941 */ /* 0x000fea0003800000 */
.L_x_2221:
        /* <DEDUP_REMOVED lines=43> */
.L_x_2220:
[----:B------:R-:W-:Y:S05]  /*54d0*/  BSYNC B2 ;  /* 0x0000000000027941 */ /* 0x000fea0003800000 */
.L_x_2219:
        /* <DEDUP_REMOVED lines=14> */
.L_x_2215:
[----:B------:R-:W-:Y:S05]  /*55c0*/  BSYNC B1 ;  /* 0x0000000000017941 */ /* 0x000fea0003800000 */
.L_x_2213:
        /* <DEDUP_REMOVED lines=8> */
.L_x_2224:
        /* <DEDUP_REMOVED lines=12> */
.L_x_2227:
[----:B------:R-:W-:Y:S02]  /*5710*/  MOV R83, R68 ;  /* 0x0000004400537202 */ /* 0x000fe40000000f00 */
.L_x_2228:
[----:B------:R-:W-:Y:S05]  /*5720*/  BSYNC B2 ;  /* 0x0000000000027941 */ /* 0x000fea0003800000 */
.L_x_2226:
        /* <DEDUP_REMOVED lines=16> */
.L_x_2232:
[----:B------:R-:W-:Y:S05]  /*5830*/  BSYNC B3 ;  /* 0x0000000000037941 */ /* 0x000fea0003800000 */
.L_x_2231:
        /* <DEDUP_REMOVED lines=42> */
[----:B------:R-:W-:-:S06]  /*5ae0*/  HFMA2.MMA R52, -RZ, RZ, 0, 0 ;  /* 0x00000000ff347435 */ /* 0x000fcc00000001ff */
.L_x_2230:
[----:B------:R-:W-:Y:S05]  /*5af0*/  BSYNC B2 ;  /* 0x0000000000027941 */ /* 0x000fea0003800000 */
.L_x_2229:
        /* <DEDUP_REMOVED lines=14> */
.L_x_2225:
[----:B------:R-:W-:Y:S05]  /*5be0*/  BSYNC B1 ;  /* 0x0000000000017941 */ /* 0x000fea0003800000 */
.L_x_2223:
        /* <DEDUP_REMOVED lines=8> */
.L_x_2234:
        /* <DEDUP_REMOVED lines=12> */
.L_x_2237:
[----:B------:R-:W-:Y:S02]  /*5d30*/  IMAD.MOV.U32 R84, RZ, RZ, R68 ;  /* 0x000000ffff547224 */ /* 0x000fe400078e0044 */
.L_x_2238:
[----:B------:R-:W-:Y:S05]  /*5d40*/  BSYNC B2 ;  /* 0x0000000000027941 */ /* 0x000fea0003800000 */
.L_x_2236:
        /* <DEDUP_REMOVED lines=16> */
.L_x_2242:
[----:B------:R-:W-:Y:S05]  /*5e50*/  BSYNC B3 ;  /* 0x0000000000037941 */ /* 0x000fea0003800000 */
.L_x_2241:
        /* <DEDUP_REMOVED lines=43> */
.L_x_2240:
[----:B------:R-:W-:Y:S05]  /*6110*/  BSYNC B2 ;  /* 0x0000000000027941 */ /* 0x000fea0003800000 */
.L_x_2239:
        /* <DEDUP_REMOVED lines=14> */
.L_x_2235:
[----:B------:R-:W-:Y:S05]  /*6200*/  BSYNC B1 ;  /* 0x0000000000017941 */ /* 0x000fea0003800000 */
.L_x_2233:
        /* <DEDUP_REMOVED lines=8> */
.L_x_2244:
        /* <DEDUP_REMOVED lines=12> */
.L_x_2247:
[----:B------:R-:W-:Y:S02]  /*6350*/  IMAD.MOV.U32 R85, RZ, RZ, R68 ;  /* 0x000000ffff557224 */ /* 0x000fe400078e0044 */
.L_x_2248:
[----:B------:R-:W-:Y:S05]  /*6360*/  BSYNC B2 ;  /* 0x0000000000027941 */ /* 0x000fea0003800000 */
.L_x_2246:
        /* <DEDUP_REMOVED lines=16> */
.L_x_2252:
[----:B------:R-:W-:Y:S05]  /*6470*/  BSYNC B3 ;  /* 0x0000000000037941 */ /* 0x000fea0003800000 */
.L_x_2251:
        /* <DEDUP_REMOVED lines=40> */
[----:B------:R-:W-:Y:S02]  /*6700*/  MOV R68, R54 ;  /* 0x0000003600447202 */ /* 0x000fe40000000f00 */
[----:B------:R-:W-:Y:S01]  /*6710*/  LOP3.LUT R3, R3, UR26, R52, 0x96, !PT ;  /* 0x0000001a03037c12 */ /* 0x000fe2000f8e9634 */
[----:B------:R-:W-:Y:S02]  /*6720*/  IMAD.MOV.U32 R52, RZ, RZ, RZ ;  /* 0x000000ffff347224 */ /* 0x000fe400078e00ff */
.L_x_2250:
[----:B------:R-:W-:Y:S05]  /*6730*/  BSYNC B2 ;  /* 0x0000000000027941 */ /* 0x000fea0003800000 */
.L_x_2249:
        /* <DEDUP_REMOVED lines=8> */
[----:B-1----:R-:W-:Y:S02]  /*67c0*/  FSEL R93, R55, RZ, !P3 ;  /* 0x000000ff375d7208 */ /* 0x002fe40005800000 */
[----:B------:R-:W-:-:S03]  /*67d0*/  SEL R53, RZ, 0x1, P3 ;  /* 0x00000001ff357807 */ /* 0x000fc60001800000 */
[----:B------:R-:W-:Y:S01]  /*67e0*/  FMUL.FTZ R93, R93, R54 ;  /* 0x000000365d5d7220 */ /* 0x000fe20000410000 */
[----:B------:R-:W-:Y:S02]  /*67f0*/  @P0 PRMT R54, RZ, 0x5410, R47 ;  /* 0x00005410ff360816 */ /* 0x000fe4000000002f */
[----:B------:R-:W-:-:S03]  /*6800*/  PRMT R85, R53, 0x7610, R85 ;  /* 0x0000761035557816 */ /* 0x000fc60000000055 */
[----:B------:R-:W-:Y:S02]  /*6810*/  @P0 FADD.FTZ R93, R54, R93 ;  /* 0x0000005d365d0221 */ /* 0x000fe40000010000 */
.L_x_2245:
[----:B------:R-:W-:Y:S05]  /*6820*/  BSYNC B1 ;  /* 0x0000000000017941 */ /* 0x000fea0003800000 */
.L_x_2243:
        /* <DEDUP_REMOVED lines=8> */
.L_x_2254:
        /* <DEDUP_REMOVED lines=12> */
.L_x_2257:
[----:B------:R-:W-:Y:S02]  /*6970*/  IMAD.MOV.U32 R86, RZ, RZ, R68 ;  /* 0x000000ffff567224 */ /* 0x000fe400078e0044 */
.L_x_2258:
[----:B------:R-:W-:Y:S05]  /*6980*/  BSYNC B2 ;  /* 0x0000000000027941 */ /* 0x000fea0003800000 */
.L_x_2256:
        /* <DEDUP_REMOVED lines=16> */
.L_x_2262:
[----:B------:R-:W-:Y:S05]  /*6a90*/  BSYNC B3 ;  /* 0x0000000000037941 */ /* 0x000fea0003800000 */
.L_x_2261:
        /* <DEDUP_REMOVED lines=43> */
.L_x_2260:
[----:B------:R-:W-:Y:S05]  /*6d50*/  BSYNC B2 ;  /* 0x0000000000027941 */ /* 0x000fea0003800000 */
.L_x_2259:
        /* <DEDUP_REMOVED lines=14> */
.L_x_2255:
[----:B------:R-:W-:Y:S05]  /*6e40*/  BSYNC B1 ;  /* 0x0000000000017941 */ /* 0x000fea0003800000 */
.L_x_2253:
        /* <DEDUP_REMOVED lines=32> */
.L_x_2264:
[----:B------:R-:W-:Y:S05]  /*7050*/  BSYNC B1 ;  /* 0x0000000000017941 */ /* 0x000fea0003800000 */
.L_x_2263:
        /* <DEDUP_REMOVED lines=10> */
.L_x_2266:
        /* <DEDUP_REMOVED lines=12> */
.L_x_2269:
[----:B------:R-:W-:Y:S02]  /*71c0*/  IMAD.MOV.U32 R78, RZ, RZ, R68 ;  /* 0x000000ffff4e7224 */ /* 0x000fe400078e0044 */
.L_x_2270:
[----:B------:R-:W-:Y:S05]  /*71d0*/  BSYNC B2 ;  /* 0x0000000000027941 */ /* 0x000fea0003800000 */
.L_x_2268:
        /* <DEDUP_REMOVED lines=16> */
.L_x_2274:
[----:B------:R-:W-:Y:S05]  /*72e0*/  BSYNC B3 ;  /* 0x0000000000037941 */ /* 0x000fea0003800000 */
.L_x_2273:
        /* <DEDUP_REMOVED lines=43> */
.L_x_2272:
[----:B------:R-:W-:Y:S05]  /*75a0*/  BSYNC B2 ;  /* 0x0000000000027941 */ /* 0x000fea0003800000 */
.L_x_2271:
        /* <DEDUP_REMOVED lines=14> */
.L_x_2267:
[----:B------:R-:W-:Y:S05]  /*7690*/  BSYNC B1 ;  /* 0x0000000000017941 */ /* 0x000fea0003800000 */
.L_x_2265:
        /* <DEDUP_REMOVED lines=8> */
.L_x_2276:
        /* <DEDUP_REMOVED lines=12> */
.L_x_2279:
[----:B------:R-:W-:Y:S02]  /*77e0*/  IMAD.MOV.U32 R80, RZ, RZ, R68 ;  /* 0x000000ffff507224 */ /* 0x000fe400078e0044 */
.L_x_2280:
[----:B------:R-:W-:Y:S05]  /*77f0*/  BSYNC B2 ;  /* 0x0000000000027941 */ /* 0x000fea0003800000 */
.L_x_2278:
        /* <DEDUP_REMOVED lines=16> */
.L_x_2284:
[----:B------:R-:W-:Y:S05]  /*7900*/  BSYNC B3 ;  /* 0x0000000000037941 */ /* 0x000fea0003800000 */
.L_x_2283:
        /* <DEDUP_REMOVED lines=43> */
.L_x_2282:
[----:B------:R-:W-:Y:S05]  /*7bc0*/  BSYNC B2 ;  /* 0x0000000000027941 */ /* 0x000fea0003800000 */
.L_x_2281:
        /* <DEDUP_REMOVED lines=14> */
.L_x_2277:
[----:B------:R-:W-:Y:S05]  /*7cb0*/  BSYNC B1 ;  /* 0x0000000000017941 */ /* 0x000fea0003800000 */
.L_x_2275:
        /* <DEDUP_REMOVED lines=8> */
.L_x_2286:
        /* <DEDUP_REMOVED lines=12> */
.L_x_2289:
[----:B------:R-:W-:Y:S02]  /*7e00*/  MOV R81, R68 ;  /* 0x0000004400517202 */ /* 0x000fe40000000f00 */
.L_x_2290:
[----:B------:R-:W-:Y:S05]  /*7e10*/  BSYNC B2 ;  /* 0x0000000000027941 */ /* 0x000fea0003800000 */
.L_x_2288:
        /* <DEDUP_REMOVED lines=16> */
.L_x_2294:
[----:B------:R-:W-:Y:S05]  /*7f20*/  BSYNC B3 ;  /* 0x0000000000037941 */ /* 0x000fea0003800000 */
.L_x_2293:
        /* <DEDUP_REMOVED lines=43> */
.L_x_2292:
[----:B------:R-:W-:Y:S05]  /*81e0*/  BSYNC B2 ;  /* 0x0000000000027941 */ /* 0x000fea0003800000 */
.L_x_2291:
        /* <DEDUP_REMOVED lines=14> */
.L_x_2287:
[----:B------:R-:W-:Y:S05]  /*82d0*/  BSYNC B1 ;  /* 0x0000000000017941 */ /* 0x000fea0003800000 */
.L_x_2285:
        /* <DEDUP_REMOVED lines=8> */
.L_x_2296:
        /* <DEDUP_REMOVED lines=12> */
.L_x_2299:
[----:B------:R-:W-:Y:S02]  /*8420*/  IMAD.MOV.U32 R82, RZ, RZ, R68 ;  /* 0x000000ffff527224 */ /* 0x000fe400078e0044 */
.L_x_2300:
[----:B------:R-:W-:Y:S05]  /*8430*/  BSYNC B2 ;  /* 0x0000000000027941 */ /* 0x000fea0003800000 */
.L_x_2298:
        /* <DEDUP_REMOVED lines=16> */
.L_x_2304:
[----:B------:R-:W-:Y:S05]  /*8540*/  BSYNC B3 ;  /* 0x0000000000037941 */ /* 0x000fea0003800000 */
.L_x_2303:
        /* <DEDUP_REMOVED lines=43> */
.L_x_2302:
[----:B------:R-:W-:Y:S05]  /*8800*/  BSYNC B2 ;  /* 0x0000000000027941 */ /* 0x000fea0003800000 */
.L_x_2301:
        /* <DEDUP_REMOVED lines=14> */
.L_x_2297:
[----:B------:R-:W-:Y:S05]  /*88f0*/  BSYNC B1 ;  /* 0x0000000000017941 */ /* 0x000fea0003800000 */
.L_x_2295:
        /* <DEDUP_REMOVED lines=8> */
.L_x_2306:
        /* <DEDUP_REMOVED lines=12> */
.L_x_2309:
[----:B------:R-:W-:Y:S02]  /*8a40*/  IMAD.MOV.U32 R83, RZ, RZ, R68 ;  /* 0x000000ffff537224 */ /* 0x000fe400078e0044 */
.L_x_2310:
[----:B------:R-:W-:Y:S05]  /*8a50*/  BSYNC B2 ;  /* 0x0000000000027941 */ /* 0x000fea0003800000 */
.L_x_2308:
        /* <DEDUP_REMOVED lines=16> */
.L_x_2314:
[----:B------:R-:W-:Y:S05]  /*8b60*/  BSYNC B3 ;  /* 0x0000000000037941 */ /* 0x000fea0003800000 */
.L_x_2313:
        /* <DEDUP_REMOVED lines=43> */
.L_x_2312:
[----:B------:R-:W-:Y:S05]  /*8e20*/  BSYNC B2 ;  /* 0x0000000000027941 */ /* 0x000fea0003800000 */
.L_x_2311:
        /* <DEDUP_REMOVED lines=14> */
.L_x_2307:
[----:B------:R-:W-:Y:S05]  /*8f10*/  BSYNC B1 ;  /* 0x0000000000017941 */ /* 0x000fea0003800000 */
.L_x_2305:
        /* <DEDUP_REMOVED lines=8> */
.L_x_2316:
        /* <DEDUP_REMOVED lines=12> */
.L_x_2319:
[----:B------:R-:W-:Y:S02]  /*9060*/  IMAD.MOV.U32 R84, RZ, RZ, R68 ;  /* 0x000000ffff547224 */ /* 0x000fe400078e0044 */
.L_x_2320:
[----:B------:R-:W-:Y:S05]  /*9070*/  BSYNC B2 ;  /* 0x0000000000027941 */ /* 0x000fea0003800000 */
.L_x_2318:
        /* <DEDUP_REMOVED lines=16> */
.L_x_2324:
[----:B------:R-:W-:Y:S05]  /*9180*/  BSYNC B3 ;  /* 0x0000000000037941 */ /* 0x000fea0003800000 */
.L_x_2323:
        /* <DEDUP_REMOVED lines=43> */
.L_x_2322:
[----:B------:R-:W-:Y:S05]  /*9440*/  BSYNC B2 ;  /* 0x0000000000027941 */ /* 0x000fea0003800000 */
.L_x_2321:
        /* <DEDUP_REMOVED lines=14> */
.L_x_2317:
[----:B------:R-:W-:Y:S05]  /*9530*/  BSYNC B1 ;  /* 0x0000000000017941 */ /* 0x000fea0003800000 */
.L_x_2315:
        /* <DEDUP_REMOVED lines=8> */
.L_x_2326:
        /* <DEDUP_REMOVED lines=12> */
.L_x_2329:
[----:B------:R-:W-:Y:S02]  /*9680*/  IMAD.MOV.U32 R85, RZ, RZ, R68 ;  /* 0x000000ffff557224 */ /* 0x000fe400078e0044 */
.L_x_2330:
[----:B------:R-:W-:Y:S05]  /*9690*/  BSYNC B2 ;  /* 0x0000000000027941 */ /* 0x000fea0003800000 */
.L_x_2328:
        /* <DEDUP_REMOVED lines=16> */
.L_x_2334:
[----:B------:R-:W-:Y:S05]  /*97a0*/  BSYNC B3 ;  /* 0x0000000000037941 */ /* 0x000fea0003800000 */
.L_x_2333:
        /* <DEDUP_REMOVED lines=43> */
.L_x_2332:
[----:B------:R-:W-:Y:S05]  /*9a60*/  BSYNC B2 ;  /* 0x0000000000027941 */ /* 0x000fea0003800000 */
.L_x_2331:
        /* <DEDUP_REMOVED lines=8> */
[----:B------:R-:W-:Y:S02]  /*9af0*/  PRMT R55, RZ, 0x5410, R23 ;  /* 0x00005410ff377816 */ /* 0x000fe40000000017 */
[----:B------:R-:W-:-:S03]  /*9b00*/  SEL R53, RZ, 0x1, P3 ;  /* 0x00000001ff357807 */ /* 0x000fc60001800000 */
[----:B------:R-:W-:Y:S01]  /*9b10*/  FMUL.FTZ R100, R100, R55 ;  /* 0x0000003764647220 */ /* 0x000fe20000410000 */
[----:B------:R-:W-:Y:S02]  /*9b20*/  @P0 PRMT R55, RZ, 0x5410, R47 ;  /* 0x00005410ff370816 */ /* 0x000fe4000000002f */
[----:B------:R-:W-:-:S03]  /*9b30*/  PRMT R85, R53, 0x7610, R85 ;  /* 0x0000761035557816 */ /* 0x000fc60000000055 */
[----:B------:R-:W-:Y:S02]  /*9b40*/  @P0 FADD.FTZ R100, R55, R100 ;  /* 0x0000006437640221 */ /* 0x000fe40000010000 */
.L_x_2327:
[----:B------:R-:W-:Y:S05]  /*9b50*/  BSYNC B1 ;  /* 0x0000000000017941 */ /* 0x000fea0003800000 */
.L_x_2325:
        /* <DEDUP_REMOVED lines=8> */
.L_x_2336:
        /* <DEDUP_REMOVED lines=12> */
.L_x_2339:
[----:B------:R-:W-:Y:S02]  /*9ca0*/  MOV R86, R68 ;  /* 0x0000004400567202 */ /* 0x000fe40000000f00 */
.L_x_2340:
[----:B------:R-:W-:Y:S05]  /*9cb0*/  BSYNC B2 ;  /* 0x0000000000027941 */ /* 0x000fea0003800000 */
.L_x_2338:
        /* <DEDUP_REMOVED lines=16> */
.L_x_2344:
[----:B------:R-:W-:Y:S05]  /*9dc0*/  BSYNC B3 ;  /* 0x0000000000037941 */ /* 0x000fea0003800000 */
.L_x_2343:
        /* <DEDUP_REMOVED lines=43> */
.L_x_2342:
[----:B------:R-:W-:Y:S05]  /*a080*/  BSYNC B2 ;  /* 0x0000000000027941 */ /* 0x000fea0003800000 */
.L_x_2341:
        /* <DEDUP_REMOVED lines=14> */
.L_x_2337:
[----:B------:R-:W-:Y:S05]  /*a170*/  BSYNC B1 ;  /* 0x0000000000017941 */ /* 0x000fea0003800000 */
.L_x_2335:
[----:B------:R-:W-:Y:S01]  /*a180*/  FADD.FTZ R53, RZ, R89 ;  /* 0x00000059ff357221 */ /* 0x000fe20000010000 */
[----:B------:R-:W-:Y:S01]  /*a190*/  F2FP.BF16.PACK_AB R55, R109, R100 ;  /* 0x000000646d37723e */ /* 0x000fe200000010ff */
[----:B------:R-:W-:Y:S01]  /*a1a0*/  IMAD.WIDE.U32 R56, R111, R108, c[0x0][0x188] ;  /* 0x000062006f387625 */ /* 0x000fe200078e006c */
[----:B------:R-:W-:Y:S01]  /*a1b0*/  F2FP.BF16.PACK_AB R54, R106, R105 ;  /* 0x000000696a36723e */ /* 0x000fe200000010ff */
[----:B------:R-:W-:Y:S01]  /*a1c0*/  BSSY B1, `(.L_x_2345) ;  /* 0x0000030000017945 */ /* 0x000fe20003800000 */
[----:B------:R-:W-:Y:S01]  /*a1d0*/  ISETP.NE.AND P2, PT, R66, RZ, PT ;  /* 0x000000ff4200720c */ /* 0x000fe20003f45270 */
        /* <DEDUP_REMOVED lines=27> */
[----:B------:R-:W-:Y:S02]  /*a390*/  LOP3.LUT R52, R86, 0xffff, RZ, 0xc0, !PT ;  /* 0x0000ffff56347812 */ /* 0x000fe400078ec0ff */
        /* <DEDUP_REMOVED lines=18> */
.L_x_2346:
[----:B------:R-:W-:Y:S05]  /*a4c0*/  BSYNC B1 ;  /* 0x0000000000017941 */ /* 0x000fea0003800000 */
.L_x_2345:
[----:B0-----:R-:W-:Y:S01]  /*a4d0*/  FADD.FTZ R57, R108, R109 ;  /* 0x0000006d6c397221 */ /* 0x001fe20000010000 */
[----:B------:R-:W-:Y:S05]  /*a4e0*/  BRA.DIV ~URZ, `(.L_x_2347) ;  /* 0x00000d927f007947 */ /* 0x000fea000b800000 */
[----:B------:R0:W1:Y:S02]  /*a4f0*/  SHFL.BFLY PT, R52, R57, 0x1, 0x1f ;  /* 0x0c201f0039347f89 */ /* 0x00006400000e0000 */
.L_x_2353:
        /* <DEDUP_REMOVED lines=68> */
.L_x_2354:
        /* <DEDUP_REMOVED lines=12> */
[----:B------:R-:W0:Y:S01]  /*aa00*/  MUFU.RSQ R57, R57 ;  /* 0x0000003900397308 */ /* 0x000e220000001400 */
[----:B------:R-:W-:-:S03]  /*aa10*/  ISETP.GE.AND P1, PT, R91, 0x1, PT ;  /* 0x000000015b00780c */ /* 0x000fc60003f26270 */
[----:B------:R1:W-:Y:S04]  /*aa20*/  @!P2 STG.E [R52.64], R107 ;  /* 0x0000006b3400a986 */ /* 0x0003e8000c101906 */
[----:B0-----:R1:W-:Y:S06]  /*aa30*/  @!P2 STG.E [R54.64], R57 ;  /* 0x000000393600a986 */ /* 0x0013ec000c101906 */
[----:B------:R-:W-:Y:S05]  /*aa40*/  @!P1 BRA `(.L_x_2350) ;  /* 0x000007b000009947 */ /* 0x000fea0003800000 */
[----:B-1----:R-:W-:-:S05]  /*aa50*/  FSEL R107, R107, RZ, !P0 ;  /* 0x000000ff6b6b7208 */ /* 0x002fca0004000000 */
        /* <DEDUP_REMOVED lines=48> */
[----:B------:R-:W-:-:S05]  /*ad60*/  PRMT R57, RZ, 0x5410, R43 ;  /* 0x00005410ff397816 */ /* 0x000fca000000002b */
[----:B------:R-:W-:Y:S01]  /*ad70*/  FFMA.FTZ R57, R101, R57, R14 ;  /* 0x0000003965397223 */ /* 0x000fe2000001000e */
[----:B------:R-:W-:-:S05]  /*ad80*/  PRMT R101, RZ, 0x7610, R43 ;  /* 0x00007610ff657816 */ /* 0x000fca000000002b */
[----:B------:R-:W-:Y:S01]  /*ad90*/  FFMA.FTZ R92, R92, R101, R13 ;  /* 0x000000655c5c7223 */ /* 0x000fe2000001000d */
[----:B------:R-:W-:Y:S02]  /*ada0*/  IADD3 R101, R91, -0x1, RZ ;  /* 0xffffffff5b657810 */ /* 0x000fe40007ffe0ff */
[----:B------:R-:W-:-:S03]  /*adb0*/  PRMT R91, RZ, 0x5410, R42 ;  /* 0x00005410ff5b7816 */ /* 0x000fc6000000002a */
[----:B------:R-:W-:Y:S02]  /*adc0*/  IMAD R101, R101, c[0x0][0x168], RZ ;  /* 0x00005a0065657a24 */ /* 0x000fe400078e02ff */
[----:B------:R-:W-:Y:S01]  /*add0*/  FFMA.FTZ R91, R97, R91, R16 ;  /* 0x0000005b615b7223 */ /* 0x000fe20000010010 */
[----:B------:R-:W-:Y:S02]  /*ade0*/  PRMT R97, RZ, 0x7610, R42 ;  /* 0x00007610ff617816 */ /* 0x000fe4000000002a */
[----:B------:R-:W-:-:S03]  /*adf0*/  SHF.R.S32.HI R102, RZ, 0x1f, R101 ;  /* 0x0000001fff667819 */ /* 0x000fc60000011465 */
[----:B------:R-:W-:Y:S01]  /*ae00*/  FFMA.FTZ R94, R94, R97, R15 ;  /* 0x000000615e5e7223 */ /* 0x000fe2000001000f */
[----:B------:R-:W-:-:S05]  /*ae10*/  PRMT R97, RZ, 0x5410, R41 ;  /* 0x00005410ff617816 */ /* 0x000fca0000000029 */
[----:B------:R-:W-:Y:S01]  /*ae20*/  FFMA.FTZ R95, R95, R97, R18 ;  /* 0x000000615f5f7223 */ /* 0x000fe20000010012 */
[----:B------:R-:W-:-:S05]  /*ae30*/  PRMT R97, RZ, 0x7610, R41 ;  /* 0x00007610ff617816 */ /* 0x000fca0000000029 */
[----:B------:R-:W-:Y:S01]  /*ae40*/  FFMA.FTZ R98, R98, R97, R17 ;  /* 0x0000006162627223 */ /* 0x000fe20000010011 */
[----:B------:R-:W-:-:S05]  /*ae50*/  PRMT R97, RZ, 0x5410, R40 ;  /* 0x00005410ff617816 */ /* 0x000fca0000000028 */
[----:B------:R-:W-:Y:S01]  /*ae60*/  FFMA.FTZ R97, R63, R97, R64 ;  /* 0x000000613f617223 */ /* 0x000fe20000010040 */
[----:B------:R-:W-:-:S05]  /*ae70*/  PRMT R63, RZ, 0x7610, R40 ;  /* 0x00007610ff3f7816 */ /* 0x000fca0000000028 */
[----:B------:R-:W-:Y:S01]  /*ae80*/  FFMA.FTZ R90, R90, R63, R19 ;  /* 0x0000003f5a5a7223 */ /* 0x000fe20000010013 */
[----:B------:R-:W-:Y:S02]  /*ae90*/  LEA.HI R63, R102, R101, RZ, 0x3 ;  /* 0x00000065663f7211 */ /* 0x000fe400078f18ff */
        /* <DEDUP_REMOVED lines=16> */
[----:B------:R-:W-:Y:S02]  /*afa0*/  PRMT R52, RZ, 0x5410, R35 ;  /* 0x00005410ff347816 */ /* 0x000fe40000000023 */
[----:B------:R-:W-:-:S03]  /*afb0*/  F2FP.BF16.PACK_AB R53, R98, R95 ;  /* 0x0000005f6235723e */ /* 0x000fc600000010ff */
        /* <DEDUP_REMOVED lines=8> */
[----:B------:R-:W-:-:S04]  /*b040*/  PRMT R52, RZ, 0x5410, R33 ;  /* 0x00005410ff347816 */ /* 0x000fc80000000021 */
[----:B------:R-:W-:Y:S01]  /*b050*/  F2FP.BF16.PACK_AB R62, R105, R62 ;  /* 0x0000003e693e723e */ /* 0x000fe200000010ff */
[----:B------:R-:W-:Y:S01]  /*b060*/  FFMA.FTZ R61, R56, R52, R73 ;  /* 0x00000034383d7223 */ /* 0x000fe20000010049 */
[----:B------:R-:W-:Y:S02]  /*b070*/  PRMT R52, RZ, 0x7610, R33 ;  /* 0x00007610ff347816 */ /* 0x000fe40000000021 */
[----:B------:R-:W-:-:S03]  /*b080*/  F2FP.BF16.PACK_AB R56, R102, R101 ;  /* 0x000000656638723e */ /* 0x000fc600000010ff */
[----:B------:R-:W-:Y:S01]  /*b090*/  FFMA.FTZ R104, R59, R52, R74 ;  /* 0x000000343b687223 */ /* 0x000fe2000001004a */
[----:B------:R-:W-:Y:S02]  /*b0a0*/  PRMT R52, RZ, 0x5410, R32 ;  /* 0x00005410ff347816 */ /* 0x000fe40000000020 */
[----:B------:R-:W-:Y:S02]  /*b0b0*/  F2FP.BF16.PACK_AB R59, R100, R99 ;  /* 0x00000063643b723e */ /* 0x000fe400000010ff */
[----:B------:R-:W-:Y:S01]  /*b0c0*/  F2FP.BF16.PACK_AB R61, R104, R61 ;  /* 0x0000003d683d723e */ /* 0x000fe200000010ff */
[----:B------:R-:W-:Y:S01]  /*b0d0*/  FFMA.FTZ R60, R55, R52, R0 ;  /* 0x00000034373c7223 */ /* 0x000fe20000010000 */
[----:B------:R-:W-:Y:S02]  /*b0e0*/  PRMT R52, RZ, 0x7610, R32 ;  /* 0x00007610ff347816 */ /* 0x000fe40000000020 */
[----:B------:R-:W-:Y:S02]  /*b0f0*/  F2FP.BF16.PACK_AB R55, R92, R57 ;  /* 0x000000395c37723e */ /* 0x000fe400000010ff */
[----:B------:R-:W-:Y:S01]  /*b100*/  LEA.HI.SX32 R92, R63, R66, 0x1d ;  /* 0x000000423f5c7211 */ /* 0x000fe200078feaff */
[----:B------:R-:W-:Y:S01]  /*b110*/  FFMA.FTZ R103, R54, R52, R67 ;  /* 0x0000003436677223 */ /* 0x000fe20000010043 */
[----:B------:R-:W-:-:S02]  /*b120*/  F2FP.BF16.PACK_AB R57, R88, R89 ;  /* 0x000000595839723e */ /* 0x000fc400000010ff */
[----:B------:R-:W-:Y:S02]  /*b130*/  F2FP.BF16.PACK_AB R52, R90, R97 ;  /* 0x000000615a34723e */ /* 0x000fe400000010ff */
[----:B------:R-:W-:Y:S02]  /*b140*/  MOV R89, 0x10 ;  /* 0x0000001000597802 */ /* 0x000fe40000000f00 */
[C---:B------:R-:W-:Y:S02]  /*b150*/  IADD3 R90, R92.reuse, 0x20, RZ ;  /* 0x000000205c5a7810 */ /* 0x040fe40007ffe0ff */
[C---:B------:R-:W-:Y:S01]  /*b160*/  IADD3 R88, R92.reuse, 0x40, RZ ;  /* 0x000000405c587810 */ /* 0x040fe20007ffe0ff */
[----:B------:R-:W-:Y:S01]  /*b170*/  IMAD.WIDE.U32 R92, R92, R89, c[0x0][0x208] ;  /* 0x000082005c5c7625 */ /* 0x000fe200078e0059 */
[----:B------:R-:W-:Y:S02]  /*b180*/  F2FP.BF16.PACK_AB R54, R94, R91 ;  /* 0x0000005b5e36723e */ /* 0x000fe400000010ff */
[----:B------:R-:W-:Y:S01]  /*b190*/  F2FP.BF16.PACK_AB R63, R107, R106 ;  /* 0x0000006a6b3f723e */ /* 0x000fe200000010ff */
[-C--:B------:R-:W-:Y:S01]  /*b1a0*/  IMAD.WIDE.U32 R90, R90, R89.reuse, c[0x0][0x208] ;  /* 0x000082005a5a7625 */ /* 0x080fe200078e0059 */
[----:B------:R-:W-:Y:S01]  /*b1b0*/  F2FP.BF16.PACK_AB R60, R103, R60 ;  /* 0x0000003c673c723e */ /* 0x000fe200000010ff */
[----:B------:R0:W-:Y:S02]  /*b1c0*/  STG.E.128 [R92.64], R52 ;  /* 0x000000345c007986 */ /* 0x0001e4000c101d06 */
[----:B------:R-:W-:-:S02]  /*b1d0*/  IMAD.WIDE.U32 R88, R88, R89, c[0x0][0x208] ;  /* 0x0000820058587625 */ /* 0x000fc400078e0059 */
[----:B------:R0:W-:Y:S04]  /*b1e0*/  STG.E.128 [R90.64], R56 ;  /* 0x000000385a007986 */ /* 0x0001e8000c101d06 */
[----:B------:R0:W-:Y:S02]  /*b1f0*/  STG.E.128 [R88.64], R60 ;  /* 0x0000003c58007986 */ /* 0x0001e4000c101d06 */
.L_x_2350:
[----:B------:R-:W-:Y:S05]  /*b200*/  BSYNC B1 ;  /* 0x0000000000017941 */ /* 0x000fea0003800000 */
.L_x_2349:
[----:B01----:R-:W-:-:S04]  /*b210*/  IMAD.MOV.U32 R52, RZ, RZ, c[0x0][0x160] ;  /* 0x00005800ff347624 */ /* 0x003fc800078e00ff */
[----:B------:R-:W-:-:S05]  /*b220*/  IMAD R65, R52, 0x4, R65 ;  /* 0x0000000434417824 */ /* 0x000fca00078e0241 */
[----:B------:R-:W-:-:S13]  /*b230*/  ISETP.GE.AND P0, PT, R65, c[0x0][0x164], PT ;  /* 0x0000590041007a0c */ /* 0x000fda0003f06270 */
[----:B-----5:R-:W-:Y:S01]  /*b240*/  @P0 CALL.REL.NOINC `(.L_x_2351) ;  /* 0x0000001000000944 */ /* 0x020fe20003c00000 */
[----:B------:R-:W-:Y:S05]  /*b250*/  BRA `(.L_x_2352) ;  /* 0xffff567000007947 */ /* 0x000fea000383ffff */
.L_x_2351:
[----:B------:R-:W-:Y:S05]  /*b260*/  BSYNC B0 ;  /* 0x0000000000007941 */ /* 0x000fea0003800000 */
.L_x_2100:
[----:B------:R-:W-:Y:S05]  /*b270*/  EXIT ;  /* 0x000000000000794d */ /* 0x000fea0003800000 */
.L_x_2347:
[----:B------:R-:W-:Y:S01]  /*b280*/  HFMA2.MMA R54, -RZ, RZ, 0, 1.847743988037109375e-06 ;  /* 0x0000001fff367435 */ /* 0x000fe200000001ff */
[----:B------:R-:W-:Y:S01]  /*b290*/  IMAD.MOV.U32 R56, RZ, RZ, 0x1 ;  /* 0x00000001ff387424 */ /* 0x000fe200078e00ff */
[----:B------:R-:W-:Y:S01]  /*b2a0*/  MOV R52, 0xb2d0 ;  /* 0x0000b2d000347802 */ /* 0x000fe20000000f00 */
[----:B------:R-:W-:-:S03]  /*b2b0*/  IMAD.MOV.U32 R55, RZ, RZ, -0x1 ;  /* 0xffffffffff377424 */ /* 0x000fc600078e00ff */
[----:B-----5:R-:W-:Y:S05]  /*b2c0*/  CALL.REL.NOINC `($__internal_15_$__cuda_sm70_shflsync_bfly_p) ;  /* 0x0000069000007944 */ /* 0x020fea0003c00000 */
[----:B-1----:R-:W-:Y:S01]  /*b2d0*/  IMAD.MOV.U32 R52, RZ, RZ, R56 ;  /* 0x000000ffff347224 */ /* 0x002fe200078e0038 */
[----:B0-----:R-:W-:Y:S05]  /*b2e0*/  BRA `(.L_x_2353) ;  /* 0xfffff21000007947 */ /* 0x001fea000383ffff */
.L_x_2348:
[----:B------:R-:W-:Y:S01]  /*b2f0*/  IMAD.MOV.U32 R56, RZ, RZ, 0x2 ;  /* 0x00000002ff387424 */ /* 0x000fe200078e00ff */
[----:B------:R-:W-:Y:S01]  /*b300*/  MOV R54, 0x1f ;  /* 0x0000001f00367802 */ /* 0x000fe20000000f00 */
[----:B------:R-:W-:Y:S01]  /*b310*/  IMAD.MOV.U32 R55, RZ, RZ, -0x1 ;  /* 0xffffffffff377424 */ /* 0x000fe200078e00ff */
[----:B------:R-:W-:Y:S02]  /*b320*/  MOV R52, 0xb340 ;  /* 0x0000b34000347802 */ /* 0x000fe40000000f00 */
[----:B-----5:R-:W-:Y:S05]  /*b330*/  CALL.REL.NOINC `($__internal_15_$__cuda_sm70_shflsync_bfly_p) ;  /* 0x0000062000007944 */ /* 0x020fea0003c00000 */
[----:B01----:R-:W-:Y:S01]  /*b340*/  FADD.FTZ R57, R57, R56 ;  /* 0x0000003839397221 */ /* 0x003fe20000010000 */
[----:B------:R-:W-:Y:S01]  /*b350*/  MOV R55, 0xffffffff ;  /* 0xffffffff00377802 */ /* 0x000fe20000000f00 */
[----:B------:R-:W-:Y:S01]  /*b360*/  IMAD.MOV.U32 R56, RZ, RZ, 0x4 ;  /* 0x00000004ff387424 */ /* 0x000fe200078e00ff */
[----:B------:R-:W-:Y:S01]  /*b370*/  MOV R52, 0xb3a0 ;  /* 0x0000b3a000347802 */ /* 0x000fe20000000f00 */
[----:B------:R-:W-:-:S02]  /*b380*/  IMAD.MOV.U32 R54, RZ, RZ, 0x1f ;  /* 0x0000001fff367424 */ /* 0x000fc400078e00ff */
[----:B------:R-:W-:Y:S05]  /*b390*/  CALL.REL.NOINC `($__internal_15_$__cuda_sm70_shflsync_bfly_p) ;  /* 0x000005c000007944 */ /* 0x000fea0003c00000 */
[----:B01----:R-:W-:Y:S01]  /*b3a0*/  FADD.FTZ R57, R57, R56 ;  /* 0x0000003839397221 */ /* 0x003fe20000010000 */
[----:B------:R-:W-:Y:S01]  /*b3b0*/  MOV R52, 0xb400 ;  /* 0x0000b40000347802 */ /* 0x000fe20000000f00 */
[----:B------:R-:W-:-:S02]  /*b3c0*/  IMAD.MOV.U32 R56, RZ, RZ, 0x8 ;  /* 0x00000008ff387424 */ /* 0x000fc400078e00ff */
[----:B------:R-:W-:Y:S02]  /*b3d0*/  IMAD.MOV.U32 R54, RZ, RZ, 0x1f ;  /* 0x0000001fff367424 */ /* 0x000fe400078e00ff */
[----:B------:R-:W-:Y:S02]  /*b3e0*/  IMAD.MOV.U32 R55, RZ, RZ, -0x1 ;  /* 0xffffffffff377424 */ /* 0x000fe400078e00ff */
[----:B------:R-:W-:Y:S05]  /*b3f0*/  CALL.REL.NOINC `($__internal_15_$__cuda_sm70_shflsync_bfly_p) ;  /* 0x0000056000007944 */ /* 0x000fea0003c00000 */
[----:B01----:R-:W-:Y:S01]  /*b400*/  FADD.FTZ R57, R57, R56 ;  /* 0x0000003839397221 */ /* 0x003fe20000010000 */
[----:B------:R-:W-:Y:S01]  /*b410*/  HFMA2.MMA R56, -RZ, RZ, 0, 9.5367431640625e-07 ;  /* 0x00000010ff387435 */ /* 0x000fe200000001ff */
[----:B------:R-:W-:Y:S01]  /*b420*/  IMAD.MOV.U32 R54, RZ, RZ, 0x1f ;  /* 0x0000001fff367424 */ /* 0x000fe200078e00ff */
[----:B------:R-:W-:Y:S01]  /*b430*/  MOV R52, 0xb460 ;  /* 0x0000b46000347802 */ /* 0x000fe20000000f00 */
[----:B------:R-:W-:-:S03]  /*b440*/  IMAD.MOV.U32 R55, RZ, RZ, -0x1 ;  /* 0xffffffffff377424 */ /* 0x000fc600078e00ff */
[----:B------:R-:W-:Y:S05]  /*b450*/  CALL.REL.NOINC `($__internal_15_$__cuda_sm70_shflsync_bfly_p) ;  /* 0x0000050000007944 */ /* 0x000fea0003c00000 */
        /* <DEDUP_REMOVED lines=54> */
[----:B------:R-:W-:Y:S05]  /*b7c0*/  CALL.REL.NOINC `($__internal_15_$__cuda_sm70_shflsync_bfly_p) ;  /* 0x0000019000007944 */ /* 0x000fea0003c00000 */
[----:B01----:R-:W-:Y:S01]  /*b7d0*/  FADD.FTZ R57, R57, R56 ;  /* 0x0000003839397221 */ /* 0x003fe20000010000 */
[----:B------:R-:W-:Y:S01]  /*b7e0*/  MOV R55, 0xffffffff ;  /* 0xffffffff00377802 */ /* 0x000fe20000000f00 */
[----:B------:R-:W-:Y:S01]  /*b7f0*/  IMAD.MOV.U32 R56, RZ, RZ, 0x2 ;  /* 0x00000002ff387424 */ /* 0x000fe200078e00ff */
[----:B------:R-:W-:Y:S01]  /*b800*/  MOV R52, 0xb830 ;  /* 0x0000b83000347802 */ /* 0x000fe20000000f00 */
[----:B------:R-:W-:Y:S02]  /*b810*/  IMAD.MOV.U32 R54, RZ, RZ, 0x1f ;  /* 0x0000001fff367424 */ /* 0x000fe400078e00ff */
        /* <DEDUP_REMOVED lines=8> */
[----:B------:R-:W-:Y:S01]  /*b8a0*/  HFMA2.MMA R56, -RZ, RZ, 0, 4.76837158203125e-07 ;  /* 0x00000008ff387435 */ /* 0x000fe200000001ff */
[----:B------:R-:W-:Y:S01]  /*b8b0*/  IMAD.MOV.U32 R54, RZ, RZ, 0x1f ;  /* 0x0000001fff367424 */ /* 0x000fe200078e00ff */
[----:B------:R-:W-:Y:S01]  /*b8c0*/  MOV R52, 0xb8f0 ;  /* 0x0000b8f000347802 */ /* 0x000fe20000000f00 */
[----:B------:R-:W-:-:S03]  /*b8d0*/  IMAD.MOV.U32 R55, RZ, RZ, -0x1 ;  /* 0xffffffffff377424 */ /* 0x000fc600078e00ff */
[----:B------:R-:W-:Y:S05]  /*b8e0*/  CALL.REL.NOINC `($__internal_15_$__cuda_sm70_shflsync_bfly_p) ;  /* 0x0000007000007944 */ /* 0x000fea0003c00000 */
[----:B01----:R-:W-:Y:S01]  /*b8f0*/  FADD.FTZ R57, R57, R56 ;  /* 0x0000003839397221 */ /* 0x003fe20000010000 */
[----:B------:R-:W-:Y:S01]  /*b900*/  MOV R54, 0x1f ;  /* 0x0000001f00367802 */ /* 0x000fe20000000f00 */
[----:B------:R-:W-:Y:S01]  /*b910*/  IMAD.MOV.U32 R56, RZ, RZ, 0x10 ;  /* 0x00000010ff387424 */ /* 0x000fe200078e00ff */
[----:B------:R-:W-:Y:S01]  /*b920*/  MOV R52, 0xb950 ;  /* 0x0000b95000347802 */ /* 0x000fe20000000f00 */
[----:B------:R-:W-:-:S02]  /*b930*/  IMAD.MOV.U32 R55, RZ, RZ, -0x1 ;  /* 0xffffffffff377424 */ /* 0x000fc400078e00ff */
[----:B------:R-:W-:Y:S05]  /*b940*/  CALL.REL.NOINC `($__internal_15_$__cuda_sm70_shflsync_bfly_p) ;  /* 0x0000001000007944 */ /* 0x000fea0003c00000 */
[----:B01----:R-:W-:Y:S05]  /*b950*/  BRA `(.L_x_2354) ;  /* 0xffffefe000007947 */ /* 0x003fea000383ffff */
        .weak           $__internal_15_$__cuda_sm70_shflsync_bfly_p
        .type           $__internal_15_$__cuda_sm70_shflsync_bfly_p,@function
        .size           $__internal_15_$__cuda_sm70_shflsync_bfly_p,(.L_x_22183 - $__internal_15_$__cuda_sm70_shflsync_bfly_p)
$__internal_15_$__cuda_sm70_shflsync_bfly_p:
[----:B------:R-:W-:Y:S01]  /*b960*/  IMAD.MOV.U32 R53, RZ, RZ, 0x0 ;  /* 0x00000000ff357424 */ /* 0x000fe200078e00ff */
[----:B------:R-:W-:Y:S04]  /*b970*/  WARPSYNC R55 ;  /* 0x0000003700007348 */ /* 0x000fe80003800000 */
[----:B------:R0:W1:Y:S01]  /*b980*/  SHFL.BFLY PT, R56, R57, R56, R54 ;  /* 0x0c00003839387389 */ /* 0x00006200000e0036 */
[----:B------:R-:W-:Y:S05]  /*b990*/  RET.REL.NODEC R52 `(_ZN10layer_norm13ln_fwd_kernelINS_13Kernel_traitsI13__nv_bfloat16S2_S2_S2_fjLj768ELj1ELj4ELj1ELj16ENS_18Kernel_traits_baseILj768ES2_S2_S2_S2_fjLj128EEEEELb1ELb1ELb1ELb1EEEvNS_9FwdParamsE) ;  /* 0xffff466034007950 */ /* 0x000fea0003c3ffff */
.L_x_2355:
        /* <DEDUP_REMOVED lines=14> */
.L_x_22183:


//--------------------- .text._ZN10layer_norm13ln_fwd_kernelINS_13Kernel_traitsI6__halfS2_S2_S2_fjLj768ELj1ELj4ELj1ELj16ENS_18Kernel_traits_baseILj768ES2_S2_S2_S2_fjLj128EEEEELb0ELb0ELb0ELb0EEEvNS_9FwdParamsE --------------------------
	.section	.text._ZN10layer_norm13ln_fwd_kernelINS_13Kernel_traitsI6__halfS2_S2_S2_fjLj768ELj1ELj4ELj1ELj16ENS_18Kernel_traits_baseILj768ES2_S2_S2_S2_fjLj128EEEEELb0ELb0ELb0ELb0EEEvNS_9FwdParamsE,"ax",@progbits
	.sectioninfo	@"SHI_REGISTERS=96"
	.align	128
        .global         _ZN10layer_norm13ln_fwd_kernelINS_13Kernel_traitsI6__halfS2_S2_S2_fjLj768ELj1ELj4ELj1ELj16ENS_18Kernel_traits_baseILj768ES2_S2_S2_S2_fjLj128EEEEELb0ELb0ELb0ELb0EEEvNS_9FwdParamsE
        .type           _ZN10layer_norm13ln_fwd_kernelINS_13Kernel_traitsI6__halfS2_S2_S2_fjLj768ELj1ELj4ELj1ELj16ENS_18Kernel_traits_baseILj768ES2_S2_S2_S2_fjLj128EEEEELb0ELb0ELb0ELb0EEEvNS_9FwdParamsE,@function
        .size           _ZN10layer_norm13ln_fwd_kernelINS_13Kernel_traitsI6__halfS2_S2_S2_fjLj768ELj1ELj4ELj1ELj16ENS_18Kernel_traits_baseILj768ES2_S2_S2_S2_fjLj128EEEEELb0ELb0ELb0ELb0EEEvNS_9FwdParamsE,(.L_x_22184 - _ZN10layer_norm13ln_fwd_kernelINS_13Kernel_traitsI6__halfS2_S2_S2_fjLj768ELj1ELj4ELj1ELj16ENS_18Kernel_traits_baseILj768ES2_S2_S2_S2_fjLj128EEEEELb0ELb0ELb0ELb0EEEvNS_9FwdParamsE)
        .other          _ZN10layer_norm13ln_fwd_kernelINS_13Kernel_traitsI6__halfS2_S2_S2_fjLj768ELj1ELj4ELj1ELj16ENS_18Kernel_traits_baseILj768ES2_S2_S2_S2_fjLj128EEEEELb0ELb0ELb0ELb0EEEvNS_9FwdParamsE,@"STO_CUDA_ENTRY STV_DEFAULT"
_ZN10layer_norm13ln_fwd_kernelINS_13Kernel_traitsI6__halfS2_S2_S2_fjLj768ELj1ELj4ELj1ELj16ENS_18Kernel_traits_baseILj768ES2_S2_S2_S2_fjLj128EEEEELb0ELb0ELb0ELb0EEEvNS_9FwdParamsE:
.text._ZN10layer_norm13ln_fwd_kernelINS_13Kernel_traitsI6__halfS2_S2_S2_fjLj768ELj1ELj4ELj1ELj16ENS_18Kernel_traits_baseILj768ES2_S2_S2_S2_fjLj128EEEEELb0ELb0ELb0ELb0EEEvNS_9FwdParamsE:
        /* <DEDUP_REMOVED lines=33> */
.L_x_2357:
[----:B0-----:R-:W-:Y:S05]  /*0210*/  BSYNC B0 ;  /* 0x0000000000007941 */ /* 0x001fea0003800000 */
.L_x_2356:
        /* <DEDUP_REMOVED lines=13> */
.L_x_2359:
[----:B0-----:R-:W-:Y:S05]  /*02f0*/  BSYNC B0 ;  /* 0x0000000000007941 */ /* 0x001fea0003800000 */
.L_x_2358:
        /* <DEDUP_REMOVED lines=12> */
.L_x_2361:
[----:B0-----:R-:W-:Y:S05]  /*03c0*/  BSYNC B0 ;  /* 0x0000000000007941 */ /* 0x001fea0003800000 */
.L_x_2360:
[----:B------:R-:W-:Y:S05]  /*03d0*/  @P5 EXIT ;  /* 0x000000000000594d */ /* 0x000fea0003800000 */
[--C-:B-----5:R-:W-:Y:S01]  /*03e0*/  HADD2.F32 R16, -RZ, R8.reuse.H0_H0 ;  /* 0x20000008ff107230 */ /* 0x120fe20000004100 */
[----:B------:R-:W-:Y:S01]  /*03f0*/  ULDC.U8 UR6, c[0x0][0x1f0] ;  /* 0x00007c0000067ab9 */ /* 0x000fe20000000000 */
[----:B------:R-:W-:Y:S02]  /*0400*/  HADD2.F32 R17, -RZ, R8.H1_H1 ;  /* 0x30000008ff117230 */ /* 0x000fe40000004100 */
[----:B------:R-:W-:-:S02]  /*0410*/  HADD2.F32 R14, -RZ, R9.H0_H0 ;  /* 0x20000009ff0e7230 */ /* 0x000fc40000004100 */
[----:B------:R-:W-:Y:S02]  /*0420*/  HADD2.F32 R15, -RZ, R9.H1_H1 ;  /* 0x30000009ff0f7230 */ /* 0x000fe40000004100 */
[--C-:B------:R-:W-:Y:S02]  /*0430*/  HADD2.F32 R12, -RZ, R10.reuse.H0_H0 ;  /* 0x2000000aff0c7230 */ /* 0x100fe40000004100 */
[----:B------:R-:W-:Y:S02]  /*0440*/  HADD2.F32 R13, -RZ, R10.H1_H1 ;  /* 0x3000000aff0d7230 */ /* 0x000fe40000004100 */
[--C-:B------:R-:W-:Y:S02]  /*0450*/  HADD2.F32 R41, -RZ, R32.reuse.H0_H0 ;  /* 0x20000020ff297230 */ /* 0x100fe40000004100 */
[----:B------:R-:W-:Y:S02]  /*0460*/  HADD2.F32 R43, -RZ, R32.H1_H1 ;  /* 0x30000020ff2b7230 */ /* 0x000fe40000004100 */
[----:B------:R-:W-:-:S02]  /*0470*/  HADD2.F32 R44, -RZ, R34.H0_H0 ;  /* 0x20000022ff2c7230 */ /* 0x000fc40000004100 */
[----:B------:R-:W-:Y:S02]  /*0480*/  HADD2.F32 R45, -RZ, R34.H1_H1 ;  /* 0x30000022ff2d7230 */ /* 0x000fe40000004100 */
[----:B------:R-:W-:Y:S02]  /*0490*/  HADD2.F32 R10, -RZ, R11.H0_H0 ;  /* 0x2000000bff0a7230 */ /* 0x000fe40000004100 */
[--C-:B------:R-:W-:Y:S02]  /*04a0*/  HADD2.F32 R9, -RZ, R36.reuse.H0_H0 ;  /* 0x20000024ff097230 */ /* 0x100fe40000004100 */
[----:B------:R-:W-:Y:S02]  /*04b0*/  HADD2.F32 R8, -RZ, R36.H1_H1 ;  /* 0x30000024ff087230 */ /* 0x000fe40000004100 */
[--C-:B------:R-:W-:Y:S02]  /*04c0*/  HADD2.F32 R7, -RZ, R37.reuse.H0_H0 ;  /* 0x20000025ff077230 */ /* 0x100fe40000004100 */
[----:B------:R-:W-:-:S02]  /*04d0*/  HADD2.F32 R6, -RZ, R37.H1_H1 ;  /* 0x30000025ff067230 */ /* 0x000fc40000004100 */
[--C-:B------:R-:W-:Y:S02]  /*04e0*/  HADD2.F32 R5, -RZ, R38.reuse.H0_H0 ;  /* 0x20000026ff057230 */ /* 0x100fe40000004100 */
[----:B------:R-:W-:Y:S02]  /*04f0*/  HADD2.F32 R4, -RZ, R38.H1_H1 ;  /* 0x30000026ff047230 */ /* 0x000fe40000004100 */
[--C-:B------:R-:W-:Y:S02]  /*0500*/  HADD2.F32 R3, -RZ, R39.reuse.H0_H0 ;  /* 0x20000027ff037230 */ /* 0x100fe40000004100 */
[----:B------:R-:W-:Y:S02]  /*0510*/  HADD2.F32 R2, -RZ, R39.H1_H1 ;  /* 0x30000027ff027230 */ /* 0x000fe40000004100 */
[----:B------:R-:W-:Y:S02]  /*0520*/  HADD2.F32 R32, -RZ, R33.H0_H0 ;  /* 0x20000021ff207230 */ /* 0x000fe40000004100 */
[----:B------:R-:W-:-:S02]  /*0530*/  HADD2.F32 R34, -RZ, R35.H0_H0 ;  /* 0x20000023ff227230 */ /* 0x000fc40000004100 */
[----:B------:R-:W-:Y:S02]  /*0540*/  HADD2.F32 R47, -RZ, R35.H1_H1 ;  /* 0x30000023ff2f7230 */ /* 0x000fe40000004100 */
[----:B------:R-:W-:Y:S02]  /*0550*/  HADD2.F32 R11, -RZ, R11.H1_H1 ;  /* 0x3000000bff0b7230 */ /* 0x000fe40000004100 */
        /* <DEDUP_REMOVED lines=25> */
.L_x_2449:
        /* <DEDUP_REMOVED lines=13> */
[----:B------:R-:W-:Y:S01]  /*07c0*/  MOV R90, R62 ;  /* 0x0000003e005a7202 */ /* 0x000fe20000000f00 */
[----:B--2---:R-:W-:Y:S01]  /*07d0*/  @P1 HADD2.F32 R89, -RZ, R28.H0_H0 ;  /* 0x2000001cff591230 */ /* 0x004fe20000004100 */
        /* <DEDUP_REMOVED lines=10> */
[----:B------:R-:W-:Y:S01]  /*0880*/  ISETP.NE.AND.EX P1, PT, RZ, c[0x0][0x184], PT, P1 ;  /* 0x00006100ff007a0c */ /* 0x000fe20003f25310 */
[----:B--2---:R-:W-:-:S05]  /*0890*/  HADD2.F32 R60, -RZ, R28.H0_H0 ;  /* 0x2000001cff3c7230 */ /* 0x004fca0000004100 */
[----:B------:R-:W-:-:S07]  /*08a0*/  FMUL.FTZ R60, R60, R89 ;  /* 0x000000593c3c7220 */ /* 0x000fce0000410000 */
[----:B------:R-:W-:Y:S05]  /*08b0*/  @P1 BRA `(.L_x_2364) ;  /* 0x0000002000001947 */ /* 0x000fea0003800000 */
[----:B0-----:R-:W-:Y:S05]  /*08c0*/  @P0 BRA `(.L_x_2365) ;  /* 0x0000003000000947 */ /* 0x001fea0003800000 */
[----:B------:R-:W-:Y:S05]  /*08d0*/  BRA `(.L_x_2366) ;  /* 0x0000004000007947 */ /* 0x000fea0003800000 */
.L_x_2364:
[----:B0----5:R-:W-:-:S05]  /*08e0*/  HADD2.F32 R67, -RZ, R24.H0_H0 ;  /* 0x20000018ff437230 */ /* 0x021fca0000004100 */
[----:B------:R-:W-:-:S05]  /*08f0*/  FADD.FTZ R60, R67, R60 ;  /* 0x0000003c433c7221 */ /* 0x000fca0000010000 */
.L_x_2365:
[----:B------:R-:W-:-:S04]  /*0900*/  F2FP.PACK_AB R67, RZ, R60 ;  /* 0x0000003cff43723e */ /* 0x000fc800000000ff */
[----:B------:R-:W-:Y:S02]  /*0910*/  PRMT R20, R67, 0x7610, R20 ;  /* 0x0000761043147816 */ /* 0x000fe40000000014 */
.L_x_2366:
[----:B------:R-:W-:-:S05]  /*0920*/  HADD2.F32 R28, -RZ, R28.H1_H1 ;  /* 0x3000001cff1c7230 */ /* 0x000fca0000004100 */
[----:B------:R-:W-:Y:S01]  /*0930*/  FMUL.FTZ R68, R28, R89 ;  /* 0x000000591c447220 */ /* 0x000fe20000410000 */
[----:B------:R-:W-:Y:S05]  /*0940*/  @P1 BRA `(.L_x_2367) ;  /* 0x0000002000001947 */ /* 0x000fea0003800000 */
[----:B------:R-:W-:Y:S05]  /*0950*/  @P0 BRA `(.L_x_2368) ;  /* 0x0000003000000947 */ /* 0x000fea0003800000 */
[----:B------:R-:W-:Y:S05]  /*0960*/  BRA `(.L_x_2369) ;  /* 0x0000004000007947 */ /* 0x000fea0003800000 */
.L_x_2367:
[----:B-----5:R-:W-:-:S05]  /*0970*/  HADD2.F32 R67, -RZ, R24.H1_H1 ;  /* 0x30000018ff437230 */ /* 0x020fca0000004100 */
[----:B------:R-:W-:-:S05]  /*0980*/  FADD.FTZ R68, R67, R68 ;  /* 0x0000004443447221 */ /* 0x000fca0000010000 */
.L_x_2368:
[----:B------:R-:W-:-:S04]  /*0990*/  F2FP.PACK_AB R28, RZ, R68 ;  /* 0x00000044ff1c723e */ /* 0x000fc800000000ff */
[----:B------:R-:W-:Y:S02]  /*09a0*/  PRMT R20, R20, 0x5410, R28 ;  /* 0x0000541014147816 */ /* 0x000fe4000000001c */
.L_x_2369:
[----:B------:R-:W-:-:S05]  /*09b0*/  HADD2.F32 R28, -RZ, R29.H0_H0 ;  /* 0x2000001dff1c7230 */ /* 0x000fca0000004100 */
[----:B------:R-:W-:Y:S01]  /*09c0*/  FMUL.FTZ R67, R28, R89 ;  /* 0x000000591c437220 */ /* 0x000fe20000410000 */
[----:B------:R-:W-:Y:S05]  /*09d0*/  @P1 BRA `(.L_x_2370) ;  /* 0x0000002000001947 */ /* 0x000fea0003800000 */
[----:B------:R-:W-:Y:S05]  /*09e0*/  @P0 BRA `(.L_x_2371) ;  /* 0x0000003000000947 */ /* 0x000fea0003800000 */
[----:B------:R-:W-:Y:S05]  /*09f0*/  BRA `(.L_x_2372) ;  /* 0x0000004000007947 */ /* 0x000fea0003800000 */
.L_x_2370:
[----:B-----5:R-:W-:-:S05]  /*0a00*/  HADD2.F32 R28, -RZ, R25.H0_H0 ;  /* 0x20000019ff1c7230 */ /* 0x020fca0000004100 */
[----:B------:R-:W-:-:S05]  /*0a10*/  FADD.FTZ R67, R28, R67 ;  /* 0x000000431c437221 */ /* 0x000fca0000010000 */
.L_x_2371:
[----:B------:R-:W-:-:S04]  /*0a20*/  F2FP.PACK_AB R28, RZ, R67 ;  /* 0x00000043ff1c723e */ /* 0x000fc800000000ff */
[----:B------:R-:W-:Y:S02]  /*0a30*/  PRMT R21, R28, 0x7610, R21 ;  /* 0x000076101c157816 */ /* 0x000fe40000000015 */
.L_x_2372:
[----:B------:R-:W-:-:S05]  /*0a40*/  HADD2.F32 R28, -RZ, R29.H1_H1 ;  /* 0x3000001dff1c7230 */ /* 0x000fca0000004100 */
[----:B------:R-:W-:Y:S01]  /*0a50*/  FMUL.FTZ R75, R28, R89 ;  /* 0x000000591c4b7220 */ /* 0x000fe20000410000 */
[----:B------:R-:W-:Y:S05]  /*0a60*/  @P1 BRA `(.L_x_2373) ;  /* 0x0000002000001947 */ /* 0x000fea0003800000 */
[----:B------:R-:W-:Y:S05]  /*0a70*/  @P0 BRA `(.L_x_2374) ;  /* 0x0000003000000947 */ /* 0x000fea0003800000 */
[----:B------:R-:W-:Y:S05]  /*0a80*/  BRA `(.L_x_2375) ;  /* 0x0000004000007947 */ /* 0x000fea0003800000 */
.L_x_2373:
[----:B-----5:R-:W-:-:S05]  /*0a90*/  HADD2.F32 R28, -RZ, R25.H1_H1 ;  /* 0x30000019ff1c7230 */ /* 0x020fca0000004100 */
[----:B------:R-:W-:-:S05]  /*0aa0*/  FADD.FTZ R75, R28, R75 ;  /* 0x0000004b1c4b7221 */ /* 0x000fca0000010000 */
.L_x_2374:
[----:B------:R-:W-:-:S04]  /*0ab0*/  F2FP.PACK_AB R28, RZ, R75 ;  /* 0x0000004bff1c723e */ /* 0x000fc800000000ff */
[----:B------:R-:W-:Y:S02]  /*0ac0*/  PRMT R21, R21, 0x5410, R28 ;  /* 0x0000541015157816 */ /* 0x000fe4000000001c */
.L_x_2375:
[----:B------:R-:W-:-:S05]  /*0ad0*/  HADD2.F32 R74, -RZ, R30.H0_H0 ;  /* 0x2000001eff4a7230 */ /* 0x000fca0000004100 */
[----:B------:R-:W-:Y:S01]  /*0ae0*/  FMUL.FTZ R74, R74, R89 ;  /* 0x000000594a4a7220 */ /* 0x000fe20000410000 */
[----:B------:R-:W-:Y:S05]  /*0af0*/  @P1 BRA `(.L_x_2376) ;  /* 0x0000002000001947 */ /* 0x000fea0003800000 */
[----:B------:R-:W-:Y:S05]  /*0b00*/  @P0 BRA `(.L_x_2377) ;  /* 0x0000003000000947 */ /* 0x000fea0003800000 */
[----:B------:R-:W-:Y:S05]  /*0b10*/  BRA `(.L_x_2378) ;  /* 0x0000004000007947 */ /* 0x000fea0003800000 */
.L_x_2376:
[----:B-----5:R-:W-:-:S05]  /*0b20*/  HADD2.F32 R29, -RZ, R26.H0_H0 ;  /* 0x2000001aff1d7230 */ /* 0x020fca0000004100 */
[----:B------:R-:W-:-:S05]  /*0b30*/  FADD.FTZ R74, R29, R74 ;  /* 0x0000004a1d4a7221 */ /* 0x000fca0000010000 */
.L_x_2377:
[----:B------:R-:W-:-:S04]  /*0b40*/  F2FP.PACK_AB R28, RZ, R74 ;  /* 0x0000004aff1c723e */ /* 0x000fc800000000ff */
[----:B------:R-:W-:Y:S02]  /*0b50*/  PRMT R22, R28, 0x7610, R22 ;  /* 0x000076101c167816 */ /* 0x000fe40000000016 */
.L_x_2378:
[----:B------:R-:W-:-:S05]  /*0b60*/  HADD2.F32 R30, -RZ, R30.H1_H1 ;  /* 0x3000001eff1e7230 */ /* 0x000fca0000004100 */
[----:B------:R-:W-:Y:S01]  /*0b70*/  FMUL.FTZ R79, R30, R89 ;  /* 0x000000591e4f7220 */ /* 0x000fe20000410000 */
[----:B------:R-:W-:Y:S05]  /*0b80*/  @P1 BRA `(.L_x_2379) ;  /* 0x0000002000001947 */ /* 0x000fea0003800000 */
[----:B------:R-:W-:Y:S05]  /*0b90*/  @P0 BRA `(.L_x_2380) ;  /* 0x0000003000000947 */ /* 0x000fea0003800000 */
[----:B------:R-:W-:Y:S05]  /*0ba0*/  BRA `(.L_x_2381) ;  /* 0x0000004000007947 */ /* 0x000fea0003800000 */
.L_x_2379:
[----:B-----5:R-:W-:-:S05]  /*0bb0*/  HADD2.F32 R28, -RZ, R26.H1_H1 ;  /* 0x3000001aff1c7230 */ /* 0x020fca0000004100 */
[----:B------:R-:W-:-:S05]  /*0bc0*/  FADD.FTZ R79, R28, R79 ;  /* 0x0000004f1c4f7221 */ /* 0x000fca0000010000 */
.L_x_2380:
[----:B------:R-:W-:-:S04]  /*0bd0*/  F2FP.PACK_AB R28, RZ, R79 ;  /* 0x0000004fff1c723e */ /* 0x000fc800000000ff */
[----:B------:R-:W-:Y:S02]  /*0be0*/  PRMT R22, R22, 0x5410, R28 ;  /* 0x0000541016167816 */ /* 0x000fe4000000001c */
.L_x_2381:
[----:B------:R-:W-:-:S05]  /*0bf0*/  HADD2.F32 R80, -RZ, R31.H0_H0 ;  /* 0x2000001fff507230 */ /* 0x000fca0000004100 */
[----:B------:R-:W-:Y:S01]  /*0c00*/  FMUL.FTZ R80, R80, R89 ;  /* 0x0000005950507220 */ /* 0x000fe20000410000 */
[----:B------:R-:W-:Y:S05]  /*0c10*/  @P1 BRA `(.L_x_2382) ;  /* 0x0000002000001947 */ /* 0x000fea0003800000 */
[----:B------:R-:W-:Y:S05]  /*0c20*/  @P0 BRA `(.L_x_2383) ;  /* 0x0000003000000947 */ /* 0x000fea0003800000 */
[----:B------:R-:W-:Y:S05]  /*0c30*/  BRA `(.L_x_2384) ;  /* 0x0000004000007947 */ /* 0x000fea0003800000 */
.L_x_2382:
[----:B-----5:R-:W-:-:S05]  /*0c40*/  HADD2.F32 R29, -RZ, R27.H0_H0 ;  /* 0x2000001bff1d7230 */ /* 0x020fca0000004100 */
[----:B------:R-:W-:-:S05]  /*0c50*/  FADD.FTZ R80, R29, R80 ;  /* 0x000000501d507221 */ /* 0x000fca0000010000 */
.L_x_2383:
[----:B------:R-:W-:-:S04]  /*0c60*/  F2FP.PACK_AB R28, RZ, R80 ;  /* 0x00000050ff1c723e */ /* 0x000fc800000000ff */
[----:B------:R-:W-:Y:S02]  /*0c70*/  PRMT R23, R28, 0x7610, R23 ;  /* 0x000076101c177816 */ /* 0x000fe40000000017 */
.L_x_2384:
[----:B------:R-:W-:-:S05]  /*0c80*/  HADD2.F32 R28, -RZ, R31.H1_H1 ;  /* 0x3000001fff1c7230 */ /* 0x000fca0000004100 */
[----:B------:R-:W-:Y:S01]  /*0c90*/  FMUL.FTZ R85, R28, R89 ;  /* 0x000000591c557220 */ /* 0x000fe20000410000 */
[----:B------:R-:W-:Y:S05]  /*0ca0*/  @P1 BRA `(.L_x_2385) ;  /* 0x0000002000001947 */ /* 0x000fea0003800000 */
[----:B------:R-:W-:Y:S05]  /*0cb0*/  @P0 BRA `(.L_x_2386) ;  /* 0x0000003000000947 */ /* 0x000fea0003800000 */
[----:B------:R-:W-:Y:S05]  /*0cc0*/  BRA `(.L_x_2387) ;  /* 0x0000004000007947 */ /* 0x000fea0003800000 */
.L_x_2385:
[----:B-----5:R-:W-:-:S05]  /*0cd0*/  HADD2.F32 R28, -RZ, R27.H1_H1 ;  /* 0x3000001bff1c7230 */ /* 0x020fca0000004100 */
[----:B------:R-:W-:-:S05]  /*0ce0*/  FADD.FTZ R85, R28, R85 ;  /* 0x000000551c557221 */ /* 0x000fca0000010000 */
.L_x_2386:
[----:B------:R-:W-:-:S04]  /*0cf0*/  F2FP.PACK_AB R28, RZ, R85 ;  /* 0x00000055ff1c723e */ /* 0x000fc800000000ff */
[----:B------:R-:W-:Y:S02]  /*0d00*/  PRMT R23, R23, 0x5410, R28 ;  /* 0x0000541017177816 */ /* 0x000fe4000000001c */
.L_x_2387:
[C---:B------:R-:W-:Y:S02]  /*0d10*/  @P0 LEA R28, P1, R62.reuse, c[0x0][0x188], 0x4 ;  /* 0x000062003e1c0a11 */ /* 0x040fe400078220ff */
[C---:B------:R-:W-:Y:S02]  /*0d20*/  IADD3 R90, R62.reuse, 0x20, RZ ;  /* 0x000000203e5a7810 */ /* 0x040fe40007ffe0ff */
[----:B------:R-:W-:-:S05]  /*0d30*/  @P0 LEA.HI.X R29, R62, c[0x0][0x18c], RZ, 0x4, P1 ;  /* 0x000063003e1d0a11 */ /* 0x000fca00008f24ff */
[----:B------:R0:W-:Y:S04]  /*0d40*/  @P0 STG.E.128 [R28.64], R20 ;  /* 0x000000141c000986 */ /* 0x0001e8000c101d04 */
.L_x_2363:
[----:B------:R-:W-:Y:S05]  /*0d50*/  BSYNC B0 ;  /* 0x0000000000007941 */ /* 0x000fea0003800000 */
.L_x_2362:
        /* <DEDUP_REMOVED lines=11> */
[----:B------:R-:W-:Y:S01]  /*0e10*/  ISETP.NE.AND.EX P1, PT, RZ, c[0x0][0x184], PT, P1 ;  /* 0x00006100ff007a0c */ /* 0x000fe20003f25310 */
[----:B--2---:R-:W-:-:S05]  /*0e20*/  HADD2.F32 R70, -RZ, R28.H0_H0 ;  /* 0x2000001cff467230 */ /* 0x004fca0000004100 */
[----:B------:R-:W-:-:S07]  /*0e30*/  FMUL.FTZ R65, R70, R89 ;  /* 0x0000005946417220 */ /* 0x000fce0000410000 */
[----:B------:R-:W-:Y:S05]  /*0e40*/  @P1 BRA `(.L_x_2390) ;  /* 0x0000002000001947 */ /* 0x000fea0003800000 */
[----:B0-----:R-:W-:Y:S05]  /*0e50*/  @P0 BRA `(.L_x_2391) ;  /* 0x0000003000000947 */ /* 0x001fea0003800000 */
[----:B------:R-:W-:Y:S05]  /*0e60*/  BRA `(.L_x_2392) ;  /* 0x0000004000007947 */ /* 0x000fea0003800000 */
.L_x_2390:
[----:B0----5:R-:W-:-:S05]  /*0e70*/  HADD2.F32 R70, -RZ, R24.H0_H0 ;  /* 0x20000018ff467230 */ /* 0x021fca0000004100 */
[----:B------:R-:W-:-:S05]  /*0e80*/  FADD.FTZ R65, R70, R65 ;  /* 0x0000004146417221 */ /* 0x000fca0000010000 */
.L_x_2391:
[----:B------:R-:W-:-:S04]  /*0e90*/  F2FP.PACK_AB R69, RZ, R65 ;  /* 0x00000041ff45723e */ /* 0x000fc800000000ff */
[----:B------:R-:W-:Y:S02]  /*0ea0*/  PRMT R20, R69, 0x7610, R20 ;  /* 0x0000761045147816 */ /* 0x000fe40000000014 */
.L_x_2392:
[----:B------:R-:W-:-:S05]  /*0eb0*/  HADD2.F32 R28, -RZ, R28.H1_H1 ;  /* 0x3000001cff1c7230 */ /* 0x000fca0000004100 */
[----:B------:R-:W-:Y:S01]  /*0ec0*/  FMUL.FTZ R69, R28, R89 ;  /* 0x000000591c457220 */ /* 0x000fe20000410000 */
[----:B------:R-:W-:Y:S05]  /*0ed0*/  @P1 BRA `(.L_x_2393) ;  /* 0x0000002000001947 */ /* 0x000fea0003800000 */
[----:B------:R-:W-:Y:S05]  /*0ee0*/  @P0 BRA `(.L_x_2394) ;  /* 0x0000003000000947 */ /* 0x000fea0003800000 */
[----:B------:R-:W-:Y:S05]  /*0ef0*/  BRA `(.L_x_2395) ;  /* 0x0000004000007947 */ /* 0x000fea0003800000 */
.L_x_2393:
[----:B-----5:R-:W-:-:S05]  /*0f00*/  HADD2.F32 R28, -RZ, R24.H1_H1 ;  /* 0x30000018ff1c7230 */ /* 0x020fca0000004100 */
[----:B------:R-:W-:-:S05]  /*0f10*/  FADD.FTZ R69, R28, R69 ;  /* 0x000000451c457221 */ /* 0x000fca0000010000 */
.L_x_2394:
[----:B------:R-:W-:-:S04]  /*0f20*/  F2FP.PACK_AB R28, RZ, R69 ;  /* 0x00000045ff1c723e */ /* 0x000fc800000000ff */
[----:B------:R-:W-:Y:S02]  /*0f30*/  PRMT R20, R20, 0x5410, R28 ;  /* 0x0000541014147816 */ /* 0x000fe4000000001c */
.L_x_2395:
[----:B------:R-:W-:-:S05]  /*0f40*/  HADD2.F32 R70, -RZ, R29.H0_H0 ;  /* 0x2000001dff467230 */ /* 0x000fca0000004100 */
[----:B------:R-:W-:Y:S01]  /*0f50*/  FMUL.FTZ R70, R70, R89 ;  /* 0x0000005946467220 */ /* 0x000fe20000410000 */
[----:B------:R-:W-:Y:S05]  /*0f60*/  @P1 BRA `(.L_x_2396) ;  /* 0x0000002000001947 */ /* 0x000fea0003800000 */
[----:B------:R-:W-:Y:S05]  /*0f70*/  @P0 BRA `(.L_x_2397) ;  /* 0x0000003000000947 */ /* 0x000fea0003800000 */
[----:B------:R-:W-:Y:S05]  /*0f80*/  BRA `(.L_x_2398) ;  /* 0x0000004000007947 */ /* 0x000fea0003800000 */
.L_x_2396:
[----:B-----5:R-:W-:-:S05]  /*0f90*/  HADD2.F32 R73, -RZ, R25.H0_H0 ;  /* 0x20000019ff497230 */ /* 0x020fca0000004100 */
[----:B------:R-:W-:-:S05]  /*0fa0*/  FADD.FTZ R70, R73, R70 ;  /* 0x0000004649467221 */ /* 0x000fca0000010000 */
.L_x_2397:
[----:B------:R-:W-:-:S04]  /*0fb0*/  F2FP.PACK_AB R28, RZ, R70 ;  /* 0x00000046ff1c723e */ /* 0x000fc800000000ff */
[----:B------:R-:W-:Y:S02]  /*0fc0*/  PRMT R21, R28, 0x7610, R21 ;  /* 0x000076101c157816 */ /* 0x000fe40000000015 */
.L_x_2398:
[----:B------:R-:W-:-:S05]  /*0fd0*/  HADD2.F32 R28, -RZ, R29.H1_H1 ;  /* 0x3000001dff1c7230 */ /* 0x000fca0000004100 */
[----:B------:R-:W-:Y:S01]  /*0fe0*/  FMUL.FTZ R73, R28, R89 ;  /* 0x000000591c497220 */ /* 0x000fe20000410000 */
[----:B------:R-:W-:Y:S05]  /*0ff0*/  @P1 BRA `(.L_x_2399) ;  /* 0x0000002000001947 */ /* 0x000fea0003800000 */
[----:B------:R-:W-:Y:S05]  /*1000*/  @P0 BRA `(.L_x_2400) ;  /* 0x0000003000000947 */ /* 0x000fea0003800000 */
[----:B------:R-:W-:Y:S05]  /*1010*/  BRA `(.L_x_2401) ;  /* 0x0000004000007947 */ /* 0x000fea0003800000 */
.L_x_2399:
[----:B-----5:R-:W-:-:S05]  /*1020*/  HADD2.F32 R28, -RZ, R25.H1_H1 ;  /* 0x30000019ff1c7230 */ /* 0x020fca0000004100 */
[----:B------:R-:W-:-:S05]  /*1030*/  FADD.FTZ R73, R28, R73 ;  /* 0x000000491c497221 */ /* 0x000fca0000010000 */
.L_x_2400:
[----:B------:R-:W-:-:S04]  /*1040*/  F2FP.PACK_AB R28, RZ, R73 ;  /* 0x00000049ff1c723e */ /* 0x000fc800000000ff */
[----:B------:R-:W-:Y:S02]  /*1050*/  PRMT R21, R21, 0x5410, R28 ;  /* 0x0000541015157816 */ /* 0x000fe4000000001c */
.L_x_2401:
[----:B------:R-:W-:-:S05]  /*1060*/  HADD2.F32 R76, -RZ, R30.H0_H0 ;  /* 0x2000001eff4c7230 */ /* 0x000fca0000004100 */
[----:B------:R-:W-:Y:S01]  /*1070*/  FMUL.FTZ R76, R76, R89 ;  /* 0x000000594c4c7220 */ /* 0x000fe20000410000 */
[----:B------:R-:W-:Y:S05]  /*1080*/  @P1 BRA `(.L_x_2402) ;  /* 0x0000002000001947 */ /* 0x000fea0003800000 */
[----:B------:R-:W-:Y:S05]  /*1090*/  @P0 BRA `(.L_x_2403) ;  /* 0x0000003000000947 */ /* 0x000fea0003800000 */
[----:B------:R-:W-:Y:S05]  /*10a0*/  BRA `(.L_x_2404) ;  /* 0x0000004000007947 */ /* 0x000fea0003800000 */
.L_x_2402:
[----:B-----5:R-:W-:-:S05]  /*10b0*/  HADD2.F32 R29, -RZ, R26.H0_H0 ;  /* 0x2000001aff1d7230 */ /* 0x020fca0000004100 */
[----:B------:R-:W-:-:S05]  /*10c0*/  FADD.FTZ R76, R29, R76 ;  /* 0x0000004c1d4c7221 */ /* 0x000fca0000010000 */
.L_x_2403:
[----:B------:R-:W-:-:S04]  /*10d0*/  F2FP.PACK_AB R28, RZ, R76 ;  /* 0x0000004cff1c723e */ /* 0x000fc800000000ff */
[----:B------:R-:W-:Y:S02]  /*10e0*/  PRMT R22, R28, 0x7610, R22 ;  /* 0x000076101c167816 */ /* 0x000fe40000000016 */
.L_x_2404:
[----:B------:R-:W-:-:S05]  /*10f0*/  HADD2.F32 R30, -RZ, R30.H1_H1 ;  /* 0x3000001eff1e7230 */ /* 0x000fca0000004100 */
[----:B------:R-:W-:Y:S01]  /*1100*/  FMUL.FTZ R81, R30, R89 ;  /* 0x000000591e517220 */ /* 0x000fe20000410000 */
[----:B------:R-:W-:Y:S05]  /*1110*/  @P1 BRA `(.L_x_2405) ;  /* 0x0000002000001947 */ /* 0x000fea0003800000 */
[----:B------:R-:W-:Y:S05]  /*1120*/  @P0 BRA `(.L_x_2406) ;  /* 0x0000003000000947 */ /* 0x000fea0003800000 */
[----:B------:R-:W-:Y:S05]  /*1130*/  BRA `(.L_x_2407) ;  /* 0x0000004000007947 */ /* 0x000fea0003800000 */
.L_x_2405:
[----:B-----5:R-:W-:-:S05]  /*1140*/  HADD2.F32 R28, -RZ, R26.H1_H1 ;  /* 0x3000001aff1c7230 */ /* 0x020fca0000004100 */
[----:B------:R-:W-:-:S05]  /*1150*/  FADD.FTZ R81, R28, R81 ;  /* 0x000000511c517221 */ /* 0x000fca0000010000 */
.L_x_2406:
[----:B------:R-:W-:-:S04]  /*1160*/  F2FP.PACK_AB R28, RZ, R81 ;  /* 0x00000051ff1c723e */ /* 0x000fc800000000ff */
[----:B------:R-:W-:Y:S02]  /*1170*/  PRMT R22, R22, 0x5410, R28 ;  /* 0x0000541016167816 */ /* 0x000fe4000000001c */
.L_x_2407:
[----:B------:R-:W-:-:S05]  /*1180*/  HADD2.F32 R82, -RZ, R31.H0_H0 ;  /* 0x2000001fff527230 */ /* 0x000fca0000004100 */
[----:B------:R-:W-:Y:S01]  /*1190*/  FMUL.FTZ R82, R82, R89 ;  /* 0x0000005952527220 */ /* 0x000fe20000410000 */
[----:B------:R-:W-:Y:S05]  /*11a0*/  @P1 BRA `(.L_x_2408) ;  /* 0x0000002000001947 */ /* 0x000fea0003800000 */
[----:B------:R-:W-:Y:S05]  /*11b0*/  @P0 BRA `(.L_x_2409) ;  /* 0x0000003000000947 */ /* 0x000fea0003800000 */
[----:B------:R-:W-:Y:S05]  /*11c0*/  BRA `(.L_x_2410) ;  /* 0x0000004000007947 */ /* 0x000fea0003800000 */
.L_x_2408:
[----:B-----5:R-:W-:-:S05]  /*11d0*/  HADD2.F32 R29, -RZ, R27.H0_H0 ;  /* 0x2000001bff1d7230 */ /* 0x020fca0000004100 */
[----:B------:R-:W-:-:S05]  /*11e0*/  FADD.FTZ R82, R29, R82 ;  /* 0x000000521d527221 */ /* 0x000fca0000010000 */
.L_x_2409:
[----:B------:R-:W-:-:S04]  /*11f0*/  F2FP.PACK_AB R28, RZ, R82 ;  /* 0x00000052ff1c723e */ /* 0x000fc800000000ff */
[----:B------:R-:W-:Y:S02]  /*1200*/  PRMT R23, R28, 0x7610, R23 ;  /* 0x000076101c177816 */ /* 0x000fe40000000017 */
.L_x_2410:
[----:B------:R-:W-:-:S05]  /*1210*/  HADD2.F32 R86, -RZ, R31.H1_H1 ;  /* 0x3000001fff567230 */ /* 0x000fca0000004100 */
[----:B------:R-:W-:Y:S01]  /*1220*/  FMUL.FTZ R86, R86, R89 ;  /* 0x0000005956567220 */ /* 0x000fe20000410000 */
[----:B------:R-:W-:Y:S05]  /*1230*/  @P1 BRA `(.L_x_2411) ;  /* 0x0000002000001947 */ /* 0x000fea0003800000 */
[----:B------:R-:W-:Y:S05]  /*1240*/  @P0 BRA `(.L_x_2412) ;  /* 0x0000003000000947 */ /* 0x000fea0003800000 */
[----:B------:R-:W-:Y:S05]  /*1250*/  BRA `(.L_x_2413) ;  /* 0x0000004000007947 */ /* 0x000fea0003800000 */
.L_x_2411:
[----:B-----5:R-:W-:-:S05]  /*1260*/  HADD2.F32 R29, -RZ, R27.H1_H1 ;  /* 0x3000001bff1d7230 */ /* 0x020fca0000004100 */
[----:B------:R-:W-:-:S05]  /*1270*/  FADD.FTZ R86, R29, R86 ;  /* 0x000000561d567221 */ /* 0x000fca0000010000 */
.L_x_2412:
[----:B------:R-:W-:-:S04]  /*1280*/  F2FP.PACK_AB R28, RZ, R86 ;  /* 0x00000056ff1c723e */ /* 0x000fc800000000ff */
[----:B------:R-:W-:Y:S02]  /*1290*/  PRMT R23, R23, 0x5410, R28 ;  /* 0x0000541017177816 */ /* 0x000fe4000000001c */
.L_x_2413:
[----:B------:R-:W-:-:S04]  /*12a0*/  @P0 LEA R28, P1, R90, c[0x0][0x188], 0x4 ;  /* 0x000062005a1c0a11 */ /* 0x000fc800078220ff */
[C---:B------:R-:W-:Y:S02]  /*12b0*/  @P0 LEA.HI.X R29, R90.reuse, c[0x0][0x18c], RZ, 0x4, P1 ;  /* 0x000063005a1d0a11 */ /* 0x040fe400008f24ff */
[----:B------:R-:W-:-:S03]  /*12c0*/  IADD3 R90, R90, 0x20, RZ ;  /* 0x000000205a5a7810 */ /* 0x000fc60007ffe0ff */
[----:B------:R0:W-:Y:S04]  /*12d0*/  @P0 STG.E.128 [R28.64], R20 ;  /* 0x000000141c000986 */ /* 0x0001e8000c101d04 */
.L_x_2389:
[----:B------:R-:W-:Y:S05]  /*12e0*/  BSYNC B0 ;  /* 0x0000000000007941 */ /* 0x000fea0003800000 */
.L_x_2388:
        /* <DEDUP_REMOVED lines=17> */
.L_x_2416:
[----:B0----5:R-:W-:-:S05]  /*1400*/  HADD2.F32 R71, -RZ, R24.H0_H0 ;  /* 0x20000018ff477230 */ /* 0x021fca0000004100 */
[----:B------:R-:W-:-:S05]  /*1410*/  FADD.FTZ R66, R71, R66 ;  /* 0x0000004247427221 */ /* 0x000fca0000010000 */
.L_x_2417:
[----:B------:R-:W-:-:S04]  /*1420*/  F2FP.PACK_AB R71, RZ, R66 ;  /* 0x00000042ff47723e */ /* 0x000fc800000000ff */
[----:B------:R-:W-:Y:S02]  /*1430*/  PRMT R20, R71, 0x7610, R20 ;  /* 0x0000761047147816 */ /* 0x000fe40000000014 */
.L_x_2418:
[----:B------:R-:W-:-:S05]  /*1440*/  HADD2.F32 R28, -RZ, R28.H1_H1 ;  /* 0x3000001cff1c7230 */ /* 0x000fca0000004100 */
[----:B------:R-:W-:Y:S01]  /*1450*/  FMUL.FTZ R71, R28, R89 ;  /* 0x000000591c477220 */ /* 0x000fe20000410000 */
[----:B------:R-:W-:Y:S05]  /*1460*/  @P1 BRA `(.L_x_2419) ;  /* 0x0000002000001947 */ /* 0x000fea0003800000 */
[----:B------:R-:W-:Y:S05]  /*1470*/  @P0 BRA `(.L_x_2420) ;  /* 0x0000003000000947 */ /* 0x000fea0003800000 */
[----:B------:R-:W-:Y:S05]  /*1480*/  BRA `(.L_x_2421) ;  /* 0x0000004000007947 */ /* 0x000fea0003800000 */
.L_x_2419:
[----:B-----5:R-:W-:-:S05]  /*1490*/  HADD2.F32 R28, -RZ, R24.H1_H1 ;  /* 0x30000018ff1c7230 */ /* 0x020fca0000004100 */
[----:B------:R-:W-:-:S05]  /*14a0*/  FADD.FTZ R71, R28, R71 ;  /* 0x000000471c477221 */ /* 0x000fca0000010000 */
.L_x_2420:
[----:B------:R-:W-:-:S04]  /*14b0*/  F2FP.PACK_AB R28, RZ, R71 ;  /* 0x00000047ff1c723e */ /* 0x000fc800000000ff */
[----:B------:R-:W-:Y:S02]  /*14c0*/  PRMT R20, R20, 0x5410, R28 ;  /* 0x0000541014147816 */ /* 0x000fe4000000001c */
.L_x_2421:
[----:B------:R-:W-:-:S05]  /*14d0*/  HADD2.F32 R72, -RZ, R29.H0_H0 ;  /* 0x2000001dff487230 */ /* 0x000fca0000004100 */
[----:B------:R-:W-:Y:S01]  /*14e0*/  FMUL.FTZ R72, R72, R89 ;  /* 0x0000005948487220 */ /* 0x000fe20000410000 */
[----:B------:R-:W-:Y:S05]  /*14f0*/  @P1 BRA `(.L_x_2422) ;  /* 0x0000002000001947 */ /* 0x000fea0003800000 */
[----:B------:R-:W-:Y:S05]  /*1500*/  @P0 BRA `(.L_x_2423) ;  /* 0x0000003000000947 */ /* 0x000fea0003800000 */
[----:B------:R-:W-:Y:S05]  /*1510*/  BRA `(.L_x_2424) ;  /* 0x0000004000007947 */ /* 0x000fea0003800000 */
.L_x_2422:
[----:B-----5:R-:W-:-:S05]  /*1520*/  HADD2.F32 R77, -RZ, R25.H0_H0 ;  /* 0x20000019ff4d7230 */ /* 0x020fca0000004100 */
[----:B------:R-:W-:-:S05]  /*1530*/  FADD.FTZ R72, R77, R72 ;  /* 0x000000484d487221 */ /* 0x000fca0000010000 */
.L_x_2423:
[----:B------:R-:W-:-:S04]  /*1540*/  F2FP.PACK_AB R28, RZ, R72 ;  /* 0x00000048ff1c723e */ /* 0x000fc800000000ff */
[----:B------:R-:W-:Y:S02]  /*1550*/  PRMT R21, R28, 0x7610, R21 ;  /* 0x000076101c157816 */ /* 0x000fe40000000015 */
.L_x_2424:
[----:B------:R-:W-:-:S05]  /*1560*/  HADD2.F32 R28, -RZ, R29.H1_H1 ;  /* 0x3000001dff1c7230 */ /* 0x000fca0000004100 */
[----:B------:R-:W-:Y:S01]  /*1570*/  FMUL.FTZ R77, R28, R89 ;  /* 0x000000591c4d7220 */ /* 0x000fe20000410000 */
[----:B------:R-:W-:Y:S05]  /*1580*/  @P1 BRA `(.L_x_2425) ;  /* 0x0000002000001947 */ /* 0x000fea0003800000 */
[----:B------:R-:W-:Y:S05]  /*1590*/  @P0 BRA `(.L_x_2426) ;  /* 0x0000003000000947 */ /* 0x000fea0003800000 */
[----:B------:R-:W-:Y:S05]  /*15a0*/  BRA `(.L_x_2427) ;  /* 0x0000004000007947 */ /* 0x000fea0003800000 */
.L_x_2425:
[----:B-----5:R-:W-:-:S05]  /*15b0*/  HADD2.F32 R28, -RZ, R25.H1_H1 ;  /* 0x30000019ff1c7230 */ /* 0x020fca0000004100 */
[----:B------:R-:W-:-:S05]  /*15c0*/  FADD.FTZ R77, R28, R77 ;  /* 0x0000004d1c4d7221 */ /* 0x000fca0000010000 */
.L_x_2426:
[----:B------:R-:W-:-:S04]  /*15d0*/  F2FP.PACK_AB R28, RZ, R77 ;  /* 0x0000004dff1c723e */ /* 0x000fc800000000ff */
[----:B------:R-:W-:Y:S02]  /*15e0*/  PRMT R21, R21, 0x5410, R28 ;  /* 0x0000541015157816 */ /* 0x000fe4000000001c */
.L_x_2427:
[----:B------:R-:W-:-:S05]  /*15f0*/  HADD2.F32 R78, -RZ, R30.H0_H0 ;  /* 0x2000001eff4e7230 */ /* 0x000fca0000004100 */
[----:B------:R-:W-:Y:S01]  /*1600*/  FMUL.FTZ R78, R78, R89 ;  /* 0x000000594e4e7220 */ /* 0x000fe20000410000 */
[----:B------:R-:W-:Y:S05]  /*1610*/  @P1 BRA `(.L_x_2428) ;  /* 0x0000002000001947 */ /* 0x000fea0003800000 */
[----:B------:R-:W-:Y:S05]  /*1620*/  @P0 BRA `(.L_x_2429) ;  /* 0x0000003000000947 */ /* 0x000fea0003800000 */
[----:B------:R-:W-:Y:S05]  /*1630*/  BRA `(.L_x_2430) ;  /* 0x0000004000007947 */ /* 0x000fea0003800000 */
.L_x_2428:
[----:B-----5:R-:W-:-:S05]  /*1640*/  HADD2.F32 R29, -RZ, R26.H0_H0 ;  /* 0x2000001aff1d7230 */ /* 0x020fca0000004100 */
[----:B------:R-:W-:-:S05]  /*1650*/  FADD.FTZ R78, R29, R78 ;  /* 0x0000004e1d4e7221 */ /* 0x000fca0000010000 */
.L_x_2429:
[----:B------:R-:W-:-:S04]  /*1660*/  F2FP.PACK_AB R28, RZ, R78 ;  /* 0x0000004eff1c723e */ /* 0x000fc800000000ff */
[----:B------:R-:W-:Y:S02]  /*1670*/  PRMT R22, R28, 0x7610, R22 ;  /* 0x000076101c167816 */ /* 0x000fe40000000016 */
.L_x_2430:
[----:B------:R-:W-:-:S05]  /*1680*/  HADD2.F32 R30, -RZ, R30.H1_H1 ;  /* 0x3000001eff1e7230 */ /* 0x000fca0000004100 */
[----:B------:R-:W-:Y:S01]  /*1690*/  FMUL.FTZ R83, R30, R89 ;  /* 0x000000591e537220 */ /* 0x000fe20000410000 */
[----:B------:R-:W-:Y:S05]  /*16a0*/  @P1 BRA `(.L_x_2431) ;  /* 0x0000002000001947 */ /* 0x000fea0003800000 */
[----:B------:R-:W-:Y:S05]  /*16b0*/  @P0 BRA `(.L_x_2432) ;  /* 0x0000003000000947 */ /* 0x000fea0003800000 */
[----:B------:R-:W-:Y:S05]  /*16c0*/  BRA `(.L_x_2433) ;  /* 0x0000004000007947 */ /* 0x000fea0003800000 */
.L_x_2431:
[----:B-----5:R-:W-:-:S05]  /*16d0*/  HADD2.F32 R28, -RZ, R26.H1_H1 ;  /* 0x3000001aff1c7230 */ /* 0x020fca0000004100 */
[----:B------:R-:W-:-:S05]  /*16e0*/  FADD.FTZ R83, R28, R83 ;  /* 0x000000531c537221 */ /* 0x000fca0000010000 */
.L_x_2432:
[----:B------:R-:W-:-:S04]  /*16f0*/  F2FP.PACK_AB R28, RZ, R83 ;  /* 0x00000053ff1c723e */ /* 0x000fc800000000ff */
[----:B------:R-:W-:Y:S02]  /*1700*/  PRMT R22, R22, 0x5410, R28 ;  /* 0x0000541016167816 */ /* 0x000fe4000000001c */
.L_x_2433:
[----:B------:R-:W-:-:S05]  /*1710*/  HADD2.F32 R84, -RZ, R31.H0_H0 ;  /* 0x2000001fff547230 */ /* 0x000fca0000004100 */
[----:B------:R-:W-:Y:S01]  /*1720*/  FMUL.FTZ R84, R84, R89 ;  /* 0x0000005954547220 */ /* 0x000fe20000410000 */
[----:B------:R-:W-:Y:S05]  /*1730*/  @P1 BRA `(.L_x_2434) ;  /* 0x0000002000001947 */ /* 0x000fea0003800000 */
[----:B------:R-:W-:Y:S05]  /*1740*/  @P0 BRA `(.L_x_2435) ;  /* 0x0000003000000947 */ /* 0x000fea0003800000 */
[----:B------:R-:W-:Y:S05]  /*1750*/  BRA `(.L_x_2436) ;  /* 0x0000004000007947 */ /* 0x000fea0003800000 */
.L_x_2434:
[----:B-----5:R-:W-:-:S05]  /*1760*/  HADD2.F32 R29, -RZ, R27.H0_H0 ;  /* 0x2000001bff1d7230 */ /* 0x020fca0000004100 */
[----:B------:R-:W-:-:S05]  /*1770*/  FADD.FTZ R84, R29, R84 ;  /* 0x000000541d547221 */ /* 0x000fca0000010000 */
.L_x_2435:
[----:B------:R-:W-:-:S04]  /*1780*/  F2FP.PACK_AB R28, RZ, R84 ;  /* 0x00000054ff1c723e */ /* 0x000fc800000000ff */
[----:B------:R-:W-:Y:S02]  /*1790*/  PRMT R23, R28, 0x7610, R23 ;  /* 0x000076101c177816 */ /* 0x000fe40000000017 */
.L_x_2436:
[----:B------:R-:W-:-:S05]  /*17a0*/  HADD2.F32 R28, -RZ, R31.H1_H1 ;  /* 0x3000001fff1c7230 */ /* 0x000fca0000004100 */
[----:B------:R-:W-:Y:S01]  /*17b0*/  FMUL.FTZ R87, R28, R89 ;  /* 0x000000591c577220 */ /* 0x000fe20000410000 */
[----:B------:R-:W-:Y:S05]  /*17c0*/  @P1 BRA `(.L_x_2437) ;  /* 0x0000002000001947 */ /* 0x000fea0003800000 */
[----:B------:R-:W-:Y:S05]  /*17d0*/  @P0 BRA `(.L_x_2438) ;  /* 0x0000003000000947 */ /* 0x000fea0003800000 */
[----:B------:R-:W-:Y:S05]  /*17e0*/  BRA `(.L_x_2439) ;  /* 0x0000004000007947 */ /* 0x000fea0003800000 */
.L_x_2437:
[----:B-----5:R-:W-:-:S05]  /*17f0*/  HADD2.F32 R28, -RZ, R27.H1_H1 ;  /* 0x3000001bff1c7230 */ /* 0x020fca0000004100 */
[----:B------:R-:W-:-:S05]  /*1800*/  FADD.FTZ R87, R28, R87 ;  /* 0x000000571c577221 */ /* 0x000fca0000010000 */
.L_x_2438:
[----:B------:R-:W-:-:S04]  /*1810*/  F2FP.PACK_AB R28, RZ, R87 ;  /* 0x00000057ff1c723e */ /* 0x000fc800000000ff */
[----:B------:R-:W-:Y:S02]  /*1820*/  PRMT R23, R23, 0x5410, R28 ;  /* 0x0000541017177816 */ /* 0x000fe4000000001c */
.L_x_2439:
[----:B------:R-:W-:-:S04]  /*1830*/  @P0 LEA R28, P1, R90, c[0x0][0x188], 0x4 ;  /* 0x000062005a1c0a11 */ /* 0x000fc800078220ff */
[----:B------:R-:W-:-:S05]  /*1840*/  @P0 LEA.HI.X R29, R90, c[0x0][0x18c], RZ, 0x4, P1 ;  /* 0x000063005a1d0a11 */ /* 0x000fca00008f24ff */
[----:B------:R0:W-:Y:S04]  /*1850*/  @P0 STG.E.128 [R28.64], R20 ;  /* 0x000000141c000986 */ /* 0x0001e8000c101d04 */
.L_x_2415:
[----:B------:R-:W-:Y:S05]  /*1860*/  BSYNC B0 ;  /* 0x0000000000007941 */ /* 0x000fea0003800000 */
.L_x_2414:
        /* <DEDUP_REMOVED lines=30> */
.L_x_2450:
        /* <DEDUP_REMOVED lines=69> */
.L_x_2451:
[C---:B------:R-:W-:Y:S01]  /*1ea0*/  FMUL.FTZ R29, R30.reuse, R30 ;  /* 0x0000001e1e1d7220 */ /* 0x040fe20000410000 */
        /* <DEDUP_REMOVED lines=8> */
[----:B0-----:R-:W-:Y:S01]  /*1f30*/  FADD.FTZ R88, R28, R29 ;  /* 0x0000001d1c587221 */ /* 0x001fe20000010000 */
[----:B------:R-:W-:Y:S01]  /*1f40*/  @!P1 MOV R28, 0x4 ;  /* 0x00000004001c9802 */ /* 0x000fe20000000f00 */
[----:B------:R-:W-:-:S04]  /*1f50*/  @!P1 IMAD.WIDE R90, R63, R90, c[0x0][0x1a0] ;  /* 0x000068003f5a9625 */ /* 0x000fc800078e025a */
[----:B------:R-:W0:Y:S01]  /*1f60*/  MUFU.RSQ R88, R88 ;  /* 0x0000005800587308 */ /* 0x000e220000001400 */
[----:B------:R-:W-:Y:S01]  /*1f70*/  @!P1 IMAD.WIDE R28, R63, R28, c[0x0][0x1a8] ;  /* 0x00006a003f1c9625 */ /* 0x000fe200078e021c */
[----:B------:R1:W-:Y:S04]  /*1f80*/  @!P1 STG.E [R90.64], R30 ;  /* 0x0000001e5a009986 */ /* 0x0003e8000c101904 */
[----:B0-----:R1:W-:Y:S01]  /*1f90*/  @!P1 STG.E [R28.64], R88 ;  /* 0x000000581c009986 */ /* 0x0013e2000c101904 */
[----:B------:R-:W-:Y:S05]  /*1fa0*/  @!P4 BRA `(.L_x_2443) ;  /* 0x000002000000c947 */ /* 0x000fea0003800000 */
[--C-:B-1----:R-:W-:Y:S02]  /*1fb0*/  FADD.FTZ R29, R60, -R89.reuse ;  /* 0x800000593c1d7221 */ /* 0x102fe40000010000 */
[----:B------:R-:W-:Y:S02]  /*1fc0*/  FADD.FTZ R31, R68, -R89 ;  /* 0x80000059441f7221 */ /* 0x000fe40000010000 */
[----:B------:R-:W-:-:S02]  /*1fd0*/  FMUL.FTZ R29, R88, R29 ;  /* 0x0000001d581d7220 */ /* 0x000fc40000410000 */
[----:B------:R-:W-:Y:S02]  /*1fe0*/  FMUL.FTZ R31, R88, R31 ;  /* 0x0000001f581f7220 */ /* 0x000fe40000410000 */
[--C-:B------:R-:W-:Y:S02]  /*1ff0*/  FADD.FTZ R91, R67, -R89.reuse ;  /* 0x80000059435b7221 */ /* 0x100fe40000010000 */
[----:B------:R-:W-:Y:S02]  /*2000*/  FADD.FTZ R93, R75, -R89 ;  /* 0x800000594b5d7221 */ /* 0x000fe40000010000 */
[----:B------:R-:W-:Y:S02]  /*2010*/  FFMA.FTZ R28, R16, R29, R9 ;  /* 0x0000001d101c7223 */ /* 0x000fe40000010009 */
[----:B------:R-:W-:Y:S02]  /*2020*/  FFMA.FTZ R31, R17, R31, R8 ;  /* 0x0000001f111f7223 */ /* 0x000fe40000010008 */
[----:B------:R-:W-:-:S02]  /*2030*/  FMUL.FTZ R91, R88, R91 ;  /* 0x0000005b585b7220 */ /* 0x000fc40000410000 */
[----:B------:R-:W-:Y:S01]  /*2040*/  FMUL.FTZ R93, R88, R93 ;  /* 0x0000005d585d7220 */ /* 0x000fe20000410000 */
[----:B------:R-:W-:Y:S01]  /*2050*/  F2FP.PACK_AB R28, R31, R28 ;  /* 0x0000001c1f1c723e */ /* 0x000fe200000000ff */
[----:B------:R-:W-:Y:S02]  /*2060*/  FFMA.FTZ R29, R14, R91, R7 ;  /* 0x0000005b0e1d7223 */ /* 0x000fe40000010007 */
[--C-:B------:R-:W-:Y:S02]  /*2070*/  FADD.FTZ R31, R74, -R89.reuse ;  /* 0x800000594a1f7221 */ /* 0x100fe40000010000 */
[----:B------:R-:W-:Y:S02]  /*2080*/  FADD.FTZ R91, R79, -R89 ;  /* 0x800000594f5b7221 */ /* 0x000fe40000010000 */
[----:B------:R-:W-:Y:S02]  /*2090*/  FFMA.FTZ R30, R15, R93, R6 ;  /* 0x0000005d0f1e7223 */ /* 0x000fe40000010006 */
[----:B------:R-:W-:-:S02]  /*20a0*/  FMUL.FTZ R31, R88, R31 ;  /* 0x0000001f581f7220 */ /* 0x000fc40000410000 */
[----:B------:R-:W-:Y:S01]  /*20b0*/  FMUL.FTZ R91, R88, R91 ;  /* 0x0000005b585b7220 */ /* 0x000fe20000410000 */
[----:B------:R-:W-:Y:S01]  /*20c0*/  F2FP.PACK_AB R29, R30, R29 ;  /* 0x0000001d1e1d723e */ /* 0x000fe200000000ff */
[----:B------:R-:W-:Y:S02]  /*20d0*/  FFMA.FTZ R30, R12, R31, R5 ;  /* 0x0000001f0c1e7223 */ /* 0x000fe40000010005 */
[----:B------:R-:W-:Y:S02]  /*20e0*/  FFMA.FTZ R91, R13, R91, R4 ;  /* 0x0000005b0d5b7223 */ /* 0x000fe40000010004 */
[----:B------:R-:W-:-:S03]  /*20f0*/  FADD.FTZ R31, R80, -R89 ;  /* 0x80000059501f7221 */ /* 0x000fc60000010000 */
[----:B------:R-:W-:Y:S01]  /*2100*/  F2FP.PACK_AB R30, R91, R30 ;  /* 0x0000001e5b1e723e */ /* 0x000fe200000000ff */
[----:B------:R-:W-:Y:S02]  /*2110*/  FADD.FTZ R91, R85, -R89 ;  /* 0x80000059555b7221 */ /* 0x000fe40000010000 */
[C---:B------:R-:W-:Y:S02]  /*2120*/  FMUL.FTZ R31, R88.reuse, R31 ;  /* 0x0000001f581f7220 */ /* 0x040fe40000410000 */
[----:B------:R-:W-:Y:S02]  /*2130*/  FMUL.FTZ R91, R88, R91 ;  /* 0x0000005b585b7220 */ /* 0x000fe40000410000 */
[----:B------:R-:W-:Y:S02]  /*2140*/  FFMA.FTZ R31, R10, R31, R3 ;  /* 0x0000001f0a1f7223 */ /* 0x000fe40000010003 */
[----:B------:R-:W-:Y:S01]  /*2150*/  FFMA.FTZ R90, R11, R91, R2 ;  /* 0x0000005b0b5a7223 */ /* 0x000fe20000010002 */
[----:B------:R-:W-:-:S04]  /*2160*/  HFMA2.MMA R91, -RZ, RZ, 0, 9.5367431640625e-07 ;  /* 0x00000010ff5b7435 */ /* 0x000fc800000001ff */
[----:B------:R-:W-:-:S06]  /*2170*/  F2FP.PACK_AB R31, R90, R31 ;  /* 0x0000001f5a1f723e */ /* 0x000fcc00000000ff */
[C---:B------:R-:W-:Y:S01]  /*2180*/  IMAD.WIDE.U32 R90, R62.reuse, R91, c[0x0][0x208] ;  /* 0x000082003e5a7625 */ /* 0x040fe200078e005b */
[----:B------:R-:W-:-:S04]  /*2190*/  IADD3 R62, R62, 0x20, RZ ;  /* 0x000000203e3e7810 */ /* 0x000fc80007ffe0ff */
[----:B------:R0:W-:Y:S03]  /*21a0*/  STG.E.128 [R90.64], R28 ;  /* 0x0000001c5a007986 */ /* 0x0001e6000c101d04 */
.L_x_2443:
[----:B------:R-:W-:Y:S05]  /*21b0*/  BSYNC B0 ;  /* 0x0000000000007941 */ /* 0x000fea0003800000 */
.L_x_2442:
[----:B------:R-:W-:Y:S01]  /*21c0*/  BSSY B0, `(.L_x_2444) ;  /* 0x0000022000007945 */ /* 0x000fe20003800000 */
[----:B------:R-:W-:Y:S05]  /*21d0*/  @!P3 BRA `(.L_x_2445) ;  /* 0x000002000000b947 */ /* 0x000fea0003800000 */
[--C-:B01----:R-:W-:Y:S02]  /*21e0*/  FADD.FTZ R29, R65, -R89.reuse ;  /* 0x80000059411d7221 */ /* 0x103fe40000010000 */
        /* <DEDUP_REMOVED lines=9> */
[----:B------:R-:W-:Y:S01]  /*2280*/  F2FP.PACK_AB R28, R31, R28 ;  /* 0x0000001c1f1c723e */ /* 0x000fe200000000ff */
[----:B------:R-:W-:Y:S02]  /*2290*/  FFMA.FTZ R29, R19, R91, R32 ;  /* 0x0000005b131d7223 */ /* 0x000fe40000010020 */
[----:B------:R-:W-:-:S02]  /*22a0*/  FADD.FTZ R31, R76, -R89 ;  /* 0x800000594c1f7221 */ /* 0x000fc40000010000 */
[----:B------:R-:W-:Y:S02]  /*22b0*/  FADD.FTZ R91, R81, -R89 ;  /* 0x80000059515b7221 */ /* 0x000fe40000010000 */
[----:B------:R-:W-:Y:S02]  /*22c0*/  FFMA.FTZ R30, R38, R93, R33 ;  /* 0x0000005d261e7223 */ /* 0x000fe40000010021 */
[C---:B------:R-:W-:Y:S02]  /*22d0*/  FMUL.FTZ R31, R88.reuse, R31 ;  /* 0x0000001f581f7220 */ /* 0x040fe40000410000 */
[----:B------:R-:W-:Y:S01]  /*22e0*/  FMUL.FTZ R91, R88, R91 ;  /* 0x0000005b585b7220 */ /* 0x000fe20000410000 */
[----:B------:R-:W-:Y:S01]  /*22f0*/  F2FP.PACK_AB R29, R30, R29 ;  /* 0x0000001d1e1d723e */ /* 0x000fe200000000ff */
[----:B------:R-:W-:Y:S02]  /*2300*/  FFMA.FTZ R30, R37, R31, R44 ;  /* 0x0000001f251e7223 */ /* 0x000fe4000001002c */
[----:B------:R-:W-:-:S02]  /*2310*/  FFMA.FTZ R91, R40, R91, R45 ;  /* 0x0000005b285b7223 */ /* 0x000fc4000001002d */
[----:B------:R-:W-:-:S03]  /*2320*/  FADD.FTZ R31, R82, -R89 ;  /* 0x80000059521f7221 */ /* 0x000fc60000010000 */
[----:B------:R-:W-:Y:S01]  /*2330*/  F2FP.PACK_AB R30, R91, R30 ;  /* 0x0000001e5b1e723e */ /* 0x000fe200000000ff */
[----:B------:R-:W-:Y:S02]  /*2340*/  FADD.FTZ R91, R86, -R89 ;  /* 0x80000059565b7221 */ /* 0x000fe40000010000 */
[C---:B------:R-:W-:Y:S02]  /*2350*/  FMUL.FTZ R31, R88.reuse, R31 ;  /* 0x0000001f581f7220 */ /* 0x040fe40000410000 */
[----:B------:R-:W-:Y:S02]  /*2360*/  FMUL.FTZ R91, R88, R91 ;  /* 0x0000005b585b7220 */ /* 0x000fe40000410000 */
[----:B------:R-:W-:Y:S02]  /*2370*/  FFMA.FTZ R31, R39, R31, R34 ;  /* 0x0000001f271f7223 */ /* 0x000fe40000010022 */
[----:B------:R-:W-:Y:S01]  /*2380*/  FFMA.FTZ R90, R42, R91, R47 ;  /* 0x0000005b2a5a7223 */ /* 0x000fe2000001002f */
[----:B------:R-:W-:-:S04]  /*2390*/  MOV R91, 0x10 ;  /* 0x00000010005b7802 */ /* 0x000fc80000000f00 */
[----:B------:R-:W-:Y:S01]  /*23a0*/  F2FP.PACK_AB R31, R90, R31 ;  /* 0x0000001f5a1f723e */ /* 0x000fe200000000ff */
[C---:B------:R-:W-:Y:S01]  /*23b0*/  IMAD.WIDE.U32 R90, R62.reuse, R91, c[0x0][0x208] ;  /* 0x000082003e5a7625 */ /* 0x040fe200078e005b */
[----:B------:R-:W-:-:S04]  /*23c0*/  IADD3 R62, R62, 0x20, RZ ;  /* 0x000000203e3e7810 */ /* 0x000fc80007ffe0ff */
[----:B------:R0:W-:Y:S03]  /*23d0*/  STG.E.128 [R90.64], R28 ;  /* 0x0000001c5a007986 */ /* 0x0001e6000c101d04 */
.L_x_2445:
[----:B------:R-:W-:Y:S05]  /*23e0*/  BSYNC B0 ;  /* 0x0000000000007941 */ /* 0x000fea0003800000 */
.L_x_2444:
[----:B------:R-:W-:Y:S01]  /*23f0*/  BSSY B0, `(.L_x_2446) ;  /* 0x0000021000007945 */ /* 0x000fe20003800000 */
[----:B------:R-:W-:Y:S05]  /*2400*/  @!P2 BRA `(.L_x_2447) ;  /* 0x000001f00000a947 */ /* 0x000fea0003800000 */
[--C-:B------:R-:W-:Y:S02]  /*2410*/  FADD.FTZ R92, R72, -R89.reuse ;  /* 0x80000059485c7221 */ /* 0x100fe40000010000 */
[--C-:B01----:R-:W-:Y:S02]  /*2420*/  FADD.FTZ R29, R78, -R89.reuse ;  /* 0x800000594e1d7221 */ /* 0x103fe40000010000 */
        /* <DEDUP_REMOVED lines=15> */
[----:B------:R-:W-:-:S02]  /*2520*/  FFMA.FTZ R90, R50, R90, R59 ;  /* 0x0000005a325a7223 */ /* 0x000fc4000001003b */
[----:B------:R-:W-:Y:S02]  /*2530*/  FFMA.FTZ R31, R51, R91, R58 ;  /* 0x0000005b331f7223 */ /* 0x000fe4000001003a */
[----:B------:R-:W-:Y:S01]  /*2540*/  FFMA.FTZ R91, R48, R30, R57 ;  /* 0x0000001e305b7223 */ /* 0x000fe20000010039 */
[----:B------:R-:W-:Y:S01]  /*2550*/  F2FP.PACK_AB R30, R92, R29 ;  /* 0x0000001d5c1e723e */ /* 0x000fe200000000ff */
[----:B------:R-:W-:Y:S01]  /*2560*/  FMUL.FTZ R93, R88, R93 ;  /* 0x0000005d585d7220 */ /* 0x000fe20000410000 */
[----:B------:R-:W-:Y:S01]  /*2570*/  F2FP.PACK_AB R29, R90, R89 ;  /* 0x000000595a1d723e */ /* 0x000fe200000000ff */
[----:B------:R-:W-:Y:S01]  /*2580*/  HFMA2.MMA R89, -RZ, RZ, 0, 9.5367431640625e-07 ;  /* 0x00000010ff597435 */ /* 0x000fe200000001ff */
[----:B------:R-:W-:Y:S02]  /*2590*/  FMUL.FTZ R28, R88, R28 ;  /* 0x0000001c581c7220 */ /* 0x000fe40000410000 */
[----:B------:R-:W-:Y:S02]  /*25a0*/  FFMA.FTZ R88, R53, R93, R64 ;  /* 0x0000005d35587223 */ /* 0x000fe40000010040 */
[----:B------:R-:W-:-:S03]  /*25b0*/  FFMA.FTZ R28, R35, R28, R54 ;  /* 0x0000001c231c7223 */ /* 0x000fc60000010036 */
[----:B------:R-:W-:Y:S02]  /*25c0*/  F2FP.PACK_AB R31, R88, R31 ;  /* 0x0000001f581f723e */ /* 0x000fe400000000ff */
[----:B------:R-:W-:Y:S01]  /*25d0*/  F2FP.PACK_AB R28, R91, R28 ;  /* 0x0000001c5b1c723e */ /* 0x000fe200000000ff */
[----:B------:R-:W-:-:S05]  /*25e0*/  IMAD.WIDE.U32 R88, R62, R89, c[0x0][0x208] ;  /* 0x000082003e587625 */ /* 0x000fca00078e0059 */
[----:B------:R0:W-:Y:S02]  /*25f0*/  STG.E.128 [R88.64], R28 ;  /* 0x0000001c58007986 */ /* 0x0001e4000c101d04 */
.L_x_2447:
[----:B------:R-:W-:Y:S05]  /*2600*/  BSYNC B0 ;  /* 0x0000000000007941 */ /* 0x000fea0003800000 */
.L_x_2446:
[----:B01----:R-:W-:-:S05]  /*2610*/  MOV R28, 0x4 ;  /* 0x00000004001c7802 */ /* 0x003fca0000000f00 */
[----:B------:R-:W-:-:S05]  /*2620*/  IMAD R63, R28, c[0x0][0x160], R63 ;  /* 0x000058001c3f7a24 */ /* 0x000fca00078e023f */
[----:B------:R-:W-:-:S13]  /*2630*/  ISETP.GE.AND P1, PT, R63, c[0x0][0x164], PT ;  /* 0x000059003f007a0c */ /* 0x000fda0003f26270 */
[----:B-----5:R-:W-:Y:S01]  /*2640*/  @P1 CALL.REL.NOINC `(.L_x_2448) ;  /* 0x0000001000001944 */ /* 0x020fe20003c00000 */
[----:B------:R-:W-:Y:S05]  /*2650*/  BRA `(.L_x_2449) ;  /* 0xffffe09000007947 */ /* 0x000fea000383ffff */
.L_x_2448:
[----:B------:R-:W-:Y:S05]  /*2660*/  EXIT ;  /* 0x000000000000794d */ /* 0x000fea0003800000 */
.L_x_2440:
[----:B------:R-:W-:Y:S01]  /*2670*/  HFMA2.MMA R89, -RZ, RZ, 0, 5.9604644775390625e-08 ;  /* 0x00000001ff597435 */ /* 0x000fe200000001ff */
[----:B------:R-:W-:Y:S02]  /*2680*/  MOV R88, R30 ;  /* 0x0000001e00587202 */ /* 0x000fe40000000f00 */
[----:B------:R-:W-:Y:S02]  /*2690*/  MOV R90, 0x1f ;  /* 0x0000001f005a7802 */ /* 0x000fe40000000f00 */
[----:B------:R-:W-:Y:S02]  /*26a0*/  MOV R31, 0xffffffff ;  /* 0xffffffff001f7802 */ /* 0x000fe40000000f00 */
[----:B------:R-:W-:Y:S02]  /*26b0*/  MOV R28, 0x26d0 ;  /* 0x000026d0001c7802 */ /* 0x000fe40000000f00 */
[----:B-----5:R-:W-:Y:S05]  /*26c0*/  CALL.REL.NOINC `($__internal_16_$__cuda_sm70_shflsync_bfly_p) ;  /* 0x0000069000007944 */ /* 0x020fea0003c00000 */
[----:B01----:R-:W-:Y:S05]  /*26d0*/  BRA `(.L_x_2450) ;  /* 0xfffff37000007947 */ /* 0x003fea000383ffff */
.L_x_2441:
[----:B------:R-:W-:Y:S01]  /*26e0*/  HFMA2.MMA R89, -RZ, RZ, 0, 1.1920928955078125e-07 ;  /* 0x00000002ff597435 */ /* 0x000fe200000001ff */
[----:B------:R-:W-:Y:S02]  /*26f0*/  MOV R90, 0x1f ;  /* 0x0000001f005a7802 */ /* 0x000fe40000000f00 */
[----:B------:R-:W-:-:S02]  /*2700*/  MOV R31, 0xffffffff ;  /* 0xffffffff001f7802 */ /* 0x000fc40000000f00 */
[----:B------:R-:W-:Y:S02]  /*2710*/  MOV R28, 0x2730 ;  /* 0x00002730001c7802 */ /* 0x000fe40000000f00 */
[----:B0----5:R-:W-:Y:S05]  /*2720*/  CALL.REL.NOINC `($__internal_16_$__cuda_sm70_shflsync_bfly_p) ;  /* 0x0000063000007944 */ /* 0x021fea0003c00000 */
[----:B0-----:R-:W-:Y:S01]  /*2730*/  HFMA2.MMA R89, -RZ, RZ, 0, 2.384185791015625e-07 ;  /* 0x00000004ff597435 */ /* 0x001fe200000001ff */
[----:B-1----:R-:W-:Y:S01]  /*2740*/  FADD.FTZ R88, R88, R31 ;  /* 0x0000001f58587221 */ /* 0x002fe20000010000 */
[----:B------:R-:W-:Y:S02]  /*2750*/  MOV R90, 0x1f ;  /* 0x0000001f005a7802 */ /* 0x000fe40000000f00 */
[----:B------:R-:W-:Y:S02]  /*2760*/  MOV R31, 0xffffffff ;  /* 0xffffffff001f7802 */ /* 0x000fe40000000f00 */
[----:B------:R-:W-:Y:S02]  /*2770*/  MOV R28, 0x2790 ;  /* 0x00002790001c7802 */ /* 0x000fe40000000f00 */
[----:B------:R-:W-:Y:S05]  /*2780*/  CALL.REL.NOINC `($__internal_16_$__cuda_sm70_shflsync_bfly_p) ;  /* 0x000005d000007944 */ /* 0x000fea0003c00000 */
[----:B0-----:R-:W-:Y:S01]  /*2790*/  HFMA2.MMA R89, -RZ, RZ, 0, 4.76837158203125e-07 ;  /* 0x00000008ff597435 */ /* 0x001fe200000001ff */
[----:B-1----:R-:W-:Y:S01]  /*27a0*/  FADD.FTZ R88, R88, R31 ;  /* 0x0000001f58587221 */ /* 0x002fe20000010000 */
[----:B------:R-:W-:Y:S02]  /*27b0*/  MOV R90, 0x1f ;  /* 0x0000001f005a7802 */ /* 0x000fe40000000f00 */
[----:B------:R-:W-:-:S02]  /*27c0*/  MOV R31, 0xffffffff ;  /* 0xffffffff001f7802 */ /* 0x000fc40000000f00 */
[----:B------:R-:W-:Y:S02]  /*27d0*/  MOV R28, 0x27f0 ;  /* 0x000027f0001c7802 */ /* 0x000fe40000000f00 */
[----:B------:R-:W-:Y:S05]  /*27e0*/  CALL.REL.NOINC `($__internal_16_$__cuda_sm70_shflsync_bfly_p) ;  /* 0x0000057000007944 */ /* 0x000fea0003c00000 */
[----:B0-----:R-:W-:Y:S01]  /*27f0*/  HFMA2.MMA R89, -RZ, RZ, 0, 9.5367431640625e-07 ;  /* 0x00000010ff597435 */ /* 0x001fe200000001ff */
[----:B-1----:R-:W-:Y:S01]  /*2800*/  FADD.FTZ R88, R88, R31 ;  /* 0x0000001f58587221 */ /* 0x002fe20000010000 */
[----:B------:R-:W-:Y:S02]  /*2810*/  MOV R90, 0x1f ;  /* 0x0000001f005a7802 */ /* 0x000fe40000000f00 */
[----:B------:R-:W-:Y:S02]  /*2820*/  MOV R31, 0xffffffff ;  /* 0xffffffff001f7802 */ /* 0x000fe40000000f00 */
[----:B------:R-:W-:Y:S02]  /*2830*/  MOV R28, 0x2850 ;  /* 0x00002850001c7802 */ /* 0x000fe40000000f00 */
[----:B------:R-:W-:Y:S05]  /*2840*/  CALL.REL.NOINC `($__internal_16_$__cuda_sm70_shflsync_bfly_p) ;  /* 0x0000051000007944 */ /* 0x000fea0003c00000 */
[----:B-1----:R-:W-:Y:S01]  /*2850*/  FADD.FTZ R30, R88, R31 ;  /* 0x0000001f581e7221 */ /* 0x002fe20000010000 */
[----:B0-----:R-:W-:Y:S01]  /*2860*/  HFMA2.MMA R89, -RZ, RZ, 0, 5.9604644775390625e-08 ;  /* 0x00000001ff597435 */ /* 0x001fe200000001ff */
[----:B------:R-:W-:Y:S02]  /*2870*/  MOV R90, 0x1f ;  /* 0x0000001f005a7802 */ /* 0x000fe40000000f00 */
[----:B------:R-:W-:Y:S01]  /*2880*/  FMUL.FTZ R30, R30, c[0x0][0x1e0] ;  /* 0x000078001e1e7a20 */ /* 0x000fe20000410000 */
[----:B------:R-:W-:-:S03]  /*2890*/  MOV R31, 0xffffffff ;  /* 0xffffffff001f7802 */ /* 0x000fc60000000f00 */
        /* <DEDUP_REMOVED lines=50> */
[----:B------:R-:W-:Y:S05]  /*2bc0*/  CALL.REL.NOINC `($__internal_16_$__cuda_sm70_shflsync_bfly_p) ;  /* 0x0000019000007944 */ /* 0x000fea0003c00000 */
[----:B0-----:R-:W-:Y:S01]  /*2bd0*/  HFMA2.MMA R89, -RZ, RZ, 0, 1.1920928955078125e-07 ;  /* 0x00000002ff597435 */ /* 0x001fe200000001ff */
[----:B-1----:R-:W-:Y:S01]  /*2be0*/  FADD.FTZ R88, R88, R31 ;  /* 0x0000001f58587221 */ /* 0x002fe20000010000 */
[----:B------:R-:W-:Y:S02]  /*2bf0*/  MOV R90, 0x1f ;  /* 0x0000001f005a7802 */ /* 0x000fe40000000f00 */
[----:B------:R-:W-:Y:S02]  /*2c00*/  MOV R31, 0xffffffff ;  /* 0xffffffff001f7802 */ /* 0x000fe40000000f00 */
[----:B------:R-:W-:Y:S02]  /*2c10*/  MOV R28, 0x2c30 ;  /* 0x00002c30001c7802 */ /* 0x000fe40000000f00 */
[----:B------:R-:W-:Y:S05]  /*2c20*/  CALL.REL.NOINC `($__internal_16_$__cuda_sm70_shflsync_bfly_p) ;  /* 0x0000013000007944 */ /* 0x000fea0003c00000 */
[----:B0-----:R-:W-:Y:S01]  /*2c30*/  HFMA2.MMA R89, -RZ, RZ, 0, 2.384185791015625e-07 ;  /* 0x00000004ff597435 */ /* 0x001fe200000001ff */
[----:B-1----:R-:W-:Y:S01]  /*2c40*/  FADD.FTZ R88, R88, R31 ;  /* 0x0000001f58587221 */ /* 0x002fe20000010000 */
[----:B------:R-:W-:Y:S02]  /*2c50*/  MOV R90, 0x1f ;  /* 0x0000001f005a7802 */ /* 0x000fe40000000f00 */
[----:B------:R-:W-:-:S02]  /*2c60*/  MOV R31, 0xffffffff ;  /* 0xffffffff001f7802 */ /* 0x000fc40000000f00 */
[----:B------:R-:W-:Y:S02]  /*2c70*/  MOV R28, 0x2c90 ;  /* 0x00002c90001c7802 */ /* 0x000fe40000000f00 */
[----:B------:R-:W-:Y:S05]  /*2c80*/  CALL.REL.NOINC `($__internal_16_$__cuda_sm70_shflsync_bfly_p) ;  /* 0x000000d000007944 */ /* 0x000fea0003c00000 */
[----:B0-----:R-:W-:Y:S01]  /*2c90*/  HFMA2.MMA R89, -RZ, RZ, 0, 4.76837158203125e-07 ;  /* 0x00000008ff597435 */ /* 0x001fe200000001ff */
[----:B-1----:R-:W-:Y:S01]  /*2ca0*/  FADD.FTZ R88, R88, R31 ;  /* 0x0000001f58587221 */ /* 0x002fe20000010000 */
[----:B------:R-:W-:Y:S02]  /*2cb0*/  MOV R90, 0x1f ;  /* 0x0000001f005a7802 */ /* 0x000fe40000000f00 */
[----:B------:R-:W-:Y:S02]  /*2cc0*/  MOV R31, 0xffffffff ;  /* 0xffffffff001f7802 */ /* 0x000fe40000000f00 */
[----:B------:R-:W-:Y:S02]  /*2cd0*/  MOV R28, 0x2cf0 ;  /* 0x00002cf0001c7802 */ /* 0x000fe40000000f00 */
[----:B------:R-:W-:Y:S05]  /*2ce0*/  CALL.REL.NOINC `($__internal_16_$__cuda_sm70_shflsync_bfly_p) ;  /* 0x0000007000007944 */ /* 0x000fea0003c00000 */
[----:B0-----:R-:W-:Y:S01]  /*2cf0*/  HFMA2.MMA R89, -RZ, RZ, 0, 9.5367431640625e-07 ;  /* 0x00000010ff597435 */ /* 0x001fe200000001ff */
[----:B-1----:R-:W-:Y:S01]  /*2d00*/  FADD.FTZ R88, R88, R31 ;  /* 0x0000001f58587221 */ /* 0x002fe20000010000 */
[----:B------:R-:W-:Y:S02]  /*2d10*/  MOV R90, 0x1f ;  /* 0x0000001f005a7802 */ /* 0x000fe40000000f00 */
[----:B------:R-:W-:-:S02]  /*2d20*/  MOV R31, 0xffffffff ;  /* 0xffffffff001f7802 */ /* 0x000fc40000000f00 */
[----:B------:R-:W-:Y:S02]  /*2d30*/  MOV R28, 0x2d50 ;  /* 0x00002d50001c7802 */ /* 0x000fe40000000f00 */
[----:B------:R-:W-:Y:S05]  /*2d40*/  CALL.REL.NOINC `($__internal_16_$__cuda_sm70_shflsync_bfly_p) ;  /* 0x0000001000007944 */ /* 0x000fea0003c00000 */
[----:B01----:R-:W-:Y:S05]  /*2d50*/  BRA `(.L_x_2451) ;  /* 0xfffff14000007947 */ /* 0x003fea000383ffff */
        .weak           $__internal_16_$__cuda_sm70_shflsync_bfly_p
        .type           $__internal_16_$__cuda_sm70_shflsync_bfly_p,@function
        .size           $__internal_16_$__cuda_sm70_shflsync_bfly_p,(.L_x_22184 - $__internal_16_$__cuda_sm70_shflsync_bfly_p)
$__internal_16_$__cuda_sm70_shflsync_bfly_p:
[----:B------:R-:W-:Y:S01]  /*2d60*/  HFMA2.MMA R29, -RZ, RZ, 0, 0 ;  /* 0x00000000ff1d7435 */ /* 0x000fe200000001ff */
[----:B------:R-:W-:Y:S04]  /*2d70*/  WARPSYNC R31 ;  /* 0x0000001f00007348 */ /* 0x000fe80003800000 */
[----:B------:R0:W1:Y:S01]  /*2d80*/  SHFL.BFLY PT, R31, R88, R89, R90 ;  /* 0x0c000059581f7389 */ /* 0x00006200000e005a */
[----:B------:R-:W-:Y:S05]  /*2d90*/  RET.REL.NODEC R28 `(_ZN10layer_norm13ln_fwd_kernelINS_13Kernel_traitsI6__halfS2_S2_S2_fjLj768ELj1ELj4ELj1ELj16ENS_18Kernel_traits_baseILj768ES2_S2_S2_S2_fjLj128EEEEELb0ELb0ELb0ELb0EEEvNS_9FwdParamsE) ;  /* 0xffffd2601c007950 */ /* 0x000fea0003c3ffff */
.L_x_2452:
        /* <DEDUP_REMOVED lines=14> */
.L_x_22184:


//--------------------- .text._ZN10layer_norm13ln_fwd_kernelINS_13Kernel_traitsI6__halfS2_S2_S2_fjLj768ELj1ELj4ELj1ELj16ENS_18Kernel_traits_baseILj768ES2_S2_S2_S2_fjLj128EEEEELb0ELb0ELb0ELb1EEEvNS_9FwdParamsE --------------------------
	.section	.text._ZN10layer_norm13ln_fwd_kernelINS_13Kernel_traitsI6__halfS2_S2_S2_fjLj768ELj1ELj4ELj1ELj16ENS_18Kernel_traits_baseILj768ES2_S2_S2_S2_fjLj128EEEEELb0ELb0ELb0ELb1EEEvNS_9FwdParamsE,"ax",@progbits
	.sectioninfo	@"SHI_REGISTERS=95"
	.align	128
        .global         _ZN10layer_norm13ln_fwd_kernelINS_13Kernel_traitsI6__halfS2_S2_S2_fjLj768ELj1ELj4ELj1ELj16ENS_18Kernel_traits_baseILj768ES2_S2_S2_S2_fjLj128EEEEELb0ELb0ELb0ELb1EEEvNS_9FwdParamsE
        .type           _ZN10layer_norm13ln_fwd_kernelINS_13Kernel_traitsI6__halfS2_S2_S2_fjLj768ELj1ELj4ELj1ELj16ENS_18Kernel_traits_baseILj768ES2_S2_S2_S2_fjLj128EEEEELb0ELb0ELb0ELb1EEEvNS_9FwdParamsE,@function
        .size           _ZN10layer_norm13ln_fwd_kernelINS_13Kernel_traitsI6__halfS2_S2_S2_fjLj768ELj1ELj4ELj1ELj16ENS_18Kernel_traits_baseILj768ES2_S2_S2_S2_fjLj128EEEEELb0ELb0ELb0ELb1EEEvNS_9FwdParamsE,(.L_x_22185 - _ZN10layer_norm13ln_fwd_kernelINS_13Kernel_traitsI6__halfS2_S2_S2_fjLj768ELj1ELj4ELj1ELj16ENS_18Kernel_traits_baseILj768ES2_S2_S2_S2_fjLj128EEEEELb0ELb0ELb0ELb1EEEvNS_9FwdParamsE)
        .other          _ZN10layer_norm13ln_fwd_kernelINS_13Kernel_traitsI6__halfS2_S2_S2_fjLj768ELj1ELj4ELj1ELj16ENS_18Kernel_traits_baseILj768ES2_S2_S2_S2_fjLj128EEEEELb0ELb0ELb0ELb1EEEvNS_9FwdParamsE,@"STO_CUDA_ENTRY STV_DEFAULT"
_ZN10layer_norm13ln_fwd_kernelINS_13Kernel_traitsI6__halfS2_S2_S2_fjLj768ELj1ELj4ELj1ELj16ENS_18Kernel_traits_baseILj768ES2_S2_S2_S2_fjLj128EEEEELb0ELb0ELb0ELb1EEEvNS_9FwdParamsE:
.text._ZN10layer_norm13ln_fwd_kernelINS_13Kernel_traitsI6__halfS2_S2_S2_fjLj768ELj1ELj4ELj1ELj16ENS_18Kernel_traits_baseILj768ES2_S2_S2_S2_fjLj128EEEEELb0ELb0ELb0ELb1EEEvNS_9FwdParamsE:
        /* <DEDUP_REMOVED lines=31> */
[--C-:B------:R-:W-:Y:S01]  /*01f0*/  HADD2.F32 R53, -RZ, R20.reuse.H0_H0 ;  /* 0x20000014ff357230 */ /* 0x100fe20000004100 */
[----:B------:R-:W-:Y:S01]  /*0200*/  LOP3.LUT R61, R61, 0x1f, RZ, 0xc0, !PT ;  /* 0x0000001f3d3d7812 */ /* 0x000fe200078ec0ff */
[----:B------:R-:W-:Y:S01]  /*0210*/  HADD2.F32 R52, -RZ, R20.H1_H1 ;  /* 0x30000014ff347230 */ /* 0x000fe20000004100 */
[----:B------:R-:W-:Y:S01]  /*0220*/  LOP3.LUT P0, RZ, R0, c[0x0][0x1c4], RZ, 0xfc, P0 ;  /* 0x0000710000ff7a12 */ /* 0x000fe2000000fcff */
[--C-:B------:R-:W-:Y:S01]  /*0230*/  HADD2.F32 R51, -RZ, R21.reuse.H0_H0 ;  /* 0x20000015ff337230 */ /* 0x100fe20000004100 */
[----:B------:R-:W-:Y:S01]  /*0240*/  ULDC.U8 UR6, c[0x0][0x1f0] ;  /* 0x00007c0000067ab9 */ /* 0x000fe20000000000 */
[----:B------:R-:W-:-:S02]  /*0250*/  HADD2.F32 R50, -RZ, R21.H1_H1 ;  /* 0x30000015ff327230 */ /* 0x000fc40000004100 */
[--C-:B------:R-:W-:Y:S02]  /*0260*/  HADD2.F32 R49, -RZ, R22.reuse.H0_H0 ;  /* 0x20000016ff317230 */ /* 0x100fe40000004100 */
        /* <DEDUP_REMOVED lines=19> */
[--C-:B--2---:R-:W-:Y:S02]  /*03a0*/  HADD2.F32 R64, -RZ, R42.reuse.H0_H0 ;  /* 0x2000002aff407230 */ /* 0x104fe40000004100 */
[----:B------:R-:W-:Y:S02]  /*03b0*/  HADD2.F32 R63, -RZ, R42.H1_H1 ;  /* 0x3000002aff3f7230 */ /* 0x000fe40000004100 */
[--C-:B---3--:R-:W-:Y:S02]  /*03c0*/  HADD2.F32 R65, -RZ, R8.reuse.H0_H0 ;  /* 0x20000008ff417230 */ /* 0x108fe40000004100 */
[----:B------:R-:W-:-:S02]  /*03d0*/  HADD2.F32 R42, -RZ, R8.H1_H1 ;  /* 0x30000008ff2a7230 */ /* 0x000fc40000004100 */
[--C-:B------:R-:W-:Y:S02]  /*03e0*/  HADD2.F32 R67, -RZ, R9.reuse.H0_H0 ;  /* 0x20000009ff437230 */ /* 0x100fe40000004100 */
[----:B------:R-:W-:Y:S02]  /*03f0*/  HADD2.F32 R69, -RZ, R9.H1_H1 ;  /* 0x30000009ff457230 */ /* 0x000fe40000004100 */
[--C-:B------:R-:W-:Y:S02]  /*0400*/  HADD2.F32 R66, -RZ, R10.reuse.H0_H0 ;  /* 0x2000000aff427230 */ /* 0x100fe40000004100 */
[----:B0-----:R-:W-:Y:S02]  /*0410*/  HADD2.F32 R71, -RZ, R10.H1_H1 ;  /* 0x3000000aff477230 */ /* 0x001fe40000004100 */
.L_x_2528:
        /* <DEDUP_REMOVED lines=16> */
[----:B------:R0:W5:Y:S01]  /*0520*/  @P1 LDG.E.128 R12, [R2.64] ;  /* 0x00000004020c1981 */ /* 0x000162000c1e1d00 */
[----:B------:R-:W-:Y:S01]  /*0530*/  HFMA2.MMA R73, -RZ, RZ, 1.875, 0 ;  /* 0x3f800000ff497435 */ /* 0x000fe200000001ff */
[----:B------:R-:W-:-:S04]  /*0540*/  ISETP.NE.U32.AND P3, PT, RZ, c[0x0][0x180], PT ;  /* 0x00006000ff007a0c */ /* 0x000fc80003f65070 */
[----:B---3--:R-:W-:Y:S01]  /*0550*/  @P2 HADD2.F32 R73, -RZ, R24.H0_H0 ;  /* 0x20000018ff492230 */ /* 0x008fe20000004100 */
[----:B------:R-:W-:Y:S01]  /*0560*/  ISETP.NE.AND.EX P2, PT, RZ, c[0x0][0x184], PT, P3 ;  /* 0x00006100ff007a0c */ /* 0x000fe20003f45330 */
[----:B--2---:R-:W-:-:S05]  /*0570*/  HADD2.F32 R8, -RZ, R20.H0_H0 ;  /* 0x20000014ff087230 */ /* 0x004fca0000004100 */
[----:B------:R-:W-:-:S07]  /*0580*/  FMUL.FTZ R8, R8, R73 ;  /* 0x0000004908087220 */ /* 0x000fce0000410000 */
[----:B------:R-:W-:Y:S05]  /*0590*/  @P2 BRA `(.L_x_2453) ;  /* 0x0000002000002947 */ /* 0x000fea0003800000 */
[----:B0-----:R-:W-:Y:S05]  /*05a0*/  @P0 BRA `(.L_x_2454) ;  /* 0x0000003000000947 */ /* 0x001fea0003800000 */
[----:B------:R-:W-:Y:S05]  /*05b0*/  BRA `(.L_x_2455) ;  /* 0x0000004000007947 */ /* 0x000fea0003800000 */
.L_x_2453:
[----:B0----5:R-:W-:-:S05]  /*05c0*/  HADD2.F32 R3, -RZ, R12.H0_H0 ;  /* 0x2000000cff037230 */ /* 0x021fca0000004100 */
[----:B------:R-:W-:-:S05]  /*05d0*/  FADD.FTZ R8, R8, R3 ;  /* 0x0000000308087221 */ /* 0x000fca0000010000 */
.L_x_2454:
[----:B------:R-:W-:-:S04]  /*05e0*/  F2FP.PACK_AB R2, RZ, R8 ;  /* 0x00000008ff02723e */ /* 0x000fc800000000ff */
[----:B------:R-:W-:Y:S02]  /*05f0*/  PRMT R16, R2, 0x7610, R16 ;  /* 0x0000761002107816 */ /* 0x000fe40000000010 */
.L_x_2455:
[----:B------:R-:W-:-:S05]  /*0600*/  HADD2.F32 R20, -RZ, R20.H1_H1 ;  /* 0x30000014ff147230 */ /* 0x000fca0000004100 */
[----:B------:R-:W-:Y:S01]  /*0610*/  FMUL.FTZ R27, R20, R73 ;  /* 0x00000049141b7220 */ /* 0x000fe20000410000 */
[----:B------:R-:W-:Y:S05]  /*0620*/  @P2 BRA `(.L_x_2456) ;  /* 0x0000002000002947 */ /* 0x000fea0003800000 */
[----:B------:R-:W-:Y:S05]  /*0630*/  @P0 BRA `(.L_x_2457) ;  /* 0x0000003000000947 */ /* 0x000fea0003800000 */
[----:B------:R-:W-:Y:S05]  /*0640*/  BRA `(.L_x_2458) ;  /* 0x0000004000007947 */ /* 0x000fea0003800000 */
.L_x_2456:
[----:B-----5:R-:W-:-:S05]  /*0650*/  HADD2.F32 R2, -RZ, R12.H1_H1 ;  /* 0x3000000cff027230 */ /* 0x020fca0000004100 */
[----:B------:R-:W-:-:S05]  /*0660*/  FADD.FTZ R27, R27, R2 ;  /* 0x000000021b1b7221 */ /* 0x000fca0000010000 */
.L_x_2457:
[----:B------:R-:W-:-:S04]  /*0670*/  F2FP.PACK_AB R2, RZ, R27 ;  /* 0x0000001bff02723e */ /* 0x000fc800000000ff */
[----:B------:R-:W-:Y:S02]  /*0680*/  PRMT R16, R16, 0x5410, R2 ;  /* 0x0000541010107816 */ /* 0x000fe40000000002 */
.L_x_2458:
[----:B------:R-:W-:-:S05]  /*0690*/  HADD2.F32 R26, -RZ, R21.H0_H0 ;  /* 0x20000015ff1a7230 */ /* 0x000fca0000004100 */
[----:B------:R-:W-:Y:S01]  /*06a0*/  FMUL.FTZ R26, R26, R73 ;  /* 0x000000491a1a7220 */ /* 0x000fe20000410000 */
[----:B------:R-:W-:Y:S05]  /*06b0*/  @P2 BRA `(.L_x_2459) ;  /* 0x0000002000002947 */ /* 0x000fea0003800000 */
[----:B------:R-:W-:Y:S05]  /*06c0*/  @P0 BRA `(.L_x_2460) ;  /* 0x0000003000000947 */ /* 0x000fea0003800000 */
[----:B------:R-:W-:Y:S05]  /*06d0*/  BRA `(.L_x_2461) ;  /* 0x0000004000007947 */ /* 0x000fea0003800000 */
.L_x_2459:
[----:B-----5:R-:W-:-:S05]  /*06e0*/  HADD2.F32 R3, -RZ, R13.H0_H0 ;  /* 0x2000000dff037230 */ /* 0x020fca0000004100 */
[----:B------:R-:W-:-:S05]  /*06f0*/  FADD.FTZ R26, R26, R3 ;  /* 0x000000031a1a7221 */ /* 0x000fca0000010000 */
.L_x_2460:
[----:B------:R-:W-:-:S04]  /*0700*/  F2FP.PACK_AB R2, RZ, R26 ;  /* 0x0000001aff02723e */ /* 0x000fc800000000ff */
[----:B------:R-:W-:Y:S02]  /*0710*/  PRMT R17, R2, 0x7610, R17 ;  /* 0x0000761002117816 */ /* 0x000fe40000000011 */
.L_x_2461:
[----:B------:R-:W-:-:S05]  /*0720*/  HADD2.F32 R2, -RZ, R21.H1_H1 ;  /* 0x30000015ff027230 */ /* 0x000fca0000004100 */
[----:B------:R-:W-:Y:S01]  /*0730*/  FMUL.FTZ R29, R2, R73 ;  /* 0x00000049021d7220 */ /* 0x000fe20000410000 */
[----:B------:R-:W-:Y:S05]  /*0740*/  @P2 BRA `(.L_x_2462) ;  /* 0x0000002000002947 */ /* 0x000fea0003800000 */
[----:B------:R-:W-:Y:S05]  /*0750*/  @P0 BRA `(.L_x_2463) ;  /* 0x0000003000000947 */ /* 0x000fea0003800000 */
[----:B------:R-:W-:Y:S05]  /*0760*/  BRA `(.L_x_2464) ;  /* 0x0000004000007947 */ /* 0x000fea0003800000 */
.L_x_2462:
[----:B-----5:R-:W-:-:S05]  /*0770*/  HADD2.F32 R2, -RZ, R13.H1_H1 ;  /* 0x3000000dff027230 */ /* 0x020fca0000004100 */
[----:B------:R-:W-:-:S05]  /*0780*/  FADD.FTZ R29, R29, R2 ;  /* 0x000000021d1d7221 */ /* 0x000fca0000010000 */
.L_x_2463:
[----:B------:R-:W-:-:S04]  /*0790*/  F2FP.PACK_AB R2, RZ, R29 ;  /* 0x0000001dff02723e */ /* 0x000fc800000000ff */
[----:B------:R-:W-:Y:S02]  /*07a0*/  PRMT R17, R17, 0x5410, R2 ;  /* 0x0000541011117816 */ /* 0x000fe40000000002 */
.L_x_2464:
[----:B------:R-:W-:-:S05]  /*07b0*/  HADD2.F32 R28, -RZ, R22.H0_H0 ;  /* 0x20000016ff1c7230 */ /* 0x000fca0000004100 */
[----:B------:R-:W-:Y:S01]  /*07c0*/  FMUL.FTZ R28, R28, R73 ;  /* 0x000000491c1c7220 */ /* 0x000fe20000410000 */
[----:B------:R-:W-:Y:S05]  /*07d0*/  @P2 BRA `(.L_x_2465) ;  /* 0x0000002000002947 */ /* 0x000fea0003800000 */
[----:B------:R-:W-:Y:S05]  /*07e0*/  @P0 BRA `(.L_x_2466) ;  /* 0x0000003000000947 */ /* 0x000fea0003800000 */
[----:B------:R-:W-:Y:S05]  /*07f0*/  BRA `(.L_x_2467) ;  /* 0x0000004000007947 */ /* 0x000fea0003800000 */
.L_x_2465:
[----:B-----5:R-:W-:-:S05]  /*0800*/  HADD2.F32 R3, -RZ, R14.H0_H0 ;  /* 0x2000000eff037230 */ /* 0x020fca0000004100 */
[----:B------:R-:W-:-:S05]  /*0810*/  FADD.FTZ R28, R28, R3 ;  /* 0x000000031c1c7221 */ /* 0x000fca0000010000 */
.L_x_2466:
[----:B------:R-:W-:-:S04]  /*0820*/  F2FP.PACK_AB R2, RZ, R28 ;  /* 0x0000001cff02723e */ /* 0x000fc800000000ff */
[----:B------:R-:W-:Y:S02]  /*0830*/  PRMT R18, R2, 0x7610, R18 ;  /* 0x0000761002127816 */ /* 0x000fe40000000012 */
.L_x_2467:
[----:B------:R-:W-:-:S05]  /*0840*/  HADD2.F32 R22, -RZ, R22.H1_H1 ;  /* 0x30000016ff167230 */ /* 0x000fca0000004100 */
[----:B------:R-:W-:Y:S01]  /*0850*/  FMUL.FTZ R31, R22, R73 ;  /* 0x00000049161f7220 */ /* 0x000fe20000410000 */
[----:B------:R-:W-:Y:S05]  /*0860*/  @P2 BRA `(.L_x_2468) ;  /* 0x0000002000002947 */ /* 0x000fea0003800000 */
[----:B------:R-:W-:Y:S05]  /*0870*/  @P0 BRA `(.L_x_2469) ;  /* 0x0000003000000947 */ /* 0x000fea0003800000 */
[----:B------:R-:W-:Y:S05]  /*0880*/  BRA `(.L_x_2470) ;  /* 0x0000004000007947 */ /* 0x000fea0003800000 */
.L_x_2468:
[----:B-----5:R-:W-:-:S05]  /*0890*/  HADD2.F32 R2, -RZ, R14.H1_H1 ;  /* 0x3000000eff027230 */ /* 0x020fca0000004100 */
[----:B------:R-:W-:-:S05]  /*08a0*/  FADD.FTZ R31, R31, R2 ;  /* 0x000000021f1f7221 */ /* 0x000fca0000010000 */
.L_x_2469:
[----:B------:R-:W-:-:S04]  /*08b0*/  F2FP.PACK_AB R2, RZ, R31 ;  /* 0x0000001fff02723e */ /* 0x000fc800000000ff */
[----:B------:R-:W-:Y:S02]  /*08c0*/  PRMT R18, R18, 0x5410, R2 ;  /* 0x0000541012127816 */ /* 0x000fe40000000002 */
.L_x_2470:
[----:B------:R-:W-:-:S05]  /*08d0*/  HADD2.F32 R30, -RZ, R23.H0_H0 ;  /* 0x20000017ff1e7230 */ /* 0x000fca0000004100 */
[----:B------:R-:W-:Y:S01]  /*08e0*/  FMUL.FTZ R30, R30, R73 ;  /* 0x000000491e1e7220 */ /* 0x000fe20000410000 */
[----:B------:R-:W-:Y:S05]  /*08f0*/  @P2 BRA `(.L_x_2471) ;  /* 0x0000002000002947 */ /* 0x000fea0003800000 */
[----:B------:R-:W-:Y:S05]  /*0900*/  @P0 BRA `(.L_x_2472) ;  /* 0x0000003000000947 */ /* 0x000fea0003800000 */
[----:B------:R-:W-:Y:S05]  /*0910*/  BRA `(.L_x_2473) ;  /* 0x0000004000007947 */ /* 0x000fea0003800000 */
.L_x_2471:
[----:B-----5:R-:W-:-:S05]  /*0920*/  HADD2.F32 R3, -RZ, R15.H0_H0 ;  /* 0x2000000fff037230 */ /* 0x020fca0000004100 */
[----:B------:R-:W-:-:S05]  /*0930*/  FADD.FTZ R30, R30, R3 ;  /* 0x000000031e1e7221 */ /* 0x000fca0000010000 */
.L_x_2472:
[----:B------:R-:W-:-:S04]  /*0940*/  F2FP.PACK_AB R2, RZ, R30 ;  /* 0x0000001eff02723e */ /* 0x000fc800000000ff */
[----:B------:R-:W-:Y:S02]  /*0950*/  PRMT R19, R2, 0x7610, R19 ;  /* 0x0000761002137816 */ /* 0x000fe40000000013 */
.L_x_2473:
[----:B------:R-:W-:-:S05]  /*0960*/  HADD2.F32 R32, -RZ, R23.H1_H1 ;  /* 0x30000017ff207230 */ /* 0x000fca0000004100 */
[----:B------:R-:W-:Y:S01]  /*0970*/  FMUL.FTZ R32, R32, R73 ;  /* 0x0000004920207220 */ /* 0x000fe20000410000 */
[----:B------:R-:W-:Y:S05]  /*0980*/  @P2 BRA `(.L_x_2474) ;  /* 0x0000002000002947 */ /* 0x000fea0003800000 */
[----:B------:R-:W-:Y:S05]  /*0990*/  @P0 BRA `(.L_x_2475) ;  /* 0x0000003000000947 */ /* 0x000fea0003800000 */
[----:B------:R-:W-:Y:S05]  /*09a0*/  BRA `(.L_x_2476) ;  /* 0x0000004000007947 */ /* 0x000fea0003800000 */
.L_x_2474:
[----:B-----5:R-:W-:-:S05]  /*09b0*/  HADD2.F32 R3, -RZ, R15.H1_H1 ;  /* 0x3000000fff037230 */ /* 0x020fca0000004100 */
[----:B------:R-:W-:-:S05]  /*09c0*/  FADD.FTZ R32, R32, R3 ;  /* 0x0000000320207221 */ /* 0x000fca0000010000 */
.L_x_2475:
[----:B------:R-:W-:-:S04]  /*09d0*/  F2FP.PACK_AB R2, RZ, R32 ;  /* 0x00000020ff02723e */ /* 0x000fc800000000ff */
[----:B------:R-:W-:Y:S02]  /*09e0*/  PRMT R19, R19, 0x5410, R2 ;  /* 0x0000541013137816 */ /* 0x000fe40000000002 */
.L_x_2476:
[C---:B------:R-:W-:Y:S02]  /*09f0*/  IADD3 R10, R9.reuse, 0x20, RZ ;  /* 0x00000020090a7810 */ /* 0x040fe40007ffe0ff */
[----:B------:R-:W-:-:S03]  /*0a00*/  @P0 LEA R24, P3, R9, c[0x0][0x188], 0x4 ;  /* 0x0000620009180a11 */ /* 0x000fc600078620ff */
[C---:B------:R-:W-:Y:S01]  /*0a10*/  IMAD.WIDE.U32 R20, R10.reuse, R80, c[0x0][0x170] ;  /* 0x00005c000a147625 */ /* 0x040fe200078e0050 */
[----:B------:R-:W-:Y:S02]  /*0a20*/  @P0 LEA.HI.X R25, R9, c[0x0][0x18c], RZ, 0x4, P3 ;  /* 0x0000630009190a11 */ /* 0x000fe400018f24ff */
[----:B------:R-:W-:-:S03]  /*0a30*/  @P1 LEA R2, P3, R10, c[0x0][0x180], 0x4 ;  /* 0x000060000a021a11 */ /* 0x000fc600078620ff */
[----:B------:R0:W-:Y:S04]  /*0a40*/  @P0 STG.E.128 [R24.64], R16 ;  /* 0x0000001018000986 */ /* 0x0001e8000c101d04 */
[----:B------:R-:W2:Y:S01]  /*0a50*/  LDG.E.128 R20, [R20.64] ;  /* 0x0000000414147981 */ /* 0x000ea2000c1e1d00 */
[----:B------:R-:W-:-:S05]  /*0a60*/  @P1 LEA.HI.X R3, R10, c[0x0][0x184], RZ, 0x4, P3 ;  /* 0x000061000a031a11 */ /* 0x000fca00018f24ff */
[----:B-----5:R0:W5:Y:S01]  /*0a70*/  @P1 LDG.E.128 R12, [R2.64] ;  /* 0x00000004020c1981 */ /* 0x020162000c1e1d00 */
[----:B--2---:R-:W-:-:S05]  /*0a80*/  HADD2.F32 R68, -RZ, R20.H0_H0 ;  /* 0x20000014ff447230 */ /* 0x004fca0000004100 */
[----:B------:R-:W-:Y:S01]  /*0a90*/  FMUL.FTZ R68, R68, R73 ;  /* 0x0000004944447220 */ /* 0x000fe20000410000 */
[----:B------:R-:W-:Y:S05]  /*0aa0*/  @P2 BRA `(.L_x_2477) ;  /* 0x0000002000002947 */ /* 0x000fea0003800000 */
[----:B0-----:R-:W-:Y:S05]  /*0ab0*/  @P0 BRA `(.L_x_2478) ;  /* 0x0000003000000947 */ /* 0x001fea0003800000 */
[----:B------:R-:W-:Y:S05]  /*0ac0*/  BRA `(.L_x_2479) ;  /* 0x0000004000007947 */ /* 0x000fea0003800000 */
.L_x_2477:
[----:B0----5:R-:W-:-:S05]  /*0ad0*/  HADD2.F32 R3, -RZ, R12.H0_H0 ;  /* 0x2000000cff037230 */ /* 0x021fca0000004100 */
[----:B------:R-:W-:-:S05]  /*0ae0*/  FADD.FTZ R68, R3, R68 ;  /* 0x0000004403447221 */ /* 0x000fca0000010000 */
.L_x_2478:
[----:B------:R-:W-:-:S04]  /*0af0*/  F2FP.PACK_AB R2, RZ, R68 ;  /* 0x00000044ff02723e */ /* 0x000fc800000000ff */
[----:B------:R-:W-:Y:S02]  /*0b00*/  PRMT R16, R2, 0x7610, R16 ;  /* 0x0000761002107816 */ /* 0x000fe40000000010 */
.L_x_2479:
[----:B------:R-:W-:-:S05]  /*0b10*/  HADD2.F32 R20, -RZ, R20.H1_H1 ;  /* 0x30000014ff147230 */ /* 0x000fca0000004100 */
[----:B------:R-:W-:Y:S01]  /*0b20*/  FMUL.FTZ R72, R20, R73 ;  /* 0x0000004914487220 */ /* 0x000fe20000410000 */
[----:B------:R-:W-:Y:S05]  /*0b30*/  @P2 BRA `(.L_x_2480) ;  /* 0x0000002000002947 */ /* 0x000fea0003800000 */
[----:B------:R-:W-:Y:S05]  /*0b40*/  @P0 BRA `(.L_x_2481) ;  /* 0x0000003000000947 */ /* 0x000fea0003800000 */
[----:B------:R-:W-:Y:S05]  /*0b50*/  BRA `(.L_x_2482) ;  /* 0x0000004000007947 */ /* 0x000fea0003800000 */
.L_x_2480:
[----:B-----5:R-:W-:-:S05]  /*0b60*/  HADD2.F32 R3, -RZ, R12.H1_H1 ;  /* 0x3000000cff037230 */ /* 0x020fca0000004100 */
[----:B------:R-:W-:-:S05]  /*0b70*/  FADD.FTZ R72, R3, R72 ;  /* 0x0000004803487221 */ /* 0x000fca0000010000 */
.L_x_2481:
[----:B------:R-:W-:-:S04]  /*0b80*/  F2FP.PACK_AB R2, RZ, R72 ;  /* 0x00000048ff02723e */ /* 0x000fc800000000ff */
[----:B------:R-:W-:Y:S02]  /*0b90*/  PRMT R16, R16, 0x5410, R2 ;  /* 0x0000541010107816 */ /* 0x000fe40000000002 */
.L_x_2482:
[----:B------:R-:W-:-:S05]  /*0ba0*/  HADD2.F32 R70, -RZ, R21.H0_H0 ;  /* 0x20000015ff467230 */ /* 0x000fca0000004100 */
[----:B------:R-:W-:Y:S01]  /*0bb0*/  FMUL.FTZ R70, R70, R73 ;  /* 0x0000004946467220 */ /* 0x000fe20000410000 */
[----:B------:R-:W-:Y:S05]  /*0bc0*/  @P2 BRA `(.L_x_2483) ;  /* 0x0000002000002947 */ /* 0x000fea0003800000 */
[----:B------:R-:W-:Y:S05]  /*0bd0*/  @P0 BRA `(.L_x_2484) ;  /* 0x0000003000000947 */ /* 0x000fea0003800000 */
[----:B------:R-:W-:Y:S05]  /*0be0*/  BRA `(.L_x_2485) ;  /* 0x0000004000007947 */ /* 0x000fea0003800000 */
.L_x_2483:
[----:B-----5:R-:W-:-:S05]  /*0bf0*/  HADD2.F32 R3, -RZ, R13.H0_H0 ;  /* 0x2000000dff037230 */ /* 0x020fca0000004100 */
[----:B------:R-:W-:-:S05]  /*0c00*/  FADD.FTZ R70, R3, R70 ;  /* 0x0000004603467221 */ /* 0x000fca0000010000 */
.L_x_2484:
[----:B------:R-:W-:-:S04]  /*0c10*/  F2FP.PACK_AB R2, RZ, R70 ;  /* 0x00000046ff02723e */ /* 0x000fc800000000ff */
[----:B------:R-:W-:Y:S02]  /*0c20*/  PRMT R17, R2, 0x7610, R17 ;  /* 0x0000761002117816 */ /* 0x000fe40000000011 */
.L_x_2485:
[----:B------:R-:W-:-:S05]  /*0c30*/  HADD2.F32 R2, -RZ, R21.H1_H1 ;  /* 0x30000015ff027230 */ /* 0x000fca0000004100 */
[----:B------:R-:W-:Y:S01]  /*0c40*/  FMUL.FTZ R75, R2, R73 ;  /* 0x00000049024b7220 */ /* 0x000fe20000410000 */
[----:B------:R-:W-:Y:S05]  /*0c50*/  @P2 BRA `(.L_x_2486) ;  /* 0x0000002000002947 */ /* 0x000fea0003800000 */
[----:B------:R-:W-:Y:S05]  /*0c60*/  @P0 BRA `(.L_x_2487) ;  /* 0x0000003000000947 */ /* 0x000fea0003800000 */
[----:B------:R-:W-:Y:S05]  /*0c70*/  BRA `(.L_x_2488) ;  /* 0x0000004000007947 */ /* 0x000fea0003800000 */
.L_x_2486:
[----:B-----5:R-:W-:-:S05]  /*0c80*/  HADD2.F32 R2, -RZ, R13.H1_H1 ;  /* 0x3000000dff027230 */ /* 0x020fca0000004100 */
[----:B------:R-:W-:-:S05]  /*0c90*/  FADD.FTZ R75, R2, R75 ;  /* 0x0000004b024b7221 */ /* 0x000fca0000010000 */
.L_x_2487:
[----:B------:R-:W-:-:S04]  /*0ca0*/  F2FP.PACK_AB R2, RZ, R75 ;  /* 0x0000004bff02723e */ /* 0x000fc800000000ff */
[----:B------:R-:W-:Y:S02]  /*0cb0*/  PRMT R17, R17, 0x5410, R2 ;  /* 0x0000541011117816 */ /* 0x000fe40000000002 */
.L_x_2488:
[----:B------:R-:W-:-:S05]  /*0cc0*/  HADD2.F32 R74, -RZ, R22.H0_H0 ;  /* 0x20000016ff4a7230 */ /* 0x000fca0000004100 */
[----:B------:R-:W-:Y:S01]  /*0cd0*/  FMUL.FTZ R74, R74, R73 ;  /* 0x000000494a4a7220 */ /* 0x000fe20000410000 */
[----:B------:R-:W-:Y:S05]  /*0ce0*/  @P2 BRA `(.L_x_2489) ;  /* 0x0000002000002947 */ /* 0x000fea0003800000 */
[----:B------:R-:W-:Y:S05]  /*0cf0*/  @P0 BRA `(.L_x_2490) ;  /* 0x0000003000000947 */ /* 0x000fea0003800000 */
[----:B------:R-:W-:Y:S05]  /*0d00*/  BRA `(.L_x_2491) ;  /* 0x0000004000007947 */ /* 0x000fea0003800000 */
.L_x_2489:
[----:B-----5:R-:W-:-:S05]  /*0d10*/  HADD2.F32 R3, -RZ, R14.H0_H0 ;  /* 0x2000000eff037230 */ /* 0x020fca0000004100 */
[----:B------:R-:W-:-:S05]  /*0d20*/  FADD.FTZ R74, R3, R74 ;  /* 0x0000004a034a7221 */ /* 0x000fca0000010000 */
.L_x_2490:
[----:B------:R-:W-:-:S04]  /*0d30*/  F2FP.PACK_AB R2, RZ, R74 ;  /* 0x0000004aff02723e */ /* 0x000fc800000000ff */
[----:B------:R-:W-:Y:S02]  /*0d40*/  PRMT R18, R2, 0x7610, R18 ;  /* 0x0000761002127816 */ /* 0x000fe40000000012 */
.L_x_2491:
[----:B------:R-:W-:-:S05]  /*0d50*/  HADD2.F32 R22, -RZ, R22.H1_H1 ;  /* 0x30000016ff167230 */ /* 0x000fca0000004100 */
[----:B------:R-:W-:Y:S01]  /*0d60*/  FMUL.FTZ R77, R22, R73 ;  /* 0x00000049164d7220 */ /* 0x000fe20000410000 */
[----:B------:R-:W-:Y:S05]  /*0d70*/  @P2 BRA `(.L_x_2492) ;  /* 0x0000002000002947 */ /* 0x000fea0003800000 */
[----:B------:R-:W-:Y:S05]  /*0d80*/  @P0 BRA `(.L_x_2493) ;  /* 0x0000003000000947 */ /* 0x000fea0003800000 */
[----:B------:R-:W-:Y:S05]  /*0d90*/  BRA `(.L_x_2494) ;  /* 0x0000004000007947 */ /* 0x000fea0003800000 */
.L_x_2492:
[----:B-----5:R-:W-:-:S05]  /*0da0*/  HADD2.F32 R2, -RZ, R14.H1_H1 ;  /* 0x3000000eff027230 */ /* 0x020fca0000004100 */
[----:B------:R-:W-:-:S05]  /*0db0*/  FADD.FTZ R77, R2, R77 ;  /* 0x0000004d024d7221 */ /* 0x000fca0000010000 */
.L_x_2493:
[----:B------:R-:W-:-:S04]  /*0dc0*/  F2FP.PACK_AB R2, RZ, R77 ;  /* 0x0000004dff02723e */ /* 0x000fc800000000ff */
[----:B------:R-:W-:Y:S02]  /*0dd0*/  PRMT R18, R18, 0x5410, R2 ;  /* 0x0000541012127816 */ /* 0x000fe40000000002 */
.L_x_2494:
[----:B------:R-:W-:-:S05]  /*0de0*/  HADD2.F32 R76, -RZ, R23.H0_H0 ;  /* 0x20000017ff4c7230 */ /* 0x000fca0000004100 */
[----:B------:R-:W-:Y:S01]  /*0df0*/  FMUL.FTZ R76, R76, R73 ;  /* 0x000000494c4c7220 */ /* 0x000fe20000410000 */
[----:B------:R-:W-:Y:S05]  /*0e00*/  @P2 BRA `(.L_x_2495) ;  /* 0x0000002000002947 */ /* 0x000fea0003800000 */
[----:B------:R-:W-:Y:S05]  /*0e10*/  @P0 BRA `(.L_x_2496) ;  /* 0x0000003000000947 */ /* 0x000fea0003800000 */
[----:B------:R-:W-:Y:S05]  /*0e20*/  BRA `(.L_x_2497) ;  /* 0x0000004000007947 */ /* 0x000fea0003800000 */
.L_x_2495:
[----:B-----5:R-:W-:-:S05]  /*0e30*/  HADD2.F32 R3, -RZ, R15.H0_H0 ;  /* 0x2000000fff037230 */ /* 0x020fca0000004100 */
[----:B------:R-:W-:-:S05]  /*0e40*/  FADD.FTZ R76, R3, R76 ;  /* 0x0000004c034c7221 */ /* 0x000fca0000010000 */
.L_x_2496:
[----:B------:R-:W-:-:S04]  /*0e50*/  F2FP.PACK_AB R2, RZ, R76 ;  /* 0x0000004cff02723e */ /* 0x000fc800000000ff */
[----:B------:R-:W-:Y:S02]  /*0e60*/  PRMT R19, R2, 0x7610, R19 ;  /* 0x0000761002137816 */ /* 0x000fe40000000013 */
.L_x_2497:
[----:B------:R-:W-:-:S05]  /*0e70*/  HADD2.F32 R78, -RZ, R23.H1_H1 ;  /* 0x30000017ff4e7230 */ /* 0x000fca0000004100 */
[----:B------:R-:W-:Y:S01]  /*0e80*/  FMUL.FTZ R78, R78, R73 ;  /* 0x000000494e4e7220 */ /* 0x000fe20000410000 */
[----:B------:R-:W-:Y:S05]  /*0e90*/  @P2 BRA `(.L_x_2498) ;  /* 0x0000002000002947 */ /* 0x000fea0003800000 */
[----:B------:R-:W-:Y:S05]  /*0ea0*/  @P0 BRA `(.L_x_2499) ;  /* 0x0000003000000947 */ /* 0x000fea0003800000 */
[----:B------:R-:W-:Y:S05]  /*0eb0*/  BRA `(.L_x_2500) ;  /* 0x0000004000007947 */ /* 0x000fea0003800000 */
.L_x_2498:
[----:B-----5:R-:W-:-:S05]  /*0ec0*/  HADD2.F32 R3, -RZ, R15.H1_H1 ;  /* 0x3000000fff037230 */ /* 0x020fca0000004100 */
[----:B------:R-:W-:-:S05]  /*0ed0*/  FADD.FTZ R78, R3, R78 ;  /* 0x0000004e034e7221 */ /* 0x000fca0000010000 */
.L_x_2499:
[----:B------:R-:W-:-:S04]  /*0ee0*/  F2FP.PACK_AB R2, RZ, R78 ;  /* 0x0000004eff02723e */ /* 0x000fc800000000ff */
[----:B------:R-:W-:Y:S02]  /*0ef0*/  PRMT R19, R19, 0x5410, R2 ;  /* 0x0000541013137816 */ /* 0x000fe40000000002 */
.L_x_2500:
        /* <DEDUP_REMOVED lines=14> */
.L_x_2501:
[----:B0----5:R-:W-:-:S05]  /*0fe0*/  HADD2.F32 R2, -RZ, R12.H0_H0 ;  /* 0x2000000cff027230 */ /* 0x021fca0000004100 */
[----:B------:R-:W-:-:S05]  /*0ff0*/  FADD.FTZ R79, R2, R79 ;  /* 0x0000004f024f7221 */ /* 0x000fca0000010000 */
.L_x_2502:
[----:B------:R-:W-:-:S04]  /*1000*/  F2FP.PACK_AB R2, RZ, R79 ;  /* 0x0000004fff02723e */ /* 0x000fc800000000ff */
[----:B------:R-:W-:Y:S02]  /*1010*/  PRMT R16, R2, 0x7610, R16 ;  /* 0x0000761002107816 */ /* 0x000fe40000000010 */
.L_x_2503:
[----:B------:R-:W-:-:S05]  /*1020*/  HADD2.F32 R20, -RZ, R20.H1_H1 ;  /* 0x30000014ff147230 */ /* 0x000fca0000004100 */
[----:B------:R-:W-:Y:S01]  /*1030*/  FMUL.FTZ R25, R20, R73 ;  /* 0x0000004914197220 */ /* 0x000fe20000410000 */
[----:B------:R-:W-:Y:S05]  /*1040*/  @P2 BRA `(.L_x_2504) ;  /* 0x0000002000002947 */ /* 0x000fea0003800000 */
[----:B------:R-:W-:Y:S05]  /*1050*/  @P0 BRA `(.L_x_2505) ;  /* 0x0000003000000947 */ /* 0x000fea0003800000 */
[----:B------:R-:W-:Y:S05]  /*1060*/  BRA `(.L_x_2506) ;  /* 0x0000004000007947 */ /* 0x000fea0003800000 */
.L_x_2504:
[----:B-----5:R-:W-:-:S05]  /*1070*/  HADD2.F32 R2, -RZ, R12.H1_H1 ;  /* 0x3000000cff027230 */ /* 0x020fca0000004100 */
[----:B------:R-:W-:-:S05]  /*1080*/  FADD.FTZ R25, R2, R25 ;  /* 0x0000001902197221 */ /* 0x000fca0000010000 */
.L_x_2505:
[----:B------:R-:W-:-:S04]  /*1090*/  F2FP.PACK_AB R2, RZ, R25 ;  /* 0x00000019ff02723e */ /* 0x000fc800000000ff */
[----:B------:R-:W-:Y:S02]  /*10a0*/  PRMT R16, R16, 0x5410, R2 ;  /* 0x0000541010107816 */ /* 0x000fe40000000002 */
.L_x_2506:
[----:B------:R-:W-:-:S05]  /*10b0*/  HADD2.F32 R24, -RZ, R21.H0_H0 ;  /* 0x20000015ff187230 */ /* 0x000fca0000004100 */
[----:B------:R-:W-:Y:S01]  /*10c0*/  FMUL.FTZ R24, R24, R73 ;  /* 0x0000004918187220 */ /* 0x000fe20000410000 */
[----:B------:R-:W-:Y:S05]  /*10d0*/  @P2 BRA `(.L_x_2507) ;  /* 0x0000002000002947 */ /* 0x000fea0003800000 */
[----:B------:R-:W-:Y:S05]  /*10e0*/  @P0 BRA `(.L_x_2508) ;  /* 0x0000003000000947 */ /* 0x000fea0003800000 */
[----:B------:R-:W-:Y:S05]  /*10f0*/  BRA `(.L_x_2509) ;  /* 0x0000004000007947 */ /* 0x000fea0003800000 */
.L_x_2507:
[----:B-----5:R-:W-:-:S05]  /*1100*/  HADD2.F32 R3, -RZ, R13.H0_H0 ;  /* 0x2000000dff037230 */ /* 0x020fca0000004100 */
[----:B------:R-:W-:-:S05]  /*1110*/  FADD.FTZ R24, R3, R24 ;  /* 0x0000001803187221 */ /* 0x000fca0000010000 */
.L_x_2508:
[----:B------:R-:W-:-:S04]  /*1120*/  F2FP.PACK_AB R2, RZ, R24 ;  /* 0x00000018ff02723e */ /* 0x000fc800000000ff */
[----:B------:R-:W-:Y:S02]  /*1130*/  PRMT R17, R2, 0x7610, R17 ;  /* 0x0000761002117816 */ /* 0x000fe40000000011 */
.L_x_2509:
[----:B------:R-:W-:-:S05]  /*1140*/  HADD2.F32 R2, -RZ, R21.H1_H1 ;  /* 0x30000015ff027230 */ /* 0x000fca0000004100 */
[----:B------:R-:W-:Y:S01]  /*1150*/  FMUL.FTZ R81, R2, R73 ;  /* 0x0000004902517220 */ /* 0x000fe20000410000 */
[----:B------:R-:W-:Y:S05]  /*1160*/  @P2 BRA `(.L_x_2510) ;  /* 0x0000002000002947 */ /* 0x000fea0003800000 */
[----:B------:R-:W-:Y:S05]  /*1170*/  @P0 BRA `(.L_x_2511) ;  /* 0x0000003000000947 */ /* 0x000fea0003800000 */
[----:B------:R-:W-:Y:S05]  /*1180*/  BRA `(.L_x_2512) ;  /* 0x0000004000007947 */ /* 0x000fea0003800000 */
.L_x_2510:
[----:B-----5:R-:W-:-:S05]  /*1190*/  HADD2.F32 R2, -RZ, R13.H1_H1 ;  /* 0x3000000dff027230 */ /* 0x020fca0000004100 */
[----:B------:R-:W-:-:S05]  /*11a0*/  FADD.FTZ R81, R2, R81 ;  /* 0x0000005102517221 */ /* 0x000fca0000010000 */
.L_x_2511:
[----:B------:R-:W-:-:S04]  /*11b0*/  F2FP.PACK_AB R2, RZ, R81 ;  /* 0x00000051ff02723e */ /* 0x000fc800000000ff */
[----:B------:R-:W-:Y:S02]  /*11c0*/  PRMT R17, R17, 0x5410, R2 ;  /* 0x0000541011117816 */ /* 0x000fe40000000002 */
.L_x_2512:
[----:B------:R-:W-:-:S05]  /*11d0*/  HADD2.F32 R80, -RZ, R22.H0_H0 ;  /* 0x20000016ff507230 */ /* 0x000fca0000004100 */
[----:B------:R-:W-:Y:S01]  /*11e0*/  FMUL.FTZ R80, R80, R73 ;  /* 0x0000004950507220 */ /* 0x000fe20000410000 */
[----:B------:R-:W-:Y:S05]  /*11f0*/  @P2 BRA `(.L_x_2513) ;  /* 0x0000002000002947 */ /* 0x000fea0003800000 */
[----:B------:R-:W-:Y:S05]  /*1200*/  @P0 BRA `(.L_x_2514) ;  /* 0x0000003000000947 */ /* 0x000fea0003800000 */
[----:B------:R-:W-:Y:S05]  /*1210*/  BRA `(.L_x_2515) ;  /* 0x0000004000007947 */ /* 0x000fea0003800000 */
.L_x_2513:
[----:B-----5:R-:W-:-:S05]  /*1220*/  HADD2.F32 R3, -RZ, R14.H0_H0 ;  /* 0x2000000eff037230 */ /* 0x020fca0000004100 */
[----:B------:R-:W-:-:S05]  /*1230*/  FADD.FTZ R80, R3, R80 ;  /* 0x0000005003507221 */ /* 0x000fca0000010000 */
.L_x_2514:
[----:B------:R-:W-:-:S04]  /*1240*/  F2FP.PACK_AB R2, RZ, R80 ;  /* 0x00000050ff02723e */ /* 0x000fc800000000ff */
[----:B------:R-:W-:Y:S02]  /*1250*/  PRMT R18, R2, 0x7610, R18 ;  /* 0x0000761002127816 */ /* 0x000fe40000000012 */
.L_x_2515:
[----:B------:R-:W-:-:S05]  /*1260*/  HADD2.F32 R22, -RZ, R22.H1_H1 ;  /* 0x30000016ff167230 */ /* 0x000fca0000004100 */
[----:B------:R-:W-:Y:S01]  /*1270*/  FMUL.FTZ R82, R22, R73 ;  /* 0x0000004916527220 */ /* 0x000fe20000410000 */
[----:B------:R-:W-:Y:S05]  /*1280*/  @P2 BRA `(.L_x_2516) ;  /* 0x0000002000002947 */ /* 0x000fea0003800000 */
[----:B------:R-:W-:Y:S05]  /*1290*/  @P0 BRA `(.L_x_2517) ;  /* 0x0000003000000947 */ /* 0x000fea0003800000 */
[----:B------:R-:W-:Y:S05]  /*12a0*/  BRA `(.L_x_2518) ;  /* 0x0000004000007947 */ /* 0x000fea0003800000 */
.L_x_2516:
[----:B-----5:R-:W-:-:S05]  /*12b0*/  HADD2.F32 R3, -RZ, R14.H1_H1 ;  /* 0x3000000eff037230 */ /* 0x020fca0000004100 */
[----:B------:R-:W-:-:S05]  /*12c0*/  FADD.FTZ R82, R3, R82 ;  /* 0x0000005203527221 */ /* 0x000fca0000010000 */
.L_x_2517:
[----:B------:R-:W-:-:S04]  /*12d0*/  F2FP.PACK_AB R2, RZ, R82 ;  /* 0x00000052ff02723e */ /* 0x000fc800000000ff */
[----:B------:R-:W-:Y:S02]  /*12e0*/  PRMT R18, R18, 0x5410, R2 ;  /* 0x0000541012127816 */ /* 0x000fe40000000002 */
.L_x_2518:
[----:B------:R-:W-:-:S05]  /*12f0*/  HADD2.F32 R22, -RZ, R23.H0_H0 ;  /* 0x20000017ff167230 */ /* 0x000fca0000004100 */
[----:B------:R-:W-:Y:S01]  /*1300*/  FMUL.FTZ R22, R22, R73 ;  /* 0x0000004916167220 */ /* 0x000fe20000410000 */
[----:B------:R-:W-:Y:S05]  /*1310*/  @P2 BRA `(.L_x_2519) ;  /* 0x0000002000002947 */ /* 0x000fea0003800000 */
[----:B------:R-:W-:Y:S05]  /*1320*/  @P0 BRA `(.L_x_2520) ;  /* 0x0000003000000947 */ /* 0x000fea0003800000 */
[----:B------:R-:W-:Y:S05]  /*1330*/  BRA `(.L_x_2521) ;  /* 0x0000004000007947 */ /* 0x000fea0003800000 */
.L_x_2519:
[----:B-----5:R-:W-:-:S05]  /*1340*/  HADD2.F32 R3, -RZ, R15.H0_H0 ;  /* 0x2000000fff037230 */ /* 0x020fca0000004100 */
[----:B------:R-:W-:-:S05]  /*1350*/  FADD.FTZ R22, R3, R22 ;  /* 0x0000001603167221 */ /* 0x000fca0000010000 */
.L_x_2520:
[----:B------:R-:W-:-:S04]  /*1360*/  F2FP.PACK_AB R2, RZ, R22 ;  /* 0x00000016ff02723e */ /* 0x000fc800000000ff */
[----:B------:R-:W-:Y:S02]  /*1370*/  PRMT R19, R2, 0x7610, R19 ;  /* 0x0000761002137816 */ /* 0x000fe40000000013 */
.L_x_2521:
[----:B------:R-:W-:-:S05]  /*1380*/  HADD2.F32 R2, -RZ, R23.H1_H1 ;  /* 0x30000017ff027230 */ /* 0x000fca0000004100 */
[----:B------:R-:W-:Y:S01]  /*1390*/  FMUL.FTZ R23, R2, R73 ;  /* 0x0000004902177220 */ /* 0x000fe20000410000 */
[----:B------:R-:W-:Y:S05]  /*13a0*/  @P2 BRA `(.L_x_2522) ;  /* 0x0000002000002947 */ /* 0x000fea0003800000 */
[----:B------:R-:W-:Y:S05]  /*13b0*/  @P0 BRA `(.L_x_2523) ;  /* 0x0000003000000947 */ /* 0x000fea0003800000 */
[----:B------:R-:W-:Y:S05]  /*13c0*/  BRA `(.L_x_2524) ;  /* 0x0000004000007947 */ /* 0x000fea0003800000 */
.L_x_2522:
[----:B-----5:R-:W-:-:S05]  /*13d0*/  HADD2.F32 R2, -RZ, R15.H1_H1 ;  /* 0x3000000fff027230 */ /* 0x020fca0000004100 */
[----:B------:R-:W-:-:S05]  /*13e0*/  FADD.FTZ R23, R2, R23 ;  /* 0x0000001702177221 */ /* 0x000fca0000010000 */
.L_x_2523:
[----:B------:R-:W-:-:S04]  /*13f0*/  F2FP.PACK_AB R2, RZ, R23 ;  /* 0x00000017ff02723e */ /* 0x000fc800000000ff */
[----:B------:R-:W-:Y:S02]  /*1400*/  PRMT R19, R19, 0x5410, R2 ;  /* 0x0000541013137816 */ /* 0x000fe40000000002 */
.L_x_2524:
        /* <DEDUP_REMOVED lines=30> */
.L_x_2529:
        /* <DEDUP_REMOVED lines=68> */
.L_x_2530:
        /* <DEDUP_REMOVED lines=11> */
[C---:B------:R-:W-:Y:S02]  /*1ae0*/  FADD.FTZ R30, -R83.reuse, R30 ;  /* 0x0000001e531e7221 */ /* 0x040fe40000010100 */
[C---:B------:R-:W-:Y:S02]  /*1af0*/  FADD.FTZ R32, -R83.reuse, R32 ;  /* 0x0000002053207221 */ /* 0x040fe40000010100 */
[C---:B------:R-:W-:Y:S01]  /*1b00*/  FADD.FTZ R92, -R83.reuse, R23 ;  /* 0x00000017535c7221 */ /* 0x040fe20000010100 */
[----:B------:R-:W-:Y:S01]  /*1b10*/  HADD2.F32 R23, -RZ, R7.H0_H0 ;  /* 0x20000007ff177230 */ /* 0x000fe20000004100 */
[C---:B------:R-:W-:Y:S02]  /*1b20*/  FADD.FTZ R24, -R83.reuse, R24 ;  /* 0x0000001853187221 */ /* 0x040fe40000010100 */
[----:B------:R-:W-:Y:S01]  /*1b30*/  @!P2 IMAD.WIDE R20, R62, R73, c[0x0][0x1a8] ;  /* 0x00006a003e14a625 */ /* 0x000fe200078e0249 */
[----:B0-----:R-:W0:Y:S03]  /*1b40*/  MUFU.RSQ R3, R87 ;  /* 0x0000005700037308 */ /* 0x001e260000001400 */
[----:B------:R-:W-:-:S02]  /*1b50*/  FADD.FTZ R29, -R83, R29 ;  /* 0x0000001d531d7221 */ /* 0x000fc40000010100 */
[C---:B------:R-:W-:Y:S02]  /*1b60*/  FADD.FTZ R86, -R83.reuse, R25 ;  /* 0x0000001953567221 */ /* 0x040fe40000010100 */
[C---:B------:R-:W-:Y:S02]  /*1b70*/  FADD.FTZ R28, -R83.reuse, R28 ;  /* 0x0000001c531c7221 */ /* 0x040fe40000010100 */
[C---:B------:R-:W-:Y:S02]  /*1b80*/  FADD.FTZ R26, -R83.reuse, R26 ;  /* 0x0000001a531a7221 */ /* 0x040fe40000010100 */
[C---:B------:R-:W-:Y:S02]  /*1b90*/  FADD.FTZ R72, -R83.reuse, R72 ;  /* 0x0000004853487221 */ /* 0x040fe40000010100 */
[C---:B------:R-:W-:Y:S02]  /*1ba0*/  FADD.FTZ R31, -R83.reuse, R31 ;  /* 0x0000001f531f7221 */ /* 0x040fe40000010100 */
[----:B------:R-:W-:-:S02]  /*1bb0*/  FADD.FTZ R2, -R83, R75 ;  /* 0x0000004b53027221 */ /* 0x000fc40000010100 */
[----:B------:R-:W-:Y:S01]  /*1bc0*/  FADD.FTZ R27, -R83, R27 ;  /* 0x0000001b531b7221 */ /* 0x000fe20000010100 */
[----:B0-----:R0:W-:Y:S01]  /*1bd0*/  @!P2 STG.E [R20.64], R3 ;  /* 0x000000031400a986 */ /* 0x0011e2000c101904 */
[C---:B------:R-:W-:Y:S02]  /*1be0*/  FMUL.FTZ R30, R3.reuse, R30 ;  /* 0x0000001e031e7220 */ /* 0x040fe40000410000 */
[C---:B------:R-:W-:Y:S02]  /*1bf0*/  FMUL.FTZ R25, R3.reuse, R32 ;  /* 0x0000002003197220 */ /* 0x040fe40000410000 */
[C---:B------:R-:W-:Y:S01]  /*1c00*/  FMUL.FTZ R32, R3.reuse, R24 ;  /* 0x0000001803207220 */ /* 0x040fe20000410000 */
[----:B------:R-:W-:Y:S01]  /*1c10*/  HADD2.F32 R24, -RZ, R5.H1_H1 ;  /* 0x30000005ff187230 */ /* 0x000fe20000004100 */
[----:B------:R-:W-:Y:S01]  /*1c20*/  FFMA.FTZ R23, R30, R23, R47 ;  /* 0x000000171e177223 */ /* 0x000fe2000001002f */
[----:B------:R-:W-:Y:S01]  /*1c30*/  HADD2.F32 R30, -RZ, R6.H0_H0 ;  /* 0x20000006ff1e7230 */ /* 0x000fe20000004100 */
[----:B------:R-:W-:-:S02]  /*1c40*/  FMUL.FTZ R29, R3, R29 ;  /* 0x0000001d031d7220 */ /* 0x000fc40000410000 */
[----:B------:R-:W-:Y:S01]  /*1c50*/  FMUL.FTZ R28, R3, R28 ;  /* 0x0000001c031c7220 */ /* 0x000fe20000410000 */
[----:B0-----:R-:W-:Y:S01]  /*1c60*/  HADD2.F32 R20, -RZ, R5.H0_H0 ;  /* 0x20000005ff147230 */ /* 0x001fe20000004100 */
[----:B------:R-:W-:Y:S02]  /*1c70*/  FADD.FTZ R76, -R83, R76 ;  /* 0x0000004c534c7221 */ /* 0x000fe40000010100 */
[C---:B------:R-:W-:Y:S02]  /*1c80*/  FMUL.FTZ R26, R3.reuse, R26 ;  /* 0x0000001a031a7220 */ /* 0x040fe40000410000 */
[----:B------:R-:W-:Y:S01]  /*1c90*/  FMUL.FTZ R21, R3, R72 ;  /* 0x0000004803157220 */ /* 0x000fe20000410000 */
[----:B------:R-:W-:Y:S01]  /*1ca0*/  HADD2.F32 R72, -RZ, R6.H1_H1 ;  /* 0x30000006ff487230 */ /* 0x000fe20000004100 */
[----:B------:R-:W-:Y:S01]  /*1cb0*/  FFMA.FTZ R29, R29, R24, R50 ;  /* 0x000000181d1d7223 */ /* 0x000fe20000010032 */
[----:B------:R-:W-:Y:S01]  /*1cc0*/  HADD2.F32 R24, -RZ, R4.H1_H1 ;  /* 0x30000004ff187230 */ /* 0x000fe20000004100 */
[----:B------:R-:W-:-:S02]  /*1cd0*/  FADD.FTZ R8, -R83, R8 ;  /* 0x0000000853087221 */ /* 0x000fc40000010100 */
[C---:B------:R-:W-:Y:S02]  /*1ce0*/  FMUL.FTZ R31, R3.reuse, R31 ;  /* 0x0000001f031f7220 */ /* 0x040fe40000410000 */
[C---:B------:R-:W-:Y:S01]  /*1cf0*/  FMUL.FTZ R75, R3.reuse, R2 ;  /* 0x00000002034b7220 */ /* 0x040fe20000410000 */
[----:B------:R-:W-:Y:S01]  /*1d00*/  HADD2.F32 R2, -RZ, R7.H1_H1 ;  /* 0x30000007ff027230 */ /* 0x000fe20000004100 */
[----:B------:R-:W-:Y:S01]  /*1d10*/  FFMA.FTZ R28, R28, R30, R49 ;  /* 0x0000001e1c1c7223 */ /* 0x000fe20000010031 */
[----:B------:R-:W-:Y:S01]  /*1d20*/  HADD2.F32 R30, -RZ, R43.H0_H0 ;  /* 0x2000002bff1e7230 */ /* 0x000fe20000004100 */
[----:B------:R-:W-:Y:S02]  /*1d30*/  FMUL.FTZ R27, R3, R27 ;  /* 0x0000001b031b7220 */ /* 0x000fe40000410000 */
[----:B------:R-:W-:Y:S02]  /*1d40*/  FADD.FTZ R78, -R83, R78 ;  /* 0x0000004e534e7221 */ /* 0x000fe40000010100 */
[----:B------:R-:W-:-:S02]  /*1d50*/  FMUL.FTZ R76, R3, R76 ;  /* 0x0000004c034c7220 */ /* 0x000fc40000410000 */
[----:B------:R-:W-:Y:S01]  /*1d60*/  FFMA.FTZ R26, R26, R20, R51 ;  /* 0x000000141a1a7223 */ /* 0x000fe20000010033 */
[----:B------:R-:W-:Y:S01]  /*1d70*/  HADD2.F32 R20, -RZ, R4.H0_H0 ;  /* 0x20000004ff147230 */ /* 0x000fe20000004100 */
[----:B------:R-:W-:Y:S02]  /*1d80*/  FADD.FTZ R70, -R83, R70 ;  /* 0x0000004653467221 */ /* 0x000fe40000010100 */
[----:B------:R-:W-:Y:S02]  /*1d90*/  FMUL.FTZ R8, R3, R8 ;  /* 0x0000000803087220 */ /* 0x000fe40000410000 */
[----:B------:R-:W-:Y:S01]  /*1da0*/  FFMA.FTZ R31, R31, R72, R48 ;  /* 0x000000481f1f7223 */ /* 0x000fe20000010030 */
[----:B------:R-:W-:Y:S01]  /*1db0*/  HADD2.F32 R72, -RZ, R43.H1_H1 ;  /* 0x3000002bff487230 */ /* 0x000fe20000004100 */
[----:B------:R-:W-:Y:S02]  /*1dc0*/  FADD.FTZ R84, -R83, R77 ;  /* 0x0000004d53547221 */ /* 0x000fe40000010100 */
[----:B------:R-:W-:Y:S01]  /*1dd0*/  FFMA.FTZ R27, R27, R24, R52 ;  /* 0x000000181b1b7223 */ /* 0x000fe20000010034 */
[----:B------:R-:W-:Y:S01]  /*1de0*/  HADD2.F32 R24, -RZ, R41.H1_H1 ;  /* 0x30000029ff187230 */ /* 0x000fe20000004100 */
[----:B------:R-:W-:-:S02]  /*1df0*/  FADD.FTZ R68, -R83, R68 ;  /* 0x0000004453447221 */ /* 0x000fc40000010100 */
[C---:B------:R-:W-:Y:S02]  /*1e00*/  FADD.FTZ R80, -R83.reuse, R80 ;  /* 0x0000005053507221 */ /* 0x040fe40000010100 */
[----:B------:R-:W-:Y:S02]  /*1e10*/  FADD.FTZ R82, -R83, R82 ;  /* 0x0000005253527221 */ /* 0x000fe40000010100 */
[----:B------:R-:W-:Y:S02]  /*1e20*/  FMUL.FTZ R77, R3, R78 ;  /* 0x0000004e034d7220 */ /* 0x000fe40000410000 */
[----:B------:R-:W-:Y:S01]  /*1e30*/  FFMA.FTZ R2, R25, R2, R46 ;  /* 0x0000000219027223 */ /* 0x000fe2000001002e */
[----:B------:R-:W-:Y:S01]  /*1e40*/  HADD2.F32 R25, -RZ, R41.H0_H0 ;  /* 0x20000029ff197230 */ /* 0x000fe20000004100 */
[----:B------:R-:W-:Y:S01]  /*1e50*/  FFMA.FTZ R76, R76, R30, R35 ;  /* 0x0000001e4c4c7223 */ /* 0x000fe20000010023 */
[----:B------:R-:W-:Y:S01]  /*1e60*/  HADD2.F32 R30, -RZ, R40.H1_H1 ;  /* 0x30000028ff1e7230 */ /* 0x000fe20000004100 */
[C---:B------:R-:W-:Y:S01]  /*1e70*/  FADD.FTZ R74, -R83.reuse, R74 ;  /* 0x0000004a534a7221 */ /* 0x040fe20000010100 */
[----:B------:R-:W-:Y:S01]  /*1e80*/  F2FP.PACK_AB R23, R2, R23 ;  /* 0x000000170217723e */ /* 0x000fe200000000ff */
[----:B------:R-:W-:Y:S01]  /*1e90*/  FADD.FTZ R88, -R83, R79 ;  /* 0x0000004f53587221 */ /* 0x000fe20000010100 */
[----:B------:R-:W-:Y:S01]  /*1ea0*/  LEA R2, P1, R9, c[0x0][0x208], 0x4 ;  /* 0x0000820009027a11 */ /* 0x000fe200078220ff */
[----:B------:R-:W-:-:S02]  /*1eb0*/  FADD.FTZ R90, -R83, R81 ;  /* 0x00000051535a7221 */ /* 0x000fc40000010100 */
[----:B------:R-:W-:Y:S02]  /*1ec0*/  FADD.FTZ R22, -R83, R22 ;  /* 0x0000001653167221 */ /* 0x000fe40000010100 */
[C---:B------:R-:W-:Y:S02]  /*1ed0*/  FMUL.FTZ R70, R3.reuse, R70 ;  /* 0x0000004603467220 */ /* 0x040fe40000410000 */
[----:B------:R-:W-:Y:S01]  /*1ee0*/  FFMA.FTZ R8, R8, R20, R53 ;  /* 0x0000001408087223 */ /* 0x000fe20000010035 */
[----:B------:R-:W-:Y:S01]  /*1ef0*/  HADD2.F32 R20, -RZ, R40.H0_H0 ;  /* 0x20000028ff147230 */ /* 0x000fe20000004100 */
[C---:B------:R-:W-:Y:S02]  /*1f00*/  FMUL.FTZ R68, R3.reuse, R68 ;  /* 0x0000004403447220 */ /* 0x040fe40000410000 */
[C---:B------:R-:W-:Y:S02]  /*1f10*/  FMUL.FTZ R80, R3.reuse, R80 ;  /* 0x0000005003507220 */ /* 0x040fe40000410000 */
[----:B------:R-:W-:-:S02]  /*1f20*/  FMUL.FTZ R82, R3, R82 ;  /* 0x0000005203527220 */ /* 0x000fc40000410000 */
[----:B------:R-:W-:Y:S01]  /*1f30*/  FFMA.FTZ R77, R77, R72, R34 ;  /* 0x000000484d4d7223 */ /* 0x000fe20000010022 */
[----:B------:R-:W-:Y:S01]  /*1f40*/  HADD2.F32 R72, -RZ, R11.H1_H1 ;  /* 0x3000000bff487230 */ /* 0x000fe20000004100 */
[C---:B------:R-:W-:Y:S02]  /*1f50*/  FMUL.FTZ R74, R3.reuse, R74 ;  /* 0x0000004a034a7220 */ /* 0x040fe40000410000 */
[C---:B------:R-:W-:Y:S02]  /*1f60*/  FMUL.FTZ R84, R3.reuse, R84 ;  /* 0x0000005403547220 */ /* 0x040fe40000410000 */
[C---:B------:R-:W-:Y:S02]  /*1f70*/  FMUL.FTZ R88, R3.reuse, R88 ;  /* 0x0000005803587220 */ /* 0x040fe40000410000 */
[C---:B------:R-:W-:Y:S02]  /*1f80*/  FMUL.FTZ R86, R3.reuse, R86 ;  /* 0x0000005603567220 */ /* 0x040fe40000410000 */
[----:B------:R-:W-:-:S02]  /*1f90*/  FMUL.FTZ R90, R3, R90 ;  /* 0x0000005a035a7220 */ /* 0x000fc40000410000 */
[----:B------:R-:W-:Y:S02]  /*1fa0*/  FMUL.FTZ R22, R3, R22 ;  /* 0x0000001603167220 */ /* 0x000fe40000410000 */
[----:B------:R-:W-:Y:S02]  /*1fb0*/  FFMA.FTZ R24, R75, R24, R38 ;  /* 0x000000184b187223 */ /* 0x000fe40000010026 */
[----:B------:R-:W-:Y:S02]  /*1fc0*/  FMUL.FTZ R3, R3, R92 ;  /* 0x0000005c03037220 */ /* 0x000fe40000410000 */
[----:B------:R-:W-:Y:S01]  /*1fd0*/  FFMA.FTZ R25, R70, R25, R39 ;  /* 0x0000001946197223 */ /* 0x000fe20000010027 */
[----:B------:R-:W-:Y:S01]  /*1fe0*/  HADD2.F32 R70, -RZ, R11.H0_H0 ;  /* 0x2000000bff467230 */ /* 0x000fe20000004100 */
[----:B------:R-:W-:Y:S01]  /*1ff0*/  FFMA.FTZ R75, R21, R30, R44 ;  /* 0x0000001e154b7223 */ /* 0x000fe2000001002c */
[----:B------:R-:W-:Y:S01]  /*2000*/  F2FP.PACK_AB R21, R29, R26 ;  /* 0x0000001a1d15723e */ /* 0x000fe200000000ff */
[----:B------:R-:W-:Y:S01]  /*2010*/  FFMA.FTZ R68, R68, R20, R45 ;  /* 0x0000001444447223 */ /* 0x000fe2000001002d */
[----:B------:R-:W-:Y:S01]  /*2020*/  F2FP.PACK_AB R25, R24, R25 ;  /* 0x000000191819723e */ /* 0x000fe200000000ff */
[----:B------:R-:W-:Y:S01]  /*2030*/  FFMA.FTZ R30, R66, R80, R57 ;  /* 0x00000050421e7223 */ /* 0x000fe20000010039 */
[----:B------:R-:W-:Y:S01]  /*2040*/  F2FP.PACK_AB R20, R27, R8 ;  /* 0x000000081b14723e */ /* 0x000fe200000000ff */
[----:B------:R-:W-:Y:S01]  /*2050*/  FFMA.FTZ R29, R71, R82, R58 ;  /* 0x00000052471d7223 */ /* 0x000fe2000001003a */
[----:B------:R-:W-:Y:S01]  /*2060*/  F2FP.PACK_AB R24, R75, R68 ;  /* 0x000000444b18723e */ /* 0x000fe200000000ff */
[----:B------:R-:W-:Y:S01]  /*2070*/  FFMA.FTZ R79, R3, R72, R60 ;  /* 0x00000048034f7223 */ /* 0x000fe2000001003c */
[----:B------:R-:W-:Y:S01]  /*2080*/  LEA R8, P2, R10, c[0x0][0x208], 0x4 ;  /* 0x000082000a087a11 */ /* 0x000fe200078420ff */
        /* <DEDUP_REMOVED lines=11> */
[----:B------:R-:W-:Y:S01]  /*2140*/  LEA.HI.X R3, R9, c[0x0][0x20c], RZ, 0x4, P1 ;  /* 0x0000830009037a11 */ /* 0x000fe200008f24ff */
[----:B------:R-:W-:Y:S01]  /*2150*/  FFMA.FTZ R75, R42, R86, R55 ;  /* 0x000000562a4b7223 */ /* 0x000fe20000010037 */
[----:B------:R-:W-:Y:S01]  /*2160*/  LEA.HI.X R9, R10, c[0x0][0x20c], RZ, 0x4, P2 ;  /* 0x000083000a097a11 */ /* 0x000fe200010f24ff */
[----:B------:R-:W-:Y:S01]  /*2170*/  IMAD R62, R73, c[0x0][0x160], R62 ;  /* 0x00005800493e7a24 */ /* 0x000fe200078e023e */
[----:B------:R-:W-:Y:S01]  /*2180*/  F2FP.PACK_AB R31, R79, R70 ;  /* 0x000000464f1f723e */ /* 0x000fe200000000ff */
[----:B------:R0:W-:Y:S01]  /*2190*/  STG.E.128 [R2.64], R20 ;  /* 0x0000001402007986 */ /* 0x0001e2000c101d04 */
[----:B------:R-:W-:-:S02]  /*21a0*/  F2FP.PACK_AB R29, R90, R29 ;  /* 0x0000001d5a1d723e */ /* 0x000fc400000000ff */
[----:B------:R-:W-:Y:S01]  /*21b0*/  F2FP.PACK_AB R28, R75, R28 ;  /* 0x0000001c4b1c723e */ /* 0x000fe200000000ff */
[----:B------:R0:W-:Y:S01]  /*21c0*/  STG.E.128 [R8.64], R24 ;  /* 0x0000001808007986 */ /* 0x0001e2000c101d04 */
[----:B------:R-:W-:Y:S02]  /*21d0*/  LEA.HI.X R33, R33, c[0x0][0x20c], RZ, 0x4, P3 ;  /* 0x0000830021217a11 */ /* 0x000fe400018f24ff */
[----:B------:R-:W-:-:S03]  /*21e0*/  ISETP.GE.AND P1, PT, R62, c[0x0][0x164], PT ;  /* 0x000059003e007a0c */ /* 0x000fc60003f26270 */
[----:B------:R0:W-:Y:S10]  /*21f0*/  STG.E.128 [R32.64], R28 ;  /* 0x0000001c20007986 */ /* 0x0001f4000c101d04 */
[----:B0----5:R-:W-:Y:S01]  /*2200*/  @P1 CALL.REL.NOINC `(.L_x_2527) ;  /* 0x0000001000001944 */ /* 0x021fe20003c00000 */
[----:B------:R-:W-:Y:S05]  /*2210*/  BRA `(.L_x_2528) ;  /* 0xffffe20000007947 */ /* 0x000fea000383ffff */
.L_x_2527:
[----:B------:R-:W-:Y:S05]  /*2220*/  EXIT ;  /* 0x000000000000794d */ /* 0x000fea0003800000 */
.L_x_2525:
[----:B0-----:R-:W-:Y:S01]  /*2230*/  HFMA2.MMA R20, -RZ, RZ, 0, 5.9604644775390625e-08 ;  /* 0x00000001ff147435 */ /* 0x001fe200000001ff */
[----:B------:R-:W-:-:S02]  /*2240*/  MOV R21, 0x1f ;  /* 0x0000001f00157802 */ /* 0x000fc40000000f00 */
[----:B------:R-:W-:Y:S02]  /*2250*/  MOV R84, 0xffffffff ;  /* 0xffffffff00547802 */ /* 0x000fe40000000f00 */
[----:B------:R-:W-:Y:S02]  /*2260*/  MOV R2, 0x2280 ;  /* 0x0000228000027802 */ /* 0x000fe40000000f00 */
[----:B-----5:R-:W-:Y:S05]  /*2270*/  CALL.REL.NOINC `($__internal_17_$__cuda_sm70_shflsync_bfly_p) ;  /* 0x0000068000007944 */ /* 0x020fea0003c00000 */
[----:B01----:R-:W-:Y:S05]  /*2280*/  BRA `(.L_x_2529) ;  /* 0xfffff36000007947 */ /* 0x003fea000383ffff */
.L_x_2526:
[----:B------:R-:W-:Y:S01]  /*2290*/  HFMA2.MMA R20, -RZ, RZ, 0, 1.1920928955078125e-07 ;  /* 0x00000002ff147435 */ /* 0x000fe200000001ff */
[----:B------:R-:W-:Y:S02]  /*22a0*/  MOV R21, 0x1f ;  /* 0x0000001f00157802 */ /* 0x000fe40000000f00 */
[----:B------:R-:W-:Y:S02]  /*22b0*/  MOV R84, 0xffffffff ;  /* 0xffffffff00547802 */ /* 0x000fe40000000f00 */
[----:B------:R-:W-:Y:S02]  /*22c0*/  MOV R2, 0x22e0 ;  /* 0x000022e000027802 */ /* 0x000fe40000000f00 */
[----:B-----5:R-:W-:Y:S05]  /*22d0*/  CALL.REL.NOINC `($__internal_17_$__cuda_sm70_shflsync_bfly_p) ;  /* 0x0000062000007944 */ /* 0x020fea0003c00000 */
[----:B01----:R-:W-:Y:S01]  /*22e0*/  FADD.FTZ R83, R83, R20 ;  /* 0x0000001453537221 */ /* 0x003fe20000010000 */
[----:B------:R-:W-:Y:S01]  /*22f0*/  HFMA2.MMA R20, -RZ, RZ, 0, 2.384185791015625e-07 ;  /* 0x00000004ff147435 */ /* 0x000fe200000001ff */
[----:B------:R-:W-:Y:S02]  /*2300*/  MOV R21, 0x1f ;  /* 0x0000001f00157802 */ /* 0x000fe40000000f00 */
[----:B------:R-:W-:-:S02]  /*2310*/  MOV R84, 0xffffffff ;  /* 0xffffffff00547802 */ /* 0x000fc40000000f00 */
[----:B------:R-:W-:Y:S02]  /*2320*/  MOV R2, 0x2340 ;  /* 0x0000234000027802 */ /* 0x000fe40000000f00 */
[----:B------:R-:W-:Y:S05]  /*2330*/  CALL.REL.NOINC `($__internal_17_$__cuda_sm70_shflsync_bfly_p) ;  /* 0x000005c000007944 */ /* 0x000fea0003c00000 */
[----:B01----:R-:W-:Y:S01]  /*2340*/  FADD.FTZ R83, R83, R20 ;  /* 0x0000001453537221 */ /* 0x003fe20000010000 */
[----:B------:R-:W-:Y:S01]  /*2350*/  HFMA2.MMA R20, -RZ, RZ, 0, 4.76837158203125e-07 ;  /* 0x00000008ff147435 */ /* 0x000fe200000001ff */
[----:B------:R-:W-:Y:S02]  /*2360*/  MOV R21, 0x1f ;  /* 0x0000001f00157802 */ /* 0x000fe40000000f00 */
[----:B------:R-:W-:Y:S02]  /*2370*/  MOV R84, 0xffffffff ;  /* 0xffffffff00547802 */ /* 0x000fe40000000f00 */
[----:B------:R-:W-:Y:S02]  /*2380*/  MOV R2, 0x23a0 ;  /* 0x000023a000027802 */ /* 0x000fe40000000f00 */
[----:B------:R-:W-:Y:S05]  /*2390*/  CALL.REL.NOINC `($__internal_17_$__cuda_sm70_shflsync_bfly_p) ;  /* 0x0000056000007944 */ /* 0x000fea0003c00000 */
[----:B01----:R-:W-:Y:S01]  /*23a0*/  FADD.FTZ R83, R83, R20 ;  /* 0x0000001453537221 */ /* 0x003fe20000010000 */
[----:B------:R-:W-:Y:S01]  /*23b0*/  HFMA2.MMA R20, -RZ, RZ, 0, 9.5367431640625e-07 ;  /* 0x00000010ff147435 */ /* 0x000fe200000001ff */
[----:B------:R-:W-:Y:S02]  /*23c0*/  MOV R21, 0x1f ;  /* 0x0000001f00157802 */ /* 0x000fe40000000f00 */
[----:B------:R-:W-:-:S02]  /*23d0*/  MOV R84, 0xffffffff ;  /* 0xffffffff00547802 */ /* 0x000fc40000000f00 */
[----:B------:R-:W-:Y:S02]  /*23e0*/  MOV R2, 0x2400 ;  /* 0x0000240000027802 */ /* 0x000fe40000000f00 */
[----:B------:R-:W-:Y:S05]  /*23f0*/  CALL.REL.NOINC `($__internal_17_$__cuda_sm70_shflsync_bfly_p) ;  /* 0x0000050000007944 */ /* 0x000fea0003c00000 */
        /* <DEDUP_REMOVED lines=54> */
[----:B------:R-:W-:Y:S05]  /*2760*/  CALL.REL.NOINC `($__internal_17_$__cuda_sm70_shflsync_bfly_p) ;  /* 0x0000019000007944 */ /* 0x000fea0003c00000 */
[----:B01----:R-:W-:Y:S01]  /*2770*/  FADD.FTZ R83, R83, R20 ;  /* 0x0000001453537221 */ /* 0x003fe20000010000 */
[----:B------:R-:W-:Y:S01]  /*2780*/  HFMA2.MMA R20, -RZ, RZ, 0, 1.1920928955078125e-07 ;  /* 0x00000002ff147435 */ /* 0x000fe200000001ff */
[----:B------:R-:W-:Y:S02]  /*2790*/  MOV R21, 0x1f ;  /* 0x0000001f00157802 */ /* 0x000fe40000000f00 */
[----:B------:R-:W-:Y:S02]  /*27a0*/  MOV R84, 0xffffffff ;  /* 0xffffffff00547802 */ /* 0x000fe40000000f00 */
[----:B------:R-:W-:Y:S02]  /*27b0*/  MOV R2, 0x27d0 ;  /* 0x000027d000027802 */ /* 0x000fe40000000f00 */
[----:B------:R-:W-:Y:S05]  /*27c0*/  CALL.REL.NOINC `($__internal_17_$__cuda_sm70_shflsync_bfly_p) ;  /* 0x0000013000007944 */ /* 0x000fea0003c00000 */
        /* <DEDUP_REMOVED lines=18> */
[----:B01----:R-:W-:Y:S05]  /*28f0*/  BRA `(.L_x_2530) ;  /* 0xfffff13000007947 */ /* 0x003fea000383ffff */
        .weak           $__internal_17_$__cuda_sm70_shflsync_bfly_p
        .type           $__internal_17_$__cuda_sm70_shflsync_bfly_p,@function
        .size           $__internal_17_$__cuda_sm70_shflsync_bfly_p,(.L_x_22185 - $__internal_17_$__cuda_sm70_shflsync_bfly_p)
$__internal_17_$__cuda_sm70_shflsync_bfly_p:
[----:B------:R-:W-:Y:S01]  /*2900*/  HFMA2.MMA R3, -RZ, RZ, 0, 0 ;  /* 0x00000000ff037435 */ /* 0x000fe200000001ff */
[----:B------:R-:W-:Y:S04]  /*2910*/  WARPSYNC R84 ;  /* 0x0000005400007348 */ /* 0x000fe80003800000 */
[----:B------:R0:W1:Y:S01]  /*2920*/  SHFL.BFLY PT, R20, R83, R20, R21 ;  /* 0x0c00001453147389 */ /* 0x00006200000e0015 */
[----:B------:R-:W-:Y:S05]  /*2930*/  RET.REL.NODEC R2 `(_ZN10layer_norm13ln_fwd_kernelINS_13Kernel_traitsI6__halfS2_S2_S2_fjLj768ELj1ELj4ELj1ELj16ENS_18Kernel_traits_baseILj768ES2_S2_S2_S2_fjLj128EEEEELb0ELb0ELb0ELb1EEEvNS_9FwdParamsE) ;  /* 0xffffd6c002007950 */ /* 0x000fea0003c3ffff */
.L_x_2531:
        /* <DEDUP_REMOVED lines=12> */
.L_x_22185:


//--------------------- .text._ZN10layer_norm13ln_fwd_kernelINS_13Kernel_traitsI6__halfS2_S2_S2_fjLj768ELj1ELj4ELj1ELj16ENS_18Kernel_traits_baseILj768ES2_S2_S2_S2_fjLj128EEEEELb0ELb0ELb1ELb0EEEvNS_9FwdParamsE --------------------------
	.section	.text._ZN10layer_norm13ln_fwd_kernelINS_13Kernel_traitsI6__halfS2_S2_S2_fjLj768ELj1ELj4ELj1ELj16ENS_18Kernel_traits_baseILj768ES2_S2_S2_S2_fjLj128EEEEELb0ELb0ELb1ELb0EEEvNS_9FwdParamsE,"ax",@progbits
	.sectioninfo	@"SHI_REGISTERS=96"
	.align	128
        .global         _ZN10layer_norm13ln_fwd_kernelINS_13Kernel_traitsI6__halfS2_S2_S2_fjLj768ELj1ELj4ELj1ELj16ENS_18Kernel_traits_baseILj768ES2_S2_S2_S2_fjLj128EEEEELb0ELb0ELb1ELb0EEEvNS_9FwdParamsE
        .type           _ZN10layer_norm13ln_fwd_kernelINS_13Kernel_traitsI6__halfS2_S2_S2_fjLj768ELj1ELj4ELj1ELj16ENS_18Kernel_traits_baseILj768ES2_S2_S2_S2_fjLj128EEEEELb0ELb0ELb1ELb0EEEvNS_9FwdParamsE,@function
        .size           _ZN10layer_norm13ln_fwd_kernelINS_13Kernel_traitsI6__halfS2_S2_S2_fjLj768ELj1ELj4ELj1ELj16ENS_18Kernel_traits_baseILj768ES2_S2_S2_S2_fjLj128EEEEELb0ELb0ELb1ELb0EEEvNS_9FwdParamsE,(.L_x_22186 - _ZN10layer_norm13ln_fwd_kernelINS_13Kernel_traitsI6__halfS2_S2_S2_fjLj768ELj1ELj4ELj1ELj16ENS_18Kernel_traits_baseILj768ES2_S2_S2_S2_fjLj128EEEEELb0ELb0ELb1ELb0EEEvNS_9FwdParamsE)
        .other          _ZN10layer_norm13ln_fwd_kernelINS_13Kernel_traitsI6__halfS2_S2_S2_fjLj768ELj1ELj4ELj1ELj16ENS_18Kernel_traits_baseILj768ES2_S2_S2_S2_fjLj128EEEEELb0ELb0ELb1ELb0EEEvNS_9FwdParamsE,@"STO_CUDA_ENTRY STV_DEFAULT"
_ZN10layer_norm13ln_fwd_kernelINS_13Kernel_traitsI6__halfS2_S2_S2_fjLj768ELj1ELj4ELj1ELj16ENS_18Kernel_traits_baseILj768ES2_S2_S2_S2_fjLj128EEEEELb0ELb0ELb1ELb0EEEvNS_9FwdParamsE:
.text._ZN10layer_norm13ln_fwd_kernelINS_13Kernel_traitsI6__halfS2_S2_S2_fjLj768ELj1ELj4ELj1ELj16ENS_18Kernel_traits_baseILj768ES2_S2_S2_S2_fjLj128EEEEELb0ELb0ELb1ELb0EEEvNS_9FwdParamsE:
        /* <DEDUP_REMOVED lines=29> */
.L_x_2533:
[----:B0-----:R-:W-:Y:S05]  /*01d0*/  BSYNC B0 ;  /* 0x0000000000007941 */ /* 0x001fea0003800000 */
.L_x_2532:
        /* <DEDUP_REMOVED lines=13> */
.L_x_2535:
[----:B0-----:R-:W-:Y:S05]  /*02b0*/  BSYNC B0 ;  /* 0x0000000000007941 */ /* 0x001fea0003800000 */
.L_x_2534:
        /* <DEDUP_REMOVED lines=12> */
.L_x_2537:
[----:B0-----:R-:W-:Y:S05]  /*0380*/  BSYNC B0 ;  /* 0x0000000000007941 */ /* 0x001fea0003800000 */
.L_x_2536:
        /* <DEDUP_REMOVED lines=29> */
[----:B------:R-:W-:Y:S01]  /*0560*/  HADD2.F32 R12, -RZ, R17.H1_H1 ;  /* 0x30000011ff0c7230 */ /* 0x000fe20000004100 */
[----:B------:R-:W-:Y:S01]  /*0570*/  MOV R17, R24 ;  /* 0x0000001800117202 */ /* 0x000fe20000000f00 */
        /* <DEDUP_REMOVED lines=20> */
.L_x_2625:
[----:B------:R-:W-:-:S10]  /*06c0*/  HFMA2.MMA R30, -RZ, RZ, 0, 2.384185791015625e-07 ;  /* 0x00000004ff1e7435 */ /* 0x000fd400000001ff */
[----:B------:R-:W-:-:S05]  /*06d0*/  IMAD.WIDE R28, R17, R30, c[0x0][0x1d0] ;  /* 0x00007400111c7625 */ /* 0x000fca00078e021e */
[----:B------:R0:W2:Y:S02]  /*06e0*/  LDG.E R73, [R28.64] ;  /* 0x000000041c497981 */ /* 0x0000a4000c1e1900 */
[----:B0-----:R-:W-:-:S05]  /*06f0*/  IMAD.WIDE R28, R17, R30, c[0x0][0x1d8] ;  /* 0x00007600111c7625 */ /* 0x001fca00078e021e */
[----:B------:R0:W5:Y:S01]  /*0700*/  LDG.E R61, [R28.64] ;  /* 0x000000041c3d7981 */ /* 0x000162000c1e1900 */
[----:B------:R-:W-:Y:S01]  /*0710*/  IMAD R30, R17, c[0x0][0x168], RZ ;  /* 0x00005a00111e7a24 */ /* 0x000fe200078e02ff */
[----:B------:R-:W-:Y:S01]  /*0720*/  BSSY B0, `(.L_x_2538) ;  /* 0x0000079000007945 */ /* 0x000fe20003800000 */
[----:B------:R-:W-:Y:S01]  /*0730*/  MOV R79, RZ ;  /* 0x000000ff004f7202 */ /* 0x000fe20000000f00 */
        /* <DEDUP_REMOVED lines=26> */
[----:B-----5:R-:W-:Y:S01]  /*08e0*/  HADD2.F32 R18, -RZ, R24.H0_H0 ;  /* 0x20000018ff127230 */ /* 0x020fe20000004100 */
[----:B------:R-:W-:Y:S05]  /*08f0*/  BRA `(.L_x_2542) ;  /* 0x0000004000007947 */ /* 0x000fea0003800000 */
.L_x_2541:
[----:B0----5:R-:W-:Y:S02]  /*0900*/  HADD2.F32 R18, -RZ, R20.H0_H0 ;  /* 0x20000014ff127230 */ /* 0x021fe40000004100 */
[----:B------:R-:W-:-:S03]  /*0910*/  @P0 HADD2.F32 R19, -RZ, R24.H0_H0 ;  /* 0x20000018ff130230 */ /* 0x000fc60000004100 */
[----:B------:R-:W-:-:S04]  /*0920*/  FMUL.FTZ R18, R18, c[0x0][0x1ec] ;  /* 0x00007b0012127a20 */ /* 0x000fc80000410000 */
[----:B------:R-:W-:Y:S02]  /*0930*/  @P0 FADD.FTZ R18, R19, R18 ;  /* 0x0000001213120221 */ /* 0x000fe40000010000 */
.L_x_2542:
[----:B------:R-:W-:Y:S05]  /*0940*/  BSYNC B1 ;  /* 0x0000000000017941 */ /* 0x000fea0003800000 */
.L_x_2540:
[----:B------:R-:W-:Y:S01]  /*0950*/  BSSY B1, `(.L_x_2543) ;  /* 0x000000a000017945 */ /* 0x000fe20003800000 */
[----:B------:R-:W-:Y:S05]  /*0960*/  @P5 BRA `(.L_x_2544) ;  /* 0x0000004000005947 */ /* 0x000fea0003800000 */
[----:B------:R-:W-:Y:S01]  /*0970*/  MOV R19, RZ ;  /* 0x000000ff00137202 */ /* 0x000fe20000000f00 */
[----:B------:R-:W-:Y:S05]  /*0980*/  @!P0 BRA `(.L_x_2545) ;  /* 0x0000006000008947 */ /* 0x000fea0003800000 */
[----:B-----5:R-:W-:Y:S01]  /*0990*/  HADD2.F32 R19, -RZ, R24.H1_H1 ;  /* 0x30000018ff137230 */ /* 0x020fe20000004100 */
[----:B------:R-:W-:Y:S05]  /*09a0*/  BRA `(.L_x_2545) ;  /* 0x0000004000007947 */ /* 0x000fea0003800000 */
.L_x_2544:
[----:B-----5:R-:W-:Y:S02]  /*09b0*/  HADD2.F32 R19, -RZ, R20.H1_H1 ;  /* 0x30000014ff137230 */ /* 0x020fe40000004100 */
[----:B------:R-:W-:-:S03]  /*09c0*/  @P0 HADD2.F32 R28, -RZ, R24.H1_H1 ;  /* 0x30000018ff1c0230 */ /* 0x000fc60000004100 */
[----:B------:R-:W-:-:S04]  /*09d0*/  FMUL.FTZ R19, R19, c[0x0][0x1ec] ;  /* 0x00007b0013137a20 */ /* 0x000fc80000410000 */
[----:B------:R-:W-:Y:S02]  /*09e0*/  @P0 FADD.FTZ R19, R28, R19 ;  /* 0x000000131c130221 */ /* 0x000fe40000010000 */
.L_x_2545:
[----:B------:R-:W-:Y:S05]  /*09f0*/  BSYNC B1 ;  /* 0x0000000000017941 */ /* 0x000fea0003800000 */
.L_x_2543:
[----:B------:R-:W-:Y:S01]  /*0a00*/  BSSY B1, `(.L_x_2546) ;  /* 0x000000a000017945 */ /* 0x000fe20003800000 */
[----:B------:R-:W-:Y:S05]  /*0a10*/  @P5 BRA `(.L_x_2547) ;  /* 0x0000004000005947 */ /* 0x000fea0003800000 */
[----:B------:R-:W-:Y:S01]  /*0a20*/  HFMA2.MMA R32, -RZ, RZ, 0, 0 ;  /* 0x00000000ff207435 */ /* 0x000fe200000001ff */
[----:B------:R-:W-:Y:S05]  /*0a30*/  @!P0 BRA `(.L_x_2548) ;  /* 0x0000006000008947 */ /* 0x000fea0003800000 */
[----:B-----5:R-:W-:Y:S01]  /*0a40*/  HADD2.F32 R32, -RZ, R25.H0_H0 ;  /* 0x20000019ff207230 */ /* 0x020fe20000004100 */
[----:B------:R-:W-:Y:S05]  /*0a50*/  BRA `(.L_x_2548) ;  /* 0x0000004000007947 */ /* 0x000fea0003800000 */
.L_x_2547:
[----:B-----5:R-:W-:Y:S02]  /*0a60*/  HADD2.F32 R32, -RZ, R21.H0_H0 ;  /* 0x20000015ff207230 */ /* 0x020fe40000004100 */
[----:B------:R-:W-:-:S03]  /*0a70*/  @P0 HADD2.F32 R29, -RZ, R25.H0_H0 ;  /* 0x20000019ff1d0230 */ /* 0x000fc60000004100 */
[----:B------:R-:W-:-:S04]  /*0a80*/  FMUL.FTZ R32, R32, c[0x0][0x1ec] ;  /* 0x00007b0020207a20 */ /* 0x000fc80000410000 */
[----:B------:R-:W-:Y:S02]  /*0a90*/  @P0 FADD.FTZ R32, R29, R32 ;  /* 0x000000201d200221 */ /* 0x000fe40000010000 */
.L_x_2548:
[----:B------:R-:W-:Y:S05]  /*0aa0*/  BSYNC B1 ;  /* 0x0000000000017941 */ /* 0x000fea0003800000 */
.L_x_2546:
[----:B------:R-:W-:Y:S01]  /*0ab0*/  BSSY B1, `(.L_x_2549) ;  /* 0x000000a000017945 */ /* 0x000fe20003800000 */
[----:B------:R-:W-:Y:S05]  /*0ac0*/  @P5 BRA `(.L_x_2550) ;  /* 0x0000004000005947 */ /* 0x000fea0003800000 */
[----:B------:R-:W-:Y:S01]  /*0ad0*/  MOV R33, RZ ;  /* 0x000000ff00217202 */ /* 0x000fe20000000f00 */
[----:B------:R-:W-:Y:S05]  /*0ae0*/  @!P0 BRA `(.L_x_2551) ;  /* 0x0000006000008947 */ /* 0x000fea0003800000 */
[----:B-----5:R-:W-:Y:S01]  /*0af0*/  HADD2.F32 R33, -RZ, R25.H1_H1 ;  /* 0x30000019ff217230 */ /* 0x020fe20000004100 */
[----:B------:R-:W-:Y:S05]  /*0b00*/  BRA `(.L_x_2551) ;  /* 0x0000004000007947 */ /* 0x000fea0003800000 */
.L_x_2550:
[----:B-----5:R-:W-:Y:S02]  /*0b10*/  HADD2.F32 R33, -RZ, R21.H1_H1 ;  /* 0x30000015ff217230 */ /* 0x020fe40000004100 */
[----:B------:R-:W-:-:S03]  /*0b20*/  @P0 HADD2.F32 R28, -RZ, R25.H1_H1 ;  /* 0x30000019ff1c0230 */ /* 0x000fc60000004100 */
[----:B------:R-:W-:-:S04]  /*0b30*/  FMUL.FTZ R33, R33, c[0x0][0x1ec] ;  /* 0x00007b0021217a20 */ /* 0x000fc80000410000 */
[----:B------:R-:W-:Y:S02]  /*0b40*/  @P0 FADD.FTZ R33, R28, R33 ;  /* 0x000000211c210221 */ /* 0x000fe40000010000 */
.L_x_2551:
[----:B------:R-:W-:Y:S05]  /*0b50*/  BSYNC B1 ;  /* 0x0000000000017941 */ /* 0x000fea0003800000 */
.L_x_2549:
[----:B------:R-:W-:Y:S01]  /*0b60*/  BSSY B1, `(.L_x_2552) ;  /* 0x000000a000017945 */ /* 0x000fe20003800000 */
[----:B------:R-:W-:Y:S05]  /*0b70*/  @P5 BRA `(.L_x_2553) ;  /* 0x0000004000005947 */ /* 0x000fea0003800000 */
[----:B------:R-:W-:Y:S01]  /*0b80*/  HFMA2.MMA R34, -RZ, RZ, 0, 0 ;  /* 0x00000000ff227435 */ /* 0x000fe200000001ff */
[----:B------:R-:W-:Y:S05]  /*0b90*/  @!P0 BRA `(.L_x_2554) ;  /* 0x0000006000008947 */ /* 0x000fea0003800000 */
[----:B-----5:R-:W-:Y:S01]  /*0ba0*/  HADD2.F32 R34, -RZ, R26.H0_H0 ;  /* 0x2000001aff227230 */ /* 0x020fe20000004100 */
[----:B------:R-:W-:Y:S05]  /*0bb0*/  BRA `(.L_x_2554) ;  /* 0x0000004000007947 */ /* 0x000fea0003800000 */
.L_x_2553:
[----:B-----5:R-:W-:Y:S02]  /*0bc0*/  HADD2.F32 R34, -RZ, R22.H0_H0 ;  /* 0x20000016ff227230 */ /* 0x020fe40000004100 */
[----:B------:R-:W-:-:S03]  /*0bd0*/  @P0 HADD2.F32 R29, -RZ, R26.H0_H0 ;  /* 0x2000001aff1d0230 */ /* 0x000fc60000004100 */
[----:B------:R-:W-:-:S04]  /*0be0*/  FMUL.FTZ R34, R34, c[0x0][0x1ec] ;  /* 0x00007b0022227a20 */ /* 0x000fc80000410000 */
[----:B------:R-:W-:Y:S02]  /*0bf0*/  @P0 FADD.FTZ R34, R29, R34 ;  /* 0x000000221d220221 */ /* 0x000fe40000010000 */
.L_x_2554:
[----:B------:R-:W-:Y:S05]  /*0c00*/  BSYNC B1 ;  /* 0x0000000000017941 */ /* 0x000fea0003800000 */
.L_x_2552:
[----:B------:R-:W-:Y:S01]  /*0c10*/  BSSY B1, `(.L_x_2555) ;  /* 0x000000a000017945 */ /* 0x000fe20003800000 */
[----:B------:R-:W-:Y:S05]  /*0c20*/  @P5 BRA `(.L_x_2556) ;  /* 0x0000004000005947 */ /* 0x000fea0003800000 */
[----:B------:R-:W-:Y:S01]  /*0c30*/  MOV R35, RZ ;  /* 0x000000ff00237202 */ /* 0x000fe20000000f00 */
[----:B------:R-:W-:Y:S05]  /*0c40*/  @!P0 BRA `(.L_x_2557) ;  /* 0x0000006000008947 */ /* 0x000fea0003800000 */
[----:B-----5:R-:W-:Y:S01]  /*0c50*/  HADD2.F32 R35, -RZ, R26.H1_H1 ;  /* 0x3000001aff237230 */ /* 0x020fe20000004100 */
[----:B------:R-:W-:Y:S05]  /*0c60*/  BRA `(.L_x_2557) ;  /* 0x0000004000007947 */ /* 0x000fea0003800000 */
.L_x_2556:
[----:B-----5:R-:W-:Y:S02]  /*0c70*/  HADD2.F32 R35, -RZ, R22.H1_H1 ;  /* 0x30000016ff237230 */ /* 0x020fe40000004100 */
[----:B------:R-:W-:-:S03]  /*0c80*/  @P0 HADD2.F32 R28, -RZ, R26.H1_H1 ;  /* 0x3000001aff1c0230 */ /* 0x000fc60000004100 */
[----:B------:R-:W-:-:S04]  /*0c90*/  FMUL.FTZ R35, R35, c[0x0][0x1ec] ;  /* 0x00007b0023237a20 */ /* 0x000fc80000410000 */
[----:B------:R-:W-:Y:S02]  /*0ca0*/  @P0 FADD.FTZ R35, R28, R35 ;  /* 0x000000231c230221 */ /* 0x000fe40000010000 */
.L_x_2557:
[----:B------:R-:W-:Y:S05]  /*0cb0*/  BSYNC B1 ;  /* 0x0000000000017941 */ /* 0x000fea0003800000 */
.L_x_2555:
[----:B------:R-:W-:Y:S01]  /*0cc0*/  BSSY B1, `(.L_x_2558) ;  /* 0x000000a000017945 */ /* 0x000fe20003800000 */
[----:B------:R-:W-:Y:S05]  /*0cd0*/  @P5 BRA `(.L_x_2559) ;  /* 0x0000004000005947 */ /* 0x000fea0003800000 */
[----:B------:R-:W-:Y:S01]  /*0ce0*/  HFMA2.MMA R36, -RZ, RZ, 0, 0 ;  /* 0x00000000ff247435 */ /* 0x000fe200000001ff */
[----:B------:R-:W-:Y:S05]  /*0cf0*/  @!P0 BRA `(.L_x_2560) ;  /* 0x0000006000008947 */ /* 0x000fea0003800000 */
[----:B-----5:R-:W-:Y:S01]  /*0d00*/  HADD2.F32 R36, -RZ, R27.H0_H0 ;  /* 0x2000001bff247230 */ /* 0x020fe20000004100 */
[----:B------:R-:W-:Y:S05]  /*0d10*/  BRA `(.L_x_2560) ;  /* 0x0000004000007947 */ /* 0x000fea0003800000 */
.L_x_2559:
[----:B-----5:R-:W-:Y:S02]  /*0d20*/  HADD2.F32 R36, -RZ, R23.H0_H0 ;  /* 0x20000017ff247230 */ /* 0x020fe40000004100 */
[----:B------:R-:W-:-:S03]  /*0d30*/  @P0 HADD2.F32 R29, -RZ, R27.H0_H0 ;  /* 0x2000001bff1d0230 */ /* 0x000fc60000004100 */
[----:B------:R-:W-:-:S04]  /*0d40*/  FMUL.FTZ R36, R36, c[0x0][0x1ec] ;  /* 0x00007b0024247a20 */ /* 0x000fc80000410000 */
[----:B------:R-:W-:Y:S02]  /*0d50*/  @P0 FADD.FTZ R36, R29, R36 ;  /* 0x000000241d240221 */ /* 0x000fe40000010000 */
.L_x_2560:
[----:B------:R-:W-:Y:S05]  /*0d60*/  BSYNC B1 ;  /* 0x0000000000017941 */ /* 0x000fea0003800000 */
.L_x_2558:
[----:B------:R-:W-:Y:S01]  /*0d70*/  BSSY B1, `(.L_x_2561) ;  /* 0x000000a000017945 */ /* 0x000fe20003800000 */
[----:B------:R-:W-:Y:S05]  /*0d80*/  @P5 BRA `(.L_x_2562) ;  /* 0x0000004000005947 */ /* 0x000fea0003800000 */
[----:B------:R-:W-:Y:S01]  /*0d90*/  MOV R37, RZ ;  /* 0x000000ff00257202 */ /* 0x000fe20000000f00 */
[----:B------:R-:W-:Y:S05]  /*0da0*/  @!P0 BRA `(.L_x_2563) ;  /* 0x0000006000008947 */ /* 0x000fea0003800000 */
[----:B-----5:R-:W-:Y:S01]  /*0db0*/  HADD2.F32 R37, -RZ, R27.H1_H1 ;  /* 0x3000001bff257230 */ /* 0x020fe20000004100 */
[----:B------:R-:W-:Y:S05]  /*0dc0*/  BRA `(.L_x_2563) ;  /* 0x0000004000007947 */ /* 0x000fea0003800000 */
.L_x_2562:
[----:B-----5:R-:W-:Y:S02]  /*0dd0*/  HADD2.F32 R37, -RZ, R23.H1_H1 ;  /* 0x30000017ff257230 */ /* 0x020fe40000004100 */
[----:B------:R-:W-:-:S03]  /*0de0*/  @P0 HADD2.F32 R28, -RZ, R27.H1_H1 ;  /* 0x3000001bff1c0230 */ /* 0x000fc60000004100 */
[----:B------:R-:W-:-:S04]  /*0df0*/  FMUL.FTZ R37, R37, c[0x0][0x1ec] ;  /* 0x00007b0025257a20 */ /* 0x000fc80000410000 */
[----:B------:R-:W-:Y:S02]  /*0e00*/  @P0 FADD.FTZ R37, R28, R37 ;  /* 0x000000251c250221 */ /* 0x000fe40000010000 */
.L_x_2563:
[----:B------:R-:W-:Y:S05]  /*0e10*/  BSYNC B1 ;  /* 0x0000000000017941 */ /* 0x000fea0003800000 */
.L_x_2561:
[----:B------:R-:W-:Y:S01]  /*0e20*/  HFMA2.MMA R52, -RZ, RZ, 0, 9.5367431640625e-07 ;  /* 0x00000010ff347435 */ /* 0x000fe200000001ff */
[----:B------:R-:W-:Y:S02]  /*0e30*/  F2FP.PACK_AB R31, R37, R36 ;  /* 0x00000024251f723e */ /* 0x000fe400000000ff */
[----:B------:R-:W-:Y:S02]  /*0e40*/  F2FP.PACK_AB R30, R35, R34 ;  /* 0x00000022231e723e */ /* 0x000fe400000000ff */
[----:B------:R-:W-:Y:S02]  /*0e50*/  F2FP.PACK_AB R29, R33, R32 ;  /* 0x00000020211d723e */ /* 0x000fe400000000ff */
[----:B------:R-:W-:Y:S02]  /*0e60*/  F2FP.PACK_AB R28, R19, R18 ;  /* 0x00000012131c723e */ /* 0x000fe400000000ff */
[----:B------:R-:W-:Y:S01]  /*0e70*/  IADD3 R79, R79, 0x20, RZ ;  /* 0x000000204f4f7810 */ /* 0x000fe20007ffe0ff */
[C---:B------:R-:W-:Y:S01]  /*0e80*/  IMAD.WIDE.U32 R52, R71.reuse, R52, c[0x0][0x188] ;  /* 0x0000620047347625 */ /* 0x040fe200078e0034 */
[----:B------:R-:W-:-:S04]  /*0e90*/  IADD3 R71, R71, 0x20, RZ ;  /* 0x0000002047477810 */ /* 0x000fc80007ffe0ff */
[----:B------:R0:W-:Y:S03]  /*0ea0*/  STG.E.128 [R52.64], R28 ;  /* 0x0000001c34007986 */ /* 0x0001e6000c101d04 */
.L_x_2539:
[----:B0-----:R-:W-:Y:S05]  /*0eb0*/  BSYNC B0 ;  /* 0x0000000000007941 */ /* 0x001fea0003800000 */
.L_x_2538:
        /* <DEDUP_REMOVED lines=17> */
.L_x_2567:
[----:B0----5:R-:W-:Y:S02]  /*0fd0*/  HADD2.F32 R38, -RZ, R20.H0_H0 ;  /* 0x20000014ff267230 */ /* 0x021fe40000004100 */
[----:B------:R-:W-:-:S03]  /*0fe0*/  @P0 HADD2.F32 R29, -RZ, R24.H0_H0 ;  /* 0x20000018ff1d0230 */ /* 0x000fc60000004100 */
[----:B------:R-:W-:-:S04]  /*0ff0*/  FMUL.FTZ R38, R38, c[0x0][0x1ec] ;  /* 0x00007b0026267a20 */ /* 0x000fc80000410000 */
[----:B------:R-:W-:Y:S02]  /*1000*/  @P0 FADD.FTZ R38, R29, R38 ;  /* 0x000000261d260221 */ /* 0x000fe40000010000 */
.L_x_2568:
[----:B------:R-:W-:Y:S05]  /*1010*/  BSYNC B1 ;  /* 0x0000000000017941 */ /* 0x000fea0003800000 */
.L_x_2566:
[----:B------:R-:W-:Y:S01]  /*1020*/  BSSY B1, `(.L_x_2569) ;  /* 0x000000a000017945 */ /* 0x000fe20003800000 */
[----:B------:R-:W-:Y:S05]  /*1030*/  @P5 BRA `(.L_x_2570) ;  /* 0x0000004000005947 */ /* 0x000fea0003800000 */
[----:B------:R-:W-:Y:S01]  /*1040*/  MOV R39, RZ ;  /* 0x000000ff00277202 */ /* 0x000fe20000000f00 */
[----:B------:R-:W-:Y:S05]  /*1050*/  @!P0 BRA `(.L_x_2571) ;  /* 0x0000006000008947 */ /* 0x000fea0003800000 */
[----:B-----5:R-:W-:Y:S01]  /*1060*/  HADD2.F32 R39, -RZ, R24.H1_H1 ;  /* 0x30000018ff277230 */ /* 0x020fe20000004100 */
[----:B------:R-:W-:Y:S05]  /*1070*/  BRA `(.L_x_2571) ;  /* 0x0000004000007947 */ /* 0x000fea0003800000 */
.L_x_2570:
[----:B-----5:R-:W-:Y:S02]  /*1080*/  HADD2.F32 R39, -RZ, R20.H1_H1 ;  /* 0x30000014ff277230 */ /* 0x020fe40000004100 */
[----:B------:R-:W-:-:S03]  /*1090*/  @P0 HADD2.F32 R28, -RZ, R24.H1_H1 ;  /* 0x30000018ff1c0230 */ /* 0x000fc60000004100 */
[----:B------:R-:W-:-:S04]  /*10a0*/  FMUL.FTZ R39, R39, c[0x0][0x1ec] ;  /* 0x00007b0027277a20 */ /* 0x000fc80000410000 */
[----:B------:R-:W-:Y:S02]  /*10b0*/  @P0 FADD.FTZ R39, R28, R39 ;  /* 0x000000271c270221 */ /* 0x000fe40000010000 */
.L_x_2571:
[----:B------:R-:W-:Y:S05]  /*10c0*/  BSYNC B1 ;  /* 0x0000000000017941 */ /* 0x000fea0003800000 */
.L_x_2569:
[----:B------:R-:W-:Y:S01]  /*10d0*/  BSSY B1, `(.L_x_2572) ;  /* 0x000000a000017945 */ /* 0x000fe20003800000 */
[----:B------:R-:W-:Y:S05]  /*10e0*/  @P5 BRA `(.L_x_2573) ;  /* 0x0000004000005947 */ /* 0x000fea0003800000 */
[----:B------:R-:W-:Y:S01]  /*10f0*/  HFMA2.MMA R40, -RZ, RZ, 0, 0 ;  /* 0x00000000ff287435 */ /* 0x000fe200000001ff */
[----:B------:R-:W-:Y:S05]  /*1100*/  @!P0 BRA `(.L_x_2574) ;  /* 0x0000006000008947 */ /* 0x000fea0003800000 */
[----:B-----5:R-:W-:Y:S01]  /*1110*/  HADD2.F32 R40, -RZ, R25.H0_H0 ;  /* 0x20000019ff287230 */ /* 0x020fe20000004100 */
[----:B------:R-:W-:Y:S05]  /*1120*/  BRA `(.L_x_2574) ;  /* 0x0000004000007947 */ /* 0x000fea0003800000 */
.L_x_2573:
[----:B-----5:R-:W-:Y:S02]  /*1130*/  HADD2.F32 R40, -RZ, R21.H0_H0 ;  /* 0x20000015ff287230 */ /* 0x020fe40000004100 */
[----:B------:R-:W-:-:S03]  /*1140*/  @P0 HADD2.F32 R29, -RZ, R25.H0_H0 ;  /* 0x20000019ff1d0230 */ /* 0x000fc60000004100 */
[----:B------:R-:W-:-:S04]  /*1150*/  FMUL.FTZ R40, R40, c[0x0][0x1ec] ;  /* 0x00007b0028287a20 */ /* 0x000fc80000410000 */
[----:B------:R-:W-:Y:S02]  /*1160*/  @P0 FADD.FTZ R40, R29, R40 ;  /* 0x000000281d280221 */ /* 0x000fe40000010000 */
.L_x_2574:
[----:B------:R-:W-:Y:S05]  /*1170*/  BSYNC B1 ;  /* 0x0000000000017941 */ /* 0x000fea0003800000 */
.L_x_2572:
[----:B------:R-:W-:Y:S01]  /*1180*/  BSSY B1, `(.L_x_2575) ;  /* 0x000000a000017945 */ /* 0x000fe20003800000 */
[----:B------:R-:W-:Y:S05]  /*1190*/  @P5 BRA `(.L_x_2576) ;  /* 0x0000004000005947 */ /* 0x000fea0003800000 */
[----:B------:R-:W-:Y:S01]  /*11a0*/  MOV R41, RZ ;  /* 0x000000ff00297202 */ /* 0x000fe20000000f00 */
[----:B------:R-:W-:Y:S05]  /*11b0*/  @!P0 BRA `(.L_x_2577) ;  /* 0x0000006000008947 */ /* 0x000fea0003800000 */
[----:B-----5:R-:W-:Y:S01]  /*11c0*/  HADD2.F32 R41, -RZ, R25.H1_H1 ;  /* 0x30000019ff297230 */ /* 0x020fe20000004100 */
[----:B------:R-:W-:Y:S05]  /*11d0*/  BRA `(.L_x_2577) ;  /* 0x0000004000007947 */ /* 0x000fea0003800000 */
.L_x_2576:
[----:B-----5:R-:W-:Y:S02]  /*11e0*/  HADD2.F32 R41, -RZ, R21.H1_H1 ;  /* 0x30000015ff297230 */ /* 0x020fe40000004100 */
[----:B------:R-:W-:-:S03]  /*11f0*/  @P0 HADD2.F32 R28, -RZ, R25.H1_H1 ;  /* 0x30000019ff1c0230 */ /* 0x000fc60000004100 */
[----:B------:R-:W-:-:S04]  /*1200*/  FMUL.FTZ R41, R41, c[0x0][0x1ec] ;  /* 0x00007b0029297a20 */ /* 0x000fc80000410000 */
[----:B------:R-:W-:Y:S02]  /*1210*/  @P0 FADD.FTZ R41, R28, R41 ;  /* 0x000000291c290221 */ /* 0x000fe40000010000 */
.L_x_2577:
[----:B------:R-:W-:Y:S05]  /*1220*/  BSYNC B1 ;  /* 0x0000000000017941 */ /* 0x000fea0003800000 */
.L_x_2575:
[----:B------:R-:W-:Y:S01]  /*1230*/  BSSY B1, `(.L_x_2578) ;  /* 0x000000a000017945 */ /* 0x000fe20003800000 */
[----:B------:R-:W-:Y:S05]  /*1240*/  @P5 BRA `(.L_x_2579) ;  /* 0x0000004000005947 */ /* 0x000fea0003800000 */
[----:B------:R-:W-:Y:S01]  /*1250*/  HFMA2.MMA R42, -RZ, RZ, 0, 0 ;  /* 0x00000000ff2a7435 */ /* 0x000fe200000001ff */
[----:B------:R-:W-:Y:S05]  /*1260*/  @!P0 BRA `(.L_x_2580) ;  /* 0x0000006000008947 */ /* 0x000fea0003800000 */
[----:B-----5:R-:W-:Y:S01]  /*1270*/  HADD2.F32 R42, -RZ, R26.H0_H0 ;  /* 0x2000001aff2a7230 */ /* 0x020fe20000004100 */
[----:B------:R-:W-:Y:S05]  /*1280*/  BRA `(.L_x_2580) ;  /* 0x0000004000007947 */ /* 0x000fea0003800000 */
.L_x_2579:
[----:B-----5:R-:W-:Y:S02]  /*1290*/  HADD2.F32 R42, -RZ, R22.H0_H0 ;  /* 0x20000016ff2a7230 */ /* 0x020fe40000004100 */
[----:B------:R-:W-:-:S03]  /*12a0*/  @P0 HADD2.F32 R29, -RZ, R26.H0_H0 ;  /* 0x2000001aff1d0230 */ /* 0x000fc60000004100 */
[----:B------:R-:W-:-:S04]  /*12b0*/  FMUL.FTZ R42, R42, c[0x0][0x1ec] ;  /* 0x00007b002a2a7a20 */ /* 0x000fc80000410000 */
[----:B------:R-:W-:Y:S02]  /*12c0*/  @P0 FADD.FTZ R42, R29, R42 ;  /* 0x0000002a1d2a0221 */ /* 0x000fe40000010000 */
.L_x_2580:
[----:B------:R-:W-:Y:S05]  /*12d0*/  BSYNC B1 ;  /* 0x0000000000017941 */ /* 0x000fea0003800000 */
.L_x_2578:
[----:B------:R-:W-:Y:S01]  /*12e0*/  BSSY B1, `(.L_x_2581) ;  /* 0x000000a000017945 */ /* 0x000fe20003800000 */
[----:B------:R-:W-:Y:S05]  /*12f0*/  @P5 BRA `(.L_x_2582) ;  /* 0x0000004000005947 */ /* 0x000fea0003800000 */
[----:B------:R-:W-:Y:S01]  /*1300*/  MOV R43, RZ ;  /* 0x000000ff002b7202 */ /* 0x000fe20000000f00 */
[----:B------:R-:W-:Y:S05]  /*1310*/  @!P0 BRA `(.L_x_2583) ;  /* 0x0000006000008947 */ /* 0x000fea0003800000 */
[----:B-----5:R-:W-:Y:S01]  /*1320*/  HADD2.F32 R43, -RZ, R26.H1_H1 ;  /* 0x3000001aff2b7230 */ /* 0x020fe20000004100 */
[----:B------:R-:W-:Y:S05]  /*1330*/  BRA `(.L_x_2583) ;  /* 0x0000004000007947 */ /* 0x000fea0003800000 */
.L_x_2582:
[----:B-----5:R-:W-:Y:S02]  /*1340*/  HADD2.F32 R43, -RZ, R22.H1_H1 ;  /* 0x30000016ff2b7230 */ /* 0x020fe40000004100 */
[----:B------:R-:W-:-:S03]  /*1350*/  @P0 HADD2.F32 R28, -RZ, R26.H1_H1 ;  /* 0x3000001aff1c0230 */ /* 0x000fc60000004100 */
[----:B------:R-:W-:-:S04]  /*1360*/  FMUL.FTZ R43, R43, c[0x0][0x1ec] ;  /* 0x00007b002b2b7a20 */ /* 0x000fc80000410000 */
[----:B------:R-:W-:Y:S02]  /*1370*/  @P0 FADD.FTZ R43, R28, R43 ;  /* 0x0000002b1c2b0221 */ /* 0x000fe40000010000 */
.L_x_2583:
[----:B------:R-:W-:Y:S05]  /*1380*/  BSYNC B1 ;  /* 0x0000000000017941 */ /* 0x000fea0003800000 */
.L_x_2581:
[----:B------:R-:W-:Y:S01]  /*1390*/  BSSY B1, `(.L_x_2584) ;  /* 0x000000a000017945 */ /* 0x000fe20003800000 */
[----:B------:R-:W-:Y:S05]  /*13a0*/  @P5 BRA `(.L_x_2585) ;  /* 0x0000004000005947 */ /* 0x000fea0003800000 */
[----:B------:R-:W-:Y:S01]  /*13b0*/  HFMA2.MMA R44, -RZ, RZ, 0, 0 ;  /* 0x00000000ff2c7435 */ /* 0x000fe200000001ff */
[----:B------:R-:W-:Y:S05]  /*13c0*/  @!P0 BRA `(.L_x_2586) ;  /* 0x0000006000008947 */ /* 0x000fea0003800000 */
[----:B-----5:R-:W-:Y:S01]  /*13d0*/  HADD2.F32 R44, -RZ, R27.H0_H0 ;  /* 0x2000001bff2c7230 */ /* 0x020fe20000004100 */
[----:B------:R-:W-:Y:S05]  /*13e0*/  BRA `(.L_x_2586) ;  /* 0x0000004000007947 */ /* 0x000fea0003800000 */
.L_x_2585:
[----:B-----5:R-:W-:Y:S02]  /*13f0*/  HADD2.F32 R44, -RZ, R23.H0_H0 ;  /* 0x20000017ff2c7230 */ /* 0x020fe40000004100 */
[----:B------:R-:W-:-:S03]  /*1400*/  @P0 HADD2.F32 R29, -RZ, R27.H0_H0 ;  /* 0x2000001bff1d0230 */ /* 0x000fc60000004100 */
[----:B------:R-:W-:-:S04]  /*1410*/  FMUL.FTZ R44, R44, c[0x0][0x1ec] ;  /* 0x00007b002c2c7a20 */ /* 0x000fc80000410000 */
[----:B------:R-:W-:Y:S02]  /*1420*/  @P0 FADD.FTZ R44, R29, R44 ;  /* 0x0000002c1d2c0221 */ /* 0x000fe40000010000 */
.L_x_2586:
[----:B------:R-:W-:Y:S05]  /*1430*/  BSYNC B1 ;  /* 0x0000000000017941 */ /* 0x000fea0003800000 */
.L_x_2584:
[----:B------:R-:W-:Y:S01]  /*1440*/  BSSY B1, `(.L_x_2587) ;  /* 0x000000a000017945 */ /* 0x000fe20003800000 */
[----:B------:R-:W-:Y:S05]  /*1450*/  @P5 BRA `(.L_x_2588) ;  /* 0x0000004000005947 */ /* 0x000fea0003800000 */
[----:B------:R-:W-:Y:S01]  /*1460*/  MOV R45, RZ ;  /* 0x000000ff002d7202 */ /* 0x000fe20000000f00 */
[----:B------:R-:W-:Y:S05]  /*1470*/  @!P0 BRA `(.L_x_2589) ;  /* 0x0000006000008947 */ /* 0x000fea0003800000 */
[----:B-----5:R-:W-:Y:S01]  /*1480*/  HADD2.F32 R45, -RZ, R27.H1_H1 ;  /* 0x3000001bff2d7230 */ /* 0x020fe20000004100 */
[----:B------:R-:W-:Y:S05]  /*1490*/  BRA `(.L_x_2589) ;  /* 0x0000004000007947 */ /* 0x000fea0003800000 */
.L_x_2588:
[----:B-----5:R-:W-:Y:S02]  /*14a0*/  HADD2.F32 R45, -RZ, R23.H1_H1 ;  /* 0x30000017ff2d7230 */ /* 0x020fe40000004100 */
[----:B------:R-:W-:-:S03]  /*14b0*/  @P0 HADD2.F32 R28, -RZ, R27.H1_H1 ;  /* 0x3000001bff1c0230 */ /* 0x000fc60000004100 */
[----:B------:R-:W-:-:S04]  /*14c0*/  FMUL.FTZ R45, R45, c[0x0][0x1ec] ;  /* 0x00007b002d2d7a20 */ /* 0x000fc80000410000 */
[----:B------:R-:W-:Y:S02]  /*14d0*/  @P0 FADD.FTZ R45, R28, R45 ;  /* 0x0000002d1c2d0221 */ /* 0x000fe40000010000 */
.L_x_2589:
[----:B------:R-:W-:Y:S05]  /*14e0*/  BSYNC B1 ;  /* 0x0000000000017941 */ /* 0x000fea0003800000 */
.L_x_2587:
        /* <DEDUP_REMOVED lines=9> */
.L_x_2565:
[----:B------:R-:W-:Y:S05]  /*1580*/  BSYNC B0 ;  /* 0x0000000000007941 */ /* 0x000fea0003800000 */
.L_x_2564:
        /* <DEDUP_REMOVED lines=17> */
.L_x_2593:
[----:B0----5:R-:W-:Y:S02]  /*16a0*/  HADD2.F32 R46, -RZ, R20.H0_H0 ;  /* 0x20000014ff2e7230 */ /* 0x021fe40000004100 */
[----:B------:R-:W-:-:S03]  /*16b0*/  @P0 HADD2.F32 R29, -RZ, R24.H0_H0 ;  /* 0x20000018ff1d0230 */ /* 0x000fc60000004100 */
[----:B------:R-:W-:-:S04]  /*16c0*/  FMUL.FTZ R46, R46, c[0x0][0x1ec] ;  /* 0x00007b002e2e7a20 */ /* 0x000fc80000410000 */
[----:B------:R-:W-:Y:S02]  /*16d0*/  @P0 FADD.FTZ R46, R29, R46 ;  /* 0x0000002e1d2e0221 */ /* 0x000fe40000010000 */
.L_x_2594:
[----:B------:R-:W-:Y:S05]  /*16e0*/  BSYNC B1 ;  /* 0x0000000000017941 */ /* 0x000fea0003800000 */
.L_x_2592:
[----:B------:R-:W-:Y:S01]  /*16f0*/  BSSY B1, `(.L_x_2595) ;  /* 0x000000a000017945 */ /* 0x000fe20003800000 */
[----:B------:R-:W-:Y:S05]  /*1700*/  @P4 BRA `(.L_x_2596) ;  /* 0x0000004000004947 */ /* 0x000fea0003800000 */
[----:B------:R-:W-:Y:S01]  /*1710*/  MOV R47, RZ ;  /* 0x000000ff002f7202 */ /* 0x000fe20000000f00 */
[----:B------:R-:W-:Y:S05]  /*1720*/  @!P0 BRA `(.L_x_2597) ;  /* 0x0000006000008947 */ /* 0x000fea0003800000 */
[----:B-----5:R-:W-:Y:S01]  /*1730*/  HADD2.F32 R47, -RZ, R24.H1_H1 ;  /* 0x30000018ff2f7230 */ /* 0x020fe20000004100 */
[----:B------:R-:W-:Y:S05]  /*1740*/  BRA `(.L_x_2597) ;  /* 0x0000004000007947 */ /* 0x000fea0003800000 */
.L_x_2596:
[----:B-----5:R-:W-:Y:S02]  /*1750*/  HADD2.F32 R47, -RZ, R20.H1_H1 ;  /* 0x30000014ff2f7230 */ /* 0x020fe40000004100 */
[----:B------:R-:W-:-:S03]  /*1760*/  @P0 HADD2.F32 R28, -RZ, R24.H1_H1 ;  /* 0x30000018ff1c0230 */ /* 0x000fc60000004100 */
[----:B------:R-:W-:-:S04]  /*1770*/  FMUL.FTZ R47, R47, c[0x0][0x1ec] ;  /* 0x00007b002f2f7a20 */ /* 0x000fc80000410000 */
[----:B------:R-:W-:Y:S02]  /*1780*/  @P0 FADD.FTZ R47, R28, R47 ;  /* 0x0000002f1c2f0221 */ /* 0x000fe40000010000 */
.L_x_2597:
[----:B------:R-:W-:Y:S05]  /*1790*/  BSYNC B1 ;  /* 0x0000000000017941 */ /* 0x000fea0003800000 */
.L_x_2595:
[----:B------:R-:W-:Y:S01]  /*17a0*/  BSSY B1, `(.L_x_2598) ;  /* 0x000000a000017945 */ /* 0x000fe20003800000 */
[----:B------:R-:W-:Y:S05]  /*17b0*/  @P4 BRA `(.L_x_2599) ;  /* 0x0000004000004947 */ /* 0x000fea0003800000 */
[----:B------:R-:W-:Y:S01]  /*17c0*/  HFMA2.MMA R48, -RZ, RZ, 0, 0 ;  /* 0x00000000ff307435 */ /* 0x000fe200000001ff */
[----:B------:R-:W-:Y:S05]  /*17d0*/  @!P0 BRA `(.L_x_2600) ;  /* 0x0000006000008947 */ /* 0x000fea0003800000 */
[----:B-----5:R-:W-:Y:S01]  /*17e0*/  HADD2.F32 R48, -RZ, R25.H0_H0 ;  /* 0x20000019ff307230 */ /* 0x020fe20000004100 */
[----:B------:R-:W-:Y:S05]  /*17f0*/  BRA `(.L_x_2600) ;  /* 0x0000004000007947 */ /* 0x000fea0003800000 */
.L_x_2599:
[----:B-----5:R-:W-:Y:S02]  /*1800*/  HADD2.F32 R48, -RZ, R21.H0_H0 ;  /* 0x20000015ff307230 */ /* 0x020fe40000004100 */
[----:B------:R-:W-:-:S03]  /*1810*/  @P0 HADD2.F32 R29, -RZ, R25.H0_H0 ;  /* 0x20000019ff1d0230 */ /* 0x000fc60000004100 */
[----:B------:R-:W-:-:S04]  /*1820*/  FMUL.FTZ R48, R48, c[0x0][0x1ec] ;  /* 0x00007b0030307a20 */ /* 0x000fc80000410000 */
[----:B------:R-:W-:Y:S02]  /*1830*/  @P0 FADD.FTZ R48, R29, R48 ;  /* 0x000000301d300221 */ /* 0x000fe40000010000 */
.L_x_2600:
[----:B------:R-:W-:Y:S05]  /*1840*/  BSYNC B1 ;  /* 0x0000000000017941 */ /* 0x000fea0003800000 */
.L_x_2598:
[----:B------:R-:W-:Y:S01]  /*1850*/  BSSY B1, `(.L_x_2601) ;  /* 0x000000a000017945 */ /* 0x000fe20003800000 */
[----:B------:R-:W-:Y:S05]  /*1860*/  @P4 BRA `(.L_x_2602) ;  /* 0x0000004000004947 */ /* 0x000fea0003800000 */
[----:B------:R-:W-:Y:S01]  /*1870*/  MOV R49, RZ ;  /* 0x000000ff00317202 */ /* 0x000fe20000000f00 */
[----:B------:R-:W-:Y:S05]  /*1880*/  @!P0 BRA `(.L_x_2603) ;  /* 0x0000006000008947 */ /* 0x000fea0003800000 */
[----:B-----5:R-:W-:Y:S01]  /*1890*/  HADD2.F32 R49, -RZ, R25.H1_H1 ;  /* 0x30000019ff317230 */ /* 0x020fe20000004100 */
[----:B------:R-:W-:Y:S05]  /*18a0*/  BRA `(.L_x_2603) ;  /* 0x0000004000007947 */ /* 0x000fea0003800000 */
.L_x_2602:
[----:B-----5:R-:W-:Y:S02]  /*18b0*/  HADD2.F32 R49, -RZ, R21.H1_H1 ;  /* 0x30000015ff317230 */ /* 0x020fe40000004100 */
[----:B------:R-:W-:-:S03]  /*18c0*/  @P0 HADD2.F32 R28, -RZ, R25.H1_H1 ;  /* 0x30000019ff1c0230 */ /* 0x000fc60000004100 */
[----:B------:R-:W-:-:S04]  /*18d0*/  FMUL.FTZ R49, R49, c[0x0][0x1ec] ;  /* 0x00007b0031317a20 */ /* 0x000fc80000410000 */
[----:B------:R-:W-:Y:S02]  /*18e0*/  @P0 FADD.FTZ R49, R28, R49 ;  /* 0x000000311c310221 */ /* 0x000fe40000010000 */
.L_x_2603:
[----:B------:R-:W-:Y:S05]  /*18f0*/  BSYNC B1 ;  /* 0x0000000000017941 */ /* 0x000fea0003800000 */
.L_x_2601:
[----:B------:R-:W-:Y:S01]  /*1900*/  BSSY B1, `(.L_x_2604) ;  /* 0x000000a000017945 */ /* 0x000fe20003800000 */
[----:B------:R-:W-:Y:S05]  /*1910*/  @P4 BRA `(.L_x_2605) ;  /* 0x0000004000004947 */ /* 0x000fea0003800000 */
[----:B------:R-:W-:Y:S01]  /*1920*/  HFMA2.MMA R50, -RZ, RZ, 0, 0 ;  /* 0x00000000ff327435 */ /* 0x000fe200000001ff */
[----:B------:R-:W-:Y:S05]  /*1930*/  @!P0 BRA `(.L_x_2606) ;  /* 0x0000006000008947 */ /* 0x000fea0003800000 */
[----:B-----5:R-:W-:Y:S01]  /*1940*/  HADD2.F32 R50, -RZ, R26.H0_H0 ;  /* 0x2000001aff327230 */ /* 0x020fe20000004100 */
[----:B------:R-:W-:Y:S05]  /*1950*/  BRA `(.L_x_2606) ;  /* 0x0000004000007947 */ /* 0x000fea0003800000 */
.L_x_2605:
[----:B-----5:R-:W-:Y:S02]  /*1960*/  HADD2.F32 R50, -RZ, R22.H0_H0 ;  /* 0x20000016ff327230 */ /* 0x020fe40000004100 */
[----:B------:R-:W-:-:S03]  /*1970*/  @P0 HADD2.F32 R29, -RZ, R26.H0_H0 ;  /* 0x2000001aff1d0230 */ /* 0x000fc60000004100 */
[----:B------:R-:W-:-:S04]  /*1980*/  FMUL.FTZ R50, R50, c[0x0][0x1ec] ;  /* 0x00007b0032327a20 */ /* 0x000fc80000410000 */
[----:B------:R-:W-:Y:S02]  /*1990*/  @P0 FADD.FTZ R50, R29, R50 ;  /* 0x000000321d320221 */ /* 0x000fe40000010000 */
.L_x_2606:
[----:B------:R-:W-:Y:S05]  /*19a0*/  BSYNC B1 ;  /* 0x0000000000017941 */ /* 0x000fea0003800000 */
.L_x_2604:
[----:B------:R-:W-:Y:S01]  /*19b0*/  BSSY B1, `(.L_x_2607) ;  /* 0x000000a000017945 */ /* 0x000fe20003800000 */
[----:B------:R-:W-:Y:S05]  /*19c0*/  @P4 BRA `(.L_x_2608) ;  /* 0x0000004000004947 */ /* 0x000fea0003800000 */
[----:B------:R-:W-:Y:S01]  /*19d0*/  MOV R51, RZ ;  /* 0x000000ff00337202 */ /* 0x000fe20000000f00 */
[----:B------:R-:W-:Y:S05]  /*19e0*/  @!P0 BRA `(.L_x_2609) ;  /* 0x0000006000008947 */ /* 0x000fea0003800000 */
[----:B-----5:R-:W-:Y:S01]  /*19f0*/  HADD2.F32 R51, -RZ, R26.H1_H1 ;  /* 0x3000001aff337230 */ /* 0x020fe20000004100 */
[----:B------:R-:W-:Y:S05]  /*1a00*/  BRA `(.L_x_2609) ;  /* 0x0000004000007947 */ /* 0x000fea0003800000 */
.L_x_2608:
[----:B-----5:R-:W-:Y:S02]  /*1a10*/  HADD2.F32 R51, -RZ, R22.H1_H1 ;  /* 0x30000016ff337230 */ /* 0x020fe40000004100 */
[----:B------:R-:W-:-:S03]  /*1a20*/  @P0 HADD2.F32 R28, -RZ, R26.H1_H1 ;  /* 0x3000001aff1c0230 */ /* 0x000fc60000004100 */
[----:B------:R-:W-:-:S04]  /*1a30*/  FMUL.FTZ R51, R51, c[0x0][0x1ec] ;  /* 0x00007b0033337a20 */ /* 0x000fc80000410000 */
[----:B------:R-:W-:Y:S02]  /*1a40*/  @P0 FADD.FTZ R51, R28, R51 ;  /* 0x000000331c330221 */ /* 0x000fe40000010000 */
.L_x_2609:
[----:B------:R-:W-:Y:S05]  /*1a50*/  BSYNC B1 ;  /* 0x0000000000017941 */ /* 0x000fea0003800000 */
.L_x_2607:
[----:B------:R-:W-:Y:S01]  /*1a60*/  BSSY B1, `(.L_x_2610) ;  /* 0x000000a000017945 */ /* 0x000fe20003800000 */
[----:B------:R-:W-:Y:S05]  /*1a70*/  @P4 BRA `(.L_x_2611) ;  /* 0x0000004000004947 */ /* 0x000fea0003800000 */
[----:B------:R-:W-:Y:S01]  /*1a80*/  HFMA2.MMA R54, -RZ, RZ, 0, 0 ;  /* 0x00000000ff367435 */ /* 0x000fe200000001ff */
[----:B------:R-:W-:Y:S05]  /*1a90*/  @!P0 BRA `(.L_x_2612) ;  /* 0x0000006000008947 */ /* 0x000fea0003800000 */
[----:B-----5:R-:W-:Y:S01]  /*1aa0*/  HADD2.F32 R54, -RZ, R27.H0_H0 ;  /* 0x2000001bff367230 */ /* 0x020fe20000004100 */
[----:B------:R-:W-:Y:S05]  /*1ab0*/  BRA `(.L_x_2612) ;  /* 0x0000004000007947 */ /* 0x000fea0003800000 */
.L_x_2611:
[----:B-----5:R-:W-:Y:S02]  /*1ac0*/  HADD2.F32 R54, -RZ, R23.H0_H0 ;  /* 0x20000017ff367230 */ /* 0x020fe40000004100 */
[----:B------:R-:W-:-:S03]  /*1ad0*/  @P0 HADD2.F32 R29, -RZ, R27.H0_H0 ;  /* 0x2000001bff1d0230 */ /* 0x000fc60000004100 */
[----:B------:R-:W-:-:S04]  /*1ae0*/  FMUL.FTZ R54, R54, c[0x0][0x1ec] ;  /* 0x00007b0036367a20 */ /* 0x000fc80000410000 */
[----:B------:R-:W-:Y:S02]  /*1af0*/  @P0 FADD.FTZ R54, R29, R54 ;  /* 0x000000361d360221 */ /* 0x000fe40000010000 */
.L_x_2612:
[----:B------:R-:W-:Y:S05]  /*1b00*/  BSYNC B1 ;  /* 0x0000000000017941 */ /* 0x000fea0003800000 */
.L_x_2610:
[----:B------:R-:W-:Y:S01]  /*1b10*/  BSSY B1, `(.L_x_2613) ;  /* 0x000000a000017945 */ /* 0x000fe20003800000 */
[----:B------:R-:W-:Y:S05]  /*1b20*/  @P4 BRA `(.L_x_2614) ;  /* 0x0000004000004947 */ /* 0x000fea0003800000 */
[----:B------:R-:W-:Y:S01]  /*1b30*/  MOV R55, RZ ;  /* 0x000000ff00377202 */ /* 0x000fe20000000f00 */
[----:B------:R-:W-:Y:S05]  /*1b40*/  @!P0 BRA `(.L_x_2615) ;  /* 0x0000006000008947 */ /* 0x000fea0003800000 */
[----:B-----5:R-:W-:Y:S01]  /*1b50*/  HADD2.F32 R55, -RZ, R27.H1_H1 ;  /* 0x3000001bff377230 */ /* 0x020fe20000004100 */
[----:B------:R-:W-:Y:S05]  /*1b60*/  BRA `(.L_x_2615) ;  /* 0x0000004000007947 */ /* 0x000fea0003800000 */
.L_x_2614:
[----:B-----5:R-:W-:Y:S02]  /*1b70*/  HADD2.F32 R55, -RZ, R23.H1_H1 ;  /* 0x30000017ff377230 */ /* 0x020fe40000004100 */
[----:B------:R-:W-:-:S03]  /*1b80*/  @P0 HADD2.F32 R28, -RZ, R27.H1_H1 ;  /* 0x3000001bff1c0230 */ /* 0x000fc60000004100 */
[----:B------:R-:W-:-:S04]  /*1b90*/  FMUL.FTZ R55, R55, c[0x0][0x1ec] ;  /* 0x00007b0037377a20 */ /* 0x000fc80000410000 */
[----:B------:R-:W-:Y:S02]  /*1ba0*/  @P0 FADD.FTZ R55, R28, R55 ;  /* 0x000000371c370221 */ /* 0x000fe40000010000 */
.L_x_2615:
[----:B------:R-:W-:Y:S05]  /*1bb0*/  BSYNC B1 ;  /* 0x0000000000017941 */ /* 0x000fea0003800000 */
.L_x_2613:
[----:B------:R-:W-:Y:S01]  /*1bc0*/  HFMA2.MMA R52, -RZ, RZ, 0, 9.5367431640625e-07 ;  /* 0x00000010ff347435 */ /* 0x000fe200000001ff */
[----:B------:R-:W-:Y:S02]  /*1bd0*/  F2FP.PACK_AB R31, R55, R54 ;  /* 0x00000036371f723e */ /* 0x000fe400000000ff */
[----:B------:R-:W-:Y:S02]  /*1be0*/  F2FP.PACK_AB R30, R51, R50 ;  /* 0x00000032331e723e */ /* 0x000fe400000000ff */
[----:B------:R-:W-:Y:S02]  /*1bf0*/  F2FP.PACK_AB R29, R49, R48 ;  /* 0x00000030311d723e */ /* 0x000fe400000000ff */
[----:B------:R-:W-:-:S03]  /*1c00*/  F2FP.PACK_AB R28, R47, R46 ;  /* 0x0000002e2f1c723e */ /* 0x000fc600000000ff */
[----:B------:R-:W-:-:S05]  /*1c10*/  IMAD.WIDE.U32 R52, R71, R52, c[0x0][0x188] ;  /* 0x0000620047347625 */ /* 0x000fca00078e0034 */
[----:B------:R0:W-:Y:S02]  /*1c20*/  STG.E.128 [R52.64], R28 ;  /* 0x0000001c34007986 */ /* 0x0001e4000c101d04 */
.L_x_2591:
[----:B------:R-:W-:Y:S05]  /*1c30*/  BSYNC B0 ;  /* 0x0000000000007941 */ /* 0x000fea0003800000 */
.L_x_2590:
        /* <DEDUP_REMOVED lines=31> */
.L_x_2626:
        /* <DEDUP_REMOVED lines=69> */
.L_x_2627:
        /* <DEDUP_REMOVED lines=35> */
[----:B------:R-:W-:Y:S01]  /*24b0*/  F2FP.PACK_AB R28, R79, R28 ;  /* 0x0000001c4f1c723e */ /* 0x000fe200000000ff */
        /* <DEDUP_REMOVED lines=15> */
[----:B------:R-:W-:Y:S01]  /*25b0*/  F2FP.PACK_AB R30, R53, R30 ;  /* 0x0000001e351e723e */ /* 0x000fe200000000ff */
[----:B------:R-:W-:Y:S02]  /*25c0*/  FFMA.FTZ R29, R89, R29, R88 ;  /* 0x0000001d591d7223 */ /* 0x000fe40000010058 */
[----:B------:R-:W-:Y:S01]  /*25d0*/  FFMA.FTZ R73, R87, R73, R86 ;  /* 0x0000004957497223 */ /* 0x000fe20000010056 */
[----:B------:R-:W-:Y:S01]  /*25e0*/  F2FP.PACK_AB R31, R52, R31 ;  /* 0x0000001f341f723e */ /* 0x000fe200000000ff */
[C---:B------:R-:W-:Y:S01]  /*25f0*/  IMAD.WIDE.U32 R52, R61.reuse, R79, c[0x0][0x208] ;  /* 0x000082003d347625 */ /* 0x040fe200078e004f */
[----:B------:R-:W-:-:S02]  /*2600*/  IADD3 R61, R61, 0x20, RZ ;  /* 0x000000203d3d7810 */ /* 0x000fc40007ffe0ff */
[----:B------:R-:W-:-:S05]  /*2610*/  F2FP.PACK_AB R29, R73, R29 ;  /* 0x0000001d491d723e */ /* 0x000fca00000000ff */
[----:B------:R0:W-:Y:S02]  /*2620*/  STG.E.128 [R52.64], R28 ;  /* 0x0000001c34007986 */ /* 0x0001e4000c101d04 */
.L_x_2621:
[----:B------:R-:W-:Y:S05]  /*2630*/  BSYNC B1 ;  /* 0x0000000000017941 */ /* 0x000fea0003800000 */
.L_x_2620:
        /* <DEDUP_REMOVED lines=16> */
[----:B------:R-:W-:Y:S01]  /*2740*/  F2FP.PACK_AB R28, R79, R28 ;  /* 0x0000001c4f1c723e */ /* 0x000fe200000000ff */
        /* <DEDUP_REMOVED lines=17> */
.L_x_2623:
[----:B------:R-:W-:Y:S05]  /*2860*/  BSYNC B1 ;  /* 0x0000000000017941 */ /* 0x000fea0003800000 */
.L_x_2622:
        /* <DEDUP_REMOVED lines=28> */
[----:B------:R-:W-:Y:S01]  /*2a30*/  IMAD.WIDE.U32 R52, R61, R52, c[0x0][0x208] ;  /* 0x000082003d347625 */ /* 0x000fe200078e0034 */
[----:B------:R-:W-:-:S02]  /*2a40*/  F2FP.PACK_AB R31, R73, R31 ;  /* 0x0000001f491f723e */ /* 0x000fc400000000ff */
[----:B------:R-:W-:-:S05]  /*2a50*/  F2FP.PACK_AB R29, R62, R29 ;  /* 0x0000001d3e1d723e */ /* 0x000fca00000000ff */
[----:B------:R0:W-:Y:S02]  /*2a60*/  STG.E.128 [R52.64], R28 ;  /* 0x0000001c34007986 */ /* 0x0001e4000c101d04 */
.L_x_2619:
[----:B-1----:R-:W-:Y:S05]  /*2a70*/  BSYNC B0 ;  /* 0x0000000000007941 */ /* 0x002fea0003800000 */
.L_x_2618:
[----:B0-----:R-:W-:-:S04]  /*2a80*/  MOV R28, c[0x0][0x160] ;  /* 0x00005800001c7a02 */ /* 0x001fc80000000f00 */
[----:B------:R-:W-:-:S04]  /*2a90*/  LEA R17, R28, R17, 0x2 ;  /* 0x000000111c117211 */ /* 0x000fc800078e10ff */
[----:B------:R-:W-:-:S13]  /*2aa0*/  ISETP.GE.AND P0, PT, R17, c[0x0][0x164], PT ;  /* 0x0000590011007a0c */ /* 0x000fda0003f06270 */
[----:B------:R-:W-:Y:S01]  /*2ab0*/  @P0 CALL.REL.NOINC `(.L_x_2624) ;  /* 0x0000001000000944 */ /* 0x000fe20003c00000 */
[----:B------:R-:W-:Y:S05]  /*2ac0*/  BRA `(.L_x_2625) ;  /* 0xffffdbf000007947 */ /* 0x000fea000383ffff */
.L_x_2624:
[----:B------:R-:W-:Y:S05]  /*2ad0*/  EXIT ;  /* 0x000000000000794d */ /* 0x000fea0003800000 */
.L_x_2616:
[----:B------:R-:W-:Y:S01]  /*2ae0*/  HFMA2.MMA R30, -RZ, RZ, 0, 5.9604644775390625e-08 ;  /* 0x00000001ff1e7435 */ /* 0x000fe200000001ff */
[----:B------:R-:W-:Y:S02]  /*2af0*/  MOV R53, 0x1f ;  /* 0x0000001f00357802 */ /* 0x000fe40000000f00 */
[----:B------:R-:W-:Y:S02]  /*2b00*/  MOV R29, 0xffffffff ;  /* 0xffffffff001d7802 */ /* 0x000fe40000000f00 */
[----:B------:R-:W-:Y:S02]  /*2b10*/  MOV R28, 0x2b30 ;  /* 0x00002b30001c7802 */ /* 0x000fe40000000f00 */
[----:B-----5:R-:W-:Y:S05]  /*2b20*/  CALL.REL.NOINC `($__internal_18_$__cuda_sm70_shflsync_bfly_p) ;  /* 0x0000069000007944 */ /* 0x020fea0003c00000 */
[----:B-1----:R-:W-:Y:S05]  /*2b30*/  BRA `(.L_x_2626) ;  /* 0xfffff2f000007947 */ /* 0x002fea000383ffff */
.L_x_2617:
[----:B------:R-:W-:Y:S01]  /*2b40*/  HFMA2.MMA R30, -RZ, RZ, 0, 1.1920928955078125e-07 ;  /* 0x00000002ff1e7435 */ /* 0x000fe200000001ff */
[----:B------:R-:W-:Y:S02]  /*2b50*/  MOV R53, 0x1f ;  /* 0x0000001f00357802 */ /* 0x000fe40000000f00 */
[----:B------:R-:W-:Y:S02]  /*2b60*/  MOV R29, 0xffffffff ;  /* 0xffffffff001d7802 */ /* 0x000fe40000000f00 */
[----:B------:R-:W-:-:S02]  /*2b70*/  MOV R28, 0x2b90 ;  /* 0x00002b90001c7802 */ /* 0x000fc40000000f00 */
[----:B-----5:R-:W-:Y:S05]  /*2b80*/  CALL.REL.NOINC `($__internal_18_$__cuda_sm70_shflsync_bfly_p) ;  /* 0x0000063000007944 */ /* 0x020fea0003c00000 */
[----:B-1----:R-:W-:Y:S01]  /*2b90*/  FADD.FTZ R31, R31, R30 ;  /* 0x0000001e1f1f7221 */ /* 0x002fe20000010000 */
[----:B------:R-:W-:Y:S01]  /*2ba0*/  HFMA2.MMA R30, -RZ, RZ, 0, 2.384185791015625e-07 ;  /* 0x00000004ff1e7435 */ /* 0x000fe200000001ff */
[----:B------:R-:W-:-:S02]  /*2bb0*/  MOV R53, 0x1f ;  /* 0x0000001f00357802 */ /* 0x000fc40000000f00 */
[----:B------:R-:W-:Y:S02]  /*2bc0*/  MOV R29, 0xffffffff ;  /* 0xffffffff001d7802 */ /* 0x000fe40000000f00 */
[----:B------:R-:W-:Y:S02]  /*2bd0*/  MOV R28, 0x2bf0 ;  /* 0x00002bf0001c7802 */ /* 0x000fe40000000f00 */
[----:B------:R-:W-:Y:S05]  /*2be0*/  CALL.REL.NOINC `($__internal_18_$__cuda_sm70_shflsync_bfly_p) ;  /* 0x000005d000007944 */ /* 0x000fea0003c00000 */
[----:B-1----:R-:W-:Y:S01]  /*2bf0*/  FADD.FTZ R31, R31, R30 ;  /* 0x0000001e1f1f7221 */ /* 0x002fe20000010000 */
[----:B------:R-:W-:Y:S01]  /*2c00*/  HFMA2.MMA R30, -RZ, RZ, 0, 4.76837158203125e-07 ;  /* 0x00000008ff1e7435 */ /* 0x000fe200000001ff */
[----:B------:R-:W-:Y:S02]  /*2c10*/  MOV R53, 0x1f ;  /* 0x0000001f00357802 */ /* 0x000fe40000000f00 */
[----:B------:R-:W-:Y:S02]  /*2c20*/  MOV R29, 0xffffffff ;  /* 0xffffffff001d7802 */ /* 0x000fe40000000f00 */
[----:B------:R-:W-:Y:S02]  /*2c30*/  MOV R28, 0x2c50 ;  /* 0x00002c50001c7802 */ /* 0x000fe40000000f00 */
[----:B------:R-:W-:Y:S05]  /*2c40*/  CALL.REL.NOINC `($__internal_18_$__cuda_sm70_shflsync_bfly_p) ;  /* 0x0000057000007944 */ /* 0x000fea0003c00000 */
[----:B-1----:R-:W-:Y:S01]  /*2c50*/  FADD.FTZ R31, R31, R30 ;  /* 0x0000001e1f1f7221 */ /* 0x002fe20000010000 */
[----:B------:R-:W-:Y:S01]  /*2c60*/  HFMA2.MMA R30, -RZ, RZ, 0, 9.5367431640625e-07 ;  /* 0x00000010ff1e7435 */ /* 0x000fe200000001ff */
[----:B------:R-:W-:-:S02]  /*2c70*/  MOV R53, 0x1f ;  /* 0x0000001f00357802 */ /* 0x000fc40000000f00 */
[----:B------:R-:W-:Y:S02]  /*2c80*/  MOV R29, 0xffffffff ;  /* 0xffffffff001d7802 */ /* 0x000fe40000000f00 */
[----:B------:R-:W-:Y:S02]  /*2c90*/  MOV R28, 0x2cb0 ;  /* 0x00002cb0001c7802 */ /* 0x000fe40000000f00 */
[----:B------:R-:W-:Y:S05]  /*2ca0*/  CALL.REL.NOINC `($__internal_18_$__cuda_sm70_shflsync_bfly_p) ;  /* 0x0000051000007944 */ /* 0x000fea0003c00000 */
        /* <DEDUP_REMOVED lines=51> */
[----:B------:R-:W-:-:S03]  /*2fe0*/  MOV R53, 0x1f ;  /* 0x0000001f00357802 */ /* 0x000fc60000000f00 */
[----:B------:R-:W-:Y:S01]  /*2ff0*/  @P5 FFMA.FTZ R31, R29, R29, R30 ;  /* 0x0000001d1d1f5223 */ /* 0x000fe2000001001e */
[----:B------:R-:W-:Y:S01]  /*3000*/  HFMA2.MMA R30, -RZ, RZ, 0, 5.9604644775390625e-08 ;  /* 0x00000001ff1e7435 */ /* 0x000fe200000001ff */
[----:B------:R-:W-:-:S05]  /*3010*/  MOV R29, 0xffffffff ;  /* 0xffffffff001d7802 */ /* 0x000fca0000000f00 */
[----:B------:R-:W-:Y:S05]  /*3020*/  CALL.REL.NOINC `($__internal_18_$__cuda_sm70_shflsync_bfly_p) ;  /* 0x0000019000007944 */ /* 0x000fea0003c00000 */
[----:B-1----:R-:W-:Y:S01]  /*3030*/  FADD.FTZ R31, R31, R30 ;  /* 0x0000001e1f1f7221 */ /* 0x002fe20000010000 */
[----:B------:R-:W-:Y:S01]  /*3040*/  HFMA2.MMA R30, -RZ, RZ, 0, 1.1920928955078125e-07 ;  /* 0x00000002ff1e7435 */ /* 0x000fe200000001ff */
[----:B------:R-:W-:Y:S02]  /*3050*/  MOV R53, 0x1f ;  /* 0x0000001f00357802 */ /* 0x000fe40000000f00 */
[----:B------:R-:W-:Y:S02]  /*3060*/  MOV R29, 0xffffffff ;  /* 0xffffffff001d7802 */ /* 0x000fe40000000f00 */
[----:B------:R-:W-:Y:S02]  /*3070*/  MOV R28, 0x3090 ;  /* 0x00003090001c7802 */ /* 0x000fe40000000f00 */
[----:B------:R-:W-:Y:S05]  /*3080*/  CALL.REL.NOINC `($__internal_18_$__cuda_sm70_shflsync_bfly_p) ;  /* 0x0000013000007944 */ /* 0x000fea0003c00000 */
        /* <DEDUP_REMOVED lines=18> */
[----:B-1----:R-:W-:Y:S05]  /*31b0*/  BRA `(.L_x_2627) ;  /* 0xfffff0c000007947 */ /* 0x002fea000383ffff */
        .weak           $__internal_18_$__cuda_sm70_shflsync_bfly_p
        .type           $__internal_18_$__cuda_sm70_shflsync_bfly_p,@function
        .size           $__internal_18_$__cuda_sm70_shflsync_bfly_p,(.L_x_22186 - $__internal_18_$__cuda_sm70_shflsync_bfly_p)
$__internal_18_$__cuda_sm70_shflsync_bfly_p:
[----:B------:R-:W-:Y:S04]  /*31c0*/  WARPSYNC R29 ;  /* 0x0000001d00007348 */ /* 0x000fe80003800000 */
[----:B------:R0:W1:Y:S02]  /*31d0*/  SHFL.BFLY PT, R30, R31, R30, R53 ;  /* 0x0c00001e1f1e7389 */ /* 0x00006400000e0035 */
[----:B0-----:R-:W-:-:S06]  /*31e0*/  HFMA2.MMA R29, -RZ, RZ, 0, 0 ;  /* 0x00000000ff1d7435 */ /* 0x001fcc00000001ff */
[----:B------:R-:W-:Y:S05]  /*31f0*/  RET.REL.NODEC R28 `(_ZN10layer_norm13ln_fwd_kernelINS_13Kernel_traitsI6__halfS2_S2_S2_fjLj768ELj1ELj4ELj1ELj16ENS_18Kernel_traits_baseILj768ES2_S2_S2_S2_fjLj128EEEEELb0ELb0ELb1ELb0EEEvNS_9FwdParamsE) ;  /* 0xffffce001c007950 */ /* 0x000fea0003c3ffff */
.L_x_2628:
        /* <DEDUP_REMOVED lines=16> */
.L_x_22186:


//--------------------- .text._ZN10layer_norm13ln_fwd_kernelINS_13Kernel_traitsI6__halfS2_S2_S2_fjLj768ELj1ELj4ELj1ELj16ENS_18Kernel_traits_baseILj768ES2_S2_S2_S2_fjLj128EEEEELb0ELb0ELb1ELb1EEEvNS_9FwdParamsE --------------------------
	.section	.text._ZN10layer_norm13ln_fwd_kernelINS_13Kernel_traitsI6__halfS2_S2_S2_fjLj768ELj1ELj4ELj1ELj16ENS_18Kernel_traits_baseILj768ES2_S2_S2_S2_fjLj128EEEEELb0ELb0ELb1ELb1EEEvNS_9FwdParamsE,"ax",@progbits
	.sectioninfo	@"SHI_REGISTERS=95"
	.align	128
        .global         _ZN10layer_norm13ln_fwd_kernelINS_13Kernel_traitsI6__halfS2_S2_S2_fjLj768ELj1ELj4ELj1ELj16ENS_18Kernel_traits_baseILj768ES2_S2_S2_S2_fjLj128EEEEELb0ELb0ELb1ELb1EEEvNS_9FwdParamsE
        .type           _ZN10layer_norm13ln_fwd_kernelINS_13Kernel_traitsI6__halfS2_S2_S2_fjLj768ELj1ELj4ELj1ELj16ENS_18Kernel_traits_baseILj768ES2_S2_S2_S2_fjLj128EEEEELb0ELb0ELb1ELb1EEEvNS_9FwdParamsE,@function
        .size           _ZN10layer_norm13ln_fwd_kernelINS_13Kernel_traitsI6__halfS2_S2_S2_fjLj768ELj1ELj4ELj1ELj16ENS_18Kernel_traits_baseILj768ES2_S2_S2_S2_fjLj128EEEEELb0ELb0ELb1ELb1EEEvNS_9FwdParamsE,(.L_x_22187 - _ZN10layer_norm13ln_fwd_kernelINS_13Kernel_traitsI6__halfS2_S2_S2_fjLj768ELj1ELj4ELj1ELj16ENS_18Kernel_traits_baseILj768ES2_S2_S2_S2_fjLj128EEEEELb0ELb0ELb1ELb1EEEvNS_9FwdParamsE)
        .other          _ZN10layer_norm13ln_fwd_kernelINS_13Kernel_traitsI6__halfS2_S2_S2_fjLj768ELj1ELj4ELj1ELj16ENS_18Kernel_traits_baseILj768ES2_S2_S2_S2_fjLj128EEEEELb0ELb0ELb1ELb1EEEvNS_9FwdParamsE,@"STO_CUDA_ENTRY STV_DEFAULT"
_ZN10layer_norm13ln_fwd_kernelINS_13Kernel_traitsI6__halfS2_S2_S2_fjLj768ELj1ELj4ELj1ELj16ENS_18Kernel_traits_baseILj768ES2_S2_S2_S2_fjLj128EEEEELb0ELb0ELb1ELb1EEEvNS_9FwdParamsE:
.text._ZN10layer_norm13ln_fwd_kernelINS_13Kernel_traitsI6__halfS2_S2_S2_fjLj768ELj1ELj4ELj1ELj16ENS_18Kernel_traits_baseILj768ES2_S2_S2_S2_fjLj128EEEEELb0ELb0ELb1ELb1EEEvNS_9FwdParamsE:
        /* <DEDUP_REMOVED lines=28> */
[--C-:B------:R-:W-:Y:S01]  /*01c0*/  HADD2.F32 R17, -RZ, R40.reuse.H0_H0 ;  /* 0x20000028ff117230 */ /* 0x100fe20000004100 */
[----:B------:R-:W-:Y:S01]  /*01d0*/  LOP3.LUT R68, R68, 0x1f, RZ, 0xc0, !PT ;  /* 0x0000001f44447812 */ /* 0x000fe200078ec0ff */
[----:B------:R-:W-:Y:S01]  /*01e0*/  HADD2.F32 R16, -RZ, R40.H1_H1 ;  /* 0x30000028ff107230 */ /* 0x000fe20000004100 */
[----:B------:R-:W-:Y:S01]  /*01f0*/  ULDC.U8 UR6, c[0x0][0x1f0] ;  /* 0x00007c0000067ab9 */ /* 0x000fe20000000000 */
        /* <DEDUP_REMOVED lines=12> */
[----:B0-----:R-:W-:-:S02]  /*02c0*/  HADD2.F32 R3, -RZ, R39.H0_H0 ;  /* 0x20000027ff037230 */ /* 0x001fc40000004100 */
        /* <DEDUP_REMOVED lines=9> */
[--C-:B--2---:R-:W-:Y:S02]  /*0360*/  HADD2.F32 R44, -RZ, R24.reuse.H0_H0 ;  /* 0x20000018ff2c7230 */ /* 0x104fe40000004100 */
[----:B------:R-:W-:Y:S02]  /*0370*/  HADD2.F32 R47, -RZ, R24.H1_H1 ;  /* 0x30000018ff2f7230 */ /* 0x000fe40000004100 */
[----:B------:R-:W-:-:S02]  /*0380*/  HADD2.F32 R46, -RZ, R25.H0_H0 ;  /* 0x20000019ff2e7230 */ /* 0x000fc40000004100 */
[----:B------:R-:W-:Y:S02]  /*0390*/  HADD2.F32 R49, -RZ, R25.H1_H1 ;  /* 0x30000019ff317230 */ /* 0x000fe40000004100 */
[--C-:B------:R-:W-:Y:S02]  /*03a0*/  HADD2.F32 R48, -RZ, R26.reuse.H0_H0 ;  /* 0x2000001aff307230 */ /* 0x100fe40000004100 */
[----:B------:R-:W-:Y:S02]  /*03b0*/  HADD2.F32 R51, -RZ, R26.H1_H1 ;  /* 0x3000001aff337230 */ /* 0x000fe40000004100 */
[--C-:B------:R-:W-:Y:S02]  /*03c0*/  HADD2.F32 R50, -RZ, R27.reuse.H0_H0 ;  /* 0x2000001bff327230 */ /* 0x100fe40000004100 */
[----:B------:R-:W-:Y:S02]  /*03d0*/  HADD2.F32 R53, -RZ, R27.H1_H1 ;  /* 0x3000001bff357230 */ /* 0x000fe40000004100 */
[----:B---3--:R-:W-:-:S02]  /*03e0*/  HADD2.F32 R52, -RZ, R28.H0_H0 ;  /* 0x2000001cff347230 */ /* 0x008fc40000004100 */
[----:B------:R-:W-:Y:S02]  /*03f0*/  HADD2.F32 R55, -RZ, R28.H1_H1 ;  /* 0x3000001cff377230 */ /* 0x000fe40000004100 */
[--C-:B------:R-:W-:Y:S02]  /*0400*/  HADD2.F32 R54, -RZ, R29.reuse.H0_H0 ;  /* 0x2000001dff367230 */ /* 0x100fe40000004100 */
[----:B------:R-:W-:Y:S02]  /*0410*/  HADD2.F32 R57, -RZ, R29.H1_H1 ;  /* 0x3000001dff397230 */ /* 0x000fe40000004100 */
[--C-:B------:R-:W-:Y:S02]  /*0420*/  HADD2.F32 R56, -RZ, R30.reuse.H0_H0 ;  /* 0x2000001eff387230 */ /* 0x100fe40000004100 */
[----:B------:R-:W-:Y:S02]  /*0430*/  HADD2.F32 R59, -RZ, R30.H1_H1 ;  /* 0x3000001eff3b7230 */ /* 0x000fe40000004100 */
[----:B------:R-:W-:-:S02]  /*0440*/  HADD2.F32 R58, -RZ, R31.H0_H0 ;  /* 0x2000001fff3a7230 */ /* 0x000fc40000004100 */
[----:B------:R-:W-:Y:S02]  /*0450*/  HADD2.F32 R63, -RZ, R31.H1_H1 ;  /* 0x3000001fff3f7230 */ /* 0x000fe40000004100 */
[--C-:B----4-:R-:W-:Y:S02]  /*0460*/  HADD2.F32 R61, -RZ, R32.reuse.H0_H0 ;  /* 0x20000020ff3d7230 */ /* 0x110fe40000004100 */
[----:B------:R-:W-:Y:S02]  /*0470*/  HADD2.F32 R60, -RZ, R32.H1_H1 ;  /* 0x30000020ff3c7230 */ /* 0x000fe40000004100 */
[--C-:B------:R-:W-:Y:S02]  /*0480*/  HADD2.F32 R65, -RZ, R33.reuse.H0_H0 ;  /* 0x20000021ff417230 */ /* 0x100fe40000004100 */
[----:B------:R-:W-:Y:S02]  /*0490*/  HADD2.F32 R62, -RZ, R33.H1_H1 ;  /* 0x30000021ff3e7230 */ /* 0x000fe40000004100 */
[----:B------:R-:W-:-:S02]  /*04a0*/  HADD2.F32 R67, -RZ, R34.H0_H0 ;  /* 0x20000022ff437230 */ /* 0x000fc40000004100 */
[----:B------:R-:W-:Y:S02]  /*04b0*/  HADD2.F32 R64, -RZ, R34.H1_H1 ;  /* 0x30000022ff407230 */ /* 0x000fe40000004100 */
[--C-:B------:R-:W-:Y:S02]  /*04c0*/  HADD2.F32 R69, -RZ, R35.reuse.H0_H0 ;  /* 0x20000023ff457230 */ /* 0x100fe40000004100 */
[----:B------:R-:W-:Y:S02]  /*04d0*/  HADD2.F32 R70, -RZ, R35.H1_H1 ;  /* 0x30000023ff467230 */ /* 0x000fe40000004100 */
.L_x_2706:
        /* <DEDUP_REMOVED lines=30> */
[----:B-----5:R-:W-:Y:S01]  /*06c0*/  HADD2.F32 R39, -RZ, R20.H0_H0 ;  /* 0x20000014ff277230 */ /* 0x020fe20000004100 */
[----:B------:R-:W-:Y:S05]  /*06d0*/  BRA `(.L_x_2631) ;  /* 0x0000004000007947 */ /* 0x000fea0003800000 */
.L_x_2630:
[----:B-1---5:R-:W-:Y:S02]  /*06e0*/  HADD2.F32 R39, -RZ, R24.H0_H0 ;  /* 0x20000018ff277230 */ /* 0x022fe40000004100 */
[----:B------:R-:W-:-:S03]  /*06f0*/  @P0 HADD2.F32 R28, -RZ, R20.H0_H0 ;  /* 0x20000014ff1c0230 */ /* 0x000fc60000004100 */
[----:B------:R-:W-:-:S04]  /*0700*/  FMUL.FTZ R39, R39, c[0x0][0x1ec] ;  /* 0x00007b0027277a20 */ /* 0x000fc80000410000 */
[----:B------:R-:W-:Y:S02]  /*0710*/  @P0 FADD.FTZ R39, R39, R28 ;  /* 0x0000001c27270221 */ /* 0x000fe40000010000 */
.L_x_2631:
[----:B------:R-:W-:Y:S05]  /*0720*/  BSYNC B0 ;  /* 0x0000000000007941 */ /* 0x000fea0003800000 */
.L_x_2629:
[----:B------:R-:W-:Y:S01]  /*0730*/  BSSY B0, `(.L_x_2632) ;  /* 0x000000a000007945 */ /* 0x000fe20003800000 */
[----:B------:R-:W-:Y:S05]  /*0740*/  @P2 BRA `(.L_x_2633) ;  /* 0x0000004000002947 */ /* 0x000fea0003800000 */
[----:B------:R-:W-:Y:S01]  /*0750*/  HFMA2.MMA R38, -RZ, RZ, 0, 0 ;  /* 0x00000000ff267435 */ /* 0x000fe200000001ff */
[----:B------:R-:W-:Y:S05]  /*0760*/  @!P0 BRA `(.L_x_2634) ;  /* 0x0000006000008947 */ /* 0x000fea0003800000 */
[----:B-----5:R-:W-:Y:S01]  /*0770*/  HADD2.F32 R38, -RZ, R20.H1_H1 ;  /* 0x30000014ff267230 */ /* 0x020fe20000004100 */
[----:B------:R-:W-:Y:S05]  /*0780*/  BRA `(.L_x_2634) ;  /* 0x0000004000007947 */ /* 0x000fea0003800000 */
.L_x_2633:
[----:B-----5:R-:W-:Y:S02]  /*0790*/  HADD2.F32 R38, -RZ, R24.H1_H1 ;  /* 0x30000018ff267230 */ /* 0x020fe40000004100 */
[----:B------:R-:W-:-:S03]  /*07a0*/  @P0 HADD2.F32 R29, -RZ, R20.H1_H1 ;  /* 0x30000014ff1d0230 */ /* 0x000fc60000004100 */
[----:B------:R-:W-:-:S04]  /*07b0*/  FMUL.FTZ R38, R38, c[0x0][0x1ec] ;  /* 0x00007b0026267a20 */ /* 0x000fc80000410000 */
[----:B------:R-:W-:Y:S02]  /*07c0*/  @P0 FADD.FTZ R38, R38, R29 ;  /* 0x0000001d26260221 */ /* 0x000fe40000010000 */
.L_x_2634:
[----:B------:R-:W-:Y:S05]  /*07d0*/  BSYNC B0 ;  /* 0x0000000000007941 */ /* 0x000fea0003800000 */
.L_x_2632:
[----:B------:R-:W-:Y:S01]  /*07e0*/  BSSY B0, `(.L_x_2635) ;  /* 0x000000a000007945 */ /* 0x000fe20003800000 */
[----:B------:R-:W-:Y:S05]  /*07f0*/  @P2 BRA `(.L_x_2636) ;  /* 0x0000004000002947 */ /* 0x000fea0003800000 */
[----:B------:R-:W-:Y:S01]  /*0800*/  MOV R37, RZ ;  /* 0x000000ff00257202 */ /* 0x000fe20000000f00 */
[----:B------:R-:W-:Y:S05]  /*0810*/  @!P0 BRA `(.L_x_2637) ;  /* 0x0000006000008947 */ /* 0x000fea0003800000 */
[----:B-----5:R-:W-:Y:S01]  /*0820*/  HADD2.F32 R37, -RZ, R21.H0_H0 ;  /* 0x20000015ff257230 */ /* 0x020fe20000004100 */
[----:B------:R-:W-:Y:S05]  /*0830*/  BRA `(.L_x_2637) ;  /* 0x0000004000007947 */ /* 0x000fea0003800000 */
.L_x_2636:
[----:B-----5:R-:W-:Y:S02]  /*0840*/  HADD2.F32 R37, -RZ, R25.H0_H0 ;  /* 0x20000019ff257230 */ /* 0x020fe40000004100 */
[----:B------:R-:W-:-:S03]  /*0850*/  @P0 HADD2.F32 R28, -RZ, R21.H0_H0 ;  /* 0x20000015ff1c0230 */ /* 0x000fc60000004100 */
[----:B------:R-:W-:-:S04]  /*0860*/  FMUL.FTZ R37, R37, c[0x0][0x1ec] ;  /* 0x00007b0025257a20 */ /* 0x000fc80000410000 */
[----:B------:R-:W-:Y:S02]  /*0870*/  @P0 FADD.FTZ R37, R37, R28 ;  /* 0x0000001c25250221 */ /* 0x000fe40000010000 */
.L_x_2637:
[----:B------:R-:W-:Y:S05]  /*0880*/  BSYNC B0 ;  /* 0x0000000000007941 */ /* 0x000fea0003800000 */
.L_x_2635:
[----:B------:R-:W-:Y:S01]  /*0890*/  BSSY B0, `(.L_x_2638) ;  /* 0x000000a000007945 */ /* 0x000fe20003800000 */
[----:B------:R-:W-:Y:S05]  /*08a0*/  @P2 BRA `(.L_x_2639) ;  /* 0x0000004000002947 */ /* 0x000fea0003800000 */
[----:B------:R-:W-:Y:S01]  /*08b0*/  HFMA2.MMA R36, -RZ, RZ, 0, 0 ;  /* 0x00000000ff247435 */ /* 0x000fe200000001ff */
[----:B------:R-:W-:Y:S05]  /*08c0*/  @!P0 BRA `(.L_x_2640) ;  /* 0x0000006000008947 */ /* 0x000fea0003800000 */
[----:B-----5:R-:W-:Y:S01]  /*08d0*/  HADD2.F32 R36, -RZ, R21.H1_H1 ;  /* 0x30000015ff247230 */ /* 0x020fe20000004100 */
[----:B------:R-:W-:Y:S05]  /*08e0*/  BRA `(.L_x_2640) ;  /* 0x0000004000007947 */ /* 0x000fea0003800000 */
.L_x_2639:
[----:B-----5:R-:W-:Y:S02]  /*08f0*/  HADD2.F32 R36, -RZ, R25.H1_H1 ;  /* 0x30000019ff247230 */ /* 0x020fe40000004100 */
[----:B------:R-:W-:-:S03]  /*0900*/  @P0 HADD2.F32 R29, -RZ, R21.H1_H1 ;  /* 0x30000015ff1d0230 */ /* 0x000fc60000004100 */
[----:B------:R-:W-:-:S04]  /*0910*/  FMUL.FTZ R36, R36, c[0x0][0x1ec] ;  /* 0x00007b0024247a20 */ /* 0x000fc80000410000 */
[----:B------:R-:W-:Y:S02]  /*0920*/  @P0 FADD.FTZ R36, R36, R29 ;  /* 0x0000001d24240221 */ /* 0x000fe40000010000 */
.L_x_2640:
[----:B------:R-:W-:Y:S05]  /*0930*/  BSYNC B0 ;  /* 0x0000000000007941 */ /* 0x000fea0003800000 */
.L_x_2638:
[----:B------:R-:W-:Y:S01]  /*0940*/  BSSY B0, `(.L_x_2641) ;  /* 0x000000a000007945 */ /* 0x000fe20003800000 */
[----:B------:R-:W-:Y:S05]  /*0950*/  @P2 BRA `(.L_x_2642) ;  /* 0x0000004000002947 */ /* 0x000fea0003800000 */
[----:B------:R-:W-:Y:S01]  /*0960*/  MOV R35, RZ ;  /* 0x000000ff00237202 */ /* 0x000fe20000000f00 */
[----:B------:R-:W-:Y:S05]  /*0970*/  @!P0 BRA `(.L_x_2643) ;  /* 0x0000006000008947 */ /* 0x000fea0003800000 */
[----:B-----5:R-:W-:Y:S01]  /*0980*/  HADD2.F32 R35, -RZ, R22.H0_H0 ;  /* 0x20000016ff237230 */ /* 0x020fe20000004100 */
[----:B------:R-:W-:Y:S05]  /*0990*/  BRA `(.L_x_2643) ;  /* 0x0000004000007947 */ /* 0x000fea0003800000 */
.L_x_2642:
[----:B-----5:R-:W-:Y:S02]  /*09a0*/  HADD2.F32 R35, -RZ, R26.H0_H0 ;  /* 0x2000001aff237230 */ /* 0x020fe40000004100 */
[----:B------:R-:W-:-:S03]  /*09b0*/  @P0 HADD2.F32 R28, -RZ, R22.H0_H0 ;  /* 0x20000016ff1c0230 */ /* 0x000fc60000004100 */
[----:B------:R-:W-:-:S04]  /*09c0*/  FMUL.FTZ R35, R35, c[0x0][0x1ec] ;  /* 0x00007b0023237a20 */ /* 0x000fc80000410000 */
[----:B------:R-:W-:Y:S02]  /*09d0*/  @P0 FADD.FTZ R35, R35, R28 ;  /* 0x0000001c23230221 */ /* 0x000fe40000010000 */
.L_x_2643:
[----:B------:R-:W-:Y:S05]  /*09e0*/  BSYNC B0 ;  /* 0x0000000000007941 */ /* 0x000fea0003800000 */
.L_x_2641:
[----:B------:R-:W-:Y:S01]  /*09f0*/  BSSY B0, `(.L_x_2644) ;  /* 0x000000a000007945 */ /* 0x000fe20003800000 */
[----:B------:R-:W-:Y:S05]  /*0a00*/  @P2 BRA `(.L_x_2645) ;  /* 0x0000004000002947 */ /* 0x000fea0003800000 */
[----:B------:R-:W-:Y:S01]  /*0a10*/  HFMA2.MMA R34, -RZ, RZ, 0, 0 ;  /* 0x00000000ff227435 */ /* 0x000fe200000001ff */
[----:B------:R-:W-:Y:S05]  /*0a20*/  @!P0 BRA `(.L_x_2646) ;  /* 0x0000006000008947 */ /* 0x000fea0003800000 */
[----:B-----5:R-:W-:Y:S01]  /*0a30*/  HADD2.F32 R34, -RZ, R22.H1_H1 ;  /* 0x30000016ff227230 */ /* 0x020fe20000004100 */
[----:B------:R-:W-:Y:S05]  /*0a40*/  BRA `(.L_x_2646) ;  /* 0x0000004000007947 */ /* 0x000fea0003800000 */
.L_x_2645:
[----:B-----5:R-:W-:Y:S02]  /*0a50*/  HADD2.F32 R34, -RZ, R26.H1_H1 ;  /* 0x3000001aff227230 */ /* 0x020fe40000004100 */
[----:B------:R-:W-:-:S03]  /*0a60*/  @P0 HADD2.F32 R29, -RZ, R22.H1_H1 ;  /* 0x30000016ff1d0230 */ /* 0x000fc60000004100 */
[----:B------:R-:W-:-:S04]  /*0a70*/  FMUL.FTZ R34, R34, c[0x0][0x1ec] ;  /* 0x00007b0022227a20 */ /* 0x000fc80000410000 */
[----:B------:R-:W-:Y:S02]  /*0a80*/  @P0 FADD.FTZ R34, R34, R29 ;  /* 0x0000001d22220221 */ /* 0x000fe40000010000 */
.L_x_2646:
[----:B------:R-:W-:Y:S05]  /*0a90*/  BSYNC B0 ;  /* 0x0000000000007941 */ /* 0x000fea0003800000 */
.L_x_2644:
[----:B------:R-:W-:Y:S01]  /*0aa0*/  BSSY B0, `(.L_x_2647) ;  /* 0x000000a000007945 */ /* 0x000fe20003800000 */
[----:B------:R-:W-:Y:S05]  /*0ab0*/  @P2 BRA `(.L_x_2648) ;  /* 0x0000004000002947 */ /* 0x000fea0003800000 */
[----:B------:R-:W-:Y:S01]  /*0ac0*/  MOV R33, RZ ;  /* 0x000000ff00217202 */ /* 0x000fe20000000f00 */
[----:B------:R-:W-:Y:S05]  /*0ad0*/  @!P0 BRA `(.L_x_2649) ;  /* 0x0000006000008947 */ /* 0x000fea0003800000 */
[----:B-----5:R-:W-:Y:S01]  /*0ae0*/  HADD2.F32 R33, -RZ, R23.H0_H0 ;  /* 0x20000017ff217230 */ /* 0x020fe20000004100 */
[----:B------:R-:W-:Y:S05]  /*0af0*/  BRA `(.L_x_2649) ;  /* 0x0000004000007947 */ /* 0x000fea0003800000 */
.L_x_2648:
[----:B-----5:R-:W-:Y:S02]  /*0b00*/  HADD2.F32 R33, -RZ, R27.H0_H0 ;  /* 0x2000001bff217230 */ /* 0x020fe40000004100 */
[----:B------:R-:W-:-:S03]  /*0b10*/  @P0 HADD2.F32 R28, -RZ, R23.H0_H0 ;  /* 0x20000017ff1c0230 */ /* 0x000fc60000004100 */
[----:B------:R-:W-:-:S04]  /*0b20*/  FMUL.FTZ R33, R33, c[0x0][0x1ec] ;  /* 0x00007b0021217a20 */ /* 0x000fc80000410000 */
[----:B------:R-:W-:Y:S02]  /*0b30*/  @P0 FADD.FTZ R33, R33, R28 ;  /* 0x0000001c21210221 */ /* 0x000fe40000010000 */
.L_x_2649:
[----:B------:R-:W-:Y:S05]  /*0b40*/  BSYNC B0 ;  /* 0x0000000000007941 */ /* 0x000fea0003800000 */
.L_x_2647:
[----:B------:R-:W-:Y:S01]  /*0b50*/  BSSY B0, `(.L_x_2650) ;  /* 0x000000a000007945 */ /* 0x000fe20003800000 */
[----:B------:R-:W-:Y:S05]  /*0b60*/  @P2 BRA `(.L_x_2651) ;  /* 0x0000004000002947 */ /* 0x000fea0003800000 */
[----:B------:R-:W-:Y:S01]  /*0b70*/  HFMA2.MMA R32, -RZ, RZ, 0, 0 ;  /* 0x00000000ff207435 */ /* 0x000fe200000001ff */
[----:B------:R-:W-:Y:S05]  /*0b80*/  @!P0 BRA `(.L_x_2652) ;  /* 0x0000006000008947 */ /* 0x000fea0003800000 */
[----:B-----5:R-:W-:Y:S01]  /*0b90*/  HADD2.F32 R32, -RZ, R23.H1_H1 ;  /* 0x30000017ff207230 */ /* 0x020fe20000004100 */
[----:B------:R-:W-:Y:S05]  /*0ba0*/  BRA `(.L_x_2652) ;  /* 0x0000004000007947 */ /* 0x000fea0003800000 */
.L_x_2651:
[----:B-----5:R-:W-:Y:S02]  /*0bb0*/  HADD2.F32 R32, -RZ, R27.H1_H1 ;  /* 0x3000001bff207230 */ /* 0x020fe40000004100 */
[----:B------:R-:W-:-:S03]  /*0bc0*/  @P0 HADD2.F32 R29, -RZ, R23.H1_H1 ;  /* 0x30000017ff1d0230 */ /* 0x000fc60000004100 */
[----:B------:R-:W-:-:S04]  /*0bd0*/  FMUL.FTZ R32, R32, c[0x0][0x1ec] ;  /* 0x00007b0020207a20 */ /* 0x000fc80000410000 */
[----:B------:R-:W-:Y:S02]  /*0be0*/  @P0 FADD.FTZ R32, R32, R29 ;  /* 0x0000001d20200221 */ /* 0x000fe40000010000 */
.L_x_2652:
[----:B------:R-:W-:Y:S05]  /*0bf0*/  BSYNC B0 ;  /* 0x0000000000007941 */ /* 0x000fea0003800000 */
.L_x_2650:
[----:B------:R-:W-:Y:S02]  /*0c00*/  MOV R90, 0x10 ;  /* 0x00000010005a7802 */ /* 0x000fe40000000f00 */
[----:B------:R-:W-:Y:S02]  /*0c10*/  @P1 IADD3 R77, R81, 0x20, RZ ;  /* 0x00000020514d1810 */ /* 0x000fe40007ffe0ff */
[C---:B------:R-:W-:Y:S01]  /*0c20*/  IADD3 R83, R85.reuse, 0x20, RZ ;  /* 0x0000002055537810 */ /* 0x040fe20007ffe0ff */
[-C--:B------:R-:W-:Y:S01]  /*0c30*/  IMAD.WIDE.U32 R78, R85, R90.reuse, c[0x0][0x188] ;  /* 0x00006200554e7625 */ /* 0x080fe200078e005a */
[----:B------:R-:W-:Y:S02]  /*0c40*/  F2FP.PACK_AB R31, R32, R33 ;  /* 0x00000021201f723e */ /* 0x000fe400000000ff */
[----:B------:R-:W-:Y:S01]  /*0c50*/  F2FP.PACK_AB R30, R34, R35 ;  /* 0x00000023221e723e */ /* 0x000fe200000000ff */
[----:B------:R-:W-:Y:S01]  /*0c60*/  @P1 IMAD.WIDE.U32 R76, R77, R90, c[0x0][0x170] ;  /* 0x00005c004d4c1625 */ /* 0x000fe200078e005a */
[----:B------:R-:W-:-:S02]  /*0c70*/  F2FP.PACK_AB R29, R36, R37 ;  /* 0x00000025241d723e */ /* 0x000fc400000000ff */
[----:B------:R-:W-:Y:S01]  /*0c80*/  F2FP.PACK_AB R28, R38, R39 ;  /* 0x00000027261c723e */ /* 0x000fe200000000ff */
        /* <DEDUP_REMOVED lines=8> */
[----:B-----5:R-:W-:Y:S01]  /*0d10*/  HADD2.F32 R80, -RZ, R20.H0_H0 ;  /* 0x20000014ff507230 */ /* 0x020fe20000004100 */
[----:B------:R-:W-:Y:S05]  /*0d20*/  BRA `(.L_x_2655) ;  /* 0x0000004000007947 */ /* 0x000fea0003800000 */
.L_x_2654:
[----:B-----5:R-:W-:Y:S02]  /*0d30*/  HADD2.F32 R80, -RZ, R24.H0_H0 ;  /* 0x20000018ff507230 */ /* 0x020fe40000004100 */
[----:B0-----:R-:W-:-:S03]  /*0d40*/  @P0 HADD2.F32 R29, -RZ, R20.H0_H0 ;  /* 0x20000014ff1d0230 */ /* 0x001fc60000004100 */
[----:B------:R-:W-:-:S04]  /*0d50*/  FMUL.FTZ R80, R80, c[0x0][0x1ec] ;  /* 0x00007b0050507a20 */ /* 0x000fc80000410000 */
[----:B------:R-:W-:Y:S02]  /*0d60*/  @P0 FADD.FTZ R80, R29, R80 ;  /* 0x000000501d500221 */ /* 0x000fe40000010000 */
.L_x_2655:
[----:B------:R-:W-:Y:S05]  /*0d70*/  BSYNC B0 ;  /* 0x0000000000007941 */ /* 0x000fea0003800000 */
.L_x_2653:
[----:B------:R-:W-:Y:S01]  /*0d80*/  BSSY B0, `(.L_x_2656) ;  /* 0x000000a000007945 */ /* 0x000fe20003800000 */
[----:B------:R-:W-:Y:S05]  /*0d90*/  @P2 BRA `(.L_x_2657) ;  /* 0x0000004000002947 */ /* 0x000fea0003800000 */
[----:B0-----:R-:W-:Y:S01]  /*0da0*/  MOV R79, RZ ;  /* 0x000000ff004f7202 */ /* 0x001fe20000000f00 */
[----:B------:R-:W-:Y:S05]  /*0db0*/  @!P0 BRA `(.L_x_2658) ;  /* 0x0000006000008947 */ /* 0x000fea0003800000 */
[----:B-----5:R-:W-:Y:S01]  /*0dc0*/  HADD2.F32 R79, -RZ, R20.H1_H1 ;  /* 0x30000014ff4f7230 */ /* 0x020fe20000004100 */
[----:B------:R-:W-:Y:S05]  /*0dd0*/  BRA `(.L_x_2658) ;  /* 0x0000004000007947 */ /* 0x000fea0003800000 */
.L_x_2657:
[----:B0----5:R-:W-:Y:S02]  /*0de0*/  HADD2.F32 R79, -RZ, R24.H1_H1 ;  /* 0x30000018ff4f7230 */ /* 0x021fe40000004100 */
[----:B------:R-:W-:-:S03]  /*0df0*/  @P0 HADD2.F32 R28, -RZ, R20.H1_H1 ;  /* 0x30000014ff1c0230 */ /* 0x000fc60000004100 */
[----:B------:R-:W-:-:S04]  /*0e00*/  FMUL.FTZ R79, R79, c[0x0][0x1ec] ;  /* 0x00007b004f4f7a20 */ /* 0x000fc80000410000 */
[----:B------:R-:W-:Y:S02]  /*0e10*/  @P0 FADD.FTZ R79, R28, R79 ;  /* 0x0000004f1c4f0221 */ /* 0x000fe40000010000 */
.L_x_2658:
[----:B------:R-:W-:Y:S05]  /*0e20*/  BSYNC B0 ;  /* 0x0000000000007941 */ /* 0x000fea0003800000 */
.L_x_2656:
[----:B------:R-:W-:Y:S01]  /*0e30*/  BSSY B0, `(.L_x_2659) ;  /* 0x000000a000007945 */ /* 0x000fe20003800000 */
[----:B------:R-:W-:Y:S05]  /*0e40*/  @P2 BRA `(.L_x_2660) ;  /* 0x0000004000002947 */ /* 0x000fea0003800000 */
[----:B------:R-:W-:Y:S01]  /*0e50*/  HFMA2.MMA R78, -RZ, RZ, 0, 0 ;  /* 0x00000000ff4e7435 */ /* 0x000fe200000001ff */
[----:B------:R-:W-:Y:S05]  /*0e60*/  @!P0 BRA `(.L_x_2661) ;  /* 0x0000006000008947 */ /* 0x000fea0003800000 */
[----:B-----5:R-:W-:Y:S01]  /*0e70*/  HADD2.F32 R78, -RZ, R21.H0_H0 ;  /* 0x20000015ff4e7230 */ /* 0x020fe20000004100 */
[----:B------:R-:W-:Y:S05]  /*0e80*/  BRA `(.L_x_2661) ;  /* 0x0000004000007947 */ /* 0x000fea0003800000 */
.L_x_2660:
[----:B-----5:R-:W-:Y:S02]  /*0e90*/  HADD2.F32 R78, -RZ, R25.H0_H0 ;  /* 0x20000019ff4e7230 */ /* 0x020fe40000004100 */
[----:B------:R-:W-:-:S03]  /*0ea0*/  @P0 HADD2.F32 R29, -RZ, R21.H0_H0 ;  /* 0x20000015ff1d0230 */ /* 0x000fc60000004100 */
[----:B------:R-:W-:-:S04]  /*0eb0*/  FMUL.FTZ R78, R78, c[0x0][0x1ec] ;  /* 0x00007b004e4e7a20 */ /* 0x000fc80000410000 */
[----:B------:R-:W-:Y:S02]  /*0ec0*/  @P0 FADD.FTZ R78, R29, R78 ;  /* 0x0000004e1d4e0221 */ /* 0x000fe40000010000 */
.L_x_2661:
[----:B------:R-:W-:Y:S05]  /*0ed0*/  BSYNC B0 ;  /* 0x0000000000007941 */ /* 0x000fea0003800000 */
.L_x_2659:
[----:B------:R-:W-:Y:S01]  /*0ee0*/  BSSY B0, `(.L_x_2662) ;  /* 0x000000a000007945 */ /* 0x000fe20003800000 */
[----:B------:R-:W-:Y:S05]  /*0ef0*/  @P2 BRA `(.L_x_2663) ;  /* 0x0000004000002947 */ /* 0x000fea0003800000 */
[----:B------:R-:W-:Y:S01]  /*0f00*/  MOV R77, RZ ;  /* 0x000000ff004d7202 */ /* 0x000fe20000000f00 */
[----:B------:R-:W-:Y:S05]  /*0f10*/  @!P0 BRA `(.L_x_2664) ;  /* 0x0000006000008947 */ /* 0x000fea0003800000 */
[----:B-----5:R-:W-:Y:S01]  /*0f20*/  HADD2.F32 R77, -RZ, R21.H1_H1 ;  /* 0x30000015ff4d7230 */ /* 0x020fe20000004100 */
[----:B------:R-:W-:Y:S05]  /*0f30*/  BRA `(.L_x_2664) ;  /* 0x0000004000007947 */ /* 0x000fea0003800000 */
.L_x_2663:
[----:B-----5:R-:W-:Y:S02]  /*0f40*/  HADD2.F32 R77, -RZ, R25.H1_H1 ;  /* 0x30000019ff4d7230 */ /* 0x020fe40000004100 */
[----:B------:R-:W-:-:S03]  /*0f50*/  @P0 HADD2.F32 R28, -RZ, R21.H1_H1 ;  /* 0x30000015ff1c0230 */ /* 0x000fc60000004100 */
[----:B------:R-:W-:-:S04]  /*0f60*/  FMUL.FTZ R77, R77, c[0x0][0x1ec] ;  /* 0x00007b004d4d7a20 */ /* 0x000fc80000410000 */
[----:B------:R-:W-:Y:S02]  /*0f70*/  @P0 FADD.FTZ R77, R28, R77 ;  /* 0x0000004d1c4d0221 */ /* 0x000fe40000010000 */
.L_x_2664:
[----:B------:R-:W-:Y:S05]  /*0f80*/  BSYNC B0 ;  /* 0x0000000000007941 */ /* 0x000fea0003800000 */
.L_x_2662:
[----:B------:R-:W-:Y:S01]  /*0f90*/  BSSY B0, `(.L_x_2665) ;  /* 0x000000a000007945 */ /* 0x000fe20003800000 */
[----:B------:R-:W-:Y:S05]  /*0fa0*/  @P2 BRA `(.L_x_2666) ;  /* 0x0000004000002947 */ /* 0x000fea0003800000 */
[----:B------:R-:W-:Y:S01]  /*0fb0*/  HFMA2.MMA R76, -RZ, RZ, 0, 0 ;  /* 0x00000000ff4c7435 */ /* 0x000fe200000001ff */
[----:B------:R-:W-:Y:S05]  /*0fc0*/  @!P0 BRA `(.L_x_2667) ;  /* 0x0000006000008947 */ /* 0x000fea0003800000 */
[----:B-----5:R-:W-:Y:S01]  /*0fd0*/  HADD2.F32 R76, -RZ, R22.H0_H0 ;  /* 0x20000016ff4c7230 */ /* 0x020fe20000004100 */
[----:B------:R-:W-:Y:S05]  /*0fe0*/  BRA `(.L_x_2667) ;  /* 0x0000004000007947 */ /* 0x000fea0003800000 */
.L_x_2666:
[----:B-----5:R-:W-:Y:S02]  /*0ff0*/  HADD2.F32 R76, -RZ, R26.H0_H0 ;  /* 0x2000001aff4c7230 */ /* 0x020fe40000004100 */
[----:B------:R-:W-:-:S03]  /*1000*/  @P0 HADD2.F32 R29, -RZ, R22.H0_H0 ;  /* 0x20000016ff1d0230 */ /* 0x000fc60000004100 */
[----:B------:R-:W-:-:S04]  /*1010*/  FMUL.FTZ R76, R76, c[0x0][0x1ec] ;  /* 0x00007b004c4c7a20 */ /* 0x000fc80000410000 */
[----:B------:R-:W-:Y:S02]  /*1020*/  @P0 FADD.FTZ R76, R29, R76 ;  /* 0x0000004c1d4c0221 */ /* 0x000fe40000010000 */
.L_x_2667:
[----:B------:R-:W-:Y:S05]  /*1030*/  BSYNC B0 ;  /* 0x0000000000007941 */ /* 0x000fea0003800000 */
.L_x_2665:
[----:B------:R-:W-:Y:S01]  /*1040*/  BSSY B0, `(.L_x_2668) ;  /* 0x000000a000007945 */ /* 0x000fe20003800000 */
[----:B------:R-:W-:Y:S05]  /*1050*/  @P2 BRA `(.L_x_2669) ;  /* 0x0000004000002947 */ /* 0x000fea0003800000 */
[----:B------:R-:W-:Y:S01]  /*1060*/  MOV R75, RZ ;  /* 0x000000ff004b7202 */ /* 0x000fe20000000f00 */
[----:B------:R-:W-:Y:S05]  /*1070*/  @!P0 BRA `(.L_x_2670) ;  /* 0x0000006000008947 */ /* 0x000fea0003800000 */
[----:B-----5:R-:W-:Y:S01]  /*1080*/  HADD2.F32 R75, -RZ, R22.H1_H1 ;  /* 0x30000016ff4b7230 */ /* 0x020fe20000004100 */
[----:B------:R-:W-:Y:S05]  /*1090*/  BRA `(.L_x_2670) ;  /* 0x0000004000007947 */ /* 0x000fea0003800000 */
.L_x_2669:
[----:B-----5:R-:W-:Y:S02]  /*10a0*/  HADD2.F32 R75, -RZ, R26.H1_H1 ;  /* 0x3000001aff4b7230 */ /* 0x020fe40000004100 */
[----:B------:R-:W-:-:S03]  /*10b0*/  @P0 HADD2.F32 R28, -RZ, R22.H1_H1 ;  /* 0x30000016ff1c0230 */ /* 0x000fc60000004100 */
[----:B------:R-:W-:-:S04]  /*10c0*/  FMUL.FTZ R75, R75, c[0x0][0x1ec] ;  /* 0x00007b004b4b7a20 */ /* 0x000fc80000410000 */
[----:B------:R-:W-:Y:S02]  /*10d0*/  @P0 FADD.FTZ R75, R28, R75 ;  /* 0x0000004b1c4b0221 */ /* 0x000fe40000010000 */
.L_x_2670:
[----:B------:R-:W-:Y:S05]  /*10e0*/  BSYNC B0 ;  /* 0x0000000000007941 */ /* 0x000fea0003800000 */
.L_x_2668:
[----:B------:R-:W-:Y:S01]  /*10f0*/  BSSY B0, `(.L_x_2671) ;  /* 0x000000a000007945 */ /* 0x000fe20003800000 */
[----:B------:R-:W-:Y:S05]  /*1100*/  @P2 BRA `(.L_x_2672) ;  /* 0x0000004000002947 */ /* 0x000fea0003800000 */
[----:B------:R-:W-:Y:S01]  /*1110*/  HFMA2.MMA R74, -RZ, RZ, 0, 0 ;  /* 0x00000000ff4a7435 */ /* 0x000fe200000001ff */
[----:B------:R-:W-:Y:S05]  /*1120*/  @!P0 BRA `(.L_x_2673) ;  /* 0x0000006000008947 */ /* 0x000fea0003800000 */
[----:B-----5:R-:W-:Y:S01]  /*1130*/  HADD2.F32 R74, -RZ, R23.H0_H0 ;  /* 0x20000017ff4a7230 */ /* 0x020fe20000004100 */
[----:B------:R-:W-:Y:S05]  /*1140*/  BRA `(.L_x_2673) ;  /* 0x0000004000007947 */ /* 0x000fea0003800000 */
.L_x_2672:
[----:B-----5:R-:W-:Y:S02]  /*1150*/  HADD2.F32 R74, -RZ, R27.H0_H0 ;  /* 0x2000001bff4a7230 */ /* 0x020fe40000004100 */
[----:B------:R-:W-:-:S03]  /*1160*/  @P0 HADD2.F32 R29, -RZ, R23.H0_H0 ;  /* 0x20000017ff1d0230 */ /* 0x000fc60000004100 */
[----:B------:R-:W-:-:S04]  /*1170*/  FMUL.FTZ R74, R74, c[0x0][0x1ec] ;  /* 0x00007b004a4a7a20 */ /* 0x000fc80000410000 */
[----:B------:R-:W-:Y:S02]  /*1180*/  @P0 FADD.FTZ R74, R29, R74 ;  /* 0x0000004a1d4a0221 */ /* 0x000fe40000010000 */
.L_x_2673:
[----:B------:R-:W-:Y:S05]  /*1190*/  BSYNC B0 ;  /* 0x0000000000007941 */ /* 0x000fea0003800000 */
.L_x_2671:
[----:B------:R-:W-:Y:S01]  /*11a0*/  BSSY B0, `(.L_x_2674) ;  /* 0x000000a000007945 */ /* 0x000fe20003800000 */
[----:B------:R-:W-:Y:S05]  /*11b0*/  @P2 BRA `(.L_x_2675) ;  /* 0x0000004000002947 */ /* 0x000fea0003800000 */
[----:B------:R-:W-:Y:S01]  /*11c0*/  MOV R73, RZ ;  /* 0x000000ff00497202 */ /* 0x000fe20000000f00 */
[----:B------:R-:W-:Y:S05]  /*11d0*/  @!P0 BRA `(.L_x_2676) ;  /* 0x0000006000008947 */ /* 0x000fea0003800000 */
[----:B-----5:R-:W-:Y:S01]  /*11e0*/  HADD2.F32 R73, -RZ, R23.H1_H1 ;  /* 0x30000017ff497230 */ /* 0x020fe20000004100 */
[----:B------:R-:W-:Y:S05]  /*11f0*/  BRA `(.L_x_2676) ;  /* 0x0000004000007947 */ /* 0x000fea0003800000 */
.L_x_2675:
[----:B-----5:R-:W-:Y:S02]  /*1200*/  HADD2.F32 R73, -RZ, R27.H1_H1 ;  /* 0x3000001bff497230 */ /* 0x020fe40000004100 */
[----:B------:R-:W-:-:S03]  /*1210*/  @P0 HADD2.F32 R28, -RZ, R23.H1_H1 ;  /* 0x30000017ff1c0230 */ /* 0x000fc60000004100 */
[----:B------:R-:W-:-:S04]  /*1220*/  FMUL.FTZ R73, R73, c[0x0][0x1ec] ;  /* 0x00007b0049497a20 */ /* 0x000fc80000410000 */
[----:B------:R-:W-:Y:S02]  /*1230*/  @P0 FADD.FTZ R73, R28, R73 ;  /* 0x000000491c490221 */ /* 0x000fe40000010000 */
.L_x_2676:
[----:B------:R-:W-:Y:S05]  /*1240*/  BSYNC B0 ;  /* 0x0000000000007941 */ /* 0x000fea0003800000 */
.L_x_2674:
[----:B------:R-:W-:Y:S01]  /*1250*/  @P1 IADD3 R87, R81, 0x40, RZ ;  /* 0x0000004051571810 */ /* 0x000fe20007ffe0ff */
[----:B------:R-:W-:Y:S01]  /*1260*/  IMAD.WIDE.U32 R82, R83, R90, c[0x0][0x188] ;  /* 0x0000620053527625 */ /* 0x000fe200078e005a */
[----:B------:R-:W-:Y:S02]  /*1270*/  IADD3 R91, R85, 0x40, RZ ;  /* 0x00000040555b7810 */ /* 0x000fe40007ffe0ff */
[----:B------:R-:W-:Y:S01]  /*1280*/  F2FP.PACK_AB R31, R73, R74 ;  /* 0x0000004a491f723e */ /* 0x000fe200000000ff */
[----:B------:R-:W-:Y:S01]  /*1290*/  @P1 IMAD.WIDE.U32 R86, R87, R90, c[0x0][0x170] ;  /* 0x00005c0057561625 */ /* 0x000fe200078e005a */
[----:B------:R-:W-:Y:S02]  /*12a0*/  F2FP.PACK_AB R30, R75, R76 ;  /* 0x0000004c4b1e723e */ /* 0x000fe400000000ff */
[----:B------:R-:W-:Y:S01]  /*12b0*/  F2FP.PACK_AB R29, R77, R78 ;  /* 0x0000004e4d1d723e */ /* 0x000fe200000000ff */
[----:B------:R-:W-:Y:S01]  /*12c0*/  @P0 IMAD.WIDE.U32 R84, R91, R90, c[0x0][0x180] ;  /* 0x000060005b540625 */ /* 0x000fe200078e005a */
[----:B------:R-:W-:-:S05]  /*12d0*/  F2FP.PACK_AB R28, R79, R80 ;  /* 0x000000504f1c723e */ /* 0x000fca00000000ff */
        /* <DEDUP_REMOVED lines=9> */
.L_x_2678:
[----:B-----5:R-:W-:Y:S02]  /*1370*/  HADD2.F32 R88, -RZ, R24.H0_H0 ;  /* 0x20000018ff587230 */ /* 0x020fe40000004100 */
[----:B0-----:R-:W-:-:S03]  /*1380*/  @P0 HADD2.F32 R29, -RZ, R20.H0_H0 ;  /* 0x20000014ff1d0230 */ /* 0x001fc60000004100 */
[----:B------:R-:W-:-:S04]  /*1390*/  FMUL.FTZ R88, R88, c[0x0][0x1ec] ;  /* 0x00007b0058587a20 */ /* 0x000fc80000410000 */
[----:B------:R-:W-:Y:S02]  /*13a0*/  @P0 FADD.FTZ R88, R29, R88 ;  /* 0x000000581d580221 */ /* 0x000fe40000010000 */
.L_x_2679:
[----:B------:R-:W-:Y:S05]  /*13b0*/  BSYNC B0 ;  /* 0x0000000000007941 */ /* 0x000fea0003800000 */
.L_x_2677:
[----:B------:R-:W-:Y:S01]  /*13c0*/  BSSY B0, `(.L_x_2680) ;  /* 0x000000a000007945 */ /* 0x000fe20003800000 */
[----:B------:R-:W-:Y:S05]  /*13d0*/  @P2 BRA `(.L_x_2681) ;  /* 0x0000004000002947 */ /* 0x000fea0003800000 */
[----:B0-----:R-:W-:Y:S01]  /*13e0*/  MOV R87, RZ ;  /* 0x000000ff00577202 */ /* 0x001fe20000000f00 */
[----:B------:R-:W-:Y:S05]  /*13f0*/  @!P0 BRA `(.L_x_2682) ;  /* 0x0000006000008947 */ /* 0x000fea0003800000 */
[----:B-----5:R-:W-:Y:S01]  /*1400*/  HADD2.F32 R87, -RZ, R20.H1_H1 ;  /* 0x30000014ff577230 */ /* 0x020fe20000004100 */
[----:B------:R-:W-:Y:S05]  /*1410*/  BRA `(.L_x_2682) ;  /* 0x0000004000007947 */ /* 0x000fea0003800000 */
.L_x_2681:
[----:B0----5:R-:W-:Y:S02]  /*1420*/  HADD2.F32 R87, -RZ, R24.H1_H1 ;  /* 0x30000018ff577230 */ /* 0x021fe40000004100 */
[----:B------:R-:W-:-:S03]  /*1430*/  @P0 HADD2.F32 R28, -RZ, R20.H1_H1 ;  /* 0x30000014ff1c0230 */ /* 0x000fc60000004100 */
[----:B------:R-:W-:-:S04]  /*1440*/  FMUL.FTZ R87, R87, c[0x0][0x1ec] ;  /* 0x00007b0057577a20 */ /* 0x000fc80000410000 */
[----:B------:R-:W-:Y:S02]  /*1450*/  @P0 FADD.FTZ R87, R28, R87 ;  /* 0x000000571c570221 */ /* 0x000fe40000010000 */
.L_x_2682:
[----:B------:R-:W-:Y:S05]  /*1460*/  BSYNC B0 ;  /* 0x0000000000007941 */ /* 0x000fea0003800000 */
.L_x_2680:
[----:B------:R-:W-:Y:S01]  /*1470*/  BSSY B0, `(.L_x_2683) ;  /* 0x000000a000007945 */ /* 0x000fe20003800000 */
[----:B------:R-:W-:Y:S05]  /*1480*/  @P2 BRA `(.L_x_2684) ;  /* 0x0000004000002947 */ /* 0x000fea0003800000 */
[----:B------:R-:W-:Y:S01]  /*1490*/  HFMA2.MMA R86, -RZ, RZ, 0, 0 ;  /* 0x00000000ff567435 */ /* 0x000fe200000001ff */
[----:B------:R-:W-:Y:S05]  /*14a0*/  @!P0 BRA `(.L_x_2685) ;  /* 0x0000006000008947 */ /* 0x000fea0003800000 */
[----:B-----5:R-:W-:Y:S01]  /*14b0*/  HADD2.F32 R86, -RZ, R21.H0_H0 ;  /* 0x20000015ff567230 */ /* 0x020fe20000004100 */
[----:B------:R-:W-:Y:S05]  /*14c0*/  BRA `(.L_x_2685) ;  /* 0x0000004000007947 */ /* 0x000fea0003800000 */
.L_x_2684:
[----:B-----5:R-:W-:Y:S02]  /*14d0*/  HADD2.F32 R86, -RZ, R25.H0_H0 ;  /* 0x20000019ff567230 */ /* 0x020fe40000004100 */
[----:B------:R-:W-:-:S03]  /*14e0*/  @P0 HADD2.F32 R29, -RZ, R21.H0_H0 ;  /* 0x20000015ff1d0230 */ /* 0x000fc60000004100 */
[----:B------:R-:W-:-:S04]  /*14f0*/  FMUL.FTZ R86, R86, c[0x0][0x1ec] ;  /* 0x00007b0056567a20 */ /* 0x000fc80000410000 */
[----:B------:R-:W-:Y:S02]  /*1500*/  @P0 FADD.FTZ R86, R29, R86 ;  /* 0x000000561d560221 */ /* 0x000fe40000010000 */
.L_x_2685:
[----:B------:R-:W-:Y:S05]  /*1510*/  BSYNC B0 ;  /* 0x0000000000007941 */ /* 0x000fea0003800000 */
.L_x_2683:
[----:B------:R-:W-:Y:S01]  /*1520*/  BSSY B0, `(.L_x_2686) ;  /* 0x000000a000007945 */ /* 0x000fe20003800000 */
[----:B------:R-:W-:Y:S05]  /*1530*/  @P2 BRA `(.L_x_2687) ;  /* 0x0000004000002947 */ /* 0x000fea0003800000 */
[----:B------:R-:W-:Y:S01]  /*1540*/  MOV R85, RZ ;  /* 0x000000ff00557202 */ /* 0x000fe20000000f00 */
[----:B------:R-:W-:Y:S05]  /*1550*/  @!P0 BRA `(.L_x_2688) ;  /* 0x0000006000008947 */ /* 0x000fea0003800000 */
[----:B-----5:R-:W-:Y:S01]  /*1560*/  HADD2.F32 R85, -RZ, R21.H1_H1 ;  /* 0x30000015ff557230 */ /* 0x020fe20000004100 */
[----:B------:R-:W-:Y:S05]  /*1570*/  BRA `(.L_x_2688) ;  /* 0x0000004000007947 */ /* 0x000fea0003800000 */
.L_x_2687:
[----:B-----5:R-:W-:Y:S02]  /*1580*/  HADD2.F32 R85, -RZ, R25.H1_H1 ;  /* 0x30000019ff557230 */ /* 0x020fe40000004100 */
[----:B------:R-:W-:-:S03]  /*1590*/  @P0 HADD2.F32 R28, -RZ, R21.H1_H1 ;  /* 0x30000015ff1c0230 */ /* 0x000fc60000004100 */
[----:B------:R-:W-:-:S04]  /*15a0*/  FMUL.FTZ R85, R85, c[0x0][0x1ec] ;  /* 0x00007b0055557a20 */ /* 0x000fc80000410000 */
[----:B------:R-:W-:Y:S02]  /*15b0*/  @P0 FADD.FTZ R85, R28, R85 ;  /* 0x000000551c550221 */ /* 0x000fe40000010000 */
.L_x_2688:
[----:B------:R-:W-:Y:S05]  /*15c0*/  BSYNC B0 ;  /* 0x0000000000007941 */ /* 0x000fea0003800000 */
.L_x_2686:
[----:B------:R-:W-:Y:S01]  /*15d0*/  BSSY B0, `(.L_x_2689) ;  /* 0x000000a000007945 */ /* 0x000fe20003800000 */
[----:B------:R-:W-:Y:S05]  /*15e0*/  @P2 BRA `(.L_x_2690) ;  /* 0x0000004000002947 */ /* 0x000fea0003800000 */
[----:B------:R-:W-:Y:S01]  /*15f0*/  HFMA2.MMA R84, -RZ, RZ, 0, 0 ;  /* 0x00000000ff547435 */ /* 0x000fe200000001ff */
[----:B------:R-:W-:Y:S05]  /*1600*/  @!P0 BRA `(.L_x_2691) ;  /* 0x0000006000008947 */ /* 0x000fea0003800000 */
[----:B-----5:R-:W-:Y:S01]  /*1610*/  HADD2.F32 R84, -RZ, R22.H0_H0 ;  /* 0x20000016ff547230 */ /* 0x020fe20000004100 */
[----:B------:R-:W-:Y:S05]  /*1620*/  BRA `(.L_x_2691) ;  /* 0x0000004000007947 */ /* 0x000fea0003800000 */
.L_x_2690:
[----:B-----5:R-:W-:Y:S02]  /*1630*/  HADD2.F32 R84, -RZ, R26.H0_H0 ;  /* 0x2000001aff547230 */ /* 0x020fe40000004100 */
[----:B------:R-:W-:-:S03]  /*1640*/  @P0 HADD2.F32 R29, -RZ, R22.H0_H0 ;  /* 0x20000016ff1d0230 */ /* 0x000fc60000004100 */
[----:B------:R-:W-:-:S04]  /*1650*/  FMUL.FTZ R84, R84, c[0x0][0x1ec] ;  /* 0x00007b0054547a20 */ /* 0x000fc80000410000 */
[----:B------:R-:W-:Y:S02]  /*1660*/  @P0 FADD.FTZ R84, R29, R84 ;  /* 0x000000541d540221 */ /* 0x000fe40000010000 */
.L_x_2691:
[----:B------:R-:W-:Y:S05]  /*1670*/  BSYNC B0 ;  /* 0x0000000000007941 */ /* 0x000fea0003800000 */
.L_x_2689:
[----:B------:R-:W-:Y:S01]  /*1680*/  BSSY B0, `(.L_x_2692) ;  /* 0x000000a000007945 */ /* 0x000fe20003800000 */
[----:B------:R-:W-:Y:S05]  /*1690*/  @P2 BRA `(.L_x_2693) ;  /* 0x0000004000002947 */ /* 0x000fea0003800000 */
[----:B------:R-:W-:Y:S01]  /*16a0*/  MOV R83, RZ ;  /* 0x000000ff00537202 */ /* 0x000fe20000000f00 */
[----:B------:R-:W-:Y:S05]  /*16b0*/  @!P0 BRA `(.L_x_2694) ;  /* 0x0000006000008947 */ /* 0x000fea0003800000 */
[----:B-----5:R-:W-:Y:S01]  /*16c0*/  HADD2.F32 R83, -RZ, R22.H1_H1 ;  /* 0x30000016ff537230 */ /* 0x020fe20000004100 */
[----:B------:R-:W-:Y:S05]  /*16d0*/  BRA `(.L_x_2694) ;  /* 0x0000004000007947 */ /* 0x000fea0003800000 */
.L_x_2693:
[----:B-----5:R-:W-:Y:S02]  /*16e0*/  HADD2.F32 R83, -RZ, R26.H1_H1 ;  /* 0x3000001aff537230 */ /* 0x020fe40000004100 */
[----:B------:R-:W-:-:S03]  /*16f0*/  @P0 HADD2.F32 R28, -RZ, R22.H1_H1 ;  /* 0x30000016ff1c0230 */ /* 0x000fc60000004100 */
[----:B------:R-:W-:-:S04]  /*1700*/  FMUL.FTZ R83, R83, c[0x0][0x1ec] ;  /* 0x00007b0053537a20 */ /* 0x000fc80000410000 */
[----:B------:R-:W-:Y:S02]  /*1710*/  @P0 FADD.FTZ R83, R28, R83 ;  /* 0x000000531c530221 */ /* 0x000fe40000010000 */
.L_x_2694:
[----:B------:R-:W-:Y:S05]  /*1720*/  BSYNC B0 ;  /* 0x0000000000007941 */ /* 0x000fea0003800000 */
.L_x_2692:
[----:B------:R-:W-:Y:S01]  /*1730*/  BSSY B0, `(.L_x_2695) ;  /* 0x000000a000007945 */ /* 0x000fe20003800000 */
[----:B------:R-:W-:Y:S05]  /*1740*/  @P2 BRA `(.L_x_2696) ;  /* 0x0000004000002947 */ /* 0x000fea0003800000 */
[----:B------:R-:W-:Y:S01]  /*1750*/  HFMA2.MMA R82, -RZ, RZ, 0, 0 ;  /* 0x00000000ff527435 */ /* 0x000fe200000001ff */
[----:B------:R-:W-:Y:S05]  /*1760*/  @!P0 BRA `(.L_x_2697) ;  /* 0x0000006000008947 */ /* 0x000fea0003800000 */
[----:B-----5:R-:W-:Y:S01]  /*1770*/  HADD2.F32 R82, -RZ, R23.H0_H0 ;  /* 0x20000017ff527230 */ /* 0x020fe20000004100 */
[----:B------:R-:W-:Y:S05]  /*1780*/  BRA `(.L_x_2697) ;  /* 0x0000004000007947 */ /* 0x000fea0003800000 */
.L_x_2696:
[----:B-----5:R-:W-:Y:S02]  /*1790*/  HADD2.F32 R82, -RZ, R27.H0_H0 ;  /* 0x2000001bff527230 */ /* 0x020fe40000004100 */
[----:B------:R-:W-:-:S03]  /*17a0*/  @P0 HADD2.F32 R29, -RZ, R23.H0_H0 ;  /* 0x20000017ff1d0230 */ /* 0x000fc60000004100 */
[----:B------:R-:W-:-:S04]  /*17b0*/  FMUL.FTZ R82, R82, c[0x0][0x1ec] ;  /* 0x00007b0052527a20 */ /* 0x000fc80000410000 */
[----:B------:R-:W-:Y:S02]  /*17c0*/  @P0 FADD.FTZ R82, R29, R82 ;  /* 0x000000521d520221 */ /* 0x000fe40000010000 */
.L_x_2697:
[----:B------:R-:W-:Y:S05]  /*17d0*/  BSYNC B0 ;  /* 0x0000000000007941 */ /* 0x000fea0003800000 */
.L_x_2695:
[----:B------:R-:W-:Y:S01]  /*17e0*/  BSSY B0, `(.L_x_2698) ;  /* 0x000000a000007945 */ /* 0x000fe20003800000 */
[----:B------:R-:W-:Y:S05]  /*17f0*/  @P2 BRA `(.L_x_2699) ;  /* 0x0000004000002947 */ /* 0x000fea0003800000 */
[----:B------:R-:W-:Y:S01]  /*1800*/  MOV R81, RZ ;  /* 0x000000ff00517202 */ /* 0x000fe20000000f00 */
[----:B------:R-:W-:Y:S05]  /*1810*/  @!P0 BRA `(.L_x_2700) ;  /* 0x0000006000008947 */ /* 0x000fea0003800000 */
[----:B-----5:R-:W-:Y:S01]  /*1820*/  HADD2.F32 R81, -RZ, R23.H1_H1 ;  /* 0x30000017ff517230 */ /* 0x020fe20000004100 */
[----:B------:R-:W-:Y:S05]  /*1830*/  BRA `(.L_x_2700) ;  /* 0x0000004000007947 */ /* 0x000fea0003800000 */
.L_x_2699:
[----:B-----5:R-:W-:Y:S02]  /*1840*/  HADD2.F32 R81, -RZ, R27.H1_H1 ;  /* 0x3000001bff517230 */ /* 0x020fe40000004100 */
[----:B------:R-:W-:-:S03]  /*1850*/  @P0 HADD2.F32 R28, -RZ, R23.H1_H1 ;  /* 0x30000017ff1c0230 */ /* 0x000fc60000004100 */
[----:B------:R-:W-:-:S04]  /*1860*/  FMUL.FTZ R81, R81, c[0x0][0x1ec] ;  /* 0x00007b0051517a20 */ /* 0x000fc80000410000 */
[----:B------:R-:W-:Y:S02]  /*1870*/  @P0 FADD.FTZ R81, R28, R81 ;  /* 0x000000511c510221 */ /* 0x000fe40000010000 */
.L_x_2700:
[----:B------:R-:W-:Y:S05]  /*1880*/  BSYNC B0 ;  /* 0x0000000000007941 */ /* 0x000fea0003800000 */
.L_x_2698:
[----:B------:R-:W-:Y:S01]  /*1890*/  FADD.FTZ R89, RZ, R39 ;  /* 0x00000027ff597221 */ /* 0x000fe20000010000 */
[----:B------:R-:W-:Y:S01]  /*18a0*/  F2FP.PACK_AB R31, R81, R82 ;  /* 0x00000052511f723e */ /* 0x000fe200000000ff */
[----:B------:R-:W-:Y:S01]  /*18b0*/  IMAD.WIDE.U32 R90, R91, R90, c[0x0][0x188] ;  /* 0x000062005b5a7625 */ /* 0x000fe200078e005a */
[----:B------:R-:W-:Y:S02]  /*18c0*/  F2FP.PACK_AB R30, R83, R84 ;  /* 0x00000054531e723e */ /* 0x000fe400000000ff */
[----:B------:R-:W-:Y:S01]  /*18d0*/  F2FP.PACK_AB R29, R85, R86 ;  /* 0x00000056551d723e */ /* 0x000fe200000000ff */
[----:B------:R-:W-:Y:S01]  /*18e0*/  FADD.FTZ R92, R89, R38 ;  /* 0x00000026595c7221 */ /* 0x000fe20000010000 */
[----:B------:R-:W-:Y:S02]  /*18f0*/  F2FP.PACK_AB R28, R87, R88 ;  /* 0x00000058571c723e */ /* 0x000fe400000000ff */
        /* <DEDUP_REMOVED lines=26> */
.L_x_2707:
        /* <DEDUP_REMOVED lines=68> */
.L_x_2708:
        /* <DEDUP_REMOVED lines=74> */
[----:B------:R-:W-:Y:S01]  /*2380*/  F2FP.PACK_AB R28, R35, R28 ;  /* 0x0000001c231c723e */ /* 0x000fe200000000ff */
[----:B------:R-:W-:-:S02]  /*2390*/  FFMA.FTZ R73, R63, R73, R2 ;  /* 0x000000493f497223 */ /* 0x000fc40000010002 */
[----:B------:R-:W-:Y:S02]  /*23a0*/  FFMA.FTZ R29, R46, R90, R15 ;  /* 0x0000005a2e1d7223 */ /* 0x000fe4000001000f */
[----:B------:R-:W-:Y:S01]  /*23b0*/  FFMA.FTZ R30, R48, R92, R13 ;  /* 0x0000005c301e7223 */ /* 0x000fe2000001000d */
[----:B------:R-:W-:Y:S01]  /*23c0*/  F2FP.PACK_AB R35, R73, R74 ;  /* 0x0000004a4923723e */ /* 0x000fe200000000ff */
[----:B------:R-:W-:Y:S01]  /*23d0*/  FFMA.FTZ R33, R51, R34, R12 ;  /* 0x0000002233217223 */ /* 0x000fe2000001000c */
[----:B------:R-:W-:Y:S01]  /*23e0*/  HFMA2.MMA R73, -RZ, RZ, 0, 9.5367431640625e-07 ;  /* 0x00000010ff497435 */ /* 0x000fe200000001ff */
[----:B------:R-:W-:Y:S02]  /*23f0*/  FFMA.FTZ R36, R49, R36, R14 ;  /* 0x0000002431247223 */ /* 0x000fe4000001000e */
[----:B------:R-:W-:Y:S01]  /*2400*/  FFMA.FTZ R32, R53, R32, R10 ;  /* 0x0000002035207223 */ /* 0x000fe2000001000a */
[----:B------:R-:W-:Y:S01]  /*2410*/  F2FP.PACK_AB R30, R33, R30 ;  /* 0x0000001e211e723e */ /* 0x000fe200000000ff */
[----:B------:R-:W-:Y:S01]  /*2420*/  FFMA.FTZ R33, R54, R78, R7 ;  /* 0x0000004e36217223 */ /* 0x000fe20000010007 */
[----:B------:R-:W-:Y:S01]  /*2430*/  F2FP.PACK_AB R29, R36, R29 ;  /* 0x0000001d241d723e */ /* 0x000fe200000000ff */
[----:B------:R-:W-:Y:S01]  /*2440*/  FFMA.FTZ R36, R57, R77, R6 ;  /* 0x0000004d39247223 */ /* 0x000fe20000010006 */
[----:B------:R-:W-:Y:S01]  /*2450*/  F2FP.PACK_AB R31, R32, R31 ;  /* 0x0000001f201f723e */ /* 0x000fe200000000ff */
[----:B------:R-:W-:Y:S01]  /*2460*/  FFMA.FTZ R34, R56, R76, R5 ;  /* 0x0000004c38227223 */ /* 0x000fe20000010005 */
[----:B------:R-:W-:Y:S01]  /*2470*/  LEA.HI.SX32 R76, R37, R68, 0x1d ;  /* 0x00000044254c7211 */ /* 0x000fe200078feaff */
[----:B------:R-:W-:Y:S01]  /*2480*/  FFMA.FTZ R75, R59, R75, R4 ;  /* 0x0000004b3b4b7223 */ /* 0x000fe20000010004 */
[----:B------:R-:W-:Y:S01]  /*2490*/  F2FP.PACK_AB R33, R36, R33 ;  /* 0x000000212421723e */ /* 0x000fe200000000ff */
[----:B------:R-:W-:Y:S01]  /*24a0*/  FFMA.FTZ R32, R52, R80, R9 ;  /* 0x0000005034207223 */ /* 0x000fe20000010009 */
[C---:B------:R-:W-:Y:S01]  /*24b0*/  IADD3 R74, R76.reuse, 0x20, RZ ;  /* 0x000000204c4a7810 */ /* 0x040fe20007ffe0ff */
[----:B------:R-:W-:Y:S01]  /*24c0*/  FFMA.FTZ R79, R55, R79, R8 ;  /* 0x0000004f374f7223 */ /* 0x000fe20000010008 */
[----:B------:R-:W-:Y:S01]  /*24d0*/  IADD3 R72, R76, 0x40, RZ ;  /* 0x000000404c487810 */ /* 0x000fe20007ffe0ff */
[----:B------:R-:W-:Y:S01]  /*24e0*/  FFMA.FTZ R38, R67, R84, R40 ;  /* 0x0000005443267223 */ /* 0x000fe20000010028 */
[----:B------:R-:W-:Y:S01]  /*24f0*/  F2FP.PACK_AB R34, R75, R34 ;  /* 0x000000224b22723e */ /* 0x000fe200000000ff */
[----:B------:R-:W-:Y:S01]  /*2500*/  FFMA.FTZ R82, R69, R82, R42 ;  /* 0x0000005245527223 */ /* 0x000fe2000001002a */
[----:B------:R-:W-:Y:S01]  /*2510*/  F2FP.PACK_AB R32, R79, R32 ;  /* 0x000000204f20723e */ /* 0x000fe200000000ff */
[----:B------:R-:W-:-:S02]  /*2520*/  FFMA.FTZ R39, R70, R39, R45 ;  /* 0x0000002746277223 */ /* 0x000fc4000001002d */
[----:B------:R-:W-:Y:S02]  /*2530*/  FFMA.FTZ R83, R64, R83, R43 ;  /* 0x0000005340537223 */ /* 0x000fe4000001002b */
[----:B------:R-:W-:Y:S01]  /*2540*/  FFMA.FTZ R36, R61, R88, R0 ;  /* 0x000000583d247223 */ /* 0x000fe20000010000 */
[----:B------:R-:W-:Y:S01]  /*2550*/  F2FP.PACK_AB R39, R39, R82 ;  /* 0x000000522727723e */ /* 0x000fe200000000ff */
[----:B------:R-:W-:Y:S01]  /*2560*/  FFMA.FTZ R86, R65, R86, R18 ;  /* 0x0000005641567223 */ /* 0x000fe20000010012 */
[----:B------:R-:W-:Y:S01]  /*2570*/  F2FP.PACK_AB R38, R83, R38 ;  /* 0x000000265326723e */ /* 0x000fe200000000ff */
[----:B------:R-:W-:Y:S02]  /*2580*/  FFMA.FTZ R37, R62, R85, R41 ;  /* 0x000000553e257223 */ /* 0x000fe40000010029 */
[----:B------:R-:W-:Y:S02]  /*2590*/  FFMA.FTZ R87, R60, R87, R19 ;  /* 0x000000573c577223 */ /* 0x000fe40000010013 */
[----:B------:R-:W-:Y:S01]  /*25a0*/  IMAD.WIDE.U32 R76, R76, R73, c[0x0][0x208] ;  /* 0x000082004c4c7625 */ /* 0x000fe200078e0049 */
[----:B------:R-:W-:-:S02]  /*25b0*/  F2FP.PACK_AB R37, R37, R86 ;  /* 0x000000562525723e */ /* 0x000fc400000000ff */
[----:B------:R-:W-:Y:S01]  /*25c0*/  F2FP.PACK_AB R36, R87, R36 ;  /* 0x000000245724723e */ /* 0x000fe200000000ff */
[-C--:B------:R-:W-:Y:S01]  /*25d0*/  IMAD.WIDE.U32 R74, R74, R73.reuse, c[0x0][0x208] ;  /* 0x000082004a4a7625 */ /* 0x080fe200078e0049 */
[----:B------:R0:W-:Y:S03]  /*25e0*/  STG.E.128 [R76.64], R28 ;  /* 0x0000001c4c007986 */ /* 0x0001e6000c101d04 */
[----:B------:R-:W-:Y:S01]  /*25f0*/  IMAD.WIDE.U32 R72, R72, R73, c[0x0][0x208] ;  /* 0x0000820048487625 */ /* 0x000fe200078e0049 */
[----:B------:R0:W-:Y:S04]  /*2600*/  STG.E.128 [R74.64], R32 ;  /* 0x000000204a007986 */ /* 0x0001e8000c101d04 */
[----:B------:R0:W-:Y:S02]  /*2610*/  STG.E.128 [R72.64], R36 ;  /* 0x0000002448007986 */ /* 0x0001e4000c101d04 */
.L_x_2704:
[----:B0-----:R-:W-:Y:S05]  /*2620*/  BSYNC B0 ;  /* 0x0000000000007941 */ /* 0x001fea0003800000 */
.L_x_2703:
[----:B------:R-:W-:-:S04]  /*2630*/  MOV R29, c[0x0][0x160] ;  /* 0x00005800001d7a02 */ /* 0x000fc80000000f00 */
[----:B------:R-:W-:-:S04]  /*2640*/  LEA R66, R29, R66, 0x2 ;  /* 0x000000421d427211 */ /* 0x000fc800078e10ff */
[----:B------:R-:W-:-:S13]  /*2650*/  ISETP.GE.AND P0, PT, R66, c[0x0][0x164], PT ;  /* 0x0000590042007a0c */ /* 0x000fda0003f06270 */
[----:B-----5:R-:W-:Y:S01]  /*2660*/  @P0 CALL.REL.NOINC `(.L_x_2705) ;  /* 0x0000001000000944 */ /* 0x020fe20003c00000 */
[----:B------:R-:W-:Y:S05]  /*2670*/  BRA `(.L_x_2706) ;  /* 0xffffde6000007947 */ /* 0x000fea000383ffff */
.L_x_2705:
[----:B------:R-:W-:Y:S05]  /*2680*/  EXIT ;  /* 0x000000000000794d */ /* 0x000fea0003800000 */
.L_x_2701:
[----:B------:R-:W-:Y:S01]  /*2690*/  HFMA2.MMA R89, -RZ, RZ, 0, 5.9604644775390625e-08 ;  /* 0x00000001ff597435 */ /* 0x000fe200000001ff */
[----:B------:R-:W-:Y:S02]  /*26a0*/  MOV R90, R30 ;  /* 0x0000001e005a7202 */ /* 0x000fe40000000f00 */
[----:B------:R-:W-:Y:S02]  /*26b0*/  MOV R92, 0x1f ;  /* 0x0000001f005c7802 */ /* 0x000fe40000000f00 */
[----:B------:R-:W-:Y:S02]  /*26c0*/  MOV R31, 0xffffffff ;  /* 0xffffffff001f7802 */ /* 0x000fe40000000f00 */
[----:B------:R-:W-:Y:S02]  /*26d0*/  MOV R28, 0x26f0 ;  /* 0x000026f0001c7802 */ /* 0x000fe40000000f00 */
[----:B-----5:R-:W-:Y:S05]  /*26e0*/  CALL.REL.NOINC `($__internal_19_$__cuda_sm70_shflsync_bfly_p) ;  /* 0x0000068000007944 */ /* 0x020fea0003c00000 */
[----:B01----:R-:W-:Y:S05]  /*26f0*/  BRA `(.L_x_2707) ;  /* 0xfffff3a000007947 */ /* 0x003fea000383ffff */
.L_x_2702:
[----:B------:R-:W-:Y:S01]  /*2700*/  HFMA2.MMA R89, -RZ, RZ, 0, 1.1920928955078125e-07 ;  /* 0x00000002ff597435 */ /* 0x000fe200000001ff */
[----:B------:R-:W-:Y:S02]  /*2710*/  MOV R92, 0x1f ;  /* 0x0000001f005c7802 */ /* 0x000fe40000000f00 */
[----:B------:R-:W-:-:S02]  /*2720*/  MOV R31, 0xffffffff ;  /* 0xffffffff001f7802 */ /* 0x000fc40000000f00 */
[----:B------:R-:W-:Y:S02]  /*2730*/  MOV R28, 0x2750 ;  /* 0x00002750001c7802 */ /* 0x000fe40000000f00 */
[----:B0----5:R-:W-:Y:S05]  /*2740*/  CALL.REL.NOINC `($__internal_19_$__cuda_sm70_shflsync_bfly_p) ;  /* 0x0000062000007944 */ /* 0x021fea0003c00000 */
[----:B0-----:R-:W-:Y:S01]  /*2750*/  HFMA2.MMA R89, -RZ, RZ, 0, 2.384185791015625e-07 ;  /* 0x00000004ff597435 */ /* 0x001fe200000001ff */
[----:B-1----:R-:W-:Y:S01]  /*2760*/  FADD.FTZ R90, R90, R31 ;  /* 0x0000001f5a5a7221 */ /* 0x002fe20000010000 */
[----:B------:R-:W-:Y:S02]  /*2770*/  MOV R92, 0x1f ;  /* 0x0000001f005c7802 */ /* 0x000fe40000000f00 */
[----:B------:R-:W-:Y:S02]  /*2780*/  MOV R31, 0xffffffff ;  /* 0xffffffff001f7802 */ /* 0x000fe40000000f00 */
[----:B------:R-:W-:Y:S02]  /*2790*/  MOV R28, 0x27b0 ;  /* 0x000027b0001c7802 */ /* 0x000fe40000000f00 */
[----:B------:R-:W-:Y:S05]  /*27a0*/  CALL.REL.NOINC `($__internal_19_$__cuda_sm70_shflsync_bfly_p) ;  /* 0x000005c000007944 */ /* 0x000fea0003c00000 */
[----:B0-----:R-:W-:Y:S01]  /*27b0*/  HFMA2.MMA R89, -RZ, RZ, 0, 4.76837158203125e-07 ;  /* 0x00000008ff597435 */ /* 0x001fe200000001ff */
[----:B-1----:R-:W-:Y:S01]  /*27c0*/  FADD.FTZ R90, R90, R31 ;  /* 0x0000001f5a5a7221 */ /* 0x002fe20000010000 */
[----:B------:R-:W-:Y:S02]  /*27d0*/  MOV R92, 0x1f ;  /* 0x0000001f005c7802 */ /* 0x000fe40000000f00 */
[----:B------:R-:W-:-:S02]  /*27e0*/  MOV R31, 0xffffffff ;  /* 0xffffffff001f7802 */ /* 0x000fc40000000f00 */
[----:B------:R-:W-:Y:S02]  /*27f0*/  MOV R28, 0x2810 ;  /* 0x00002810001c7802 */ /* 0x000fe40000000f00 */
[----:B------:R-:W-:Y:S05]  /*2800*/  CALL.REL.NOINC `($__internal_19_$__cuda_sm70_shflsync_bfly_p) ;  /* 0x0000056000007944 */ /* 0x000fea0003c00000 */
[----:B0-----:R-:W-:Y:S01]  /*2810*/  HFMA2.MMA R89, -RZ, RZ, 0, 9.5367431640625e-07 ;  /* 0x00000010ff597435 */ /* 0x001fe200000001ff */
[----:B-1----:R-:W-:Y:S01]  /*2820*/  FADD.FTZ R90, R90, R31 ;  /* 0x0000001f5a5a7221 */ /* 0x002fe20000010000 */
[----:B------:R-:W-:Y:S02]  /*2830*/  MOV R92, 0x1f ;  /* 0x0000001f005c7802 */ /* 0x000fe40000000f00 */
[----:B------:R-:W-:Y:S02]  /*2840*/  MOV R31, 0xffffffff ;  /* 0xffffffff001f7802 */ /* 0x000fe40000000f00 */
[----:B------:R-:W-:Y:S02]  /*2850*/  MOV R28, 0x2870 ;  /* 0x00002870001c7802 */ /* 0x000fe40000000f00 */
[----:B------:R-:W-:Y:S05]  /*2860*/  CALL.REL.NOINC `($__internal_19_$__cuda_sm70_shflsync_bfly_p) ;  /* 0x0000050000007944 */ /* 0x000fea0003c00000 */
        /* <DEDUP_REMOVED lines=54> */
[----:B------:R-:W-:Y:S05]  /*2bd0*/  CALL.REL.NOINC `($__internal_19_$__cuda_sm70_shflsync_bfly_p) ;  /* 0x0000019000007944 */ /* 0x000fea0003c00000 */
[----:B0-----:R-:W-:Y:S01]  /*2be0*/  HFMA2.MMA R89, -RZ, RZ, 0, 1.1920928955078125e-07 ;  /* 0x00000002ff597435 */ /* 0x001fe200000001ff */
[----:B-1----:R-:W-:Y:S01]  /*2bf0*/  FADD.FTZ R90, R90, R31 ;  /* 0x0000001f5a5a7221 */ /* 0x002fe20000010000 */
[----:B------:R-:W-:Y:S02]  /*2c00*/  MOV R92, 0x1f ;  /* 0x0000001f005c7802 */ /* 0x000fe40000000f00 */
[----:B------:R-:W-:Y:S02]  /*2c10*/  MOV R31, 0xffffffff ;  /* 0xffffffff001f7802 */ /* 0x000fe40000000f00 */
[----:B------:R-:W-:Y:S02]  /*2c20*/  MOV R28, 0x2c40 ;  /* 0x00002c40001c7802 */ /* 0x000fe40000000f00 */
[----:B------:R-:W-:Y:S05]  /*2c30*/  CALL.REL.NOINC `($__internal_19_$__cuda_sm70_shflsync_bfly_p) ;  /* 0x0000013000007944 */ /* 0x000fea0003c00000 */
[----:B0-----:R-:W-:Y:S01]  /*2c40*/  HFMA2.MMA R89, -RZ, RZ, 0, 2.384185791015625e-07 ;  /* 0x00000004ff597435 */ /* 0x001fe200000001ff */
[----:B-1----:R-:W-:Y:S01]  /*2c50*/  FADD.FTZ R90, R90, R31 ;  /* 0x0000001f5a5a7221 */ /* 0x002fe20000010000 */
[----:B------:R-:W-:Y:S02]  /*2c60*/  MOV R92, 0x1f ;  /* 0x0000001f005c7802 */ /* 0x000fe40000000f00 */
[----:B------:R-:W-:-:S02]  /*2c70*/  MOV R31, 0xffffffff ;  /* 0xffffffff001f7802 */ /* 0x000fc40000000f00 */
[----:B------:R-:W-:Y:S02]  /*2c80*/  MOV R28, 0x2ca0 ;  /* 0x00002ca0001c7802 */ /* 0x000fe40000000f00 */
[----:B------:R-:W-:Y:S05]  /*2c90*/  CALL.REL.NOINC `($__internal_19_$__cuda_sm70_shflsync_bfly_p) ;  /* 0x000000d000007944 */ /* 0x000fea0003c00000 */
[----:B0-----:R-:W-:Y:S01]  /*2ca0*/  HFMA2.MMA R89, -RZ, RZ, 0, 4.76837158203125e-07 ;  /* 0x00000008ff597435 */ /* 0x001fe200000001ff */
[----:B-1----:R-:W-:Y:S01]  /*2cb0*/  FADD.FTZ R90, R90, R31 ;  /* 0x0000001f5a5a7221 */ /* 0x002fe20000010000 */
[----:B------:R-:W-:Y:S02]  /*2cc0*/  MOV R92, 0x1f ;  /* 0x0000001f005c7802 */ /* 0x000fe40000000f00 */
[----:B------:R-:W-:Y:S02]  /*2cd0*/  MOV R31, 0xffffffff ;  /* 0xffffffff001f7802 */ /* 0x000fe40000000f00 */
[----:B------:R-:W-:Y:S02]  /*2ce0*/  MOV R28, 0x2d00 ;  /* 0x00002d00001c7802 */ /* 0x000fe40000000f00 */
[----:B------:R-:W-:Y:S05]  /*2cf0*/  CALL.REL.NOINC `($__internal_19_$__cuda_sm70_shflsync_bfly_p) ;  /* 0x0000007000007944 */ /* 0x000fea0003c00000 */
[----:B0-----:R-:W-:Y:S01]  /*2d00*/  HFMA2.MMA R89, -RZ, RZ, 0, 9.5367431640625e-07 ;  /* 0x00000010ff597435 */ /* 0x001fe200000001ff */
[----:B-1----:R-:W-:Y:S01]  /*2d10*/  FADD.FTZ R90, R90, R31 ;  /* 0x0000001f5a5a7221 */ /* 0x002fe20000010000 */
[----:B------:R-:W-:Y:S02]  /*2d20*/  MOV R92, 0x1f ;  /* 0x0000001f005c7802 */ /* 0x000fe40000000f00 */
[----:B------:R-:W-:-:S02]  /*2d30*/  MOV R31, 0xffffffff ;  /* 0xffffffff001f7802 */ /* 0x000fc40000000f00 */
[----:B------:R-:W-:Y:S02]  /*2d40*/  MOV R28, 0x2d60 ;  /* 0x00002d60001c7802 */ /* 0x000fe40000000f00 */
[----:B------:R-:W-:Y:S05]  /*2d50*/  CALL.REL.NOINC `($__internal_19_$__cuda_sm70_shflsync_bfly_p) ;  /* 0x0000001000007944 */ /* 0x000fea0003c00000 */
[----:B01----:R-:W-:Y:S05]  /*2d60*/  BRA `(.L_x_2708) ;  /* 0xfffff17000007947 */ /* 0x003fea000383ffff */
        .weak           $__internal_19_$__cuda_sm70_shflsync_bfly_p
        .type           $__internal_19_$__cuda_sm70_shflsync_bfly_p,@function
        .size           $__internal_19_$__cuda_sm70_shflsync_bfly_p,(.L_x_22187 - $__internal_19_$__cuda_sm70_shflsync_bfly_p)
$__internal_19_$__cuda_sm70_shflsync_bfly_p:
[----:B------:R-:W-:Y:S01]  /*2d70*/  HFMA2.MMA R29, -RZ, RZ, 0, 0 ;  /* 0x00000000ff1d7435 */ /* 0x000fe200000001ff */
[----:B------:R-:W-:Y:S04]  /*2d80*/  WARPSYNC R31 ;  /* 0x0000001f00007348 */ /* 0x000fe80003800000 */
[----:B------:R0:W1:Y:S01]  /*2d90*/  SHFL.BFLY PT, R31, R90, R89, R92 ;  /* 0x0c0000595a1f7389 */ /* 0x00006200000e005c */
[----:B------:R-:W-:Y:S05]  /*2da0*/  RET.REL.NODEC R28 `(_ZN10layer_norm13ln_fwd_kernelINS_13Kernel_traitsI6__halfS2_S2_S2_fjLj768ELj1ELj4ELj1ELj16ENS_18Kernel_traits_baseILj768ES2_S2_S2_S2_fjLj128EEEEELb0ELb0ELb1ELb1EEEvNS_9FwdParamsE) ;  /* 0xffffd2501c007950 */ /* 0x000fea0003c3ffff */
.L_x_2709:
        /* <DEDUP_REMOVED lines=13> */
.L_x_22187:


//--------------------- .text._ZN10layer_norm13ln_fwd_kernelINS_13Kernel_traitsI6__halfS2_S2_S2_fjLj768ELj1ELj4ELj1ELj16ENS_18Kernel_traits_baseILj768ES2_S2_S2_S2_fjLj128EEEEELb0ELb1ELb0ELb0EEEvNS_9FwdParamsE --------------------------
	.section	.text._ZN10layer_norm13ln_fwd_kernelINS_13Kernel_traitsI6__halfS2_S2_S2_fjLj768ELj1ELj4ELj1ELj16ENS_18Kernel_traits_baseILj768ES2_S2_S2_S2_fjLj128EEEEELb0ELb1ELb0ELb0EEEvNS_9FwdParamsE,"ax",@progbits
	.sectioninfo	@"SHI_REGISTERS=123"
	.align	128
        .global         _ZN10layer_norm13ln_fwd_kernelINS_13Kernel_traitsI6__halfS2_S2_S2_fjLj768ELj1ELj4ELj1ELj16ENS_18Kernel_traits_baseILj768ES2_S2_S2_S2_fjLj128EEEEELb0ELb1ELb0ELb0EEEvNS_9FwdParamsE
        .type           _ZN10layer_norm13ln_fwd_kernelINS_13Kernel_traitsI6__halfS2_S2_S2_fjLj768ELj1ELj4ELj1ELj16ENS_18Kernel_traits_baseILj768ES2_S2_S2_S2_fjLj128EEEEELb0ELb1ELb0ELb0EEEvNS_9FwdParamsE,@function
        .size           _ZN10layer_norm13ln_fwd_kernelINS_13Kernel_traitsI6__halfS2_S2_S2_fjLj768ELj1ELj4ELj1ELj16ENS_18Kernel_traits_baseILj768ES2_S2_S2_S2_fjLj128EEEEELb0ELb1ELb0ELb0EEEvNS_9FwdParamsE,(.L_x_22188 - _ZN10layer_norm13ln_fwd_kernelINS_13Kernel_traitsI6__halfS2_S2_S2_fjLj768ELj1ELj4ELj1ELj16ENS_18Kernel_traits_baseILj768ES2_S2_S2_S2_fjLj128EEEEELb0ELb1ELb0ELb0EEEvNS_9FwdParamsE)
        .other          _ZN10layer_norm13ln_fwd_kernelINS_13Kernel_traitsI6__halfS2_S2_S2_fjLj768ELj1ELj4ELj1ELj16ENS_18Kernel_traits_baseILj768ES2_S2_S2_S2_fjLj128EEEEELb0ELb1ELb0ELb0EEEvNS_9FwdParamsE,@"STO_CUDA_ENTRY STV_DEFAULT"
_ZN10layer_norm13ln_fwd_kernelINS_13Kernel_traitsI6__halfS2_S2_S2_fjLj768ELj1ELj4ELj1ELj16ENS_18Kernel_traits_baseILj768ES2_S2_S2_S2_fjLj128EEEEELb0ELb1ELb0ELb0EEEvNS_9FwdParamsE:
.text._ZN10layer_norm13ln_fwd_kernelINS_13Kernel_traitsI6__halfS2_S2_S2_fjLj768ELj1ELj4ELj1ELj16ENS_18Kernel_traits_baseILj768ES2_S2_S2_S2_fjLj128EEEEELb0ELb1ELb0ELb0EEEvNS_9FwdParamsE:
        /* <DEDUP_REMOVED lines=32> */
.L_x_2711:
[----:B0-----:R-:W-:Y:S05]  /*0200*/  BSYNC B0 ;  /* 0x0000000000007941 */ /* 0x001fea0003800000 */
.L_x_2710:
        /* <DEDUP_REMOVED lines=16> */
.L_x_2713:
[----:B0-----:R-:W-:Y:S05]  /*0310*/  BSYNC B0 ;  /* 0x0000000000007941 */ /* 0x001fea0003800000 */
.L_x_2712:
        /* <DEDUP_REMOVED lines=15> */
.L_x_2715:
[----:B0-----:R-:W-:Y:S05]  /*0410*/  BSYNC B0 ;  /* 0x0000000000007941 */ /* 0x001fea0003800000 */
.L_x_2714:
        /* <DEDUP_REMOVED lines=41> */
[----:B------:R-:W-:Y:S02]  /*06b0*/  HADD2.F32 R23, -RZ, R27.H0_H0 ;  /* 0x2000001bff177230 */ /* 0x000fe40000004100 */
[----:B------:R-:W-:Y:S02]  /*06c0*/  HADD2.F32 R24, -RZ, R44.H0_H0 ;  /* 0x2000002cff187230 */ /* 0x000fe40000004100 */
[----:B------:R-:W-:Y:S02]  /*06d0*/  HADD2.F32 R48, -RZ, R49.H0_H0 ;  /* 0x20000031ff307230 */ /* 0x000fe40000004100 */
[----:B------:R-:W-:Y:S02]  /*06e0*/  HADD2.F32 R56, -RZ, R50.H0_H0 ;  /* 0x20000032ff387230 */ /* 0x000fe40000004100 */
[----:B------:R-:W-:Y:S02]  /*06f0*/  HADD2.F32 R38, -RZ, R39.H0_H0 ;  /* 0x20000027ff267230 */ /* 0x000fe40000004100 */
[----:B------:R-:W-:-:S02]  /*0700*/  HADD2.F32 R63, -RZ, R41.H0_H0 ;  /* 0x20000029ff3f7230 */ /* 0x000fc40000004100 */
[----:B------:R-:W-:Y:S02]  /*0710*/  HADD2.F32 R40, -RZ, R42.H0_H0 ;  /* 0x2000002aff287230 */ /* 0x000fe40000004100 */
[--C-:B------:R-:W-:Y:S02]  /*0720*/  HADD2.F32 R67, -RZ, R43.reuse.H0_H0 ;  /* 0x2000002bff437230 */ /* 0x100fe40000004100 */
[----:B------:R-:W-:Y:S02]  /*0730*/  HADD2.F32 R64, -RZ, R43.H1_H1 ;  /* 0x3000002bff407230 */ /* 0x000fe40000004100 */
[----:B------:R-:W-:Y:S02]  /*0740*/  HADD2.F32 R26, -RZ, R26.H1_H1 ;  /* 0x3000001aff1a7230 */ /* 0x000fe40000004100 */
[----:B------:R-:W-:Y:S02]  /*0750*/  HADD2.F32 R27, -RZ, R27.H1_H1 ;  /* 0x3000001bff1b7230 */ /* 0x000fe40000004100 */
[----:B------:R-:W-:-:S02]  /*0760*/  HADD2.F32 R44, -RZ, R44.H1_H1 ;  /* 0x3000002cff2c7230 */ /* 0x000fc40000004100 */
[----:B------:R-:W-:Y:S02]  /*0770*/  HADD2.F32 R49, -RZ, R49.H1_H1 ;  /* 0x30000031ff317230 */ /* 0x000fe40000004100 */
[----:B------:R-:W-:Y:S02]  /*0780*/  HADD2.F32 R50, -RZ, R50.H1_H1 ;  /* 0x30000032ff327230 */ /* 0x000fe40000004100 */
[----:B------:R-:W-:Y:S02]  /*0790*/  HADD2.F32 R39, -RZ, R39.H1_H1 ;  /* 0x30000027ff277230 */ /* 0x000fe40000004100 */
        /* <DEDUP_REMOVED lines=18> */
.L_x_2731:
        /* <DEDUP_REMOVED lines=23> */
[----:B------:R-:W3:Y:S01]  /*0a30*/  @P0 LDG.E.128 R28, [R94.64] ;  /* 0x000000045e1c0981 */ /* 0x000ee2000c1e1d00 */
[--C-:B--2---:R-:W-:Y:S02]  /*0a40*/  HADD2.F32 R86, -RZ, R32.reuse.H0_H0 ;  /* 0x20000020ff567230 */ /* 0x104fe40000004100 */
[----:B------:R-:W-:Y:S02]  /*0a50*/  HADD2.F32 R96, -RZ, R32.H1_H1 ;  /* 0x30000020ff607230 */ /* 0x000fe40000004100 */
[--C-:B------:R-:W-:Y:S01]  /*0a60*/  HADD2.F32 R112, -RZ, R34.reuse.H0_H0 ;  /* 0x20000022ff707230 */ /* 0x100fe20000004100 */
[-C--:B------:R-:W-:Y:S01]  /*0a70*/  FMUL.FTZ R86, R86, R109.reuse ;  /* 0x0000006d56567220 */ /* 0x080fe20000410000 */
[--C-:B------:R-:W-:Y:S01]  /*0a80*/  HADD2.F32 R98, -RZ, R33.reuse.H0_H0 ;  /* 0x20000021ff627230 */ /* 0x100fe20000004100 */
[----:B------:R-:W-:Y:S01]  /*0a90*/  FMUL.FTZ R83, R96, R109 ;  /* 0x0000006d60537220 */ /* 0x000fe20000410000 */
[----:B------:R-:W-:Y:S02]  /*0aa0*/  HADD2.F32 R34, -RZ, R34.H1_H1 ;  /* 0x30000022ff227230 */ /* 0x000fe40000004100 */
[----:B------:R-:W-:Y:S01]  /*0ab0*/  HADD2.F32 R110, -RZ, R33.H1_H1 ;  /* 0x30000021ff6e7230 */ /* 0x000fe20000004100 */
[----:B------:R-:W-:Y:S01]  /*0ac0*/  FMUL.FTZ R86, R17, R86 ;  /* 0x0000005611567220 */ /* 0x000fe20000410000 */
[--C-:B---3--:R-:W-:Y:S01]  /*0ad0*/  @P0 HADD2.F32 R33, -RZ, R28.reuse.H0_H0 ;  /* 0x2000001cff210230 */ /* 0x108fe20000004100 */
[----:B------:R-:W-:Y:S01]  /*0ae0*/  FMUL.FTZ R83, R16, R83 ;  /* 0x0000005310537220 */ /* 0x000fe20000410000 */
[----:B------:R-:W-:Y:S01]  /*0af0*/  @P0 HADD2.F32 R32, -RZ, R28.H1_H1 ;  /* 0x3000001cff200230 */ /* 0x000fe20000004100 */
[-C--:B------:R-:W-:Y:S01]  /*0b00*/  FMUL.FTZ R98, R98, R109.reuse ;  /* 0x0000006d62627220 */ /* 0x080fe20000410000 */
[--C-:B------:R-:W-:Y:S01]  /*0b10*/  HADD2.F32 R114, -RZ, R35.reuse.H0_H0 ;  /* 0x20000023ff727230 */ /* 0x100fe20000004100 */
[----:B------:R-:W-:Y:S01]  /*0b20*/  FMUL.FTZ R95, R34, R109 ;  /* 0x0000006d225f7220 */ /* 0x000fe20000410000 */
[----:B------:R-:W-:Y:S01]  /*0b30*/  HADD2.F32 R94, -RZ, R35.H1_H1 ;  /* 0x30000023ff5e7230 */ /* 0x000fe20000004100 */
[----:B------:R-:W-:Y:S01]  /*0b40*/  @P0 FADD.FTZ R86, R33, R86 ;  /* 0x0000005621560221 */ /* 0x000fe20000010000 */
[----:B------:R-:W-:Y:S01]  /*0b50*/  @P0 HADD2.F32 R33, -RZ, R29.H0_H0 ;  /* 0x2000001dff210230 */ /* 0x000fe20000004100 */
[----:B------:R-:W-:Y:S01]  /*0b60*/  @P0 FADD.FTZ R83, R32, R83 ;  /* 0x0000005320530221 */ /* 0x000fe20000010000 */
[----:B------:R-:W-:Y:S01]  /*0b70*/  @P0 HADD2.F32 R32, -RZ, R30.H1_H1 ;  /* 0x3000001eff200230 */ /* 0x000fe20000004100 */
[----:B------:R-:W-:-:S02]  /*0b80*/  FMUL.FTZ R98, R15, R98 ;  /* 0x000000620f627220 */ /* 0x000fc40000410000 */
[----:B------:R-:W-:Y:S02]  /*0b90*/  FMUL.FTZ R95, R12, R95 ;  /* 0x0000005f0c5f7220 */ /* 0x000fe40000410000 */
[-C--:B------:R-:W-:Y:S02]  /*0ba0*/  FMUL.FTZ R112, R112, R109.reuse ;  /* 0x0000006d70707220 */ /* 0x080fe40000410000 */
[-C--:B------:R-:W-:Y:S02]  /*0bb0*/  FMUL.FTZ R93, R110, R109.reuse ;  /* 0x0000006d6e5d7220 */ /* 0x080fe40000410000 */
[-C--:B------:R-:W-:Y:S02]  /*0bc0*/  FMUL.FTZ R114, R114, R109.reuse ;  /* 0x0000006d72727220 */ /* 0x080fe40000410000 */
[----:B------:R-:W-:Y:S01]  /*0bd0*/  FMUL.FTZ R91, R94, R109 ;  /* 0x0000006d5e5b7220 */ /* 0x000fe20000410000 */
[----:B------:R-:W-:Y:S01]  /*0be0*/  @P0 HADD2.F32 R35, -RZ, R30.H0_H0 ;  /* 0x2000001eff230230 */ /* 0x000fe20000004100 */
[----:B------:R-:W-:Y:S01]  /*0bf0*/  @P0 FADD.FTZ R98, R33, R98 ;  /* 0x0000006221620221 */ /* 0x000fe20000010000 */
[----:B------:R-:W-:Y:S01]  /*0c00*/  @P0 HADD2.F32 R33, -RZ, R31.H0_H0 ;  /* 0x2000001fff210230 */ /* 0x000fe20000004100 */
[----:B------:R-:W-:Y:S01]  /*0c10*/  @P0 FADD.FTZ R95, R32, R95 ;  /* 0x0000005f205f0221 */ /* 0x000fe20000010000 */
[----:B------:R-:W-:Y:S01]  /*0c20*/  @P0 HADD2.F32 R32, -RZ, R29.H1_H1 ;  /* 0x3000001dff200230 */ /* 0x000fe20000004100 */
[----:B------:R-:W-:Y:S01]  /*0c30*/  FMUL.FTZ R96, R13, R112 ;  /* 0x000000700d607220 */ /* 0x000fe20000410000 */
[----:B------:R-:W-:Y:S01]  /*0c40*/  @P0 HADD2.F32 R34, -RZ, R31.H1_H1 ;  /* 0x3000001fff220230 */ /* 0x000fe20000004100 */
[----:B------:R-:W-:-:S02]  /*0c50*/  FMUL.FTZ R93, R14, R93 ;  /* 0x0000005d0e5d7220 */ /* 0x000fc40000410000 */
[----:B------:R-:W-:Y:S02]  /*0c60*/  FMUL.FTZ R94, R11, R114 ;  /* 0x000000720b5e7220 */ /* 0x000fe40000410000 */
[----:B------:R-:W-:Y:S01]  /*0c70*/  FMUL.FTZ R91, R10, R91 ;  /* 0x0000005b0a5b7220 */ /* 0x000fe20000410000 */
[----:B------:R-:W-:Y:S01]  /*0c80*/  LEA R110, P1, R80, c[0x0][0x188], 0x4 ;  /* 0x00006200506e7a11 */ /* 0x000fe200078220ff */
[----:B------:R-:W-:Y:S02]  /*0c90*/  @P0 FADD.FTZ R96, R35, R96 ;  /* 0x0000006023600221 */ /* 0x000fe40000010000 */
[----:B------:R-:W-:Y:S02]  /*0ca0*/  @P0 FADD.FTZ R93, R32, R93 ;  /* 0x0000005d205d0221 */ /* 0x000fe40000010000 */
[----:B------:R-:W-:Y:S02]  /*0cb0*/  @P0 FADD.FTZ R94, R33, R94 ;  /* 0x0000005e215e0221 */ /* 0x000fe40000010000 */
[----:B------:R-:W-:Y:S01]  /*0cc0*/  @P0 FADD.FTZ R91, R34, R91 ;  /* 0x0000005b225b0221 */ /* 0x000fe20000010000 */
[----:B------:R-:W-:-:S02]  /*0cd0*/  LEA.HI.X R111, R80, c[0x0][0x18c], RZ, 0x4, P1 ;  /* 0x00006300506f7a11 */ /* 0x000fc400008f24ff */
[----:B------:R-:W-:Y:S02]  /*0ce0*/  F2FP.PACK_AB R34, R95, R96 ;  /* 0x000000605f22723e */ /* 0x000fe400000000ff */
[----:B------:R-:W-:Y:S02]  /*0cf0*/  F2FP.PACK_AB R33, R93, R98 ;  /* 0x000000625d21723e */ /* 0x000fe400000000ff */
[----:B------:R-:W-:Y:S02]  /*0d00*/  F2FP.PACK_AB R32, R83, R86 ;  /* 0x000000565320723e */ /* 0x000fe400000000ff */
[----:B------:R-:W-:-:S05]  /*0d10*/  F2FP.PACK_AB R35, R91, R94 ;  /* 0x0000005e5b23723e */ /* 0x000fca00000000ff */
[----:B------:R0:W-:Y:S01]  /*0d20*/  STG.E.128 [R110.64], R32 ;  /* 0x000000206e007986 */ /* 0x0001e2000c101d04 */
[----:B------:R-:W-:-:S03]  /*0d30*/  IADD3 R112, R80, 0x20, RZ ;  /* 0x0000002050707810 */ /* 0x000fc60007ffe0ff */
.L_x_2717:
[----:B------:R-:W-:Y:S05]  /*0d40*/  BSYNC B0 ;  /* 0x0000000000007941 */ /* 0x000fea0003800000 */
.L_x_2716:
[----:B------:R-:W-:Y:S01]  /*0d50*/  BSSY B0, `(.L_x_2718) ;  /* 0x000003a000007945 */ /* 0x000fe20003800000 */
[----:B------:R-:W-:Y:S05]  /*0d60*/  @!P3 BRA `(.L_x_2719) ;  /* 0x000003800000b947 */ /* 0x000fea0003800000 */
[----:B------:R-:W-:Y:S01]  /*0d70*/  ISETP.NE.U32.AND P0, PT, RZ, c[0x0][0x180], PT ;  /* 0x00006000ff007a0c */ /* 0x000fe20003f05070 */
[----:B0-----:R-:W-:-:S03]  /*0d80*/  HFMA2.MMA R33, -RZ, RZ, 0, 9.5367431640625e-07 ;  /* 0x00000010ff217435 */ /* 0x001fc600000001ff */
[----:B------:R-:W-:-:S07]  /*0d90*/  ISETP.NE.AND.EX P0, PT, RZ, c[0x0][0x184], PT, P0 ;  /* 0x00006100ff007a0c */ /* 0x000fce0003f05300 */
[----:B------:R-:W-:-:S06]  /*0da0*/  IMAD.WIDE.U32 R32, R112, R33, c[0x0][0x170] ;  /* 0x00005c0070207625 */ /* 0x000fcc00078e0021 */
[C---:B------:R-:W-:Y:S01]  /*0db0*/  @P0 LEA R88, P1, R112.reuse, c[0x0][0x180], 0x4 ;  /* 0x0000600070580a11 */ /* 0x040fe200078220ff */
[----:B------:R-:W2:Y:S03]  /*0dc0*/  LDG.E.128 R32, [R32.64] ;  /* 0x0000000420207981 */ /* 0x000ea6000c1e1d00 */
[----:B------:R-:W-:-:S05]  /*0dd0*/  @P0 LEA.HI.X R89, R112, c[0x0][0x184], RZ, 0x4, P1 ;  /* 0x0000610070590a11 */ /* 0x000fca00008f24ff */
[----:B------:R-:W3:Y:S01]  /*0de0*/  @P0 LDG.E.128 R28, [R88.64] ;  /* 0x00000004581c0981 */ /* 0x000ee2000c1e1d00 */
[--C-:B--2---:R-:W-:Y:S02]  /*0df0*/  HADD2.F32 R90, -RZ, R32.reuse.H0_H0 ;  /* 0x20000020ff5a7230 */ /* 0x104fe40000004100 */
[----:B------:R-:W-:Y:S02]  /*0e00*/  HADD2.F32 R92, -RZ, R32.H1_H1 ;  /* 0x30000020ff5c7230 */ /* 0x000fe40000004100 */
[--C-:B------:R-:W-:Y:S01]  /*0e10*/  HADD2.F32 R100, -RZ, R33.reuse.H0_H0 ;  /* 0x20000021ff647230 */ /* 0x100fe20000004100 */
[-C--:B------:R-:W-:Y:S01]  /*0e20*/  FMUL.FTZ R90, R90, R109.reuse ;  /* 0x0000006d5a5a7220 */ /* 0x080fe20000410000 */
[----:B------:R-:W-:Y:S01]  /*0e30*/  HADD2.F32 R110, -RZ, R33.H1_H1 ;  /* 0x30000021ff6e7230 */ /* 0x000fe20000004100 */
[-C--:B------:R-:W-:Y:S01]  /*0e40*/  FMUL.FTZ R33, R92, R109.reuse ;  /* 0x0000006d5c217220 */ /* 0x080fe20000410000 */
[--C-:B------:R-:W-:Y:S01]  /*0e50*/  HADD2.F32 R114, -RZ, R34.reuse.H0_H0 ;  /* 0x20000022ff727230 */ /* 0x100fe20000004100 */
[----:B------:R-:W-:Y:S01]  /*0e60*/  FMUL.FTZ R85, R9, R90 ;  /* 0x0000005a09557220 */ /* 0x000fe20000410000 */
[----:B------:R-:W-:Y:S01]  /*0e70*/  HADD2.F32 R34, -RZ, R34.H1_H1 ;  /* 0x30000022ff227230 */ /* 0x000fe20000004100 */
[----:B------:R-:W-:Y:S01]  /*0e80*/  FMUL.FTZ R100, R100, R109 ;  /* 0x0000006d64647220 */ /* 0x000fe20000410000 */
[--C-:B---3--:R-:W-:Y:S01]  /*0e90*/  @P0 HADD2.F32 R92, -RZ, R28.reuse.H0_H0 ;  /* 0x2000001cff5c0230 */ /* 0x108fe20000004100 */
[----:B------:R-:W-:Y:S01]  /*0ea0*/  FMUL.FTZ R88, R8, R33 ;  /* 0x0000002108587220 */ /* 0x000fe20000410000 */
[----:B------:R-:W-:Y:S01]  /*0eb0*/  @P0 HADD2.F32 R87, -RZ, R28.H1_H1 ;  /* 0x3000001cff570230 */ /* 0x000fe20000004100 */
[-C--:B------:R-:W-:Y:S01]  /*0ec0*/  FMUL.FTZ R114, R114, R109.reuse ;  /* 0x0000006d72727220 */ /* 0x080fe20000410000 */
[----:B------:R-:W-:Y:S01]  /*0ed0*/  @P0 HADD2.F32 R33, -RZ, R29.H0_H0 ;  /* 0x2000001dff210230 */ /* 0x000fe20000004100 */
[----:B------:R-:W-:Y:S01]  /*0ee0*/  @P0 FADD.FTZ R85, R92, R85 ;  /* 0x000000555c550221 */ /* 0x000fe20000010000 */
[--C-:B------:R-:W-:Y:S01]  /*0ef0*/  HADD2.F32 R116, -RZ, R35.reuse.H0_H0 ;  /* 0x20000023ff747230 */ /* 0x100fe20000004100 */
[----:B------:R-:W-:Y:S01]  /*0f00*/  FMUL.FTZ R89, R34, R109 ;  /* 0x0000006d22597220 */ /* 0x000fe20000410000 */
[----:B------:R-:W-:Y:S01]  /*0f10*/  HADD2.F32 R32, -RZ, R35.H1_H1 ;  /* 0x30000023ff207230 */ /* 0x000fe20000004100 */
[----:B------:R-:W-:Y:S01]  /*0f20*/  FMUL.FTZ R92, R7, R100 ;  /* 0x00000064075c7220 */ /* 0x000fe20000410000 */
[--C-:B------:R-:W-:Y:S01]  /*0f30*/  @P0 HADD2.F32 R35, -RZ, R30.reuse.H0_H0 ;  /* 0x2000001eff230230 */ /* 0x100fe20000004100 */
[----:B------:R-:W-:Y:S01]  /*0f40*/  FMUL.FTZ R90, R5, R114 ;  /* 0x00000072055a7220 */ /* 0x000fe20000410000 */
[----:B------:R-:W-:Y:S01]  /*0f50*/  @P0 HADD2.F32 R34, -RZ, R30.H1_H1 ;  /* 0x3000001eff220230 */ /* 0x000fe20000004100 */
[----:B------:R-:W-:-:S02]  /*0f60*/  FMUL.FTZ R89, R4, R89 ;  /* 0x0000005904597220 */ /* 0x000fc40000410000 */
[----:B------:R-:W-:Y:S02]  /*0f70*/  @P0 FADD.FTZ R88, R87, R88 ;  /* 0x0000005857580221 */ /* 0x000fe40000010000 */
[----:B------:R-:W-:Y:S02]  /*0f80*/  @P0 FADD.FTZ R92, R33, R92 ;  /* 0x0000005c215c0221 */ /* 0x000fe40000010000 */
[-C--:B------:R-:W-:Y:S01]  /*0f90*/  FMUL.FTZ R87, R110, R109.reuse ;  /* 0x0000006d6e577220 */ /* 0x080fe20000410000 */
[----:B------:R-:W-:Y:S01]  /*0fa0*/  LEA R110, P1, R112, c[0x0][0x188], 0x4 ;  /* 0x00006200706e7a11 */ /* 0x000fe200078220ff */
[-C--:B------:R-:W-:Y:S02]  /*0fb0*/  FMUL.FTZ R116, R116, R109.reuse ;  /* 0x0000006d74747220 */ /* 0x080fe40000410000 */
[----:B------:R-:W-:Y:S01]  /*0fc0*/  FMUL.FTZ R33, R32, R109 ;  /* 0x0000006d20217220 */ /* 0x000fe20000410000 */
[----:B------:R-:W-:Y:S01]  /*0fd0*/  @P0 HADD2.F32 R32, -RZ, R29.H1_H1 ;  /* 0x3000001dff200230 */ /* 0x000fe20000004100 */
[----:B------:R-:W-:Y:S01]  /*0fe0*/  @P0 FADD.FTZ R90, R35, R90 ;  /* 0x0000005a235a0221 */ /* 0x000fe20000010000 */
[--C-:B------:R-:W-:Y:S01]  /*0ff0*/  @P0 HADD2.F32 R35, -RZ, R31.reuse.H1_H1 ;  /* 0x3000001fff230230 */ /* 0x100fe20000004100 */
[----:B------:R-:W-:Y:S01]  /*1000*/  @P0 FADD.FTZ R89, R34, R89 ;  /* 0x0000005922590221 */ /* 0x000fe20000010000 */
[----:B------:R-:W-:Y:S01]  /*1010*/  @P0 HADD2.F32 R34, -RZ, R31.H0_H0 ;  /* 0x2000001fff220230 */ /* 0x000fe20000004100 */
[----:B------:R-:W-:Y:S01]  /*1020*/  FMUL.FTZ R87, R6, R87 ;  /* 0x0000005706577220 */ /* 0x000fe20000410000 */
[C---:B------:R-:W-:Y:S01]  /*1030*/  LEA.HI.X R111, R112.reuse, c[0x0][0x18c], RZ, 0x4, P1 ;  /* 0x00006300706f7a11 */ /* 0x040fe200008f24ff */
[----:B------:R-:W-:Y:S01]  /*1040*/  FMUL.FTZ R97, R3, R116 ;  /* 0x0000007403617220 */ /* 0x000fe20000410000 */
[----:B------:R-:W-:Y:S01]  /*1050*/  IADD3 R112, R112, 0x20, RZ ;  /* 0x0000002070707810 */ /* 0x000fe20007ffe0ff */
[----:B------:R-:W-:-:S02]  /*1060*/  FMUL.FTZ R100, R2, R33 ;  /* 0x0000002102647220 */ /* 0x000fc40000410000 */
[----:B------:R-:W-:Y:S01]  /*1070*/  @P0 FADD.FTZ R87, R32, R87 ;  /* 0x0000005720570221 */ /* 0x000fe20000010000 */
[----:B------:R-:W-:Y:S01]  /*1080*/  F2FP.PACK_AB R32, R88, R85 ;  /* 0x000000555820723e */ /* 0x000fe200000000ff */
[----:B------:R-:W-:Y:S01]  /*1090*/  @P0 FADD.FTZ R97, R34, R97 ;  /* 0x0000006122610221 */ /* 0x000fe20000010000 */
[----:B------:R-:W-:Y:S01]  /*10a0*/  F2FP.PACK_AB R34, R89, R90 ;  /* 0x0000005a5922723e */ /* 0x000fe200000000ff */
[----:B------:R-:W-:Y:S01]  /*10b0*/  @P0 FADD.FTZ R100, R35, R100 ;  /* 0x0000006423640221 */ /* 0x000fe20000010000 */
[----:B------:R-:W-:-:S04]  /*10c0*/  F2FP.PACK_AB R33, R87, R92 ;  /* 0x0000005c5721723e */ /* 0x000fc800000000ff */
[----:B------:R-:W-:-:S05]  /*10d0*/  F2FP.PACK_AB R35, R100, R97 ;  /* 0x000000616423723e */ /* 0x000fca00000000ff */
[----:B------:R0:W-:Y:S02]  /*10e0*/  STG.E.128 [R110.64], R32 ;  /* 0x000000206e007986 */ /* 0x0001e4000c101d04 */
.L_x_2719:
[----:B------:R-:W-:Y:S05]  /*10f0*/  BSYNC B0 ;  /* 0x0000000000007941 */ /* 0x000fea0003800000 */
.L_x_2718:
        /* <DEDUP_REMOVED lines=13> */
[----:B------:R-:W-:Y:S01]  /*11d0*/  FMUL.FTZ R99, R104, R109 ;  /* 0x0000006d68637220 */ /* 0x000fe20000410000 */
[--C-:B------:R-:W-:Y:S02]  /*11e0*/  HADD2.F32 R108, -RZ, R33.reuse.H0_H0 ;  /* 0x20000021ff6c7230 */ /* 0x100fe40000004100 */
[----:B------:R-:W-:Y:S01]  /*11f0*/  HADD2.F32 R110, -RZ, R33.H1_H1 ;  /* 0x30000021ff6e7230 */ /* 0x000fe20000004100 */
[----:B------:R-:W-:Y:S01]  /*1200*/  FMUL.FTZ R99, R0, R99 ;  /* 0x0000006300637220 */ /* 0x000fe20000410000 */
[----:B------:R-:W-:Y:S01]  /*1210*/  HADD2.F32 R34, -RZ, R34.H1_H1 ;  /* 0x30000022ff227230 */ /* 0x000fe20000004100 */
[-C--:B------:R-:W-:Y:S01]  /*1220*/  FMUL.FTZ R33, R106, R109.reuse ;  /* 0x0000006d6a217220 */ /* 0x080fe20000410000 */
[--C-:B------:R-:W-:Y:S01]  /*1230*/  HADD2.F32 R116, -RZ, R35.reuse.H0_H0 ;  /* 0x20000023ff747230 */ /* 0x100fe20000004100 */
[-C--:B------:R-:W-:Y:S01]  /*1240*/  FMUL.FTZ R114, R114, R109.reuse ;  /* 0x0000006d72727220 */ /* 0x080fe20000410000 */
[----:B---3--:R-:W-:Y:S01]  /*1250*/  @P0 HADD2.F32 R102, -RZ, R28.H0_H0 ;  /* 0x2000001cff660230 */ /* 0x008fe20000004100 */
[-C--:B------:R-:W-:Y:S01]  /*1260*/  FMUL.FTZ R108, R108, R109.reuse ;  /* 0x0000006d6c6c7220 */ /* 0x080fe20000410000 */
[----:B------:R-:W-:Y:S01]  /*1270*/  HADD2.F32 R32, -RZ, R35.H1_H1 ;  /* 0x30000023ff207230 */ /* 0x000fe20000004100 */
[----:B------:R-:W-:Y:S01]  /*1280*/  FMUL.FTZ R105, R34, R109 ;  /* 0x0000006d22697220 */ /* 0x000fe20000410000 */
[----:B------:R-:W-:Y:S01]  /*1290*/  @P0 HADD2.F32 R104, -RZ, R30.H0_H0 ;  /* 0x2000001eff680230 */ /* 0x000fe20000004100 */
[----:B------:R-:W-:Y:S01]  /*12a0*/  @P0 FADD.FTZ R99, R102, R99 ;  /* 0x0000006366630221 */ /* 0x000fe20000010000 */
[----:B------:R-:W-:Y:S01]  /*12b0*/  @P0 HADD2.F32 R34, -RZ, R29.H0_H0 ;  /* 0x2000001dff220230 */ /* 0x000fe20000004100 */
[----:B------:R-:W-:Y:S01]  /*12c0*/  FMUL.FTZ R102, R20, R33 ;  /* 0x0000002114667220 */ /* 0x000fe20000410000 */
[----:B------:R-:W-:Y:S01]  /*12d0*/  @P0 HADD2.F32 R33, -RZ, R28.H1_H1 ;  /* 0x3000001cff210230 */ /* 0x000fe20000004100 */
[----:B------:R-:W-:-:S02]  /*12e0*/  FMUL.FTZ R103, R21, R114 ;  /* 0x0000007215677220 */ /* 0x000fc40000410000 */
[-C--:B------:R-:W-:Y:S01]  /*12f0*/  FMUL.FTZ R35, R110, R109.reuse ;  /* 0x0000006d6e237220 */ /* 0x080fe20000410000 */
[----:B------:R-:W-:Y:S01]  /*1300*/  LEA R110, P1, R112, c[0x0][0x188], 0x4 ;  /* 0x00006200706e7a11 */ /* 0x000fe200078220ff */
[----:B------:R-:W-:Y:S02]  /*1310*/  FMUL.FTZ R101, R19, R108 ;  /* 0x0000006c13657220 */ /* 0x000fe40000410000 */
[-C--:B------:R-:W-:Y:S01]  /*1320*/  FMUL.FTZ R116, R116, R109.reuse ;  /* 0x0000006d74747220 */ /* 0x080fe20000410000 */
[----:B------:R-:W-:Y:S01]  /*1330*/  LEA.HI.X R111, R112, c[0x0][0x18c], RZ, 0x4, P1 ;  /* 0x00006300706f7a11 */ /* 0x000fe200008f24ff */
[----:B------:R-:W-:Y:S01]  /*1340*/  FMUL.FTZ R32, R32, R109 ;  /* 0x0000006d20207220 */ /* 0x000fe20000410000 */
[----:B------:R-:W-:Y:S01]  /*1350*/  @P0 HADD2.F32 R109, -RZ, R30.H1_H1 ;  /* 0x3000001eff6d0230 */ /* 0x000fe20000004100 */
[----:B------:R-:W-:Y:S02]  /*1360*/  @P0 FADD.FTZ R103, R104, R103 ;  /* 0x0000006768670221 */ /* 0x000fe40000010000 */
[----:B------:R-:W-:Y:S01]  /*1370*/  @P0 FADD.FTZ R102, R33, R102 ;  /* 0x0000006621660221 */ /* 0x000fe20000010000 */
[----:B------:R-:W-:Y:S01]  /*1380*/  @P0 HADD2.F32 R33, -RZ, R29.H1_H1 ;  /* 0x3000001dff210230 */ /* 0x000fe20000004100 */
[----:B------:R-:W-:Y:S01]  /*1390*/  @P0 FADD.FTZ R101, R34, R101 ;  /* 0x0000006522650221 */ /* 0x000fe20000010000 */
[--C-:B------:R-:W-:Y:S01]  /*13a0*/  @P0 HADD2.F32 R34, -RZ, R31.reuse.H0_H0 ;  /* 0x2000001fff220230 */ /* 0x100fe20000004100 */
[----:B------:R-:W-:Y:S01]  /*13b0*/  FMUL.FTZ R104, R22, R35 ;  /* 0x0000002316687220 */ /* 0x000fe20000410000 */
[----:B------:R-:W-:Y:S01]  /*13c0*/  @P0 HADD2.F32 R35, -RZ, R31.H1_H1 ;  /* 0x3000001fff230230 */ /* 0x000fe20000004100 */
[----:B------:R-:W-:-:S02]  /*13d0*/  FMUL.FTZ R106, R26, R105 ;  /* 0x000000691a6a7220 */ /* 0x000fc40000410000 */
[----:B------:R-:W-:Y:S02]  /*13e0*/  FMUL.FTZ R105, R23, R116 ;  /* 0x0000007417697220 */ /* 0x000fe40000410000 */
[----:B------:R-:W-:Y:S01]  /*13f0*/  FMUL.FTZ R108, R27, R32 ;  /* 0x000000201b6c7220 */ /* 0x000fe20000410000 */
[----:B------:R-:W-:Y:S01]  /*1400*/  F2FP.PACK_AB R32, R102, R99 ;  /* 0x000000636620723e */ /* 0x000fe200000000ff */
[----:B------:R-:W-:Y:S02]  /*1410*/  @P0 FADD.FTZ R106, R109, R106 ;  /* 0x0000006a6d6a0221 */ /* 0x000fe40000010000 */
[----:B------:R-:W-:Y:S02]  /*1420*/  @P0 FADD.FTZ R104, R33, R104 ;  /* 0x0000006821680221 */ /* 0x000fe40000010000 */
[----:B------:R-:W-:Y:S01]  /*1430*/  @P0 FADD.FTZ R105, R34, R105 ;  /* 0x0000006922690221 */ /* 0x000fe20000010000 */
[----:B------:R-:W-:Y:S01]  /*1440*/  F2FP.PACK_AB R34, R106, R103 ;  /* 0x000000676a22723e */ /* 0x000fe200000000ff */
[----:B------:R-:W-:Y:S01]  /*1450*/  @P0 FADD.FTZ R108, R35, R108 ;  /* 0x0000006c236c0221 */ /* 0x000fe20000010000 */
[----:B------:R-:W-:-:S04]  /*1460*/  F2FP.PACK_AB R33, R104, R101 ;  /* 0x000000656821723e */ /* 0x000fc800000000ff */
[----:B------:R-:W-:-:S05]  /*1470*/  F2FP.PACK_AB R35, R108, R105 ;  /* 0x000000696c23723e */ /* 0x000fca00000000ff */
[----:B------:R0:W-:Y:S02]  /*1480*/  STG.E.128 [R110.64], R32 ;  /* 0x000000206e007986 */ /* 0x0001e4000c101d04 */
.L_x_2721:
[----:B------:R-:W-:Y:S05]  /*1490*/  BSYNC B0 ;  /* 0x0000000000007941 */ /* 0x000fea0003800000 */
.L_x_2720:
        /* <DEDUP_REMOVED lines=30> */
.L_x_2732:
        /* <DEDUP_REMOVED lines=69> */
.L_x_2733:
        /* <DEDUP_REMOVED lines=30> */
[----:B------:R-:W-:Y:S01]  /*1cb0*/  F2FP.PACK_AB R32, R33, R32 ;  /* 0x000000202120723e */ /* 0x000fe200000000ff */
        /* <DEDUP_REMOVED lines=10> */
[----:B------:R-:W-:Y:S01]  /*1d60*/  F2FP.PACK_AB R33, R110, R33 ;  /* 0x000000216e21723e */ /* 0x000fe200000000ff */
[----:B------:R-:W-:Y:S02]  /*1d70*/  FFMA.FTZ R118, R46, R118, R57 ;  /* 0x000000762e767223 */ /* 0x000fe40000010039 */
[----:B------:R-:W-:Y:S01]  /*1d80*/  FFMA.FTZ R107, R54, R120, R59 ;  /* 0x00000078366b7223 */ /* 0x000fe2000001003b */
[----:B------:R-:W-:Y:S01]  /*1d90*/  F2FP.PACK_AB R34, R35, R34 ;  /* 0x000000222322723e */ /* 0x000fe200000000ff */
[C---:B------:R-:W-:Y:S01]  /*1da0*/  IMAD.WIDE.U32 R110, R80.reuse, R111, c[0x0][0x208] ;  /* 0x00008200506e7625 */ /* 0x040fe200078e006f */
[----:B------:R-:W-:Y:S02]  /*1db0*/  IADD3 R80, R80, 0x20, RZ ;  /* 0x0000002050507810 */ /* 0x000fe40007ffe0ff */
[----:B------:R-:W-:-:S05]  /*1dc0*/  F2FP.PACK_AB R35, R107, R118 ;  /* 0x000000766b23723e */ /* 0x000fca00000000ff */
[----:B------:R0:W-:Y:S02]  /*1dd0*/  STG.E.128 [R110.64], R32 ;  /* 0x000000206e007986 */ /* 0x0001e4000c101d04 */
.L_x_2725:
[----:B------:R-:W-:Y:S05]  /*1de0*/  BSYNC B0 ;  /* 0x0000000000007941 */ /* 0x000fea0003800000 */
.L_x_2724:
        /* <DEDUP_REMOVED lines=15> */
[----:B------:R-:W-:Y:S01]  /*1ee0*/  F2FP.PACK_AB R32, R33, R32 ;  /* 0x000000202120723e */ /* 0x000fe200000000ff */
        /* <DEDUP_REMOVED lines=18> */
.L_x_2727:
[----:B------:R-:W-:Y:S05]  /*2010*/  BSYNC B0 ;  /* 0x0000000000007941 */ /* 0x000fea0003800000 */
.L_x_2726:
        /* <DEDUP_REMOVED lines=26> */
[----:B------:R-:W-:Y:S01]  /*21c0*/  F2FP.PACK_AB R35, R112, R35 ;  /* 0x000000237023723e */ /* 0x000fe200000000ff */
[----:B------:R-:W-:Y:S01]  /*21d0*/  FFMA.FTZ R107, R68, R34, R77 ;  /* 0x00000022446b7223 */ /* 0x000fe2000001004d */
[----:B------:R-:W-:Y:S01]  /*21e0*/  F2FP.PACK_AB R34, R109, R116 ;  /* 0x000000746d22723e */ /* 0x000fe200000000ff */
[----:B------:R-:W-:Y:S01]  /*21f0*/  IMAD.WIDE.U32 R110, R80, R111, c[0x0][0x208] ;  /* 0x00008200506e7625 */ /* 0x000fe200078e006f */
[----:B------:R-:W-:-:S02]  /*2200*/  F2FP.PACK_AB R33, R114, R33 ;  /* 0x000000217221723e */ /* 0x000fc400000000ff */
[----:B------:R-:W-:-:S05]  /*2210*/  F2FP.PACK_AB R32, R107, R32 ;  /* 0x000000206b20723e */ /* 0x000fca00000000ff */
[----:B------:R0:W-:Y:S02]  /*2220*/  STG.E.128 [R110.64], R32 ;  /* 0x000000206e007986 */ /* 0x0001e4000c101d04 */
.L_x_2729:
[----:B------:R-:W-:Y:S05]  /*2230*/  BSYNC B0 ;  /* 0x0000000000007941 */ /* 0x000fea0003800000 */
.L_x_2728:
[----:B0-2---:R-:W-:-:S05]  /*2240*/  MOV R33, 0x4 ;  /* 0x0000000400217802 */ /* 0x005fca0000000f00 */
[----:B------:R-:W-:-:S05]  /*2250*/  IMAD R82, R33, c[0x0][0x160], R82 ;  /* 0x0000580021527a24 */ /* 0x000fca00078e0252 */
[----:B------:R-:W-:-:S13]  /*2260*/  ISETP.GE.AND P0, PT, R82, c[0x0][0x164], PT ;  /* 0x0000590052007a0c */ /* 0x000fda0003f06270 */
[----:B------:R-:W-:Y:S01]  /*2270*/  @P0 CALL.REL.NOINC `(.L_x_2730) ;  /* 0x0000001000000944 */ /* 0x000fe20003c00000 */
[----:B------:R-:W-:Y:S05]  /*2280*/  BRA `(.L_x_2731) ;  /* 0xffffe63000007947 */ /* 0x000fea000383ffff */
.L_x_2730:
[----:B------:R-:W-:Y:S05]  /*2290*/  EXIT ;  /* 0x000000000000794d */ /* 0x000fea0003800000 */
.L_x_2722:
[----:B------:R-:W-:Y:S01]  /*22a0*/  HFMA2.MMA R109, -RZ, RZ, 0, 5.9604644775390625e-08 ;  /* 0x00000001ff6d7435 */ /* 0x000fe200000001ff */
[----:B------:R-:W-:Y:S02]  /*22b0*/  MOV R35, 0x1f ;  /* 0x0000001f00237802 */ /* 0x000fe40000000f00 */
[----:B------:R-:W-:Y:S02]  /*22c0*/  MOV R112, 0xffffffff ;  /* 0xffffffff00707802 */ /* 0x000fe40000000f00 */
[----:B------:R-:W-:Y:S02]  /*22d0*/  MOV R32, 0x22f0 ;  /* 0x000022f000207802 */ /* 0x000fe40000000f00 */
[----:B------:R-:W-:Y:S05]  /*22e0*/  CALL.REL.NOINC `($__internal_20_$__cuda_sm70_shflsync_bfly_p) ;  /* 0x000006c000007944 */ /* 0x000fea0003c00000 */
[----:B-1----:R-:W-:Y:S01]  /*22f0*/  MOV R33, R109 ;  /* 0x0000006d00217202 */ /* 0x002fe20000000f00 */
[----:B0-----:R-:W-:Y:S05]  /*2300*/  BRA `(.L_x_2732) ;  /* 0xfffff37000007947 */ /* 0x001fea000383ffff */
.L_x_2723:
[----:B------:R-:W-:Y:S01]  /*2310*/  HFMA2.MMA R109, -RZ, RZ, 0, 1.1920928955078125e-07 ;  /* 0x00000002ff6d7435 */ /* 0x000fe200000001ff */
[----:B0-----:R-:W-:Y:S02]  /*2320*/  MOV R34, R111 ;  /* 0x0000006f00227202 */ /* 0x001fe40000000f00 */
[----:B------:R-:W-:Y:S02]  /*2330*/  MOV R35, 0x1f ;  /* 0x0000001f00237802 */ /* 0x000fe40000000f00 */
[----:B------:R-:W-:-:S02]  /*2340*/  MOV R112, 0xffffffff ;  /* 0xffffffff00707802 */ /* 0x000fc40000000f00 */
[----:B------:R-:W-:Y:S02]  /*2350*/  MOV R32, 0x2370 ;  /* 0x0000237000207802 */ /* 0x000fe40000000f00 */
[----:B------:R-:W-:Y:S05]  /*2360*/  CALL.REL.NOINC `($__internal_20_$__cuda_sm70_shflsync_bfly_p) ;  /* 0x0000064000007944 */ /* 0x000fea0003c00000 */
[----:B01----:R-:W-:Y:S01]  /*2370*/  FADD.FTZ R34, R111, R109 ;  /* 0x0000006d6f227221 */ /* 0x003fe20000010000 */
[----:B------:R-:W-:Y:S01]  /*2380*/  HFMA2.MMA R109, -RZ, RZ, 0, 2.384185791015625e-07 ;  /* 0x00000004ff6d7435 */ /* 0x000fe200000001ff */
[----:B------:R-:W-:Y:S02]  /*2390*/  MOV R35, 0x1f ;  /* 0x0000001f00237802 */ /* 0x000fe40000000f00 */
[----:B------:R-:W-:Y:S02]  /*23a0*/  MOV R112, 0xffffffff ;  /* 0xffffffff00707802 */ /* 0x000fe40000000f00 */
[----:B------:R-:W-:Y:S02]  /*23b0*/  MOV R32, 0x23d0 ;  /* 0x000023d000207802 */ /* 0x000fe40000000f00 */
[----:B------:R-:W-:Y:S05]  /*23c0*/  CALL.REL.NOINC `($__internal_20_$__cuda_sm70_shflsync_bfly_p) ;  /* 0x000005e000007944 */ /* 0x000fea0003c00000 */
[----:B01----:R-:W-:Y:S01]  /*23d0*/  FADD.FTZ R34, R34, R109 ;  /* 0x0000006d22227221 */ /* 0x003fe20000010000 */
[----:B------:R-:W-:Y:S01]  /*23e0*/  HFMA2.MMA R109, -RZ, RZ, 0, 4.76837158203125e-07 ;  /* 0x00000008ff6d7435 */ /* 0x000fe200000001ff */
[----:B------:R-:W-:Y:S02]  /*23f0*/  MOV R35, 0x1f ;  /* 0x0000001f00237802 */ /* 0x000fe40000000f00 */
[----:B------:R-:W-:-:S02]  /*2400*/  MOV R112, 0xffffffff ;  /* 0xffffffff00707802 */ /* 0x000fc40000000f00 */
[----:B------:R-:W-:Y:S02]  /*2410*/  MOV R32, 0x2430 ;  /* 0x0000243000207802 */ /* 0x000fe40000000f00 */
[----:B------:R-:W-:Y:S05]  /*2420*/  CALL.REL.NOINC `($__internal_20_$__cuda_sm70_shflsync_bfly_p) ;  /* 0x0000058000007944 */ /* 0x000fea0003c00000 */
[----:B01----:R-:W-:Y:S01]  /*2430*/  FADD.FTZ R34, R34, R109 ;  /* 0x0000006d22227221 */ /* 0x003fe20000010000 */
[----:B------:R-:W-:Y:S01]  /*2440*/  HFMA2.MMA R109, -RZ, RZ, 0, 9.5367431640625e-07 ;  /* 0x00000010ff6d7435 */ /* 0x000fe200000001ff */
[----:B------:R-:W-:Y:S02]  /*2450*/  MOV R35, 0x1f ;  /* 0x0000001f00237802 */ /* 0x000fe40000000f00 */
[----:B------:R-:W-:Y:S02]  /*2460*/  MOV R112, 0xffffffff ;  /* 0xffffffff00707802 */ /* 0x000fe40000000f00 */
[----:B------:R-:W-:Y:S02]  /*2470*/  MOV R32, 0x2490 ;  /* 0x0000249000207802 */ /* 0x000fe40000000f00 */
[----:B------:R-:W-:Y:S05]  /*2480*/  CALL.REL.NOINC `($__internal_20_$__cuda_sm70_shflsync_bfly_p) ;  /* 0x0000052000007944 */ /* 0x000fea0003c00000 */
        /* <DEDUP_REMOVED lines=55> */
[----:B------:R-:W-:Y:S05]  /*2800*/  CALL.REL.NOINC `($__internal_20_$__cuda_sm70_shflsync_bfly_p) ;  /* 0x000001a000007944 */ /* 0x000fea0003c00000 */
[----:B01----:R-:W-:Y:S01]  /*2810*/  FADD.FTZ R34, R34, R109 ;  /* 0x0000006d22227221 */ /* 0x003fe20000010000 */
[----:B------:R-:W-:Y:S01]  /*2820*/  HFMA2.MMA R109, -RZ, RZ, 0, 1.1920928955078125e-07 ;  /* 0x00000002ff6d7435 */ /* 0x000fe200000001ff */
[----:B------:R-:W-:Y:S02]  /*2830*/  MOV R35, 0x1f ;  /* 0x0000001f00237802 */ /* 0x000fe40000000f00 */
[----:B------:R-:W-:Y:S02]  /*2840*/  MOV R112, 0xffffffff ;  /* 0xffffffff00707802 */ /* 0x000fe40000000f00 */
[----:B------:R-:W-:Y:S02]  /*2850*/  MOV R32, 0x2870 ;  /* 0x0000287000207802 */ /* 0x000fe40000000f00 */
[----:B------:R-:W-:Y:S05]  /*2860*/  CALL.REL.NOINC `($__internal_20_$__cuda_sm70_shflsync_bfly_p) ;  /* 0x0000014000007944 */ /* 0x000fea0003c00000 */
[----:B01----:R-:W-:Y:S01]  /*2870*/  FADD.FTZ R34, R34, R109 ;  /* 0x0000006d22227221 */ /* 0x003fe20000010000 */
[----:B------:R-:W-:Y:S01]  /*2880*/  HFMA2.MMA R109, -RZ, RZ, 0, 2.384185791015625e-07 ;  /* 0x00000004ff6d7435 */ /* 0x000fe200000001ff */
[----:B------:R-:W-:-:S02]  /*2890*/  MOV R35, 0x1f ;  /* 0x0000001f00237802 */ /* 0x000fc40000000f00 */
[----:B------:R-:W-:Y:S02]  /*28a0*/  MOV R112, 0xffffffff ;  /* 0xffffffff00707802 */ /* 0x000fe40000000f00 */
[----:B------:R-:W-:Y:S02]  /*28b0*/  MOV R32, 0x28d0 ;  /* 0x000028d000207802 */ /* 0x000fe40000000f00 */
[----:B------:R-:W-:Y:S05]  /*28c0*/  CALL.REL.NOINC `($__internal_20_$__cuda_sm70_shflsync_bfly_p) ;  /* 0x000000e000007944 */ /* 0x000fea0003c00000 */
[----:B01----:R-:W-:Y:S01]  /*28d0*/  FADD.FTZ R34, R34, R109 ;  /* 0x0000006d22227221 */ /* 0x003fe20000010000 */
[----:B------:R-:W-:Y:S01]  /*28e0*/  HFMA2.MMA R109, -RZ, RZ, 0, 4.76837158203125e-07 ;  /* 0x00000008ff6d7435 */ /* 0x000fe200000001ff */
[----:B------:R-:W-:Y:S02]  /*28f0*/  MOV R35, 0x1f ;  /* 0x0000001f00237802 */ /* 0x000fe40000000f00 */
[----:B------:R-:W-:Y:S02]  /*2900*/  MOV R112, 0xffffffff ;  /* 0xffffffff00707802 */ /* 0x000fe40000000f00 */
[----:B------:R-:W-:Y:S02]  /*2910*/  MOV R32, 0x2930 ;  /* 0x0000293000207802 */ /* 0x000fe40000000f00 */
[----:B------:R-:W-:Y:S05]  /*2920*/  CALL.REL.NOINC `($__internal_20_$__cuda_sm70_shflsync_bfly_p) ;  /* 0x0000008000007944 */ /* 0x000fea0003c00000 */
[----:B-1----:R-:W-:Y:S01]  /*2930*/  FADD.FTZ R110, R34, R109 ;  /* 0x0000006d226e7221 */ /* 0x002fe20000010000 */
[----:B------:R-:W-:Y:S01]  /*2940*/  HFMA2.MMA R109, -RZ, RZ, 0, 9.5367431640625e-07 ;  /* 0x00000010ff6d7435 */ /* 0x000fe200000001ff */
[----:B0-----:R-:W-:-:S02]  /*2950*/  MOV R35, 0x1f ;  /* 0x0000001f00237802 */ /* 0x001fc40000000f00 */
[----:B------:R-:W-:Y:S02]  /*2960*/  MOV R112, 0xffffffff ;  /* 0xffffffff00707802 */ /* 0x000fe40000000f00 */
[----:B------:R-:W-:Y:S02]  /*2970*/  MOV R34, R110 ;  /* 0x0000006e00227202 */ /* 0x000fe40000000f00 */
[----:B------:R-:W-:Y:S02]  /*2980*/  MOV R32, 0x29a0 ;  /* 0x000029a000207802 */ /* 0x000fe40000000f00 */
[----:B------:R-:W-:Y:S05]  /*2990*/  CALL.REL.NOINC `($__internal_20_$__cuda_sm70_shflsync_bfly_p) ;  /* 0x0000001000007944 */ /* 0x000fea0003c00000 */
[----:B01----:R-:W-:Y:S05]  /*29a0*/  BRA `(.L_x_2733) ;  /* 0xfffff12000007947 */ /* 0x003fea000383ffff */
        .weak           $__internal_20_$__cuda_sm70_shflsync_bfly_p
        .type           $__internal_20_$__cuda_sm70_shflsync_bfly_p,@function
        .size           $__internal_20_$__cuda_sm70_shflsync_bfly_p,(.L_x_22188 - $__internal_20_$__cuda_sm70_shflsync_bfly_p)
$__internal_20_$__cuda_sm70_shflsync_bfly_p:
[----:B------:R-:W-:Y:S01]  /*29b0*/  HFMA2.MMA R33, -RZ, RZ, 0, 0 ;  /* 0x00000000ff217435 */ /* 0x000fe200000001ff */
[----:B------:R-:W-:Y:S04]  /*29c0*/  WARPSYNC R112 ;  /* 0x0000007000007348 */ /* 0x000fe80003800000 */
[----:B------:R0:W1:Y:S01]  /*29d0*/  SHFL.BFLY PT, R109, R34, R109, R35 ;  /* 0x0c00006d226d7389 */ /* 0x00006200000e0023 */
[----:B------:R-:W-:Y:S05]  /*29e0*/  RET.REL.NODEC R32 `(_ZN10layer_norm13ln_fwd_kernelINS_13Kernel_traitsI6__halfS2_S2_S2_fjLj768ELj1ELj4ELj1ELj16ENS_18Kernel_traits_baseILj768ES2_S2_S2_S2_fjLj128EEEEELb0ELb1ELb0ELb0EEEvNS_9FwdParamsE) ;  /* 0xffffd61020007950 */ /* 0x000fea0003c3ffff */
.L_x_2734:
        /* <DEDUP_REMOVED lines=9> */
.L_x_22188:


//--------------------- .text._ZN10layer_norm13ln_fwd_kernelINS_13Kernel_traitsI6__halfS2_S2_S2_fjLj768ELj1ELj4ELj1ELj16ENS_18Kernel_traits_baseILj768ES2_S2_S2_S2_fjLj128EEEEELb0ELb1ELb0ELb1EEEvNS_9FwdParamsE --------------------------
	.section	.text._ZN10layer_norm13ln_fwd_kernelINS_13Kernel_traitsI6__halfS2_S2_S2_fjLj768ELj1ELj4ELj1ELj16ENS_18Kernel_traits_baseILj768ES2_S2_S2_S2_fjLj128EEEEELb0ELb1ELb0ELb1EEEvNS_9FwdParamsE,"ax",@progbits
	.sectioninfo	@"SHI_REGISTERS=126"
	.align	128
        .global         _ZN10layer_norm13ln_fwd_kernelINS_13Kernel_traitsI6__halfS2_S2_S2_fjLj768ELj1ELj4ELj1ELj16ENS_18Kernel_traits_baseILj768ES2_S2_S2_S2_fjLj128EEEEELb0ELb1ELb0ELb1EEEvNS_9FwdParamsE
        .type           _ZN10layer_norm13ln_fwd_kernelINS_13Kernel_traitsI6__halfS2_S2_S2_fjLj768ELj1ELj4ELj1ELj16ENS_18Kernel_traits_baseILj768ES2_S2_S2_S2_fjLj128EEEEELb0ELb1ELb0ELb1EEEvNS_9FwdParamsE,@function
        .size           _ZN10layer_norm13ln_fwd_kernelINS_13Kernel_traitsI6__halfS2_S2_S2_fjLj768ELj1ELj4ELj1ELj16ENS_18Kernel_traits_baseILj768ES2_S2_S2_S2_fjLj128EEEEELb0ELb1ELb0ELb1EEEvNS_9FwdParamsE,(.L_x_22189 - _ZN10layer_norm13ln_fwd_kernelINS_13Kernel_traitsI6__halfS2_S2_S2_fjLj768ELj1ELj4ELj1ELj16ENS_18Kernel_traits_baseILj768ES2_S2_S2_S2_fjLj128EEEEELb0ELb1ELb0ELb1EEEvNS_9FwdParamsE)
        .other          _ZN10layer_norm13ln_fwd_kernelINS_13Kernel_traitsI6__halfS2_S2_S2_fjLj768ELj1ELj4ELj1ELj16ENS_18Kernel_traits_baseILj768ES2_S2_S2_S2_fjLj128EEEEELb0ELb1ELb0ELb1EEEvNS_9FwdParamsE,@"STO_CUDA_ENTRY STV_DEFAULT"
_ZN10layer_norm13ln_fwd_kernelINS_13Kernel_traitsI6__halfS2_S2_S2_fjLj768ELj1ELj4ELj1ELj16ENS_18Kernel_traits_baseILj768ES2_S2_S2_S2_fjLj128EEEEELb0ELb1ELb0ELb1EEEvNS_9FwdParamsE:
.text._ZN10layer_norm13ln_fwd_kernelINS_13Kernel_traitsI6__halfS2_S2_S2_fjLj768ELj1ELj4ELj1ELj16ENS_18Kernel_traits_baseILj768ES2_S2_S2_S2_fjLj128EEEEELb0ELb1ELb0ELb1EEEvNS_9FwdParamsE:
        /* <DEDUP_REMOVED lines=48> */
[--C-:B-1----:R-:W-:Y:S02]  /*0300*/  HADD2.F32 R3, -RZ, R23.reuse.H0_H0 ;  /* 0x20000017ff037230 */ /* 0x102fe40000004100 */
        /* <DEDUP_REMOVED lines=8> */
[----:B------:R-:W-:Y:S01]  /*0390*/  HADD2.F32 R53, -RZ, R39.H1_H1 ;  /* 0x30000027ff357230 */ /* 0x000fe20000004100 */
[----:B------:R-:W-:Y:S01]  /*03a0*/  ULDC.U8 UR6, c[0x0][0x1f0] ;  /* 0x00007c0000067ab9 */ /* 0x000fe20000000000 */
[----:B--2---:R-:W-:-:S02]  /*03b0*/  HADD2.F32 R54, -RZ, R40.H0_H0 ;  /* 0x20000028ff367230 */ /* 0x004fc40000004100 */
[----:B------:R-:W-:Y:S02]  /*03c0*/  HADD2.F32 R56, -RZ, R40.H1_H1 ;  /* 0x30000028ff387230 */ /* 0x000fe40000004100 */
[--C-:B------:R-:W-:Y:S02]  /*03d0*/  HADD2.F32 R55, -RZ, R41.reuse.H0_H0 ;  /* 0x20000029ff377230 */ /* 0x100fe40000004100 */
[----:B------:R-:W-:Y:S02]  /*03e0*/  HADD2.F32 R57, -RZ, R41.H1_H1 ;  /* 0x30000029ff397230 */ /* 0x000fe40000004100 */
[----:B----4-:R-:W-:Y:S02]  /*03f0*/  HADD2.F32 R78, -RZ, R33.H0_H0 ;  /* 0x20000021ff4e7230 */ /* 0x010fe40000004100 */
[--C-:B------:R-:W-:Y:S02]  /*0400*/  HADD2.F32 R80, -RZ, R34.reuse.H0_H0 ;  /* 0x20000022ff507230 */ /* 0x100fe40000004100 */
[----:B------:R-:W-:-:S02]  /*0410*/  HADD2.F32 R81, -RZ, R34.H1_H1 ;  /* 0x30000022ff517230 */ /* 0x000fc40000004100 */
[--C-:B---3--:R-:W-:Y:S02]  /*0420*/  HADD2.F32 R84, -RZ, R30.reuse.H0_H0 ;  /* 0x2000001eff547230 */ /* 0x108fe40000004100 */
[----:B------:R-:W-:Y:S02]  /*0430*/  HADD2.F32 R89, -RZ, R30.H1_H1 ;  /* 0x3000001eff597230 */ /* 0x000fe40000004100 */
[----:B------:R-:W-:Y:S02]  /*0440*/  HADD2.F32 R93, -RZ, R26.H0_H0 ;  /* 0x2000001aff5d7230 */ /* 0x000fe40000004100 */
        /* <DEDUP_REMOVED lines=29> */
[----:B------:R-:W-:Y:S02]  /*0620*/  HADD2.F32 R26, -RZ, R26.H1_H1 ;  /* 0x3000001aff1a7230 */ /* 0x000fe40000004100 */
[----:B------:R-:W-:Y:S02]  /*0630*/  HADD2.F32 R95, -RZ, R32.H1_H1 ;  /* 0x30000020ff5f7230 */ /* 0x000fe40000004100 */
.L_x_2738:
        /* <DEDUP_REMOVED lines=10> */
[C---:B------:R-:W-:Y:S02]  /*06e0*/  IMAD.WIDE.U32 R40, R111.reuse, R108, c[0x0][0x170] ;  /* 0x00005c006f287625 */ /* 0x040fe400078e006c */
[----:B------:R-:W-:Y:S02]  /*06f0*/  @P1 LEA R24, P2, R111, c[0x0][0x180], 0x4 ;  /* 0x000060006f181a11 */ /* 0x000fe400078420ff */
[----:B------:R-:W-:Y:S02]  /*0700*/  @P0 IMAD.WIDE R28, R77, R28, c[0x0][0x1c0] ;  /* 0x000070004d1c0625 */ /* 0x000fe400078e021c */
[----:B------:R-:W2:Y:S01]  /*0710*/  LDG.E.128 R40, [R40.64] ;  /* 0x0000000428287981 */ /* 0x000ea2000c1e1d00 */
[----:B------:R-:W-:-:S03]  /*0720*/  @P1 LEA.HI.X R25, R111, c[0x0][0x184], RZ, 0x4, P2 ;  /* 0x000061006f191a11 */ /* 0x000fc600010f24ff */
[----:B------:R-:W3:Y:S04]  /*0730*/  @P0 LDG.E.U16 R28, [R28.64] ;  /* 0x000000041c1c0981 */ /* 0x000ee8000c1e1500 */
[----:B------:R-:W4:Y:S01]  /*0740*/  @P1 LDG.E.128 R36, [R24.64] ;  /* 0x0000000418241981 */ /* 0x000f22000c1e1d00 */
[----:B------:R-:W-:Y:S01]  /*0750*/  HFMA2.MMA R98, -RZ, RZ, 1.875, 0 ;  /* 0x3f800000ff627435 */ /* 0x000fe200000001ff */
[C---:B------:R-:W-:Y:S02]  /*0760*/  SHF.L.U32 R48, R111.reuse, 0x4, RZ ;  /* 0x000000046f307819 */ /* 0x040fe400000006ff */
[----:B------:R-:W-:Y:S01]  /*0770*/  IADD3 R113, R111, 0x20, RZ ;  /* 0x000000206f717810 */ /* 0x000fe20007ffe0ff */
[----:B--2---:R-:W-:Y:S02]  /*0780*/  HADD2.F32 R45, -RZ, R40.H0_H0 ;  /* 0x20000028ff2d7230 */ /* 0x004fe40000004100 */
[----:B---3--:R-:W-:-:S02]  /*0790*/  @P0 HADD2.F32 R98, -RZ, R28.H0_H0 ;  /* 0x2000001cff620230 */ /* 0x008fc40000004100 */
[----:B------:R-:W-:-:S03]  /*07a0*/  HADD2.F32 R97, -RZ, R42.H0_H0 ;  /* 0x2000002aff617230 */ /* 0x000fc60000004100 */
[-C--:B------:R-:W-:Y:S01]  /*07b0*/  FMUL.FTZ R45, R45, R98.reuse ;  /* 0x000000622d2d7220 */ /* 0x080fe20000410000 */
[----:B----4-:R-:W-:Y:S02]  /*07c0*/  @P1 HADD2.F32 R24, -RZ, R36.H0_H0 ;  /* 0x20000024ff181230 */ /* 0x010fe40000004100 */
[--C-:B------:R-:W-:Y:S01]  /*07d0*/  HADD2.F32 R29, -RZ, R43.reuse.H0_H0 ;  /* 0x2000002bff1d7230 */ /* 0x100fe20000004100 */
[----:B------:R-:W-:Y:S01]  /*07e0*/  FMUL.FTZ R51, R54, R45 ;  /* 0x0000002d36337220 */ /* 0x000fe20000410000 */
[----:B------:R-:W-:Y:S01]  /*07f0*/  HADD2.F32 R43, -RZ, R43.H1_H1 ;  /* 0x3000002bff2b7230 */ /* 0x000fe20000004100 */
[-C--:B------:R-:W-:Y:S01]  /*0800*/  FMUL.FTZ R97, R97, R98.reuse ;  /* 0x0000006261617220 */ /* 0x080fe20000410000 */
[----:B------:R-:W-:Y:S01]  /*0810*/  HADD2.F32 R47, -RZ, R40.H1_H1 ;  /* 0x30000028ff2f7230 */ /* 0x000fe20000004100 */
[----:B------:R-:W-:Y:S02]  /*0820*/  @P1 FADD.FTZ R51, R51, R24 ;  /* 0x0000001833331221 */ /* 0x000fe40000010000 */
[-C--:B------:R-:W-:Y:S01]  /*0830*/  FMUL.FTZ R24, R43, R98.reuse ;  /* 0x000000622b187220 */ /* 0x080fe20000410000 */
[----:B------:R-:W-:Y:S01]  /*0840*/  @P1 HADD2.F32 R28, -RZ, R39.H1_H1 ;  /* 0x30000027ff1c1230 */ /* 0x000fe20000004100 */
[----:B------:R-:W-:Y:S01]  /*0850*/  FMUL.FTZ R47, R47, R98 ;  /* 0x000000622f2f7220 */ /* 0x000fe20000410000 */
[--C-:B------:R-:W-:Y:S01]  /*0860*/  HADD2.F32 R49, -RZ, R41.reuse.H0_H0 ;  /* 0x20000029ff317230 */ /* 0x100fe20000004100 */
[----:B------:R-:W-:Y:S01]  /*0870*/  FMUL.FTZ R90, R58, R97 ;  /* 0x000000613a5a7220 */ /* 0x000fe20000410000 */
[----:B------:R-:W-:Y:S01]  /*0880*/  HADD2.F32 R99, -RZ, R41.H1_H1 ;  /* 0x30000029ff637230 */ /* 0x000fe20000004100 */
[----:B------:R-:W-:Y:S01]  /*0890*/  FMUL.FTZ R97, R61, R24 ;  /* 0x000000183d617220 */ /* 0x000fe20000410000 */
[----:B------:R-:W-:Y:S01]  /*08a0*/  HADD2.F32 R101, -RZ, R42.H1_H1 ;  /* 0x3000002aff657230 */ /* 0x000fe20000004100 */
[----:B------:R-:W-:Y:S01]  /*08b0*/  FMUL.FTZ R50, R56, R47 ;  /* 0x0000002f38327220 */ /* 0x000fe20000410000 */
[----:B------:R-:W-:Y:S01]  /*08c0*/  @P1 HADD2.F32 R25, -RZ, R36.H1_H1 ;  /* 0x30000024ff191230 */ /* 0x000fe20000004100 */
[----:B------:R-:W-:-:S02]  /*08d0*/  @P1 FADD.FTZ R97, R97, R28 ;  /* 0x0000001c61611221 */ /* 0x000fc40000010000 */
[-C--:B------:R-:W-:Y:S02]  /*08e0*/  FMUL.FTZ R88, R49, R98.reuse ;  /* 0x0000006231587220 */ /* 0x080fe40000410000 */
[-C--:B------:R-:W-:Y:S02]  /*08f0*/  FMUL.FTZ R41, R29, R98.reuse ;  /* 0x000000621d297220 */ /* 0x080fe40000410000 */
[-C--:B------:R-:W-:Y:S02]  /*0900*/  FMUL.FTZ R28, R101, R98.reuse ;  /* 0x00000062651c7220 */ /* 0x080fe40000410000 */
[----:B------:R-:W-:Y:S01]  /*0910*/  FMUL.FTZ R24, R99, R98 ;  /* 0x0000006263187220 */ /* 0x000fe20000410000 */
[--C-:B------:R-:W-:Y:S01]  /*0920*/  @P1 HADD2.F32 R29, -RZ, R38.reuse.H0_H0 ;  /* 0x20000026ff1d1230 */ /* 0x100fe20000004100 */
[----:B------:R-:W-:Y:S01]  /*0930*/  @P1 FADD.FTZ R50, R50, R25 ;  /* 0x0000001932321221 */ /* 0x000fe20000010000 */
[----:B------:R-:W-:Y:S01]  /*0940*/  @P1 HADD2.F32 R25, -RZ, R37.H0_H0 ;  /* 0x20000025ff191230 */ /* 0x000fe20000004100 */
[----:B------:R-:W-:Y:S01]  /*0950*/  FMUL.FTZ R88, R55, R88 ;  /* 0x0000005837587220 */ /* 0x000fe20000410000 */
[----:B------:R-:W-:Y:S01]  /*0960*/  @P1 HADD2.F32 R43, -RZ, R39.H0_H0 ;  /* 0x20000027ff2b1230 */ /* 0x000fe20000004100 */
[----:B------:R-:W-:Y:S01]  /*0970*/  FMUL.FTZ R92, R60, R41 ;  /* 0x000000293c5c7220 */ /* 0x000fe20000410000 */
[----:B------:R-:W-:Y:S01]  /*0980*/  @P1 HADD2.F32 R40, -RZ, R37.H1_H1 ;  /* 0x30000025ff281230 */ /* 0x000fe20000004100 */
[----:B------:R-:W-:Y:S01]  /*0990*/  FMUL.FTZ R99, R59, R28 ;  /* 0x0000001c3b637220 */ /* 0x000fe20000410000 */
[----:B------:R-:W-:Y:S01]  /*09a0*/  @P1 HADD2.F32 R42, -RZ, R38.H1_H1 ;  /* 0x30000026ff2a1230 */ /* 0x000fe20000004100 */
[----:B------:R-:W-:Y:S01]  /*09b0*/  FMUL.FTZ R101, R57, R24 ;  /* 0x0000001839657220 */ /* 0x000fe20000410000 */
[----:B------:R-:W-:Y:S01]  /*09c0*/  SHF.R.U32.HI R49, RZ, 0x1c, R111 ;  /* 0x0000001cff317819 */ /* 0x000fe2000001166f */
[----:B------:R-:W-:Y:S01]  /*09d0*/  @P1 FADD.FTZ R88, R88, R25 ;  /* 0x0000001958581221 */ /* 0x000fe20000010000 */
[----:B------:R-:W-:Y:S01]  /*09e0*/  IADD3 R28, P0, R48, c[0x0][0x188], RZ ;  /* 0x00006200301c7a10 */ /* 0x000fe20007f1e0ff */
[----:B------:R-:W-:-:S02]  /*09f0*/  @P1 FADD.FTZ R90, R90, R29 ;  /* 0x0000001d5a5a1221 */ /* 0x000fc40000010000 */
[----:B------:R-:W-:Y:S02]  /*0a00*/  @P1 FADD.FTZ R92, R92, R43 ;  /* 0x0000002b5c5c1221 */ /* 0x000fe40000010000 */
[----:B------:R-:W-:Y:S02]  /*0a10*/  @P1 FADD.FTZ R99, R99, R42 ;  /* 0x0000002a63631221 */ /* 0x000fe40000010000 */
[----:B------:R-:W-:Y:S01]  /*0a20*/  @P1 FADD.FTZ R101, R101, R40 ;  /* 0x0000002865651221 */ /* 0x000fe20000010000 */
[----:B------:R-:W-:Y:S01]  /*0a30*/  IADD3.X R29, R49, c[0x0][0x18c], RZ, P0, !PT ;  /* 0x00006300311d7a10 */ /* 0x000fe200007fe4ff */
[----:B------:R-:W-:Y:S01]  /*0a40*/  IMAD.WIDE.U32 R44, R113, R108, c[0x0][0x170] ;  /* 0x00005c00712c7625 */ /* 0x000fe200078e006c */
[----:B------:R-:W-:Y:S02]  /*0a50*/  F2FP.PACK_AB R43, R97, R92 ;  /* 0x0000005c612b723e */ /* 0x000fe400000000ff */
[----:B------:R-:W-:Y:S02]  /*0a60*/  F2FP.PACK_AB R42, R99, R90 ;  /* 0x0000005a632a723e */ /* 0x000fe400000000ff */
[----:B------:R-:W-:-:S02]  /*0a70*/  F2FP.PACK_AB R41, R101, R88 ;  /* 0x000000586529723e */ /* 0x000fc400000000ff */
[----:B------:R-:W-:Y:S02]  /*0a80*/  F2FP.PACK_AB R40, R50, R51 ;  /* 0x000000333228723e */ /* 0x000fe400000000ff */
[----:B------:R-:W-:-:S03]  /*0a90*/  @P1 LEA R24, P0, R113, c[0x0][0x180], 0x4 ;  /* 0x0000600071181a11 */ /* 0x000fc600078020ff */
[----:B------:R0:W-:Y:S01]  /*0aa0*/  STG.E.128 [R28.64], R40 ;  /* 0x000000281c007986 */ /* 0x0001e2000c101d04 */
[----:B------:R-:W-:-:S03]  /*0ab0*/  @P1 LEA.HI.X R25, R113, c[0x0][0x184], RZ, 0x4, P0 ;  /* 0x0000610071191a11 */ /* 0x000fc600000f24ff */
[----:B------:R-:W2:Y:S04]  /*0ac0*/  LDG.E.128 R44, [R44.64] ;  /* 0x000000042c2c7981 */ /* 0x000ea8000c1e1d00 */
[----:B------:R1:W0:Y:S01]  /*0ad0*/  @P1 LDG.E.128 R36, [R24.64] ;  /* 0x0000000418241981 */ /* 0x000222000c1e1d00 */
[----:B------:R-:W-:Y:S02]  /*0ae0*/  SHF.L.U32 R96, R113, 0x4, RZ ;  /* 0x0000000471607819 */ /* 0x000fe400000006ff */
[----:B------:R-:W-:Y:S02]  /*0af0*/  IADD3 R111, R111, 0x40, RZ ;  /* 0x000000406f6f7810 */ /* 0x000fe40007ffe0ff */
[----:B------:R-:W-:Y:S01]  /*0b00*/  SHF.R.U32.HI R94, RZ, 0x1c, R113 ;  /* 0x0000001cff5e7819 */ /* 0x000fe20000011671 */
[----:B--2---:R-:W-:-:S02]  /*0b10*/  HADD2.F32 R105, -RZ, R44.H1_H1 ;  /* 0x3000002cff697230 */ /* 0x004fc40000004100 */
[----:B------:R-:W-:Y:S02]  /*0b20*/  HADD2.F32 R103, -RZ, R44.H0_H0 ;  /* 0x2000002cff677230 */ /* 0x000fe40000004100 */
[----:B-1----:R-:W-:Y:S01]  /*0b30*/  HADD2.F32 R25, -RZ, R47.H0_H0 ;  /* 0x2000002fff197230 */ /* 0x002fe20000004100 */
[-C--:B------:R-:W-:Y:S01]  /*0b40*/  FMUL.FTZ R100, R105, R98.reuse ;  /* 0x0000006269647220 */ /* 0x080fe20000410000 */
[----:B0-----:R-:W-:Y:S01]  /*0b50*/  @P1 HADD2.F32 R29, -RZ, R36.H1_H1 ;  /* 0x30000024ff1d1230 */ /* 0x001fe20000004100 */
[----:B------:R-:W-:Y:S02]  /*0b60*/  FMUL.FTZ R103, R103, R98 ;  /* 0x0000006267677220 */ /* 0x000fe40000410000 */
[----:B------:R-:W-:Y:S01]  /*0b70*/  FMUL.FTZ R100, R63, R100 ;  /* 0x000000643f647220 */ /* 0x000fe20000410000 */
[--C-:B------:R-:W-:Y:S01]  /*0b80*/  HADD2.F32 R107, -RZ, R45.reuse.H0_H0 ;  /* 0x2000002dff6b7230 */ /* 0x100fe20000004100 */
[----:B------:R-:W-:Y:S01]  /*0b90*/  FMUL.FTZ R106, R25, R98 ;  /* 0x00000062196a7220 */ /* 0x000fe20000410000 */
[----:B------:R-:W-:Y:S01]  /*0ba0*/  HADD2.F32 R115, -RZ, R45.H1_H1 ;  /* 0x3000002dff737230 */ /* 0x000fe20000004100 */
[----:B------:R-:W-:Y:S01]  /*0bb0*/  @P1 FADD.FTZ R100, R29, R100 ;  /* 0x000000641d641221 */ /* 0x000fe20000010000 */
[----:B------:R-:W-:-:S02]  /*0bc0*/  HADD2.F32 R109, -RZ, R46.H0_H0 ;  /* 0x2000002eff6d7230 */ /* 0x000fc40000004100 */
[----:B------:R-:W-:Y:S02]  /*0bd0*/  HADD2.F32 R117, -RZ, R46.H1_H1 ;  /* 0x3000002eff757230 */ /* 0x000fe40000004100 */
[----:B------:R-:W-:Y:S01]  /*0be0*/  HADD2.F32 R47, -RZ, R47.H1_H1 ;  /* 0x3000002fff2f7230 */ /* 0x000fe20000004100 */
[----:B------:R-:W-:Y:S01]  /*0bf0*/  FMUL.FTZ R103, R62, R103 ;  /* 0x000000673e677220 */ /* 0x000fe20000410000 */
[----:B------:R-:W-:Y:S01]  /*0c00*/  @P1 HADD2.F32 R28, -RZ, R36.H0_H0 ;  /* 0x20000024ff1c1230 */ /* 0x000fe20000004100 */
[----:B------:R-:W-:Y:S01]  /*0c10*/  FMUL.FTZ R106, R67, R106 ;  /* 0x0000006a436a7220 */ /* 0x000fe20000410000 */
[----:B------:R-:W-:Y:S01]  /*0c20*/  @P1 HADD2.F32 R29, -RZ, R39.H0_H0 ;  /* 0x20000027ff1d1230 */ /* 0x000fe20000004100 */
[-C--:B------:R-:W-:Y:S02]  /*0c30*/  FMUL.FTZ R107, R107, R98.reuse ;  /* 0x000000626b6b7220 */ /* 0x080fe40000410000 */
[-C--:B------:R-:W-:Y:S02]  /*0c40*/  FMUL.FTZ R24, R109, R98.reuse ;  /* 0x000000626d187220 */ /* 0x080fe40000410000 */
[----:B------:R-:W-:-:S02]  /*0c50*/  FMUL.FTZ R47, R47, R98 ;  /* 0x000000622f2f7220 */ /* 0x000fc40000410000 */
[-C--:B------:R-:W-:Y:S02]  /*0c60*/  FMUL.FTZ R117, R117, R98.reuse ;  /* 0x0000006275757220 */ /* 0x080fe40000410000 */
[----:B------:R-:W-:Y:S01]  /*0c70*/  FMUL.FTZ R115, R115, R98 ;  /* 0x0000006273737220 */ /* 0x000fe20000410000 */
[--C-:B------:R-:W-:Y:S01]  /*0c80*/  @P1 HADD2.F32 R40, -RZ, R38.reuse.H0_H0 ;  /* 0x20000026ff281230 */ /* 0x100fe20000004100 */
[----:B------:R-:W-:Y:S01]  /*0c90*/  @P1 FADD.FTZ R103, R28, R103 ;  /* 0x000000671c671221 */ /* 0x000fe20000010000 */
[----:B------:R-:W-:Y:S01]  /*0ca0*/  @P1 HADD2.F32 R28, -RZ, R37.H0_H0 ;  /* 0x20000025ff1c1230 */ /* 0x000fe20000004100 */
[----:B------:R-:W-:Y:S01]  /*0cb0*/  @P1 FADD.FTZ R106, R29, R106 ;  /* 0x0000006a1d6a1221 */ /* 0x000fe20000010000 */
[----:B------:R-:W-:Y:S01]  /*0cc0*/  @P1 HADD2.F32 R42, -RZ, R39.H1_H1 ;  /* 0x30000027ff2a1230 */ /* 0x000fe20000004100 */
[----:B------:R-:W-:Y:S01]  /*0cd0*/  FMUL.FTZ R109, R64, R107 ;  /* 0x0000006b406d7220 */ /* 0x000fe20000410000 */
[----:B------:R-:W-:Y:S01]  /*0ce0*/  @P1 HADD2.F32 R25, -RZ, R37.H1_H1 ;  /* 0x30000025ff191230 */ /* 0x000fe20000004100 */
[----:B------:R-:W-:Y:S01]  /*0cf0*/  FMUL.FTZ R107, R65, R24 ;  /* 0x00000018416b7220 */ /* 0x000fe20000410000 */
[----:B------:R-:W-:Y:S01]  /*0d00*/  @P1 HADD2.F32 R29, -RZ, R38.H1_H1 ;  /* 0x30000026ff1d1230 */ /* 0x000fe20000004100 */
[----:B------:R-:W-:-:S02]  /*0d10*/  FMUL.FTZ R105, R70, R47 ;  /* 0x0000002f46697220 */ /* 0x000fc40000410000 */
[----:B------:R-:W-:Y:S02]  /*0d20*/  FMUL.FTZ R104, R68, R117 ;  /* 0x0000007544687220 */ /* 0x000fe40000410000 */
[----:B------:R-:W-:Y:S01]  /*0d30*/  FMUL.FTZ R102, R66, R115 ;  /* 0x0000007342667220 */ /* 0x000fe20000410000 */
[----:B------:R-:W-:Y:S01]  /*0d40*/  IADD3 R24, P0, R96, c[0x0][0x188], RZ ;  /* 0x0000620060187a10 */ /* 0x000fe20007f1e0ff */
[----:B------:R-:W-:Y:S02]  /*0d50*/  @P1 FADD.FTZ R109, R28, R109 ;  /* 0x0000006d1c6d1221 */ /* 0x000fe40000010000 */
[----:B------:R-:W-:Y:S02]  /*0d60*/  @P1 FADD.FTZ R107, R40, R107 ;  /* 0x0000006b286b1221 */ /* 0x000fe40000010000 */
[----:B------:R-:W-:Y:S02]  /*0d70*/  @P1 FADD.FTZ R105, R42, R105 ;  /* 0x000000692a691221 */ /* 0x000fe40000010000 */
[----:B------:R-:W-:-:S02]  /*0d80*/  @P1 FADD.FTZ R104, R29, R104 ;  /* 0x000000681d681221 */ /* 0x000fc40000010000 */
[----:B------:R-:W-:Y:S01]  /*0d90*/  @P1 FADD.FTZ R102, R25, R102 ;  /* 0x0000006619661221 */ /* 0x000fe20000010000 */
[----:B------:R-:W-:Y:S01]  /*0da0*/  IADD3.X R25, R94, c[0x0][0x18c], RZ, P0, !PT ;  /* 0x000063005e197a10 */ /* 0x000fe200007fe4ff */
[----:B------:R-:W-:Y:S01]  /*0db0*/  IMAD.WIDE.U32 R44, R111, R108, c[0x0][0x170] ;  /* 0x00005c006f2c7625 */ /* 0x000fe200078e006c */
[----:B------:R-:W-:Y:S02]  /*0dc0*/  F2FP.PACK_AB R43, R105, R106 ;  /* 0x0000006a692b723e */ /* 0x000fe400000000ff */
[----:B------:R-:W-:Y:S02]  /*0dd0*/  F2FP.PACK_AB R42, R104, R107 ;  /* 0x0000006b682a723e */ /* 0x000fe400000000ff */
[----:B------:R-:W-:Y:S02]  /*0de0*/  F2FP.PACK_AB R41, R102, R109 ;  /* 0x0000006d6629723e */ /* 0x000fe400000000ff */
[----:B------:R-:W-:-:S05]  /*0df0*/  F2FP.PACK_AB R40, R100, R103 ;  /* 0x000000676428723e */ /* 0x000fca00000000ff */
[----:B------:R0:W-:Y:S04]  /*0e00*/  STG.E.128 [R24.64], R40 ;  /* 0x0000002818007986 */ /* 0x0001e8000c101d04 */
[----:B------:R-:W2:Y:S01]  /*0e10*/  LDG.E.128 R44, [R44.64] ;  /* 0x000000042c2c7981 */ /* 0x000ea2000c1e1d00 */
[----:B------:R-:W-:-:S04]  /*0e20*/  @P1 LEA R28, P0, R111, c[0x0][0x180], 0x4 ;  /* 0x000060006f1c1a11 */ /* 0x000fc800078020ff */
[----:B------:R-:W-:-:S05]  /*0e30*/  @P1 LEA.HI.X R29, R111, c[0x0][0x184], RZ, 0x4, P0 ;  /* 0x000061006f1d1a11 */ /* 0x000fca00000f24ff */
        /* <DEDUP_REMOVED lines=8> */
[----:B-1----:R-:W-:Y:S01]  /*0ec0*/  FADD.FTZ R28, R24, R97 ;  /* 0x00000061181c7221 */ /* 0x002fe20000010000 */
[----:B------:R-:W-:Y:S01]  /*0ed0*/  SHF.L.U32 R108, R111, 0x4, RZ ;  /* 0x000000046f6c7819 */ /* 0x000fe200000006ff */
[--C-:B--2---:R-:W-:Y:S02]  /*0ee0*/  HADD2.F32 R29, -RZ, R46.reuse.H0_H0 ;  /* 0x2000002eff1d7230 */ /* 0x104fe40000004100 */
[----:B------:R-:W-:-:S03]  /*0ef0*/  HADD2.F32 R113, -RZ, R46.H1_H1 ;  /* 0x3000002eff717230 */ /* 0x000fc60000004100 */
[----:B------:R-:W-:Y:S02]  /*0f00*/  FMUL.FTZ R46, R29, R98 ;  /* 0x000000621d2e7220 */ /* 0x000fe40000410000 */
[----:B------:R-:W-:Y:S01]  /*0f10*/  FADD.FTZ R29, R28, R103 ;  /* 0x000000671c1d7221 */ /* 0x000fe20000010000 */
[----:B------:R-:W-:-:S03]  /*0f20*/  HADD2.F32 R41, -RZ, R44.H1_H1 ;  /* 0x3000002cff297230 */ /* 0x000fc60000004100 */
[----:B------:R-:W-:Y:S01]  /*0f30*/  FADD.FTZ R28, R29, R100 ;  /* 0x000000641d1c7221 */ /* 0x000fe20000010000 */
[----:B------:R-:W-:Y:S02]  /*0f40*/  HADD2.F32 R25, -RZ, R44.H0_H0 ;  /* 0x2000002cff197230 */ /* 0x000fe40000004100 */
[--C-:B------:R-:W-:Y:S01]  /*0f50*/  HADD2.F32 R43, -RZ, R45.reuse.H0_H0 ;  /* 0x2000002dff2b7230 */ /* 0x100fe20000004100 */
[----:B------:R-:W-:Y:S01]  /*0f60*/  FADD.FTZ R29, R28, R109 ;  /* 0x0000006d1c1d7221 */ /* 0x000fe20000010000 */
[----:B------:R-:W-:Y:S02]  /*0f70*/  HADD2.F32 R45, -RZ, R45.H1_H1 ;  /* 0x3000002dff2d7230 */ /* 0x000fe40000004100 */
[--C-:B------:R-:W-:Y:S02]  /*0f80*/  HADD2.F32 R115, -RZ, R47.reuse.H0_H0 ;  /* 0x2000002fff737230 */ /* 0x100fe40000004100 */
[----:B------:R-:W-:Y:S01]  /*0f90*/  HADD2.F32 R47, -RZ, R47.H1_H1 ;  /* 0x3000002fff2f7230 */ /* 0x000fe20000004100 */
[----:B------:R-:W-:-:S02]  /*0fa0*/  FMUL.FTZ R41, R41, R98 ;  /* 0x0000006229297220 */ /* 0x000fc40000410000 */
[-C--:B------:R-:W-:Y:S02]  /*0fb0*/  FMUL.FTZ R44, R25, R98.reuse ;  /* 0x00000062192c7220 */ /* 0x080fe40000410000 */
[-C--:B------:R-:W-:Y:S01]  /*0fc0*/  FMUL.FTZ R112, R43, R98.reuse ;  /* 0x000000622b707220 */ /* 0x080fe20000410000 */
[----:B---3--:R-:W-:Y:S01]  /*0fd0*/  @P1 HADD2.F32 R40, -RZ, R36.H1_H1 ;  /* 0x30000024ff281230 */ /* 0x008fe20000004100 */
[-C--:B------:R-:W-:Y:S02]  /*0fe0*/  FMUL.FTZ R25, R45, R98.reuse ;  /* 0x000000622d197220 */ /* 0x080fe40000410000 */
[-C--:B------:R-:W-:Y:S02]  /*0ff0*/  FMUL.FTZ R113, R113, R98.reuse ;  /* 0x0000006271717220 */ /* 0x080fe40000410000 */
[-C--:B------:R-:W-:Y:S02]  /*1000*/  FMUL.FTZ R24, R115, R98.reuse ;  /* 0x0000006273187220 */ /* 0x080fe40000410000 */
[----:B------:R-:W-:Y:S01]  /*1010*/  FADD.FTZ R28, R29, R102 ;  /* 0x000000661d1c7221 */ /* 0x000fe20000010000 */
[----:B------:R-:W-:Y:S01]  /*1020*/  @P1 HADD2.F32 R45, -RZ, R37.H0_H0 ;  /* 0x20000025ff2d1230 */ /* 0x000fe20000004100 */
[----:B------:R-:W-:-:S02]  /*1030*/  FMUL.FTZ R98, R47, R98 ;  /* 0x000000622f627220 */ /* 0x000fc40000410000 */
[----:B------:R-:W-:Y:S02]  /*1040*/  FMUL.FTZ R47, R72, R41 ;  /* 0x00000029482f7220 */ /* 0x000fe40000410000 */
[----:B------:R-:W-:Y:S02]  /*1050*/  FMUL.FTZ R112, R71, R112 ;  /* 0x0000007047707220 */ /* 0x000fe40000410000 */
[----:B------:R-:W-:Y:S01]  /*1060*/  FADD.FTZ R29, R28, R107 ;  /* 0x0000006b1c1d7221 */ /* 0x000fe20000010000 */
[----:B------:R-:W-:Y:S01]  /*1070*/  @P1 HADD2.F32 R43, -RZ, R36.H0_H0 ;  /* 0x20000024ff2b1230 */ /* 0x000fe20000004100 */
[----:B------:R-:W-:Y:S01]  /*1080*/  @P1 FADD.FTZ R47, R40, R47 ;  /* 0x0000002f282f1221 */ /* 0x000fe20000010000 */
[----:B------:R-:W-:Y:S01]  /*1090*/  @P1 HADD2.F32 R40, -RZ, R39.H0_H0 ;  /* 0x20000027ff281230 */ /* 0x000fe20000004100 */
[----:B------:R-:W-:Y:S02]  /*10a0*/  @P1 FADD.FTZ R112, R45, R112 ;  /* 0x000000702d701221 */ /* 0x000fe40000010000 */
[----:B------:R-:W-:-:S02]  /*10b0*/  FMUL.FTZ R44, R69, R44 ;  /* 0x0000002c452c7220 */ /* 0x000fc40000410000 */
[----:B------:R-:W-:Y:S02]  /*10c0*/  FMUL.FTZ R45, R75, R24 ;  /* 0x000000184b2d7220 */ /* 0x000fe40000410000 */
[----:B------:R-:W-:Y:S01]  /*10d0*/  FADD.FTZ R29, R29, R104 ;  /* 0x000000681d1d7221 */ /* 0x000fe20000010000 */
[--C-:B------:R-:W-:Y:S01]  /*10e0*/  @P1 HADD2.F32 R41, -RZ, R38.reuse.H0_H0 ;  /* 0x20000026ff291230 */ /* 0x100fe20000004100 */
[----:B------:R-:W-:Y:S01]  /*10f0*/  @P1 FADD.FTZ R44, R43, R44 ;  /* 0x0000002c2b2c1221 */ /* 0x000fe20000010000 */
[----:B------:R-:W-:Y:S01]  /*1100*/  @P1 HADD2.F32 R43, -RZ, R39.H1_H1 ;  /* 0x30000027ff2b1230 */ /* 0x000fe20000004100 */
[----:B------:R-:W-:Y:S01]  /*1110*/  FMUL.FTZ R114, R79, R98 ;  /* 0x000000624f727220 */ /* 0x000fe20000410000 */
[----:B------:R-:W-:Y:S01]  /*1120*/  SHF.R.U32.HI R98, RZ, 0x1c, R111 ;  /* 0x0000001cff627819 */ /* 0x000fe2000001166f */
[----:B------:R-:W-:Y:S01]  /*1130*/  @P1 FADD.FTZ R45, R40, R45 ;  /* 0x0000002d282d1221 */ /* 0x000fe20000010000 */
[----:B------:R-:W-:Y:S01]  /*1140*/  @P1 HADD2.F32 R28, -RZ, R37.H1_H1 ;  /* 0x30000025ff1c1230 */ /* 0x000fe20000004100 */
[----:B------:R-:W-:Y:S01]  /*1150*/  FADD.FTZ R24, R29, R106 ;  /* 0x0000006a1d187221 */ /* 0x000fe20000010000 */
[----:B------:R-:W-:Y:S01]  /*1160*/  @P1 HADD2.F32 R40, -RZ, R38.H1_H1 ;  /* 0x30000026ff281230 */ /* 0x000fe20000004100 */
[----:B------:R-:W-:-:S02]  /*1170*/  FMUL.FTZ R46, R73, R46 ;  /* 0x0000002e492e7220 */ /* 0x000fc40000410000 */
[----:B------:R-:W-:Y:S02]  /*1180*/  FMUL.FTZ R113, R76, R113 ;  /* 0x000000714c717220 */ /* 0x000fe40000410000 */
[----:B------:R-:W-:Y:S02]  /*1190*/  FMUL.FTZ R111, R74, R25 ;  /* 0x000000194a6f7220 */ /* 0x000fe40000410000 */
[----:B------:R-:W-:Y:S01]  /*11a0*/  FADD.FTZ R25, R24, R105 ;  /* 0x0000006918197221 */ /* 0x000fe20000010000 */
[----:B------:R-:W-:Y:S01]  /*11b0*/  IADD3 R24, P0, R108, c[0x0][0x188], RZ ;  /* 0x000062006c187a10 */ /* 0x000fe20007f1e0ff */
[----:B------:R-:W-:Y:S02]  /*11c0*/  @P1 FADD.FTZ R46, R41, R46 ;  /* 0x0000002e292e1221 */ /* 0x000fe40000010000 */
[----:B------:R-:W-:Y:S02]  /*11d0*/  @P1 FADD.FTZ R114, R43, R114 ;  /* 0x000000722b721221 */ /* 0x000fe40000010000 */
[----:B------:R-:W-:-:S02]  /*11e0*/  @P1 FADD.FTZ R113, R40, R113 ;  /* 0x0000007128711221 */ /* 0x000fc40000010000 */
[----:B------:R-:W-:Y:S02]  /*11f0*/  @P1 FADD.FTZ R111, R28, R111 ;  /* 0x0000006f1c6f1221 */ /* 0x000fe40000010000 */
[----:B------:R-:W-:Y:S01]  /*1200*/  FADD.FTZ R28, R25, R44 ;  /* 0x0000002c191c7221 */ /* 0x000fe20000010000 */
[----:B------:R-:W-:Y:S02]  /*1210*/  IADD3.X R25, R98, c[0x0][0x18c], RZ, P0, !PT ;  /* 0x0000630062197a10 */ /* 0x000fe400007fe4ff */
[----:B------:R-:W-:Y:S01]  /*1220*/  F2FP.PACK_AB R43, R114, R45 ;  /* 0x0000002d722b723e */ /* 0x000fe200000000ff */
[----:B------:R-:W-:Y:S01]  /*1230*/  FADD.FTZ R29, R28, R47 ;  /* 0x0000002f1c1d7221 */ /* 0x000fe20000010000 */
[----:B------:R-:W-:Y:S02]  /*1240*/  F2FP.PACK_AB R42, R113, R46 ;  /* 0x0000002e712a723e */ /* 0x000fe400000000ff */
[----:B------:R-:W-:Y:S02]  /*1250*/  F2FP.PACK_AB R41, R111, R112 ;  /* 0x000000706f29723e */ /* 0x000fe400000000ff */
[----:B------:R-:W-:Y:S01]  /*1260*/  F2FP.PACK_AB R40, R47, R44 ;  /* 0x0000002c2f28723e */ /* 0x000fe200000000ff */
        /* <DEDUP_REMOVED lines=10> */
.L_x_2739:
        /* <DEDUP_REMOVED lines=68> */
.L_x_2740:
[----:B------:R-:W-:Y:S01]  /*1750*/  FMUL.FTZ R24, R41, R41 ;  /* 0x0000002929187220 */ /* 0x000fe20000410000 */
[----:B------:R-:W-:Y:S01]  /*1760*/  ISETP.NE.AND P0, PT, RZ, UR6, PT ;  /* 0x00000006ff007c0c */ /* 0x000fe2000bf05270 */
[----:B-12---:R-:W-:Y:S01]  /*1770*/  FADD.FTZ R43, R40, R43 ;  /* 0x0000002b282b7221 */ /* 0x006fe20000010000 */
        /* <DEDUP_REMOVED lines=9> */
[----:B------:R-:W-:Y:S02]  /*1810*/  FADD.FTZ R121, -R40, R47 ;  /* 0x0000002f28797221 */ /* 0x000fe40000010100 */
[----:B------:R-:W-:-:S04]  /*1820*/  @!P1 IMAD.WIDE R24, R77, R110, c[0x0][0x1a8] ;  /* 0x00006a004d189625 */ /* 0x000fc800078e026e */
[C---:B------:R-:W-:Y:S02]  /*1830*/  FADD.FTZ R51, -R40.reuse, R51 ;  /* 0x0000003328337221 */ /* 0x040fe40000010100 */
[C---:B------:R-:W-:Y:S01]  /*1840*/  FADD.FTZ R50, -R40.reuse, R50 ;  /* 0x0000003228327221 */ /* 0x040fe20000010100 */
[----:B-1----:R-:W1:Y:S01]  /*1850*/  MUFU.RSQ R28, R42 ;  /* 0x0000002a001c7308 */ /* 0x002e620000001400 */
        /* <DEDUP_REMOVED lines=8> */
[----:B-1----:R1:W-:Y:S01]  /*18e0*/  @!P1 STG.E [R24.64], R28 ;  /* 0x0000001c18009986 */ /* 0x0023e2000c101904 */
[C---:B------:R-:W-:Y:S01]  /*18f0*/  FADD.FTZ R41, -R40.reuse, R102 ;  /* 0x0000006628297221 */ /* 0x040fe20000010100 */
[----:B------:R-:W-:Y:S01]  /*1900*/  HADD2.F32 R102, -RZ, R27.H0_H0 ;  /* 0x2000001bff667230 */ /* 0x000fe20000004100 */
[----:B------:R-:W-:Y:S01]  /*1910*/  FADD.FTZ R107, -R40, R107 ;  /* 0x0000006b286b7221 */ /* 0x000fe20000010100 */
[----:B------:R-:W-:Y:S01]  /*1920*/  IADD3 R96, P1, R96, c[0x0][0x208], RZ ;  /* 0x0000820060607a10 */ /* 0x000fe20007f3e0ff */
[----:B------:R-:W-:-:S02]  /*1930*/  FADD.FTZ R43, -R40, R104 ;  /* 0x00000068282b7221 */ /* 0x000fc40000010100 */
[C---:B0-----:R-:W-:Y:S02]  /*1940*/  FADD.FTZ R115, -R40.reuse, R106 ;  /* 0x0000006a28737221 */ /* 0x041fe40000010100 */
[C---:B------:R-:W-:Y:S02]  /*1950*/  FADD.FTZ R105, -R40.reuse, R105 ;  /* 0x0000006928697221 */ /* 0x040fe40000010100 */
[C---:B------:R-:W-:Y:S02]  /*1960*/  FADD.FTZ R117, -R40.reuse, R44 ;  /* 0x0000002c28757221 */ /* 0x040fe40000010100 */
[C---:B------:R-:W-:Y:S02]  /*1970*/  FADD.FTZ R47, -R40.reuse, R112 ;  /* 0x00000070282f7221 */ /* 0x040fe40000010100 */
[C---:B------:R-:W-:Y:S02]  /*1980*/  FADD.FTZ R111, -R40.reuse, R111 ;  /* 0x0000006f286f7221 */ /* 0x040fe40000010100 */
[----:B------:R-:W-:-:S02]  /*1990*/  FADD.FTZ R119, -R40, R46 ;  /* 0x0000002e28777221 */ /* 0x000fc40000010100 */
[C---:B------:R-:W-:Y:S02]  /*19a0*/  FADD.FTZ R113, -R40.reuse, R113 ;  /* 0x0000007128717221 */ /* 0x040fe40000010100 */
[C---:B------:R-:W-:Y:S02]  /*19b0*/  FADD.FTZ R45, -R40.reuse, R45 ;  /* 0x0000002d282d7221 */ /* 0x040fe40000010100 */
[----:B------:R-:W-:Y:S01]  /*19c0*/  FADD.FTZ R123, -R40, R114 ;  /* 0x00000072287b7221 */ /* 0x000fe20000010100 */
[----:B------:R-:W-:Y:S01]  /*19d0*/  HADD2.F32 R40, -RZ, R35.H0_H0 ;  /* 0x20000023ff287230 */ /* 0x000fe20000004100 */
[C---:B------:R-:W-:Y:S02]  /*19e0*/  FMUL.FTZ R92, R28.reuse, R92 ;  /* 0x0000005c1c5c7220 */ /* 0x040fe40000410000 */
[C---:B------:R-:W-:Y:S02]  /*19f0*/  FMUL.FTZ R44, R28.reuse, R43 ;  /* 0x0000002b1c2c7220 */ /* 0x040fe40000410000 */
[----:B------:R-:W-:-:S02]  /*1a00*/  FMUL.FTZ R42, R28, R51 ;  /* 0x000000331c2a7220 */ /* 0x000fc40000410000 */
[----:B-1----:R-:W-:Y:S01]  /*1a10*/  FMUL.FTZ R24, R28, R41 ;  /* 0x000000291c187220 */ /* 0x002fe20000410000 */
[----:B------:R-:W-:Y:S01]  /*1a20*/  HADD2.F32 R41, -RZ, R31.H0_H0 ;  /* 0x2000001fff297230 */ /* 0x000fe20000004100 */
[----:B------:R-:W-:Y:S01]  /*1a30*/  FFMA.FTZ R43, R92, R40, R11 ;  /* 0x000000285c2b7223 */ /* 0x000fe2000001000b */
[----:B------:R-:W-:Y:S01]  /*1a40*/  HADD2.F32 R40, -RZ, R35.H1_H1 ;  /* 0x30000023ff287230 */ /* 0x000fe20000004100 */
[C---:B------:R-:W-:Y:S01]  /*1a50*/  FMUL.FTZ R51, R28.reuse, R45 ;  /* 0x0000002d1c337220 */ /* 0x040fe20000410000 */
[----:B------:R-:W-:Y:S01]  /*1a60*/  HADD2.F32 R45, -RZ, R31.H1_H1 ;  /* 0x3000001fff2d7230 */ /* 0x000fe20000004100 */
        /* <DEDUP_REMOVED lines=18> */
[----:B------:R-:W-:Y:S01]  /*1b90*/  FMUL.FTZ R104, R28, R123 ;  /* 0x0000007b1c687220 */ /* 0x000fe20000410000 */
[----:B------:R-:W-:Y:S01]  /*1ba0*/  HADD2.F32 R28, -RZ, R32.H0_H0 ;  /* 0x20000020ff1c7230 */ /* 0x000fe20000004100 */
[----:B------:R-:W-:Y:S01]  /*1bb0*/  FFMA.FTZ R46, R97, R40, R10 ;  /* 0x00000028612e7223 */ /* 0x000fe2000001000a */
[----:B------:R-:W-:Y:S01]  /*1bc0*/  HADD2.F32 R97, -RZ, R27.H1_H1 ;  /* 0x3000001bff617230 */ /* 0x000fe20000004100 */
[----:B------:R-:W-:-:S02]  /*1bd0*/  FFMA.FTZ R47, R100, R41, R3 ;  /* 0x00000029642f7223 */ /* 0x000fc40000010003 */
[----:B------:R-:W-:Y:S01]  /*1be0*/  FFMA.FTZ R92, R105, R45, R2 ;  /* 0x0000002d695c7223 */ /* 0x000fe20000010002 */
[----:B------:R-:W-:Y:S01]  /*1bf0*/  F2FP.PACK_AB R43, R46, R43 ;  /* 0x0000002b2e2b723e */ /* 0x000fe200000000ff */
[----:B------:R-:W-:Y:S02]  /*1c00*/  FFMA.FTZ R41, R78, R88, R15 ;  /* 0x000000584e297223 */ /* 0x000fe4000001000f */
[----:B------:R-:W-:Y:S01]  /*1c10*/  FFMA.FTZ R40, R33, R101, R14 ;  /* 0x0000006521287223 */ /* 0x000fe2000001000e */
[----:B------:R-:W-:Y:S01]  /*1c20*/  F2FP.PACK_AB R47, R92, R47 ;  /* 0x0000002f5c2f723e */ /* 0x000fe200000000ff */
[----:B------:R-:W-:Y:S02]  /*1c30*/  FFMA.FTZ R28, R42, R28, R17 ;  /* 0x0000001c2a1c7223 */ /* 0x000fe40000010011 */
[----:B------:R-:W-:Y:S01]  /*1c40*/  FFMA.FTZ R45, R95, R50, R16 ;  /* 0x000000325f2d7223 */ /* 0x000fe20000010010 */
[----:B------:R-:W-:Y:S01]  /*1c50*/  F2FP.PACK_AB R41, R40, R41 ;  /* 0x000000292829723e */ /* 0x000fe200000000ff */
[----:B------:R-:W-:-:S02]  /*1c60*/  FFMA.FTZ R24, R85, R24, R6 ;  /* 0x0000001855187223 */ /* 0x000fc40000010006 */
[----:B------:R-:W-:Y:S01]  /*1c70*/  FFMA.FTZ R104, R104, R97, R53 ;  /* 0x0000006168687223 */ /* 0x000fe20000010035 */
[----:B------:R-:W-:Y:S01]  /*1c80*/  F2FP.PACK_AB R40, R45, R28 ;  /* 0x0000001c2d28723e */ /* 0x000fe200000000ff */
[----:B------:R-:W-:Y:S01]  /*1c90*/  FFMA.FTZ R45, R82, R109, R7 ;  /* 0x0000006d522d7223 */ /* 0x000fe20000010007 */
[----:B------:R-:W-:Y:S01]  /*1ca0*/  IADD3 R28, P2, R108, c[0x0][0x208], RZ ;  /* 0x000082006c1c7a10 */ /* 0x000fe20007f5e0ff */
[----:B------:R-:W-:Y:S02]  /*1cb0*/  FFMA.FTZ R97, R89, R44, R4 ;  /* 0x0000002c59617223 */ /* 0x000fe40000010004 */
[----:B------:R-:W-:Y:S01]  /*1cc0*/  FFMA.FTZ R42, R80, R90, R13 ;  /* 0x0000005a502a7223 */ /* 0x000fe2000001000d */
[----:B------:R-:W-:Y:S01]  /*1cd0*/  F2FP.PACK_AB R45, R24, R45 ;  /* 0x0000002d182d723e */ /* 0x000fe200000000ff */
[----:B------:R-:W-:Y:S01]  /*1ce0*/  FFMA.FTZ R99, R81, R99, R12 ;  /* 0x0000006351637223 */ /* 0x000fe2000001000c */
[----:B------:R-:W-:Y:S01]  /*1cf0*/  IADD3 R24, P0, R48, c[0x0][0x208], RZ ;  /* 0x0000820030187a10 */ /* 0x000fe20007f1e0ff */
[----:B------:R-:W-:-:S02]  /*1d00*/  FFMA.FTZ R46, R84, R107, R5 ;  /* 0x0000006b542e7223 */ /* 0x000fc40000010005 */
[----:B------:R-:W-:Y:S01]  /*1d10*/  FFMA.FTZ R44, R83, R29, R8 ;  /* 0x0000001d532c7223 */ /* 0x000fe20000010008 */
[----:B------:R-:W-:Y:S01]  /*1d20*/  F2FP.PACK_AB R42, R99, R42 ;  /* 0x0000002a632a723e */ /* 0x000fe200000000ff */
[----:B------:R-:W-:Y:S01]  /*1d30*/  FFMA.FTZ R103, R34, R103, R9 ;  /* 0x0000006722677223 */ /* 0x000fe20000010009 */
[----:B------:R-:W-:Y:S01]  /*1d40*/  F2FP.PACK_AB R46, R97, R46 ;  /* 0x0000002e612e723e */ /* 0x000fe200000000ff */
[----:B------:R-:W-:Y:S01]  /*1d50*/  FFMA.FTZ R29, R91, R25, R20 ;  /* 0x000000195b1d7223 */ /* 0x000fe20000010014 */
[----:B------:R-:W-:Y:S01]  /*1d60*/  IADD3.X R25, R49, c[0x0][0x20c], RZ, P0, !PT ;  /* 0x0000830031197a10 */ /* 0x000fe200007fe4ff */
[----:B------:R-:W-:Y:S01]  /*1d70*/  FFMA.FTZ R88, R86, R111, R21 ;  /* 0x0000006f56587223 */ /* 0x000fe20000010015 */
[----:B------:R-:W-:Y:S01]  /*1d80*/  F2FP.PACK_AB R44, R44, R103 ;  /* 0x000000672c2c723e */ /* 0x000fe200000000ff */
[----:B------:R-:W-:Y:S01]  /*1d90*/  FFMA.FTZ R51, R51, R102, R52 ;  /* 0x0000006633337223 */ /* 0x000fe20000010034 */
[----:B------:R-:W-:Y:S01]  /*1da0*/  IADD3.X R97, R94, c[0x0][0x20c], RZ, P1, !PT ;  /* 0x000083005e617a10 */ /* 0x000fe20000ffe4ff */
        /* <DEDUP_REMOVED lines=8> */
[----:B------:R0:W-:Y:S01]  /*1e30*/  STG.E.128 [R24.64], R40 ;  /* 0x0000002818007986 */ /* 0x0001e2000c101d04 */
[----:B------:R-:W-:-:S02]  /*1e40*/  IMAD R77, R110, c[0x0][0x160], R77 ;  /* 0x000058006e4d7a24 */ /* 0x000fc400078e024d */
[----:B------:R-:W-:Y:S01]  /*1e50*/  F2FP.PACK_AB R48, R121, R48 ;  /* 0x000000307930723e */ /* 0x000fe200000000ff */
[----:B------:R0:W-:Y:S02]  /*1e60*/  STG.E.128 [R96.64], R44 ;  /* 0x0000002c60007986 */ /* 0x0001e4000c101d04 */
[----:B------:R-:W-:Y:S02]  /*1e70*/  ISETP.GE.AND P0, PT, R77, c[0x0][0x164], PT ;  /* 0x000059004d007a0c */ /* 0x000fe40003f06270 */
[----:B------:R0:W-:Y:S11]  /*1e80*/  STG.E.128 [R28.64], R48 ;  /* 0x000000301c007986 */ /* 0x0001f6000c101d04 */
[----:B0-----:R-:W-:Y:S01]  /*1e90*/  @P0 CALL.REL.NOINC `(.L_x_2737) ;  /* 0x0000001000000944 */ /* 0x001fe20003c00000 */
[----:B------:R-:W-:Y:S05]  /*1ea0*/  BRA `(.L_x_2738) ;  /* 0xffffe79000007947 */ /* 0x000fea000383ffff */
.L_x_2737:
[----:B------:R-:W-:Y:S05]  /*1eb0*/  EXIT ;  /* 0x000000000000794d */ /* 0x000fea0003800000 */
.L_x_2735:
[----:B0-----:R-:W-:Y:S02]  /*1ec0*/  MOV R43, R115 ;  /* 0x00000073002b7202 */ /* 0x001fe40000000f00 */
[----:B------:R-:W-:-:S02]  /*1ed0*/  MOV R40, 0x1 ;  /* 0x0000000100287802 */ /* 0x000fc40000000f00 */
[----:B------:R-:W-:Y:S02]  /*1ee0*/  MOV R28, 0x1f ;  /* 0x0000001f001c7802 */ /* 0x000fe40000000f00 */
[----:B------:R-:W-:Y:S02]  /*1ef0*/  MOV R29, 0xffffffff ;  /* 0xffffffff001d7802 */ /* 0x000fe40000000f00 */
[----:B------:R-:W-:Y:S02]  /*1f00*/  MOV R24, 0x1f20 ;  /* 0x00001f2000187802 */ /* 0x000fe40000000f00 */
[----:B------:R-:W-:Y:S05]  /*1f10*/  CALL.REL.NOINC `($__internal_21_$__cuda_sm70_shflsync_bfly_p) ;  /* 0x0000069000007944 */ /* 0x000fea0003c00000 */
[----:B-1----:R-:W-:Y:S01]  /*1f20*/  MOV R24, R40 ;  /* 0x0000002800187202 */ /* 0x002fe20000000f00 */
[----:B0-----:R-:W-:Y:S05]  /*1f30*/  BRA `(.L_x_2739) ;  /* 0xfffff3d000007947 */ /* 0x001fea000383ffff */
.L_x_2736:
[----:B------:R-:W-:Y:S01]  /*1f40*/  HFMA2.MMA R40, -RZ, RZ, 0, 1.1920928955078125e-07 ;  /* 0x00000002ff287435 */ /* 0x000fe200000001ff */
[----:B------:R-:W-:Y:S02]  /*1f50*/  MOV R28, 0x1f ;  /* 0x0000001f001c7802 */ /* 0x000fe40000000f00 */
[----:B------:R-:W-:Y:S02]  /*1f60*/  MOV R29, 0xffffffff ;  /* 0xffffffff001d7802 */ /* 0x000fe40000000f00 */
[----:B------:R-:W-:-:S02]  /*1f70*/  MOV R24, 0x1f90 ;  /* 0x00001f9000187802 */ /* 0x000fc40000000f00 */
[----:B0-----:R-:W-:Y:S05]  /*1f80*/  CALL.REL.NOINC `($__internal_21_$__cuda_sm70_shflsync_bfly_p) ;  /* 0x0000062000007944 */ /* 0x001fea0003c00000 */
[----:B01----:R-:W-:Y:S01]  /*1f90*/  FADD.FTZ R43, R43, R40 ;  /* 0x000000282b2b7221 */ /* 0x003fe20000010000 */
[----:B------:R-:W-:Y:S01]  /*1fa0*/  HFMA2.MMA R40, -RZ, RZ, 0, 2.384185791015625e-07 ;  /* 0x00000004ff287435 */ /* 0x000fe200000001ff */
[----:B------:R-:W-:-:S02]  /*1fb0*/  MOV R28, 0x1f ;  /* 0x0000001f001c7802 */ /* 0x000fc40000000f00 */
[----:B------:R-:W-:Y:S02]  /*1fc0*/  MOV R29, 0xffffffff ;  /* 0xffffffff001d7802 */ /* 0x000fe40000000f00 */
[----:B------:R-:W-:Y:S02]  /*1fd0*/  MOV R24, 0x1ff0 ;  /* 0x00001ff000187802 */ /* 0x000fe40000000f00 */
[----:B------:R-:W-:Y:S05]  /*1fe0*/  CALL.REL.NOINC `($__internal_21_$__cuda_sm70_shflsync_bfly_p) ;  /* 0x000005c000007944 */ /* 0x000fea0003c00000 */
[----:B01----:R-:W-:Y:S01]  /*1ff0*/  FADD.FTZ R43, R43, R40 ;  /* 0x000000282b2b7221 */ /* 0x003fe20000010000 */
[----:B------:R-:W-:Y:S01]  /*2000*/  HFMA2.MMA R40, -RZ, RZ, 0, 4.76837158203125e-07 ;  /* 0x00000008ff287435 */ /* 0x000fe200000001ff */
[----:B------:R-:W-:Y:S02]  /*2010*/  MOV R28, 0x1f ;  /* 0x0000001f001c7802 */ /* 0x000fe40000000f00 */
[----:B------:R-:W-:Y:S02]  /*2020*/  MOV R29, 0xffffffff ;  /* 0xffffffff001d7802 */ /* 0x000fe40000000f00 */
[----:B------:R-:W-:Y:S02]  /*2030*/  MOV R24, 0x2050 ;  /* 0x0000205000187802 */ /* 0x000fe40000000f00 */
[----:B------:R-:W-:Y:S05]  /*2040*/  CALL.REL.NOINC `($__internal_21_$__cuda_sm70_shflsync_bfly_p) ;  /* 0x0000056000007944 */ /* 0x000fea0003c00000 */
[----:B01----:R-:W-:Y:S01]  /*2050*/  FADD.FTZ R43, R43, R40 ;  /* 0x000000282b2b7221 */ /* 0x003fe20000010000 */
[----:B------:R-:W-:Y:S01]  /*2060*/  HFMA2.MMA R40, -RZ, RZ, 0, 9.5367431640625e-07 ;  /* 0x00000010ff287435 */ /* 0x000fe200000001ff */
[----:B------:R-:W-:-:S02]  /*2070*/  MOV R28, 0x1f ;  /* 0x0000001f001c7802 */ /* 0x000fc40000000f00 */
[----:B------:R-:W-:Y:S02]  /*2080*/  MOV R29, 0xffffffff ;  /* 0xffffffff001d7802 */ /* 0x000fe40000000f00 */
[----:B------:R-:W-:Y:S02]  /*2090*/  MOV R24, 0x20b0 ;  /* 0x000020b000187802 */ /* 0x000fe40000000f00 */
[----:B------:R-:W-:Y:S05]  /*20a0*/  CALL.REL.NOINC `($__internal_21_$__cuda_sm70_shflsync_bfly_p) ;  /* 0x0000050000007944 */ /* 0x000fea0003c00000 */
        /* <DEDUP_REMOVED lines=54> */
[----:B------:R-:W-:Y:S05]  /*2410*/  CALL.REL.NOINC `($__internal_21_$__cuda_sm70_shflsync_bfly_p) ;  /* 0x0000019000007944 */ /* 0x000fea0003c00000 */
[----:B01----:R-:W-:Y:S01]  /*2420*/  FADD.FTZ R43, R43, R40 ;  /* 0x000000282b2b7221 */ /* 0x003fe20000010000 */
[----:B------:R-:W-:Y:S01]  /*2430*/  HFMA2.MMA R40, -RZ, RZ, 0, 1.1920928955078125e-07 ;  /* 0x00000002ff287435 */ /* 0x000fe200000001ff */
[----:B------:R-:W-:Y:S02]  /*2440*/  MOV R28, 0x1f ;  /* 0x0000001f001c7802 */ /* 0x000fe40000000f00 */
[----:B------:R-:W-:Y:S02]  /*2450*/  MOV R29, 0xffffffff ;  /* 0xffffffff001d7802 */ /* 0x000fe40000000f00 */
[----:B------:R-:W-:Y:S02]  /*2460*/  MOV R24, 0x2480 ;  /* 0x0000248000187802 */ /* 0x000fe40000000f00 */
[----:B------:R-:W-:Y:S05]  /*2470*/  CALL.REL.NOINC `($__internal_21_$__cuda_sm70_shflsync_bfly_p) ;  /* 0x0000013000007944 */ /* 0x000fea0003c00000 */
[----:B01----:R-:W-:Y:S01]  /*2480*/  FADD.FTZ R43, R43, R40 ;  /* 0x000000282b2b7221 */ /* 0x003fe20000010000 */
[----:B------:R-:W-:Y:S01]  /*2490*/  HFMA2.MMA R40, -RZ, RZ, 0, 2.384185791015625e-07 ;  /* 0x00000004ff287435 */ /* 0x000fe200000001ff */
[----:B------:R-:W-:Y:S02]  /*24a0*/  MOV R28, 0x1f ;  /* 0x0000001f001c7802 */ /* 0x000fe40000000f00 */
[----:B------:R-:W-:-:S02]  /*24b0*/  MOV R29, 0xffffffff ;  /* 0xffffffff001d7802 */ /* 0x000fc40000000f00 */
        /* <DEDUP_REMOVED lines=10> */
[----:B------:R-:W-:Y:S02]  /*2560*/  MOV R28, 0x1f ;  /* 0x0000001f001c7802 */ /* 0x000fe40000000f00 */
[----:B------:R-:W-:-:S02]  /*2570*/  MOV R29, 0xffffffff ;  /* 0xffffffff001d7802 */ /* 0x000fc40000000f00 */
[----:B------:R-:W-:Y:S02]  /*2580*/  MOV R24, 0x25a0 ;  /* 0x000025a000187802 */ /* 0x000fe40000000f00 */
[----:B------:R-:W-:Y:S05]  /*2590*/  CALL.REL.NOINC `($__internal_21_$__cuda_sm70_shflsync_bfly_p) ;  /* 0x0000001000007944 */ /* 0x000fea0003c00000 */
[----:B01----:R-:W-:Y:S05]  /*25a0*/  BRA `(.L_x_2740) ;  /* 0xfffff1a000007947 */ /* 0x003fea000383ffff */
        .weak           $__internal_21_$__cuda_sm70_shflsync_bfly_p
        .type           $__internal_21_$__cuda_sm70_shflsync_bfly_p,@function
        .size           $__internal_21_$__cuda_sm70_shflsync_bfly_p,(.L_x_22189 - $__internal_21_$__cuda_sm70_shflsync_bfly_p)
$__internal_21_$__cuda_sm70_shflsync_bfly_p:
[----:B------:R-:W-:Y:S01]  /*25b0*/  HFMA2.MMA R25, -RZ, RZ, 0, 0 ;  /* 0x00000000ff197435 */ /* 0x000fe200000001ff */
[----:B------:R-:W-:Y:S04]  /*25c0*/  WARPSYNC R29 ;  /* 0x0000001d00007348 */ /* 0x000fe80003800000 */
[----:B------:R0:W1:Y:S01]  /*25d0*/  SHFL.BFLY PT, R40, R43, R40, R28 ;  /* 0x0c0000282b287389 */ /* 0x00006200000e001c */
[----:B------:R-:W-:Y:S05]  /*25e0*/  RET.REL.NODEC R24 `(_ZN10layer_norm13ln_fwd_kernelINS_13Kernel_traitsI6__halfS2_S2_S2_fjLj768ELj1ELj4ELj1ELj16ENS_18Kernel_traits_baseILj768ES2_S2_S2_S2_fjLj128EEEEELb0ELb1ELb0ELb1EEEvNS_9FwdParamsE) ;  /* 0xffffda1018007950 */ /* 0x000fea0003c3ffff */
.L_x_2741:
        /* <DEDUP_REMOVED lines=9> */
.L_x_22189:


//--------------------- .text._ZN10layer_norm13ln_fwd_kernelINS_13Kernel_traitsI6__halfS2_S2_S2_fjLj768ELj1ELj4ELj1ELj16ENS_18Kernel_traits_baseILj768ES2_S2_S2_S2_fjLj128EEEEELb0ELb1ELb1ELb0EEEvNS_9FwdParamsE --------------------------
	.section	.text._ZN10layer_norm13ln_fwd_kernelINS_13Kernel_traitsI6__halfS2_S2_S2_fjLj768ELj1ELj4ELj1ELj16ENS_18Kernel_traits_baseILj768ES2_S2_S2_S2_fjLj128EEEEELb0ELb1ELb1ELb0EEEvNS_9FwdParamsE,"ax",@progbits
	.sectioninfo	@"SHI_REGISTERS=125"
	.align	128
        .global         _ZN10layer_norm13ln_fwd_kernelINS_13Kernel_traitsI6__halfS2_S2_S2_fjLj768ELj1ELj4ELj1ELj16ENS_18Kernel_traits_baseILj768ES2_S2_S2_S2_fjLj128EEEEELb0ELb1ELb1ELb0EEEvNS_9FwdParamsE
        .type           _ZN10layer_norm13ln_fwd_kernelINS_13Kernel_traitsI6__halfS2_S2_S2_fjLj768ELj1ELj4ELj1ELj16ENS_18Kernel_traits_baseILj768ES2_S2_S2_S2_fjLj128EEEEELb0ELb1ELb1ELb0EEEvNS_9FwdParamsE,@function
        .size           _ZN10layer_norm13ln_fwd_kernelINS_13Kernel_traitsI6__halfS2_S2_S2_fjLj768ELj1ELj4ELj1ELj16ENS_18Kernel_traits_baseILj768ES2_S2_S2_S2_fjLj128EEEEELb0ELb1ELb1ELb0EEEvNS_9FwdParamsE,(.L_x_22190 - _ZN10layer_norm13ln_fwd_kernelINS_13Kernel_traitsI6__halfS2_S2_S2_fjLj768ELj1ELj4ELj1ELj16ENS_18Kernel_traits_baseILj768ES2_S2_S2_S2_fjLj128EEEEELb0ELb1ELb1ELb0EEEvNS_9FwdParamsE)
        .other          _ZN10layer_norm13ln_fwd_kernelINS_13Kernel_traitsI6__halfS2_S2_S2_fjLj768ELj1ELj4ELj1ELj16ENS_18Kernel_traits_baseILj768ES2_S2_S2_S2_fjLj128EEEEELb0ELb1ELb1ELb0EEEvNS_9FwdParamsE,@"STO_CUDA_ENTRY STV_DEFAULT"
_ZN10layer_norm13ln_fwd_kernelINS_13Kernel_traitsI6__halfS2_S2_S2_fjLj768ELj1ELj4ELj1ELj16ENS_18Kernel_traits_baseILj768ES2_S2_S2_S2_fjLj128EEEEELb0ELb1ELb1ELb0EEEvNS_9FwdParamsE:
.text._ZN10layer_norm13ln_fwd_kernelINS_13Kernel_traitsI6__halfS2_S2_S2_fjLj768ELj1ELj4ELj1ELj16ENS_18Kernel_traits_baseILj768ES2_S2_S2_S2_fjLj128EEEEELb0ELb1ELb1ELb0EEEvNS_9FwdParamsE:
        /* <DEDUP_REMOVED lines=32> */
.L_x_2743:
[----:B0-----:R-:W-:Y:S05]  /*0200*/  BSYNC B0 ;  /* 0x0000000000007941 */ /* 0x001fea0003800000 */
.L_x_2742:
        /* <DEDUP_REMOVED lines=16> */
.L_x_2745:
[----:B0-----:R-:W-:Y:S05]  /*0310*/  BSYNC B0 ;  /* 0x0000000000007941 */ /* 0x001fea0003800000 */
.L_x_2744:
        /* <DEDUP_REMOVED lines=15> */
.L_x_2747:
[----:B0-----:R-:W-:Y:S05]  /*0410*/  BSYNC B0 ;  /* 0x0000000000007941 */ /* 0x001fea0003800000 */
.L_x_2746:
        /* <DEDUP_REMOVED lines=39> */
[--C-:B------:R-:W-:Y:S02]  /*0690*/  HADD2.F32 R57, -RZ, R51.reuse.H0_H0 ;  /* 0x20000033ff397230 */ /* 0x100fe40000004100 */
[----:B------:R-:W-:-:S02]  /*06a0*/  HADD2.F32 R59, -RZ, R51.H1_H1 ;  /* 0x30000033ff3b7230 */ /* 0x000fc40000004100 */
        /* <DEDUP_REMOVED lines=33> */
.L_x_2835:
        /* <DEDUP_REMOVED lines=36> */
.L_x_2751:
[----:B0----5:R-:W-:Y:S02]  /*0b00*/  HADD2.F32 R36, -RZ, R28.H0_H0 ;  /* 0x2000001cff247230 */ /* 0x021fe40000004100 */
[----:B------:R-:W-:-:S03]  /*0b10*/  @P0 HADD2.F32 R38, -RZ, R32.H0_H0 ;  /* 0x20000020ff260230 */ /* 0x000fc60000004100 */
[----:B------:R-:W-:-:S04]  /*0b20*/  FMUL.FTZ R36, R36, c[0x0][0x1ec] ;  /* 0x00007b0024247a20 */ /* 0x000fc80000410000 */
[----:B------:R-:W-:-:S04]  /*0b30*/  FMUL.FTZ R105, R17, R36 ;  /* 0x0000002411697220 */ /* 0x000fc80000410000 */
[----:B------:R-:W-:Y:S02]  /*0b40*/  @P0 FADD.FTZ R105, R38, R105 ;  /* 0x0000006926690221 */ /* 0x000fe40000010000 */
.L_x_2752:
[----:B------:R-:W-:Y:S05]  /*0b50*/  BSYNC B1 ;  /* 0x0000000000017941 */ /* 0x000fea0003800000 */
.L_x_2750:
[----:B------:R-:W-:Y:S01]  /*0b60*/  BSSY B1, `(.L_x_2753) ;  /* 0x000000b000017945 */ /* 0x000fe20003800000 */
[----:B------:R-:W-:Y:S05]  /*0b70*/  @P5 BRA `(.L_x_2754) ;  /* 0x0000004000005947 */ /* 0x000fea0003800000 */
[----:B------:R-:W-:Y:S01]  /*0b80*/  MOV R102, RZ ;  /* 0x000000ff00667202 */ /* 0x000fe20000000f00 */
[----:B------:R-:W-:Y:S05]  /*0b90*/  @!P0 BRA `(.L_x_2755) ;  /* 0x0000007000008947 */ /* 0x000fea0003800000 */
[----:B-----5:R-:W-:Y:S01]  /*0ba0*/  HADD2.F32 R102, -RZ, R32.H1_H1 ;  /* 0x30000020ff667230 */ /* 0x020fe20000004100 */
[----:B------:R-:W-:Y:S05]  /*0bb0*/  BRA `(.L_x_2755) ;  /* 0x0000005000007947 */ /* 0x000fea0003800000 */
.L_x_2754:
[----:B-----5:R-:W-:Y:S02]  /*0bc0*/  HADD2.F32 R36, -RZ, R28.H1_H1 ;  /* 0x3000001cff247230 */ /* 0x020fe40000004100 */
[----:B------:R-:W-:-:S03]  /*0bd0*/  @P0 HADD2.F32 R39, -RZ, R32.H1_H1 ;  /* 0x30000020ff270230 */ /* 0x000fc60000004100 */
[----:B------:R-:W-:-:S04]  /*0be0*/  FMUL.FTZ R37, R36, c[0x0][0x1ec] ;  /* 0x00007b0024257a20 */ /* 0x000fc80000410000 */
[----:B------:R-:W-:-:S04]  /*0bf0*/  FMUL.FTZ R102, R16, R37 ;  /* 0x0000002510667220 */ /* 0x000fc80000410000 */
[----:B------:R-:W-:Y:S02]  /*0c00*/  @P0 FADD.FTZ R102, R39, R102 ;  /* 0x0000006627660221 */ /* 0x000fe40000010000 */
.L_x_2755:
[----:B------:R-:W-:Y:S05]  /*0c10*/  BSYNC B1 ;  /* 0x0000000000017941 */ /* 0x000fea0003800000 */
.L_x_2753:
[----:B------:R-:W-:Y:S01]  /*0c20*/  BSSY B1, `(.L_x_2756) ;  /* 0x000000b000017945 */ /* 0x000fe20003800000 */
[----:B------:R-:W-:Y:S05]  /*0c30*/  @P5 BRA `(.L_x_2757) ;  /* 0x0000004000005947 */ /* 0x000fea0003800000 */
[----:B------:R-:W-:Y:S01]  /*0c40*/  HFMA2.MMA R103, -RZ, RZ, 0, 0 ;  /* 0x00000000ff677435 */ /* 0x000fe200000001ff */
[----:B------:R-:W-:Y:S05]  /*0c50*/  @!P0 BRA `(.L_x_2758) ;  /* 0x0000007000008947 */ /* 0x000fea0003800000 */
[----:B-----5:R-:W-:Y:S01]  /*0c60*/  HADD2.F32 R103, -RZ, R33.H0_H0 ;  /* 0x20000021ff677230 */ /* 0x020fe20000004100 */
[----:B------:R-:W-:Y:S05]  /*0c70*/  BRA `(.L_x_2758) ;  /* 0x0000005000007947 */ /* 0x000fea0003800000 */
.L_x_2757:
[----:B-----5:R-:W-:Y:S02]  /*0c80*/  HADD2.F32 R36, -RZ, R29.H0_H0 ;  /* 0x2000001dff247230 */ /* 0x020fe40000004100 */
[----:B------:R-:W-:-:S03]  /*0c90*/  @P0 HADD2.F32 R38, -RZ, R33.H0_H0 ;  /* 0x20000021ff260230 */ /* 0x000fc60000004100 */
[----:B------:R-:W-:-:S04]  /*0ca0*/  FMUL.FTZ R36, R36, c[0x0][0x1ec] ;  /* 0x00007b0024247a20 */ /* 0x000fc80000410000 */
[----:B------:R-:W-:-:S04]  /*0cb0*/  FMUL.FTZ R103, R15, R36 ;  /* 0x000000240f677220 */ /* 0x000fc80000410000 */
[----:B------:R-:W-:Y:S02]  /*0cc0*/  @P0 FADD.FTZ R103, R38, R103 ;  /* 0x0000006726670221 */ /* 0x000fe40000010000 */
.L_x_2758:
[----:B------:R-:W-:Y:S05]  /*0cd0*/  BSYNC B1 ;  /* 0x0000000000017941 */ /* 0x000fea0003800000 */
.L_x_2756:
[----:B------:R-:W-:Y:S01]  /*0ce0*/  BSSY B1, `(.L_x_2759) ;  /* 0x000000b000017945 */ /* 0x000fe20003800000 */
[----:B------:R-:W-:Y:S05]  /*0cf0*/  @P5 BRA `(.L_x_2760) ;  /* 0x0000004000005947 */ /* 0x000fea0003800000 */
[----:B------:R-:W-:Y:S01]  /*0d00*/  MOV R100, RZ ;  /* 0x000000ff00647202 */ /* 0x000fe20000000f00 */
[----:B------:R-:W-:Y:S05]  /*0d10*/  @!P0 BRA `(.L_x_2761) ;  /* 0x0000007000008947 */ /* 0x000fea0003800000 */
[----:B-----5:R-:W-:Y:S01]  /*0d20*/  HADD2.F32 R100, -RZ, R33.H1_H1 ;  /* 0x30000021ff647230 */ /* 0x020fe20000004100 */
[----:B------:R-:W-:Y:S05]  /*0d30*/  BRA `(.L_x_2761) ;  /* 0x0000005000007947 */ /* 0x000fea0003800000 */
.L_x_2760:
[----:B-----5:R-:W-:Y:S02]  /*0d40*/  HADD2.F32 R36, -RZ, R29.H1_H1 ;  /* 0x3000001dff247230 */ /* 0x020fe40000004100 */
[----:B------:R-:W-:-:S03]  /*0d50*/  @P0 HADD2.F32 R39, -RZ, R33.H1_H1 ;  /* 0x30000021ff270230 */ /* 0x000fc60000004100 */
[----:B------:R-:W-:-:S04]  /*0d60*/  FMUL.FTZ R37, R36, c[0x0][0x1ec] ;  /* 0x00007b0024257a20 */ /* 0x000fc80000410000 */
[----:B------:R-:W-:-:S04]  /*0d70*/  FMUL.FTZ R100, R14, R37 ;  /* 0x000000250e647220 */ /* 0x000fc80000410000 */
[----:B------:R-:W-:Y:S02]  /*0d80*/  @P0 FADD.FTZ R100, R39, R100 ;  /* 0x0000006427640221 */ /* 0x000fe40000010000 */
.L_x_2761:
[----:B------:R-:W-:Y:S05]  /*0d90*/  BSYNC B1 ;  /* 0x0000000000017941 */ /* 0x000fea0003800000 */
.L_x_2759:
[----:B------:R-:W-:Y:S01]  /*0da0*/  BSSY B1, `(.L_x_2762) ;  /* 0x000000b000017945 */ /* 0x000fe20003800000 */
[----:B------:R-:W-:Y:S05]  /*0db0*/  @P5 BRA `(.L_x_2763) ;  /* 0x0000004000005947 */ /* 0x000fea0003800000 */
[----:B------:R-:W-:Y:S01]  /*0dc0*/  HFMA2.MMA R101, -RZ, RZ, 0, 0 ;  /* 0x00000000ff657435 */ /* 0x000fe200000001ff */
[----:B------:R-:W-:Y:S05]  /*0dd0*/  @!P0 BRA `(.L_x_2764) ;  /* 0x0000007000008947 */ /* 0x000fea0003800000 */
[----:B-----5:R-:W-:Y:S01]  /*0de0*/  HADD2.F32 R101, -RZ, R34.H0_H0 ;  /* 0x20000022ff657230 */ /* 0x020fe20000004100 */
[----:B------:R-:W-:Y:S05]  /*0df0*/  BRA `(.L_x_2764) ;  /* 0x0000005000007947 */ /* 0x000fea0003800000 */
.L_x_2763:
[----:B-----5:R-:W-:Y:S02]  /*0e00*/  HADD2.F32 R36, -RZ, R30.H0_H0 ;  /* 0x2000001eff247230 */ /* 0x020fe40000004100 */
[----:B------:R-:W-:-:S03]  /*0e10*/  @P0 HADD2.F32 R38, -RZ, R34.H0_H0 ;  /* 0x20000022ff260230 */ /* 0x000fc60000004100 */
[----:B------:R-:W-:-:S04]  /*0e20*/  FMUL.FTZ R36, R36, c[0x0][0x1ec] ;  /* 0x00007b0024247a20 */ /* 0x000fc80000410000 */
[----:B------:R-:W-:-:S04]  /*0e30*/  FMUL.FTZ R101, R13, R36 ;  /* 0x000000240d657220 */ /* 0x000fc80000410000 */
[----:B------:R-:W-:Y:S02]  /*0e40*/  @P0 FADD.FTZ R101, R38, R101 ;  /* 0x0000006526650221 */ /* 0x000fe40000010000 */
.L_x_2764:
[----:B------:R-:W-:Y:S05]  /*0e50*/  BSYNC B1 ;  /* 0x0000000000017941 */ /* 0x000fea0003800000 */
.L_x_2762:
[----:B------:R-:W-:Y:S01]  /*0e60*/  BSSY B1, `(.L_x_2765) ;  /* 0x000000b000017945 */ /* 0x000fe20003800000 */
[----:B------:R-:W-:Y:S05]  /*0e70*/  @P5 BRA `(.L_x_2766) ;  /* 0x0000004000005947 */ /* 0x000fea0003800000 */
[----:B------:R-:W-:Y:S01]  /*0e80*/  MOV R98, RZ ;  /* 0x000000ff00627202 */ /* 0x000fe20000000f00 */
[----:B------:R-:W-:Y:S05]  /*0e90*/  @!P0 BRA `(.L_x_2767) ;  /* 0x0000007000008947 */ /* 0x000fea0003800000 */
[----:B-----5:R-:W-:Y:S01]  /*0ea0*/  HADD2.F32 R98, -RZ, R34.H1_H1 ;  /* 0x30000022ff627230 */ /* 0x020fe20000004100 */
[----:B------:R-:W-:Y:S05]  /*0eb0*/  BRA `(.L_x_2767) ;  /* 0x0000005000007947 */ /* 0x000fea0003800000 */
.L_x_2766:
[----:B-----5:R-:W-:Y:S02]  /*0ec0*/  HADD2.F32 R36, -RZ, R30.H1_H1 ;  /* 0x3000001eff247230 */ /* 0x020fe40000004100 */
[----:B------:R-:W-:-:S03]  /*0ed0*/  @P0 HADD2.F32 R39, -RZ, R34.H1_H1 ;  /* 0x30000022ff270230 */ /* 0x000fc60000004100 */
[----:B------:R-:W-:-:S04]  /*0ee0*/  FMUL.FTZ R37, R36, c[0x0][0x1ec] ;  /* 0x00007b0024257a20 */ /* 0x000fc80000410000 */
[----:B------:R-:W-:-:S04]  /*0ef0*/  FMUL.FTZ R98, R12, R37 ;  /* 0x000000250c627220 */ /* 0x000fc80000410000 */
[----:B------:R-:W-:Y:S02]  /*0f00*/  @P0 FADD.FTZ R98, R39, R98 ;  /* 0x0000006227620221 */ /* 0x000fe40000010000 */
.L_x_2767:
[----:B------:R-:W-:Y:S05]  /*0f10*/  BSYNC B1 ;  /* 0x0000000000017941 */ /* 0x000fea0003800000 */
.L_x_2765:
[----:B------:R-:W-:Y:S01]  /*0f20*/  BSSY B1, `(.L_x_2768) ;  /* 0x000000b000017945 */ /* 0x000fe20003800000 */
[----:B------:R-:W-:Y:S05]  /*0f30*/  @P5 BRA `(.L_x_2769) ;  /* 0x0000004000005947 */ /* 0x000fea0003800000 */
[----:B------:R-:W-:Y:S01]  /*0f40*/  HFMA2.MMA R99, -RZ, RZ, 0, 0 ;  /* 0x00000000ff637435 */ /* 0x000fe200000001ff */
[----:B------:R-:W-:Y:S05]  /*0f50*/  @!P0 BRA `(.L_x_2770) ;  /* 0x0000007000008947 */ /* 0x000fea0003800000 */
[----:B-----5:R-:W-:Y:S01]  /*0f60*/  HADD2.F32 R99, -RZ, R35.H0_H0 ;  /* 0x20000023ff637230 */ /* 0x020fe20000004100 */
[----:B------:R-:W-:Y:S05]  /*0f70*/  BRA `(.L_x_2770) ;  /* 0x0000005000007947 */ /* 0x000fea0003800000 */
.L_x_2769:
[----:B-----5:R-:W-:Y:S02]  /*0f80*/  HADD2.F32 R36, -RZ, R31.H0_H0 ;  /* 0x2000001fff247230 */ /* 0x020fe40000004100 */
[----:B------:R-:W-:-:S03]  /*0f90*/  @P0 HADD2.F32 R38, -RZ, R35.H0_H0 ;  /* 0x20000023ff260230 */ /* 0x000fc60000004100 */
[----:B------:R-:W-:-:S04]  /*0fa0*/  FMUL.FTZ R36, R36, c[0x0][0x1ec] ;  /* 0x00007b0024247a20 */ /* 0x000fc80000410000 */
[----:B------:R-:W-:-:S04]  /*0fb0*/  FMUL.FTZ R99, R11, R36 ;  /* 0x000000240b637220 */ /* 0x000fc80000410000 */
[----:B------:R-:W-:Y:S02]  /*0fc0*/  @P0 FADD.FTZ R99, R38, R99 ;  /* 0x0000006326630221 */ /* 0x000fe40000010000 */
.L_x_2770:
[----:B------:R-:W-:Y:S05]  /*0fd0*/  BSYNC B1 ;  /* 0x0000000000017941 */ /* 0x000fea0003800000 */
.L_x_2768:
[----:B------:R-:W-:Y:S01]  /*0fe0*/  BSSY B1, `(.L_x_2771) ;  /* 0x000000b000017945 */ /* 0x000fe20003800000 */
[----:B------:R-:W-:Y:S05]  /*0ff0*/  @P5 BRA `(.L_x_2772) ;  /* 0x0000004000005947 */ /* 0x000fea0003800000 */
[----:B------:R-:W-:Y:S01]  /*1000*/  MOV R96, RZ ;  /* 0x000000ff00607202 */ /* 0x000fe20000000f00 */
[----:B------:R-:W-:Y:S05]  /*1010*/  @!P0 BRA `(.L_x_2773) ;  /* 0x0000007000008947 */ /* 0x000fea0003800000 */
[----:B-----5:R-:W-:Y:S01]  /*1020*/  HADD2.F32 R96, -RZ, R35.H1_H1 ;  /* 0x30000023ff607230 */ /* 0x020fe20000004100 */
[----:B------:R-:W-:Y:S05]  /*1030*/  BRA `(.L_x_2773) ;  /* 0x0000005000007947 */ /* 0x000fea0003800000 */
.L_x_2772:
[----:B-----5:R-:W-:Y:S02]  /*1040*/  HADD2.F32 R36, -RZ, R31.H1_H1 ;  /* 0x3000001fff247230 */ /* 0x020fe40000004100 */
[----:B------:R-:W-:-:S03]  /*1050*/  @P0 HADD2.F32 R39, -RZ, R35.H1_H1 ;  /* 0x30000023ff270230 */ /* 0x000fc60000004100 */
[----:B------:R-:W-:-:S04]  /*1060*/  FMUL.FTZ R37, R36, c[0x0][0x1ec] ;  /* 0x00007b0024257a20 */ /* 0x000fc80000410000 */
[----:B------:R-:W-:-:S04]  /*1070*/  FMUL.FTZ R96, R10, R37 ;  /* 0x000000250a607220 */ /* 0x000fc80000410000 */
[----:B------:R-:W-:Y:S02]  /*1080*/  @P0 FADD.FTZ R96, R39, R96 ;  /* 0x0000006027600221 */ /* 0x000fe40000010000 */
.L_x_2773:
[----:B------:R-:W-:Y:S05]  /*1090*/  BSYNC B1 ;  /* 0x0000000000017941 */ /* 0x000fea0003800000 */
.L_x_2771:
        /* <DEDUP_REMOVED lines=9> */
.L_x_2749:
[----:B-1----:R-:W-:Y:S05]  /*1130*/  BSYNC B0 ;  /* 0x0000000000007941 */ /* 0x002fea0003800000 */
.L_x_2748:
        /* <DEDUP_REMOVED lines=17> */
.L_x_2777:
[----:B0----5:R-:W-:Y:S02]  /*1250*/  HADD2.F32 R36, -RZ, R28.H0_H0 ;  /* 0x2000001cff247230 */ /* 0x021fe40000004100 */
[----:B------:R-:W-:-:S03]  /*1260*/  @P0 HADD2.F32 R38, -RZ, R32.H0_H0 ;  /* 0x20000020ff260230 */ /* 0x000fc60000004100 */
[----:B------:R-:W-:-:S04]  /*1270*/  FMUL.FTZ R36, R36, c[0x0][0x1ec] ;  /* 0x00007b0024247a20 */ /* 0x000fc80000410000 */
[----:B------:R-:W-:-:S04]  /*1280*/  FMUL.FTZ R97, R9, R36 ;  /* 0x0000002409617220 */ /* 0x000fc80000410000 */
[----:B------:R-:W-:Y:S02]  /*1290*/  @P0 FADD.FTZ R97, R38, R97 ;  /* 0x0000006126610221 */ /* 0x000fe40000010000 */
.L_x_2778:
[----:B------:R-:W-:Y:S05]  /*12a0*/  BSYNC B1 ;  /* 0x0000000000017941 */ /* 0x000fea0003800000 */
.L_x_2776:
[----:B------:R-:W-:Y:S01]  /*12b0*/  BSSY B1, `(.L_x_2779) ;  /* 0x000000b000017945 */ /* 0x000fe20003800000 */
[----:B------:R-:W-:Y:S05]  /*12c0*/  @P5 BRA `(.L_x_2780) ;  /* 0x0000004000005947 */ /* 0x000fea0003800000 */
[----:B------:R-:W-:Y:S01]  /*12d0*/  MOV R94, RZ ;  /* 0x000000ff005e7202 */ /* 0x000fe20000000f00 */
[----:B------:R-:W-:Y:S05]  /*12e0*/  @!P0 BRA `(.L_x_2781) ;  /* 0x0000007000008947 */ /* 0x000fea0003800000 */
[----:B-----5:R-:W-:Y:S01]  /*12f0*/  HADD2.F32 R94, -RZ, R32.H1_H1 ;  /* 0x30000020ff5e7230 */ /* 0x020fe20000004100 */
[----:B------:R-:W-:Y:S05]  /*1300*/  BRA `(.L_x_2781) ;  /* 0x0000005000007947 */ /* 0x000fea0003800000 */
.L_x_2780:
[----:B-----5:R-:W-:Y:S02]  /*1310*/  HADD2.F32 R36, -RZ, R28.H1_H1 ;  /* 0x3000001cff247230 */ /* 0x020fe40000004100 */
[----:B------:R-:W-:-:S03]  /*1320*/  @P0 HADD2.F32 R39, -RZ, R32.H1_H1 ;  /* 0x30000020ff270230 */ /* 0x000fc60000004100 */
[----:B------:R-:W-:-:S04]  /*1330*/  FMUL.FTZ R37, R36, c[0x0][0x1ec] ;  /* 0x00007b0024257a20 */ /* 0x000fc80000410000 */
[----:B------:R-:W-:-:S04]  /*1340*/  FMUL.FTZ R94, R8, R37 ;  /* 0x00000025085e7220 */ /* 0x000fc80000410000 */
[----:B------:R-:W-:Y:S02]  /*1350*/  @P0 FADD.FTZ R94, R39, R94 ;  /* 0x0000005e275e0221 */ /* 0x000fe40000010000 */
.L_x_2781:
[----:B------:R-:W-:Y:S05]  /*1360*/  BSYNC B1 ;  /* 0x0000000000017941 */ /* 0x000fea0003800000 */
.L_x_2779:
[----:B------:R-:W-:Y:S01]  /*1370*/  BSSY B1, `(.L_x_2782) ;  /* 0x000000b000017945 */ /* 0x000fe20003800000 */
[----:B------:R-:W-:Y:S05]  /*1380*/  @P5 BRA `(.L_x_2783) ;  /* 0x0000004000005947 */ /* 0x000fea0003800000 */
[----:B------:R-:W-:Y:S01]  /*1390*/  HFMA2.MMA R95, -RZ, RZ, 0, 0 ;  /* 0x00000000ff5f7435 */ /* 0x000fe200000001ff */
[----:B------:R-:W-:Y:S05]  /*13a0*/  @!P0 BRA `(.L_x_2784) ;  /* 0x0000007000008947 */ /* 0x000fea0003800000 */
[----:B-----5:R-:W-:Y:S01]  /*13b0*/  HADD2.F32 R95, -RZ, R33.H0_H0 ;  /* 0x20000021ff5f7230 */ /* 0x020fe20000004100 */
[----:B------:R-:W-:Y:S05]  /*13c0*/  BRA `(.L_x_2784) ;  /* 0x0000005000007947 */ /* 0x000fea0003800000 */
.L_x_2783:
[----:B-----5:R-:W-:Y:S02]  /*13d0*/  HADD2.F32 R36, -RZ, R29.H0_H0 ;  /* 0x2000001dff247230 */ /* 0x020fe40000004100 */
[----:B------:R-:W-:-:S03]  /*13e0*/  @P0 HADD2.F32 R38, -RZ, R33.H0_H0 ;  /* 0x20000021ff260230 */ /* 0x000fc60000004100 */
[----:B------:R-:W-:-:S04]  /*13f0*/  FMUL.FTZ R36, R36, c[0x0][0x1ec] ;  /* 0x00007b0024247a20 */ /* 0x000fc80000410000 */
[----:B------:R-:W-:-:S04]  /*1400*/  FMUL.FTZ R95, R7, R36 ;  /* 0x00000024075f7220 */ /* 0x000fc80000410000 */
[----:B------:R-:W-:Y:S02]  /*1410*/  @P0 FADD.FTZ R95, R38, R95 ;  /* 0x0000005f265f0221 */ /* 0x000fe40000010000 */
.L_x_2784:
[----:B------:R-:W-:Y:S05]  /*1420*/  BSYNC B1 ;  /* 0x0000000000017941 */ /* 0x000fea0003800000 */
.L_x_2782:
[----:B------:R-:W-:Y:S01]  /*1430*/  BSSY B1, `(.L_x_2785) ;  /* 0x000000b000017945 */ /* 0x000fe20003800000 */
[----:B------:R-:W-:Y:S05]  /*1440*/  @P5 BRA `(.L_x_2786) ;  /* 0x0000004000005947 */ /* 0x000fea0003800000 */
[----:B------:R-:W-:Y:S01]  /*1450*/  MOV R92, RZ ;  /* 0x000000ff005c7202 */ /* 0x000fe20000000f00 */
[----:B------:R-:W-:Y:S05]  /*1460*/  @!P0 BRA `(.L_x_2787) ;  /* 0x0000007000008947 */ /* 0x000fea0003800000 */
[----:B-----5:R-:W-:Y:S01]  /*1470*/  HADD2.F32 R92, -RZ, R33.H1_H1 ;  /* 0x30000021ff5c7230 */ /* 0x020fe20000004100 */
[----:B------:R-:W-:Y:S05]  /*1480*/  BRA `(.L_x_2787) ;  /* 0x0000005000007947 */ /* 0x000fea0003800000 */
.L_x_2786:
[----:B-----5:R-:W-:Y:S02]  /*1490*/  HADD2.F32 R36, -RZ, R29.H1_H1 ;  /* 0x3000001dff247230 */ /* 0x020fe40000004100 */
[----:B------:R-:W-:-:S03]  /*14a0*/  @P0 HADD2.F32 R39, -RZ, R33.H1_H1 ;  /* 0x30000021ff270230 */ /* 0x000fc60000004100 */
[----:B------:R-:W-:-:S04]  /*14b0*/  FMUL.FTZ R37, R36, c[0x0][0x1ec] ;  /* 0x00007b0024257a20 */ /* 0x000fc80000410000 */
[----:B------:R-:W-:-:S04]  /*14c0*/  FMUL.FTZ R92, R6, R37 ;  /* 0x00000025065c7220 */ /* 0x000fc80000410000 */
[----:B------:R-:W-:Y:S02]  /*14d0*/  @P0 FADD.FTZ R92, R39, R92 ;  /* 0x0000005c275c0221 */ /* 0x000fe40000010000 */
.L_x_2787:
[----:B------:R-:W-:Y:S05]  /*14e0*/  BSYNC B1 ;  /* 0x0000000000017941 */ /* 0x000fea0003800000 */
.L_x_2785:
[----:B------:R-:W-:Y:S01]  /*14f0*/  BSSY B1, `(.L_x_2788) ;  /* 0x000000b000017945 */ /* 0x000fe20003800000 */
[----:B------:R-:W-:Y:S05]  /*1500*/  @P5 BRA `(.L_x_2789) ;  /* 0x0000004000005947 */ /* 0x000fea0003800000 */
[----:B------:R-:W-:Y:S01]  /*1510*/  HFMA2.MMA R93, -RZ, RZ, 0, 0 ;  /* 0x00000000ff5d7435 */ /* 0x000fe200000001ff */
[----:B------:R-:W-:Y:S05]  /*1520*/  @!P0 BRA `(.L_x_2790) ;  /* 0x0000007000008947 */ /* 0x000fea0003800000 */
[----:B-----5:R-:W-:Y:S01]  /*1530*/  HADD2.F32 R93, -RZ, R34.H0_H0 ;  /* 0x20000022ff5d7230 */ /* 0x020fe20000004100 */
[----:B------:R-:W-:Y:S05]  /*1540*/  BRA `(.L_x_2790) ;  /* 0x0000005000007947 */ /* 0x000fea0003800000 */
.L_x_2789:
[----:B-----5:R-:W-:Y:S02]  /*1550*/  HADD2.F32 R36, -RZ, R30.H0_H0 ;  /* 0x2000001eff247230 */ /* 0x020fe40000004100 */
[----:B------:R-:W-:-:S03]  /*1560*/  @P0 HADD2.F32 R38, -RZ, R34.H0_H0 ;  /* 0x20000022ff260230 */ /* 0x000fc60000004100 */
[----:B------:R-:W-:-:S04]  /*1570*/  FMUL.FTZ R36, R36, c[0x0][0x1ec] ;  /* 0x00007b0024247a20 */ /* 0x000fc80000410000 */
[----:B------:R-:W-:-:S04]  /*1580*/  FMUL.FTZ R93, R5, R36 ;  /* 0x00000024055d7220 */ /* 0x000fc80000410000 */
[----:B------:R-:W-:Y:S02]  /*1590*/  @P0 FADD.FTZ R93, R38, R93 ;  /* 0x0000005d265d0221 */ /* 0x000fe40000010000 */
.L_x_2790:
[----:B------:R-:W-:Y:S05]  /*15a0*/  BSYNC B1 ;  /* 0x0000000000017941 */ /* 0x000fea0003800000 */
.L_x_2788:
[----:B------:R-:W-:Y:S01]  /*15b0*/  BSSY B1, `(.L_x_2791) ;  /* 0x000000b000017945 */ /* 0x000fe20003800000 */
[----:B------:R-:W-:Y:S05]  /*15c0*/  @P5 BRA `(.L_x_2792) ;  /* 0x0000004000005947 */ /* 0x000fea0003800000 */
[----:B------:R-:W-:Y:S01]  /*15d0*/  MOV R90, RZ ;  /* 0x000000ff005a7202 */ /* 0x000fe20000000f00 */
[----:B------:R-:W-:Y:S05]  /*15e0*/  @!P0 BRA `(.L_x_2793) ;  /* 0x0000007000008947 */ /* 0x000fea0003800000 */
[----:B-----5:R-:W-:Y:S01]  /*15f0*/  HADD2.F32 R90, -RZ, R34.H1_H1 ;  /* 0x30000022ff5a7230 */ /* 0x020fe20000004100 */
[----:B------:R-:W-:Y:S05]  /*1600*/  BRA `(.L_x_2793) ;  /* 0x0000005000007947 */ /* 0x000fea0003800000 */
.L_x_2792:
[----:B-----5:R-:W-:Y:S02]  /*1610*/  HADD2.F32 R36, -RZ, R30.H1_H1 ;  /* 0x3000001eff247230 */ /* 0x020fe40000004100 */
[----:B------:R-:W-:-:S03]  /*1620*/  @P0 HADD2.F32 R39, -RZ, R34.H1_H1 ;  /* 0x30000022ff270230 */ /* 0x000fc60000004100 */
[----:B------:R-:W-:-:S04]  /*1630*/  FMUL.FTZ R37, R36, c[0x0][0x1ec] ;  /* 0x00007b0024257a20 */ /* 0x000fc80000410000 */
[----:B------:R-:W-:-:S04]  /*1640*/  FMUL.FTZ R90, R4, R37 ;  /* 0x00000025045a7220 */ /* 0x000fc80000410000 */
[----:B------:R-:W-:Y:S02]  /*1650*/  @P0 FADD.FTZ R90, R39, R90 ;  /* 0x0000005a275a0221 */ /* 0x000fe40000010000 */
.L_x_2793:
[----:B------:R-:W-:Y:S05]  /*1660*/  BSYNC B1 ;  /* 0x0000000000017941 */ /* 0x000fea0003800000 */
.L_x_2791:
[----:B------:R-:W-:Y:S01]  /*1670*/  BSSY B1, `(.L_x_2794) ;  /* 0x000000b000017945 */ /* 0x000fe20003800000 */
[----:B------:R-:W-:Y:S05]  /*1680*/  @P5 BRA `(.L_x_2795) ;  /* 0x0000004000005947 */ /* 0x000fea0003800000 */
[----:B------:R-:W-:Y:S01]  /*1690*/  HFMA2.MMA R91, -RZ, RZ, 0, 0 ;  /* 0x00000000ff5b7435 */ /* 0x000fe200000001ff */
[----:B------:R-:W-:Y:S05]  /*16a0*/  @!P0 BRA `(.L_x_2796) ;  /* 0x0000007000008947 */ /* 0x000fea0003800000 */
[----:B-----5:R-:W-:Y:S01]  /*16b0*/  HADD2.F32 R91, -RZ, R35.H0_H0 ;  /* 0x20000023ff5b7230 */ /* 0x020fe20000004100 */
[----:B------:R-:W-:Y:S05]  /*16c0*/  BRA `(.L_x_2796) ;  /* 0x0000005000007947 */ /* 0x000fea0003800000 */
.L_x_2795:
[----:B-----5:R-:W-:Y:S02]  /*16d0*/  HADD2.F32 R36, -RZ, R31.H0_H0 ;  /* 0x2000001fff247230 */ /* 0x020fe40000004100 */
[----:B------:R-:W-:-:S03]  /*16e0*/  @P0 HADD2.F32 R38, -RZ, R35.H0_H0 ;  /* 0x20000023ff260230 */ /* 0x000fc60000004100 */
[----:B------:R-:W-:-:S04]  /*16f0*/  FMUL.FTZ R36, R36, c[0x0][0x1ec] ;  /* 0x00007b0024247a20 */ /* 0x000fc80000410000 */
[----:B------:R-:W-:-:S04]  /*1700*/  FMUL.FTZ R91, R3, R36 ;  /* 0x00000024035b7220 */ /* 0x000fc80000410000 */
[----:B------:R-:W-:Y:S02]  /*1710*/  @P0 FADD.FTZ R91, R38, R91 ;  /* 0x0000005b265b0221 */ /* 0x000fe40000010000 */
.L_x_2796:
[----:B------:R-:W-:Y:S05]  /*1720*/  BSYNC B1 ;  /* 0x0000000000017941 */ /* 0x000fea0003800000 */
.L_x_2794:
[----:B------:R-:W-:Y:S01]  /*1730*/  BSSY B1, `(.L_x_2797) ;  /* 0x000000b000017945 */ /* 0x000fe20003800000 */
[----:B------:R-:W-:Y:S05]  /*1740*/  @P5 BRA `(.L_x_2798) ;  /* 0x0000004000005947 */ /* 0x000fea0003800000 */
[----:B------:R-:W-:Y:S01]  /*1750*/  MOV R88, RZ ;  /* 0x000000ff00587202 */ /* 0x000fe20000000f00 */
[----:B------:R-:W-:Y:S05]  /*1760*/  @!P0 BRA `(.L_x_2799) ;  /* 0x0000007000008947 */ /* 0x000fea0003800000 */
[----:B-----5:R-:W-:Y:S01]  /*1770*/  HADD2.F32 R88, -RZ, R35.H1_H1 ;  /* 0x30000023ff587230 */ /* 0x020fe20000004100 */
[----:B------:R-:W-:Y:S05]  /*1780*/  BRA `(.L_x_2799) ;  /* 0x0000005000007947 */ /* 0x000fea0003800000 */
.L_x_2798:
[----:B-----5:R-:W-:Y:S02]  /*1790*/  HADD2.F32 R36, -RZ, R31.H1_H1 ;  /* 0x3000001fff247230 */ /* 0x020fe40000004100 */
[----:B------:R-:W-:-:S03]  /*17a0*/  @P0 HADD2.F32 R39, -RZ, R35.H1_H1 ;  /* 0x30000023ff270230 */ /* 0x000fc60000004100 */
[----:B------:R-:W-:-:S04]  /*17b0*/  FMUL.FTZ R37, R36, c[0x0][0x1ec] ;  /* 0x00007b0024257a20 */ /* 0x000fc80000410000 */
[----:B------:R-:W-:-:S04]  /*17c0*/  FMUL.FTZ R88, R2, R37 ;  /* 0x0000002502587220 */ /* 0x000fc80000410000 */
[----:B------:R-:W-:Y:S02]  /*17d0*/  @P0 FADD.FTZ R88, R39, R88 ;  /* 0x0000005827580221 */ /* 0x000fe40000010000 */
.L_x_2799:
[----:B------:R-:W-:Y:S05]  /*17e0*/  BSYNC B1 ;  /* 0x0000000000017941 */ /* 0x000fea0003800000 */
.L_x_2797:
        /* <DEDUP_REMOVED lines=9> */
.L_x_2775:
[----:B------:R-:W-:Y:S05]  /*1880*/  BSYNC B0 ;  /* 0x0000000000007941 */ /* 0x000fea0003800000 */
.L_x_2774:
        /* <DEDUP_REMOVED lines=15> */
[----:B-----5:R-:W-:Y:S01]  /*1980*/  HADD2.F32 R89, -RZ, R32.H0_H0 ;  /* 0x20000020ff597230 */ /* 0x020fe20000004100 */
[----:B------:R-:W-:Y:S05]  /*1990*/  BRA `(.L_x_2804) ;  /* 0x0000005000007947 */ /* 0x000fea0003800000 */
.L_x_2803:
[----:B-1---5:R-:W-:-:S05]  /*19a0*/  HADD2.F32 R36, -RZ, R28.H0_H0 ;  /* 0x2000001cff247230 */ /* 0x022fca0000004100 */
[----:B------:R-:W-:Y:S01]  /*19b0*/  FMUL.FTZ R89, R36, c[0x0][0x1ec] ;  /* 0x00007b0024597a20 */ /* 0x000fe20000410000 */
[----:B------:R-:W-:-:S03]  /*19c0*/  @P0 HADD2.F32 R36, -RZ, R32.H0_H0 ;  /* 0x20000020ff240230 */ /* 0x000fc60000004100 */
[----:B------:R-:W-:-:S04]  /*19d0*/  FMUL.FTZ R89, R0, R89 ;  /* 0x0000005900597220 */ /* 0x000fc80000410000 */
[----:B------:R-:W-:Y:S02]  /*19e0*/  @P0 FADD.FTZ R89, R36, R89 ;  /* 0x0000005924590221 */ /* 0x000fe40000010000 */
.L_x_2804:
[----:B------:R-:W-:Y:S05]  /*19f0*/  BSYNC B1 ;  /* 0x0000000000017941 */ /* 0x000fea0003800000 */
.L_x_2802:
[----:B------:R-:W-:Y:S01]  /*1a00*/  BSSY B1, `(.L_x_2805) ;  /* 0x000000b000017945 */ /* 0x000fe20003800000 */
[----:B------:R-:W-:Y:S05]  /*1a10*/  @P4 BRA `(.L_x_2806) ;  /* 0x0000004000004947 */ /* 0x000fea0003800000 */
[----:B------:R-:W-:Y:S01]  /*1a20*/  MOV R86, RZ ;  /* 0x000000ff00567202 */ /* 0x000fe20000000f00 */
[----:B------:R-:W-:Y:S05]  /*1a30*/  @!P0 BRA `(.L_x_2807) ;  /* 0x0000007000008947 */ /* 0x000fea0003800000 */
[----:B-----5:R-:W-:Y:S01]  /*1a40*/  HADD2.F32 R86, -RZ, R32.H1_H1 ;  /* 0x30000020ff567230 */ /* 0x020fe20000004100 */
[----:B------:R-:W-:Y:S05]  /*1a50*/  BRA `(.L_x_2807) ;  /* 0x0000005000007947 */ /* 0x000fea0003800000 */
.L_x_2806:
[----:B-----5:R-:W-:Y:S02]  /*1a60*/  HADD2.F32 R36, -RZ, R28.H1_H1 ;  /* 0x3000001cff247230 */ /* 0x020fe40000004100 */
[----:B------:R-:W-:-:S03]  /*1a70*/  @P0 HADD2.F32 R39, -RZ, R32.H1_H1 ;  /* 0x30000020ff270230 */ /* 0x000fc60000004100 */
[----:B------:R-:W-:-:S04]  /*1a80*/  FMUL.FTZ R37, R36, c[0x0][0x1ec] ;  /* 0x00007b0024257a20 */ /* 0x000fc80000410000 */
[----:B------:R-:W-:-:S04]  /*1a90*/  FMUL.FTZ R86, R20, R37 ;  /* 0x0000002514567220 */ /* 0x000fc80000410000 */
[----:B------:R-:W-:Y:S02]  /*1aa0*/  @P0 FADD.FTZ R86, R39, R86 ;  /* 0x0000005627560221 */ /* 0x000fe40000010000 */
.L_x_2807:
[----:B------:R-:W-:Y:S05]  /*1ab0*/  BSYNC B1 ;  /* 0x0000000000017941 */ /* 0x000fea0003800000 */
.L_x_2805:
[----:B------:R-:W-:Y:S01]  /*1ac0*/  BSSY B1, `(.L_x_2808) ;  /* 0x000000b000017945 */ /* 0x000fe20003800000 */
[----:B------:R-:W-:Y:S05]  /*1ad0*/  @P4 BRA `(.L_x_2809) ;  /* 0x0000004000004947 */ /* 0x000fea0003800000 */
[----:B------:R-:W-:Y:S01]  /*1ae0*/  HFMA2.MMA R87, -RZ, RZ, 0, 0 ;  /* 0x00000000ff577435 */ /* 0x000fe200000001ff */
[----:B------:R-:W-:Y:S05]  /*1af0*/  @!P0 BRA `(.L_x_2810) ;  /* 0x0000007000008947 */ /* 0x000fea0003800000 */
[----:B-----5:R-:W-:Y:S01]  /*1b00*/  HADD2.F32 R87, -RZ, R33.H0_H0 ;  /* 0x20000021ff577230 */ /* 0x020fe20000004100 */
[----:B------:R-:W-:Y:S05]  /*1b10*/  BRA `(.L_x_2810) ;  /* 0x0000005000007947 */ /* 0x000fea0003800000 */
.L_x_2809:
[----:B-----5:R-:W-:Y:S02]  /*1b20*/  HADD2.F32 R36, -RZ, R29.H0_H0 ;  /* 0x2000001dff247230 */ /* 0x020fe40000004100 */
[----:B------:R-:W-:-:S03]  /*1b30*/  @P0 HADD2.F32 R38, -RZ, R33.H0_H0 ;  /* 0x20000021ff260230 */ /* 0x000fc60000004100 */
[----:B------:R-:W-:-:S04]  /*1b40*/  FMUL.FTZ R36, R36, c[0x0][0x1ec] ;  /* 0x00007b0024247a20 */ /* 0x000fc80000410000 */
[----:B------:R-:W-:-:S04]  /*1b50*/  FMUL.FTZ R87, R19, R36 ;  /* 0x0000002413577220 */ /* 0x000fc80000410000 */
[----:B------:R-:W-:Y:S02]  /*1b60*/  @P0 FADD.FTZ R87, R38, R87 ;  /* 0x0000005726570221 */ /* 0x000fe40000010000 */
.L_x_2810:
[----:B------:R-:W-:Y:S05]  /*1b70*/  BSYNC B1 ;  /* 0x0000000000017941 */ /* 0x000fea0003800000 */
.L_x_2808:
[----:B------:R-:W-:Y:S01]  /*1b80*/  BSSY B1, `(.L_x_2811) ;  /* 0x000000b000017945 */ /* 0x000fe20003800000 */
[----:B------:R-:W-:Y:S05]  /*1b90*/  @P4 BRA `(.L_x_2812) ;  /* 0x0000004000004947 */ /* 0x000fea0003800000 */
[----:B------:R-:W-:Y:S01]  /*1ba0*/  MOV R84, RZ ;  /* 0x000000ff00547202 */ /* 0x000fe20000000f00 */
[----:B------:R-:W-:Y:S05]  /*1bb0*/  @!P0 BRA `(.L_x_2813) ;  /* 0x0000007000008947 */ /* 0x000fea0003800000 */
[----:B-----5:R-:W-:Y:S01]  /*1bc0*/  HADD2.F32 R84, -RZ, R33.H1_H1 ;  /* 0x30000021ff547230 */ /* 0x020fe20000004100 */
[----:B------:R-:W-:Y:S05]  /*1bd0*/  BRA `(.L_x_2813) ;  /* 0x0000005000007947 */ /* 0x000fea0003800000 */
.L_x_2812:
[----:B-----5:R-:W-:Y:S02]  /*1be0*/  HADD2.F32 R36, -RZ, R29.H1_H1 ;  /* 0x3000001dff247230 */ /* 0x020fe40000004100 */
[----:B------:R-:W-:-:S03]  /*1bf0*/  @P0 HADD2.F32 R39, -RZ, R33.H1_H1 ;  /* 0x30000021ff270230 */ /* 0x000fc60000004100 */
[----:B------:R-:W-:-:S04]  /*1c00*/  FMUL.FTZ R37, R36, c[0x0][0x1ec] ;  /* 0x00007b0024257a20 */ /* 0x000fc80000410000 */
[----:B------:R-:W-:-:S04]  /*1c10*/  FMUL.FTZ R84, R22, R37 ;  /* 0x0000002516547220 */ /* 0x000fc80000410000 */
[----:B------:R-:W-:Y:S02]  /*1c20*/  @P0 FADD.FTZ R84, R39, R84 ;  /* 0x0000005427540221 */ /* 0x000fe40000010000 */
.L_x_2813:
[----:B------:R-:W-:Y:S05]  /*1c30*/  BSYNC B1 ;  /* 0x0000000000017941 */ /* 0x000fea0003800000 */
.L_x_2811:
[----:B------:R-:W-:Y:S01]  /*1c40*/  BSSY B1, `(.L_x_2814) ;  /* 0x000000b000017945 */ /* 0x000fe20003800000 */
[----:B------:R-:W-:Y:S05]  /*1c50*/  @P4 BRA `(.L_x_2815) ;  /* 0x0000004000004947 */ /* 0x000fea0003800000 */
[----:B------:R-:W-:Y:S01]  /*1c60*/  HFMA2.MMA R106, -RZ, RZ, 0, 0 ;  /* 0x00000000ff6a7435 */ /* 0x000fe200000001ff */
[----:B------:R-:W-:Y:S05]  /*1c70*/  @!P0 BRA `(.L_x_2816) ;  /* 0x0000007000008947 */ /* 0x000fea0003800000 */
[----:B-----5:R-:W-:Y:S01]  /*1c80*/  HADD2.F32 R106, -RZ, R34.H0_H0 ;  /* 0x20000022ff6a7230 */ /* 0x020fe20000004100 */
[----:B------:R-:W-:Y:S05]  /*1c90*/  BRA `(.L_x_2816) ;  /* 0x0000005000007947 */ /* 0x000fea0003800000 */
.L_x_2815:
[----:B-----5:R-:W-:Y:S02]  /*1ca0*/  HADD2.F32 R36, -RZ, R30.H0_H0 ;  /* 0x2000001eff247230 */ /* 0x020fe40000004100 */
[----:B------:R-:W-:-:S03]  /*1cb0*/  @P0 HADD2.F32 R37, -RZ, R34.H0_H0 ;  /* 0x20000022ff250230 */ /* 0x000fc60000004100 */
[----:B------:R-:W-:-:S04]  /*1cc0*/  FMUL.FTZ R36, R36, c[0x0][0x1ec] ;  /* 0x00007b0024247a20 */ /* 0x000fc80000410000 */
[----:B------:R-:W-:-:S04]  /*1cd0*/  FMUL.FTZ R106, R21, R36 ;  /* 0x00000024156a7220 */ /* 0x000fc80000410000 */
[----:B------:R-:W-:Y:S02]  /*1ce0*/  @P0 FADD.FTZ R106, R37, R106 ;  /* 0x0000006a256a0221 */ /* 0x000fe40000010000 */
.L_x_2816:
[----:B------:R-:W-:Y:S05]  /*1cf0*/  BSYNC B1 ;  /* 0x0000000000017941 */ /* 0x000fea0003800000 */
.L_x_2814:
[----:B------:R-:W-:Y:S01]  /*1d00*/  BSSY B1, `(.L_x_2817) ;  /* 0x000000b000017945 */ /* 0x000fe20003800000 */
[----:B------:R-:W-:Y:S05]  /*1d10*/  @P4 BRA `(.L_x_2818) ;  /* 0x0000004000004947 */ /* 0x000fea0003800000 */
[----:B------:R-:W-:Y:S01]  /*1d20*/  MOV R107, RZ ;  /* 0x000000ff006b7202 */ /* 0x000fe20000000f00 */
[----:B------:R-:W-:Y:S05]  /*1d30*/  @!P0 BRA `(.L_x_2819) ;  /* 0x0000007000008947 */ /* 0x000fea0003800000 */
[----:B-----5:R-:W-:Y:S01]  /*1d40*/  HADD2.F32 R107, -RZ, R34.H1_H1 ;  /* 0x30000022ff6b7230 */ /* 0x020fe20000004100 */
[----:B------:R-:W-:Y:S05]  /*1d50*/  BRA `(.L_x_2819) ;  /* 0x0000005000007947 */ /* 0x000fea0003800000 */
.L_x_2818:
[----:B-----5:R-:W-:-:S05]  /*1d60*/  HADD2.F32 R36, -RZ, R30.H1_H1 ;  /* 0x3000001eff247230 */ /* 0x020fca0000004100 */
[----:B------:R-:W-:Y:S01]  /*1d70*/  FMUL.FTZ R107, R36, c[0x0][0x1ec] ;  /* 0x00007b00246b7a20 */ /* 0x000fe20000410000 */
[----:B------:R-:W-:-:S03]  /*1d80*/  @P0 HADD2.F32 R36, -RZ, R34.H1_H1 ;  /* 0x30000022ff240230 */ /* 0x000fc60000004100 */
[----:B------:R-:W-:-:S04]  /*1d90*/  FMUL.FTZ R107, R26, R107 ;  /* 0x0000006b1a6b7220 */ /* 0x000fc80000410000 */
[----:B------:R-:W-:Y:S02]  /*1da0*/  @P0 FADD.FTZ R107, R36, R107 ;  /* 0x0000006b246b0221 */ /* 0x000fe40000010000 */
.L_x_2819:
[----:B------:R-:W-:Y:S05]  /*1db0*/  BSYNC B1 ;  /* 0x0000000000017941 */ /* 0x000fea0003800000 */
.L_x_2817:
[----:B------:R-:W-:Y:S01]  /*1dc0*/  BSSY B1, `(.L_x_2820) ;  /* 0x000000b000017945 */ /* 0x000fe20003800000 */
[----:B------:R-:W-:Y:S05]  /*1dd0*/  @P4 BRA `(.L_x_2821) ;  /* 0x0000004000004947 */ /* 0x000fea0003800000 */
[----:B------:R-:W-:Y:S01]  /*1de0*/  HFMA2.MMA R108, -RZ, RZ, 0, 0 ;  /* 0x00000000ff6c7435 */ /* 0x000fe200000001ff */
[----:B------:R-:W-:Y:S05]  /*1df0*/  @!P0 BRA `(.L_x_2822) ;  /* 0x0000007000008947 */ /* 0x000fea0003800000 */
[----:B-----5:R-:W-:Y:S01]  /*1e00*/  HADD2.F32 R108, -RZ, R35.H0_H0 ;  /* 0x20000023ff6c7230 */ /* 0x020fe20000004100 */
[----:B------:R-:W-:Y:S05]  /*1e10*/  BRA `(.L_x_2822) ;  /* 0x0000005000007947 */ /* 0x000fea0003800000 */
.L_x_2821:
[----:B-----5:R-:W-:Y:S02]  /*1e20*/  HADD2.F32 R36, -RZ, R31.H0_H0 ;  /* 0x2000001fff247230 */ /* 0x020fe40000004100 */
[----:B------:R-:W-:-:S03]  /*1e30*/  @P0 HADD2.F32 R37, -RZ, R35.H0_H0 ;  /* 0x20000023ff250230 */ /* 0x000fc60000004100 */
[----:B------:R-:W-:-:S04]  /*1e40*/  FMUL.FTZ R36, R36, c[0x0][0x1ec] ;  /* 0x00007b0024247a20 */ /* 0x000fc80000410000 */
[----:B------:R-:W-:-:S04]  /*1e50*/  FMUL.FTZ R108, R23, R36 ;  /* 0x00000024176c7220 */ /* 0x000fc80000410000 */
[----:B------:R-:W-:Y:S02]  /*1e60*/  @P0 FADD.FTZ R108, R37, R108 ;  /* 0x0000006c256c0221 */ /* 0x000fe40000010000 */
.L_x_2822:
[----:B------:R-:W-:Y:S05]  /*1e70*/  BSYNC B1 ;  /* 0x0000000000017941 */ /* 0x000fea0003800000 */
.L_x_2820:
[----:B------:R-:W-:Y:S01]  /*1e80*/  BSSY B1, `(.L_x_2823) ;  /* 0x000000b000017945 */ /* 0x000fe20003800000 */
[----:B------:R-:W-:Y:S05]  /*1e90*/  @P4 BRA `(.L_x_2824) ;  /* 0x0000004000004947 */ /* 0x000fea0003800000 */
[----:B------:R-:W-:Y:S01]  /*1ea0*/  MOV R109, RZ ;  /* 0x000000ff006d7202 */ /* 0x000fe20000000f00 */
[----:B------:R-:W-:Y:S05]  /*1eb0*/  @!P0 BRA `(.L_x_2825) ;  /* 0x0000007000008947 */ /* 0x000fea0003800000 */
[----:B-----5:R-:W-:Y:S01]  /*1ec0*/  HADD2.F32 R109, -RZ, R35.H1_H1 ;  /* 0x30000023ff6d7230 */ /* 0x020fe20000004100 */
[----:B------:R-:W-:Y:S05]  /*1ed0*/  BRA `(.L_x_2825) ;  /* 0x0000005000007947 */ /* 0x000fea0003800000 */
.L_x_2824:
[----:B-----5:R-:W-:Y:S02]  /*1ee0*/  HADD2.F32 R36, -RZ, R31.H1_H1 ;  /* 0x3000001fff247230 */ /* 0x020fe40000004100 */
[----:B------:R-:W-:-:S03]  /*1ef0*/  @P0 HADD2.F32 R38, -RZ, R35.H1_H1 ;  /* 0x30000023ff260230 */ /* 0x000fc60000004100 */
[----:B------:R-:W-:-:S04]  /*1f00*/  FMUL.FTZ R36, R36, c[0x0][0x1ec] ;  /* 0x00007b0024247a20 */ /* 0x000fc80000410000 */
[----:B------:R-:W-:-:S04]  /*1f10*/  FMUL.FTZ R109, R27, R36 ;  /* 0x000000241b6d7220 */ /* 0x000fc80000410000 */
[----:B------:R-:W-:Y:S02]  /*1f20*/  @P0 FADD.FTZ R109, R38, R109 ;  /* 0x0000006d266d0221 */ /* 0x000fe40000010000 */
.L_x_2825:
[----:B------:R-:W-:Y:S05]  /*1f30*/  BSYNC B1 ;  /* 0x0000000000017941 */ /* 0x000fea0003800000 */
.L_x_2823:
[----:B------:R-:W-:Y:S01]  /*1f40*/  HFMA2.MMA R112, -RZ, RZ, 0, 9.5367431640625e-07 ;  /* 0x00000010ff707435 */ /* 0x000fe200000001ff */
[----:B------:R-:W-:Y:S02]  /*1f50*/  F2FP.PACK_AB R39, R109, R108 ;  /* 0x0000006c6d27723e */ /* 0x000fe400000000ff */
[----:B------:R-:W-:Y:S02]  /*1f60*/  F2FP.PACK_AB R38, R107, R106 ;  /* 0x0000006a6b26723e */ /* 0x000fe400000000ff */
[----:B------:R-:W-:Y:S02]  /*1f70*/  F2FP.PACK_AB R37, R84, R87 ;  /* 0x000000575425723e */ /* 0x000fe400000000ff */
[----:B------:R-:W-:-:S03]  /*1f80*/  F2FP.PACK_AB R36, R86, R89 ;  /* 0x000000595624723e */ /* 0x000fc600000000ff */
[----:B------:R-:W-:-:S05]  /*1f90*/  IMAD.WIDE.U32 R112, R117, R112, c[0x0][0x188] ;  /* 0x0000620075707625 */ /* 0x000fca00078e0070 */
[----:B------:R0:W-:Y:S02]  /*1fa0*/  STG.E.128 [R112.64], R36 ;  /* 0x0000002470007986 */ /* 0x0001e4000c101d04 */
.L_x_2801:
[----:B------:R-:W-:Y:S05]  /*1fb0*/  BSYNC B0 ;  /* 0x0000000000007941 */ /* 0x000fea0003800000 */
.L_x_2800:
        /* <DEDUP_REMOVED lines=30> */
.L_x_2836:
        /* <DEDUP_REMOVED lines=69> */
.L_x_2837:
        /* <DEDUP_REMOVED lines=38> */
[----:B------:R-:W-:Y:S01]  /*2850*/  F2FP.PACK_AB R36, R37, R36 ;  /* 0x000000242524723e */ /* 0x000fe200000000ff */
[----:B------:R-:W-:-:S02]  /*2860*/  FADD.FTZ R118, R101, -R114 ;  /* 0x8000007265767221 */ /* 0x000fc40000010000 */
[--C-:B------:R-:W-:Y:S01]  /*2870*/  FADD.FTZ R120, R98, -R114.reuse ;  /* 0x8000007262787221 */ /* 0x100fe20000010000 */
[----:B------:R-:W-:Y:S01]  /*2880*/  F2FP.PACK_AB R37, R39, R112 ;  /* 0x000000702725723e */ /* 0x000fe200000000ff */
        /* <DEDUP_REMOVED lines=11> */
[----:B------:R-:W-:Y:S01]  /*2940*/  F2FP.PACK_AB R38, R113, R38 ;  /* 0x000000267126723e */ /* 0x000fe200000000ff */
[C---:B------:R-:W-:Y:S01]  /*2950*/  IMAD.WIDE.U32 R112, R111.reuse, R112, c[0x0][0x208] ;  /* 0x000082006f707625 */ /* 0x040fe200078e0070 */
[----:B------:R-:W-:Y:S02]  /*2960*/  F2FP.PACK_AB R39, R116, R39 ;  /* 0x000000277427723e */ /* 0x000fe400000000ff */
[----:B------:R-:W-:-:S03]  /*2970*/  IADD3 R111, R111, 0x20, RZ ;  /* 0x000000206f6f7810 */ /* 0x000fc60007ffe0ff */
[----:B------:R0:W-:Y:S04]  /*2980*/  STG.E.128 [R112.64], R36 ;  /* 0x0000002470007986 */ /* 0x0001e8000c101d04 */
.L_x_2831:
[----:B------:R-:W-:Y:S05]  /*2990*/  BSYNC B1 ;  /* 0x0000000000017941 */ /* 0x000fea0003800000 */
.L_x_2830:
        /* <DEDUP_REMOVED lines=29> */
[----:B------:R-:W-:-:S03]  /*2b70*/  F2FP.PACK_AB R38, R113, R38 ;  /* 0x000000267126723e */ /* 0x000fc600000000ff */
[C---:B------:R-:W-:Y:S01]  /*2b80*/  IMAD.WIDE.U32 R112, R111.reuse, R112, c[0x0][0x208] ;  /* 0x000082006f707625 */ /* 0x040fe200078e0070 */
[----:B------:R-:W-:Y:S02]  /*2b90*/  F2FP.PACK_AB R39, R116, R39 ;  /* 0x000000277427723e */ /* 0x000fe400000000ff */
[----:B------:R-:W-:-:S03]  /*2ba0*/  IADD3 R111, R111, 0x20, RZ ;  /* 0x000000206f6f7810 */ /* 0x000fc60007ffe0ff */
[----:B------:R0:W-:Y:S04]  /*2bb0*/  STG.E.128 [R112.64], R36 ;  /* 0x0000002470007986 */ /* 0x0001e8000c101d04 */
.L_x_2833:
[----:B------:R-:W-:Y:S05]  /*2bc0*/  BSYNC B1 ;  /* 0x0000000000017941 */ /* 0x000fea0003800000 */
.L_x_2832:
        /* <DEDUP_REMOVED lines=18> */
[C---:B------:R-:W-:Y:S01]  /*2cf0*/  FMUL.FTZ R36, R117.reuse, R36 ;  /* 0x0000002475247220 */ /* 0x040fe20000410000 */
[----:B------:R-:W-:Y:S01]  /*2d00*/  HFMA2.MMA R114, -RZ, RZ, 0, 9.5367431640625e-07 ;  /* 0x00000010ff727435 */ /* 0x000fe200000001ff */
[----:B------:R-:W-:-:S02]  /*2d10*/  FMUL.FTZ R116, R117, R116 ;  /* 0x0000007475747220 */ /* 0x000fc40000410000 */
[C---:B------:R-:W-:Y:S02]  /*2d20*/  FMUL.FTZ R112, R117.reuse, R112 ;  /* 0x0000007075707220 */ /* 0x040fe40000410000 */
[----:B------:R-:W-:Y:S01]  /*2d30*/  FMUL.FTZ R117, R117, R38 ;  /* 0x0000002675757220 */ /* 0x000fe20000410000 */
[----:B------:R-:W-:Y:S01]  /*2d40*/  F2FP.PACK_AB R38, R37, R118 ;  /* 0x000000762526723e */ /* 0x000fe200000000ff */
[----:B------:R-:W-:Y:S02]  /*2d50*/  FFMA.FTZ R37, R70, R112, R79 ;  /* 0x0000007046257223 */ /* 0x000fe4000001004f */
[----:B------:R-:W-:Y:S02]  /*2d60*/  FFMA.FTZ R36, R43, R36, R78 ;  /* 0x000000242b247223 */ /* 0x000fe4000001004e */
[----:B------:R-:W-:Y:S02]  /*2d70*/  FFMA.FTZ R112, R74, R117, R83 ;  /* 0x000000754a707223 */ /* 0x000fe40000010053 */
[----:B------:R-:W-:-:S03]  /*2d80*/  FFMA.FTZ R113, R72, R116, R81 ;  /* 0x0000007448717223 */ /* 0x000fc60000010051 */
[----:B------:R-:W-:Y:S02]  /*2d90*/  F2FP.PACK_AB R37, R112, R37 ;  /* 0x000000257025723e */ /* 0x000fe400000000ff */
[----:B------:R-:W-:Y:S01]  /*2da0*/  F2FP.PACK_AB R36, R113, R36 ;  /* 0x000000247124723e */ /* 0x000fe200000000ff */
[----:B------:R-:W-:-:S05]  /*2db0*/  IMAD.WIDE.U32 R112, R111, R114, c[0x0][0x208] ;  /* 0x000082006f707625 */ /* 0x000fca00078e0072 */
[----:B------:R0:W-:Y:S02]  /*2dc0*/  STG.E.128 [R112.64], R36 ;  /* 0x0000002470007986 */ /* 0x0001e4000c101d04 */
.L_x_2829:
[----:B--2---:R-:W-:Y:S05]  /*2dd0*/  BSYNC B0 ;  /* 0x0000000000007941 */ /* 0x004fea0003800000 */
.L_x_2828:
[----:B0-----:R-:W-:-:S04]  /*2de0*/  MOV R37, c[0x0][0x160] ;  /* 0x0000580000257a02 */ /* 0x001fc80000000f00 */
[----:B------:R-:W-:-:S04]  /*2df0*/  LEA R110, R37, R110, 0x2 ;  /* 0x0000006e256e7211 */ /* 0x000fc800078e10ff */
[----:B------:R-:W-:-:S13]  /*2e00*/  ISETP.GE.AND P0, PT, R110, c[0x0][0x164], PT ;  /* 0x000059006e007a0c */ /* 0x000fda0003f06270 */
[----:B------:R-:W-:Y:S01]  /*2e10*/  @P0 CALL.REL.NOINC `(.L_x_2834) ;  /* 0x0000001000000944 */ /* 0x000fe20003c00000 */
[----:B------:R-:W-:Y:S05]  /*2e20*/  BRA `(.L_x_2835) ;  /* 0xffffda9000007947 */ /* 0x000fea000383ffff */
.L_x_2834:
[----:B------:R-:W-:Y:S05]  /*2e30*/  EXIT ;  /* 0x000000000000794d */ /* 0x000fea0003800000 */
.L_x_2826:
[----:B------:R-:W-:Y:S01]  /*2e40*/  HFMA2.MMA R39, -RZ, RZ, 0, 5.9604644775390625e-08 ;  /* 0x00000001ff277435 */ /* 0x000fe200000001ff */
[----:B------:R-:W-:Y:S02]  /*2e50*/  MOV R116, 0x1f ;  /* 0x0000001f00747802 */ /* 0x000fe40000000f00 */
[----:B------:R-:W-:Y:S02]  /*2e60*/  MOV R117, 0xffffffff ;  /* 0xffffffff00757802 */ /* 0x000fe40000000f00 */
[----:B------:R-:W-:Y:S02]  /*2e70*/  MOV R36, 0x2e90 ;  /* 0x00002e9000247802 */ /* 0x000fe40000000f00 */
[----:B-----5:R-:W-:Y:S05]  /*2e80*/  CALL.REL.NOINC `($__internal_22_$__cuda_sm70_shflsync_bfly_p) ;  /* 0x000006b000007944 */ /* 0x020fea0003c00000 */
[----:B01----:R-:W-:Y:S05]  /*2e90*/  BRA `(.L_x_2836) ;  /* 0xfffff30000007947 */ /* 0x003fea000383ffff */
.L_x_2827:
[----:B------:R-:W-:Y:S01]  /*2ea0*/  HFMA2.MMA R39, -RZ, RZ, 0, 1.1920928955078125e-07 ;  /* 0x00000002ff277435 */ /* 0x000fe200000001ff */
[----:B0-----:R-:W-:Y:S02]  /*2eb0*/  MOV R38, R118 ;  /* 0x0000007600267202 */ /* 0x001fe40000000f00 */
[----:B------:R-:W-:Y:S02]  /*2ec0*/  MOV R116, 0x1f ;  /* 0x0000001f00747802 */ /* 0x000fe40000000f00 */
[----:B------:R-:W-:-:S02]  /*2ed0*/  MOV R117, 0xffffffff ;  /* 0xffffffff00757802 */ /* 0x000fc40000000f00 */
[----:B------:R-:W-:Y:S02]  /*2ee0*/  MOV R36, 0x2f00 ;  /* 0x00002f0000247802 */ /* 0x000fe40000000f00 */
[----:B-----5:R-:W-:Y:S05]  /*2ef0*/  CALL.REL.NOINC `($__internal_22_$__cuda_sm70_shflsync_bfly_p) ;  /* 0x0000064000007944 */ /* 0x020fea0003c00000 */
[----:B01----:R-:W-:Y:S01]  /*2f00*/  FADD.FTZ R38, R118, R39 ;  /* 0x0000002776267221 */ /* 0x003fe20000010000 */
[----:B------:R-:W-:Y:S01]  /*2f10*/  HFMA2.MMA R39, -RZ, RZ, 0, 2.384185791015625e-07 ;  /* 0x00000004ff277435 */ /* 0x000fe200000001ff */
[----:B------:R-:W-:Y:S02]  /*2f20*/  MOV R116, 0x1f ;  /* 0x0000001f00747802 */ /* 0x000fe40000000f00 */
[----:B------:R-:W-:Y:S02]  /*2f30*/  MOV R117, 0xffffffff ;  /* 0xffffffff00757802 */ /* 0x000fe40000000f00 */
[----:B------:R-:W-:Y:S02]  /*2f40*/  MOV R36, 0x2f60 ;  /* 0x00002f6000247802 */ /* 0x000fe40000000f00 */
[----:B------:R-:W-:Y:S05]  /*2f50*/  CALL.REL.NOINC `($__internal_22_$__cuda_sm70_shflsync_bfly_p) ;  /* 0x000005e000007944 */ /* 0x000fea0003c00000 */
[----:B01----:R-:W-:Y:S01]  /*2f60*/  FADD.FTZ R38, R38, R39 ;  /* 0x0000002726267221 */ /* 0x003fe20000010000 */
[----:B------:R-:W-:Y:S01]  /*2f70*/  HFMA2.MMA R39, -RZ, RZ, 0, 4.76837158203125e-07 ;  /* 0x00000008ff277435 */ /* 0x000fe200000001ff */
[----:B------:R-:W-:Y:S02]  /*2f80*/  MOV R116, 0x1f ;  /* 0x0000001f00747802 */ /* 0x000fe40000000f00 */
[----:B------:R-:W-:-:S02]  /*2f90*/  MOV R117, 0xffffffff ;  /* 0xffffffff00757802 */ /* 0x000fc40000000f00 */
[----:B------:R-:W-:Y:S02]  /*2fa0*/  MOV R36, 0x2fc0 ;  /* 0x00002fc000247802 */ /* 0x000fe40000000f00 */
[----:B------:R-:W-:Y:S05]  /*2fb0*/  CALL.REL.NOINC `($__internal_22_$__cuda_sm70_shflsync_bfly_p) ;  /* 0x0000058000007944 */ /* 0x000fea0003c00000 */
[----:B01----:R-:W-:Y:S01]  /*2fc0*/  FADD.FTZ R38, R38, R39 ;  /* 0x0000002726267221 */ /* 0x003fe20000010000 */
[----:B------:R-:W-:Y:S01]  /*2fd0*/  HFMA2.MMA R39, -RZ, RZ, 0, 9.5367431640625e-07 ;  /* 0x00000010ff277435 */ /* 0x000fe200000001ff */
[----:B------:R-:W-:Y:S02]  /*2fe0*/  MOV R116, 0x1f ;  /* 0x0000001f00747802 */ /* 0x000fe40000000f00 */
[----:B------:R-:W-:Y:S02]  /*2ff0*/  MOV R117, 0xffffffff ;  /* 0xffffffff00757802 */ /* 0x000fe40000000f00 */
[----:B------:R-:W-:Y:S02]  /*3000*/  MOV R36, 0x3020 ;  /* 0x0000302000247802 */ /* 0x000fe40000000f00 */
[----:B------:R-:W-:Y:S05]  /*3010*/  CALL.REL.NOINC `($__internal_22_$__cuda_sm70_shflsync_bfly_p) ;  /* 0x0000052000007944 */ /* 0x000fea0003c00000 */
[----:B-1----:R-:W-:Y:S01]  /*3020*/  FADD.FTZ R39, R38, R39 ;  /* 0x0000002726277221 */ /* 0x002fe20000010000 */
[----:B0-----:R-:W-:Y:S02]  /*3030*/  MOV R116, 0x1f ;  /* 0x0000001f00747802 */ /* 0x001fe40000000f00 */
[----:B------:R-:W-:Y:S01]  /*3040*/  MOV R117, 0xffffffff ;  /* 0xffffffff00757802 */ /* 0x000fe20000000f00 */
        /* <DEDUP_REMOVED lines=15> */
[----:B------:R-:W-:Y:S01]  /*3140*/  FFMA.FTZ R36, R39, R39, R36 ;  /* 0x0000002727247223 */ /* 0x000fe20000010024 */
[----:B------:R-:W-:-:S03]  /*3150*/  HFMA2.MMA R39, -RZ, RZ, 0, 5.9604644775390625e-08 ;  /* 0x00000001ff277435 */ /* 0x000fc600000001ff */
        /* <DEDUP_REMOVED lines=35> */
[----:B------:R-:W-:Y:S05]  /*3390*/  CALL.REL.NOINC `($__internal_22_$__cuda_sm70_shflsync_bfly_p) ;  /* 0x000001a000007944 */ /* 0x000fea0003c00000 */
[----:B01----:R-:W-:Y:S01]  /*33a0*/  FADD.FTZ R38, R38, R39 ;  /* 0x0000002726267221 */ /* 0x003fe20000010000 */
[----:B------:R-:W-:Y:S01]  /*33b0*/  HFMA2.MMA R39, -RZ, RZ, 0, 1.1920928955078125e-07 ;  /* 0x00000002ff277435 */ /* 0x000fe200000001ff */
[----:B------:R-:W-:Y:S02]  /*33c0*/  MOV R116, 0x1f ;  /* 0x0000001f00747802 */ /* 0x000fe40000000f00 */
[----:B------:R-:W-:Y:S02]  /*33d0*/  MOV R117, 0xffffffff ;  /* 0xffffffff00757802 */ /* 0x000fe40000000f00 */
[----:B------:R-:W-:Y:S02]  /*33e0*/  MOV R36, 0x3400 ;  /* 0x0000340000247802 */ /* 0x000fe40000000f00 */
[----:B------:R-:W-:Y:S05]  /*33f0*/  CALL.REL.NOINC `($__internal_22_$__cuda_sm70_shflsync_bfly_p) ;  /* 0x0000014000007944 */ /* 0x000fea0003c00000 */
[----:B01----:R-:W-:Y:S01]  /*3400*/  FADD.FTZ R38, R38, R39 ;  /* 0x0000002726267221 */ /* 0x003fe20000010000 */
[----:B------:R-:W-:Y:S01]  /*3410*/  HFMA2.MMA R39, -RZ, RZ, 0, 2.384185791015625e-07 ;  /* 0x00000004ff277435 */ /* 0x000fe200000001ff */
[----:B------:R-:W-:Y:S02]  /*3420*/  MOV R116, 0x1f ;  /* 0x0000001f00747802 */ /* 0x000fe40000000f00 */
[----:B------:R-:W-:-:S02]  /*3430*/  MOV R117, 0xffffffff ;  /* 0xffffffff00757802 */ /* 0x000fc40000000f00 */
[----:B------:R-:W-:Y:S02]  /*3440*/  MOV R36, 0x3460 ;  /* 0x0000346000247802 */ /* 0x000fe40000000f00 */
[----:B------:R-:W-:Y:S05]  /*3450*/  CALL.REL.NOINC `($__internal_22_$__cuda_sm70_shflsync_bfly_p) ;  /* 0x000000e000007944 */ /* 0x000fea0003c00000 */
[----:B01----:R-:W-:Y:S01]  /*3460*/  FADD.FTZ R38, R38, R39 ;  /* 0x0000002726267221 */ /* 0x003fe20000010000 */
[----:B------:R-:W-:Y:S01]  /*3470*/  HFMA2.MMA R39, -RZ, RZ, 0, 4.76837158203125e-07 ;  /* 0x00000008ff277435 */ /* 0x000fe200000001ff */
[----:B------:R-:W-:Y:S02]  /*3480*/  MOV R116, 0x1f ;  /* 0x0000001f00747802 */ /* 0x000fe40000000f00 */
[----:B------:R-:W-:Y:S02]  /*3490*/  MOV R117, 0xffffffff ;  /* 0xffffffff00757802 */ /* 0x000fe40000000f00 */
[----:B------:R-:W-:Y:S02]  /*34a0*/  MOV R36, 0x34c0 ;  /* 0x000034c000247802 */ /* 0x000fe40000000f00 */
[----:B------:R-:W-:Y:S05]  /*34b0*/  CALL.REL.NOINC `($__internal_22_$__cuda_sm70_shflsync_bfly_p) ;  /* 0x0000008000007944 */ /* 0x000fea0003c00000 */
[----:B-1----:R-:W-:Y:S01]  /*34c0*/  FADD.FTZ R112, R38, R39 ;  /* 0x0000002726707221 */ /* 0x002fe20000010000 */
[----:B------:R-:W-:Y:S01]  /*34d0*/  HFMA2.MMA R39, -RZ, RZ, 0, 9.5367431640625e-07 ;  /* 0x00000010ff277435 */ /* 0x000fe200000001ff */
[----:B0-----:R-:W-:Y:S02]  /*34e0*/  MOV R116, 0x1f ;  /* 0x0000001f00747802 */ /* 0x001fe40000000f00 */
[----:B------:R-:W-:-:S02]  /*34f0*/  MOV R117, 0xffffffff ;  /* 0xffffffff00757802 */ /* 0x000fc40000000f00 */
[----:B------:R-:W-:Y:S02]  /*3500*/  MOV R38, R112 ;  /* 0x0000007000267202 */ /* 0x000fe40000000f00 */
[----:B------:R-:W-:Y:S02]  /*3510*/  MOV R36, 0x3530 ;  /* 0x0000353000247802 */ /* 0x000fe40000000f00 */
[----:B------:R-:W-:Y:S05]  /*3520*/  CALL.REL.NOINC `($__internal_22_$__cuda_sm70_shflsync_bfly_p) ;  /* 0x0000001000007944 */ /* 0x000fea0003c00000 */
[----:B01----:R-:W-:Y:S05]  /*3530*/  BRA `(.L_x_2837) ;  /* 0xfffff0b000007947 */ /* 0x003fea000383ffff */
        .weak           $__internal_22_$__cuda_sm70_shflsync_bfly_p
        .type           $__internal_22_$__cuda_sm70_shflsync_bfly_p,@function
        .size           $__internal_22_$__cuda_sm70_shflsync_bfly_p,(.L_x_22190 - $__internal_22_$__cuda_sm70_shflsync_bfly_p)
$__internal_22_$__cuda_sm70_shflsync_bfly_p:
[----:B------:R-:W-:Y:S01]  /*3540*/  HFMA2.MMA R37, -RZ, RZ, 0, 0 ;  /* 0x00000000ff257435 */ /* 0x000fe200000001ff */
[----:B------:R-:W-:Y:S04]  /*3550*/  WARPSYNC R117 ;  /* 0x0000007500007348 */ /* 0x000fe80003800000 */
[----:B------:R0:W1:Y:S01]  /*3560*/  SHFL.BFLY PT, R39, R38, R39, R116 ;  /* 0x0c00002726277389 */ /* 0x00006200000e0074 */
[----:B------:R-:W-:Y:S05]  /*3570*/  RET.REL.NODEC R36 `(_ZN10layer_norm13ln_fwd_kernelINS_13Kernel_traitsI6__halfS2_S2_S2_fjLj768ELj1ELj4ELj1ELj16ENS_18Kernel_traits_baseILj768ES2_S2_S2_S2_fjLj128EEEEELb0ELb1ELb1ELb0EEEvNS_9FwdParamsE) ;  /* 0xffffca8024007950 */ /* 0x000fea0003c3ffff */
.L_x_2838:
        /* <DEDUP_REMOVED lines=16> */
.L_x_22190:


//--------------------- .text._ZN10layer_norm13ln_fwd_kernelINS_13Kernel_traitsI6__halfS2_S2_S2_fjLj768ELj1ELj4ELj1ELj16ENS_18Kernel_traits_baseILj768ES2_S2_S2_S2_fjLj128EEEEELb0ELb1ELb1ELb1EEEvNS_9FwdParamsE --------------------------
	.section	.text._ZN10layer_norm13ln_fwd_kernelINS_13Kernel_traitsI6__halfS2_S2_S2_fjLj768ELj1ELj4ELj1ELj16ENS_18Kernel_traits_baseILj768ES2_S2_S2_S2_fjLj128EEEEELb0ELb1ELb1ELb1EEEvNS_9FwdParamsE,"ax",@progbits
	.sectioninfo	@"SHI_REGISTERS=127"
	.align	128
        .global         _ZN10layer_norm13ln_fwd_kernelINS_13Kernel_traitsI6__halfS2_S2_S2_fjLj768ELj1ELj4ELj1ELj16ENS_18Kernel_traits_baseILj768ES2_S2_S2_S2_fjLj128EEEEELb0ELb1ELb1ELb1EEEvNS_9FwdParamsE
        .type           _ZN10layer_norm13ln_fwd_kernelINS_13Kernel_traitsI6__halfS2_S2_S2_fjLj768ELj1ELj4ELj1ELj16ENS_18Kernel_traits_baseILj768ES2_S2_S2_S2_fjLj128EEEEELb0ELb1ELb1ELb1EEEvNS_9FwdParamsE,@function
        .size           _ZN10layer_norm13ln_fwd_kernelINS_13Kernel_traitsI6__halfS2_S2_S2_fjLj768ELj1ELj4ELj1ELj16ENS_18Kernel_traits_baseILj768ES2_S2_S2_S2_fjLj128EEEEELb0ELb1ELb1ELb1EEEvNS_9FwdParamsE,(.L_x_22191 - _ZN10layer_norm13ln_fwd_kernelINS_13Kernel_traitsI6__halfS2_S2_S2_fjLj768ELj1ELj4ELj1ELj16ENS_18Kernel_traits_baseILj768ES2_S2_S2_S2_fjLj128EEEEELb0ELb1ELb1ELb1EEEvNS_9FwdParamsE)
        .other          _ZN10layer_norm13ln_fwd_kernelINS_13Kernel_traitsI6__halfS2_S2_S2_fjLj768ELj1ELj4ELj1ELj16ENS_18Kernel_traits_baseILj768ES2_S2_S2_S2_fjLj128EEEEELb0ELb1ELb1ELb1EEEvNS_9FwdParamsE,@"STO_CUDA_ENTRY STV_DEFAULT"
_ZN10layer_norm13ln_fwd_kernelINS_13Kernel_traitsI6__halfS2_S2_S2_fjLj768ELj1ELj4ELj1ELj16ENS_18Kernel_traits_baseILj768ES2_S2_S2_S2_fjLj128EEEEELb0ELb1ELb1ELb1EEEvNS_9FwdParamsE:
.text._ZN10layer_norm13ln_fwd_kernelINS_13Kernel_traitsI6__halfS2_S2_S2_fjLj768ELj1ELj4ELj1ELj16ENS_18Kernel_traits_baseILj768ES2_S2_S2_S2_fjLj128EEEEELb0ELb1ELb1ELb1EEEvNS_9FwdParamsE:
        /* <DEDUP_REMOVED lines=38> */
[--C-:B0-----:R-:W-:Y:S02]  /*0260*/  HADD2.F32 R5, -RZ, R22.reuse.H0_H0 ;  /* 0x20000016ff057230 */ /* 0x101fe40000004100 */
[----:B------:R-:W-:Y:S02]  /*0270*/  HADD2.F32 R4, -RZ, R22.H1_H1 ;  /* 0x30000016ff047230 */ /* 0x000fe40000004100 */
[----:B-1----:R-:W-:-:S02]  /*0280*/  HADD2.F32 R3, -RZ, R23.H0_H0 ;  /* 0x20000017ff037230 */ /* 0x002fc40000004100 */
        /* <DEDUP_REMOVED lines=20> */
[--C-:B---3--:R-:W-:Y:S02]  /*03d0*/  HADD2.F32 R62, -RZ, R28.reuse.H0_H0 ;  /* 0x2000001cff3e7230 */ /* 0x108fe40000004100 */
[----:B------:R-:W-:Y:S02]  /*03e0*/  HADD2.F32 R63, -RZ, R28.H1_H1 ;  /* 0x3000001cff3f7230 */ /* 0x000fe40000004100 */
[----:B----4-:R-:W-:Y:S02]  /*03f0*/  HADD2.F32 R82, -RZ, R37.H0_H0 ;  /* 0x20000025ff527230 */ /* 0x010fe40000004100 */
[--C-:B------:R-:W-:Y:S02]  /*0400*/  HADD2.F32 R84, -RZ, R38.reuse.H0_H0 ;  /* 0x20000026ff547230 */ /* 0x100fe40000004100 */
[----:B------:R-:W-:-:S02]  /*0410*/  HADD2.F32 R83, -RZ, R38.H1_H1 ;  /* 0x30000026ff537230 */ /* 0x000fc40000004100 */
[--C-:B------:R-:W-:Y:S02]  /*0420*/  HADD2.F32 R88, -RZ, R42.reuse.H0_H0 ;  /* 0x2000002aff587230 */ /* 0x100fe40000004100 */
        /* <DEDUP_REMOVED lines=26> */
.L_x_2916:
        /* <DEDUP_REMOVED lines=30> */
[----:B-----5:R-:W-:Y:S01]  /*07b0*/  HADD2.F32 R92, -RZ, R24.H0_H0 ;  /* 0x20000018ff5c7230 */ /* 0x020fe20000004100 */
[----:B------:R-:W-:Y:S05]  /*07c0*/  BRA `(.L_x_2841) ;  /* 0x0000005000007947 */ /* 0x000fea0003800000 */
.L_x_2840:
[----:B0----5:R-:W-:Y:S02]  /*07d0*/  HADD2.F32 R40, -RZ, R28.H0_H0 ;  /* 0x2000001cff287230 */ /* 0x021fe40000004100 */
[----:B------:R-:W-:-:S03]  /*07e0*/  @P0 HADD2.F32 R45, -RZ, R24.H0_H0 ;  /* 0x20000018ff2d0230 */ /* 0x000fc60000004100 */
[----:B------:R-:W-:-:S04]  /*07f0*/  FMUL.FTZ R41, R40, c[0x0][0x1ec] ;  /* 0x00007b0028297a20 */ /* 0x000fc80000410000 */
[----:B------:R-:W-:-:S04]  /*0800*/  FMUL.FTZ R92, R62, R41 ;  /* 0x000000293e5c7220 */ /* 0x000fc80000410000 */
[----:B------:R-:W-:Y:S02]  /*0810*/  @P0 FADD.FTZ R92, R92, R45 ;  /* 0x0000002d5c5c0221 */ /* 0x000fe40000010000 */
.L_x_2841:
[----:B------:R-:W-:Y:S05]  /*0820*/  BSYNC B0 ;  /* 0x0000000000007941 */ /* 0x000fea0003800000 */
.L_x_2839:
[----:B------:R-:W-:Y:S01]  /*0830*/  BSSY B0, `(.L_x_2842) ;  /* 0x000000b000007945 */ /* 0x000fe20003800000 */
[----:B------:R-:W-:Y:S05]  /*0840*/  @P2 BRA `(.L_x_2843) ;  /* 0x0000004000002947 */ /* 0x000fea0003800000 */
[----:B------:R-:W-:Y:S01]  /*0850*/  HFMA2.MMA R81, -RZ, RZ, 0, 0 ;  /* 0x00000000ff517435 */ /* 0x000fe200000001ff */
[----:B------:R-:W-:Y:S05]  /*0860*/  @!P0 BRA `(.L_x_2844) ;  /* 0x0000007000008947 */ /* 0x000fea0003800000 */
[----:B-----5:R-:W-:Y:S01]  /*0870*/  HADD2.F32 R81, -RZ, R24.H1_H1 ;  /* 0x30000018ff517230 */ /* 0x020fe20000004100 */
[----:B------:R-:W-:Y:S05]  /*0880*/  BRA `(.L_x_2844) ;  /* 0x0000005000007947 */ /* 0x000fea0003800000 */
.L_x_2843:
[----:B-----5:R-:W-:Y:S02]  /*0890*/  HADD2.F32 R40, -RZ, R28.H1_H1 ;  /* 0x3000001cff287230 */ /* 0x020fe40000004100 */
[----:B------:R-:W-:-:S03]  /*08a0*/  @P0 HADD2.F32 R44, -RZ, R24.H1_H1 ;  /* 0x30000018ff2c0230 */ /* 0x000fc60000004100 */
[----:B------:R-:W-:-:S04]  /*08b0*/  FMUL.FTZ R40, R40, c[0x0][0x1ec] ;  /* 0x00007b0028287a20 */ /* 0x000fc80000410000 */
[----:B------:R-:W-:-:S04]  /*08c0*/  FMUL.FTZ R81, R63, R40 ;  /* 0x000000283f517220 */ /* 0x000fc80000410000 */
[----:B------:R-:W-:Y:S02]  /*08d0*/  @P0 FADD.FTZ R81, R81, R44 ;  /* 0x0000002c51510221 */ /* 0x000fe40000010000 */
.L_x_2844:
[----:B------:R-:W-:Y:S05]  /*08e0*/  BSYNC B0 ;  /* 0x0000000000007941 */ /* 0x000fea0003800000 */
.L_x_2842:
[----:B------:R-:W-:Y:S01]  /*08f0*/  BSSY B0, `(.L_x_2845) ;  /* 0x000000b000007945 */ /* 0x000fe20003800000 */
[----:B------:R-:W-:Y:S05]  /*0900*/  @P2 BRA `(.L_x_2846) ;  /* 0x0000004000002947 */ /* 0x000fea0003800000 */
[----:B------:R-:W-:Y:S01]  /*0910*/  MOV R80, RZ ;  /* 0x000000ff00507202 */ /* 0x000fe20000000f00 */
[----:B------:R-:W-:Y:S05]  /*0920*/  @!P0 BRA `(.L_x_2847) ;  /* 0x0000007000008947 */ /* 0x000fea0003800000 */
[----:B-----5:R-:W-:Y:S01]  /*0930*/  HADD2.F32 R80, -RZ, R25.H0_H0 ;  /* 0x20000019ff507230 */ /* 0x020fe20000004100 */
[----:B------:R-:W-:Y:S05]  /*0940*/  BRA `(.L_x_2847) ;  /* 0x0000005000007947 */ /* 0x000fea0003800000 */
.L_x_2846:
[----:B-----5:R-:W-:Y:S02]  /*0950*/  HADD2.F32 R40, -RZ, R29.H0_H0 ;  /* 0x2000001dff287230 */ /* 0x020fe40000004100 */
[----:B------:R-:W-:-:S03]  /*0960*/  @P0 HADD2.F32 R45, -RZ, R25.H0_H0 ;  /* 0x20000019ff2d0230 */ /* 0x000fc60000004100 */
[----:B------:R-:W-:-:S04]  /*0970*/  FMUL.FTZ R41, R40, c[0x0][0x1ec] ;  /* 0x00007b0028297a20 */ /* 0x000fc80000410000 */
[----:B------:R-:W-:-:S04]  /*0980*/  FMUL.FTZ R80, R64, R41 ;  /* 0x0000002940507220 */ /* 0x000fc80000410000 */
[----:B------:R-:W-:Y:S02]  /*0990*/  @P0 FADD.FTZ R80, R80, R45 ;  /* 0x0000002d50500221 */ /* 0x000fe40000010000 */
.L_x_2847:
[----:B------:R-:W-:Y:S05]  /*09a0*/  BSYNC B0 ;  /* 0x0000000000007941 */ /* 0x000fea0003800000 */
.L_x_2845:
[----:B------:R-:W-:Y:S01]  /*09b0*/  BSSY B0, `(.L_x_2848) ;  /* 0x000000b000007945 */ /* 0x000fe20003800000 */
[----:B------:R-:W-:Y:S05]  /*09c0*/  @P2 BRA `(.L_x_2849) ;  /* 0x0000004000002947 */ /* 0x000fea0003800000 */
[----:B------:R-:W-:Y:S01]  /*09d0*/  HFMA2.MMA R59, -RZ, RZ, 0, 0 ;  /* 0x00000000ff3b7435 */ /* 0x000fe200000001ff */
[----:B------:R-:W-:Y:S05]  /*09e0*/  @!P0 BRA `(.L_x_2850) ;  /* 0x0000007000008947 */ /* 0x000fea0003800000 */
[----:B-----5:R-:W-:Y:S01]  /*09f0*/  HADD2.F32 R59, -RZ, R25.H1_H1 ;  /* 0x30000019ff3b7230 */ /* 0x020fe20000004100 */
[----:B------:R-:W-:Y:S05]  /*0a00*/  BRA `(.L_x_2850) ;  /* 0x0000005000007947 */ /* 0x000fea0003800000 */
.L_x_2849:
[----:B-----5:R-:W-:Y:S02]  /*0a10*/  HADD2.F32 R40, -RZ, R29.H1_H1 ;  /* 0x3000001dff287230 */ /* 0x020fe40000004100 */
[----:B------:R-:W-:-:S03]  /*0a20*/  @P0 HADD2.F32 R44, -RZ, R25.H1_H1 ;  /* 0x30000019ff2c0230 */ /* 0x000fc60000004100 */
[----:B------:R-:W-:-:S04]  /*0a30*/  FMUL.FTZ R40, R40, c[0x0][0x1ec] ;  /* 0x00007b0028287a20 */ /* 0x000fc80000410000 */
[----:B------:R-:W-:-:S04]  /*0a40*/  FMUL.FTZ R59, R65, R40 ;  /* 0x00000028413b7220 */ /* 0x000fc80000410000 */
[----:B------:R-:W-:Y:S02]  /*0a50*/  @P0 FADD.FTZ R59, R59, R44 ;  /* 0x0000002c3b3b0221 */ /* 0x000fe40000010000 */
.L_x_2850:
[----:B------:R-:W-:Y:S05]  /*0a60*/  BSYNC B0 ;  /* 0x0000000000007941 */ /* 0x000fea0003800000 */
.L_x_2848:
[----:B------:R-:W-:Y:S01]  /*0a70*/  BSSY B0, `(.L_x_2851) ;  /* 0x000000b000007945 */ /* 0x000fe20003800000 */
[----:B------:R-:W-:Y:S05]  /*0a80*/  @P2 BRA `(.L_x_2852) ;  /* 0x0000004000002947 */ /* 0x000fea0003800000 */
[----:B------:R-:W-:Y:S01]  /*0a90*/  MOV R58, RZ ;  /* 0x000000ff003a7202 */ /* 0x000fe20000000f00 */
[----:B------:R-:W-:Y:S05]  /*0aa0*/  @!P0 BRA `(.L_x_2853) ;  /* 0x0000007000008947 */ /* 0x000fea0003800000 */
[----:B-----5:R-:W-:Y:S01]  /*0ab0*/  HADD2.F32 R58, -RZ, R26.H0_H0 ;  /* 0x2000001aff3a7230 */ /* 0x020fe20000004100 */
[----:B------:R-:W-:Y:S05]  /*0ac0*/  BRA `(.L_x_2853) ;  /* 0x0000005000007947 */ /* 0x000fea0003800000 */
.L_x_2852:
[----:B-----5:R-:W-:Y:S02]  /*0ad0*/  HADD2.F32 R40, -RZ, R30.H0_H0 ;  /* 0x2000001eff287230 */ /* 0x020fe40000004100 */
[----:B------:R-:W-:-:S03]  /*0ae0*/  @P0 HADD2.F32 R45, -RZ, R26.H0_H0 ;  /* 0x2000001aff2d0230 */ /* 0x000fc60000004100 */
[----:B------:R-:W-:-:S04]  /*0af0*/  FMUL.FTZ R41, R40, c[0x0][0x1ec] ;  /* 0x00007b0028297a20 */ /* 0x000fc80000410000 */
[----:B------:R-:W-:-:S04]  /*0b00*/  FMUL.FTZ R58, R66, R41 ;  /* 0x00000029423a7220 */ /* 0x000fc80000410000 */
[----:B------:R-:W-:Y:S02]  /*0b10*/  @P0 FADD.FTZ R58, R58, R45 ;  /* 0x0000002d3a3a0221 */ /* 0x000fe40000010000 */
.L_x_2853:
[----:B------:R-:W-:Y:S05]  /*0b20*/  BSYNC B0 ;  /* 0x0000000000007941 */ /* 0x000fea0003800000 */
.L_x_2851:
[----:B------:R-:W-:Y:S01]  /*0b30*/  BSSY B0, `(.L_x_2854) ;  /* 0x000000b000007945 */ /* 0x000fe20003800000 */
[----:B------:R-:W-:Y:S05]  /*0b40*/  @P2 BRA `(.L_x_2855) ;  /* 0x0000004000002947 */ /* 0x000fea0003800000 */
[----:B------:R-:W-:Y:S01]  /*0b50*/  HFMA2.MMA R57, -RZ, RZ, 0, 0 ;  /* 0x00000000ff397435 */ /* 0x000fe200000001ff */
[----:B------:R-:W-:Y:S05]  /*0b60*/  @!P0 BRA `(.L_x_2856) ;  /* 0x0000007000008947 */ /* 0x000fea0003800000 */
[----:B-----5:R-:W-:Y:S01]  /*0b70*/  HADD2.F32 R57, -RZ, R26.H1_H1 ;  /* 0x3000001aff397230 */ /* 0x020fe20000004100 */
[----:B------:R-:W-:Y:S05]  /*0b80*/  BRA `(.L_x_2856) ;  /* 0x0000005000007947 */ /* 0x000fea0003800000 */
.L_x_2855:
[----:B-----5:R-:W-:Y:S02]  /*0b90*/  HADD2.F32 R40, -RZ, R30.H1_H1 ;  /* 0x3000001eff287230 */ /* 0x020fe40000004100 */
[----:B------:R-:W-:-:S03]  /*0ba0*/  @P0 HADD2.F32 R44, -RZ, R26.H1_H1 ;  /* 0x3000001aff2c0230 */ /* 0x000fc60000004100 */
[----:B------:R-:W-:-:S04]  /*0bb0*/  FMUL.FTZ R40, R40, c[0x0][0x1ec] ;  /* 0x00007b0028287a20 */ /* 0x000fc80000410000 */
[----:B------:R-:W-:-:S04]  /*0bc0*/  FMUL.FTZ R57, R67, R40 ;  /* 0x0000002843397220 */ /* 0x000fc80000410000 */
[----:B------:R-:W-:Y:S02]  /*0bd0*/  @P0 FADD.FTZ R57, R57, R44 ;  /* 0x0000002c39390221 */ /* 0x000fe40000010000 */
.L_x_2856:
[----:B------:R-:W-:Y:S05]  /*0be0*/  BSYNC B0 ;  /* 0x0000000000007941 */ /* 0x000fea0003800000 */
.L_x_2854:
[----:B------:R-:W-:Y:S01]  /*0bf0*/  BSSY B0, `(.L_x_2857) ;  /* 0x000000b000007945 */ /* 0x000fe20003800000 */
[----:B------:R-:W-:Y:S05]  /*0c00*/  @P2 BRA `(.L_x_2858) ;  /* 0x0000004000002947 */ /* 0x000fea0003800000 */
[----:B------:R-:W-:Y:S01]  /*0c10*/  MOV R56, RZ ;  /* 0x000000ff00387202 */ /* 0x000fe20000000f00 */
[----:B------:R-:W-:Y:S05]  /*0c20*/  @!P0 BRA `(.L_x_2859) ;  /* 0x0000007000008947 */ /* 0x000fea0003800000 */
[----:B-----5:R-:W-:Y:S01]  /*0c30*/  HADD2.F32 R56, -RZ, R27.H0_H0 ;  /* 0x2000001bff387230 */ /* 0x020fe20000004100 */
[----:B------:R-:W-:Y:S05]  /*0c40*/  BRA `(.L_x_2859) ;  /* 0x0000005000007947 */ /* 0x000fea0003800000 */
.L_x_2858:
[----:B-----5:R-:W-:Y:S02]  /*0c50*/  HADD2.F32 R40, -RZ, R31.H0_H0 ;  /* 0x2000001fff287230 */ /* 0x020fe40000004100 */
[----:B------:R-:W-:-:S03]  /*0c60*/  @P0 HADD2.F32 R45, -RZ, R27.H0_H0 ;  /* 0x2000001bff2d0230 */ /* 0x000fc60000004100 */
[----:B------:R-:W-:-:S04]  /*0c70*/  FMUL.FTZ R41, R40, c[0x0][0x1ec] ;  /* 0x00007b0028297a20 */ /* 0x000fc80000410000 */
[----:B------:R-:W-:-:S04]  /*0c80*/  FMUL.FTZ R56, R68, R41 ;  /* 0x0000002944387220 */ /* 0x000fc80000410000 */
[----:B------:R-:W-:Y:S02]  /*0c90*/  @P0 FADD.FTZ R56, R56, R45 ;  /* 0x0000002d38380221 */ /* 0x000fe40000010000 */
.L_x_2859:
[----:B------:R-:W-:Y:S05]  /*0ca0*/  BSYNC B0 ;  /* 0x0000000000007941 */ /* 0x000fea0003800000 */
.L_x_2857:
[----:B------:R-:W-:Y:S01]  /*0cb0*/  BSSY B0, `(.L_x_2860) ;  /* 0x000000b000007945 */ /* 0x000fe20003800000 */
[----:B------:R-:W-:Y:S05]  /*0cc0*/  @P2 BRA `(.L_x_2861) ;  /* 0x0000004000002947 */ /* 0x000fea0003800000 */
[----:B------:R-:W-:Y:S01]  /*0cd0*/  HFMA2.MMA R55, -RZ, RZ, 0, 0 ;  /* 0x00000000ff377435 */ /* 0x000fe200000001ff */
[----:B------:R-:W-:Y:S05]  /*0ce0*/  @!P0 BRA `(.L_x_2862) ;  /* 0x0000007000008947 */ /* 0x000fea0003800000 */
[----:B-----5:R-:W-:Y:S01]  /*0cf0*/  HADD2.F32 R55, -RZ, R27.H1_H1 ;  /* 0x3000001bff377230 */ /* 0x020fe20000004100 */
[----:B------:R-:W-:Y:S05]  /*0d00*/  BRA `(.L_x_2862) ;  /* 0x0000005000007947 */ /* 0x000fea0003800000 */
.L_x_2861:
[----:B-----5:R-:W-:Y:S02]  /*0d10*/  HADD2.F32 R40, -RZ, R31.H1_H1 ;  /* 0x3000001fff287230 */ /* 0x020fe40000004100 */
[----:B------:R-:W-:-:S03]  /*0d20*/  @P0 HADD2.F32 R44, -RZ, R27.H1_H1 ;  /* 0x3000001bff2c0230 */ /* 0x000fc60000004100 */
[----:B------:R-:W-:-:S04]  /*0d30*/  FMUL.FTZ R40, R40, c[0x0][0x1ec] ;  /* 0x00007b0028287a20 */ /* 0x000fc80000410000 */
[----:B------:R-:W-:-:S04]  /*0d40*/  FMUL.FTZ R55, R69, R40 ;  /* 0x0000002845377220 */ /* 0x000fc80000410000 */
[----:B------:R-:W-:Y:S02]  /*0d50*/  @P0 FADD.FTZ R55, R55, R44 ;  /* 0x0000002c37370221 */ /* 0x000fe40000010000 */
.L_x_2862:
[----:B------:R-:W-:Y:S05]  /*0d60*/  BSYNC B0 ;  /* 0x0000000000007941 */ /* 0x000fea0003800000 */
.L_x_2860:
[----:B------:R-:W-:Y:S02]  /*0d70*/  MOV R108, 0x10 ;  /* 0x00000010006c7802 */ /* 0x000fe40000000f00 */
[----:B------:R-:W-:Y:S02]  /*0d80*/  @P1 IADD3 R45, R102, 0x20, RZ ;  /* 0x00000020662d1810 */ /* 0x000fe40007ffe0ff */
[C---:B------:R-:W-:Y:S01]  /*0d90*/  IADD3 R109, R107.reuse, 0x20, RZ ;  /* 0x000000206b6d7810 */ /* 0x040fe20007ffe0ff */
[----:B------:R-:W-:Y:S01]  /*0da0*/  IMAD.WIDE.U32 R40, R107, R108, c[0x0][0x188] ;  /* 0x000062006b287625 */ /* 0x000fe200078e006c */
        /* <DEDUP_REMOVED lines=15> */
.L_x_2864:
[----:B0----5:R-:W-:Y:S02]  /*0ea0*/  HADD2.F32 R40, -RZ, R28.H0_H0 ;  /* 0x2000001cff287230 */ /* 0x021fe40000004100 */
[----:B------:R-:W-:-:S02]  /*0eb0*/  HADD2.F32 R105, -RZ, R32.H0_H0 ;  /* 0x20000020ff697230 */ /* 0x000fc40000004100 */
[----:B------:R-:W-:Y:S01]  /*0ec0*/  @P0 HADD2.F32 R44, -RZ, R24.H0_H0 ;  /* 0x20000018ff2c0230 */ /* 0x000fe20000004100 */
[----:B------:R-:W-:-:S04]  /*0ed0*/  FMUL.FTZ R40, R40, c[0x0][0x1ec] ;  /* 0x00007b0028287a20 */ /* 0x000fc80000410000 */
[----:B------:R-:W-:-:S04]  /*0ee0*/  FMUL.FTZ R105, R40, R105 ;  /* 0x0000006928697220 */ /* 0x000fc80000410000 */
[----:B------:R-:W-:Y:S02]  /*0ef0*/  @P0 FADD.FTZ R105, R44, R105 ;  /* 0x000000692c690221 */ /* 0x000fe40000010000 */
.L_x_2865:
[----:B------:R-:W-:Y:S05]  /*0f00*/  BSYNC B0 ;  /* 0x0000000000007941 */ /* 0x000fea0003800000 */
.L_x_2863:
[----:B------:R-:W-:Y:S01]  /*0f10*/  BSSY B0, `(.L_x_2866) ;  /* 0x000000c000007945 */ /* 0x000fe20003800000 */
[----:B------:R-:W-:Y:S05]  /*0f20*/  @P2 BRA `(.L_x_2867) ;  /* 0x0000004000002947 */ /* 0x000fea0003800000 */
[----:B------:R-:W-:Y:S01]  /*0f30*/  MOV R100, RZ ;  /* 0x000000ff00647202 */ /* 0x000fe20000000f00 */
[----:B------:R-:W-:Y:S05]  /*0f40*/  @!P0 BRA `(.L_x_2868) ;  /* 0x0000008000008947 */ /* 0x000fea0003800000 */
[----:B-----5:R-:W-:Y:S01]  /*0f50*/  HADD2.F32 R100, -RZ, R24.H1_H1 ;  /* 0x30000018ff647230 */ /* 0x020fe20000004100 */
[----:B------:R-:W-:Y:S05]  /*0f60*/  BRA `(.L_x_2868) ;  /* 0x0000006000007947 */ /* 0x000fea0003800000 */
.L_x_2867:
[----:B0----5:R-:W-:Y:S02]  /*0f70*/  HADD2.F32 R40, -RZ, R28.H1_H1 ;  /* 0x3000001cff287230 */ /* 0x021fe40000004100 */
[----:B------:R-:W-:Y:S02]  /*0f80*/  HADD2.F32 R100, -RZ, R32.H1_H1 ;  /* 0x30000020ff647230 */ /* 0x000fe40000004100 */
[----:B------:R-:W-:Y:S01]  /*0f90*/  @P0 HADD2.F32 R45, -RZ, R24.H1_H1 ;  /* 0x30000018ff2d0230 */ /* 0x000fe20000004100 */
[----:B------:R-:W-:-:S04]  /*0fa0*/  FMUL.FTZ R41, R40, c[0x0][0x1ec] ;  /* 0x00007b0028297a20 */ /* 0x000fc80000410000 */
[----:B------:R-:W-:-:S04]  /*0fb0*/  FMUL.FTZ R100, R41, R100 ;  /* 0x0000006429647220 */ /* 0x000fc80000410000 */
[----:B------:R-:W-:Y:S02]  /*0fc0*/  @P0 FADD.FTZ R100, R45, R100 ;  /* 0x000000642d640221 */ /* 0x000fe40000010000 */
.L_x_2868:
[----:B------:R-:W-:Y:S05]  /*0fd0*/  BSYNC B0 ;  /* 0x0000000000007941 */ /* 0x000fea0003800000 */
.L_x_2866:
[----:B------:R-:W-:Y:S01]  /*0fe0*/  BSSY B0, `(.L_x_2869) ;  /* 0x000000c000007945 */ /* 0x000fe20003800000 */
[----:B------:R-:W-:Y:S05]  /*0ff0*/  @P2 BRA `(.L_x_2870) ;  /* 0x0000004000002947 */ /* 0x000fea0003800000 */
[----:B------:R-:W-:Y:S01]  /*1000*/  HFMA2.MMA R103, -RZ, RZ, 0, 0 ;  /* 0x00000000ff677435 */ /* 0x000fe200000001ff */
[----:B------:R-:W-:Y:S05]  /*1010*/  @!P0 BRA `(.L_x_2871) ;  /* 0x0000008000008947 */ /* 0x000fea0003800000 */
[----:B-----5:R-:W-:Y:S01]  /*1020*/  HADD2.F32 R103, -RZ, R25.H0_H0 ;  /* 0x20000019ff677230 */ /* 0x020fe20000004100 */
[----:B------:R-:W-:Y:S05]  /*1030*/  BRA `(.L_x_2871) ;  /* 0x0000006000007947 */ /* 0x000fea0003800000 */
.L_x_2870:
[----:B0----5:R-:W-:Y:S02]  /*1040*/  HADD2.F32 R40, -RZ, R29.H0_H0 ;  /* 0x2000001dff287230 */ /* 0x021fe40000004100 */
[----:B------:R-:W-:Y:S02]  /*1050*/  HADD2.F32 R103, -RZ, R33.H0_H0 ;  /* 0x20000021ff677230 */ /* 0x000fe40000004100 */
[----:B------:R-:W-:Y:S01]  /*1060*/  @P0 HADD2.F32 R44, -RZ, R25.H0_H0 ;  /* 0x20000019ff2c0230 */ /* 0x000fe20000004100 */
[----:B------:R-:W-:-:S04]  /*1070*/  FMUL.FTZ R40, R40, c[0x0][0x1ec] ;  /* 0x00007b0028287a20 */ /* 0x000fc80000410000 */
[----:B------:R-:W-:-:S04]  /*1080*/  FMUL.FTZ R103, R40, R103 ;  /* 0x0000006728677220 */ /* 0x000fc80000410000 */
[----:B------:R-:W-:Y:S02]  /*1090*/  @P0 FADD.FTZ R103, R44, R103 ;  /* 0x000000672c670221 */ /* 0x000fe40000010000 */
.L_x_2871:
[----:B------:R-:W-:Y:S05]  /*10a0*/  BSYNC B0 ;  /* 0x0000000000007941 */ /* 0x000fea0003800000 */
.L_x_2869:
[----:B------:R-:W-:Y:S01]  /*10b0*/  BSSY B0, `(.L_x_2872) ;  /* 0x000000c000007945 */ /* 0x000fe20003800000 */
[----:B------:R-:W-:Y:S05]  /*10c0*/  @P2 BRA `(.L_x_2873) ;  /* 0x0000004000002947 */ /* 0x000fea0003800000 */
[----:B------:R-:W-:Y:S01]  /*10d0*/  MOV R98, RZ ;  /* 0x000000ff00627202 */ /* 0x000fe20000000f00 */
[----:B------:R-:W-:Y:S05]  /*10e0*/  @!P0 BRA `(.L_x_2874) ;  /* 0x0000008000008947 */ /* 0x000fea0003800000 */
[----:B-----5:R-:W-:Y:S01]  /*10f0*/  HADD2.F32 R98, -RZ, R25.H1_H1 ;  /* 0x30000019ff627230 */ /* 0x020fe20000004100 */
[----:B------:R-:W-:Y:S05]  /*1100*/  BRA `(.L_x_2874) ;  /* 0x0000006000007947 */ /* 0x000fea0003800000 */
.L_x_2873:
[----:B0----5:R-:W-:Y:S02]  /*1110*/  HADD2.F32 R40, -RZ, R29.H1_H1 ;  /* 0x3000001dff287230 */ /* 0x021fe40000004100 */
[----:B------:R-:W-:Y:S02]  /*1120*/  HADD2.F32 R98, -RZ, R33.H1_H1 ;  /* 0x30000021ff627230 */ /* 0x000fe40000004100 */
[----:B------:R-:W-:Y:S01]  /*1130*/  @P0 HADD2.F32 R45, -RZ, R25.H1_H1 ;  /* 0x30000019ff2d0230 */ /* 0x000fe20000004100 */
[----:B------:R-:W-:-:S04]  /*1140*/  FMUL.FTZ R41, R40, c[0x0][0x1ec] ;  /* 0x00007b0028297a20 */ /* 0x000fc80000410000 */
[----:B------:R-:W-:-:S04]  /*1150*/  FMUL.FTZ R98, R41, R98 ;  /* 0x0000006229627220 */ /* 0x000fc80000410000 */
[----:B------:R-:W-:Y:S02]  /*1160*/  @P0 FADD.FTZ R98, R45, R98 ;  /* 0x000000622d620221 */ /* 0x000fe40000010000 */
.L_x_2874:
[----:B------:R-:W-:Y:S05]  /*1170*/  BSYNC B0 ;  /* 0x0000000000007941 */ /* 0x000fea0003800000 */
.L_x_2872:
[----:B------:R-:W-:Y:S01]  /*1180*/  BSSY B0, `(.L_x_2875) ;  /* 0x000000c000007945 */ /* 0x000fe20003800000 */
[----:B------:R-:W-:Y:S05]  /*1190*/  @P2 BRA `(.L_x_2876) ;  /* 0x0000004000002947 */ /* 0x000fea0003800000 */
[----:B------:R-:W-:Y:S01]  /*11a0*/  HFMA2.MMA R101, -RZ, RZ, 0, 0 ;  /* 0x00000000ff657435 */ /* 0x000fe200000001ff */
[----:B------:R-:W-:Y:S05]  /*11b0*/  @!P0 BRA `(.L_x_2877) ;  /* 0x0000008000008947 */ /* 0x000fea0003800000 */
[----:B-----5:R-:W-:Y:S01]  /*11c0*/  HADD2.F32 R101, -RZ, R26.H0_H0 ;  /* 0x2000001aff657230 */ /* 0x020fe20000004100 */
[----:B------:R-:W-:Y:S05]  /*11d0*/  BRA `(.L_x_2877) ;  /* 0x0000006000007947 */ /* 0x000fea0003800000 */
.L_x_2876:
[----:B0----5:R-:W-:Y:S02]  /*11e0*/  HADD2.F32 R40, -RZ, R30.H0_H0 ;  /* 0x2000001eff287230 */ /* 0x021fe40000004100 */
[----:B------:R-:W-:Y:S02]  /*11f0*/  HADD2.F32 R101, -RZ, R34.H0_H0 ;  /* 0x20000022ff657230 */ /* 0x000fe40000004100 */
[----:B------:R-:W-:Y:S01]  /*1200*/  @P0 HADD2.F32 R44, -RZ, R26.H0_H0 ;  /* 0x2000001aff2c0230 */ /* 0x000fe20000004100 */
[----:B------:R-:W-:-:S04]  /*1210*/  FMUL.FTZ R40, R40, c[0x0][0x1ec] ;  /* 0x00007b0028287a20 */ /* 0x000fc80000410000 */
[----:B------:R-:W-:-:S04]  /*1220*/  FMUL.FTZ R101, R40, R101 ;  /* 0x0000006528657220 */ /* 0x000fc80000410000 */
[----:B------:R-:W-:Y:S02]  /*1230*/  @P0 FADD.FTZ R101, R44, R101 ;  /* 0x000000652c650221 */ /* 0x000fe40000010000 */
.L_x_2877:
[----:B------:R-:W-:Y:S05]  /*1240*/  BSYNC B0 ;  /* 0x0000000000007941 */ /* 0x000fea0003800000 */
.L_x_2875:
[----:B------:R-:W-:Y:S01]  /*1250*/  BSSY B0, `(.L_x_2878) ;  /* 0x000000c000007945 */ /* 0x000fe20003800000 */
[----:B------:R-:W-:Y:S05]  /*1260*/  @P2 BRA `(.L_x_2879) ;  /* 0x0000004000002947 */ /* 0x000fea0003800000 */
[----:B------:R-:W-:Y:S01]  /*1270*/  MOV R96, RZ ;  /* 0x000000ff00607202 */ /* 0x000fe20000000f00 */
[----:B------:R-:W-:Y:S05]  /*1280*/  @!P0 BRA `(.L_x_2880) ;  /* 0x0000008000008947 */ /* 0x000fea0003800000 */
[----:B-----5:R-:W-:Y:S01]  /*1290*/  HADD2.F32 R96, -RZ, R26.H1_H1 ;  /* 0x3000001aff607230 */ /* 0x020fe20000004100 */
[----:B------:R-:W-:Y:S05]  /*12a0*/  BRA `(.L_x_2880) ;  /* 0x0000006000007947 */ /* 0x000fea0003800000 */
.L_x_2879:
[----:B0----5:R-:W-:Y:S02]  /*12b0*/  HADD2.F32 R40, -RZ, R30.H1_H1 ;  /* 0x3000001eff287230 */ /* 0x021fe40000004100 */
[----:B------:R-:W-:Y:S02]  /*12c0*/  HADD2.F32 R96, -RZ, R34.H1_H1 ;  /* 0x30000022ff607230 */ /* 0x000fe40000004100 */
[----:B------:R-:W-:Y:S01]  /*12d0*/  @P0 HADD2.F32 R45, -RZ, R26.H1_H1 ;  /* 0x3000001aff2d0230 */ /* 0x000fe20000004100 */
[----:B------:R-:W-:-:S04]  /*12e0*/  FMUL.FTZ R41, R40, c[0x0][0x1ec] ;  /* 0x00007b0028297a20 */ /* 0x000fc80000410000 */
[----:B------:R-:W-:-:S04]  /*12f0*/  FMUL.FTZ R96, R41, R96 ;  /* 0x0000006029607220 */ /* 0x000fc80000410000 */
[----:B------:R-:W-:Y:S02]  /*1300*/  @P0 FADD.FTZ R96, R45, R96 ;  /* 0x000000602d600221 */ /* 0x000fe40000010000 */
.L_x_2880:
[----:B------:R-:W-:Y:S05]  /*1310*/  BSYNC B0 ;  /* 0x0000000000007941 */ /* 0x000fea0003800000 */
.L_x_2878:
[----:B------:R-:W-:Y:S01]  /*1320*/  BSSY B0, `(.L_x_2881) ;  /* 0x000000b000007945 */ /* 0x000fe20003800000 */
[----:B------:R-:W-:Y:S05]  /*1330*/  @P2 BRA `(.L_x_2882) ;  /* 0x0000004000002947 */ /* 0x000fea0003800000 */
[----:B------:R-:W-:Y:S01]  /*1340*/  HFMA2.MMA R99, -RZ, RZ, 0, 0 ;  /* 0x00000000ff637435 */ /* 0x000fe200000001ff */
[----:B------:R-:W-:Y:S05]  /*1350*/  @!P0 BRA `(.L_x_2883) ;  /* 0x0000007000008947 */ /* 0x000fea0003800000 */
[----:B-----5:R-:W-:Y:S01]  /*1360*/  HADD2.F32 R99, -RZ, R27.H0_H0 ;  /* 0x2000001bff637230 */ /* 0x020fe20000004100 */
[----:B------:R-:W-:Y:S05]  /*1370*/  BRA `(.L_x_2883) ;  /* 0x0000005000007947 */ /* 0x000fea0003800000 */
.L_x_2882:
[----:B0----5:R-:W-:Y:S02]  /*1380*/  HADD2.F32 R40, -RZ, R31.H0_H0 ;  /* 0x2000001fff287230 */ /* 0x021fe40000004100 */
[----:B------:R-:W-:-:S03]  /*1390*/  @P0 HADD2.F32 R44, -RZ, R27.H0_H0 ;  /* 0x2000001bff2c0230 */ /* 0x000fc60000004100 */
[----:B------:R-:W-:-:S04]  /*13a0*/  FMUL.FTZ R40, R40, c[0x0][0x1ec] ;  /* 0x00007b0028287a20 */ /* 0x000fc80000410000 */
[----:B------:R-:W-:-:S04]  /*13b0*/  FMUL.FTZ R99, R77, R40 ;  /* 0x000000284d637220 */ /* 0x000fc80000410000 */
[----:B------:R-:W-:Y:S02]  /*13c0*/  @P0 FADD.FTZ R99, R44, R99 ;  /* 0x000000632c630221 */ /* 0x000fe40000010000 */
.L_x_2883:
[----:B------:R-:W-:Y:S05]  /*13d0*/  BSYNC B0 ;  /* 0x0000000000007941 */ /* 0x000fea0003800000 */
.L_x_2881:
[----:B------:R-:W-:Y:S01]  /*13e0*/  BSSY B0, `(.L_x_2884) ;  /* 0x000000b000007945 */ /* 0x000fe20003800000 */
[----:B------:R-:W-:Y:S05]  /*13f0*/  @P2 BRA `(.L_x_2885) ;  /* 0x0000004000002947 */ /* 0x000fea0003800000 */
[----:B------:R-:W-:Y:S01]  /*1400*/  MOV R94, RZ ;  /* 0x000000ff005e7202 */ /* 0x000fe20000000f00 */
[----:B------:R-:W-:Y:S05]  /*1410*/  @!P0 BRA `(.L_x_2886) ;  /* 0x0000007000008947 */ /* 0x000fea0003800000 */
[----:B-----5:R-:W-:Y:S01]  /*1420*/  HADD2.F32 R94, -RZ, R27.H1_H1 ;  /* 0x3000001bff5e7230 */ /* 0x020fe20000004100 */
[----:B------:R-:W-:Y:S05]  /*1430*/  BRA `(.L_x_2886) ;  /* 0x0000005000007947 */ /* 0x000fea0003800000 */
.L_x_2885:
[----:B0----5:R-:W-:Y:S02]  /*1440*/  HADD2.F32 R40, -RZ, R31.H1_H1 ;  /* 0x3000001fff287230 */ /* 0x021fe40000004100 */
[----:B------:R-:W-:-:S03]  /*1450*/  @P0 HADD2.F32 R41, -RZ, R27.H1_H1 ;  /* 0x3000001bff290230 */ /* 0x000fc60000004100 */
[----:B------:R-:W-:-:S04]  /*1460*/  FMUL.FTZ R40, R40, c[0x0][0x1ec] ;  /* 0x00007b0028287a20 */ /* 0x000fc80000410000 */
[----:B------:R-:W-:-:S04]  /*1470*/  FMUL.FTZ R94, R35, R40 ;  /* 0x00000028235e7220 */ /* 0x000fc80000410000 */
[----:B------:R-:W-:Y:S02]  /*1480*/  @P0 FADD.FTZ R94, R41, R94 ;  /* 0x0000005e295e0221 */ /* 0x000fe40000010000 */
.L_x_2886:
[----:B------:R-:W-:Y:S05]  /*1490*/  BSYNC B0 ;  /* 0x0000000000007941 */ /* 0x000fea0003800000 */
.L_x_2884:
[----:B------:R-:W-:Y:S01]  /*14a0*/  IADD3 R113, R107, 0x40, RZ ;  /* 0x000000406b717810 */ /* 0x000fe20007ffe0ff */
[-C--:B0-----:R-:W-:Y:S01]  /*14b0*/  IMAD.WIDE.U32 R40, R109, R108.reuse, c[0x0][0x188] ;  /* 0x000062006d287625 */ /* 0x081fe200078e006c */
[----:B------:R-:W-:Y:S02]  /*14c0*/  @P1 IADD3 R45, R102, 0x40, RZ ;  /* 0x00000040662d1810 */ /* 0x000fe40007ffe0ff */
[----:B------:R-:W-:Y:S01]  /*14d0*/  F2FP.PACK_AB R51, R94, R99 ;  /* 0x000000635e33723e */ /* 0x000fe200000000ff */
[-C--:B------:R-:W-:Y:S01]  /*14e0*/  @P0 IMAD.WIDE.U32 R52, R113, R108.reuse, c[0x0][0x180] ;  /* 0x0000600071340625 */ /* 0x080fe200078e006c */
        /* <DEDUP_REMOVED lines=9> */
[----:B0-----:R-:W-:Y:S01]  /*1580*/  HFMA2.MMA R52, -RZ, RZ, 0, 0 ;  /* 0x00000000ff347435 */ /* 0x001fe200000001ff */
[----:B------:R-:W-:Y:S05]  /*1590*/  @!P0 BRA `(.L_x_2889) ;  /* 0x0000007000008947 */ /* 0x000fea0003800000 */
[----:B-----5:R-:W-:Y:S01]  /*15a0*/  HADD2.F32 R52, -RZ, R24.H0_H0 ;  /* 0x20000018ff347230 */ /* 0x020fe20000004100 */
[----:B------:R-:W-:Y:S05]  /*15b0*/  BRA `(.L_x_2889) ;  /* 0x0000005000007947 */ /* 0x000fea0003800000 */
.L_x_2888:
[----:B0----5:R-:W-:Y:S02]  /*15c0*/  HADD2.F32 R40, -RZ, R28.H0_H0 ;  /* 0x2000001cff287230 */ /* 0x021fe40000004100 */
[----:B------:R-:W-:-:S03]  /*15d0*/  @P0 HADD2.F32 R45, -RZ, R24.H0_H0 ;  /* 0x20000018ff2d0230 */ /* 0x000fc60000004100 */
[----:B------:R-:W-:-:S04]  /*15e0*/  FMUL.FTZ R41, R40, c[0x0][0x1ec] ;  /* 0x00007b0028297a20 */ /* 0x000fc80000410000 */
[----:B------:R-:W-:-:S04]  /*15f0*/  FMUL.FTZ R52, R70, R41 ;  /* 0x0000002946347220 */ /* 0x000fc80000410000 */
[----:B------:R-:W-:Y:S02]  /*1600*/  @P0 FADD.FTZ R52, R45, R52 ;  /* 0x000000342d340221 */ /* 0x000fe40000010000 */
.L_x_2889:
[----:B------:R-:W-:Y:S05]  /*1610*/  BSYNC B0 ;  /* 0x0000000000007941 */ /* 0x000fea0003800000 */
.L_x_2887:
[----:B------:R-:W-:Y:S01]  /*1620*/  BSSY B0, `(.L_x_2890) ;  /* 0x000000b000007945 */ /* 0x000fe20003800000 */
[----:B------:R-:W-:Y:S05]  /*1630*/  @P2 BRA `(.L_x_2891) ;  /* 0x0000004000002947 */ /* 0x000fea0003800000 */
[----:B------:R-:W-:Y:S01]  /*1640*/  MOV R53, RZ ;  /* 0x000000ff00357202 */ /* 0x000fe20000000f00 */
[----:B------:R-:W-:Y:S05]  /*1650*/  @!P0 BRA `(.L_x_2892) ;  /* 0x0000007000008947 */ /* 0x000fea0003800000 */
[----:B-----5:R-:W-:Y:S01]  /*1660*/  HADD2.F32 R53, -RZ, R24.H1_H1 ;  /* 0x30000018ff357230 */ /* 0x020fe20000004100 */
[----:B------:R-:W-:Y:S05]  /*1670*/  BRA `(.L_x_2892) ;  /* 0x0000005000007947 */ /* 0x000fea0003800000 */
.L_x_2891:
[----:B-----5:R-:W-:Y:S02]  /*1680*/  HADD2.F32 R40, -RZ, R28.H1_H1 ;  /* 0x3000001cff287230 */ /* 0x020fe40000004100 */
[----:B------:R-:W-:-:S03]  /*1690*/  @P0 HADD2.F32 R44, -RZ, R24.H1_H1 ;  /* 0x30000018ff2c0230 */ /* 0x000fc60000004100 */
[----:B------:R-:W-:-:S04]  /*16a0*/  FMUL.FTZ R40, R40, c[0x0][0x1ec] ;  /* 0x00007b0028287a20 */ /* 0x000fc80000410000 */
[----:B------:R-:W-:-:S04]  /*16b0*/  FMUL.FTZ R53, R71, R40 ;  /* 0x0000002847357220 */ /* 0x000fc80000410000 */
[----:B------:R-:W-:Y:S02]  /*16c0*/  @P0 FADD.FTZ R53, R44, R53 ;  /* 0x000000352c350221 */ /* 0x000fe40000010000 */
.L_x_2892:
[----:B------:R-:W-:Y:S05]  /*16d0*/  BSYNC B0 ;  /* 0x0000000000007941 */ /* 0x000fea0003800000 */
.L_x_2890:
[----:B------:R-:W-:Y:S01]  /*16e0*/  BSSY B0, `(.L_x_2893) ;  /* 0x000000b000007945 */ /* 0x000fe20003800000 */
[----:B------:R-:W-:Y:S05]  /*16f0*/  @P2 BRA `(.L_x_2894) ;  /* 0x0000004000002947 */ /* 0x000fea0003800000 */
[----:B------:R-:W-:Y:S01]  /*1700*/  HFMA2.MMA R102, -RZ, RZ, 0, 0 ;  /* 0x00000000ff667435 */ /* 0x000fe200000001ff */
[----:B------:R-:W-:Y:S05]  /*1710*/  @!P0 BRA `(.L_x_2895) ;  /* 0x0000007000008947 */ /* 0x000fea0003800000 */
[----:B-----5:R-:W-:Y:S01]  /*1720*/  HADD2.F32 R102, -RZ, R25.H0_H0 ;  /* 0x20000019ff667230 */ /* 0x020fe20000004100 */
[----:B------:R-:W-:Y:S05]  /*1730*/  BRA `(.L_x_2895) ;  /* 0x0000005000007947 */ /* 0x000fea0003800000 */
.L_x_2894:
[----:B-----5:R-:W-:Y:S02]  /*1740*/  HADD2.F32 R40, -RZ, R29.H0_H0 ;  /* 0x2000001dff287230 */ /* 0x020fe40000004100 */
[----:B------:R-:W-:-:S03]  /*1750*/  @P0 HADD2.F32 R45, -RZ, R25.H0_H0 ;  /* 0x20000019ff2d0230 */ /* 0x000fc60000004100 */
[----:B------:R-:W-:-:S04]  /*1760*/  FMUL.FTZ R41, R40, c[0x0][0x1ec] ;  /* 0x00007b0028297a20 */ /* 0x000fc80000410000 */
[----:B------:R-:W-:-:S04]  /*1770*/  FMUL.FTZ R102, R72, R41 ;  /* 0x0000002948667220 */ /* 0x000fc80000410000 */
[----:B------:R-:W-:Y:S02]  /*1780*/  @P0 FADD.FTZ R102, R45, R102 ;  /* 0x000000662d660221 */ /* 0x000fe40000010000 */
.L_x_2895:
[----:B------:R-:W-:Y:S05]  /*1790*/  BSYNC B0 ;  /* 0x0000000000007941 */ /* 0x000fea0003800000 */
.L_x_2893:
[----:B------:R-:W-:Y:S01]  /*17a0*/  BSSY B0, `(.L_x_2896) ;  /* 0x000000b000007945 */ /* 0x000fe20003800000 */
[----:B------:R-:W-:Y:S05]  /*17b0*/  @P2 BRA `(.L_x_2897) ;  /* 0x0000004000002947 */ /* 0x000fea0003800000 */
[----:B------:R-:W-:Y:S01]  /*17c0*/  MOV R107, RZ ;  /* 0x000000ff006b7202 */ /* 0x000fe20000000f00 */
[----:B------:R-:W-:Y:S05]  /*17d0*/  @!P0 BRA `(.L_x_2898) ;  /* 0x0000007000008947 */ /* 0x000fea0003800000 */
[----:B-----5:R-:W-:Y:S01]  /*17e0*/  HADD2.F32 R107, -RZ, R25.H1_H1 ;  /* 0x30000019ff6b7230 */ /* 0x020fe20000004100 */
[----:B------:R-:W-:Y:S05]  /*17f0*/  BRA `(.L_x_2898) ;  /* 0x0000005000007947 */ /* 0x000fea0003800000 */
.L_x_2897:
[----:B-----5:R-:W-:-:S05]  /*1800*/  HADD2.F32 R40, -RZ, R29.H1_H1 ;  /* 0x3000001dff287230 */ /* 0x020fca0000004100 */
[----:B------:R-:W-:Y:S01]  /*1810*/  FMUL.FTZ R107, R40, c[0x0][0x1ec] ;  /* 0x00007b00286b7a20 */ /* 0x000fe20000410000 */
[----:B------:R-:W-:-:S03]  /*1820*/  @P0 HADD2.F32 R40, -RZ, R25.H1_H1 ;  /* 0x30000019ff280230 */ /* 0x000fc60000004100 */
[----:B------:R-:W-:-:S04]  /*1830*/  FMUL.FTZ R107, R74, R107 ;  /* 0x0000006b4a6b7220 */ /* 0x000fc80000410000 */
[----:B------:R-:W-:Y:S02]  /*1840*/  @P0 FADD.FTZ R107, R40, R107 ;  /* 0x0000006b286b0221 */ /* 0x000fe40000010000 */
.L_x_2898:
[----:B------:R-:W-:Y:S05]  /*1850*/  BSYNC B0 ;  /* 0x0000000000007941 */ /* 0x000fea0003800000 */
.L_x_2896:
[----:B------:R-:W-:Y:S01]  /*1860*/  BSSY B0, `(.L_x_2899) ;  /* 0x000000b000007945 */ /* 0x000fe20003800000 */
[----:B------:R-:W-:Y:S05]  /*1870*/  @P2 BRA `(.L_x_2900) ;  /* 0x0000004000002947 */ /* 0x000fea0003800000 */
[----:B------:R-:W-:Y:S01]  /*1880*/  HFMA2.MMA R104, -RZ, RZ, 0, 0 ;  /* 0x00000000ff687435 */ /* 0x000fe200000001ff */
[----:B------:R-:W-:Y:S05]  /*1890*/  @!P0 BRA `(.L_x_2901) ;  /* 0x0000007000008947 */ /* 0x000fea0003800000 */
[----:B-----5:R-:W-:Y:S01]  /*18a0*/  HADD2.F32 R104, -RZ, R26.H0_H0 ;  /* 0x2000001aff687230 */ /* 0x020fe20000004100 */
[----:B------:R-:W-:Y:S05]  /*18b0*/  BRA `(.L_x_2901) ;  /* 0x0000005000007947 */ /* 0x000fea0003800000 */
.L_x_2900:
[----:B-----5:R-:W-:Y:S02]  /*18c0*/  HADD2.F32 R40, -RZ, R30.H0_H0 ;  /* 0x2000001eff287230 */ /* 0x020fe40000004100 */
[----:B------:R-:W-:-:S03]  /*18d0*/  @P0 HADD2.F32 R41, -RZ, R26.H0_H0 ;  /* 0x2000001aff290230 */ /* 0x000fc60000004100 */
[----:B------:R-:W-:-:S04]  /*18e0*/  FMUL.FTZ R40, R40, c[0x0][0x1ec] ;  /* 0x00007b0028287a20 */ /* 0x000fc80000410000 */
[----:B------:R-:W-:-:S04]  /*18f0*/  FMUL.FTZ R104, R73, R40 ;  /* 0x0000002849687220 */ /* 0x000fc80000410000 */
[----:B------:R-:W-:Y:S02]  /*1900*/  @P0 FADD.FTZ R104, R41, R104 ;  /* 0x0000006829680221 */ /* 0x000fe40000010000 */
.L_x_2901:
[----:B------:R-:W-:Y:S05]  /*1910*/  BSYNC B0 ;  /* 0x0000000000007941 */ /* 0x000fea0003800000 */
.L_x_2899:
[----:B------:R-:W-:Y:S01]  /*1920*/  BSSY B0, `(.L_x_2902) ;  /* 0x000000b000007945 */ /* 0x000fe20003800000 */
[----:B------:R-:W-:Y:S05]  /*1930*/  @P2 BRA `(.L_x_2903) ;  /* 0x0000004000002947 */ /* 0x000fea0003800000 */
[----:B------:R-:W-:Y:S01]  /*1940*/  MOV R109, RZ ;  /* 0x000000ff006d7202 */ /* 0x000fe20000000f00 */
[----:B------:R-:W-:Y:S05]  /*1950*/  @!P0 BRA `(.L_x_2904) ;  /* 0x0000007000008947 */ /* 0x000fea0003800000 */
[----:B-----5:R-:W-:Y:S01]  /*1960*/  HADD2.F32 R109, -RZ, R26.H1_H1 ;  /* 0x3000001aff6d7230 */ /* 0x020fe20000004100 */
[----:B------:R-:W-:Y:S05]  /*1970*/  BRA `(.L_x_2904) ;  /* 0x0000005000007947 */ /* 0x000fea0003800000 */
.L_x_2903:
[----:B-----5:R-:W-:-:S05]  /*1980*/  HADD2.F32 R40, -RZ, R30.H1_H1 ;  /* 0x3000001eff287230 */ /* 0x020fca0000004100 */
[----:B------:R-:W-:Y:S01]  /*1990*/  FMUL.FTZ R109, R40, c[0x0][0x1ec] ;  /* 0x00007b00286d7a20 */ /* 0x000fe20000410000 */
[----:B------:R-:W-:-:S03]  /*19a0*/  @P0 HADD2.F32 R40, -RZ, R26.H1_H1 ;  /* 0x3000001aff280230 */ /* 0x000fc60000004100 */
[----:B------:R-:W-:-:S04]  /*19b0*/  FMUL.FTZ R109, R76, R109 ;  /* 0x0000006d4c6d7220 */ /* 0x000fc80000410000 */
[----:B------:R-:W-:Y:S02]  /*19c0*/  @P0 FADD.FTZ R109, R40, R109 ;  /* 0x0000006d286d0221 */ /* 0x000fe40000010000 */
.L_x_2904:
[----:B------:R-:W-:Y:S05]  /*19d0*/  BSYNC B0 ;  /* 0x0000000000007941 */ /* 0x000fea0003800000 */
.L_x_2902:
[----:B------:R-:W-:Y:S01]  /*19e0*/  BSSY B0, `(.L_x_2905) ;  /* 0x000000b000007945 */ /* 0x000fe20003800000 */
[----:B------:R-:W-:Y:S05]  /*19f0*/  @P2 BRA `(.L_x_2906) ;  /* 0x0000004000002947 */ /* 0x000fea0003800000 */
[----:B------:R-:W-:Y:S01]  /*1a00*/  HFMA2.MMA R106, -RZ, RZ, 0, 0 ;  /* 0x00000000ff6a7435 */ /* 0x000fe200000001ff */
[----:B------:R-:W-:Y:S05]  /*1a10*/  @!P0 BRA `(.L_x_2907) ;  /* 0x0000007000008947 */ /* 0x000fea0003800000 */
[----:B-----5:R-:W-:Y:S01]  /*1a20*/  HADD2.F32 R106, -RZ, R27.H0_H0 ;  /* 0x2000001bff6a7230 */ /* 0x020fe20000004100 */
[----:B------:R-:W-:Y:S05]  /*1a30*/  BRA `(.L_x_2907) ;  /* 0x0000005000007947 */ /* 0x000fea0003800000 */
.L_x_2906:
[----:B-----5:R-:W-:Y:S02]  /*1a40*/  HADD2.F32 R40, -RZ, R31.H0_H0 ;  /* 0x2000001fff287230 */ /* 0x020fe40000004100 */
[----:B------:R-:W-:-:S03]  /*1a50*/  @P0 HADD2.F32 R41, -RZ, R27.H0_H0 ;  /* 0x2000001bff290230 */ /* 0x000fc60000004100 */
[----:B------:R-:W-:-:S04]  /*1a60*/  FMUL.FTZ R40, R40, c[0x0][0x1ec] ;  /* 0x00007b0028287a20 */ /* 0x000fc80000410000 */
[----:B------:R-:W-:-:S04]  /*1a70*/  FMUL.FTZ R106, R75, R40 ;  /* 0x000000284b6a7220 */ /* 0x000fc80000410000 */
[----:B------:R-:W-:Y:S02]  /*1a80*/  @P0 FADD.FTZ R106, R41, R106 ;  /* 0x0000006a296a0221 */ /* 0x000fe40000010000 */
.L_x_2907:
[----:B------:R-:W-:Y:S05]  /*1a90*/  BSYNC B0 ;  /* 0x0000000000007941 */ /* 0x000fea0003800000 */
.L_x_2905:
[----:B------:R-:W-:Y:S01]  /*1aa0*/  BSSY B0, `(.L_x_2908) ;  /* 0x000000b000007945 */ /* 0x000fe20003800000 */
[----:B------:R-:W-:Y:S05]  /*1ab0*/  @P2 BRA `(.L_x_2909) ;  /* 0x0000004000002947 */ /* 0x000fea0003800000 */
[----:B------:R-:W-:Y:S01]  /*1ac0*/  MOV R111, RZ ;  /* 0x000000ff006f7202 */ /* 0x000fe20000000f00 */
[----:B------:R-:W-:Y:S05]  /*1ad0*/  @!P0 BRA `(.L_x_2910) ;  /* 0x0000007000008947 */ /* 0x000fea0003800000 */
[----:B-----5:R-:W-:Y:S01]  /*1ae0*/  HADD2.F32 R111, -RZ, R27.H1_H1 ;  /* 0x3000001bff6f7230 */ /* 0x020fe20000004100 */
[----:B------:R-:W-:Y:S05]  /*1af0*/  BRA `(.L_x_2910) ;  /* 0x0000005000007947 */ /* 0x000fea0003800000 */
.L_x_2909:
[----:B-----5:R-:W-:Y:S02]  /*1b00*/  HADD2.F32 R40, -RZ, R31.H1_H1 ;  /* 0x3000001fff287230 */ /* 0x020fe40000004100 */
[----:B------:R-:W-:-:S03]  /*1b10*/  @P0 HADD2.F32 R44, -RZ, R27.H1_H1 ;  /* 0x3000001bff2c0230 */ /* 0x000fc60000004100 */
[----:B------:R-:W-:-:S04]  /*1b20*/  FMUL.FTZ R40, R40, c[0x0][0x1ec] ;  /* 0x00007b0028287a20 */ /* 0x000fc80000410000 */
[----:B------:R-:W-:-:S04]  /*1b30*/  FMUL.FTZ R111, R79, R40 ;  /* 0x000000284f6f7220 */ /* 0x000fc80000410000 */
[----:B------:R-:W-:Y:S02]  /*1b40*/  @P0 FADD.FTZ R111, R44, R111 ;  /* 0x0000006f2c6f0221 */ /* 0x000fe40000010000 */
.L_x_2910:
[----:B------:R-:W-:Y:S05]  /*1b50*/  BSYNC B0 ;  /* 0x0000000000007941 */ /* 0x000fea0003800000 */
.L_x_2908:
[----:B------:R-:W-:Y:S01]  /*1b60*/  FADD.FTZ R40, RZ, R92 ;  /* 0x0000005cff287221 */ /* 0x000fe20000010000 */
[----:B------:R-:W-:Y:S02]  /*1b70*/  F2FP.PACK_AB R51, R111, R106 ;  /* 0x0000006a6f33723e */ /* 0x000fe400000000ff */
[----:B------:R-:W-:Y:S01]  /*1b80*/  F2FP.PACK_AB R50, R109, R104 ;  /* 0x000000686d32723e */ /* 0x000fe200000000ff */
[----:B------:R-:W-:Y:S01]  /*1b90*/  FADD.FTZ R41, R40, R81 ;  /* 0x0000005128297221 */ /* 0x000fe20000010000 */
[----:B------:R-:W-:Y:S02]  /*1ba0*/  F2FP.PACK_AB R49, R107, R102 ;  /* 0x000000666b31723e */ /* 0x000fe400000000ff */
[----:B------:R-:W-:Y:S01]  /*1bb0*/  F2FP.PACK_AB R48, R53, R52 ;  /* 0x000000343530723e */ /* 0x000fe200000000ff */
        /* <DEDUP_REMOVED lines=27> */
.L_x_2917:
        /* <DEDUP_REMOVED lines=68> */
.L_x_2918:
        /* <DEDUP_REMOVED lines=17> */
[----:B--2---:R-:W-:Y:S01]  /*22c0*/  FSEL R51, R51, RZ, !P0 ;  /* 0x000000ff33337208 */ /* 0x004fe20004000000 */
[----:B------:R-:W-:Y:S01]  /*22d0*/  HADD2.F32 R124, -RZ, R39.H0_H0 ;  /* 0x20000027ff7c7230 */ /* 0x000fe20000004100 */
[----:B------:R-:W-:-:S03]  /*22e0*/  IADD3 R54, R54, -0x1, RZ ;  /* 0xffffffff36367810 */ /* 0x000fc60007ffe0ff */
[C---:B------:R-:W-:Y:S02]  /*22f0*/  FADD.FTZ R50, -R51.reuse, R55 ;  /* 0x0000003733327221 */ /* 0x040fe40000010100 */
[C---:B------:R-:W-:Y:S02]  /*2300*/  FADD.FTZ R116, -R51.reuse, R52 ;  /* 0x0000003433747221 */ /* 0x040fe40000010100 */
[C---:B------:R-:W-:Y:S02]  /*2310*/  FADD.FTZ R92, -R51.reuse, R92 ;  /* 0x0000005c335c7221 */ /* 0x040fe40000010100 */
[C---:B------:R-:W-:Y:S02]  /*2320*/  FADD.FTZ R44, -R51.reuse, R81 ;  /* 0x00000051332c7221 */ /* 0x040fe40000010100 */
[C---:B------:R-:W-:Y:S02]  /*2330*/  FADD.FTZ R80, -R51.reuse, R80 ;  /* 0x0000005033507221 */ /* 0x040fe40000010100 */
[C---:B------:R-:W-:Y:S01]  /*2340*/  FADD.FTZ R40, -R51.reuse, R59 ;  /* 0x0000003b33287221 */ /* 0x040fe20000010100 */
[----:B------:R-:W-:Y:S01]  /*2350*/  HADD2.F32 R59, -RZ, R43.H1_H1 ;  /* 0x3000002bff3b7230 */ /* 0x000fe20000004100 */
        /* <DEDUP_REMOVED lines=17> */
[----:B------:R-:W-:Y:S01]  /*2470*/  FADD.FTZ R122, -R51, R111 ;  /* 0x0000006f337a7221 */ /* 0x000fe20000010100 */
[----:B------:R-:W-:Y:S01]  /*2480*/  HADD2.F32 R51, -RZ, R39.H1_H1 ;  /* 0x30000027ff337230 */ /* 0x000fe20000004100 */
[----:B------:R-:W-:-:S02]  /*2490*/  FMUL.FTZ R50, R49, R50 ;  /* 0x0000003231327220 */ /* 0x000fc40000410000 */
[----:B------:R-:W-:Y:S02]  /*24a0*/  IMAD R54, R54, c[0x0][0x168], RZ ;  /* 0x00005a0036367a24 */ /* 0x000fe400078e02ff */
[----:B------:R-:W-:Y:S01]  /*24b0*/  FFMA.FTZ R57, R50, R51, R10 ;  /* 0x0000003332397223 */ /* 0x000fe2000001000a */
[--C-:B------:R-:W-:Y:S01]  /*24c0*/  HADD2.F32 R51, -RZ, R36.reuse.H1_H1 ;  /* 0x30000024ff337230 */ /* 0x100fe20000004100 */
[C---:B------:R-:W-:Y:S01]  /*24d0*/  FMUL.FTZ R45, R49.reuse, R44 ;  /* 0x0000002c312d7220 */ /* 0x040fe20000410000 */
[----:B------:R-:W-:Y:S01]  /*24e0*/  HADD2.F32 R50, -RZ, R36.H0_H0 ;  /* 0x20000024ff327230 */ /* 0x000fe20000004100 */
        /* <DEDUP_REMOVED lines=15> */
[C---:B------:R-:W-:Y:S01]  /*25e0*/  FMUL.FTZ R44, R49.reuse, R52 ;  /* 0x00000034312c7220 */ /* 0x040fe20000410000 */
[----:B------:R-:W-:Y:S01]  /*25f0*/  HADD2.F32 R52, -RZ, R43.H0_H0 ;  /* 0x2000002bff347230 */ /* 0x000fe20000004100 */
[C---:B------:R-:W-:Y:S02]  /*2600*/  FMUL.FTZ R102, R49.reuse, R102 ;  /* 0x0000006631667220 */ /* 0x040fe40000410000 */
[C---:B------:R-:W-:Y:S02]  /*2610*/  FMUL.FTZ R120, R49.reuse, R120 ;  /* 0x0000007831787220 */ /* 0x040fe40000410000 */
[C---:B------:R-:W-:Y:S02]  /*2620*/  FMUL.FTZ R104, R49.reuse, R104 ;  /* 0x0000006831687220 */ /* 0x040fe40000410000 */
[C---:B------:R-:W-:Y:S02]  /*2630*/  FMUL.FTZ R118, R49.reuse, R118 ;  /* 0x0000007631767220 */ /* 0x040fe40000410000 */
[----:B------:R-:W-:-:S02]  /*2640*/  FMUL.FTZ R81, R49, R106 ;  /* 0x0000006a31517220 */ /* 0x000fc40000410000 */
[----:B------:R-:W-:Y:S01]  /*2650*/  FMUL.FTZ R122, R49, R122 ;  /* 0x0000007a317a7220 */ /* 0x000fe20000410000 */
[----:B------:R-:W-:Y:S01]  /*2660*/  SHF.R.S32.HI R49, RZ, 0x1f, R54 ;  /* 0x0000001fff317819 */ /* 0x000fe20000011436 */
[----:B------:R-:W-:Y:S01]  /*2670*/  FFMA.FTZ R53, R45, R51, R16 ;  /* 0x000000332d357223 */ /* 0x000fe20000010010 */
[--C-:B------:R-:W-:Y:S01]  /*2680*/  HADD2.F32 R51, -RZ, R47.reuse.H0_H0 ;  /* 0x2000002fff337230 */ /* 0x100fe20000004100 */
[----:B------:R-:W-:Y:S01]  /*2690*/  FFMA.FTZ R92, R92, R50, R17 ;  /* 0x000000325c5c7223 */ /* 0x000fe20000010011 */
[----:B------:R-:W-:Y:S01]  /*26a0*/  LEA.HI R45, R49, R54, RZ, 0x3 ;  /* 0x00000036312d7211 */ /* 0x000fe200078f18ff */
[----:B------:R-:W-:Y:S01]  /*26b0*/  FFMA.FTZ R59, R55, R59, R2 ;  /* 0x0000003b373b7223 */ /* 0x000fe20000010002 */
[----:B------:R-:W-:Y:S01]  /*26c0*/  HADD2.F32 R54, -RZ, R47.H1_H1 ;  /* 0x3000002fff367230 */ /* 0x000fe20000004100 */
[----:B------:R-:W-:Y:S01]  /*26d0*/  FFMA.FTZ R49, R82, R80, R15 ;  /* 0x0000005052317223 */ /* 0x000fe2000001000f */
[----:B------:R-:W-:Y:S01]  /*26e0*/  LEA.HI.SX32 R45, R45, R18, 0x1d ;  /* 0x000000122d2d7211 */ /* 0x000fe200078feaff */
        /* <DEDUP_REMOVED lines=31> */
[----:B------:R-:W-:Y:S01]  /*28e0*/  FFMA.FTZ R120, R90, R120, R21 ;  /* 0x000000785a787223 */ /* 0x000fe20000010015 */
[----:B------:R-:W-:Y:S01]  /*28f0*/  F2FP.PACK_AB R53, R98, R53 ;  /* 0x000000356235723e */ /* 0x000fe200000000ff */
[----:B------:R-:W-:-:S03]  /*2900*/  IMAD.WIDE.U32 R40, R45, R81, c[0x0][0x208] ;  /* 0x000082002d287625 */ /* 0x000fc600078e0051 */
[----:B------:R-:W-:Y:S01]  /*2910*/  F2FP.PACK_AB R57, R120, R57 ;  /* 0x000000397839723e */ /* 0x000fe200000000ff */
[-C--:B------:R-:W-:Y:S01]  /*2920*/  IMAD.WIDE.U32 R44, R44, R81.reuse, c[0x0][0x208] ;  /* 0x000082002c2c7625 */ /* 0x080fe200078e0051 */
[----:B------:R1:W-:Y:S03]  /*2930*/  STG.E.128 [R40.64], R48 ;  /* 0x0000003028007986 */ /* 0x0003e6000c101d04 */
[----:B------:R-:W-:Y:S01]  /*2940*/  IMAD.WIDE.U32 R80, R80, R81, c[0x0][0x208] ;  /* 0x0000820050507625 */ /* 0x000fe200078e0051 */
[----:B------:R1:W-:Y:S04]  /*2950*/  STG.E.128 [R44.64], R52 ;  /* 0x000000342c007986 */ /* 0x0003e8000c101d04 */
[----:B------:R1:W-:Y:S02]  /*2960*/  STG.E.128 [R80.64], R56 ;  /* 0x0000003850007986 */ /* 0x0003e4000c101d04 */
.L_x_2914:
[----:B--2---:R-:W-:Y:S05]  /*2970*/  BSYNC B0 ;  /* 0x0000000000007941 */ /* 0x004fea0003800000 */
.L_x_2913:
[----:B-1----:R-:W-:-:S04]  /*2980*/  MOV R41, c[0x0][0x160] ;  /* 0x0000580000297a02 */ /* 0x002fc80000000f00 */
[----:B------:R-:W-:-:S04]  /*2990*/  LEA R78, R41, R78, 0x2 ;  /* 0x0000004e294e7211 */ /* 0x000fc800078e10ff */
[----:B------:R-:W-:-:S13]  /*29a0*/  ISETP.GE.AND P0, PT, R78, c[0x0][0x164], PT ;  /* 0x000059004e007a0c */ /* 0x000fda0003f06270 */
[----:B0----5:R-:W-:Y:S01]  /*29b0*/  @P0 CALL.REL.NOINC `(.L_x_2915) ;  /* 0x0000001000000944 */ /* 0x021fe20003c00000 */
[----:B------:R-:W-:Y:S05]  /*29c0*/  BRA `(.L_x_2916) ;  /* 0xffffdc0000007947 */ /* 0x000fea000383ffff */
.L_x_2915:
[----:B------:R-:W-:Y:S05]  /*29d0*/  EXIT ;  /* 0x000000000000794d */ /* 0x000fea0003800000 */
.L_x_2911:
[----:B0-----:R-:W-:Y:S01]  /*29e0*/  HFMA2.MMA R48, -RZ, RZ, 0, 5.9604644775390625e-08 ;  /* 0x00000001ff307435 */ /* 0x001fe200000001ff */
[----:B------:R-:W-:Y:S02]  /*29f0*/  MOV R49, R113 ;  /* 0x0000007100317202 */ /* 0x000fe40000000f00 */
[----:B------:R-:W-:Y:S02]  /*2a00*/  MOV R44, 0x1f ;  /* 0x0000001f002c7802 */ /* 0x000fe40000000f00 */
[----:B------:R-:W-:Y:S02]  /*2a10*/  MOV R45, 0xffffffff ;  /* 0xffffffff002d7802 */ /* 0x000fe40000000f00 */
[----:B------:R-:W-:Y:S02]  /*2a20*/  MOV R40, 0x2a40 ;  /* 0x00002a4000287802 */ /* 0x000fe40000000f00 */
[----:B-----5:R-:W-:Y:S05]  /*2a30*/  CALL.REL.NOINC `($__internal_23_$__cuda_sm70_shflsync_bfly_p) ;  /* 0x0000069000007944 */ /* 0x020fea0003c00000 */
[----:B-1----:R-:W-:Y:S01]  /*2a40*/  MOV R40, R48 ;  /* 0x0000003000287202 */ /* 0x002fe20000000f00 */
[----:B0-----:R-:W-:Y:S05]  /*2a50*/  BRA `(.L_x_2917) ;  /* 0xfffff31000007947 */ /* 0x001fea000383ffff */
.L_x_2912:
[----:B------:R-:W-:Y:S01]  /*2a60*/  HFMA2.MMA R48, -RZ, RZ, 0, 1.1920928955078125e-07 ;  /* 0x00000002ff307435 */ /* 0x000fe200000001ff */
[----:B------:R-:W-:Y:S02]  /*2a70*/  MOV R44, 0x1f ;  /* 0x0000001f002c7802 */ /* 0x000fe40000000f00 */
[----:B------:R-:W-:-:S02]  /*2a80*/  MOV R45, 0xffffffff ;  /* 0xffffffff002d7802 */ /* 0x000fc40000000f00 */
[----:B------:R-:W-:Y:S02]  /*2a90*/  MOV R40, 0x2ab0 ;  /* 0x00002ab000287802 */ /* 0x000fe40000000f00 */
[----:B0----5:R-:W-:Y:S05]  /*2aa0*/  CALL.REL.NOINC `($__internal_23_$__cuda_sm70_shflsync_bfly_p) ;  /* 0x0000062000007944 */ /* 0x021fea0003c00000 */
[----:B01----:R-:W-:Y:S01]  /*2ab0*/  FADD.FTZ R49, R49, R48 ;  /* 0x0000003031317221 */ /* 0x003fe20000010000 */
[----:B------:R-:W-:Y:S01]  /*2ac0*/  HFMA2.MMA R48, -RZ, RZ, 0, 2.384185791015625e-07 ;  /* 0x00000004ff307435 */ /* 0x000fe200000001ff */
[----:B------:R-:W-:Y:S02]  /*2ad0*/  MOV R44, 0x1f ;  /* 0x0000001f002c7802 */ /* 0x000fe40000000f00 */
[----:B------:R-:W-:Y:S02]  /*2ae0*/  MOV R45, 0xffffffff ;  /* 0xffffffff002d7802 */ /* 0x000fe40000000f00 */
[----:B------:R-:W-:Y:S02]  /*2af0*/  MOV R40, 0x2b10 ;  /* 0x00002b1000287802 */ /* 0x000fe40000000f00 */
[----:B------:R-:W-:Y:S05]  /*2b00*/  CALL.REL.NOINC `($__internal_23_$__cuda_sm70_shflsync_bfly_p) ;  /* 0x000005c000007944 */ /* 0x000fea0003c00000 */
[----:B01----:R-:W-:Y:S01]  /*2b10*/  FADD.FTZ R49, R49, R48 ;  /* 0x0000003031317221 */ /* 0x003fe20000010000 */
[----:B------:R-:W-:Y:S01]  /*2b20*/  HFMA2.MMA R48, -RZ, RZ, 0, 4.76837158203125e-07 ;  /* 0x00000008ff307435 */ /* 0x000fe200000001ff */
[----:B------:R-:W-:Y:S02]  /*2b30*/  MOV R44, 0x1f ;  /* 0x0000001f002c7802 */ /* 0x000fe40000000f00 */
[----:B------:R-:W-:-:S02]  /*2b40*/  MOV R45, 0xffffffff ;  /* 0xffffffff002d7802 */ /* 0x000fc40000000f00 */
[----:B------:R-:W-:Y:S02]  /*2b50*/  MOV R40, 0x2b70 ;  /* 0x00002b7000287802 */ /* 0x000fe40000000f00 */
[----:B------:R-:W-:Y:S05]  /*2b60*/  CALL.REL.NOINC `($__internal_23_$__cuda_sm70_shflsync_bfly_p) ;  /* 0x0000056000007944 */ /* 0x000fea0003c00000 */
[----:B01----:R-:W-:Y:S01]  /*2b70*/  FADD.FTZ R49, R49, R48 ;  /* 0x0000003031317221 */ /* 0x003fe20000010000 */
[----:B------:R-:W-:Y:S01]  /*2b80*/  HFMA2.MMA R48, -RZ, RZ, 0, 9.5367431640625e-07 ;  /* 0x00000010ff307435 */ /* 0x000fe200000001ff */
[----:B------:R-:W-:Y:S02]  /*2b90*/  MOV R44, 0x1f ;  /* 0x0000001f002c7802 */ /* 0x000fe40000000f00 */
[----:B------:R-:W-:Y:S02]  /*2ba0*/  MOV R45, 0xffffffff ;  /* 0xffffffff002d7802 */ /* 0x000fe40000000f00 */
[----:B------:R-:W-:Y:S02]  /*2bb0*/  MOV R40, 0x2bd0 ;  /* 0x00002bd000287802 */ /* 0x000fe40000000f00 */
[----:B------:R-:W-:Y:S05]  /*2bc0*/  CALL.REL.NOINC `($__internal_23_$__cuda_sm70_shflsync_bfly_p) ;  /* 0x0000050000007944 */ /* 0x000fea0003c00000 */
        /* <DEDUP_REMOVED lines=54> */
[----:B------:R-:W-:Y:S05]  /*2f30*/  CALL.REL.NOINC `($__internal_23_$__cuda_sm70_shflsync_bfly_p) ;  /* 0x0000019000007944 */ /* 0x000fea0003c00000 */
[----:B01----:R-:W-:Y:S01]  /*2f40*/  FADD.FTZ R49, R49, R48 ;  /* 0x0000003031317221 */ /* 0x003fe20000010000 */
[----:B------:R-:W-:Y:S01]  /*2f50*/  HFMA2.MMA R48, -RZ, RZ, 0, 1.1920928955078125e-07 ;  /* 0x00000002ff307435 */ /* 0x000fe200000001ff */
[----:B------:R-:W-:Y:S02]  /*2f60*/  MOV R44, 0x1f ;  /* 0x0000001f002c7802 */ /* 0x000fe40000000f00 */
[----:B------:R-:W-:Y:S02]  /*2f70*/  MOV R45, 0xffffffff ;  /* 0xffffffff002d7802 */ /* 0x000fe40000000f00 */
[----:B------:R-:W-:Y:S02]  /*2f80*/  MOV R40, 0x2fa0 ;  /* 0x00002fa000287802 */ /* 0x000fe40000000f00 */
[----:B------:R-:W-:Y:S05]  /*2f90*/  CALL.REL.NOINC `($__internal_23_$__cuda_sm70_shflsync_bfly_p) ;  /* 0x0000013000007944 */ /* 0x000fea0003c00000 */
[----:B01----:R-:W-:Y:S01]  /*2fa0*/  FADD.FTZ R49, R49, R48 ;  /* 0x0000003031317221 */ /* 0x003fe20000010000 */
[----:B------:R-:W-:Y:S01]  /*2fb0*/  HFMA2.MMA R48, -RZ, RZ, 0, 2.384185791015625e-07 ;  /* 0x00000004ff307435 */ /* 0x000fe200000001ff */
[----:B------:R-:W-:Y:S02]  /*2fc0*/  MOV R44, 0x1f ;  /* 0x0000001f002c7802 */ /* 0x000fe40000000f00 */
[----:B------:R-:W-:-:S02]  /*2fd0*/  MOV R45, 0xffffffff ;  /* 0xffffffff002d7802 */ /* 0x000fc40000000f00 */
[----:B------:R-:W-:Y:S02]  /*2fe0*/  MOV R40, 0x3000 ;  /* 0x0000300000287802 */ /* 0x000fe40000000f00 */
[----:B------:R-:W-:Y:S05]  /*2ff0*/  CALL.REL.NOINC `($__internal_23_$__cuda_sm70_shflsync_bfly_p) ;  /* 0x000000d000007944 */ /* 0x000fea0003c00000 */
[----:B01----:R-:W-:Y:S01]  /*3000*/  FADD.FTZ R49, R49, R48 ;  /* 0x0000003031317221 */ /* 0x003fe20000010000 */
[----:B------:R-:W-:Y:S01]  /*3010*/  HFMA2.MMA R48, -RZ, RZ, 0, 4.76837158203125e-07 ;  /* 0x00000008ff307435 */ /* 0x000fe200000001ff */
[----:B------:R-:W-:Y:S02]  /*3020*/  MOV R44, 0x1f ;  /* 0x0000001f002c7802 */ /* 0x000fe40000000f00 */
[----:B------:R-:W-:Y:S02]  /*3030*/  MOV R45, 0xffffffff ;  /* 0xffffffff002d7802 */ /* 0x000fe40000000f00 */
[----:B------:R-:W-:Y:S02]  /*3040*/  MOV R40, 0x3060 ;  /* 0x0000306000287802 */ /* 0x000fe40000000f00 */
[----:B------:R-:W-:Y:S05]  /*3050*/  CALL.REL.NOINC `($__internal_23_$__cuda_sm70_shflsync_bfly_p) ;  /* 0x0000007000007944 */ /* 0x000fea0003c00000 */
[----:B01----:R-:W-:Y:S01]  /*3060*/  FADD.FTZ R49, R49, R48 ;  /* 0x0000003031317221 */ /* 0x003fe20000010000 */
[----:B------:R-:W-:Y:S01]  /*3070*/  HFMA2.MMA R48, -RZ, RZ, 0, 9.5367431640625e-07 ;  /* 0x00000010ff307435 */ /* 0x000fe200000001ff */
[----:B------:R-:W-:Y:S02]  /*3080*/  MOV R44, 0x1f ;  /* 0x0000001f002c7802 */ /* 0x000fe40000000f00 */
[----:B------:R-:W-:-:S02]  /*3090*/  MOV R45, 0xffffffff ;  /* 0xffffffff002d7802 */ /* 0x000fc40000000f00 */
[----:B------:R-:W-:Y:S02]  /*30a0*/  MOV R40, 0x30c0 ;  /* 0x000030c000287802 */ /* 0x000fe40000000f00 */
[----:B------:R-:W-:Y:S05]  /*30b0*/  CALL.REL.NOINC `($__internal_23_$__cuda_sm70_shflsync_bfly_p) ;  /* 0x0000001000007944 */ /* 0x000fea0003c00000 */
[----:B01----:R-:W-:Y:S05]  /*30c0*/  BRA `(.L_x_2918) ;  /* 0xfffff0e000007947 */ /* 0x003fea000383ffff */
        .weak           $__internal_23_$__cuda_sm70_shflsync_bfly_p
        .type           $__internal_23_$__cuda_sm70_shflsync_bfly_p,@function
        .size           $__internal_23_$__cuda_sm70_shflsync_bfly_p,(.L_x_22191 - $__internal_23_$__cuda_sm70_shflsync_bfly_p)
$__internal_23_$__cuda_sm70_shflsync_bfly_p:
[----:B------:R-:W-:Y:S01]  /*30d0*/  HFMA2.MMA R41, -RZ, RZ, 0, 0 ;  /* 0x00000000ff297435 */ /* 0x000fe200000001ff */
[----:B------:R-:W-:Y:S04]  /*30e0*/  WARPSYNC R45 ;  /* 0x0000002d00007348 */ /* 0x000fe80003800000 */
[----:B------:R0:W1:Y:S01]  /*30f0*/  SHFL.BFLY PT, R48, R49, R48, R44 ;  /* 0x0c00003031307389 */ /* 0x00006200000e002c */
[----:B------:R-:W-:Y:S05]  /*3100*/  RET.REL.NODEC R40 `(_ZN10layer_norm13ln_fwd_kernelINS_13Kernel_traitsI6__halfS2_S2_S2_fjLj768ELj1ELj4ELj1ELj16ENS_18Kernel_traits_baseILj768ES2_S2_S2_S2_fjLj128EEEEELb0ELb1ELb1ELb1EEEvNS_9FwdParamsE) ;  /* 0xffffcef028007950 */ /* 0x000fea0003c3ffff */
.L_x_2919:
        /* <DEDUP_REMOVED lines=15> */
.L_x_22191:


//--------------------- .text._ZN10layer_norm13ln_fwd_kernelINS_13Kernel_traitsI6__halfS2_S2_S2_fjLj768ELj1ELj4ELj1ELj16ENS_18Kernel_traits_baseILj768ES2_S2_S2_S2_fjLj128EEEEELb1ELb0ELb0ELb0EEEvNS_9FwdParamsE --------------------------
	.section	.text._ZN10layer_norm13ln_fwd_kernelINS_13Kernel_traitsI6__halfS2_S2_S2_fjLj768ELj1ELj4ELj1ELj16ENS_18Kernel_traits_baseILj768ES2_S2_S2_S2_fjLj128EEEEELb1ELb0ELb0ELb0EEEvNS_9FwdParamsE,"ax",@progbits
	.sectioninfo	@"SHI_REGISTERS=110"
	.align	128
        .global         _ZN10layer_norm13ln_fwd_kernelINS_13Kernel_traitsI6__halfS2_S2_S2_fjLj768ELj1ELj4ELj1ELj16ENS_18Kernel_traits_baseILj768ES2_S2_S2_S2_fjLj128EEEEELb1ELb0ELb0ELb0EEEvNS_9FwdParamsE
        .type           _ZN10layer_norm13ln_fwd_kernelINS_13Kernel_traitsI6__halfS2_S2_S2_fjLj768ELj1ELj4ELj1ELj16ENS_18Kernel_traits_baseILj768ES2_S2_S2_S2_fjLj128EEEEELb1ELb0ELb0ELb0EEEvNS_9FwdParamsE,@function
        .size           _ZN10layer_norm13ln_fwd_kernelINS_13Kernel_traitsI6__halfS2_S2_S2_fjLj768ELj1ELj4ELj1ELj16ENS_18Kernel_traits_baseILj768ES2_S2_S2_S2_fjLj128EEEEELb1ELb0ELb0ELb0EEEvNS_9FwdParamsE,(.L_x_22192 - _ZN10layer_norm13ln_fwd_kernelINS_13Kernel_traitsI6__halfS2_S2_S2_fjLj768ELj1ELj4ELj1ELj16ENS_18Kernel_traits_baseILj768ES2_S2_S2_S2_fjLj128EEEEELb1ELb0ELb0ELb0EEEvNS_9FwdParamsE)
        .other          _ZN10layer_norm13ln_fwd_kernelINS_13Kernel_traitsI6__halfS2_S2_S2_fjLj768ELj1ELj4ELj1ELj16ENS_18Kernel_traits_baseILj768ES2_S2_S2_S2_fjLj128EEEEELb1ELb0ELb0ELb0EEEvNS_9FwdParamsE,@"STO_CUDA_ENTRY STV_DEFAULT"
_ZN10layer_norm13ln_fwd_kernelINS_13Kernel_traitsI6__halfS2_S2_S2_fjLj768ELj1ELj4ELj1ELj16ENS_18Kernel_traits_baseILj768ES2_S2_S2_S2_fjLj128EEEEELb1ELb0ELb0ELb0EEEvNS_9FwdParamsE:
.text._ZN10layer_norm13ln_fwd_kernelINS_13Kernel_traitsI6__halfS2_S2_S2_fjLj768ELj1ELj4ELj1ELj16ENS_18Kernel_traits_baseILj768ES2_S2_S2_S2_fjLj128EEEEELb1ELb0ELb0ELb0EEEvNS_9FwdParamsE:
        /* <DEDUP_REMOVED lines=80> */
[C---:B------:R-:W-:Y:S02]  /*0500*/  LOP3.LUT P4, RZ, R20.reuse, 0xffffffe0, RZ, 0xc0, !PT ;  /* 0xffffffe014ff7812 */ /* 0x040fe4000788c0ff */
        /* <DEDUP_REMOVED lines=20> */
.L_x_2921:
[----:B0-----:R-:W-:Y:S05]  /*0650*/  BSYNC B0 ;  /* 0x0000000000007941 */ /* 0x001fea0003800000 */
.L_x_2920:
[----:B------:R-:W-:Y:S01]  /*0660*/  BSSY B0, `(.L_x_2922) ;  /* 0x000000d000007945 */ /* 0x000fe20003800000 */
[----:B------:R-:W-:Y:S05]  /*0670*/  @!P3 BRA `(.L_x_2923) ;  /* 0x000000b00000b947 */ /* 0x000fea0003800000 */
[----:B------:R-:W-:Y:S01]  /*0680*/  ISETP.NE.U32.AND P0, PT, RZ, c[0x0][0x218], PT ;  /* 0x00008600ff007a0c */ /* 0x000fe20003f05070 */
[----:B------:R-:W-:-:S03]  /*0690*/  HFMA2.MMA R37, -RZ, RZ, 0, 9.5367431640625e-07 ;  /* 0x00000010ff257435 */ /* 0x000fc600000001ff */
[----:B------:R-:W-:-:S13]  /*06a0*/  ISETP.NE.AND.EX P0, PT, RZ, c[0x0][0x21c], PT, P0 ;  /* 0x00008700ff007a0c */ /* 0x000fda0003f05300 */
[C---:B------:R-:W-:Y:S01]  /*06b0*/  @P0 LEA R10, P1, R28.reuse, c[0x0][0x218], 0x4 ;  /* 0x000086001c0a0a11 */ /* 0x040fe200078220ff */
[----:B------:R-:W-:-:S03]  /*06c0*/  IMAD.WIDE.U32 R36, R28, R37, c[0x0][0x1b0] ;  /* 0x00006c001c247625 */ /* 0x000fc600078e0025 */
[----:B------:R-:W-:-:S03]  /*06d0*/  @P0 LEA.HI.X R11, R28, c[0x0][0x21c], RZ, 0x4, P1 ;  /* 0x000087001c0b0a11 */ /* 0x000fc600008f24ff */
[----:B------:R-:W5:Y:S04]  /*06e0*/  LDG.E.128 R36, [R36.64] ;  /* 0x0000000624247981 */ /* 0x000f68000c1e1d00 */
[----:B------:R0:W5:Y:S01]  /*06f0*/  @P0 LDG.E.128 R40, [R10.64] ;  /* 0x000000060a280981 */ /* 0x000162000c1e1d00 */
[----:B------:R-:W-:Y:S01]  /*0700*/  IADD3 R28, R28, 0x20, RZ ;  /* 0x000000201c1c7810 */ /* 0x000fe20007ffe0ff */
[----:B------:R-:W-:Y:S01]  /*0710*/  @!P0 CS2R R40, SRZ ;  /* 0x0000000000288805 */ /* 0x000fe2000001ff00 */
[----:B------:R-:W-:Y:S02]  /*0720*/  @!P0 CS2R R42, SRZ ;  /* 0x00000000002a8805 */ /* 0x000fe4000001ff00 */
.L_x_2923:
[----:B0-----:R-:W-:Y:S05]  /*0730*/  BSYNC B0 ;  /* 0x0000000000007941 */ /* 0x001fea0003800000 */
.L_x_2922:
        /* <DEDUP_REMOVED lines=12> */
.L_x_2925:
[----:B0-----:R-:W-:Y:S05]  /*0800*/  BSYNC B0 ;  /* 0x0000000000007941 */ /* 0x001fea0003800000 */
.L_x_2924:
[----:B------:R-:W-:Y:S02]  /*0810*/  ISETP.GE.AND P0, PT, R19, c[0x0][0x164], PT ;  /* 0x0000590013007a0c */ /* 0x000fe40003f06270 */
[----:B------:R-:W-:Y:S02]  /*0820*/  LOP3.LUT R62, R15, UR23, R8, 0x96, !PT ;  /* 0x000000170f3e7c12 */ /* 0x000fe4000f8e9608 */
[----:B------:R-:W-:-:S09]  /*0830*/  LOP3.LUT R70, R13, UR24, R2, 0x96, !PT ;  /* 0x000000180d467c12 */ /* 0x000fd2000f8e9602 */
[----:B------:R-:W-:Y:S05]  /*0840*/  @P0 EXIT ;  /* 0x000000000000094d */ /* 0x000fea0003800000 */
[--C-:B-----5:R-:W-:Y:S01]  /*0850*/  HADD2.F32 R11, -RZ, R7.reuse.H0_H0 ;  /* 0x20000007ff0b7230 */ /* 0x120fe20000004100 */
[----:B------:R-:W-:Y:S01]  /*0860*/  IMAD R71, R71, -0x2daee0ad, RZ ;  /* 0xd2511f5347477824 */ /* 0x000fe200078e02ff */
[----:B------:R-:W-:Y:S01]  /*0870*/  HADD2.F32 R12, -RZ, R7.H1_H1 ;  /* 0x30000007ff0c7230 */ /* 0x000fe20000004100 */
[----:B------:R-:W-:Y:S01]  /*0880*/  IMAD.HI.U32 R73, R70, -0x326172a9, RZ ;  /* 0xcd9e8d5746497827 */ /* 0x000fe200078e00ff */
[--C-:B------:R-:W-:Y:S01]  /*0890*/  HADD2.F32 R10, -RZ, R44.reuse.H0_H0 ;  /* 0x2000002cff0a7230 */ /* 0x100fe20000004100 */
[----:B------:R-:W-:Y:S01]  /*08a0*/  BSSY B0, `(.L_x_2926) ;  /* 0x0000992000007945 */ /* 0x000fe20003800000 */
[----:B------:R-:W-:Y:S01]  /*08b0*/  HADD2.F32 R9, -RZ, R44.H1_H1 ;  /* 0x3000002cff097230 */ /* 0x000fe20000004100 */
[----:B------:R-:W-:Y:S01]  /*08c0*/  LOP3.LUT R69, R64, 0x3, RZ, 0xc0, !PT ;  /* 0x0000000340457812 */ /* 0x000fe200078ec0ff */
[--C-:B------:R-:W-:Y:S01]  /*08d0*/  HADD2.F32 R17, -RZ, R4.reuse.H0_H0 ;  /* 0x20000004ff117230 */ /* 0x100fe20000004100 */
[----:B------:R-:W-:Y:S01]  /*08e0*/  IMAD R70, R70, -0x326172a9, RZ ;  /* 0xcd9e8d5746467824 */ /* 0x000fe200078e02ff */
[----:B------:R-:W-:Y:S01]  /*08f0*/  HADD2.F32 R18, -RZ, R4.H1_H1 ;  /* 0x30000004ff127230 */ /* 0x000fe20000004100 */
[----:B------:R-:W-:Y:S01]  /*0900*/  IMAD.MOV.U32 R68, RZ, RZ, RZ ;  /* 0x000000ffff447224 */ /* 0x000fe200078e00ff */
        /* <DEDUP_REMOVED lines=26> */
[----:B------:R-:W-:Y:S01]  /*0ab0*/  HADD2.F32 R53, -RZ, R29.H1_H1 ;  /* 0x3000001dff357230 */ /* 0x000fe20000004100 */
[----:B------:R-:W-:Y:S01]  /*0ac0*/  IMAD.WIDE.U32 R28, R62, -0x2daee0ad, RZ ;  /* 0xd2511f533e1c7825 */ /* 0x000fe200078e00ff */
[----:B------:R-:W-:-:S02]  /*0ad0*/  HADD2.F32 R52, -RZ, R30.H0_H0 ;  /* 0x2000001eff347230 */ /* 0x000fc40000004100 */
[----:B------:R-:W-:Y:S01]  /*0ae0*/  HADD2.F32 R55, -RZ, R30.H1_H1 ;  /* 0x3000001eff377230 */ /* 0x000fe20000004100 */
[----:B------:R-:W-:Y:S01]  /*0af0*/  IMAD R30, R61, -0x326172a9, RZ ;  /* 0xcd9e8d573d1e7824 */ /* 0x000fe200078e02ff */
[--C-:B------:R-:W-:Y:S01]  /*0b00*/  HADD2.F32 R2, -RZ, R36.reuse.H0_H0 ;  /* 0x20000024ff027230 */ /* 0x100fe20000004100 */
[----:B------:R-:W-:Y:S01]  /*0b10*/  LOP3.LUT R71, R29, UR26, R71, 0x96, !PT ;  /* 0x0000001a1d477c12 */ /* 0x000fe2000f8e9647 */
[--C-:B------:R-:W-:Y:S01]  /*0b20*/  HADD2.F32 R26, -RZ, R37.reuse.H0_H0 ;  /* 0x20000025ff1a7230 */ /* 0x100fe20000004100 */
[----:B------:R-:W-:Y:S01]  /*0b30*/  IMAD.MOV.U32 R72, RZ, RZ, R28 ;  /* 0x000000ffff487224 */ /* 0x000fe200078e001c */
[----:B------:R-:W-:Y:S01]  /*0b40*/  HADD2.F32 R36, -RZ, R36.H1_H1 ;  /* 0x30000024ff247230 */ /* 0x000fe20000004100 */
[----:B------:R-:W-:Y:S01]  /*0b50*/  LOP3.LUT R73, R73, UR25, R30, 0x96, !PT ;  /* 0x0000001949497c12 */ /* 0x000fe2000f8e961e */
        /* <DEDUP_REMOVED lines=11> */
.L_x_3110:
[----:B------:R-:W-:Y:S02]  /*0c10*/  ISETP.NE.U32.AND P0, PT, RZ, c[0x0][0x1c0], PT ;  /* 0x00007000ff007a0c */ /* 0x000fe40003f05070 */
[----:B------:R-:W-:Y:S02]  /*0c20*/  ISETP.NE.AND P1, PT, R0, RZ, PT ;  /* 0x000000ff0000720c */ /* 0x000fe40003f25270 */
[----:B------:R-:W-:-:S13]  /*0c30*/  ISETP.NE.AND.EX P0, PT, RZ, c[0x0][0x1c4], PT, P0 ;  /* 0x00007100ff007a0c */ /* 0x000fda0003f05300 */
[----:B------:R-:W-:-:S05]  /*0c40*/  @P0 MOV R32, 0x2 ;  /* 0x0000000200200802 */ /* 0x000fca0000000f00 */
[----:B------:R-:W-:-:S06]  /*0c50*/  @P0 IMAD.WIDE R32, R19, R32, c[0x0][0x1c0] ;  /* 0x0000700013200625 */ /* 0x000fcc00078e0220 */
[----:B------:R-:W2:Y:S01]  /*0c60*/  @P0 LDG.E.U16 R32, [R32.64] ;  /* 0x0000000620200981 */ /* 0x000ea2000c1e1500 */
[----:B------:R-:W-:Y:S01]  /*0c70*/  IMAD R34, R19, c[0x0][0x168], RZ ;  /* 0x00005a0013227a24 */ /* 0x000fe200078e02ff */
[----:B------:R-:W-:Y:S01]  /*0c80*/  BSSY B1, `(.L_x_2927) ;  /* 0x00002d4000017945 */ /* 0x000fe20003800000 */
[----:B------:R-:W-:Y:S01]  /*0c90*/  IMAD.MOV.U32 R106, RZ, RZ, 0x3f800000 ;  /* 0x3f800000ff6a7424 */ /* 0x000fe200078e00ff */
[----:B------:R-:W0:Y:S02]  /*0ca0*/  S2R R96, SR_TID.X ;  /* 0x0000000000607919 */ /* 0x000e240000002100 */
[----:B------:R-:W-:-:S04]  /*0cb0*/  SHF.R.S32.HI R35, RZ, 0x1f, R34 ;  /* 0x0000001fff237819 */ /* 0x000fc80000011422 */
[----:B------:R-:W-:Y:S02]  /*0cc0*/  LEA.HI R35, R35, R34, RZ, 0x3 ;  /* 0x0000002223237211 */ /* 0x000fe400078f18ff */
[----:B0-----:R-:W-:-:S04]  /*0cd0*/  LOP3.LUT R96, R96, 0x1f, RZ, 0xc0, !PT ;  /* 0x0000001f60607812 */ /* 0x001fc800078ec0ff */
[----:B------:R-:W-:-:S05]  /*0ce0*/  LEA.HI.SX32 R65, R35, R96, 0x1d ;  /* 0x0000006023417211 */ /* 0x000fca00078feaff */
[----:B------:R-:W-:Y:S01]  /*0cf0*/  IMAD.MOV.U32 R98, RZ, RZ, R65 ;  /* 0x000000ffff627224 */ /* 0x000fe200078e0041 */
[----:B--2---:R-:W-:Y:S01]  /*0d00*/  @P0 HADD2.F32 R106, -RZ, R32.H0_H0 ;  /* 0x20000020ff6a0230 */ /* 0x004fe20000004100 */
        /* <DEDUP_REMOVED lines=21> */
.L_x_2930:
[----:B0-----:R-:W-:Y:S02]  /*0e60*/  IMAD.MOV.U32 R77, RZ, RZ, R70 ;  /* 0x000000ffff4d7224 */ /* 0x001fe400078e0046 */
.L_x_2931:
[----:B------:R-:W-:Y:S05]  /*0e70*/  BSYNC B2 ;  /* 0x0000000000027941 */ /* 0x000fea0003800000 */
.L_x_2929:
        /* <DEDUP_REMOVED lines=16> */
.L_x_2935:
[----:B------:R-:W-:Y:S05]  /*0f80*/  BSYNC B3 ;  /* 0x0000000000037941 */ /* 0x000fea0003800000 */
.L_x_2934:
        /* <DEDUP_REMOVED lines=42> */
[----:B------:R-:W-:Y:S02]  /*1230*/  IMAD.MOV.U32 R72, RZ, RZ, R66 ;  /* 0x000000ffff487224 */ /* 0x000fe400078e0042 */
.L_x_2933:
[----:B------:R-:W-:Y:S05]  /*1240*/  BSYNC B2 ;  /* 0x0000000000027941 */ /* 0x000fea0003800000 */
.L_x_2932:
[----:B------:R-:W0:Y:S01]  /*1250*/  I2F.U32 R64, R77 ;  /* 0x0000004d00407306 */ /* 0x000e220000201000 */
[----:B-----5:R-:W-:Y:S01]  /*1260*/  HADD2.F32 R67, -RZ, R32.H0_H0 ;  /* 0x20000020ff437230 */ /* 0x020fe20000004100 */
[----:B------:R-:W-:Y:S01]  /*1270*/  IMAD.MOV.U32 R97, RZ, RZ, 0x2f800000 ;  /* 0x2f800000ff617424 */ /* 0x000fe200078e00ff */
[----:B------:R-:W-:Y:S01]  /*1280*/  ISETP.NE.AND P1, PT, R79, 0x1, PT ;  /* 0x000000014f00780c */ /* 0x000fe20003f25270 */
[----:B------:R-:W-:Y:S01]  /*1290*/  @P0 HADD2.F32 R69, -RZ, R28.H0_H0 ;  /* 0x2000001cff450230 */ /* 0x000fe20000004100 */
[----:B------:R-:W-:Y:S01]  /*12a0*/  BSSY B2, `(.L_x_2936) ;  /* 0x0000013000027945 */ /* 0x000fe20003800000 */
[----:B------:R-:W-:Y:S01]  /*12b0*/  FMUL.FTZ R67, R67, R106 ;  /* 0x0000006a43437220 */ /* 0x000fe20000410000 */
[----:B------:R-:W-:-:S03]  /*12c0*/  IADD3 R66, R79, 0x1, RZ ;  /* 0x000000014f427810 */ /* 0x000fc60007ffe0ff */
[----:B------:R-:W-:Y:S02]  /*12d0*/  FMUL.FTZ R67, R67, c[0x0][0x1e8] ;  /* 0x00007a0043437a20 */ /* 0x000fe40000410000 */
[----:B0-----:R-:W-:-:S05]  /*12e0*/  FFMA.FTZ R64, R64, R97, 1.1641532182693481445e-10 ;  /* 0x2f00000040407423 */ /* 0x001fca0000010061 */
[----:B------:R-:W-:-:S04]  /*12f0*/  FSETP.GTU.FTZ.AND P2, PT, R64, c[0x0][0x1e4], PT ;  /* 0x0000790040007a0b */ /* 0x000fc80003f5c000 */
        /* <DEDUP_REMOVED lines=12> */
.L_x_2937:
[----:B------:R-:W-:Y:S02]  /*13c0*/  IMAD.MOV.U32 R69, RZ, RZ, R70 ;  /* 0x000000ffff457224 */ /* 0x000fe400078e0046 */
.L_x_2938:
[----:B------:R-:W-:Y:S05]  /*13d0*/  BSYNC B2 ;  /* 0x0000000000027941 */ /* 0x000fea0003800000 */
.L_x_2936:
        /* <DEDUP_REMOVED lines=16> */
.L_x_2942:
[----:B------:R-:W-:Y:S05]  /*14e0*/  BSYNC B3 ;  /* 0x0000000000037941 */ /* 0x000fea0003800000 */
.L_x_2941:
        /* <DEDUP_REMOVED lines=42> */
[----:B------:R-:W-:Y:S02]  /*1790*/  IMAD.MOV.U32 R66, RZ, RZ, RZ ;  /* 0x000000ffff427224 */ /* 0x000fe400078e00ff */
.L_x_2940:
[----:B------:R-:W-:Y:S05]  /*17a0*/  BSYNC B2 ;  /* 0x0000000000027941 */ /* 0x000fea0003800000 */
.L_x_2939:
[----:B------:R-:W0:Y:S01]  /*17b0*/  I2F.U32 R84, R69 ;  /* 0x0000004500547306 */ /* 0x000e220000201000 */
[----:B------:R-:W-:Y:S01]  /*17c0*/  HADD2.F32 R67, -RZ, R32.H1_H1 ;  /* 0x30000020ff437230 */ /* 0x000fe20000004100 */
[----:B------:R-:W-:Y:S01]  /*17d0*/  ISETP.NE.AND P1, PT, R66, 0x1, PT ;  /* 0x000000014200780c */ /* 0x000fe20003f25270 */
[----:B------:R-:W-:Y:S01]  /*17e0*/  @P0 HADD2.F32 R32, -RZ, R28.H1_H1 ;  /* 0x3000001cff200230 */ /* 0x000fe20000004100 */
[----:B------:R-:W-:Y:S02]  /*17f0*/  BSSY B2, `(.L_x_2943) ;  /* 0x0000013000027945 */ /* 0x000fe40003800000 */
        /* <DEDUP_REMOVED lines=17> */
.L_x_2944:
[----:B------:R-:W-:Y:S02]  /*1910*/  IMAD.MOV.U32 R32, RZ, RZ, R70 ;  /* 0x000000ffff207224 */ /* 0x000fe400078e0046 */
.L_x_2945:
[----:B------:R-:W-:Y:S05]  /*1920*/  BSYNC B2 ;  /* 0x0000000000027941 */ /* 0x000fea0003800000 */
.L_x_2943:
        /* <DEDUP_REMOVED lines=16> */
.L_x_2949:
[----:B------:R-:W-:Y:S05]  /*1a30*/  BSYNC B3 ;  /* 0x0000000000037941 */ /* 0x000fea0003800000 */
.L_x_2948:
        /* <DEDUP_REMOVED lines=43> */
.L_x_2947:
[----:B------:R-:W-:Y:S05]  /*1cf0*/  BSYNC B2 ;  /* 0x0000000000027941 */ /* 0x000fea0003800000 */
.L_x_2946:
[----:B------:R-:W0:Y:S01]  /*1d00*/  I2F.U32 R32, R32 ;  /* 0x0000002000207306 */ /* 0x000e220000201000 */
[----:B------:R-:W-:Y:S01]  /*1d10*/  HADD2.F32 R69, -RZ, R33.H0_H0 ;  /* 0x20000021ff457230 */ /* 0x000fe20000004100 */
[C---:B------:R-:W-:Y:S01]  /*1d20*/  ISETP.NE.AND P2, PT, R67.reuse, 0x1, PT ;  /* 0x000000014300780c */ /* 0x040fe20003f45270 */
[----:B------:R-:W-:Y:S01]  /*1d30*/  BSSY B2, `(.L_x_2950) ;  /* 0x0000013000027945 */ /* 0x000fe20003800000 */
[----:B------:R-:W-:Y:S02]  /*1d40*/  IADD3 R84, R67, 0x1, RZ ;  /* 0x0000000143547810 */ /* 0x000fe40007ffe0ff */
[----:B------:R-:W-:-:S04]  /*1d50*/  FMUL.FTZ R69, R69, R106 ;  /* 0x0000006a45457220 */ /* 0x000fc80000410000 */
[----:B------:R-:W-:Y:S02]  /*1d60*/  FMUL.FTZ R69, R69, c[0x0][0x1e8] ;  /* 0x00007a0045457a20 */ /* 0x000fe40000410000 */
[----:B0-----:R-:W-:-:S05]  /*1d70*/  FFMA.FTZ R66, R32, R97, 1.1641532182693481445e-10 ;  /* 0x2f00000020427423 */ /* 0x001fca0000010061 */
[----:B------:R-:W-:Y:S01]  /*1d80*/  FSETP.GTU.FTZ.AND P1, PT, R66, c[0x0][0x1e4], PT ;  /* 0x0000790042007a0b */ /* 0x000fe20003f3c000 */
[----:B------:R-:W-:-:S03]  /*1d90*/  @P0 HADD2.F32 R66, -RZ, R29.H0_H0 ;  /* 0x2000001dff420230 */ /* 0x000fc60000004100 */
        /* <DEDUP_REMOVED lines=11> */
.L_x_2951:
[----:B------:R-:W-:Y:S02]  /*1e50*/  IMAD.MOV.U32 R32, RZ, RZ, R70 ;  /* 0x000000ffff207224 */ /* 0x000fe400078e0046 */
.L_x_2952:
[----:B------:R-:W-:Y:S05]  /*1e60*/  BSYNC B2 ;  /* 0x0000000000027941 */ /* 0x000fea0003800000 */
.L_x_2950:
        /* <DEDUP_REMOVED lines=16> */
.L_x_2956:
[----:B------:R-:W-:Y:S05]  /*1f70*/  BSYNC B3 ;  /* 0x0000000000037941 */ /* 0x000fea0003800000 */
.L_x_2955:
        /* <DEDUP_REMOVED lines=43> */
.L_x_2954:
[----:B------:R-:W-:Y:S05]  /*2230*/  BSYNC B2 ;  /* 0x0000000000027941 */ /* 0x000fea0003800000 */
.L_x_2953:
        /* <DEDUP_REMOVED lines=21> */
.L_x_2958:
[----:B------:R-:W-:Y:S02]  /*2390*/  MOV R69, R70 ;  /* 0x0000004600457202 */ /* 0x000fe40000000f00 */
.L_x_2959:
[----:B------:R-:W-:Y:S05]  /*23a0*/  BSYNC B2 ;  /* 0x0000000000027941 */ /* 0x000fea0003800000 */
.L_x_2957:
        /* <DEDUP_REMOVED lines=16> */
.L_x_2963:
[----:B------:R-:W-:Y:S05]  /*24b0*/  BSYNC B3 ;  /* 0x0000000000037941 */ /* 0x000fea0003800000 */
.L_x_2962:
        /* <DEDUP_REMOVED lines=43> */
.L_x_2961:
[----:B------:R-:W-:Y:S05]  /*2770*/  BSYNC B2 ;  /* 0x0000000000027941 */ /* 0x000fea0003800000 */
.L_x_2960:
[----:B------:R-:W0:Y:S01]  /*2780*/  I2F.U32 R32, R69 ;  /* 0x0000004500207306 */ /* 0x000e220000201000 */
[----:B------:R-:W-:Y:S01]  /*2790*/  HADD2.F32 R67, -RZ, R34.H0_H0 ;  /* 0x20000022ff437230 */ /* 0x000fe20000004100 */
[----:B------:R-:W-:Y:S01]  /*27a0*/  ISETP.NE.AND P4, PT, R33, 0x1, PT ;  /* 0x000000012100780c */ /* 0x000fe20003f85270 */
[----:B------:R-:W-:Y:S01]  /*27b0*/  @P0 HADD2.F32 R95, -RZ, R30.H0_H0 ;  /* 0x2000001eff5f0230 */ /* 0x000fe20000004100 */
        /* <DEDUP_REMOVED lines=17> */
.L_x_2965:
[----:B------:R-:W-:Y:S02]  /*28d0*/  IMAD.MOV.U32 R69, RZ, RZ, R70 ;  /* 0x000000ffff457224 */ /* 0x000fe400078e0046 */
.L_x_2966:
[----:B------:R-:W-:Y:S05]  /*28e0*/  BSYNC B2 ;  /* 0x0000000000027941 */ /* 0x000fea0003800000 */
.L_x_2964:
        /* <DEDUP_REMOVED lines=16> */
.L_x_2970:
[----:B------:R-:W-:Y:S05]  /*29f0*/  BSYNC B3 ;  /* 0x0000000000037941 */ /* 0x000fea0003800000 */
.L_x_2969:
        /* <DEDUP_REMOVED lines=43> */
.L_x_2968:
[----:B------:R-:W-:Y:S05]  /*2cb0*/  BSYNC B2 ;  /* 0x0000000000027941 */ /* 0x000fea0003800000 */
.L_x_2967:
        /* <DEDUP_REMOVED lines=21> */
.L_x_2972:
[----:B------:R-:W-:Y:S02]  /*2e10*/  IMAD.MOV.U32 R34, RZ, RZ, R70 ;  /* 0x000000ffff227224 */ /* 0x000fe400078e0046 */
.L_x_2973:
[----:B------:R-:W-:Y:S05]  /*2e20*/  BSYNC B2 ;  /* 0x0000000000027941 */ /* 0x000fea0003800000 */
.L_x_2971:
        /* <DEDUP_REMOVED lines=16> */
.L_x_2977:
[----:B------:R-:W-:Y:S05]  /*2f30*/  BSYNC B3 ;  /* 0x0000000000037941 */ /* 0x000fea0003800000 */
.L_x_2976:
        /* <DEDUP_REMOVED lines=43> */
.L_x_2975:
[----:B------:R-:W-:Y:S05]  /*31f0*/  BSYNC B2 ;  /* 0x0000000000027941 */ /* 0x000fea0003800000 */
.L_x_2974:
[----:B------:R-:W0:Y:S01]  /*3200*/  I2F.U32 R32, R34 ;  /* 0x0000002200207306 */ /* 0x000e220000201000 */
[----:B------:R-:W-:Y:S01]  /*3210*/  HADD2.F32 R67, -RZ, R35.H0_H0 ;  /* 0x20000023ff437230 */ /* 0x000fe20000004100 */
[C---:B------:R-:W-:Y:S01]  /*3220*/  ISETP.NE.AND P6, PT, R33.reuse, 0x1, PT ;  /* 0x000000012100780c */ /* 0x040fe20003fc5270 */
[----:B------:R-:W-:Y:S01]  /*3230*/  @P0 HADD2.F32 R101, -RZ, R31.H0_H0 ;  /* 0x2000001fff650230 */ /* 0x000fe20000004100 */
[----:B------:R-:W-:Y:S01]  /*3240*/  BSSY B2, `(.L_x_2978) ;  /* 0x0000012000027945 */ /* 0x000fe20003800000 */
[----:B------:R-:W-:Y:S01]  /*3250*/  IADD3 R69, R33, 0x1, RZ ;  /* 0x0000000121457810 */ /* 0x000fe20007ffe0ff */
[----:B------:R-:W-:-:S04]  /*3260*/  FMUL.FTZ R67, R67, R106 ;  /* 0x0000006a43437220 */ /* 0x000fc80000410000 */
[----:B------:R-:W-:Y:S02]  /*3270*/  FMUL.FTZ R67, R67, c[0x0][0x1e8] ;  /* 0x00007a0043437a20 */ /* 0x000fe40000410000 */
[----:B0-----:R-:W-:-:S05]  /*3280*/  FFMA.FTZ R32, R32, R97, 1.1641532182693481445e-10 ;  /* 0x2f00000020207423 */ /* 0x001fca0000010061 */
[----:B------:R-:W-:-:S04]  /*3290*/  FSETP.GTU.FTZ.AND P5, PT, R32, c[0x0][0x1e4], PT ;  /* 0x0000790020007a0b */ /* 0x000fc80003fbc000 */
        /* <DEDUP_REMOVED lines=11> */
.L_x_2979:
[----:B------:R-:W-:Y:S02]  /*3350*/  IMAD.MOV.U32 R34, RZ, RZ, R70 ;  /* 0x000000ffff227224 */ /* 0x000fe400078e0046 */
.L_x_2980:
[----:B------:R-:W-:Y:S05]  /*3360*/  BSYNC B2 ;  /* 0x0000000000027941 */ /* 0x000fea0003800000 */
.L_x_2978:
        /* <DEDUP_REMOVED lines=18> */
.L_x_2984:
[----:B------:R-:W-:Y:S05]  /*3490*/  BSYNC B3 ;  /* 0x0000000000037941 */ /* 0x000fea0003800000 */
.L_x_2983:
        /* <DEDUP_REMOVED lines=43> */
.L_x_2982:
[----:B------:R-:W-:Y:S05]  /*3750*/  BSYNC B2 ;  /* 0x0000000000027941 */ /* 0x000fea0003800000 */
.L_x_2981:
[----:B------:R-:W0:Y:S01]  /*3760*/  I2F.U32 R32, R34 ;  /* 0x0000002200207306 */ /* 0x000e220000201000 */
[----:B------:R-:W-:Y:S01]  /*3770*/  HADD2.F32 R35, -RZ, R35.H1_H1 ;  /* 0x30000023ff237230 */ /* 0x000fe20000004100 */
[----:B------:R-:W-:Y:S01]  /*3780*/  SEL R101, RZ, 0x10000, P5 ;  /* 0x00010000ff657807 */ /* 0x000fe20002800000 */
[----:B------:R-:W-:Y:S01]  /*3790*/  @P0 HADD2.F32 R66, -RZ, R31.H1_H1 ;  /* 0x3000001fff420230 */ /* 0x000fe20000004100 */
[----:B------:R-:W-:Y:S02]  /*37a0*/  ISETP.NE.AND P5, PT, R100, RZ, PT ;  /* 0x000000ff6400720c */ /* 0x000fe40003fa5270 */
[----:B------:R-:W-:Y:S01]  /*37b0*/  FMUL.FTZ R35, R35, R106 ;  /* 0x0000006a23237220 */ /* 0x000fe20000410000 */
[----:B------:R-:W-:Y:S02]  /*37c0*/  SEL R33, RZ, 0x1, P2 ;  /* 0x00000001ff217807 */ /* 0x000fe40001000000 */
[----:B------:R-:W-:Y:S01]  /*37d0*/  SEL R104, RZ, 0x1, P1 ;  /* 0x00000001ff687807 */ /* 0x000fe20000800000 */
[----:B------:R-:W-:Y:S01]  /*37e0*/  FMUL.FTZ R35, R35, c[0x0][0x1e8] ;  /* 0x00007a0023237a20 */ /* 0x000fe20000410000 */
[----:B------:R-:W-:-:S02]  /*37f0*/  SEL R102, RZ, 0x1, P5 ;  /* 0x00000001ff667807 */ /* 0x000fc40002800000 */
        /* <DEDUP_REMOVED lines=9> */
[----:B------:R-:W-:Y:S02]  /*3890*/  SEL R34, RZ, 0x1000000, P1 ;  /* 0x01000000ff227807 */ /* 0x000fe40000800000 */
[----:B------:R-:W-:Y:S02]  /*38a0*/  FSEL R97, R35, RZ, !P1 ;  /* 0x000000ff23617208 */ /* 0x000fe40004800000 */
[----:B------:R-:W-:Y:S02]  /*38b0*/  LOP3.LUT R102, R102, R32, R104, 0xfe, !PT ;  /* 0x0000002066667212 */ /* 0x000fe400078efe68 */
[----:B------:R-:W-:Y:S01]  /*38c0*/  LOP3.LUT R32, R98, R34, R101, 0xfe, !PT ;  /* 0x0000002262207212 */ /* 0x000fe200078efe65 */
[----:B------:R-:W-:Y:S01]  /*38d0*/  @P0 FADD.FTZ R97, R66, R97 ;  /* 0x0000006142610221 */ /* 0x000fe20000010000 */
[----:B------:R-:W-:Y:S02]  /*38e0*/  LEA R100, P0, R65, c[0x0][0x188], 0x4 ;  /* 0x0000620041647a11 */ /* 0x000fe400078020ff */
[----:B------:R-:W-:-:S02]  /*38f0*/  LOP3.LUT R107, R33, R32, R107, 0xfe, !PT ;  /* 0x00000020216b7212 */ /* 0x000fc400078efe6b */
[----:B------:R-:W-:Y:S02]  /*3900*/  LEA R66, P1, R65, c[0x0][0x190], 0x3 ;  /* 0x0000640041427a11 */ /* 0x000fe400078218ff */
[----:B------:R-:W-:Y:S02]  /*3910*/  LOP3.LUT R102, R102, R67, RZ, 0xfc, !PT ;  /* 0x0000004366667212 */ /* 0x000fe400078efcff */
[----:B------:R-:W-:Y:S02]  /*3920*/  F2FP.PACK_AB R34, R95, R84 ;  /* 0x000000545f22723e */ /* 0x000fe400000000ff */
[----:B------:R-:W-:Y:S02]  /*3930*/  F2FP.PACK_AB R33, R86, R77 ;  /* 0x0000004d5621723e */ /* 0x000fe400000000ff */
[----:B------:R-:W-:Y:S02]  /*3940*/  F2FP.PACK_AB R32, R79, R64 ;  /* 0x000000404f20723e */ /* 0x000fe400000000ff */
[----:B------:R-:W-:-:S02]  /*3950*/  LEA.HI.X R101, R65, c[0x0][0x18c], RZ, 0x4, P0 ;  /* 0x0000630041657a11 */ /* 0x000fc400000f24ff */
[----:B------:R-:W-:Y:S02]  /*3960*/  F2FP.PACK_AB R35, R97, R92 ;  /* 0x0000005c6123723e */ /* 0x000fe400000000ff */
[----:B------:R-:W-:Y:S02]  /*3970*/  LEA.HI.X R67, R65, c[0x0][0x194], RZ, 0x3, P1 ;  /* 0x0000650041437a11 */ /* 0x000fe400008f1cff */
[----:B------:R-:W-:Y:S01]  /*3980*/  LOP3.LUT R103, R103, R107, R105, 0xfe, !PT ;  /* 0x0000006b67677212 */ /* 0x000fe200078efe69 */
[----:B------:R0:W-:Y:S01]  /*3990*/  STG.E.128 [R100.64], R32 ;  /* 0x0000002064007986 */ /* 0x0001e2000c101d06 */
[----:B------:R-:W-:-:S03]  /*39a0*/  IADD3 R98, R65, 0x20, RZ ;  /* 0x0000002041627810 */ /* 0x000fc60007ffe0ff */
[----:B------:R0:W-:Y:S04]  /*39b0*/  STG.E.64 [R66.64], R102 ;  /* 0x0000006642007986 */ /* 0x0001e8000c101b06 */
.L_x_2928:
[----:B------:R-:W-:Y:S05]  /*39c0*/  BSYNC B1 ;  /* 0x0000000000017941 */ /* 0x000fea0003800000 */
.L_x_2927:
        /* <DEDUP_REMOVED lines=23> */
.L_x_2988:
[----:B0-----:R-:W-:Y:S02]  /*3b40*/  IMAD.MOV.U32 R78, RZ, RZ, R70 ;  /* 0x000000ffff4e7224 */ /* 0x001fe400078e0046 */
.L_x_2989:
[----:B------:R-:W-:Y:S05]  /*3b50*/  BSYNC B2 ;  /* 0x0000000000027941 */ /* 0x000fea0003800000 */
.L_x_2987:
        /* <DEDUP_REMOVED lines=16> */
.L_x_2993:
[----:B------:R-:W-:Y:S05]  /*3c60*/  BSYNC B3 ;  /* 0x0000000000037941 */ /* 0x000fea0003800000 */
.L_x_2992:
        /* <DEDUP_REMOVED lines=43> */
.L_x_2991:
[----:B------:R-:W-:Y:S05]  /*3f20*/  BSYNC B2 ;  /* 0x0000000000027941 */ /* 0x000fea0003800000 */
.L_x_2990:
[----:B------:R-:W0:Y:S01]  /*3f30*/  I2F.U32 R67, R78 ;  /* 0x0000004e00437306 */ /* 0x000e220000201000 */
[----:B-----5:R-:W-:Y:S01]  /*3f40*/  HADD2.F32 R69, -RZ, R32.H0_H0 ;  /* 0x20000020ff457230 */ /* 0x020fe20000004100 */
[----:B------:R-:W-:Y:S01]  /*3f50*/  IMAD.MOV.U32 R100, RZ, RZ, 0x2f800000 ;  /* 0x2f800000ff647424 */ /* 0x000fe200078e00ff */
[C---:B------:R-:W-:Y:S01]  /*3f60*/  ISETP.NE.AND P1, PT, R81.reuse, 0x1, PT ;  /* 0x000000015100780c */ /* 0x040fe20003f25270 */
[----:B------:R-:W-:Y:S01]  /*3f70*/  BSSY B2, `(.L_x_2994) ;  /* 0x0000014000027945 */ /* 0x000fe20003800000 */
[----:B------:R-:W-:Y:S01]  /*3f80*/  IADD3 R66, R81, 0x1, RZ ;  /* 0x0000000151427810 */ /* 0x000fe20007ffe0ff */
[----:B------:R-:W-:-:S04]  /*3f90*/  FMUL.FTZ R69, R69, R106 ;  /* 0x0000006a45457220 */ /* 0x000fc80000410000 */
[----:B------:R-:W-:Y:S02]  /*3fa0*/  FMUL.FTZ R69, R69, c[0x0][0x1e8] ;  /* 0x00007a0045457a20 */ /* 0x000fe40000410000 */
[----:B0-----:R-:W-:-:S05]  /*3fb0*/  FFMA.FTZ R67, R67, R100, 1.1641532182693481445e-10 ;  /* 0x2f00000043437423 */ /* 0x001fca0000010064 */
[----:B------:R-:W-:Y:S01]  /*3fc0*/  FSETP.GTU.FTZ.AND P2, PT, R67, c[0x0][0x1e4], PT ;  /* 0x0000790043007a0b */ /* 0x000fe20003f5c000 */
[----:B------:R-:W-:-:S03]  /*3fd0*/  @P0 HADD2.F32 R67, -RZ, R28.H0_H0 ;  /* 0x2000001cff430230 */ /* 0x000fc60000004100 */
        /* <DEDUP_REMOVED lines=12> */
.L_x_2995:
[----:B------:R-:W-:Y:S02]  /*40a0*/  IMAD.MOV.U32 R69, RZ, RZ, R70 ;  /* 0x000000ffff457224 */ /* 0x000fe400078e0046 */
.L_x_2996:
[----:B------:R-:W-:Y:S05]  /*40b0*/  BSYNC B2 ;  /* 0x0000000000027941 */ /* 0x000fea0003800000 */
.L_x_2994:
        /* <DEDUP_REMOVED lines=16> */
.L_x_3000:
[----:B------:R-:W-:Y:S05]  /*41c0*/  BSYNC B3 ;  /* 0x0000000000037941 */ /* 0x000fea0003800000 */
.L_x_2999:
        /* <DEDUP_REMOVED lines=41> */
[----:B------:R-:W-:Y:S01]  /*4460*/  IMAD.MOV.U32 R72, RZ, RZ, R66 ;  /* 0x000000ffff487224 */ /* 0x000fe200078e0042 */
[----:B------:R-:W-:-:S06]  /*4470*/  HFMA2.MMA R66, -RZ, RZ, 0, 0 ;  /* 0x00000000ff427435 */ /* 0x000fcc00000001ff */
.L_x_2998:
[----:B------:R-:W-:Y:S05]  /*4480*/  BSYNC B2 ;  /* 0x0000000000027941 */ /* 0x000fea0003800000 */
.L_x_2997:
        /* <DEDUP_REMOVED lines=22> */
.L_x_3002:
[----:B------:R-:W-:Y:S02]  /*45f0*/  MOV R32, R70 ;  /* 0x0000004600207202 */ /* 0x000fe40000000f00 */
.L_x_3003:
[----:B------:R-:W-:Y:S05]  /*4600*/  BSYNC B2 ;  /* 0x0000000000027941 */ /* 0x000fea0003800000 */
.L_x_3001:
        /* <DEDUP_REMOVED lines=16> */
.L_x_3007:
[----:B------:R-:W-:Y:S05]  /*4710*/  BSYNC B3 ;  /* 0x0000000000037941 */ /* 0x000fea0003800000 */
.L_x_3006:
        /* <DEDUP_REMOVED lines=43> */
.L_x_3005:
[----:B------:R-:W-:Y:S05]  /*49d0*/  BSYNC B2 ;  /* 0x0000000000027941 */ /* 0x000fea0003800000 */
.L_x_3004:
        /* <DEDUP_REMOVED lines=21> */
.L_x_3009:
[----:B------:R-:W-:Y:S02]  /*4b30*/  IMAD.MOV.U32 R32, RZ, RZ, R70 ;  /* 0x000000ffff207224 */ /* 0x000fe400078e0046 */
.L_x_3010:
[----:B------:R-:W-:Y:S05]  /*4b40*/  BSYNC B2 ;  /* 0x0000000000027941 */ /* 0x000fea0003800000 */
.L_x_3008:
        /* <DEDUP_REMOVED lines=16> */
.L_x_3014:
[----:B------:R-:W-:Y:S05]  /*4c50*/  BSYNC B3 ;  /* 0x0000000000037941 */ /* 0x000fea0003800000 */
.L_x_3013:
        /* <DEDUP_REMOVED lines=43> */
.L_x_3012:
[----:B------:R-:W-:Y:S05]  /*4f10*/  BSYNC B2 ;  /* 0x0000000000027941 */ /* 0x000fea0003800000 */
.L_x_3011:
        /* <DEDUP_REMOVED lines=21> */
.L_x_3016:
[----:B------:R-:W-:Y:S02]  /*5070*/  IMAD.MOV.U32 R69, RZ, RZ, R70 ;  /* 0x000000ffff457224 */ /* 0x000fe400078e0046 */
.L_x_3017:
[----:B------:R-:W-:Y:S05]  /*5080*/  BSYNC B2 ;  /* 0x0000000000027941 */ /* 0x000fea0003800000 */
.L_x_3015:
        /* <DEDUP_REMOVED lines=16> */
.L_x_3021:
[----:B------:R-:W-:Y:S05]  /*5190*/  BSYNC B3 ;  /* 0x0000000000037941 */ /* 0x000fea0003800000 */
.L_x_3020:
        /* <DEDUP_REMOVED lines=43> */
.L_x_3019:
[----:B------:R-:W-:Y:S05]  /*5450*/  BSYNC B2 ;  /* 0x0000000000027941 */ /* 0x000fea0003800000 */
.L_x_3018:
        /* <DEDUP_REMOVED lines=21> */
.L_x_3023:
[----:B------:R-:W-:Y:S02]  /*55b0*/  IMAD.MOV.U32 R69, RZ, RZ, R70 ;  /* 0x000000ffff457224 */ /* 0x000fe400078e0046 */
.L_x_3024:
[----:B------:R-:W-:Y:S05]  /*55c0*/  BSYNC B2 ;  /* 0x0000000000027941 */ /* 0x000fea0003800000 */
.L_x_3022:
        /* <DEDUP_REMOVED lines=16> */
.L_x_3028:
[----:B------:R-:W-:Y:S05]  /*56d0*/  BSYNC B3 ;  /* 0x0000000000037941 */ /* 0x000fea0003800000 */
.L_x_3027:
        /* <DEDUP_REMOVED lines=43> */
.L_x_3026:
[----:B------:R-:W-:Y:S05]  /*5990*/  BSYNC B2 ;  /* 0x0000000000027941 */ /* 0x000fea0003800000 */
.L_x_3025:
        /* <DEDUP_REMOVED lines=21> */
.L_x_3030:
[----:B------:R-:W-:Y:S02]  /*5af0*/  MOV R34, R70 ;  /* 0x0000004600227202 */ /* 0x000fe40000000f00 */
.L_x_3031:
[----:B------:R-:W-:Y:S05]  /*5b00*/  BSYNC B2 ;  /* 0x0000000000027941 */ /* 0x000fea0003800000 */
.L_x_3029:
        /* <DEDUP_REMOVED lines=16> */
.L_x_3035:
[----:B------:R-:W-:Y:S05]  /*5c10*/  BSYNC B3 ;  /* 0x0000000000037941 */ /* 0x000fea0003800000 */
.L_x_3034:
        /* <DEDUP_REMOVED lines=43> */
.L_x_3033:
[----:B------:R-:W-:Y:S05]  /*5ed0*/  BSYNC B2 ;  /* 0x0000000000027941 */ /* 0x000fea0003800000 */
.L_x_3032:
        /* <DEDUP_REMOVED lines=21> */
.L_x_3037:
[----:B------:R-:W-:Y:S02]  /*6030*/  IMAD.MOV.U32 R34, RZ, RZ, R70 ;  /* 0x000000ffff227224 */ /* 0x000fe400078e0046 */
.L_x_3038:
[----:B------:R-:W-:Y:S05]  /*6040*/  BSYNC B2 ;  /* 0x0000000000027941 */ /* 0x000fea0003800000 */
.L_x_3036:
        /* <DEDUP_REMOVED lines=18> */
.L_x_3042:
[----:B------:R-:W-:Y:S05]  /*6170*/  BSYNC B3 ;  /* 0x0000000000037941 */ /* 0x000fea0003800000 */
.L_x_3041:
        /* <DEDUP_REMOVED lines=43> */
.L_x_3040:
[----:B------:R-:W-:Y:S05]  /*6430*/  BSYNC B2 ;  /* 0x0000000000027941 */ /* 0x000fea0003800000 */
.L_x_3039:
[----:B------:R-:W0:Y:S01]  /*6440*/  I2F.U32 R33, R34 ;  /* 0x0000002200217306 */ /* 0x000e220000201000 */
[----:B------:R-:W-:Y:S01]  /*6450*/  SEL R107, RZ, 0x10000, P5 ;  /* 0x00010000ff6b7807 */ /* 0x000fe20002800000 */
[----:B------:R-:W-:Y:S01]  /*6460*/  HADD2.F32 R35, -RZ, R35.H1_H1 ;  /* 0x30000023ff237230 */ /* 0x000fe20000004100 */
[----:B------:R-:W-:Y:S02]  /*6470*/  ISETP.NE.AND P5, PT, R101, RZ, PT ;  /* 0x000000ff6500720c */ /* 0x000fe40003fa5270 */
[----:B------:R-:W-:Y:S02]  /*6480*/  SEL R32, RZ, 0x1, P2 ;  /* 0x00000001ff207807 */ /* 0x000fe40001000000 */
[----:B------:R-:W-:Y:S01]  /*6490*/  SEL R104, RZ, 0x1, P1 ;  /* 0x00000001ff687807 */ /* 0x000fe20000800000 */
[----:B------:R-:W-:Y:S01]  /*64a0*/  FMUL.FTZ R35, R35, R106 ;  /* 0x0000006a23237220 */ /* 0x000fe20000410000 */
[----:B------:R-:W-:-:S02]  /*64b0*/  SEL R102, RZ, 0x1, P5 ;  /* 0x00000001ff667807 */ /* 0x000fc40002800000 */
[----:B------:R-:W-:Y:S01]  /*64c0*/  SEL R66, RZ, 0x100, P4 ;  /* 0x00000100ff427807 */ /* 0x000fe20002000000 */
[----:B------:R-:W-:Y:S01]  /*64d0*/  FMUL.FTZ R35, R35, c[0x0][0x1e8] ;  /* 0x00007a0023237a20 */ /* 0x000fe20000410000 */
[----:B------:R-:W-:Y:S01]  /*64e0*/  ISETP.NE.AND P6, PT, R99, RZ, PT ;  /* 0x000000ff6300720c */ /* 0x000fe20003fc5270 */
[----:B------:R-:W-:-:S03]  /*64f0*/  IMAD.WIDE.U32 R104, R104, 0x10000, RZ ;  /* 0x0001000068687825 */ /* 0x000fc600078e00ff */
[----:B------:R-:W-:Y:S01]  /*6500*/  SEL R67, RZ, 0x1, P6 ;  /* 0x00000001ff437807 */ /* 0x000fe20003000000 */
[----:B0-----:R-:W-:Y:S01]  /*6510*/  FFMA.FTZ R33, R33, R100, 1.1641532182693481445e-10 ;  /* 0x2f00000021217423 */ /* 0x001fe20000010064 */
[----:B------:R-:W-:Y:S01]  /*6520*/  @P0 HADD2.F32 R100, -RZ, R31.H1_H1 ;  /* 0x3000001fff640230 */ /* 0x000fe20000004100 */
        /* <DEDUP_REMOVED lines=8> */
[----:B------:R-:W-:Y:S02]  /*65b0*/  SEL R107, RZ, 0x1, P3 ;  /* 0x00000001ff6b7807 */ /* 0x000fe40001800000 */
[----:B------:R-:W-:-:S02]  /*65c0*/  LEA R100, P0, R98, c[0x0][0x188], 0x4 ;  /* 0x0000620062647a11 */ /* 0x000fc400078020ff */
[----:B------:R-:W-:Y:S02]  /*65d0*/  LOP3.LUT R107, R33, R32, R107, 0xfe, !PT ;  /* 0x00000020216b7212 */ /* 0x000fe400078efe6b */
[----:B------:R-:W-:Y:S02]  /*65e0*/  LEA R66, P1, R98, c[0x0][0x190], 0x3 ;  /* 0x0000640062427a11 */ /* 0x000fe400078218ff */
[----:B------:R-:W-:Y:S02]  /*65f0*/  LOP3.LUT R102, R102, R67, RZ, 0xfc, !PT ;  /* 0x0000004366667212 */ /* 0x000fe400078efcff */
[----:B------:R-:W-:Y:S02]  /*6600*/  F2FP.PACK_AB R34, R93, R82 ;  /* 0x000000525d22723e */ /* 0x000fe400000000ff */
[----:B------:R-:W-:Y:S02]  /*6610*/  F2FP.PACK_AB R33, R85, R78 ;  /* 0x0000004e5521723e */ /* 0x000fe400000000ff */
[----:B------:R-:W-:-:S02]  /*6620*/  F2FP.PACK_AB R32, R81, R74 ;  /* 0x0000004a5120723e */ /* 0x000fc400000000ff */
[C---:B------:R-:W-:Y:S02]  /*6630*/  LEA.HI.X R101, R98.reuse, c[0x0][0x18c], RZ, 0x4, P0 ;  /* 0x0000630062657a11 */ /* 0x040fe400000f24ff */
[----:B------:R-:W-:Y:S02]  /*6640*/  F2FP.PACK_AB R35, R99, R90 ;  /* 0x0000005a6323723e */ /* 0x000fe400000000ff */
[C---:B------:R-:W-:Y:S02]  /*6650*/  LEA.HI.X R67, R98.reuse, c[0x0][0x194], RZ, 0x3, P1 ;  /* 0x0000650062437a11 */ /* 0x040fe400008f1cff */
[----:B------:R-:W-:Y:S01]  /*6660*/  LOP3.LUT R103, R103, R107, R105, 0xfe, !PT ;  /* 0x0000006b67677212 */ /* 0x000fe200078efe69 */
[----:B------:R0:W-:Y:S01]  /*6670*/  STG.E.128 [R100.64], R32 ;  /* 0x0000002064007986 */ /* 0x0001e2000c101d06 */
[----:B------:R-:W-:-:S03]  /*6680*/  IADD3 R98, R98, 0x20, RZ ;  /* 0x0000002062627810 */ /* 0x000fc60007ffe0ff */
[----:B------:R0:W-:Y:S04]  /*6690*/  STG.E.64 [R66.64], R102 ;  /* 0x0000006642007986 */ /* 0x0001e8000c101b06 */
.L_x_2986:
[----:B------:R-:W-:Y:S05]  /*66a0*/  BSYNC B1 ;  /* 0x0000000000017941 */ /* 0x000fea0003800000 */
.L_x_2985:
        /* <DEDUP_REMOVED lines=23> */
.L_x_3046:
[----:B0-----:R-:W-:Y:S02]  /*6820*/  IMAD.MOV.U32 R80, RZ, RZ, R70 ;  /* 0x000000ffff507224 */ /* 0x001fe400078e0046 */
.L_x_3047:
[----:B------:R-:W-:Y:S05]  /*6830*/  BSYNC B2 ;  /* 0x0000000000027941 */ /* 0x000fea0003800000 */
.L_x_3045:
        /* <DEDUP_REMOVED lines=16> */
.L_x_3051:
[----:B------:R-:W-:Y:S05]  /*6940*/  BSYNC B3 ;  /* 0x0000000000037941 */ /* 0x000fea0003800000 */
.L_x_3050:
        /* <DEDUP_REMOVED lines=43> */
.L_x_3049:
[----:B------:R-:W-:Y:S05]  /*6c00*/  BSYNC B2 ;  /* 0x0000000000027941 */ /* 0x000fea0003800000 */
.L_x_3048:
        /* <DEDUP_REMOVED lines=23> */
.L_x_3053:
[----:B------:R-:W-:Y:S02]  /*6d80*/  IMAD.MOV.U32 R69, RZ, RZ, R70 ;  /* 0x000000ffff457224 */ /* 0x000fe400078e0046 */
.L_x_3054:
[----:B------:R-:W-:Y:S05]  /*6d90*/  BSYNC B2 ;  /* 0x0000000000027941 */ /* 0x000fea0003800000 */
.L_x_3052:
        /* <DEDUP_REMOVED lines=16> */
.L_x_3058:
[----:B------:R-:W-:Y:S05]  /*6ea0*/  BSYNC B3 ;  /* 0x0000000000037941 */ /* 0x000fea0003800000 */
.L_x_3057:
        /* <DEDUP_REMOVED lines=41> */
[----:B------:R-:W-:Y:S01]  /*7140*/  MOV R72, R66 ;  /* 0x0000004200487202 */ /* 0x000fe20000000f00 */
[----:B------:R-:W-:Y:S02]  /*7150*/  IMAD.MOV.U32 R66, RZ, RZ, RZ ;  /* 0x000000ffff427224 */ /* 0x000fe400078e00ff */
.L_x_3056:
[----:B------:R-:W-:Y:S05]  /*7160*/  BSYNC B2 ;  /* 0x0000000000027941 */ /* 0x000fea0003800000 */
.L_x_3055:
        /* <DEDUP_REMOVED lines=22> */
.L_x_3060:
[----:B------:R-:W-:Y:S02]  /*72d0*/  IMAD.MOV.U32 R32, RZ, RZ, R70 ;  /* 0x000000ffff207224 */ /* 0x000fe400078e0046 */
.L_x_3061:
[----:B------:R-:W-:Y:S05]  /*72e0*/  BSYNC B2 ;  /* 0x0000000000027941 */ /* 0x000fea0003800000 */
.L_x_3059:
        /* <DEDUP_REMOVED lines=16> */
.L_x_3065:
[----:B------:R-:W-:Y:S05]  /*73f0*/  BSYNC B3 ;  /* 0x0000000000037941 */ /* 0x000fea0003800000 */
.L_x_3064:
        /* <DEDUP_REMOVED lines=43> */
.L_x_3063:
[----:B------:R-:W-:Y:S05]  /*76b0*/  BSYNC B2 ;  /* 0x0000000000027941 */ /* 0x000fea0003800000 */
.L_x_3062:
        /* <DEDUP_REMOVED lines=21> */
.L_x_3067:
[----:B------:R-:W-:Y:S02]  /*7810*/  IMAD.MOV.U32 R32, RZ, RZ, R70 ;  /* 0x000000ffff207224 */ /* 0x000fe400078e0046 */
.L_x_3068:
[----:B------:R-:W-:Y:S05]  /*7820*/  BSYNC B2 ;  /* 0x0000000000027941 */ /* 0x000fea0003800000 */
.L_x_3066:
        /* <DEDUP_REMOVED lines=16> */
.L_x_3072:
[----:B------:R-:W-:Y:S05]  /*7930*/  BSYNC B3 ;  /* 0x0000000000037941 */ /* 0x000fea0003800000 */
.L_x_3071:
        /* <DEDUP_REMOVED lines=43> */
.L_x_3070:
[----:B------:R-:W-:Y:S05]  /*7bf0*/  BSYNC B2 ;  /* 0x0000000000027941 */ /* 0x000fea0003800000 */
.L_x_3069:
        /* <DEDUP_REMOVED lines=21> */
.L_x_3074:
[----:B------:R-:W-:Y:S02]  /*7d50*/  IMAD.MOV.U32 R69, RZ, RZ, R70 ;  /* 0x000000ffff457224 */ /* 0x000fe400078e0046 */
.L_x_3075:
[----:B------:R-:W-:Y:S05]  /*7d60*/  BSYNC B2 ;  /* 0x0000000000027941 */ /* 0x000fea0003800000 */
.L_x_3073:
        /* <DEDUP_REMOVED lines=16> */
.L_x_3079:
[----:B------:R-:W-:Y:S05]  /*7e70*/  BSYNC B3 ;  /* 0x0000000000037941 */ /* 0x000fea0003800000 */
.L_x_3078:
        /* <DEDUP_REMOVED lines=43> */
.L_x_3077:
[----:B------:R-:W-:Y:S05]  /*8130*/  BSYNC B2 ;  /* 0x0000000000027941 */ /* 0x000fea0003800000 */
.L_x_3076:
        /* <DEDUP_REMOVED lines=21> */
.L_x_3081:
[----:B------:R-:W-:Y:S02]  /*8290*/  IMAD.MOV.U32 R69, RZ, RZ, R70 ;  /* 0x000000ffff457224 */ /* 0x000fe400078e0046 */
.L_x_3082:
[----:B------:R-:W-:Y:S05]  /*82a0*/  BSYNC B2 ;  /* 0x0000000000027941 */ /* 0x000fea0003800000 */
.L_x_3080:
        /* <DEDUP_REMOVED lines=16> */
.L_x_3086:
[----:B------:R-:W-:Y:S05]  /*83b0*/  BSYNC B3 ;  /* 0x0000000000037941 */ /* 0x000fea0003800000 */
.L_x_3085:
        /* <DEDUP_REMOVED lines=40> */
[----:B------:R-:W-:Y:S01]  /*8640*/  MOV R72, R32 ;  /* 0x0000002000487202 */ /* 0x000fe20000000f00 */
[----:B------:R-:W-:Y:S01]  /*8650*/  IMAD.MOV.U32 R32, RZ, RZ, RZ ;  /* 0x000000ffff207224 */ /* 0x000fe200078e00ff */
[----:B------:R-:W-:Y:S02]  /*8660*/  LOP3.LUT R71, R33, UR26, R66, 0x96, !PT ;  /* 0x0000001a21477c12 */ /* 0x000fe4000f8e9642 */
.L_x_3084:
[----:B------:R-:W-:Y:S05]  /*8670*/  BSYNC B2 ;  /* 0x0000000000027941 */ /* 0x000fea0003800000 */
.L_x_3083:
        /* <DEDUP_REMOVED lines=21> */
.L_x_3088:
[----:B------:R-:W-:Y:S02]  /*87d0*/  IMAD.MOV.U32 R34, RZ, RZ, R70 ;  /* 0x000000ffff227224 */ /* 0x000fe400078e0046 */
.L_x_3089:
[----:B------:R-:W-:Y:S05]  /*87e0*/  BSYNC B2 ;  /* 0x0000000000027941 */ /* 0x000fea0003800000 */
.L_x_3087:
        /* <DEDUP_REMOVED lines=16> */
.L_x_3093:
[----:B------:R-:W-:Y:S05]  /*88f0*/  BSYNC B3 ;  /* 0x0000000000037941 */ /* 0x000fea0003800000 */
.L_x_3092:
        /* <DEDUP_REMOVED lines=43> */
.L_x_3091:
[----:B------:R-:W-:Y:S05]  /*8bb0*/  BSYNC B2 ;  /* 0x0000000000027941 */ /* 0x000fea0003800000 */
.L_x_3090:
        /* <DEDUP_REMOVED lines=21> */
.L_x_3095:
[----:B------:R-:W-:Y:S02]  /*8d10*/  IMAD.MOV.U32 R34, RZ, RZ, R70 ;  /* 0x000000ffff227224 */ /* 0x000fe400078e0046 */
.L_x_3096:
[----:B------:R-:W-:Y:S05]  /*8d20*/  BSYNC B2 ;  /* 0x0000000000027941 */ /* 0x000fea0003800000 */
.L_x_3094:
        /* <DEDUP_REMOVED lines=18> */
.L_x_3100:
[----:B------:R-:W-:Y:S05]  /*8e50*/  BSYNC B3 ;  /* 0x0000000000037941 */ /* 0x000fea0003800000 */
.L_x_3099:
        /* <DEDUP_REMOVED lines=42> */
[----:B------:R-:W-:Y:S02]  /*9100*/  MOV R72, R32 ;  /* 0x0000002000487202 */ /* 0x000fe40000000f00 */
.L_x_3098:
[----:B------:R-:W-:Y:S05]  /*9110*/  BSYNC B2 ;  /* 0x0000000000027941 */ /* 0x000fea0003800000 */
.L_x_3097:
[----:B------:R-:W0:Y:S01]  /*9120*/  I2F.U32 R33, R34 ;  /* 0x0000002200217306 */ /* 0x000e220000201000 */
[----:B------:R-:W-:Y:S01]  /*9130*/  SEL R107, RZ, 0x10000, P5 ;  /* 0x00010000ff6b7807 */ /* 0x000fe20002800000 */
[----:B------:R-:W-:Y:S01]  /*9140*/  HADD2.F32 R35, -RZ, R35.H1_H1 ;  /* 0x30000023ff237230 */ /* 0x000fe20000004100 */
[----:B------:R-:W-:Y:S01]  /*9150*/  ISETP.NE.AND P5, PT, R101, RZ, PT ;  /* 0x000000ff6500720c */ /* 0x000fe20003fa5270 */
[----:B------:R-:W-:Y:S01]  /*9160*/  @P0 HADD2.F32 R101, -RZ, R31.H1_H1 ;  /* 0x3000001fff650230 */ /* 0x000fe20000004100 */
        /* <DEDUP_REMOVED lines=9> */
[----:B0-----:R-:W-:Y:S02]  /*9200*/  FFMA.FTZ R33, R33, R100, 1.1641532182693481445e-10 ;  /* 0x2f00000021217423 */ /* 0x001fe40000010064 */
        /* <DEDUP_REMOVED lines=16> */
[----:B------:R-:W-:Y:S02]  /*9310*/  LEA.HI.X R101, R98, c[0x0][0x18c], RZ, 0x4, P0 ;  /* 0x0000630062657a11 */ /* 0x000fe400000f24ff */
[----:B------:R-:W-:Y:S02]  /*9320*/  F2FP.PACK_AB R35, R94, R89 ;  /* 0x000000595e23723e */ /* 0x000fe400000000ff */
[----:B------:R-:W-:Y:S02]  /*9330*/  LEA.HI.X R67, R98, c[0x0][0x194], RZ, 0x3, P1 ;  /* 0x0000650062437a11 */ /* 0x000fe400008f1cff */
[----:B------:R-:W-:Y:S01]  /*9340*/  LOP3.LUT R103, R103, R107, R105, 0xfe, !PT ;  /* 0x0000006b67677212 */ /* 0x000fe200078efe69 */
[----:B------:R0:W-:Y:S04]  /*9350*/  STG.E.128 [R100.64], R32 ;  /* 0x0000002064007986 */ /* 0x0001e8000c101d06 */
[----:B------:R0:W-:Y:S02]  /*9360*/  STG.E.64 [R66.64], R102 ;  /* 0x0000006642007986 */ /* 0x0001e4000c101b06 */
.L_x_3044:
[----:B------:R-:W-:Y:S05]  /*9370*/  BSYNC B1 ;  /* 0x0000000000017941 */ /* 0x000fea0003800000 */
.L_x_3043:
        /* <DEDUP_REMOVED lines=31> */
.L_x_3111:
        /* <DEDUP_REMOVED lines=70> */
.L_x_3112:
        /* <DEDUP_REMOVED lines=39> */
[----:B------:R-:W-:-:S02]  /*9c40*/  FFMA.FTZ R34, R13, R100, R6 ;  /* 0x000000640d227223 */ /* 0x000fc40000010006 */
[----:B------:R-:W-:Y:S01]  /*9c50*/  FFMA.FTZ R67, R14, R102, R5 ;  /* 0x000000660e437223 */ /* 0x000fe20000010005 */
[----:B------:R-:W-:Y:S01]  /*9c60*/  F2FP.PACK_AB R33, R35, R66 ;  /* 0x000000422321723e */ /* 0x000fe200000000ff */
[----:B------:R-:W-:Y:S02]  /*9c70*/  FFMA.FTZ R104, R11, R104, R4 ;  /* 0x000000680b687223 */ /* 0x000fe40000010004 */
[----:B------:R-:W-:Y:S01]  /*9c80*/  FFMA.FTZ R103, R12, R106, R3 ;  /* 0x0000006a0c677223 */ /* 0x000fe20000010003 */
[----:B------:R-:W-:Y:S01]  /*9c90*/  F2FP.PACK_AB R34, R67, R34 ;  /* 0x000000224322723e */ /* 0x000fe200000000ff */
[----:B------:R-:W-:-:S03]  /*9ca0*/  IMAD.MOV.U32 R98, RZ, RZ, 0x10 ;  /* 0x00000010ff627424 */ /* 0x000fc600078e00ff */
[----:B------:R-:W-:Y:S01]  /*9cb0*/  F2FP.PACK_AB R35, R103, R104 ;  /* 0x000000686723723e */ /* 0x000fe200000000ff */
[C---:B------:R-:W-:Y:S01]  /*9cc0*/  IMAD.WIDE.U32 R66, R65.reuse, R98, c[0x0][0x208] ;  /* 0x0000820041427625 */ /* 0x040fe200078e0062 */
[----:B------:R-:W-:-:S04]  /*9cd0*/  IADD3 R65, R65, 0x20, RZ ;  /* 0x0000002041417810 */ /* 0x000fc80007ffe0ff */
[----:B------:R0:W-:Y:S03]  /*9ce0*/  STG.E.128 [R66.64], R32 ;  /* 0x0000002042007986 */ /* 0x0001e6000c101d06 */
.L_x_3104:
[----:B------:R-:W-:Y:S05]  /*9cf0*/  BSYNC B1 ;  /* 0x0000000000017941 */ /* 0x000fea0003800000 */
.L_x_3103:
[----:B------:R-:W-:Y:S01]  /*9d00*/  ISETP.NE.AND P0, PT, R24, RZ, PT ;  /* 0x000000ff1800720c */ /* 0x000fe20003f05270 */
[----:B------:R-:W-:-:S12]  /*9d10*/  BSSY B1, `(.L_x_3105) ;  /* 0x0000022000017945 */ /* 0x000fd80003800000 */
[----:B------:R-:W-:Y:S05]  /*9d20*/  @!P0 BRA `(.L_x_3106) ;  /* 0x0000020000008947 */ /* 0x000fea0003800000 */
[--C-:B------:R-:W-:Y:S02]  /*9d30*/  FADD.FTZ R98, R85, -R96.reuse ;  /* 0x8000006055627221 */ /* 0x100fe40000010000 */
[--C-:B01----:R-:W-:Y:S02]  /*9d40*/  FADD.FTZ R32, R74, -R96.reuse ;  /* 0x800000604a207221 */ /* 0x103fe40000010000 */
[--C-:B------:R-:W-:Y:S02]  /*9d50*/  FADD.FTZ R34, R81, -R96.reuse ;  /* 0x8000006051227221 */ /* 0x100fe40000010000 */
[----:B------:R-:W-:Y:S02]  /*9d60*/  FMUL.FTZ R98, R101, R98 ;  /* 0x0000006265627220 */ /* 0x000fe40000410000 */
[--C-:B------:R-:W-:Y:S02]  /*9d70*/  FADD.FTZ R66, R78, -R96.reuse ;  /* 0x800000604e427221 */ /* 0x100fe40000010000 */
[----:B------:R-:W-:-:S02]  /*9d80*/  FADD.FTZ R100, R82, -R96 ;  /* 0x8000006052647221 */ /* 0x000fc40000010000 */
[--C-:B------:R-:W-:Y:S02]  /*9d90*/  FADD.FTZ R102, R93, -R96.reuse ;  /* 0x800000605d667221 */ /* 0x100fe40000010000 */
[--C-:B------:R-:W-:Y:S02]  /*9da0*/  FADD.FTZ R104, R90, -R96.reuse ;  /* 0x800000605a687221 */ /* 0x100fe40000010000 */
[----:B------:R-:W-:Y:S02]  /*9db0*/  FADD.FTZ R106, R99, -R96 ;  /* 0x80000060636a7221 */ /* 0x000fe40000010000 */
[C---:B------:R-:W-:Y:S02]  /*9dc0*/  FMUL.FTZ R32, R101.reuse, R32 ;  /* 0x0000002065207220 */ /* 0x040fe40000410000 */
[----:B------:R-:W-:Y:S02]  /*9dd0*/  FMUL.FTZ R34, R101, R34 ;  /* 0x0000002265227220 */ /* 0x000fe40000410000 */
[----:B------:R-:W-:Y:S01]  /*9de0*/  FFMA.FTZ R35, R37, R98, R46 ;  /* 0x0000006225237223 */ /* 0x000fe2000001002e */
[----:B------:R-:W-:Y:S01]  /*9df0*/  HFMA2.MMA R98, -RZ, RZ, 0, 9.5367431640625e-07 ;  /* 0x00000010ff627435 */ /* 0x000fe200000001ff */
        /* <DEDUP_REMOVED lines=9> */
[----:B------:R-:W-:Y:S01]  /*9e90*/  F2FP.PACK_AB R32, R33, R32 ;  /* 0x000000202120723e */ /* 0x000fe200000000ff */
        /* <DEDUP_REMOVED lines=9> */
.L_x_3106:
[----:B------:R-:W-:Y:S05]  /*9f30*/  BSYNC B1 ;  /* 0x0000000000017941 */ /* 0x000fea0003800000 */
.L_x_3105:
        /* <DEDUP_REMOVED lines=24> */
[----:B------:R-:W-:Y:S02]  /*a0c0*/  FFMA.FTZ R35, R54, R104, R63 ;  /* 0x0000006836237223 */ /* 0x000fe4000001003f */
[----:B------:R-:W-:Y:S02]  /*a0d0*/  FFMA.FTZ R96, R56, R96, R75 ;  /* 0x0000006038607223 */ /* 0x000fe4000001004b */
[----:B------:R-:W-:Y:S02]  /*a0e0*/  FFMA.FTZ R101, R55, R102, R62 ;  /* 0x0000006637657223 */ /* 0x000fe4000001003e */
[----:B------:R-:W-:Y:S01]  /*a0f0*/  FFMA.FTZ R98, R53, R98, R60 ;  /* 0x0000006235627223 */ /* 0x000fe2000001003c */
[----:B------:R-:W-:Y:S01]  /*a100*/  F2FP.PACK_AB R35, R96, R35 ;  /* 0x000000236023723e */ /* 0x000fe200000000ff */
[----:B------:R-:W-:Y:S01]  /*a110*/  IMAD.MOV.U32 R66, RZ, RZ, 0x10 ;  /* 0x00000010ff427424 */ /* 0x000fe200078e00ff */
[----:B------:R-:W-:-:S02]  /*a120*/  F2FP.PACK_AB R34, R101, R100 ;  /* 0x000000646522723e */ /* 0x000fc400000000ff */
[----:B------:R-:W-:Y:S01]  /*a130*/  F2FP.PACK_AB R33, R98, R33 ;  /* 0x000000216221723e */ /* 0x000fe200000000ff */
[----:B------:R-:W-:-:S05]  /*a140*/  IMAD.WIDE.U32 R66, R65, R66, c[0x0][0x208] ;  /* 0x0000820041427625 */ /* 0x000fca00078e0042 */
[----:B------:R0:W-:Y:S02]  /*a150*/  STG.E.128 [R66.64], R32 ;  /* 0x0000002042007986 */ /* 0x0001e4000c101d06 */
.L_x_3108:
[----:B------:R-:W-:Y:S05]  /*a160*/  BSYNC B1 ;  /* 0x0000000000017941 */ /* 0x000fea0003800000 */
.L_x_3107:
[----:B01----:R-:W-:-:S04]  /*a170*/  IMAD.MOV.U32 R32, RZ, RZ, 0x4 ;  /* 0x00000004ff207424 */ /* 0x003fc800078e00ff */
[----:B------:R-:W-:-:S05]  /*a180*/  IMAD R19, R32, c[0x0][0x160], R19 ;  /* 0x0000580020137a24 */ /* 0x000fca00078e0213 */
[----:B------:R-:W-:-:S13]  /*a190*/  ISETP.GE.AND P0, PT, R19, c[0x0][0x164], PT ;  /* 0x0000590013007a0c */ /* 0x000fda0003f06270 */
[----:B------:R-:W-:Y:S01]  /*a1a0*/  @P0 CALL.REL.NOINC `(.L_x_3109) ;  /* 0x0000001000000944 */ /* 0x000fe20003c00000 */
[----:B------:R-:W-:Y:S05]  /*a1b0*/  BRA `(.L_x_3110) ;  /* 0xffff6a5000007947 */ /* 0x000fea000383ffff */
.L_x_3109:
[----:B------:R-:W-:Y:S05]  /*a1c0*/  BSYNC B0 ;  /* 0x0000000000007941 */ /* 0x000fea0003800000 */
.L_x_2926:
[----:B------:R-:W-:Y:S05]  /*a1d0*/  EXIT ;  /* 0x000000000000794d */ /* 0x000fea0003800000 */
.L_x_3101:
[----:B------:R-:W-:Y:S01]  /*a1e0*/  MOV R34, R35 ;  /* 0x0000002300227202 */ /* 0x000fe20000000f00 */
[----:B------:R-:W-:Y:S01]  /*a1f0*/  IMAD.MOV.U32 R103, RZ, RZ, 0x1 ;  /* 0x00000001ff677424 */ /* 0x000fe200078e00ff */
[----:B------:R-:W-:Y:S01]  /*a200*/  MOV R105, 0xffffffff ;  /* 0xffffffff00697802 */ /* 0x000fe20000000f00 */
[----:B------:R-:W-:Y:S01]  /*a210*/  IMAD.MOV.U32 R66, RZ, RZ, 0x1f ;  /* 0x0000001fff427424 */ /* 0x000fe200078e00ff */
[----:B------:R-:W-:Y:S02]  /*a220*/  MOV R32, 0xa240 ;  /* 0x0000a24000207802 */ /* 0x000fe40000000f00 */
[----:B------:R-:W-:Y:S05]  /*a230*/  CALL.REL.NOINC `($__internal_24_$__cuda_sm70_shflsync_bfly_p) ;  /* 0x000006d000007944 */ /* 0x000fea0003c00000 */
[----:B-1----:R-:W-:Y:S01]  /*a240*/  IMAD.MOV.U32 R32, RZ, RZ, R66 ;  /* 0x000000ffff207224 */ /* 0x002fe200078e0042 */
[----:B0-----:R-:W-:Y:S05]  /*a250*/  BRA `(.L_x_3111) ;  /* 0xfffff31000007947 */ /* 0x001fea000383ffff */
.L_x_3102:
[----:B------:R-:W-:Y:S01]  /*a260*/  HFMA2.MMA R103, -RZ, RZ, 0, 1.1920928955078125e-07 ;  /* 0x00000002ff677435 */ /* 0x000fe200000001ff */
[----:B------:R-:W-:Y:S01]  /*a270*/  IMAD.MOV.U32 R34, RZ, RZ, R101 ;  /* 0x000000ffff227224 */ /* 0x000fe200078e0065 */
[----:B------:R-:W-:Y:S01]  /*a280*/  MOV R32, 0xa2c0 ;  /* 0x0000a2c000207802 */ /* 0x000fe20000000f00 */
[----:B------:R-:W-:Y:S02]  /*a290*/  IMAD.MOV.U32 R66, RZ, RZ, 0x1f ;  /* 0x0000001fff427424 */ /* 0x000fe400078e00ff */
[----:B------:R-:W-:-:S02]  /*a2a0*/  IMAD.MOV.U32 R105, RZ, RZ, -0x1 ;  /* 0xffffffffff697424 */ /* 0x000fc400078e00ff */
[----:B0-----:R-:W-:Y:S05]  /*a2b0*/  CALL.REL.NOINC `($__internal_24_$__cuda_sm70_shflsync_bfly_p) ;  /* 0x0000065000007944 */ /* 0x001fea0003c00000 */
[----:B01----:R-:W-:Y:S01]  /*a2c0*/  FADD.FTZ R34, R101, R66 ;  /* 0x0000004265227221 */ /* 0x003fe20000010000 */
[----:B------:R-:W-:Y:S01]  /*a2d0*/  MOV R103, 0x4 ;  /* 0x0000000400677802 */ /* 0x000fe20000000f00 */
[----:B------:R-:W-:Y:S01]  /*a2e0*/  IMAD.MOV.U32 R66, RZ, RZ, 0x1f ;  /* 0x0000001fff427424 */ /* 0x000fe200078e00ff */
[----:B------:R-:W-:Y:S01]  /*a2f0*/  MOV R32, 0xa320 ;  /* 0x0000a32000207802 */ /* 0x000fe20000000f00 */
[----:B------:R-:W-:-:S02]  /*a300*/  IMAD.MOV.U32 R105, RZ, RZ, -0x1 ;  /* 0xffffffffff697424 */ /* 0x000fc400078e00ff */
[----:B------:R-:W-:Y:S05]  /*a310*/  CALL.REL.NOINC `($__internal_24_$__cuda_sm70_shflsync_bfly_p) ;  /* 0x000005f000007944 */ /* 0x000fea0003c00000 */
[----:B0-----:R-:W-:Y:S01]  /*a320*/  HFMA2.MMA R103, -RZ, RZ, 0, 4.76837158203125e-07 ;  /* 0x00000008ff677435 */ /* 0x001fe200000001ff */
[----:B-1----:R-:W-:Y:S01]  /*a330*/  FADD.FTZ R34, R34, R66 ;  /* 0x0000004222227221 */ /* 0x002fe20000010000 */
[----:B------:R-:W-:Y:S01]  /*a340*/  MOV R32, 0xa380 ;  /* 0x0000a38000207802 */ /* 0x000fe20000000f00 */
[----:B------:R-:W-:-:S02]  /*a350*/  IMAD.MOV.U32 R66, RZ, RZ, 0x1f ;  /* 0x0000001fff427424 */ /* 0x000fc400078e00ff */
[----:B------:R-:W-:Y:S02]  /*a360*/  IMAD.MOV.U32 R105, RZ, RZ, -0x1 ;  /* 0xffffffffff697424 */ /* 0x000fe400078e00ff */
[----:B------:R-:W-:Y:S05]  /*a370*/  CALL.REL.NOINC `($__internal_24_$__cuda_sm70_shflsync_bfly_p) ;  /* 0x0000059000007944 */ /* 0x000fea0003c00000 */
[----:B01----:R-:W-:Y:S01]  /*a380*/  FADD.FTZ R34, R34, R66 ;  /* 0x0000004222227221 */ /* 0x003fe20000010000 */
[----:B------:R-:W-:Y:S01]  /*a390*/  MOV R103, 0x10 ;  /* 0x0000001000677802 */ /* 0x000fe20000000f00 */
[----:B------:R-:W-:Y:S01]  /*a3a0*/  IMAD.MOV.U32 R66, RZ, RZ, 0x1f ;  /* 0x0000001fff427424 */ /* 0x000fe200078e00ff */
[----:B------:R-:W-:Y:S01]  /*a3b0*/  MOV R32, 0xa3e0 ;  /* 0x0000a3e000207802 */ /* 0x000fe20000000f00 */
[----:B------:R-:W-:Y:S02]  /*a3c0*/  IMAD.MOV.U32 R105, RZ, RZ, -0x1 ;  /* 0xffffffffff697424 */ /* 0x000fe400078e00ff */
[----:B------:R-:W-:Y:S05]  /*a3d0*/  CALL.REL.NOINC `($__internal_24_$__cuda_sm70_shflsync_bfly_p) ;  /* 0x0000053000007944 */ /* 0x000fea0003c00000 */
[----:B-1----:R-:W-:Y:S01]  /*a3e0*/  FADD.FTZ R66, R34, R66 ;  /* 0x0000004222427221 */ /* 0x002fe20000010000 */
[----:B------:R-:W-:Y:S01]  /*a3f0*/  ISETP.NE.AND P3, PT, R0, RZ, PT ;  /* 0x000000ff0000720c */ /* 0x000fe20003f65270 */
[----:B0-----:R-:W-:Y:S01]  /*a400*/  HFMA2.MMA R103, -RZ, RZ, 0, 5.9604644775390625e-08 ;  /* 0x00000001ff677435 */ /* 0x001fe200000001ff */
[----:B------:R-:W-:Y:S02]  /*a410*/  IMAD.MOV.U32 R105, RZ, RZ, -0x1 ;  /* 0xffffffffff697424 */ /* 0x000fe400078e00ff */
        /* <DEDUP_REMOVED lines=52> */
[----:B------:R-:W-:Y:S05]  /*a760*/  CALL.REL.NOINC `($__internal_24_$__cuda_sm70_shflsync_bfly_p) ;  /* 0x000001a000007944 */ /* 0x000fea0003c00000 */
[----:B01----:R-:W-:Y:S01]  /*a770*/  FADD.FTZ R34, R34, R66 ;  /* 0x0000004222227221 */ /* 0x003fe20000010000 */
[----:B------:R-:W-:Y:S01]  /*a780*/  MOV R103, 0x2 ;  /* 0x0000000200677802 */ /* 0x000fe20000000f00 */
[----:B------:R-:W-:Y:S01]  /*a790*/  IMAD.MOV.U32 R66, RZ, RZ, 0x1f ;  /* 0x0000001fff427424 */ /* 0x000fe200078e00ff */
[----:B------:R-:W-:Y:S01]  /*a7a0*/  MOV R32, 0xa7d0 ;  /* 0x0000a7d000207802 */ /* 0x000fe20000000f00 */
[----:B------:R-:W-:Y:S02]  /*a7b0*/  IMAD.MOV.U32 R105, RZ, RZ, -0x1 ;  /* 0xffffffffff697424 */ /* 0x000fe400078e00ff */
[----:B------:R-:W-:Y:S05]  /*a7c0*/  CALL.REL.NOINC `($__internal_24_$__cuda_sm70_shflsync_bfly_p) ;  /* 0x0000014000007944 */ /* 0x000fea0003c00000 */
[----:B0-----:R-:W-:Y:S01]  /*a7d0*/  HFMA2.MMA R103, -RZ, RZ, 0, 2.384185791015625e-07 ;  /* 0x00000004ff677435 */ /* 0x001fe200000001ff */
[----:B-1----:R-:W-:Y:S01]  /*a7e0*/  FADD.FTZ R34, R34, R66 ;  /* 0x0000004222227221 */ /* 0x002fe20000010000 */
[----:B------:R-:W-:Y:S01]  /*a7f0*/  MOV R32, 0xa830 ;  /* 0x0000a83000207802 */ /* 0x000fe20000000f00 */
[----:B------:R-:W-:Y:S02]  /*a800*/  IMAD.MOV.U32 R66, RZ, RZ, 0x1f ;  /* 0x0000001fff427424 */ /* 0x000fe400078e00ff */
[----:B------:R-:W-:-:S02]  /*a810*/  IMAD.MOV.U32 R105, RZ, RZ, -0x1 ;  /* 0xffffffffff697424 */ /* 0x000fc400078e00ff */
[----:B------:R-:W-:Y:S05]  /*a820*/  CALL.REL.NOINC `($__internal_24_$__cuda_sm70_shflsync_bfly_p) ;  /* 0x000000e000007944 */ /* 0x000fea0003c00000 */
[----:B01----:R-:W-:Y:S01]  /*a830*/  FADD.FTZ R34, R34, R66 ;  /* 0x0000004222227221 */ /* 0x003fe20000010000 */
[----:B------:R-:W-:Y:S01]  /*a840*/  MOV R103, 0x8 ;  /* 0x0000000800677802 */ /* 0x000fe20000000f00 */
[----:B------:R-:W-:Y:S01]  /*a850*/  IMAD.MOV.U32 R66, RZ, RZ, 0x1f ;  /* 0x0000001fff427424 */ /* 0x000fe200078e00ff */
[----:B------:R-:W-:Y:S01]  /*a860*/  MOV R32, 0xa890 ;  /* 0x0000a89000207802 */ /* 0x000fe20000000f00 */
[----:B------:R-:W-:-:S02]  /*a870*/  IMAD.MOV.U32 R105, RZ, RZ, -0x1 ;  /* 0xffffffffff697424 */ /* 0x000fc400078e00ff */
[----:B------:R-:W-:Y:S05]  /*a880*/  CALL.REL.NOINC `($__internal_24_$__cuda_sm70_shflsync_bfly_p) ;  /* 0x0000008000007944 */ /* 0x000fea0003c00000 */
[----:B-1----:R-:W-:Y:S01]  /*a890*/  FADD.FTZ R101, R34, R66 ;  /* 0x0000004222657221 */ /* 0x002fe20000010000 */
[----:B0-----:R-:W-:Y:S01]  /*a8a0*/  HFMA2.MMA R103, -RZ, RZ, 0, 9.5367431640625e-07 ;  /* 0x00000010ff677435 */ /* 0x001fe200000001ff */
[----:B------:R-:W-:Y:S01]  /*a8b0*/  IMAD.MOV.U32 R66, RZ, RZ, 0x1f ;  /* 0x0000001fff427424 */ /* 0x000fe200078e00ff */
[----:B------:R-:W-:Y:S01]  /*a8c0*/  MOV R32, 0xa900 ;  /* 0x0000a90000207802 */ /* 0x000fe20000000f00 */
[----:B------:R-:W-:Y:S01]  /*a8d0*/  IMAD.MOV.U32 R105, RZ, RZ, -0x1 ;  /* 0xffffffffff697424 */ /* 0x000fe200078e00ff */
[----:B------:R-:W-:-:S02]  /*a8e0*/  MOV R34, R101 ;  /* 0x0000006500227202 */ /* 0x000fc40000000f00 */
[----:B------:R-:W-:Y:S05]  /*a8f0*/  CALL.REL.NOINC `($__internal_24_$__cuda_sm70_shflsync_bfly_p) ;  /* 0x0000001000007944 */ /* 0x000fea0003c00000 */
[----:B01----:R-:W-:Y:S05]  /*a900*/  BRA `(.L_x_3112) ;  /* 0xfffff0c000007947 */ /* 0x003fea000383ffff */
        .weak           $__internal_24_$__cuda_sm70_shflsync_bfly_p
        .type           $__internal_24_$__cuda_sm70_shflsync_bfly_p,@function
        .size           $__internal_24_$__cuda_sm70_shflsync_bfly_p,(.L_x_22192 - $__internal_24_$__cuda_sm70_shflsync_bfly_p)
$__internal_24_$__cuda_sm70_shflsync_bfly_p:
[----:B------:R-:W-:Y:S01]  /*a910*/  IMAD.MOV.U32 R33, RZ, RZ, 0x0 ;  /* 0x00000000ff217424 */ /* 0x000fe200078e00ff */
[----:B------:R-:W-:Y:S04]  /*a920*/  WARPSYNC R105 ;  /* 0x0000006900007348 */ /* 0x000fe80003800000 */
[----:B------:R0:W1:Y:S01]  /*a930*/  SHFL.BFLY PT, R66, R34, R103, R66 ;  /* 0x0c00006722427389 */ /* 0x00006200000e0042 */
[----:B------:R-:W-:Y:S05]  /*a940*/  RET.REL.NODEC R32 `(_ZN10layer_norm13ln_fwd_kernelINS_13Kernel_traitsI6__halfS2_S2_S2_fjLj768ELj1ELj4ELj1ELj16ENS_18Kernel_traits_baseILj768ES2_S2_S2_S2_fjLj128EEEEELb1ELb0ELb0ELb0EEEvNS_9FwdParamsE) ;  /* 0xffff56b020007950 */ /* 0x000fea0003c3ffff */
.L_x_3113:
        /* <DEDUP_REMOVED lines=11> */
.L_x_22192:


//--------------------- .text._ZN10layer_norm13ln_fwd_kernelINS_13Kernel_traitsI6__halfS2_S2_S2_fjLj768ELj1ELj4ELj1ELj16ENS_18Kernel_traits_baseILj768ES2_S2_S2_S2_fjLj128EEEEELb1ELb0ELb0ELb1EEEvNS_9FwdParamsE --------------------------
	.section	.text._ZN10layer_norm13ln_fwd_kernelINS_13Kernel_traitsI6__halfS2_S2_S2_fjLj768ELj1ELj4ELj1ELj16ENS_18Kernel_traits_baseILj768ES2_S2_S2_S2_fjLj128EEEEELb1ELb0ELb0ELb1EEEvNS_9FwdParamsE,"ax",@progbits
	.sectioninfo	@"SHI_REGISTERS=96"
	.align	128
        .global         _ZN10layer_norm13ln_fwd_kernelINS_13Kernel_traitsI6__halfS2_S2_S2_fjLj768ELj1ELj4ELj1ELj16ENS_18Kernel_traits_baseILj768ES2_S2_S2_S2_fjLj128EEEEELb1ELb0ELb0ELb1EEEvNS_9FwdParamsE
        .type           _ZN10layer_norm13ln_fwd_kernelINS_13Kernel_traitsI6__halfS2_S2_S2_fjLj768ELj1ELj4ELj1ELj16ENS_18Kernel_traits_baseILj768ES2_S2_S2_S2_fjLj128EEEEELb1ELb0ELb0ELb1EEEvNS_9FwdParamsE,@function
        .size           _ZN10layer_norm13ln_fwd_kernelINS_13Kernel_traitsI6__halfS2_S2_S2_fjLj768ELj1ELj4ELj1ELj16ENS_18Kernel_traits_baseILj768ES2_S2_S2_S2_fjLj128EEEEELb1ELb0ELb0ELb1EEEvNS_9FwdParamsE,(.L_x_22193 - _ZN10layer_norm13ln_fwd_kernelINS_13Kernel_traitsI6__halfS2_S2_S2_fjLj768ELj1ELj4ELj1ELj16ENS_18Kernel_traits_baseILj768ES2_S2_S2_S2_fjLj128EEEEELb1ELb0ELb0ELb1EEEvNS_9FwdParamsE)
        .other          _ZN10layer_norm13ln_fwd_kernelINS_13Kernel_traitsI6__halfS2_S2_S2_fjLj768ELj1ELj4ELj1ELj16ENS_18Kernel_traits_baseILj768ES2_S2_S2_S2_fjLj128EEEEELb1ELb0ELb0ELb1EEEvNS_9FwdParamsE,@"STO_CUDA_ENTRY STV_DEFAULT"
_ZN10layer_norm13ln_fwd_kernelINS_13Kernel_traitsI6__halfS2_S2_S2_fjLj768ELj1ELj4ELj1ELj16ENS_18Kernel_traits_baseILj768ES2_S2_S2_S2_fjLj128EEEEELb1ELb0ELb0ELb1EEEvNS_9FwdParamsE:
.text._ZN10layer_norm13ln_fwd_kernelINS_13Kernel_traitsI6__halfS2_S2_S2_fjLj768ELj1ELj4ELj1ELj16ENS_18Kernel_traits_baseILj768ES2_S2_S2_S2_fjLj128EEEEELb1ELb0ELb0ELb1EEEvNS_9FwdParamsE:
[----:B------:R-:W-:Y:S02]  /*0000*/  IMAD.MOV.U32 R1, RZ, RZ, c[0x0][0x28] ;  /* 0x00000a00ff017624 */ /* 0x000fe400078e00ff */
[----:B------:R-:W-:Y:S01]  /*0010*/  ULDC.U8 UR4, c[0x0][0x244] ;  /* 0x0000910000047ab9 */ /* 0x000fe20000000000 */
[----:B------:R-:W-:Y:S01]  /*0020*/  IMAD.MOV.U32 R36, RZ, RZ, c[0x0][0x238] ;  /* 0x00008e00ff247624 */ /* 0x000fe200078e00ff */
[----:B------:R-:W-:Y:S01]  /*0030*/  ISETP.NE.AND P0, PT, RZ, UR4, PT ;  /* 0x00000004ff007c0c */ /* 0x000fe2000bf05270 */
[----:B------:R-:W-:Y:S02]  /*0040*/  ULDC.64 UR4, c[0x0][0x230] ;  /* 0x00008c0000047ab9 */ /* 0x000fe40000000a00 */
[----:B------:R-:W-:Y:S01]  /*0050*/  IMAD.U32 R2, RZ, RZ, UR4 ;  /* 0x00000004ff027e24 */ /* 0x000fe2000f8e00ff */
[----:B------:R-:W-:Y:S01]  /*0060*/  MOV R3, UR5 ;  /* 0x0000000500037c02 */ /* 0x000fe20008000f00 */
[----:B------:R-:W-:Y:S01]  /*0070*/  IMAD.MOV.U32 R37, RZ, RZ, c[0x0][0x23c] ;  /* 0x00008f00ff257624 */ /* 0x000fe200078e00ff */
[----:B------:R-:W-:-:S07]  /*0080*/  ULDC.64 UR6, c[0x0][0x118] ;  /* 0x0000460000067ab9 */ /* 0x000fce0000000a00 */
        /* <DEDUP_REMOVED lines=22> */
[----:B------:R-:W-:Y:S01]  /*01f0*/  SHF.L.U32 R0, R16, 0x4, RZ ;  /* 0x0000000410007819 */ /* 0x000fe200000006ff */
[----:B--2---:R-:W-:Y:S01]  /*0200*/  UIADD3 UR10, UR5, -0x4498517b, URZ ;  /* 0xbb67ae85050a7890 */ /* 0x004fe2000fffe03f */
[----:B------:R-:W-:Y:S01]  /*0210*/  LOP3.LUT R8, R5, UR5, RZ, 0x3c, !PT ;  /* 0x0000000505087c12 */ /* 0x000fe2000f8e3cff */
[----:B------:R-:W-:Y:S01]  /*0220*/  UIADD3 UR12, UR5, 0x76cf5d0a, URZ ;  /* 0x76cf5d0a050c7890 */ /* 0x000fe2000fffe03f */
[----:B------:R-:W-:Y:S01]  /*0230*/  LOP3.LUT R18, R0, 0x1f0, RZ, 0xc0, !PT ;  /* 0x000001f000127812 */ /* 0x000fe200078ec0ff */
[----:B------:R-:W-:-:S02]  /*0240*/  UIADD3 UR14, UR5, 0x32370b8f, URZ ;  /* 0x32370b8f050e7890 */ /* 0x000fc4000fffe03f */
[----:B------:R-:W-:Y:S01]  /*0250*/  IMAD.WIDE.U32 R8, R8, -0x326172a9, RZ ;  /* 0xcd9e8d5708087825 */ /* 0x000fe200078e00ff */
[----:B------:R-:W-:Y:S01]  /*0260*/  LOP3.LUT R7, R3, UR10, R4, 0x96, !PT ;  /* 0x0000000a03077c12 */ /* 0x000fe2000f8e9604 */
[----:B------:R-:W-:Y:S02]  /*0270*/  UIADD3 UR15, UR4, 0x78dde6e4, URZ ;  /* 0x78dde6e4040f7890 */ /* 0x000fe4000fffe03f */
        /* <DEDUP_REMOVED lines=11> */
[----:B------:R-:W-:Y:S01]  /*0330*/  UIADD3 UR17, UR4, 0x1715609d, URZ ;  /* 0x1715609d04117890 */ /* 0x000fe2000fffe03f */
[----:B------:R-:W-:Y:S01]  /*0340*/  SHF.R.U32.HI R0, RZ, 0x5, R16 ;  /* 0x00000005ff007819 */ /* 0x000fe20000011610 */
        /* <DEDUP_REMOVED lines=8> */
[----:B------:R-:W-:Y:S01]  /*03d0*/  IMAD.WIDE.U32 R12, R13, -0x2daee0ad, RZ ;  /* 0xd2511f530d0c7825 */ /* 0x000fe200078e00ff */
[----:B------:R-:W-:Y:S02]  /*03e0*/  UIADD3 UR21, UR4, 0x5384540f, URZ ;  /* 0x5384540f04157890 */ /* 0x000fe4000fffe03f */
[----:B------:R0:W5:Y:S01]  /*03f0*/  @P0 LDG.E.128 R8, [R2.64] ;  /* 0x0000000602080981 */ /* 0x000162000c1e1d00 */
[----:B------:R-:W-:Y:S01]  /*0400*/  IMAD.WIDE.U32 R14, R14, -0x326172a9, RZ ;  /* 0xcd9e8d570e0e7825 */ /* 0x000fe200078e00ff */
[----:B------:R-:W-:Y:S01]  /*0410*/  LOP3.LUT R7, R13, UR18, R4, 0x96, !PT ;  /* 0x000000120d077c12 */ /* 0x000fe2000f8e9604 */
[----:B------:R-:W-:Y:S01]  /*0420*/  UIADD3 UR22, UR5, 0x1fd5c5a3, URZ ;  /* 0x1fd5c5a305167890 */ /* 0x000fe2000fffe03f */
[----:B------:R0:W5:Y:S02]  /*0430*/  @P0 LDG.E.128 R32, [R2.64+0x200] ;  /* 0x0002000602200981 */ /* 0x000164000c1e1d00 */
[----:B------:R-:W-:Y:S01]  /*0440*/  LOP3.LUT R4, R15, UR17, R6, 0x96, !PT ;  /* 0x000000110f047c12 */ /* 0x000fe2000f8e9606 */
[----:B------:R-:W-:Y:S01]  /*0450*/  IMAD.WIDE.U32 R6, R7, -0x326172a9, RZ ;  /* 0xcd9e8d5707067825 */ /* 0x000fe200078e00ff */
[----:B------:R0:W5:Y:S01]  /*0460*/  @P0 LDG.E.128 R28, [R2.64+0x400] ;  /* 0x00040006021c0981 */ /* 0x000162000c1e1d00 */
[----:B------:R-:W-:-:S02]  /*0470*/  UIADD3 UR23, UR4, -0xe443238, URZ ;  /* 0xf1bbcdc804177890 */ /* 0x000fc4000fffe03f */
[----:B------:R-:W-:Y:S01]  /*0480*/  IMAD.WIDE.U32 R4, R4, -0x2daee0ad, RZ ;  /* 0xd2511f5304047825 */ /* 0x000fe200078e00ff */
[----:B------:R-:W-:Y:S01]  /*0490*/  LOP3.LUT R14, R7, UR19, R14, 0x96, !PT ;  /* 0x00000013070e7c12 */ /* 0x000fe2000f8e960e */
[----:B------:R-:W-:Y:S02]  /*04a0*/  UIADD3 UR24, UR5, -0x24c28bd8, URZ ;  /* 0xdb3d742805187890 */ /* 0x000fe4000fffe03f */
[----:B------:R-:W-:Y:S01]  /*04b0*/  IMAD R0, R17, 0x4, R0 ;  /* 0x0000000411007824 */ /* 0x000fe200078e0200 */
[----:B------:R-:W-:Y:S01]  /*04c0*/  LOP3.LUT R12, R5, UR20, R12, 0x96, !PT ;  /* 0x00000014050c7c12 */ /* 0x000fe2000f8e960c */
[----:B------:R-:W-:-:S03]  /*04d0*/  IMAD.WIDE.U32 R14, R14, -0x2daee0ad, RZ ;  /* 0xd2511f530e0e7825 */ /* 0x000fc600078e00ff */
[----:B------:R-:W-:Y:S01]  /*04e0*/  ISETP.GE.AND P1, PT, R0, c[0x0][0x164], PT ;  /* 0x0000590000007a0c */ /* 0x000fe20003f26270 */
[----:B0-----:R-:W-:Y:S01]  /*04f0*/  IMAD.WIDE.U32 R2, R12, -0x326172a9, RZ ;  /* 0xcd9e8d570c027825 */ /* 0x001fe200078e00ff */
[----:B------:R-:W-:Y:S02]  /*0500*/  LOP3.LUT R37, R15, UR22, R4, 0x96, !PT ;  /* 0x000000160f257c12 */ /* 0x000fe4000f8e9604 */
[----:B------:R-:W-:Y:S02]  /*0510*/  IADD3 R12, P2, R18, c[0x0][0x1b0], RZ ;  /* 0x00006c00120c7a10 */ /* 0x000fe40007f5e0ff */
[----:B------:R-:W-:Y:S01]  /*0520*/  LOP3.LUT R59, R3, UR21, R6, 0x96, !PT ;  /* 0x00000015033b7c12 */ /* 0x000fe2000f8e9606 */
[----:B------:R-:W-:Y:S01]  /*0530*/  IMAD.HI.U32 R5, R37, -0x326172a9, RZ ;  /* 0xcd9e8d5725057827 */ /* 0x000fe200078e00ff */
[----:B------:R-:W-:-:S03]  /*0540*/  IADD3.X R13, RZ, c[0x0][0x1b4], RZ, P2, !PT ;  /* 0x00006d00ff0d7a10 */ /* 0x000fc600017fe4ff */
[----:B------:R-:W-:Y:S01]  /*0550*/  IMAD.HI.U32 R3, R59, -0x2daee0ad, RZ ;  /* 0xd2511f533b037827 */ /* 0x000fe200078e00ff */
[----:B------:R-:W-:-:S04]  /*0560*/  LOP3.LUT R62, R5, UR23, R2, 0x96, !PT ;  /* 0x00000017053e7c12 */ /* 0x000fc8000f8e9602 */
[----:B------:R-:W-:Y:S01]  /*0570*/  LOP3.LUT R60, R3, UR24, R14, 0x96, !PT ;  /* 0x00000018033c7c12 */ /* 0x000fe2000f8e960e */
[----:B------:R-:W-:Y:S06]  /*0580*/  @P1 EXIT ;  /* 0x000000000000194d */ /* 0x000fec0003800000 */
[----:B-----5:R-:W-:Y:S01]  /*0590*/  @!P0 CS2R R28, SRZ ;  /* 0x00000000001c8805 */ /* 0x020fe2000001ff00 */
[----:B------:R-:W-:Y:S01]  /*05a0*/  @!P0 CS2R R8, SRZ ;  /* 0x0000000000088805 */ /* 0x000fe2000001ff00 */
[----:B------:R-:W-:Y:S01]  /*05b0*/  @!P0 CS2R R10, SRZ ;  /* 0x00000000000a8805 */ /* 0x000fe2000001ff00 */
[----:B------:R-:W-:Y:S01]  /*05c0*/  @!P0 CS2R R32, SRZ ;  /* 0x0000000000208805 */ /* 0x000fe2000001ff00 */
[----:B------:R-:W-:Y:S01]  /*05d0*/  @!P0 CS2R R34, SRZ ;  /* 0x0000000000228805 */ /* 0x000fe2000001ff00 */
[----:B------:R-:W-:Y:S01]  /*05e0*/  @!P0 CS2R R30, SRZ ;  /* 0x00000000001e8805 */ /* 0x000fe2000001ff00 */
[--C-:B------:R-:W-:Y:S01]  /*05f0*/  HADD2.F32 R46, -RZ, R28.reuse.H0_H0 ;  /* 0x2000001cff2e7230 */ /* 0x100fe20000004100 */
[----:B------:R-:W-:Y:S01]  /*0600*/  UIADD3 UR25, UR4, -0x700cb87f, URZ ;  /* 0x8ff3478104197890 */ /* 0x000fe2000fffe03f */
[----:B------:R-:W-:Y:S01]  /*0610*/  HADD2.F32 R47, -RZ, R28.H1_H1 ;  /* 0x3000001cff2f7230 */ /* 0x000fe20000004100 */
[----:B------:R-:W-:Y:S01]  /*0620*/  UIADD3 UR26, UR5, -0x695add53, URZ ;  /* 0x96a522ad051a7890 */ /* 0x000fe2000fffe03f */
[----:B------:R-:W-:Y:S01]  /*0630*/  IMAD R59, R59, -0x2daee0ad, RZ ;  /* 0xd2511f533b3b7824 */ /* 0x000fe200078e02ff */
[----:B------:R0:W5:Y:S01]  /*0640*/  LDG.E.128 R24, [R12.64] ;  /* 0x000000060c187981 */ /* 0x000162000c1e1d00 */
[----:B------:R-:W-:-:S02]  /*0650*/  IMAD R28, R37, -0x326172a9, RZ ;  /* 0xcd9e8d57251c7824 */ /* 0x000fc400078e02ff */
[----:B------:R-:W-:Y:S01]  /*0660*/  IMAD.HI.U32 R53, R60, -0x326172a9, RZ ;  /* 0xcd9e8d573c357827 */ /* 0x000fe200078e00ff */
[--C-:B------:R-:W-:Y:S01]  /*0670*/  HADD2.F32 R2, -RZ, R8.reuse.H0_H0 ;  /* 0x20000008ff027230 */ /* 0x100fe20000004100 */
[----:B------:R0:W5:Y:S02]  /*0680*/  LDG.E.128 R20, [R12.64+0x200] ;  /* 0x000200060c147981 */ /* 0x000164000c1e1d00 */
[----:B------:R-:W-:Y:S01]  /*0690*/  IMAD.WIDE.U32 R62, R62, -0x2daee0ad, RZ ;  /* 0xd2511f533e3e7825 */ /* 0x000fe200078e00ff */
[----:B------:R-:W-:Y:S01]  /*06a0*/  HADD2.F32 R3, -RZ, R8.H1_H1 ;  /* 0x30000008ff037230 */ /* 0x000fe20000004100 */
[----:B------:R-:W-:Y:S01]  /*06b0*/  BSSY B0, `(.L_x_3114) ;  /* 0x0000945000007945 */ /* 0x000fe20003800000 */
[--C-:B------:R-:W-:Y:S01]  /*06c0*/  HADD2.F32 R4, -RZ, R9.reuse.H0_H0 ;  /* 0x20000009ff047230 */ /* 0x100fe20000004100 */
[----:B------:R0:W5:Y:S01]  /*06d0*/  LDG.E.128 R16, [R12.64+0x400] ;  /* 0x000400060c107981 */ /* 0x000162000c1e1d00 */
[----:B------:R-:W-:Y:S01]  /*06e0*/  HADD2.F32 R5, -RZ, R9.H1_H1 ;  /* 0x30000009ff057230 */ /* 0x000fe20000004100 */
[----:B------:R-:W-:Y:S01]  /*06f0*/  LOP3.LUT R53, R53, UR25, R28, 0x96, !PT ;  /* 0x0000001935357c12 */ /* 0x000fe2000f8e961c */
[--C-:B------:R-:W-:Y:S01]  /*0700*/  HADD2.F32 R6, -RZ, R10.reuse.H0_H0 ;  /* 0x2000000aff067230 */ /* 0x100fe20000004100 */
[----:B------:R-:W-:Y:S01]  /*0710*/  LOP3.LUT R59, R63, UR26, R59, 0x96, !PT ;  /* 0x0000001a3f3b7c12 */ /* 0x000fe2000f8e963b */
        /* <DEDUP_REMOVED lines=9> */
[--C-:B0-----:R-:W-:Y:S02]  /*07b0*/  HADD2.F32 R12, -RZ, R33.reuse.H0_H0 ;  /* 0x20000021ff0c7230 */ /* 0x101fe40000004100 */
        /* <DEDUP_REMOVED lines=11> */
.L_x_3286:
[----:B------:R-:W0:Y:S01]  /*0870*/  S2R R41, SR_TID.X ;  /* 0x0000000000297919 */ /* 0x000e220000002100 */
[----:B------:R-:W-:Y:S01]  /*0880*/  ISETP.NE.U32.AND P1, PT, RZ, c[0x0][0x1c0], PT ;  /* 0x00007000ff007a0c */ /* 0x000fe20003f25070 */
[----:B------:R-:W-:Y:S01]  /*0890*/  IMAD R32, R0, c[0x0][0x168], RZ ;  /* 0x00005a0000207a24 */ /* 0x000fe200078e02ff */
[----:B------:R-:W-:Y:S01]  /*08a0*/  ISETP.NE.U32.AND P0, PT, RZ, c[0x0][0x180], PT ;  /* 0x00006000ff007a0c */ /* 0x000fe20003f05070 */
[----:B------:R-:W-:Y:S01]  /*08b0*/  HFMA2.MMA R73, -RZ, RZ, 0, 9.5367431640625e-07 ;  /* 0x00000010ff497435 */ /* 0x000fe200000001ff */
[----:B------:R-:W-:-:S02]  /*08c0*/  ISETP.NE.AND.EX P1, PT, RZ, c[0x0][0x1c4], PT, P1 ;  /* 0x00007100ff007a0c */ /* 0x000fc40003f25310 */
[----:B------:R-:W-:Y:S02]  /*08d0*/  SHF.R.S32.HI R33, RZ, 0x1f, R32 ;  /* 0x0000001fff217819 */ /* 0x000fe40000011420 */
[----:B------:R-:W-:Y:S02]  /*08e0*/  ISETP.NE.AND.EX P0, PT, RZ, c[0x0][0x184], PT, P0 ;  /* 0x00006100ff007a0c */ /* 0x000fe40003f05300 */
[----:B------:R-:W-:-:S07]  /*08f0*/  LEA.HI R40, R33, R32, RZ, 0x3 ;  /* 0x0000002021287211 */ /* 0x000fce00078f18ff */
[----:B------:R-:W-:-:S04]  /*0900*/  @P1 IMAD.MOV.U32 R39, RZ, RZ, 0x2 ;  /* 0x00000002ff271424 */ /* 0x000fc800078e00ff */
        /* <DEDUP_REMOVED lines=11> */
[----:B------:R-:W-:Y:S01]  /*09c0*/  IADD3 R43, R61, 0x1, RZ ;  /* 0x000000013d2b7810 */ /* 0x000fe20007ffe0ff */
[----:B--2---:R-:W-:-:S09]  /*09d0*/  @P1 HADD2.F32 R72, -RZ, R38.H0_H0 ;  /* 0x20000026ff481230 */ /* 0x004fd20000004100 */
        /* <DEDUP_REMOVED lines=9> */
.L_x_3116:
[----:B0-----:R-:W-:Y:S02]  /*0a70*/  IMAD.MOV.U32 R64, RZ, RZ, R60 ;  /* 0x000000ffff407224 */ /* 0x001fe400078e003c */
.L_x_3117:
[----:B------:R-:W-:Y:S05]  /*0a80*/  BSYNC B1 ;  /* 0x0000000000017941 */ /* 0x000fea0003800000 */
.L_x_3115:
        /* <DEDUP_REMOVED lines=16> */
.L_x_3121:
[----:B------:R-:W-:Y:S05]  /*0b90*/  BSYNC B2 ;  /* 0x0000000000027941 */ /* 0x000fea0003800000 */
.L_x_3120:
        /* <DEDUP_REMOVED lines=42> */
.L_x_3119:
[----:B------:R-:W-:Y:S05]  /*0e40*/  BSYNC B1 ;  /* 0x0000000000017941 */ /* 0x000fea0003800000 */
.L_x_3118:
        /* <DEDUP_REMOVED lines=23> */
.L_x_3123:
[----:B------:R-:W-:Y:S02]  /*0fc0*/  IMAD.MOV.U32 R64, RZ, RZ, R60 ;  /* 0x000000ffff407224 */ /* 0x000fe400078e003c */
.L_x_3124:
[----:B------:R-:W-:Y:S05]  /*0fd0*/  BSYNC B1 ;  /* 0x0000000000017941 */ /* 0x000fea0003800000 */
.L_x_3122:
        /* <DEDUP_REMOVED lines=16> */
.L_x_3128:
[----:B------:R-:W-:Y:S05]  /*10e0*/  BSYNC B2 ;  /* 0x0000000000027941 */ /* 0x000fea0003800000 */
.L_x_3127:
        /* <DEDUP_REMOVED lines=42> */
.L_x_3126:
[----:B------:R-:W-:Y:S05]  /*1390*/  BSYNC B1 ;  /* 0x0000000000017941 */ /* 0x000fea0003800000 */
.L_x_3125:
        /* <DEDUP_REMOVED lines=22> */
.L_x_3130:
[----:B------:R-:W-:Y:S02]  /*1500*/  IMAD.MOV.U32 R32, RZ, RZ, R60 ;  /* 0x000000ffff207224 */ /* 0x000fe400078e003c */
.L_x_3131:
[----:B------:R-:W-:Y:S05]  /*1510*/  BSYNC B1 ;  /* 0x0000000000017941 */ /* 0x000fea0003800000 */
.L_x_3129:
        /* <DEDUP_REMOVED lines=16> */
.L_x_3135:
[----:B------:R-:W-:Y:S05]  /*1620*/  BSYNC B2 ;  /* 0x0000000000027941 */ /* 0x000fea0003800000 */
.L_x_3134:
        /* <DEDUP_REMOVED lines=42> */
.L_x_3133:
[----:B------:R-:W-:Y:S05]  /*18d0*/  BSYNC B1 ;  /* 0x0000000000017941 */ /* 0x000fea0003800000 */
.L_x_3132:
        /* <DEDUP_REMOVED lines=21> */
.L_x_3137:
[----:B------:R-:W-:Y:S02]  /*1a30*/  MOV R32, R60 ;  /* 0x0000003c00207202 */ /* 0x000fe40000000f00 */
.L_x_3138:
[----:B------:R-:W-:Y:S05]  /*1a40*/  BSYNC B1 ;  /* 0x0000000000017941 */ /* 0x000fea0003800000 */
.L_x_3136:
        /* <DEDUP_REMOVED lines=16> */
.L_x_3142:
[----:B------:R-:W-:Y:S05]  /*1b50*/  BSYNC B2 ;  /* 0x0000000000027941 */ /* 0x000fea0003800000 */
.L_x_3141:
        /* <DEDUP_REMOVED lines=42> */
.L_x_3140:
[----:B------:R-:W-:Y:S05]  /*1e00*/  BSYNC B1 ;  /* 0x0000000000017941 */ /* 0x000fea0003800000 */
.L_x_3139:
        /* <DEDUP_REMOVED lines=21> */
.L_x_3144:
[----:B------:R-:W-:Y:S02]  /*1f60*/  IMAD.MOV.U32 R66, RZ, RZ, R60 ;  /* 0x000000ffff427224 */ /* 0x000fe400078e003c */
.L_x_3145:
[----:B------:R-:W-:Y:S05]  /*1f70*/  BSYNC B1 ;  /* 0x0000000000017941 */ /* 0x000fea0003800000 */
.L_x_3143:
        /* <DEDUP_REMOVED lines=16> */
.L_x_3149:
[----:B------:R-:W-:Y:S05]  /*2080*/  BSYNC B2 ;  /* 0x0000000000027941 */ /* 0x000fea0003800000 */
.L_x_3148:
        /* <DEDUP_REMOVED lines=42> */
.L_x_3147:
[----:B------:R-:W-:Y:S05]  /*2330*/  BSYNC B1 ;  /* 0x0000000000017941 */ /* 0x000fea0003800000 */
.L_x_3146:
        /* <DEDUP_REMOVED lines=21> */
.L_x_3151:
[----:B------:R-:W-:Y:S02]  /*2490*/  IMAD.MOV.U32 R66, RZ, RZ, R60 ;  /* 0x000000ffff427224 */ /* 0x000fe400078e003c */
.L_x_3152:
[----:B------:R-:W-:Y:S05]  /*24a0*/  BSYNC B1 ;  /* 0x0000000000017941 */ /* 0x000fea0003800000 */
.L_x_3150:
        /* <DEDUP_REMOVED lines=16> */
.L_x_3156:
[----:B------:R-:W-:Y:S05]  /*25b0*/  BSYNC B2 ;  /* 0x0000000000027941 */ /* 0x000fea0003800000 */
.L_x_3155:
        /* <DEDUP_REMOVED lines=42> */
.L_x_3154:
[----:B------:R-:W-:Y:S05]  /*2860*/  BSYNC B1 ;  /* 0x0000000000017941 */ /* 0x000fea0003800000 */
.L_x_3153:
[----:B------:R-:W0:Y:S01]  /*2870*/  I2F.U32 R33, R66 ;  /* 0x0000004200217306 */ /* 0x000e220000201000 */
[----:B------:R-:W-:Y:S01]  /*2880*/  HADD2.F32 R37, -RZ, R34.H1_H1 ;  /* 0x30000022ff257230 */ /* 0x000fe20000004100 */
[C---:B------:R-:W-:Y:S01]  /*2890*/  ISETP.NE.AND P5, PT, R36.reuse, 0x1, PT ;  /* 0x000000012400780c */ /* 0x040fe20003fa5270 */
[----:B------:R-:W-:Y:S01]  /*28a0*/  BSSY B1, `(.L_x_3157) ;  /* 0x0000013000017945 */ /* 0x000fe20003800000 */
[----:B------:R-:W-:Y:S02]  /*28b0*/  IADD3 R32, R36, 0x1, RZ ;  /* 0x0000000124207810 */ /* 0x000fe40007ffe0ff */
[----:B------:R-:W-:-:S04]  /*28c0*/  FMUL.FTZ R37, R37, R72 ;  /* 0x0000004825257220 */ /* 0x000fc80000410000 */
[----:B------:R-:W-:Y:S02]  /*28d0*/  FMUL.FTZ R37, R37, c[0x0][0x1e8] ;  /* 0x00007a0025257a20 */ /* 0x000fe40000410000 */
[----:B0-----:R-:W-:-:S05]  /*28e0*/  FFMA.FTZ R33, R33, R70, 1.1641532182693481445e-10 ;  /* 0x2f00000021217423 */ /* 0x001fca0000010046 */
[----:B------:R-:W-:Y:S01]  /*28f0*/  FSETP.GTU.FTZ.AND P4, PT, R33, c[0x0][0x1e4], PT ;  /* 0x0000790021007a0b */ /* 0x000fe20003f9c000 */
[----:B------:R-:W-:-:S03]  /*2900*/  @P0 HADD2.F32 R33, -RZ, R30.H1_H1 ;  /* 0x3000001eff210230 */ /* 0x000fc60000004100 */
        /* <DEDUP_REMOVED lines=11> */
.L_x_3158:
[----:B------:R-:W-:Y:S02]  /*29c0*/  MOV R34, R60 ;  /* 0x0000003c00227202 */ /* 0x000fe40000000f00 */
.L_x_3159:
[----:B------:R-:W-:Y:S05]  /*29d0*/  BSYNC B1 ;  /* 0x0000000000017941 */ /* 0x000fea0003800000 */
.L_x_3157:
        /* <DEDUP_REMOVED lines=16> */
.L_x_3163:
[----:B------:R-:W-:Y:S05]  /*2ae0*/  BSYNC B2 ;  /* 0x0000000000027941 */ /* 0x000fea0003800000 */
.L_x_3162:
        /* <DEDUP_REMOVED lines=42> */
.L_x_3161:
[----:B------:R-:W-:Y:S05]  /*2d90*/  BSYNC B1 ;  /* 0x0000000000017941 */ /* 0x000fea0003800000 */
.L_x_3160:
        /* <DEDUP_REMOVED lines=21> */
.L_x_3165:
[----:B------:R-:W-:Y:S02]  /*2ef0*/  IMAD.MOV.U32 R74, RZ, RZ, R60 ;  /* 0x000000ffff4a7224 */ /* 0x000fe400078e003c */
.L_x_3166:
[----:B------:R-:W-:Y:S05]  /*2f00*/  BSYNC B1 ;  /* 0x0000000000017941 */ /* 0x000fea0003800000 */
.L_x_3164:
        /* <DEDUP_REMOVED lines=18> */
.L_x_3170:
[----:B------:R-:W-:Y:S05]  /*3030*/  BSYNC B2 ;  /* 0x0000000000027941 */ /* 0x000fea0003800000 */
.L_x_3169:
        /* <DEDUP_REMOVED lines=42> */
.L_x_3168:
[----:B------:R-:W-:Y:S05]  /*32e0*/  BSYNC B1 ;  /* 0x0000000000017941 */ /* 0x000fea0003800000 */
.L_x_3167:
[----:B------:R-:W0:Y:S01]  /*32f0*/  I2F.U32 R33, R74 ;  /* 0x0000004a00217306 */ /* 0x000e220000201000 */
[----:B------:R-:W-:Y:S01]  /*3300*/  SEL R36, RZ, 0x1, P2 ;  /* 0x00000001ff247807 */ /* 0x000fe20001000000 */
[----:B------:R-:W-:Y:S01]  /*3310*/  HADD2.F32 R35, -RZ, R35.H1_H1 ;  /* 0x30000023ff237230 */ /* 0x000fe20000004100 */
[----:B------:R-:W-:Y:S01]  /*3320*/  ISETP.NE.AND P2, PT, R71, RZ, PT ;  /* 0x000000ff4700720c */ /* 0x000fe20003f45270 */
[----:B------:R-:W-:Y:S01]  /*3330*/  @P0 HADD2.F32 R76, -RZ, R31.H1_H1 ;  /* 0x3000001fff4c0230 */ /* 0x000fe20000004100 */
[----:B------:R-:W-:Y:S01]  /*3340*/  SEL R34, RZ, 0x1, P1 ;  /* 0x00000001ff227807 */ /* 0x000fe20000800000 */
[----:B------:R-:W-:Y:S01]  /*3350*/  IMAD.WIDE.U32 R36, R36, 0x1000000, RZ ;  /* 0x0100000024247825 */ /* 0x000fe200078e00ff */
[----:B------:R-:W-:Y:S02]  /*3360*/  SEL R32, RZ, 0x1, P2 ;  /* 0x00000001ff207807 */ /* 0x000fe40001000000 */
[----:B------:R-:W-:Y:S01]  /*3370*/  SEL R78, RZ, 0x10000, P5 ;  /* 0x00010000ff4e7807 */ /* 0x000fe20002800000 */
[----:B------:R-:W-:Y:S01]  /*3380*/  FMUL.FTZ R38, R35, R72 ;  /* 0x0000004823267220 */ /* 0x000fe20000410000 */
[----:B------:R-:W-:Y:S01]  /*3390*/  SEL R39, RZ, 0x100, P4 ;  /* 0x00000100ff277807 */ /* 0x000fe20002000000 */
[----:B------:R-:W-:Y:S01]  /*33a0*/  IMAD.WIDE.U32 R34, R34, 0x10000, RZ ;  /* 0x0001000022227825 */ /* 0x000fe200078e00ff */
[----:B------:R-:W-:-:S02]  /*33b0*/  ISETP.NE.AND P6, PT, R69, RZ, PT ;  /* 0x000000ff4500720c */ /* 0x000fc40003fc5270 */
[----:B------:R-:W-:Y:S01]  /*33c0*/  IADD3 R84, R40, 0x20, RZ ;  /* 0x0000002028547810 */ /* 0x000fe20007ffe0ff */
[----:B0-----:R-:W-:Y:S01]  /*33d0*/  FFMA.FTZ R33, R33, R70, 1.1641532182693481445e-10 ;  /* 0x2f00000021217423 */ /* 0x001fe20000010046 */
[----:B------:R-:W-:Y:S01]  /*33e0*/  SEL R75, RZ, 0x1, P6 ;  /* 0x00000001ff4b7807 */ /* 0x000fe20003000000 */
[----:B------:R-:W-:Y:S02]  /*33f0*/  FMUL.FTZ R38, R38, c[0x0][0x1e8] ;  /* 0x00007a0026267a20 */ /* 0x000fe40000410000 */
[----:B------:R-:W-:Y:S01]  /*3400*/  IMAD.MOV.U32 R69, RZ, RZ, 0x8 ;  /* 0x00000008ff457424 */ /* 0x000fe200078e00ff */
[----:B------:R-:W-:Y:S01]  /*3410*/  FSETP.GTU.FTZ.AND P1, PT, R33, c[0x0][0x1e4], PT ;  /* 0x0000790021007a0b */ /* 0x000fe20003f3c000 */
[----:B------:R-:W-:-:S03]  /*3420*/  IMAD.WIDE.U32 R32, R32, 0x100, RZ ;  /* 0x0000010020207825 */ /* 0x000fc600078e00ff */
[----:B------:R-:W-:Y:S01]  /*3430*/  SEL R63, RZ, 0x1000000, P1 ;  /* 0x01000000ff3f7807 */ /* 0x000fe20000800000 */
[----:B------:R-:W-:Y:S01]  /*3440*/  IMAD.WIDE.U32 R80, R40, R73, c[0x0][0x188] ;  /* 0x0000620028507625 */ /* 0x000fe200078e0049 */
[----:B------:R-:W-:Y:S02]  /*3450*/  LOP3.LUT R74, R32, R36, R34, 0xfe, !PT ;  /* 0x00000024204a7212 */ /* 0x000fe400078efe22 */
[----:B------:R-:W-:Y:S02]  /*3460*/  FSEL R71, R38, RZ, !P1 ;  /* 0x000000ff26477208 */ /* 0x000fe40004800000 */
[----:B------:R-:W-:Y:S01]  /*3470*/  LOP3.LUT R36, R39, R63, R78, 0xfe, !PT ;  /* 0x0000003f27247212 */ /* 0x000fe200078efe4e */
[----:B------:R-:W-:Y:S01]  /*3480*/  IMAD.WIDE.U32 R78, R40, R69, c[0x0][0x190] ;  /* 0x00006400284e7625 */ /* 0x000fe200078e0045 */
[----:B------:R-:W-:Y:S02]  /*3490*/  SEL R63, RZ, 0x1, P3 ;  /* 0x00000001ff3f7807 */ /* 0x000fe40001800000 */
[----:B------:R-:W-:Y:S01]  /*34a0*/  LOP3.LUT R74, R74, R75, RZ, 0xfc, !PT ;  /* 0x0000004b4a4a7212 */ /* 0x000fe200078efcff */
[----:B------:R-:W-:Y:S01]  /*34b0*/  @P0 FADD.FTZ R71, R71, R76 ;  /* 0x0000004c47470221 */ /* 0x000fe20000010000 */
[----:B------:R-:W-:Y:S01]  /*34c0*/  LOP3.LUT R63, R37, R36, R63, 0xfe, !PT ;  /* 0x00000024253f7212 */ /* 0x000fe200078efe3f */
[----:B------:R-:W-:Y:S01]  /*34d0*/  @P0 IMAD.WIDE.U32 R76, R84, R73, c[0x0][0x180] ;  /* 0x00006000544c0625 */ /* 0x000fe200078e0049 */
[----:B------:R-:W-:-:S02]  /*34e0*/  F2FP.PACK_AB R38, R68, R65 ;  /* 0x000000414426723e */ /* 0x000fc400000000ff */
[----:B------:R-:W-:Y:S02]  /*34f0*/  F2FP.PACK_AB R37, R67, R64 ;  /* 0x000000404325723e */ /* 0x000fe400000000ff */
[----:B------:R-:W-:Y:S02]  /*3500*/  F2FP.PACK_AB R36, R43, R42 ;  /* 0x0000002a2b24723e */ /* 0x000fe400000000ff */
[----:B------:R-:W-:Y:S02]  /*3510*/  F2FP.PACK_AB R39, R71, R66 ;  /* 0x000000424727723e */ /* 0x000fe400000000ff */
        /* <DEDUP_REMOVED lines=18> */
.L_x_3172:
[----:B0-----:R-:W-:Y:S02]  /*3640*/  IMAD.MOV.U32 R74, RZ, RZ, R60 ;  /* 0x000000ffff4a7224 */ /* 0x001fe400078e003c */
.L_x_3173:
[----:B------:R-:W-:Y:S05]  /*3650*/  BSYNC B1 ;  /* 0x0000000000017941 */ /* 0x000fea0003800000 */
.L_x_3171:
        /* <DEDUP_REMOVED lines=16> */
.L_x_3177:
[----:B------:R-:W-:Y:S05]  /*3760*/  BSYNC B2 ;  /* 0x0000000000027941 */ /* 0x000fea0003800000 */
.L_x_3176:
        /* <DEDUP_REMOVED lines=42> */
.L_x_3175:
[----:B------:R-:W-:Y:S05]  /*3a10*/  BSYNC B1 ;  /* 0x0000000000017941 */ /* 0x000fea0003800000 */
.L_x_3174:
[----:B------:R-:W0:Y:S01]  /*3a20*/  I2F.U32 R37, R74 ;  /* 0x0000004a00257306 */ /* 0x000e220000201000 */
[----:B-----5:R-:W-:Y:S01]  /*3a30*/  HADD2.F32 R39, -RZ, R32.H0_H0 ;  /* 0x20000020ff277230 */ /* 0x020fe20000004100 */
        /* <DEDUP_REMOVED lines=20> */
.L_x_3179:
[----:B------:R-:W-:Y:S02]  /*3b80*/  IMAD.MOV.U32 R39, RZ, RZ, R60 ;  /* 0x000000ffff277224 */ /* 0x000fe400078e003c */
.L_x_3180:
[----:B------:R-:W-:Y:S05]  /*3b90*/  BSYNC B1 ;  /* 0x0000000000017941 */ /* 0x000fea0003800000 */
.L_x_3178:
        /* <DEDUP_REMOVED lines=16> */
.L_x_3184:
[----:B------:R-:W-:Y:S05]  /*3ca0*/  BSYNC B2 ;  /* 0x0000000000027941 */ /* 0x000fea0003800000 */
.L_x_3183:
        /* <DEDUP_REMOVED lines=42> */
.L_x_3182:
[----:B------:R-:W-:Y:S05]  /*3f50*/  BSYNC B1 ;  /* 0x0000000000017941 */ /* 0x000fea0003800000 */
.L_x_3181:
        /* <DEDUP_REMOVED lines=22> */
.L_x_3186:
[----:B------:R-:W-:Y:S02]  /*40c0*/  MOV R32, R60 ;  /* 0x0000003c00207202 */ /* 0x000fe40000000f00 */
.L_x_3187:
[----:B------:R-:W-:Y:S05]  /*40d0*/  BSYNC B1 ;  /* 0x0000000000017941 */ /* 0x000fea0003800000 */
.L_x_3185:
        /* <DEDUP_REMOVED lines=16> */
.L_x_3191:
[----:B------:R-:W-:Y:S05]  /*41e0*/  BSYNC B2 ;  /* 0x0000000000027941 */ /* 0x000fea0003800000 */
.L_x_3190:
        /* <DEDUP_REMOVED lines=42> */
.L_x_3189:
[----:B------:R-:W-:Y:S05]  /*4490*/  BSYNC B1 ;  /* 0x0000000000017941 */ /* 0x000fea0003800000 */
.L_x_3188:
        /* <DEDUP_REMOVED lines=21> */
.L_x_3193:
[----:B------:R-:W-:Y:S02]  /*45f0*/  IMAD.MOV.U32 R32, RZ, RZ, R60 ;  /* 0x000000ffff207224 */ /* 0x000fe400078e003c */
.L_x_3194:
[----:B------:R-:W-:Y:S05]  /*4600*/  BSYNC B1 ;  /* 0x0000000000017941 */ /* 0x000fea0003800000 */
.L_x_3192:
        /* <DEDUP_REMOVED lines=16> */
.L_x_3198:
[----:B------:R-:W-:Y:S05]  /*4710*/  BSYNC B2 ;  /* 0x0000000000027941 */ /* 0x000fea0003800000 */
.L_x_3197:
        /* <DEDUP_REMOVED lines=42> */
.L_x_3196:
[----:B------:R-:W-:Y:S05]  /*49c0*/  BSYNC B1 ;  /* 0x0000000000017941 */ /* 0x000fea0003800000 */
.L_x_3195:
[----:B------:R-:W0:Y:S01]  /*49d0*/  I2F.U32 R37, R32 ;  /* 0x0000002000257306 */ /* 0x000e220000201000 */
[----:B------:R-:W-:Y:S01]  /*49e0*/  HADD2.F32 R33, -RZ, R33.H1_H1 ;  /* 0x30000021ff217230 */ /* 0x000fe20000004100 */
[----:B------:R-:W-:Y:S01]  /*49f0*/  ISETP.NE.AND P3, PT, R36, 0x1, PT ;  /* 0x000000012400780c */ /* 0x000fe20003f65270 */
[----:B------:R-:W-:Y:S03]  /*4a00*/  BSSY B1, `(.L_x_3199) ;  /* 0x0000013000017945 */ /* 0x000fe60003800000 */
[----:B------:R-:W-:-:S04]  /*4a10*/  FMUL.FTZ R33, R33, R72 ;  /* 0x0000004821217220 */ /* 0x000fc80000410000 */
[----:B------:R-:W-:Y:S02]  /*4a20*/  FMUL.FTZ R33, R33, c[0x0][0x1e8] ;  /* 0x00007a0021217a20 */ /* 0x000fe40000410000 */
[----:B0-----:R-:W-:-:S05]  /*4a30*/  FFMA.FTZ R37, R37, R70, 1.1641532182693481445e-10 ;  /* 0x2f00000025257423 */ /* 0x001fca0000010046 */
[----:B------:R-:W-:Y:S01]  /*4a40*/  FSETP.GTU.FTZ.AND P2, PT, R37, c[0x0][0x1e4], PT ;  /* 0x0000790025007a0b */ /* 0x000fe20003f5c000 */
[----:B------:R-:W-:-:S03]  /*4a50*/  @P0 HADD2.F32 R37, -RZ, R29.H1_H1 ;  /* 0x3000001dff250230 */ /* 0x000fc60000004100 */
        /* <DEDUP_REMOVED lines=12> */
.L_x_3200:
[----:B------:R-:W-:Y:S02]  /*4b20*/  IMAD.MOV.U32 R78, RZ, RZ, R60 ;  /* 0x000000ffff4e7224 */ /* 0x000fe400078e003c */
.L_x_3201:
[----:B------:R-:W-:Y:S05]  /*4b30*/  BSYNC B1 ;  /* 0x0000000000017941 */ /* 0x000fea0003800000 */
.L_x_3199:
        /* <DEDUP_REMOVED lines=16> */
.L_x_3205:
[----:B------:R-:W-:Y:S05]  /*4c40*/  BSYNC B2 ;  /* 0x0000000000027941 */ /* 0x000fea0003800000 */
.L_x_3204:
        /* <DEDUP_REMOVED lines=42> */
.L_x_3203:
[----:B------:R-:W-:Y:S05]  /*4ef0*/  BSYNC B1 ;  /* 0x0000000000017941 */ /* 0x000fea0003800000 */
.L_x_3202:
        /* <DEDUP_REMOVED lines=21> */
.L_x_3207:
[----:B------:R-:W-:Y:S02]  /*5050*/  MOV R78, R60 ;  /* 0x0000003c004e7202 */ /* 0x000fe40000000f00 */
.L_x_3208:
[----:B------:R-:W-:Y:S05]  /*5060*/  BSYNC B1 ;  /* 0x0000000000017941 */ /* 0x000fea0003800000 */
.L_x_3206:
        /* <DEDUP_REMOVED lines=16> */
.L_x_3212:
[----:B------:R-:W-:Y:S05]  /*5170*/  BSYNC B2 ;  /* 0x0000000000027941 */ /* 0x000fea0003800000 */
.L_x_3211:
        /* <DEDUP_REMOVED lines=42> */
.L_x_3210:
[----:B------:R-:W-:Y:S05]  /*5420*/  BSYNC B1 ;  /* 0x0000000000017941 */ /* 0x000fea0003800000 */
.L_x_3209:
        /* <DEDUP_REMOVED lines=21> */
.L_x_3214:
[----:B------:R-:W-:Y:S02]  /*5580*/  IMAD.MOV.U32 R34, RZ, RZ, R60 ;  /* 0x000000ffff227224 */ /* 0x000fe400078e003c */
.L_x_3215:
[----:B------:R-:W-:Y:S05]  /*5590*/  BSYNC B1 ;  /* 0x0000000000017941 */ /* 0x000fea0003800000 */
.L_x_3213:
        /* <DEDUP_REMOVED lines=16> */
.L_x_3219:
[----:B------:R-:W-:Y:S05]  /*56a0*/  BSYNC B2 ;  /* 0x0000000000027941 */ /* 0x000fea0003800000 */
.L_x_3218:
        /* <DEDUP_REMOVED lines=42> */
.L_x_3217:
[----:B------:R-:W-:Y:S05]  /*5950*/  BSYNC B1 ;  /* 0x0000000000017941 */ /* 0x000fea0003800000 */
.L_x_3216:
        /* <DEDUP_REMOVED lines=21> */
.L_x_3221:
[----:B------:R-:W-:Y:S02]  /*5ab0*/  IMAD.MOV.U32 R34, RZ, RZ, R60 ;  /* 0x000000ffff227224 */ /* 0x000fe400078e003c */
.L_x_3222:
[----:B------:R-:W-:Y:S05]  /*5ac0*/  BSYNC B1 ;  /* 0x0000000000017941 */ /* 0x000fea0003800000 */
.L_x_3220:
        /* <DEDUP_REMOVED lines=11> */
[----:B------:R-:W-:Y:S02]  /*5b80*/  @!P6 IADD3 R55, R55, 0x1, RZ ;  /* 0x000000013737e810 */ /* 0x000fe40007ffe0ff */
[----:B------:R-:W-:Y:S02]  /*5b90*/  @!P6 IADD3 R36, R58, 0x1, RZ ;  /* 0x000000013a24e810 */ /* 0x000fe40007ffe0ff */
[----:B------:R-:W-:Y:S02]  /*5ba0*/  ISETP.NE.AND P0, PT, R55, RZ, !P6 ;  /* 0x000000ff3700720c */ /* 0x000fe40007705270 */
[----:B------:R-:W-:-:S11]  /*5bb0*/  @!P6 MOV R57, RZ ;  /* 0x000000ff0039e202 */ /* 0x000fd60000000f00 */
[----:B------:R-:W-:Y:S01]  /*5bc0*/  @P0 IMAD.MOV R36, RZ, RZ, R58 ;  /* 0x000000ffff240224 */ /* 0x000fe200078e023a */
[----:B------:R-:W-:-:S03]  /*5bd0*/  ISETP.NE.AND P0, PT, R32, RZ, PT ;  /* 0x000000ff2000720c */ /* 0x000fc60003f05270 */
[----:B------:R-:W-:-:S05]  /*5be0*/  @!P6 IMAD.MOV.U32 R58, RZ, RZ, R36 ;  /* 0x000000ffff3ae224 */ /* 0x000fca00078e0024 */
.L_x_3226:
[----:B------:R-:W-:Y:S05]  /*5bf0*/  BSYNC B2 ;  /* 0x0000000000027941 */ /* 0x000fea0003800000 */
.L_x_3225:
        /* <DEDUP_REMOVED lines=42> */
.L_x_3224:
[----:B------:R-:W-:Y:S05]  /*5ea0*/  BSYNC B1 ;  /* 0x0000000000017941 */ /* 0x000fea0003800000 */
.L_x_3223:
[----:B------:R0:W1:Y:S01]  /*5eb0*/  I2F.U32 R33, R34 ;  /* 0x0000002200217306 */ /* 0x0000620000201000 */
[----:B------:R-:W-:Y:S01]  /*5ec0*/  HADD2.F32 R35, -RZ, R35.H1_H1 ;  /* 0x30000023ff237230 */ /* 0x000fe20000004100 */
[----:B------:R-:W-:Y:S01]  /*5ed0*/  SEL R86, RZ, 0x1, P2 ;  /* 0x00000001ff567807 */ /* 0x000fe20001000000 */
[----:B------:R-:W-:Y:S01]  /*5ee0*/  @P0 HADD2.F32 R32, -RZ, R31.H1_H1 ;  /* 0x3000001fff200230 */ /* 0x000fe20000004100 */
[----:B------:R-:W-:Y:S01]  /*5ef0*/  SEL R63, RZ, 0x10000, P5 ;  /* 0x00010000ff3f7807 */ /* 0x000fe20002800000 */
[----:B------:R-:W-:Y:S01]  /*5f00*/  IMAD.WIDE.U32 R88, R84, R73, c[0x0][0x188] ;  /* 0x0000620054587625 */ /* 0x000fe200078e0049 */
[----:B------:R-:W-:Y:S02]  /*5f10*/  ISETP.NE.AND P5, PT, R79, RZ, PT ;  /* 0x000000ff4f00720c */ /* 0x000fe40003fa5270 */
[----:B------:R-:W-:Y:S01]  /*5f20*/  ISETP.NE.AND P6, PT, R74, RZ, PT ;  /* 0x000000ff4a00720c */ /* 0x000fe20003fc5270 */
[----:B------:R-:W-:Y:S01]  /*5f30*/  FMUL.FTZ R35, R35, R72 ;  /* 0x0000004823237220 */ /* 0x000fe20000410000 */
[----:B------:R-:W-:Y:S01]  /*5f40*/  SEL R74, RZ, 0x100, P4 ;  /* 0x00000100ff4a7807 */ /* 0x000fe20002000000 */
[----:B------:R-:W-:Y:S01]  /*5f50*/  IMAD.WIDE.U32 R86, R86, 0x1000000, RZ ;  /* 0x0100000056567825 */ /* 0x000fe200078e00ff */
[----:B------:R-:W-:-:S02]  /*5f60*/  SEL R82, RZ, 0x1, P1 ;  /* 0x00000001ff527807 */ /* 0x000fc40000800000 */
[----:B------:R-:W-:Y:S01]  /*5f70*/  SEL R36, RZ, 0x1, P5 ;  /* 0x00000001ff247807 */ /* 0x000fe20002800000 */
[----:B------:R-:W-:Y:S01]  /*5f80*/  FMUL.FTZ R35, R35, c[0x0][0x1e8] ;  /* 0x00007a0023237a20 */ /* 0x000fe20000410000 */
[----:B0-----:R-:W-:Y:S01]  /*5f90*/  F2FP.PACK_AB R34, R80, R77 ;  /* 0x0000004d5022723e */ /* 0x001fe200000000ff */
[----:B-1----:R-:W-:Y:S02]  /*5fa0*/  FFMA.FTZ R33, R33, R70, 1.1641532182693481445e-10 ;  /* 0x2f00000021217423 */ /* 0x002fe40000010046 */
[----:B------:R-:W-:-:S03]  /*5fb0*/  IMAD.WIDE.U32 R82, R82, 0x10000, RZ ;  /* 0x0001000052527825 */ /* 0x000fc600078e00ff */
[----:B------:R-:W-:Y:S01]  /*5fc0*/  FSETP.GTU.FTZ.AND P2, PT, R33, c[0x0][0x1e4], PT ;  /* 0x0000790021007a0b */ /* 0x000fe20003f5c000 */
[----:B------:R-:W-:Y:S01]  /*5fd0*/  IMAD.WIDE.U32 R36, R36, 0x100, RZ ;  /* 0x0000010024247825 */ /* 0x000fe200078e00ff */
[----:B------:R-:W-:Y:S02]  /*5fe0*/  F2FP.PACK_AB R33, R76, R39 ;  /* 0x000000274c21723e */ /* 0x000fe400000000ff */
[----:B------:R-:W-:Y:S01]  /*5ff0*/  FSEL R79, R35, RZ, !P2 ;  /* 0x000000ff234f7208 */ /* 0x000fe20005000000 */
[----:B------:R-:W-:Y:S01]  /*6000*/  IMAD.WIDE.U32 R84, R84, R69, c[0x0][0x190] ;  /* 0x0000640054547625 */ /* 0x000fe200078e0045 */
[----:B------:R-:W-:Y:S02]  /*6010*/  SEL R81, RZ, 0x1000000, P2 ;  /* 0x01000000ff517807 */ /* 0x000fe40001000000 */
[----:B------:R-:W-:Y:S01]  /*6020*/  LOP3.LUT R36, R36, R86, R82, 0xfe, !PT ;  /* 0x0000005624247212 */ /* 0x000fe200078efe52 */
[----:B------:R-:W-:Y:S01]  /*6030*/  @P0 FADD.FTZ R79, R32, R79 ;  /* 0x0000004f204f0221 */ /* 0x000fe20000010000 */
[----:B------:R-:W-:-:S02]  /*6040*/  LOP3.LUT R74, R74, R81, R63, 0xfe, !PT ;  /* 0x000000514a4a7212 */ /* 0x000fc400078efe3f */
[----:B------:R-:W-:Y:S02]  /*6050*/  SEL R81, RZ, 0x1, P3 ;  /* 0x00000001ff517807 */ /* 0x000fe40001800000 */
[----:B------:R-:W-:Y:S02]  /*6060*/  F2FP.PACK_AB R32, R75, R38 ;  /* 0x000000264b20723e */ /* 0x000fe400000000ff */
[----:B------:R-:W-:Y:S02]  /*6070*/  F2FP.PACK_AB R35, R79, R78 ;  /* 0x0000004e4f23723e */ /* 0x000fe400000000ff */
[----:B------:R-:W-:Y:S02]  /*6080*/  LOP3.LUT R87, R87, R74, R81, 0xfe, !PT ;  /* 0x0000004a57577212 */ /* 0x000fe400078efe51 */
[----:B------:R-:W-:Y:S01]  /*6090*/  IADD3 R74, R40, 0x40, RZ ;  /* 0x00000040284a7810 */ /* 0x000fe20007ffe0ff */
[----:B------:R0:W-:Y:S01]  /*60a0*/  STG.E.128 [R88.64], R32 ;  /* 0x0000002058007986 */ /* 0x0001e2000c101d06 */
[----:B------:R-:W-:-:S02]  /*60b0*/  SEL R63, RZ, 0x1, P6 ;  /* 0x00000001ff3f7807 */ /* 0x000fc40003000000 */
[----:B------:R-:W-:Y:S01]  /*60c0*/  LOP3.LUT R37, R37, R87, R83, 0xfe, !PT ;  /* 0x0000005725257212 */ /* 0x000fe200078efe53 */
[----:B------:R-:W-:Y:S01]  /*60d0*/  @P0 IMAD.WIDE.U32 R82, R73, R74, c[0x0][0x180] ;  /* 0x0000600049520625 */ /* 0x000fe200078e004a */
[----:B------:R-:W-:-:S05]  /*60e0*/  LOP3.LUT R36, R36, R63, RZ, 0xfc, !PT ;  /* 0x0000003f24247212 */ /* 0x000fca00078efcff */
        /* <DEDUP_REMOVED lines=16> */
.L_x_3228:
[----:B-1----:R-:W-:Y:S02]  /*61f0*/  MOV R84, R60 ;  /* 0x0000003c00547202 */ /* 0x002fe40000000f00 */
.L_x_3229:
[----:B------:R-:W-:Y:S05]  /*6200*/  BSYNC B1 ;  /* 0x0000000000017941 */ /* 0x000fea0003800000 */
.L_x_3227:
        /* <DEDUP_REMOVED lines=16> */
.L_x_3233:
[----:B------:R-:W-:Y:S05]  /*6310*/  BSYNC B2 ;  /* 0x0000000000027941 */ /* 0x000fea0003800000 */
.L_x_3232:
        /* <DEDUP_REMOVED lines=42> */
.L_x_3231:
[----:B------:R-:W-:Y:S05]  /*65c0*/  BSYNC B1 ;  /* 0x0000000000017941 */ /* 0x000fea0003800000 */
.L_x_3230:
[----:B------:R-:W0:Y:S01]  /*65d0*/  I2F.U32 R37, R84 ;  /* 0x0000005400257306 */ /* 0x000e220000201000 */
[----:B-----5:R-:W-:Y:S01]  /*65e0*/  HADD2.F32 R61, -RZ, R32.H0_H0 ;  /* 0x20000020ff3d7230 */ /* 0x020fe20000004100 */
        /* <DEDUP_REMOVED lines=20> */
.L_x_3235:
[----:B------:R-:W-:Y:S02]  /*6730*/  IMAD.MOV.U32 R85, RZ, RZ, R60 ;  /* 0x000000ffff557224 */ /* 0x000fe400078e003c */
.L_x_3236:
[----:B------:R-:W-:Y:S05]  /*6740*/  BSYNC B1 ;  /* 0x0000000000017941 */ /* 0x000fea0003800000 */
.L_x_3234:
        /* <DEDUP_REMOVED lines=16> */
.L_x_3240:
[----:B------:R-:W-:Y:S05]  /*6850*/  BSYNC B2 ;  /* 0x0000000000027941 */ /* 0x000fea0003800000 */
.L_x_3239:
        /* <DEDUP_REMOVED lines=42> */
.L_x_3238:
[----:B------:R-:W-:Y:S05]  /*6b00*/  BSYNC B1 ;  /* 0x0000000000017941 */ /* 0x000fea0003800000 */
.L_x_3237:
        /* <DEDUP_REMOVED lines=22> */
.L_x_3242:
[----:B------:R-:W-:Y:S02]  /*6c70*/  IMAD.MOV.U32 R32, RZ, RZ, R60 ;  /* 0x000000ffff207224 */ /* 0x000fe400078e003c */
.L_x_3243:
[----:B------:R-:W-:Y:S05]  /*6c80*/  BSYNC B1 ;  /* 0x0000000000017941 */ /* 0x000fea0003800000 */
.L_x_3241:
        /* <DEDUP_REMOVED lines=16> */
.L_x_3247:
[----:B------:R-:W-:Y:S05]  /*6d90*/  BSYNC B2 ;  /* 0x0000000000027941 */ /* 0x000fea0003800000 */
.L_x_3246:
        /* <DEDUP_REMOVED lines=42> */
.L_x_3245:
[----:B------:R-:W-:Y:S05]  /*7040*/  BSYNC B1 ;  /* 0x0000000000017941 */ /* 0x000fea0003800000 */
.L_x_3244:
        /* <DEDUP_REMOVED lines=21> */
.L_x_3249:
[----:B------:R-:W-:Y:S02]  /*71a0*/  MOV R32, R60 ;  /* 0x0000003c00207202 */ /* 0x000fe40000000f00 */
.L_x_3250:
[----:B------:R-:W-:Y:S05]  /*71b0*/  BSYNC B1 ;  /* 0x0000000000017941 */ /* 0x000fea0003800000 */
.L_x_3248:
        /* <DEDUP_REMOVED lines=16> */
.L_x_3254:
[----:B------:R-:W-:Y:S05]  /*72c0*/  BSYNC B2 ;  /* 0x0000000000027941 */ /* 0x000fea0003800000 */
.L_x_3253:
        /* <DEDUP_REMOVED lines=42> */
.L_x_3252:
[----:B------:R-:W-:Y:S05]  /*7570*/  BSYNC B1 ;  /* 0x0000000000017941 */ /* 0x000fea0003800000 */
.L_x_3251:
        /* <DEDUP_REMOVED lines=21> */
.L_x_3256:
[----:B------:R-:W-:Y:S02]  /*76d0*/  IMAD.MOV.U32 R86, RZ, RZ, R60 ;  /* 0x000000ffff567224 */ /* 0x000fe400078e003c */
.L_x_3257:
[----:B------:R-:W-:Y:S05]  /*76e0*/  BSYNC B1 ;  /* 0x0000000000017941 */ /* 0x000fea0003800000 */
.L_x_3255:
        /* <DEDUP_REMOVED lines=16> */
.L_x_3261:
[----:B------:R-:W-:Y:S05]  /*77f0*/  BSYNC B2 ;  /* 0x0000000000027941 */ /* 0x000fea0003800000 */
.L_x_3260:
        /* <DEDUP_REMOVED lines=42> */
.L_x_3259:
[----:B------:R-:W-:Y:S05]  /*7aa0*/  BSYNC B1 ;  /* 0x0000000000017941 */ /* 0x000fea0003800000 */
.L_x_3258:
        /* <DEDUP_REMOVED lines=21> */
.L_x_3263:
[----:B------:R-:W-:Y:S02]  /*7c00*/  IMAD.MOV.U32 R86, RZ, RZ, R60 ;  /* 0x000000ffff567224 */ /* 0x000fe400078e003c */
.L_x_3264:
[----:B------:R-:W-:Y:S05]  /*7c10*/  BSYNC B1 ;  /* 0x0000000000017941 */ /* 0x000fea0003800000 */
.L_x_3262:
        /* <DEDUP_REMOVED lines=16> */
.L_x_3268:
[----:B------:R-:W-:Y:S05]  /*7d20*/  BSYNC B2 ;  /* 0x0000000000027941 */ /* 0x000fea0003800000 */
.L_x_3267:
        /* <DEDUP_REMOVED lines=42> */
.L_x_3266:
[----:B------:R-:W-:Y:S05]  /*7fd0*/  BSYNC B1 ;  /* 0x0000000000017941 */ /* 0x000fea0003800000 */
.L_x_3265:
        /* <DEDUP_REMOVED lines=21> */
.L_x_3270:
[----:B------:R-:W-:Y:S02]  /*8130*/  MOV R34, R60 ;  /* 0x0000003c00227202 */ /* 0x000fe40000000f00 */
.L_x_3271:
[----:B------:R-:W-:Y:S05]  /*8140*/  BSYNC B1 ;  /* 0x0000000000017941 */ /* 0x000fea0003800000 */
.L_x_3269:
        /* <DEDUP_REMOVED lines=16> */
.L_x_3275:
[----:B------:R-:W-:Y:S05]  /*8250*/  BSYNC B2 ;  /* 0x0000000000027941 */ /* 0x000fea0003800000 */
.L_x_3274:
        /* <DEDUP_REMOVED lines=42> */
.L_x_3273:
[----:B------:R-:W-:Y:S05]  /*8500*/  BSYNC B1 ;  /* 0x0000000000017941 */ /* 0x000fea0003800000 */
.L_x_3272:
        /* <DEDUP_REMOVED lines=19> */
[----:B------:R-:W-:Y:S01]  /*8640*/  MOV R90, R62 ;  /* 0x0000003e005a7202 */ /* 0x000fe20000000f00 */
[----:B------:R-:W-:Y:S05]  /*8650*/  BRA `(.L_x_3278) ;  /* 0x0000001000007947 */ /* 0x000fea0003800000 */
.L_x_3277:
[----:B------:R-:W-:Y:S02]  /*8660*/  IMAD.MOV.U32 R90, RZ, RZ, R60 ;  /* 0x000000ffff5a7224 */ /* 0x000fe400078e003c */
.L_x_3278:
[----:B------:R-:W-:Y:S05]  /*8670*/  BSYNC B1 ;  /* 0x0000000000017941 */ /* 0x000fea0003800000 */
.L_x_3276:
        /* <DEDUP_REMOVED lines=16> */
[----:B------:R-:W-:Y:S02]  /*8780*/  ISETP.NE.AND P0, PT, R32, RZ, PT ;  /* 0x000000ff2000720c */ /* 0x000fe40003f05270 */
[----:B------:R-:W-:-:S06]  /*8790*/  @!P6 MOV R58, R34 ;  /* 0x00000022003ae202 */ /* 0x000fcc0000000f00 */
.L_x_3282:
[----:B------:R-:W-:Y:S05]  /*87a0*/  BSYNC B2 ;  /* 0x0000000000027941 */ /* 0x000fea0003800000 */
.L_x_3281:
        /* <DEDUP_REMOVED lines=42> */
.L_x_3280:
[----:B------:R-:W-:Y:S05]  /*8a50*/  BSYNC B1 ;  /* 0x0000000000017941 */ /* 0x000fea0003800000 */
.L_x_3279:
[----:B------:R-:W0:Y:S01]  /*8a60*/  I2F.U32 R33, R90 ;  /* 0x0000005a00217306 */ /* 0x000e220000201000 */
[----:B------:R-:W-:Y:S01]  /*8a70*/  HADD2.F32 R35, -RZ, R35.H1_H1 ;  /* 0x30000023ff237230 */ /* 0x000fe20000004100 */
[----:B------:R-:W-:Y:S01]  /*8a80*/  SEL R36, RZ, 0x10000, P5 ;  /* 0x00010000ff247807 */ /* 0x000fe20002800000 */
[----:B------:R-:W-:Y:S01]  /*8a90*/  @P0 HADD2.F32 R32, -RZ, R31.H1_H1 ;  /* 0x3000001fff200230 */ /* 0x000fe20000004100 */
[----:B------:R-:W-:Y:S01]  /*8aa0*/  ISETP.NE.AND P6, PT, R87, RZ, PT ;  /* 0x000000ff5700720c */ /* 0x000fe20003fc5270 */
[----:B------:R-:W-:Y:S01]  /*8ab0*/  IMAD.WIDE.U32 R92, R74, R73, c[0x0][0x188] ;  /* 0x000062004a5c7625 */ /* 0x000fe200078e0049 */
[----:B------:R-:W-:Y:S02]  /*8ac0*/  SEL R87, RZ, 0x100, P4 ;  /* 0x00000100ff577807 */ /* 0x000fe40002000000 */
[----:B------:R-:W-:Y:S01]  /*8ad0*/  F2FP.PACK_AB R34, R88, R83 ;  /* 0x000000535822723e */ /* 0x000fe200000000ff */
[----:B------:R-:W-:Y:S01]  /*8ae0*/  FMUL.FTZ R35, R35, R72 ;  /* 0x0000004823237220 */ /* 0x000fe20000410000 */
[----:B------:R-:W-:-:S03]  /*8af0*/  SEL R72, RZ, 0x1, P2 ;  /* 0x00000001ff487807 */ /* 0x000fc60001000000 */
[----:B------:R-:W-:Y:S02]  /*8b00*/  FMUL.FTZ R35, R35, c[0x0][0x1e8] ;  /* 0x00007a0023237a20 */ /* 0x000fe40000410000 */
[----:B------:R-:W-:-:S04]  /*8b10*/  IMAD.WIDE.U32 R72, R72, 0x1000000, RZ ;  /* 0x0100000048487825 */ /* 0x000fc800078e00ff */
[----:B0-----:R-:W-:-:S05]  /*8b20*/  FFMA.FTZ R33, R33, R70, 1.1641532182693481445e-10 ;  /* 0x2f00000021217423 */ /* 0x001fca0000010046 */
[----:B------:R-:W-:Y:S02]  /*8b30*/  FSETP.GTU.FTZ.AND P5, PT, R33, c[0x0][0x1e4], PT ;  /* 0x0000790021007a0b */ /* 0x000fe40003fbc000 */
[----:B------:R-:W-:Y:S02]  /*8b40*/  F2FP.PACK_AB R33, R85, R82 ;  /* 0x000000525521723e */ /* 0x000fe400000000ff */
[----:B------:R-:W-:Y:S02]  /*8b50*/  FSEL R63, R35, RZ, !P5 ;  /* 0x000000ff233f7208 */ /* 0x000fe40006800000 */
[----:B------:R-:W-:-:S03]  /*8b60*/  SEL R37, RZ, 0x1000000, P5 ;  /* 0x01000000ff257807 */ /* 0x000fc60002800000 */
[----:B------:R-:W-:Y:S01]  /*8b70*/  @P0 FADD.FTZ R63, R32, R63 ;  /* 0x0000003f203f0221 */ /* 0x000fe20000010000 */
[----:B------:R-:W-:Y:S02]  /*8b80*/  ISETP.NE.AND P0, PT, R89, RZ, PT ;  /* 0x000000ff5900720c */ /* 0x000fe40003f05270 */
[----:B------:R-:W-:Y:S02]  /*8b90*/  F2FP.PACK_AB R32, R84, R81 ;  /* 0x000000515420723e */ /* 0x000fe400000000ff */
[----:B------:R-:W-:Y:S02]  /*8ba0*/  F2FP.PACK_AB R35, R63, R86 ;  /* 0x000000563f23723e */ /* 0x000fe400000000ff */
        /* <DEDUP_REMOVED lines=8> */
[----:B0-----:R-:W-:-:S05]  /*8c30*/  IMAD.WIDE.U32 R32, R70, 0x100, RZ ;  /* 0x0000010046207825 */ /* 0x001fca00078e00ff */
[----:B------:R-:W-:Y:S01]  /*8c40*/  LOP3.LUT R72, R32, R72, R36, 0xfe, !PT ;  /* 0x0000004820487212 */ /* 0x000fe200078efe24 */
[----:B------:R-:W-:Y:S01]  /*8c50*/  FADD.FTZ R32, RZ, R42 ;  /* 0x0000002aff207221 */ /* 0x000fe20000010000 */
[----:B------:R-:W-:Y:S02]  /*8c60*/  LOP3.LUT R33, R33, R73, R37, 0xfe, !PT ;  /* 0x0000004921217212 */ /* 0x000fe400078efe25 */
[----:B------:R-:W-:Y:S01]  /*8c70*/  SEL R73, RZ, 0x1, P6 ;  /* 0x00000001ff497807 */ /* 0x000fe20003000000 */
        /* <DEDUP_REMOVED lines=28> */
.L_x_3287:
        /* <DEDUP_REMOVED lines=68> */
.L_x_3288:
        /* <DEDUP_REMOVED lines=16> */
[----:B0-----:R0:W1:Y:S01]  /*9380*/  MUFU.RSQ R35, R41 ;  /* 0x0000002900237308 */ /* 0x0010620000001400 */
[C---:B------:R-:W-:Y:S01]  /*9390*/  FADD.FTZ R67, -R36.reuse, R67 ;  /* 0x0000004324437221 */ /* 0x040fe20000010100 */
[----:B------:R-:W-:Y:S01]  /*93a0*/  HADD2.F32 R37, -RZ, R27.H0_H0 ;  /* 0x2000001bff257230 */ /* 0x000fe20000004100 */
[----:B------:R-:W-:-:S02]  /*93b0*/  FADD.FTZ R65, -R36, R65 ;  /* 0x0000004124417221 */ /* 0x000fc40000010100 */
[C---:B------:R-:W-:Y:S02]  /*93c0*/  FADD.FTZ R68, -R36.reuse, R68 ;  /* 0x0000004424447221 */ /* 0x040fe40000010100 */
[C---:B------:R-:W-:Y:S02]  /*93d0*/  FADD.FTZ R66, -R36.reuse, R66 ;  /* 0x0000004224427221 */ /* 0x040fe40000010100 */
[C---:B------:R-:W-:Y:S01]  /*93e0*/  FADD.FTZ R38, -R36.reuse, R38 ;  /* 0x0000002624267221 */ /* 0x040fe20000010100 */
[--C-:B0-----:R-:W-:Y:S01]  /*93f0*/  HADD2.F32 R41, -RZ, R26.reuse.H1_H1 ;  /* 0x3000001aff297230 */ /* 0x101fe20000004100 */
[C---:B------:R-:W-:Y:S02]  /*9400*/  FADD.FTZ R34, -R36.reuse, R75 ;  /* 0x0000004b24227221 */ /* 0x040fe40000010100 */
[C---:B------:R-:W-:Y:S01]  /*9410*/  FADD.FTZ R70, -R36.reuse, R39 ;  /* 0x0000002724467221 */ /* 0x040fe20000010100 */
[----:B------:R-:W-:Y:S01]  /*9420*/  HADD2.F32 R39, -RZ, R26.H0_H0 ;  /* 0x2000001aff277230 */ /* 0x000fe20000004100 */
[C---:B------:R-:W-:Y:S01]  /*9430*/  FADD.FTZ R76, -R36.reuse, R76 ;  /* 0x0000004c244c7221 */ /* 0x040fe20000010100 */
[----:B-1----:R0:W-:Y:S01]  /*9440*/  @!P1 STG.E [R32.64], R35 ;  /* 0x0000002320009986 */ /* 0x0021e2000c101906 */
        /* <DEDUP_REMOVED lines=23> */
[C---:B------:R-:W-:Y:S01]  /*95c0*/  FMUL.FTZ R67, R35.reuse, R70 ;  /* 0x0000004623437220 */ /* 0x040fe20000410000 */
[----:B------:R-:W-:Y:S01]  /*95d0*/  HADD2.F32 R70, -RZ, R17.H1_H1 ;  /* 0x30000011ff467230 */ /* 0x000fe20000004100 */
        /* <DEDUP_REMOVED lines=12> */
[----:B------:R-:W-:Y:S01]  /*96a0*/  FMUL.FTZ R35, R35, R36 ;  /* 0x0000002423237220 */ /* 0x000fe20000410000 */
[--C-:B------:R-:W-:Y:S01]  /*96b0*/  HADD2.F32 R36, -RZ, R24.reuse.H0_H0 ;  /* 0x20000018ff247230 */ /* 0x100fe20000004100 */
[----:B------:R-:W-:Y:S01]  /*96c0*/  FFMA.FTZ R32, R32, R63, R9 ;  /* 0x0000003f20207223 */ /* 0x000fe20000010009 */
[----:B------:R-:W-:Y:S01]  /*96d0*/  HADD2.F32 R63, -RZ, R25.H0_H0 ;  /* 0x20000019ff3f7230 */ /* 0x000fe20000004100 */
[----:B------:R-:W-:Y:S01]  /*96e0*/  FFMA.FTZ R68, R68, R41, R7 ;  /* 0x0000002944447223 */ /* 0x000fe20000010007 */
[----:B------:R-:W-:Y:S01]  /*96f0*/  HADD2.F32 R41, -RZ, R24.H1_H1 ;  /* 0x30000018ff297230 */ /* 0x000fe20000004100 */
[----:B------:R-:W-:Y:S01]  /*9700*/  FFMA.FTZ R37, R66, R37, R8 ;  /* 0x0000002542257223 */ /* 0x000fe20000010008 */
[----:B------:R-:W-:Y:S01]  /*9710*/  HADD2.F32 R66, -RZ, R23.H0_H0 ;  /* 0x20000017ff427230 */ /* 0x000fe20000004100 */
[----:B------:R-:W-:Y:S01]  /*9720*/  FFMA.FTZ R39, R65, R39, R6 ;  /* 0x0000002741277223 */ /* 0x000fe20000010006 */
[----:B------:R-:W-:Y:S01]  /*9730*/  HADD2.F32 R65, -RZ, R25.H1_H1 ;  /* 0x30000019ff417230 */ /* 0x000fe20000004100 */
[----:B------:R-:W-:Y:S01]  /*9740*/  FFMA.FTZ R73, R73, R36, R2 ;  /* 0x0000002449497223 */ /* 0x000fe20000010002 */
[--C-:B------:R-:W-:Y:S01]  /*9750*/  HADD2.F32 R36, -RZ, R21.reuse.H0_H0 ;  /* 0x20000015ff247230 */ /* 0x100fe20000004100 */
[----:B------:R-:W-:Y:S01]  /*9760*/  FFMA.FTZ R43, R43, R63, R4 ;  /* 0x0000003f2b2b7223 */ /* 0x000fe20000010004 */
[--C-:B------:R-:W-:Y:S01]  /*9770*/  HADD2.F32 R63, -RZ, R22.reuse.H0_H0 ;  /* 0x20000016ff3f7230 */ /* 0x100fe20000004100 */
[----:B------:R-:W-:Y:S01]  /*9780*/  FFMA.FTZ R42, R42, R41, R3 ;  /* 0x000000292a2a7223 */ /* 0x000fe20000010003 */
[----:B------:R-:W-:Y:S01]  /*9790*/  HADD2.F32 R41, -RZ, R21.H1_H1 ;  /* 0x30000015ff297230 */ /* 0x000fe20000004100 */
[----:B------:R-:W-:Y:S01]  /*97a0*/  FFMA.FTZ R64, R64, R65, R5 ;  /* 0x0000004140407223 */ /* 0x000fe20000010005 */
[----:B------:R-:W-:Y:S01]  /*97b0*/  HADD2.F32 R65, -RZ, R22.H1_H1 ;  /* 0x30000016ff417230 */ /* 0x000fe20000004100 */
[----:B------:R-:W-:Y:S01]  /*97c0*/  FFMA.FTZ R75, R75, R66, R44 ;  /* 0x000000424b4b7223 */ /* 0x000fe2000001002c */
[----:B------:R-:W-:Y:S01]  /*97d0*/  HADD2.F32 R66, -RZ, R23.H1_H1 ;  /* 0x30000017ff427230 */ /* 0x000fe20000004100 */
[----:B------:R-:W-:Y:S01]  /*97e0*/  FFMA.FTZ R67, R67, R36, R12 ;  /* 0x0000002443437223 */ /* 0x000fe2000001000c */
[--C-:B------:R-:W-:Y:S01]  /*97f0*/  HADD2.F32 R36, -RZ, R20.reuse.H0_H0 ;  /* 0x20000014ff247230 */ /* 0x100fe20000004100 */
[----:B------:R-:W-:Y:S01]  /*9800*/  FFMA.FTZ R71, R71, R63, R14 ;  /* 0x0000003f47477223 */ /* 0x000fe2000001000e */
[----:B------:R-:W-:Y:S01]  /*9810*/  HADD2.F32 R63, -RZ, R20.H1_H1 ;  /* 0x30000014ff3f7230 */ /* 0x000fe20000004100 */
[----:B------:R-:W-:Y:S01]  /*9820*/  FFMA.FTZ R76, R76, R41, R13 ;  /* 0x000000294c4c7223 */ /* 0x000fe2000001000d */
[----:B------:R-:W-:Y:S01]  /*9830*/  HADD2.F32 R41, -RZ, R18.H0_H0 ;  /* 0x20000012ff297230 */ /* 0x000fe20000004100 */
[----:B------:R-:W-:Y:S01]  /*9840*/  FFMA.FTZ R90, R90, R66, R45 ;  /* 0x000000425a5a7223 */ /* 0x000fe2000001002d */
[--C-:B------:R-:W-:Y:S01]  /*9850*/  HADD2.F32 R66, -RZ, R19.reuse.H1_H1 ;  /* 0x30000013ff427230 */ /* 0x100fe20000004100 */
[----:B------:R-:W-:Y:S01]  /*9860*/  FFMA.FTZ R80, R80, R65, R15 ;  /* 0x0000004150507223 */ /* 0x000fe2000001000f */
[----:B------:R-:W-:Y:S01]  /*9870*/  HADD2.F32 R65, -RZ, R19.H0_H0 ;  /* 0x20000013ff417230 */ /* 0x000fe20000004100 */
[----:B------:R-:W-:Y:S01]  /*9880*/  FFMA.FTZ R36, R33, R36, R10 ;  /* 0x0000002421247223 */ /* 0x000fe2000001000a */
[--C-:B------:R-:W-:Y:S01]  /*9890*/  HADD2.F32 R33, -RZ, R16.reuse.H0_H0 ;  /* 0x20000010ff217230 */ /* 0x100fe20000004100 */
[----:B------:R-:W-:Y:S01]  /*98a0*/  FFMA.FTZ R63, R34, R63, R11 ;  /* 0x0000003f223f7223 */ /* 0x000fe2000001000b */
[----:B------:R-:W-:Y:S01]  /*98b0*/  HADD2.F32 R34, -RZ, R16.H1_H1 ;  /* 0x30000010ff227230 */ /* 0x000fe20000004100 */
[----:B------:R-:W-:Y:S01]  /*98c0*/  FFMA.FTZ R83, R83, R41, R50 ;  /* 0x0000002953537223 */ /* 0x000fe20000010032 */
[----:B------:R-:W-:Y:S01]  /*98d0*/  HADD2.F32 R41, -RZ, R17.H0_H0 ;  /* 0x20000011ff297230 */ /* 0x000fe20000004100 */
[----:B------:R-:W-:Y:S01]  /*98e0*/  FFMA.FTZ R81, R81, R65, R52 ;  /* 0x0000004151517223 */ /* 0x000fe20000010034 */
[----:B------:R-:W-:Y:S01]  /*98f0*/  F2FP.PACK_AB R36, R63, R36 ;  /* 0x000000243f24723e */ /* 0x000fe200000000ff */
[----:B------:R-:W-:Y:S01]  /*9900*/  FFMA.FTZ R66, R35, R66, R54 ;  /* 0x0000004223427223 */ /* 0x000fe20000010036 */
[----:B------:R-:W-:Y:S01]  /*9910*/  HADD2.F32 R35, -RZ, R18.H1_H1 ;  /* 0x30000012ff237230 */ /* 0x000fe20000004100 */
        /* <DEDUP_REMOVED lines=10> */
[----:B------:R-:W-:Y:S01]  /*99c0*/  IMAD R0, R69, c[0x0][0x160], R0 ;  /* 0x0000580045007a24 */ /* 0x000fe200078e0200 */
[----:B------:R-:W-:-:S02]  /*99d0*/  LEA R66, P0, R40, c[0x0][0x208], 0x4 ;  /* 0x0000820028427a11 */ /* 0x000fc400078020ff */
[----:B------:R-:W-:Y:S02]  /*99e0*/  MOV R68, 0x10 ;  /* 0x0000001000447802 */ /* 0x000fe40000000f00 */
[----:B------:R-:W-:Y:S02]  /*99f0*/  F2FP.PACK_AB R35, R32, R37 ;  /* 0x000000252023723e */ /* 0x000fe400000000ff */
[----:B------:R-:W-:Y:S02]  /*9a00*/  LEA R64, P1, R74, c[0x0][0x208], 0x4 ;  /* 0x000082004a407a11 */ /* 0x000fe400078220ff */
[----:B------:R-:W-:Y:S02]  /*9a10*/  F2FP.PACK_AB R37, R76, R67 ;  /* 0x000000434c25723e */ /* 0x000fe400000000ff */
[----:B------:R-:W-:Y:S02]  /*9a20*/  F2FP.PACK_AB R32, R42, R73 ;  /* 0x000000492a20723e */ /* 0x000fe400000000ff */
[----:B------:R-:W-:-:S02]  /*9a30*/  LEA.HI.X R67, R40, c[0x0][0x20c], RZ, 0x4, P0 ;  /* 0x0000830028437a11 */ /* 0x000fc400000f24ff */
[----:B------:R-:W-:Y:S01]  /*9a40*/  F2FP.PACK_AB R41, R70, R41 ;  /* 0x000000294629723e */ /* 0x000fe200000000ff */
[----:B------:R-:W-:Y:S01]  /*9a50*/  IMAD.WIDE.U32 R70, R71, R68, c[0x0][0x208] ;  /* 0x0000820047467625 */ /* 0x000fe200078e0044 */
[----:B------:R-:W-:Y:S01]  /*9a60*/  F2FP.PACK_AB R39, R90, R75 ;  /* 0x0000004b5a27723e */ /* 0x000fe200000000ff */
[----:B------:R0:W-:Y:S01]  /*9a70*/  STG.E.128 [R66.64], R32 ;  /* 0x0000002042007986 */ /* 0x0001e2000c101d06 */
[----:B------:R-:W-:Y:S02]  /*9a80*/  F2FP.PACK_AB R42, R88, R83 ;  /* 0x00000053582a723e */ /* 0x000fe400000000ff */
[----:B------:R-:W-:Y:S01]  /*9a90*/  LEA.HI.X R65, R74, c[0x0][0x20c], RZ, 0x4, P1 ;  /* 0x000083004a417a11 */ /* 0x000fe200008f24ff */
[----:B------:R0:W-:Y:S01]  /*9aa0*/  STG.E.128 [R70.64], R36 ;  /* 0x0000002446007986 */ /* 0x0001e2000c101d06 */
[----:B------:R-:W-:Y:S02]  /*9ab0*/  F2FP.PACK_AB R40, R84, R77 ;  /* 0x0000004d5428723e */ /* 0x000fe400000000ff */
[----:B------:R-:W-:-:S03]  /*9ac0*/  ISETP.GE.AND P0, PT, R0, c[0x0][0x164], PT ;  /* 0x0000590000007a0c */ /* 0x000fc60003f06270 */
[----:B------:R0:W-:Y:S10]  /*9ad0*/  STG.E.128 [R64.64], R40 ;  /* 0x0000002840007986 */ /* 0x0001f4000c101d06 */
[----:B0-----:R-:W-:Y:S01]  /*9ae0*/  @P0 CALL.REL.NOINC `(.L_x_3285) ;  /* 0x0000001000000944 */ /* 0x001fe20003c00000 */
[----:B------:R-:W-:Y:S05]  /*9af0*/  BRA `(.L_x_3286) ;  /* 0xffff6d7000007947 */ /* 0x000fea000383ffff */
.L_x_3285:
[----:B------:R-:W-:Y:S05]  /*9b00*/  BSYNC B0 ;  /* 0x0000000000007941 */ /* 0x000fea0003800000 */
.L_x_3114:
[----:B------:R-:W-:Y:S05]  /*9b10*/  EXIT ;  /* 0x000000000000794d */ /* 0x000fea0003800000 */
.L_x_3283:
[----:B0-----:R-:W-:Y:S01]  /*9b20*/  HFMA2.MMA R34, -RZ, RZ, 0, 1.847743988037109375e-06 ;  /* 0x0000001fff227435 */ /* 0x001fe200000001ff */
[----:B------:R-:W-:Y:S01]  /*9b30*/  IMAD.MOV.U32 R36, RZ, RZ, 0x1 ;  /* 0x00000001ff247424 */ /* 0x000fe200078e00ff */
[----:B------:R-:W-:Y:S01]  /*9b40*/  MOV R32, 0x9b70 ;  /* 0x00009b7000207802 */ /* 0x000fe20000000f00 */
[----:B------:R-:W-:-:S03]  /*9b50*/  IMAD.MOV.U32 R35, RZ, RZ, -0x1 ;  /* 0xffffffffff237424 */ /* 0x000fc600078e00ff */
[----:B------:R-:W-:Y:S05]  /*9b60*/  CALL.REL.NOINC `($__internal_25_$__cuda_sm70_shflsync_bfly_p) ;  /* 0x0000069000007944 */ /* 0x000fea0003c00000 */
[----:B-1----:R-:W-:Y:S01]  /*9b70*/  MOV R32, R36 ;  /* 0x0000002400207202 */ /* 0x002fe20000000f00 */
[----:B0-----:R-:W-:Y:S05]  /*9b80*/  BRA `(.L_x_3287) ;  /* 0xfffff2b000007947 */ /* 0x001fea000383ffff */
.L_x_3284:
[----:B------:R-:W-:Y:S01]  /*9b90*/  HFMA2.MMA R34, -RZ, RZ, 0, 1.847743988037109375e-06 ;  /* 0x0000001fff227435 */ /* 0x000fe200000001ff */
[----:B------:R-:W-:Y:S01]  /*9ba0*/  IMAD.MOV.U32 R36, RZ, RZ, 0x2 ;  /* 0x00000002ff247424 */ /* 0x000fe200078e00ff */
[----:B------:R-:W-:Y:S01]  /*9bb0*/  MOV R32, 0x9be0 ;  /* 0x00009be000207802 */ /* 0x000fe20000000f00 */
[----:B------:R-:W-:-:S03]  /*9bc0*/  IMAD.MOV.U32 R35, RZ, RZ, -0x1 ;  /* 0xffffffffff237424 */ /* 0x000fc600078e00ff */
[----:B------:R-:W-:Y:S05]  /*9bd0*/  CALL.REL.NOINC `($__internal_25_$__cuda_sm70_shflsync_bfly_p) ;  /* 0x0000062000007944 */ /* 0x000fea0003c00000 */
[----:B01----:R-:W-:Y:S01]  /*9be0*/  FADD.FTZ R41, R41, R36 ;  /* 0x0000002429297221 */ /* 0x003fe20000010000 */
[----:B------:R-:W-:Y:S01]  /*9bf0*/  MOV R36, 0x4 ;  /* 0x0000000400247802 */ /* 0x000fe20000000f00 */
[----:B------:R-:W-:Y:S01]  /*9c00*/  IMAD.MOV.U32 R34, RZ, RZ, 0x1f ;  /* 0x0000001fff227424 */ /* 0x000fe200078e00ff */
[----:B------:R-:W-:-:S02]  /*9c10*/  MOV R35, 0xffffffff ;  /* 0xffffffff00237802 */ /* 0x000fc40000000f00 */
[----:B------:R-:W-:Y:S02]  /*9c20*/  MOV R32, 0x9c40 ;  /* 0x00009c4000207802 */ /* 0x000fe40000000f00 */
[----:B------:R-:W-:Y:S05]  /*9c30*/  CALL.REL.NOINC `($__internal_25_$__cuda_sm70_shflsync_bfly_p) ;  /* 0x000005c000007944 */ /* 0x000fea0003c00000 */
[----:B0-----:R-:W-:Y:S01]  /*9c40*/  HFMA2.MMA R34, -RZ, RZ, 0, 1.847743988037109375e-06 ;  /* 0x0000001fff227435 */ /* 0x001fe200000001ff */
[----:B-1----:R-:W-:Y:S01]  /*9c50*/  FADD.FTZ R41, R41, R36 ;  /* 0x0000002429297221 */ /* 0x002fe20000010000 */
[----:B------:R-:W-:Y:S01]  /*9c60*/  MOV R32, 0x9ca0 ;  /* 0x00009ca000207802 */ /* 0x000fe20000000f00 */
[----:B------:R-:W-:Y:S02]  /*9c70*/  IMAD.MOV.U32 R36, RZ, RZ, 0x8 ;  /* 0x00000008ff247424 */ /* 0x000fe400078e00ff */
[----:B------:R-:W-:Y:S02]  /*9c80*/  IMAD.MOV.U32 R35, RZ, RZ, -0x1 ;  /* 0xffffffffff237424 */ /* 0x000fe400078e00ff */
[----:B------:R-:W-:Y:S05]  /*9c90*/  CALL.REL.NOINC `($__internal_25_$__cuda_sm70_shflsync_bfly_p) ;  /* 0x0000056000007944 */ /* 0x000fea0003c00000 */
[----:B01----:R-:W-:Y:S01]  /*9ca0*/  FADD.FTZ R41, R41, R36 ;  /* 0x0000002429297221 */ /* 0x003fe20000010000 */
[----:B------:R-:W-:Y:S01]  /*9cb0*/  MOV R36, 0x10 ;  /* 0x0000001000247802 */ /* 0x000fe20000000f00 */
[----:B------:R-:W-:Y:S01]  /*9cc0*/  IMAD.MOV.U32 R34, RZ, RZ, 0x1f ;  /* 0x0000001fff227424 */ /* 0x000fe200078e00ff */
[----:B------:R-:W-:Y:S02]  /*9cd0*/  MOV R35, 0xffffffff ;  /* 0xffffffff00237802 */ /* 0x000fe40000000f00 */
[----:B------:R-:W-:-:S02]  /*9ce0*/  MOV R32, 0x9d00 ;  /* 0x00009d0000207802 */ /* 0x000fc40000000f00 */
[----:B------:R-:W-:Y:S05]  /*9cf0*/  CALL.REL.NOINC `($__internal_25_$__cuda_sm70_shflsync_bfly_p) ;  /* 0x0000050000007944 */ /* 0x000fea0003c00000 */
[----:B-1----:R-:W-:Y:S01]  /*9d00*/  FADD.FTZ R36, R41, R36 ;  /* 0x0000002429247221 */ /* 0x002fe20000010000 */
[----:B0-----:R-:W-:-:S03]  /*9d10*/  HFMA2.MMA R34, -RZ, RZ, 0, 1.847743988037109375e-06 ;  /* 0x0000001fff227435 */ /* 0x001fc600000001ff */
        /* <DEDUP_REMOVED lines=52> */
[----:B------:R-:W-:Y:S05]  /*a060*/  CALL.REL.NOINC `($__internal_25_$__cuda_sm70_shflsync_bfly_p) ;  /* 0x0000019000007944 */ /* 0x000fea0003c00000 */
[----:B01----:R-:W-:Y:S01]  /*a070*/  FADD.FTZ R41, R41, R36 ;  /* 0x0000002429297221 */ /* 0x003fe20000010000 */
[----:B------:R-:W-:Y:S01]  /*a080*/  MOV R36, 0x2 ;  /* 0x0000000200247802 */ /* 0x000fe20000000f00 */
[----:B------:R-:W-:Y:S01]  /*a090*/  IMAD.MOV.U32 R34, RZ, RZ, 0x1f ;  /* 0x0000001fff227424 */ /* 0x000fe200078e00ff */
[----:B------:R-:W-:Y:S02]  /*a0a0*/  MOV R35, 0xffffffff ;  /* 0xffffffff00237802 */ /* 0x000fe40000000f00 */
[----:B------:R-:W-:-:S02]  /*a0b0*/  MOV R32, 0xa0d0 ;  /* 0x0000a0d000207802 */ /* 0x000fc40000000f00 */
[----:B------:R-:W-:Y:S05]  /*a0c0*/  CALL.REL.NOINC `($__internal_25_$__cuda_sm70_shflsync_bfly_p) ;  /* 0x0000013000007944 */ /* 0x000fea0003c00000 */
[----:B0-----:R-:W-:Y:S01]  /*a0d0*/  HFMA2.MMA R34, -RZ, RZ, 0, 1.847743988037109375e-06 ;  /* 0x0000001fff227435 */ /* 0x001fe200000001ff */
[----:B-1----:R-:W-:Y:S01]  /*a0e0*/  FADD.FTZ R41, R41, R36 ;  /* 0x0000002429297221 */ /* 0x002fe20000010000 */
[----:B------:R-:W-:Y:S01]  /*a0f0*/  MOV R32, 0xa130 ;  /* 0x0000a13000207802 */ /* 0x000fe20000000f00 */
[----:B------:R-:W-:-:S02]  /*a100*/  IMAD.MOV.U32 R36, RZ, RZ, 0x4 ;  /* 0x00000004ff247424 */ /* 0x000fc400078e00ff */
[----:B------:R-:W-:Y:S02]  /*a110*/  IMAD.MOV.U32 R35, RZ, RZ, -0x1 ;  /* 0xffffffffff237424 */ /* 0x000fe400078e00ff */
[----:B------:R-:W-:Y:S05]  /*a120*/  CALL.REL.NOINC `($__internal_25_$__cuda_sm70_shflsync_bfly_p) ;  /* 0x000000d000007944 */ /* 0x000fea0003c00000 */
[----:B01----:R-:W-:Y:S01]  /*a130*/  FADD.FTZ R41, R41, R36 ;  /* 0x0000002429297221 */ /* 0x003fe20000010000 */
[----:B------:R-:W-:Y:S01]  /*a140*/  MOV R36, 0x8 ;  /* 0x0000000800247802 */ /* 0x000fe20000000f00 */
[----:B------:R-:W-:Y:S01]  /*a150*/  IMAD.MOV.U32 R34, RZ, RZ, 0x1f ;  /* 0x0000001fff227424 */ /* 0x000fe200078e00ff */
[----:B------:R-:W-:Y:S02]  /*a160*/  MOV R35, 0xffffffff ;  /* 0xffffffff00237802 */ /* 0x000fe40000000f00 */
[----:B------:R-:W-:Y:S02]  /*a170*/  MOV R32, 0xa190 ;  /* 0x0000a19000207802 */ /* 0x000fe40000000f00 */
[----:B------:R-:W-:Y:S05]  /*a180*/  CALL.REL.NOINC `($__internal_25_$__cuda_sm70_shflsync_bfly_p) ;  /* 0x0000007000007944 */ /* 0x000fea0003c00000 */
[----:B0-----:R-:W-:Y:S01]  /*a190*/  HFMA2.MMA R34, -RZ, RZ, 0, 1.847743988037109375e-06 ;  /* 0x0000001fff227435 */ /* 0x001fe200000001ff */
[----:B-1----:R-:W-:Y:S01]  /*a1a0*/  FADD.FTZ R41, R41, R36 ;  /* 0x0000002429297221 */ /* 0x002fe20000010000 */
[----:B------:R-:W-:Y:S01]  /*a1b0*/  MOV R32, 0xa1f0 ;  /* 0x0000a1f000207802 */ /* 0x000fe20000000f00 */
[----:B------:R-:W-:Y:S02]  /*a1c0*/  IMAD.MOV.U32 R36, RZ, RZ, 0x10 ;  /* 0x00000010ff247424 */ /* 0x000fe400078e00ff */
[----:B------:R-:W-:-:S02]  /*a1d0*/  IMAD.MOV.U32 R35, RZ, RZ, -0x1 ;  /* 0xffffffffff237424 */ /* 0x000fc400078e00ff */
[----:B------:R-:W-:Y:S05]  /*a1e0*/  CALL.REL.NOINC `($__internal_25_$__cuda_sm70_shflsync_bfly_p) ;  /* 0x0000001000007944 */ /* 0x000fea0003c00000 */
[----:B01----:R-:W-:Y:S05]  /*a1f0*/  BRA `(.L_x_3288) ;  /* 0xfffff08000007947 */ /* 0x003fea000383ffff */
        .weak           $__internal_25_$__cuda_sm70_shflsync_bfly_p
        .type           $__internal_25_$__cuda_sm70_shflsync_bfly_p,@function
        .size           $__internal_25_$__cuda_sm70_shflsync_bfly_p,(.L_x_22193 - $__internal_25_$__cuda_sm70_shflsync_bfly_p)
$__internal_25_$__cuda_sm70_shflsync_bfly_p:
[----:B------:R-:W-:Y:S01]  /*a200*/  MOV R33, 0x0 ;  /* 0x0000000000217802 */ /* 0x000fe20000000f00 */
[----:B------:R-:W-:Y:S04]  /*a210*/  WARPSYNC R35 ;  /* 0x0000002300007348 */ /* 0x000fe80003800000 */
[----:B------:R0:W1:Y:S01]  /*a220*/  SHFL.BFLY PT, R36, R41, R36, R34 ;  /* 0x0c00002429247389 */ /* 0x00006200000e0022 */
[----:B------:R-:W-:Y:S05]  /*a230*/  RET.REL.NODEC R32 `(_ZN10layer_norm13ln_fwd_kernelINS_13Kernel_traitsI6__halfS2_S2_S2_fjLj768ELj1ELj4ELj1ELj16ENS_18Kernel_traits_baseILj768ES2_S2_S2_S2_fjLj128EEEEELb1ELb0ELb0ELb1EEEvNS_9FwdParamsE) ;  /* 0xffff5dc020007950 */ /* 0x000fea0003c3ffff */
.L_x_3289:
        /* <DEDUP_REMOVED lines=12> */
.L_x_22193:


//--------------------- .text._ZN10layer_norm13ln_fwd_kernelINS_13Kernel_traitsI6__halfS2_S2_S2_fjLj768ELj1ELj4ELj1ELj16ENS_18Kernel_traits_baseILj768ES2_S2_S2_S2_fjLj128EEEEELb1ELb0ELb1ELb0EEEvNS_9FwdParamsE --------------------------
	.section	.text._ZN10layer_norm13ln_fwd_kernelINS_13Kernel_traitsI6__halfS2_S2_S2_fjLj768ELj1ELj4ELj1ELj16ENS_18Kernel_traits_baseILj768ES2_S2_S2_S2_fjLj128EEEEELb1ELb0ELb1ELb0EEEvNS_9FwdParamsE,"ax",@progbits
	.sectioninfo	@"SHI_REGISTERS=121"
	.align	128
        .global         _ZN10layer_norm13ln_fwd_kernelINS_13Kernel_traitsI6__halfS2_S2_S2_fjLj768ELj1ELj4ELj1ELj16ENS_18Kernel_traits_baseILj768ES2_S2_S2_S2_fjLj128EEEEELb1ELb0ELb1ELb0EEEvNS_9FwdParamsE
        .type           _ZN10layer_norm13ln_fwd_kernelINS_13Kernel_traitsI6__halfS2_S2_S2_fjLj768ELj1ELj4ELj1ELj16ENS_18Kernel_traits_baseILj768ES2_S2_S2_S2_fjLj128EEEEELb1ELb0ELb1ELb0EEEvNS_9FwdParamsE,@function
        .size           _ZN10layer_norm13ln_fwd_kernelINS_13Kernel_traitsI6__halfS2_S2_S2_fjLj768ELj1ELj4ELj1ELj16ENS_18Kernel_traits_baseILj768ES2_S2_S2_S2_fjLj128EEEEELb1ELb0ELb1ELb0EEEvNS_9FwdParamsE,(.L_x_22194 - _ZN10layer_norm13ln_fwd_kernelINS_13Kernel_traitsI6__halfS2_S2_S2_fjLj768ELj1ELj4ELj1ELj16ENS_18Kernel_traits_baseILj768ES2_S2_S2_S2_fjLj128EEEEELb1ELb0ELb1ELb0EEEvNS_9FwdParamsE)
        .other          _ZN10layer_norm13ln_fwd_kernelINS_13Kernel_traitsI6__halfS2_S2_S2_fjLj768ELj1ELj4ELj1ELj16ENS_18Kernel_traits_baseILj768ES2_S2_S2_S2_fjLj128EEEEELb1ELb0ELb1ELb0EEEvNS_9FwdParamsE,@"STO_CUDA_ENTRY STV_DEFAULT"
_ZN10layer_norm13ln_fwd_kernelINS_13Kernel_traitsI6__halfS2_S2_S2_fjLj768ELj1ELj4ELj1ELj16ENS_18Kernel_traits_baseILj768ES2_S2_S2_S2_fjLj128EEEEELb1ELb0ELb1ELb0EEEvNS_9FwdParamsE:
.text._ZN10layer_norm13ln_fwd_kernelINS_13Kernel_traitsI6__halfS2_S2_S2_fjLj768ELj1ELj4ELj1ELj16ENS_18Kernel_traits_baseILj768ES2_S2_S2_S2_fjLj128EEEEELb1ELb0ELb1ELb0EEEvNS_9FwdParamsE:
        /* <DEDUP_REMOVED lines=10> */
[----:B------:R-:W-:Y:S01]  /*00a0*/  @P0 IMAD.MOV.U32 R8, RZ, RZ, R72 ;  /* 0x000000ffff080224 */ /* 0x000fe200078e0048 */
[----:B------:R-:W-:-:S05]  /*00b0*/  @P0 MOV R9, R73 ;  /* 0x0000004900090202 */ /* 0x000fca0000000f00 */
        /* <DEDUP_REMOVED lines=9> */
[----:B--2---:R-:W0:Y:S01]  /*0150*/  @P0 R2UR UR4, R2 ;  /* 0x00000000020403c2 */ /* 0x004e2200000e0000 */
[----:B---3--:R-:W-:-:S07]  /*0160*/  @P0 IADD3 R72, P1, R4, c[0x0][0x240], RZ ;  /* 0x0000900004480a10 */ /* 0x008fce0007f3e0ff */
[----:B------:R1:W2:Y:S01]  /*0170*/  @P0 R2UR UR5, R3 ;  /* 0x00000000030503c2 */ /* 0x0002a200000e0000 */
        /* <DEDUP_REMOVED lines=75> */
.L_x_3291:
[----:B0-----:R-:W-:Y:S05]  /*0630*/  BSYNC B0 ;  /* 0x0000000000007941 */ /* 0x001fea0003800000 */
.L_x_3290:
        /* <DEDUP_REMOVED lines=13> */
.L_x_3293:
[----:B0-----:R-:W-:Y:S05]  /*0710*/  BSYNC B0 ;  /* 0x0000000000007941 */ /* 0x001fea0003800000 */
.L_x_3292:
        /* <DEDUP_REMOVED lines=12> */
.L_x_3295:
[----:B0-----:R-:W-:Y:S05]  /*07e0*/  BSYNC B0 ;  /* 0x0000000000007941 */ /* 0x001fea0003800000 */
.L_x_3294:
[----:B------:R-:W-:Y:S02]  /*07f0*/  ISETP.GE.AND P2, PT, R19, c[0x0][0x164], PT ;  /* 0x0000590013007a0c */ /* 0x000fe40003f46270 */
[----:B------:R-:W-:Y:S02]  /*0800*/  LOP3.LUT R70, R15, UR23, R8, 0x96, !PT ;  /* 0x000000170f467c12 */ /* 0x000fe4000f8e9608 */
[----:B------:R-:W-:-:S09]  /*0810*/  LOP3.LUT R73, R13, UR24, R2, 0x96, !PT ;  /* 0x000000180d497c12 */ /* 0x000fd2000f8e9602 */
[----:B------:R-:W-:Y:S05]  /*0820*/  @P2 EXIT ;  /* 0x000000000000294d */ /* 0x000fea0003800000 */
[--C-:B-----5:R-:W-:Y:S01]  /*0830*/  HADD2.F32 R52, -RZ, R29.reuse.H0_H0 ;  /* 0x2000001dff347230 */ /* 0x120fe20000004100 */
[----:B------:R-:W-:Y:S01]  /*0840*/  IMAD.WIDE.U32 R70, R70, -0x2daee0ad, RZ ;  /* 0xd2511f5346467825 */ /* 0x000fe200078e00ff */
[----:B------:R-:W-:Y:S01]  /*0850*/  HADD2.F32 R55, -RZ, R29.H1_H1 ;  /* 0x3000001dff377230 */ /* 0x000fe20000004100 */
[----:B------:R-:W-:Y:S01]  /*0860*/  BSSY B0, `(.L_x_3296) ;  /* 0x0000acb000007945 */ /* 0x000fe20003800000 */
[--C-:B------:R-:W-:Y:S01]  /*0870*/  HADD2.F32 R56, -RZ, R31.reuse.H0_H0 ;  /* 0x2000001fff387230 */ /* 0x100fe20000004100 */
[----:B------:R-:W-:Y:S01]  /*0880*/  IMAD R29, R63, -0x2daee0ad, RZ ;  /* 0xd2511f533f1d7824 */ /* 0x000fe200078e02ff */
[----:B------:R-:W-:Y:S01]  /*0890*/  HADD2.F32 R58, -RZ, R31.H1_H1 ;  /* 0x3000001fff3a7230 */ /* 0x000fe20000004100 */
[----:B------:R-:W-:Y:S01]  /*08a0*/  IMAD R31, R64, -0x326172a9, RZ ;  /* 0xcd9e8d57401f7824 */ /* 0x000fe200078e02ff */
[--C-:B------:R-:W-:Y:S01]  /*08b0*/  HADD2.F32 R11, -RZ, R7.reuse.H0_H0 ;  /* 0x20000007ff0b7230 */ /* 0x100fe20000004100 */
[----:B------:R-:W-:Y:S01]  /*08c0*/  IMAD.HI.U32 R66, R73, -0x326172a9, RZ ;  /* 0xcd9e8d5749427827 */ /* 0x000fe200078e00ff */
[----:B------:R-:W-:Y:S01]  /*08d0*/  HADD2.F32 R12, -RZ, R7.H1_H1 ;  /* 0x30000007ff0c7230 */ /* 0x000fe20000004100 */
[----:B------:R-:W-:Y:S01]  /*08e0*/  LOP3.LUT R68, R71, UR26, R29, 0x96, !PT ;  /* 0x0000001a47447c12 */ /* 0x000fe2000f8e961d */
[--C-:B------:R-:W-:Y:S01]  /*08f0*/  HADD2.F32 R17, -RZ, R4.reuse.H0_H0 ;  /* 0x20000004ff117230 */ /* 0x100fe20000004100 */
[----:B------:R-:W-:Y:S01]  /*0900*/  LOP3.LUT R69, R72, 0x3, RZ, 0xc0, !PT ;  /* 0x0000000348457812 */ /* 0x000fe200078ec0ff */
[----:B------:R-:W-:Y:S01]  /*0910*/  HADD2.F32 R18, -RZ, R4.H1_H1 ;  /* 0x30000004ff127230 */ /* 0x000fe20000004100 */
[----:B------:R-:W-:Y:S01]  /*0920*/  LOP3.LUT R66, R66, UR25, R31, 0x96, !PT ;  /* 0x0000001942427c12 */ /* 0x000fe2000f8e961f */
        /* <DEDUP_REMOVED lines=19> */
[--C-:B------:R-:W-:Y:S02]  /*0a60*/  HADD2.F32 R27, -RZ, R39.reuse.H0_H0 ;  /* 0x20000027ff1b7230 */ /* 0x100fe40000004100 */
[----:B------:R-:W-:Y:S02]  /*0a70*/  HADD2.F32 R36, -RZ, R39.H1_H1 ;  /* 0x30000027ff247230 */ /* 0x000fe40000004100 */
[----:B------:R-:W-:Y:S02]  /*0a80*/  HADD2.F32 R37, -RZ, R37.H1_H1 ;  /* 0x30000025ff257230 */ /* 0x000fe40000004100 */
        /* <DEDUP_REMOVED lines=21> */
.L_x_3556:
[----:B------:R-:W-:-:S04]  /*0be0*/  IMAD.MOV.U32 R40, RZ, RZ, 0x4 ;  /* 0x00000004ff287424 */ /* 0x000fc800078e00ff */
        /* <DEDUP_REMOVED lines=16> */
[----:B------:R-:W-:Y:S01]  /*0cf0*/  HFMA2.MMA R109, -RZ, RZ, 0, 0 ;  /* 0x00000000ff6d7435 */ /* 0x000fe200000001ff */
[----:B------:R-:W-:-:S05]  /*0d00*/  LEA.HI.SX32 R110, R107, R43, 0x1d ;  /* 0x0000002b6b6e7211 */ /* 0x000fca00078feaff */
        /* <DEDUP_REMOVED lines=13> */
[----:B0-----:R-:W-:Y:S01]  /*0de0*/  MOV R73, RZ ;  /* 0x000000ff00497202 */ /* 0x001fe20000000f00 */
[----:B------:R-:W-:Y:S01]  /*0df0*/  IMAD.MOV.U32 R40, RZ, RZ, R69 ;  /* 0x000000ffff287224 */ /* 0x000fe200078e0045 */
[----:B------:R-:W-:Y:S05]  /*0e00*/  @!P3 BRA `(.L_x_3301) ;  /* 0x000005a00000b947 */ /* 0x000fea0003800000 */
[----:B------:R-:W-:Y:S01]  /*0e10*/  IMAD.MOV.U32 R40, RZ, RZ, R69 ;  /* 0x000000ffff287224 */ /* 0x000fe200078e0045 */
[----:B-----5:R-:W-:Y:S01]  /*0e20*/  HADD2.F32 R73, -RZ, R32.H0_H0 ;  /* 0x20000020ff497230 */ /* 0x020fe20000004100 */
[----:B------:R-:W-:Y:S05]  /*0e30*/  BRA `(.L_x_3301) ;  /* 0x0000057000007947 */ /* 0x000fea0003800000 */
.L_x_3300:
        /* <DEDUP_REMOVED lines=12> */
.L_x_3303:
[----:B------:R-:W-:Y:S02]  /*0f00*/  MOV R74, R72 ;  /* 0x00000048004a7202 */ /* 0x000fe40000000f00 */
.L_x_3304:
[----:B------:R-:W-:Y:S05]  /*0f10*/  BSYNC B3 ;  /* 0x0000000000037941 */ /* 0x000fea0003800000 */
.L_x_3302:
        /* <DEDUP_REMOVED lines=16> */
.L_x_3308:
[----:B------:R-:W-:Y:S05]  /*1020*/  BSYNC B4 ;  /* 0x0000000000047941 */ /* 0x000fea0003800000 */
.L_x_3307:
        /* <DEDUP_REMOVED lines=43> */
.L_x_3306:
[----:B------:R-:W-:Y:S05]  /*12e0*/  BSYNC B3 ;  /* 0x0000000000037941 */ /* 0x000fea0003800000 */
.L_x_3305:
[----:B------:R-:W0:Y:S01]  /*12f0*/  I2F.U32 R41, R74 ;  /* 0x0000004a00297306 */ /* 0x000e220000201000 */
[----:B------:R-:W-:Y:S01]  /*1300*/  HFMA2.MMA R76, -RZ, RZ, 0.1171875, 0 ;  /* 0x2f800000ff4c7435 */ /* 0x000fe200000001ff */
[----:B-----5:R-:W-:-:S05]  /*1310*/  HADD2.F32 R42, -RZ, R28.H0_H0 ;  /* 0x2000001cff2a7230 */ /* 0x020fca0000004100 */
[----:B------:R-:W-:-:S04]  /*1320*/  FMUL.FTZ R42, R42, c[0x0][0x1ec] ;  /* 0x00007b002a2a7a20 */ /* 0x000fc80000410000 */
[----:B------:R-:W-:Y:S02]  /*1330*/  FMUL.FTZ R42, R42, c[0x0][0x1e8] ;  /* 0x00007a002a2a7a20 */ /* 0x000fe40000410000 */
[----:B0-----:R-:W-:Y:S01]  /*1340*/  FFMA.FTZ R41, R41, R76, 1.1641532182693481445e-10 ;  /* 0x2f00000029297423 */ /* 0x001fe2000001004c */
[----:B------:R-:W-:-:S04]  /*1350*/  @P3 HADD2.F32 R76, -RZ, R32.H0_H0 ;  /* 0x20000020ff4c3230 */ /* 0x000fc80000004100 */
[----:B------:R-:W-:-:S04]  /*1360*/  FSETP.GTU.FTZ.AND P5, PT, R41, c[0x0][0x1e4], PT ;  /* 0x0000790029007a0b */ /* 0x000fc80003fbc000 */
[----:B------:R-:W-:Y:S02]  /*1370*/  FSEL R73, R42, RZ, !P5 ;  /* 0x000000ff2a497208 */ /* 0x000fe40006800000 */
[----:B------:R-:W-:-:S03]  /*1380*/  SEL R41, RZ, 0x1, P5 ;  /* 0x00000001ff297807 */ /* 0x000fc60002800000 */
[----:B------:R-:W-:Y:S01]  /*1390*/  @P3 FADD.FTZ R73, R76, R73 ;  /* 0x000000494c493221 */ /* 0x000fe20000010000 */
[----:B------:R-:W-:Y:S02]  /*13a0*/  PRMT R74, R41, 0x7610, R74 ;  /* 0x00007610294a7816 */ /* 0x000fe4000000004a */
.L_x_3301:
[----:B------:R-:W-:Y:S05]  /*13b0*/  BSYNC B2 ;  /* 0x0000000000027941 */ /* 0x000fea0003800000 */
.L_x_3299:
[----:B------:R-:W-:Y:S01]  /*13c0*/  BSSY B2, `(.L_x_3309) ;  /* 0x0000060000027945 */ /* 0x000fe20003800000 */
[----:B------:R-:W-:Y:S05]  /*13d0*/  @P4 BRA `(.L_x_3310) ;  /* 0x0000006000004947 */ /* 0x000fea0003800000 */
[----:B------:R-:W-:Y:S02]  /*13e0*/  IMAD.MOV.U32 R76, RZ, RZ, RZ ;  /* 0x000000ffff4c7224 */ /* 0x000fe400078e00ff */
[----:B------:R-:W-:Y:S01]  /*13f0*/  IMAD.MOV.U32 R41, RZ, RZ, R40 ;  /* 0x000000ffff297224 */ /* 0x000fe200078e0028 */
[----:B------:R-:W-:Y:S05]  /*1400*/  @!P3 BRA `(.L_x_3311) ;  /* 0x000005b00000b947 */ /* 0x000fea0003800000 */
[----:B------:R-:W-:Y:S01]  /*1410*/  MOV R41, R40 ;  /* 0x0000002800297202 */ /* 0x000fe20000000f00 */
[----:B-----5:R-:W-:Y:S01]  /*1420*/  HADD2.F32 R76, -RZ, R32.H1_H1 ;  /* 0x30000020ff4c7230 */ /* 0x020fe20000004100 */
[----:B------:R-:W-:Y:S05]  /*1430*/  BRA `(.L_x_3311) ;  /* 0x0000058000007947 */ /* 0x000fea0003800000 */
.L_x_3310:
        /* <DEDUP_REMOVED lines=12> */
.L_x_3313:
[----:B------:R-:W-:Y:S02]  /*1500*/  IMAD.MOV.U32 R75, RZ, RZ, R72 ;  /* 0x000000ffff4b7224 */ /* 0x000fe400078e0048 */
.L_x_3314:
[----:B------:R-:W-:Y:S05]  /*1510*/  BSYNC B3 ;  /* 0x0000000000037941 */ /* 0x000fea0003800000 */
.L_x_3312:
        /* <DEDUP_REMOVED lines=16> */
.L_x_3318:
[----:B------:R-:W-:Y:S05]  /*1620*/  BSYNC B4 ;  /* 0x0000000000047941 */ /* 0x000fea0003800000 */
.L_x_3317:
        /* <DEDUP_REMOVED lines=44> */
.L_x_3316:
[----:B------:R-:W-:Y:S05]  /*18f0*/  BSYNC B3 ;  /* 0x0000000000037941 */ /* 0x000fea0003800000 */
.L_x_3315:
[----:B------:R-:W0:Y:S01]  /*1900*/  I2F.U32 R40, R75 ;  /* 0x0000004b00287306 */ /* 0x000e220000201000 */
[----:B-----5:R-:W-:Y:S01]  /*1910*/  HADD2.F32 R42, -RZ, R28.H1_H1 ;  /* 0x3000001cff2a7230 */ /* 0x020fe20000004100 */
[----:B------:R-:W-:-:S04]  /*1920*/  IMAD.MOV.U32 R43, RZ, RZ, 0x2f800000 ;  /* 0x2f800000ff2b7424 */ /* 0x000fc800078e00ff */
[----:B------:R-:W-:-:S04]  /*1930*/  FMUL.FTZ R42, R42, c[0x0][0x1ec] ;  /* 0x00007b002a2a7a20 */ /* 0x000fc80000410000 */
[----:B------:R-:W-:Y:S02]  /*1940*/  FMUL.FTZ R42, R42, c[0x0][0x1e8] ;  /* 0x00007a002a2a7a20 */ /* 0x000fe40000410000 */
[----:B0-----:R-:W-:Y:S01]  /*1950*/  FFMA.FTZ R40, R40, R43, 1.1641532182693481445e-10 ;  /* 0x2f00000028287423 */ /* 0x001fe2000001002b */
[----:B------:R-:W-:-:S04]  /*1960*/  @P3 HADD2.F32 R43, -RZ, R32.H1_H1 ;  /* 0x30000020ff2b3230 */ /* 0x000fc80000004100 */
[----:B------:R-:W-:-:S04]  /*1970*/  FSETP.GTU.FTZ.AND P5, PT, R40, c[0x0][0x1e4], PT ;  /* 0x0000790028007a0b */ /* 0x000fc80003fbc000 */
[----:B------:R-:W-:Y:S02]  /*1980*/  FSEL R76, R42, RZ, !P5 ;  /* 0x000000ff2a4c7208 */ /* 0x000fe40006800000 */
[----:B------:R-:W-:-:S03]  /*1990*/  SEL R40, RZ, 0x1, P5 ;  /* 0x00000001ff287807 */ /* 0x000fc60002800000 */
[----:B------:R-:W-:Y:S01]  /*19a0*/  @P3 FADD.FTZ R76, R43, R76 ;  /* 0x0000004c2b4c3221 */ /* 0x000fe20000010000 */
[----:B------:R-:W-:Y:S02]  /*19b0*/  PRMT R75, R40, 0x7610, R75 ;  /* 0x00007610284b7816 */ /* 0x000fe4000000004b */
.L_x_3311:
[----:B------:R-:W-:Y:S05]  /*19c0*/  BSYNC B2 ;  /* 0x0000000000027941 */ /* 0x000fea0003800000 */
.L_x_3309:
[----:B------:R-:W-:Y:S01]  /*19d0*/  BSSY B2, `(.L_x_3319) ;  /* 0x0000060000027945 */ /* 0x000fe20003800000 */
[----:B------:R-:W-:Y:S05]  /*19e0*/  @P4 BRA `(.L_x_3320) ;  /* 0x0000006000004947 */ /* 0x000fea0003800000 */
[----:B------:R-:W-:Y:S01]  /*19f0*/  HFMA2.MMA R77, -RZ, RZ, 0, 0 ;  /* 0x00000000ff4d7435 */ /* 0x000fe200000001ff */
[----:B------:R-:W-:Y:S01]  /*1a00*/  IMAD.MOV.U32 R40, RZ, RZ, R41 ;  /* 0x000000ffff287224 */ /* 0x000fe200078e0029 */
[----:B------:R-:W-:Y:S05]  /*1a10*/  @!P3 BRA `(.L_x_3321) ;  /* 0x000005b00000b947 */ /* 0x000fea0003800000 */
[----:B------:R-:W-:Y:S01]  /*1a20*/  IMAD.MOV.U32 R40, RZ, RZ, R41 ;  /* 0x000000ffff287224 */ /* 0x000fe200078e0029 */
[----:B-----5:R-:W-:Y:S01]  /*1a30*/  HADD2.F32 R77, -RZ, R33.H0_H0 ;  /* 0x20000021ff4d7230 */ /* 0x020fe20000004100 */
[----:B------:R-:W-:Y:S05]  /*1a40*/  BRA `(.L_x_3321) ;  /* 0x0000058000007947 */ /* 0x000fea0003800000 */
.L_x_3320:
        /* <DEDUP_REMOVED lines=12> */
.L_x_3323:
[----:B------:R-:W-:Y:S02]  /*1b10*/  MOV R78, R72 ;  /* 0x00000048004e7202 */ /* 0x000fe40000000f00 */
.L_x_3324:
[----:B------:R-:W-:Y:S05]  /*1b20*/  BSYNC B3 ;  /* 0x0000000000037941 */ /* 0x000fea0003800000 */
.L_x_3322:
        /* <DEDUP_REMOVED lines=16> */
.L_x_3328:
[----:B------:R-:W-:Y:S05]  /*1c30*/  BSYNC B4 ;  /* 0x0000000000047941 */ /* 0x000fea0003800000 */
.L_x_3327:
        /* <DEDUP_REMOVED lines=44> */
.L_x_3326:
[----:B------:R-:W-:Y:S05]  /*1f00*/  BSYNC B3 ;  /* 0x0000000000037941 */ /* 0x000fea0003800000 */
.L_x_3325:
[----:B------:R-:W0:Y:S01]  /*1f10*/  I2F.U32 R41, R78 ;  /* 0x0000004e00297306 */ /* 0x000e220000201000 */
[----:B-----5:R-:W-:Y:S01]  /*1f20*/  HADD2.F32 R42, -RZ, R29.H0_H0 ;  /* 0x2000001dff2a7230 */ /* 0x020fe20000004100 */
[----:B------:R-:W-:-:S04]  /*1f30*/  IMAD.MOV.U32 R80, RZ, RZ, 0x2f800000 ;  /* 0x2f800000ff507424 */ /* 0x000fc800078e00ff */
        /* <DEDUP_REMOVED lines=9> */
.L_x_3321:
[----:B------:R-:W-:Y:S05]  /*1fd0*/  BSYNC B2 ;  /* 0x0000000000027941 */ /* 0x000fea0003800000 */
.L_x_3319:
[----:B------:R-:W-:Y:S01]  /*1fe0*/  BSSY B2, `(.L_x_3329) ;  /* 0x0000060000027945 */ /* 0x000fe20003800000 */
[----:B------:R-:W-:Y:S05]  /*1ff0*/  @P4 BRA `(.L_x_3330) ;  /* 0x0000006000004947 */ /* 0x000fea0003800000 */
[----:B------:R-:W-:Y:S01]  /*2000*/  IMAD.MOV.U32 R80, RZ, RZ, RZ ;  /* 0x000000ffff507224 */ /* 0x000fe200078e00ff */
[----:B------:R-:W-:Y:S01]  /*2010*/  MOV R41, R40 ;  /* 0x0000002800297202 */ /* 0x000fe20000000f00 */
[----:B------:R-:W-:Y:S05]  /*2020*/  @!P3 BRA `(.L_x_3331) ;  /* 0x000005b00000b947 */ /* 0x000fea0003800000 */
[----:B------:R-:W-:Y:S01]  /*2030*/  IMAD.MOV.U32 R41, RZ, RZ, R40 ;  /* 0x000000ffff297224 */ /* 0x000fe200078e0028 */
[----:B-----5:R-:W-:Y:S01]  /*2040*/  HADD2.F32 R80, -RZ, R33.H1_H1 ;  /* 0x30000021ff507230 */ /* 0x020fe20000004100 */
[----:B------:R-:W-:Y:S05]  /*2050*/  BRA `(.L_x_3331) ;  /* 0x0000058000007947 */ /* 0x000fea0003800000 */
.L_x_3330:
        /* <DEDUP_REMOVED lines=12> */
.L_x_3333:
[----:B------:R-:W-:Y:S02]  /*2120*/  IMAD.MOV.U32 R79, RZ, RZ, R72 ;  /* 0x000000ffff4f7224 */ /* 0x000fe400078e0048 */
.L_x_3334:
[----:B------:R-:W-:Y:S05]  /*2130*/  BSYNC B3 ;  /* 0x0000000000037941 */ /* 0x000fea0003800000 */
.L_x_3332:
        /* <DEDUP_REMOVED lines=16> */
.L_x_3338:
[----:B------:R-:W-:Y:S05]  /*2240*/  BSYNC B4 ;  /* 0x0000000000047941 */ /* 0x000fea0003800000 */
.L_x_3337:
        /* <DEDUP_REMOVED lines=44> */
.L_x_3336:
[----:B------:R-:W-:Y:S05]  /*2510*/  BSYNC B3 ;  /* 0x0000000000037941 */ /* 0x000fea0003800000 */
.L_x_3335:
[----:B------:R-:W0:Y:S01]  /*2520*/  I2F.U32 R40, R79 ;  /* 0x0000004f00287306 */ /* 0x000e220000201000 */
[----:B------:R-:W-:Y:S01]  /*2530*/  HFMA2.MMA R43, -RZ, RZ, 0.1171875, 0 ;  /* 0x2f800000ff2b7435 */ /* 0x000fe200000001ff */
[----:B-----5:R-:W-:-:S05]  /*2540*/  HADD2.F32 R42, -RZ, R29.H1_H1 ;  /* 0x3000001dff2a7230 */ /* 0x020fca0000004100 */
        /* <DEDUP_REMOVED lines=9> */
.L_x_3331:
[----:B------:R-:W-:Y:S05]  /*25e0*/  BSYNC B2 ;  /* 0x0000000000027941 */ /* 0x000fea0003800000 */
.L_x_3329:
[----:B------:R-:W-:Y:S01]  /*25f0*/  BSSY B2, `(.L_x_3339) ;  /* 0x0000060000027945 */ /* 0x000fe20003800000 */
[----:B------:R-:W-:Y:S05]  /*2600*/  @P4 BRA `(.L_x_3340) ;  /* 0x0000006000004947 */ /* 0x000fea0003800000 */
[----:B------:R-:W-:Y:S02]  /*2610*/  IMAD.MOV.U32 R81, RZ, RZ, RZ ;  /* 0x000000ffff517224 */ /* 0x000fe400078e00ff */
[----:B------:R-:W-:Y:S01]  /*2620*/  IMAD.MOV.U32 R40, RZ, RZ, R41 ;  /* 0x000000ffff287224 */ /* 0x000fe200078e0029 */
[----:B------:R-:W-:Y:S05]  /*2630*/  @!P3 BRA `(.L_x_3341) ;  /* 0x000005b00000b947 */ /* 0x000fea0003800000 */
[----:B------:R-:W-:Y:S01]  /*2640*/  MOV R40, R41 ;  /* 0x0000002900287202 */ /* 0x000fe20000000f00 */
[----:B-----5:R-:W-:Y:S01]  /*2650*/  HADD2.F32 R81, -RZ, R34.H0_H0 ;  /* 0x20000022ff517230 */ /* 0x020fe20000004100 */
[----:B------:R-:W-:Y:S05]  /*2660*/  BRA `(.L_x_3341) ;  /* 0x0000058000007947 */ /* 0x000fea0003800000 */
.L_x_3340:
        /* <DEDUP_REMOVED lines=12> */
.L_x_3343:
[----:B------:R-:W-:Y:S02]  /*2730*/  IMAD.MOV.U32 R82, RZ, RZ, R72 ;  /* 0x000000ffff527224 */ /* 0x000fe400078e0048 */
.L_x_3344:
[----:B------:R-:W-:Y:S05]  /*2740*/  BSYNC B3 ;  /* 0x0000000000037941 */ /* 0x000fea0003800000 */
.L_x_3342:
        /* <DEDUP_REMOVED lines=16> */
.L_x_3348:
[----:B------:R-:W-:Y:S05]  /*2850*/  BSYNC B4 ;  /* 0x0000000000047941 */ /* 0x000fea0003800000 */
.L_x_3347:
        /* <DEDUP_REMOVED lines=44> */
.L_x_3346:
[----:B------:R-:W-:Y:S05]  /*2b20*/  BSYNC B3 ;  /* 0x0000000000037941 */ /* 0x000fea0003800000 */
.L_x_3345:
        /* <DEDUP_REMOVED lines=12> */
.L_x_3341:
[----:B------:R-:W-:Y:S05]  /*2bf0*/  BSYNC B2 ;  /* 0x0000000000027941 */ /* 0x000fea0003800000 */
.L_x_3339:
[----:B------:R-:W-:Y:S01]  /*2c00*/  BSSY B2, `(.L_x_3349) ;  /* 0x0000060000027945 */ /* 0x000fe20003800000 */
[----:B------:R-:W-:Y:S05]  /*2c10*/  @P4 BRA `(.L_x_3350) ;  /* 0x0000006000004947 */ /* 0x000fea0003800000 */
[----:B------:R-:W-:Y:S01]  /*2c20*/  HFMA2.MMA R84, -RZ, RZ, 0, 0 ;  /* 0x00000000ff547435 */ /* 0x000fe200000001ff */
[----:B------:R-:W-:Y:S01]  /*2c30*/  IMAD.MOV.U32 R41, RZ, RZ, R40 ;  /* 0x000000ffff297224 */ /* 0x000fe200078e0028 */
[----:B------:R-:W-:Y:S05]  /*2c40*/  @!P3 BRA `(.L_x_3351) ;  /* 0x000005b00000b947 */ /* 0x000fea0003800000 */
[----:B------:R-:W-:Y:S01]  /*2c50*/  IMAD.MOV.U32 R41, RZ, RZ, R40 ;  /* 0x000000ffff297224 */ /* 0x000fe200078e0028 */
[----:B-----5:R-:W-:Y:S01]  /*2c60*/  HADD2.F32 R84, -RZ, R34.H1_H1 ;  /* 0x30000022ff547230 */ /* 0x020fe20000004100 */
[----:B------:R-:W-:Y:S05]  /*2c70*/  BRA `(.L_x_3351) ;  /* 0x0000058000007947 */ /* 0x000fea0003800000 */
.L_x_3350:
        /* <DEDUP_REMOVED lines=12> */
.L_x_3353:
[----:B------:R-:W-:Y:S02]  /*2d40*/  MOV R83, R72 ;  /* 0x0000004800537202 */ /* 0x000fe40000000f00 */
.L_x_3354:
[----:B------:R-:W-:Y:S05]  /*2d50*/  BSYNC B3 ;  /* 0x0000000000037941 */ /* 0x000fea0003800000 */
.L_x_3352:
        /* <DEDUP_REMOVED lines=16> */
.L_x_3358:
[----:B------:R-:W-:Y:S05]  /*2e60*/  BSYNC B4 ;  /* 0x0000000000047941 */ /* 0x000fea0003800000 */
.L_x_3357:
        /* <DEDUP_REMOVED lines=44> */
.L_x_3356:
[----:B------:R-:W-:Y:S05]  /*3130*/  BSYNC B3 ;  /* 0x0000000000037941 */ /* 0x000fea0003800000 */
.L_x_3355:
        /* <DEDUP_REMOVED lines=12> */
.L_x_3351:
[----:B------:R-:W-:Y:S05]  /*3200*/  BSYNC B2 ;  /* 0x0000000000027941 */ /* 0x000fea0003800000 */
.L_x_3349:
[----:B------:R-:W-:Y:S01]  /*3210*/  BSSY B2, `(.L_x_3359) ;  /* 0x0000060000027945 */ /* 0x000fe20003800000 */
[----:B------:R-:W-:Y:S05]  /*3220*/  @P4 BRA `(.L_x_3360) ;  /* 0x0000006000004947 */ /* 0x000fea0003800000 */
[----:B------:R-:W-:Y:S01]  /*3230*/  IMAD.MOV.U32 R85, RZ, RZ, RZ ;  /* 0x000000ffff557224 */ /* 0x000fe200078e00ff */
[----:B------:R-:W-:Y:S01]  /*3240*/  MOV R40, R41 ;  /* 0x0000002900287202 */ /* 0x000fe20000000f00 */
[----:B------:R-:W-:Y:S05]  /*3250*/  @!P3 BRA `(.L_x_3361) ;  /* 0x000005b00000b947 */ /* 0x000fea0003800000 */
[----:B------:R-:W-:Y:S01]  /*3260*/  IMAD.MOV.U32 R40, RZ, RZ, R41 ;  /* 0x000000ffff287224 */ /* 0x000fe200078e0029 */
[----:B-----5:R-:W-:Y:S01]  /*3270*/  HADD2.F32 R85, -RZ, R35.H0_H0 ;  /* 0x20000023ff557230 */ /* 0x020fe20000004100 */
[----:B------:R-:W-:Y:S05]  /*3280*/  BRA `(.L_x_3361) ;  /* 0x0000058000007947 */ /* 0x000fea0003800000 */
.L_x_3360:
        /* <DEDUP_REMOVED lines=12> */
.L_x_3363:
[----:B------:R-:W-:Y:S02]  /*3350*/  IMAD.MOV.U32 R86, RZ, RZ, R72 ;  /* 0x000000ffff567224 */ /* 0x000fe400078e0048 */
.L_x_3364:
[----:B------:R-:W-:Y:S05]  /*3360*/  BSYNC B3 ;  /* 0x0000000000037941 */ /* 0x000fea0003800000 */
.L_x_3362:
        /* <DEDUP_REMOVED lines=16> */
.L_x_3368:
[----:B------:R-:W-:Y:S05]  /*3470*/  BSYNC B4 ;  /* 0x0000000000047941 */ /* 0x000fea0003800000 */
.L_x_3367:
        /* <DEDUP_REMOVED lines=44> */
.L_x_3366:
[----:B------:R-:W-:Y:S05]  /*3740*/  BSYNC B3 ;  /* 0x0000000000037941 */ /* 0x000fea0003800000 */
.L_x_3365:
        /* <DEDUP_REMOVED lines=12> */
.L_x_3361:
[----:B------:R-:W-:Y:S05]  /*3810*/  BSYNC B2 ;  /* 0x0000000000027941 */ /* 0x000fea0003800000 */
.L_x_3359:
        /* <DEDUP_REMOVED lines=8> */
.L_x_3370:
        /* <DEDUP_REMOVED lines=12> */
.L_x_3373:
[----:B------:R-:W-:Y:S02]  /*3960*/  IMAD.MOV.U32 R87, RZ, RZ, R72 ;  /* 0x000000ffff577224 */ /* 0x000fe400078e0048 */
.L_x_3374:
[----:B------:R-:W-:Y:S05]  /*3970*/  BSYNC B3 ;  /* 0x0000000000037941 */ /* 0x000fea0003800000 */
.L_x_3372:
        /* <DEDUP_REMOVED lines=16> */
.L_x_3378:
[----:B------:R-:W-:Y:S05]  /*3a80*/  BSYNC B4 ;  /* 0x0000000000047941 */ /* 0x000fea0003800000 */
.L_x_3377:
        /* <DEDUP_REMOVED lines=43> */
[----:B------:R-:W-:Y:S02]  /*3d40*/  MOV R70, R40 ;  /* 0x0000002800467202 */ /* 0x000fe40000000f00 */
.L_x_3376:
[----:B------:R-:W-:Y:S05]  /*3d50*/  BSYNC B3 ;  /* 0x0000000000037941 */ /* 0x000fea0003800000 */
.L_x_3375:
        /* <DEDUP_REMOVED lines=12> */
.L_x_3371:
[----:B------:R-:W-:Y:S05]  /*3e20*/  BSYNC B2 ;  /* 0x0000000000027941 */ /* 0x000fea0003800000 */
.L_x_3369:
[----:B------:R-:W-:Y:S01]  /*3e30*/  HFMA2.MMA R107, -RZ, RZ, 0, 9.5367431640625e-07 ;  /* 0x00000010ff6b7435 */ /* 0x000fe200000001ff */
[----:B------:R-:W-:Y:S01]  /*3e40*/  F2FP.PACK_AB R43, R88, R85 ;  /* 0x00000055582b723e */ /* 0x000fe200000000ff */
[----:B------:R-:W-:Y:S01]  /*3e50*/  BSSY B2, `(.L_x_3379) ;  /* 0x000001b000027945 */ /* 0x000fe20003800000 */
[----:B------:R-:W-:Y:S02]  /*3e60*/  F2FP.PACK_AB R42, R84, R81 ;  /* 0x00000051542a723e */ /* 0x000fe400000000ff */
[----:B------:R-:W-:Y:S02]  /*3e70*/  F2FP.PACK_AB R41, R80, R77 ;  /* 0x0000004d5029723e */ /* 0x000fe400000000ff */
[----:B------:R-:W-:-:S03]  /*3e80*/  F2FP.PACK_AB R40, R76, R73 ;  /* 0x000000494c28723e */ /* 0x000fc600000000ff */
[----:B------:R-:W-:-:S05]  /*3e90*/  IMAD.WIDE.U32 R106, R110, R107, c[0x0][0x188] ;  /* 0x000062006e6a7625 */ /* 0x000fca00078e006b */
        /* <DEDUP_REMOVED lines=22> */
.L_x_3380:
[----:B------:R-:W-:Y:S05]  /*4000*/  BSYNC B2 ;  /* 0x0000000000027941 */ /* 0x000fea0003800000 */
.L_x_3379:
[----:B------:R-:W-:Y:S02]  /*4010*/  IADD3 R110, R110, 0x20, RZ ;  /* 0x000000206e6e7810 */ /* 0x000fe40007ffe0ff */
[----:B------:R-:W-:Y:S02]  /*4020*/  IADD3 R109, R109, 0x20, RZ ;  /* 0x000000206d6d7810 */ /* 0x000fe40007ffe0ff */
.L_x_3298:
[----:B-1----:R-:W-:Y:S05]  /*4030*/  BSYNC B1 ;  /* 0x0000000000017941 */ /* 0x002fea0003800000 */
.L_x_3297:
[----:B------:R-:W-:Y:S01]  /*4040*/  ISETP.NE.AND P3, PT, R0, RZ, PT ;  /* 0x000000ff0000720c */ /* 0x000fe20003f65270 */
[----:B------:R-:W-:-:S12]  /*4050*/  BSSY B1, `(.L_x_3381) ;  /* 0x0000333000017945 */ /* 0x000fd80003800000 */
[----:B------:R-:W-:Y:S05]  /*4060*/  @!P3 BRA `(.L_x_3382) ;  /* 0x000033100000b947 */ /* 0x000fea0003800000 */
[----:B------:R-:W-:Y:S02]  /*4070*/  ISETP.NE.U32.AND P3, PT, RZ, c[0x0][0x180], PT ;  /* 0x00006000ff007a0c */ /* 0x000fe40003f65070 */
[----:B0-----:R-:W-:Y:S02]  /*4080*/  @P2 MOV R42, 0x10 ;  /* 0x00000010002a2802 */ /* 0x001fe40000000f00 */
        /* <DEDUP_REMOVED lines=13> */
[----:B-----5:R-:W-:Y:S01]  /*4160*/  HADD2.F32 R89, -RZ, R32.H0_H0 ;  /* 0x20000020ff597230 */ /* 0x020fe20000004100 */
[----:B------:R-:W-:Y:S05]  /*4170*/  BRA `(.L_x_3385) ;  /* 0x0000058000007947 */ /* 0x000fea0003800000 */
.L_x_3384:
        /* <DEDUP_REMOVED lines=12> */
.L_x_3387:
[----:B------:R-:W-:Y:S02]  /*4240*/  IMAD.MOV.U32 R74, RZ, RZ, R72 ;  /* 0x000000ffff4a7224 */ /* 0x000fe400078e0048 */
.L_x_3388:
[----:B------:R-:W-:Y:S05]  /*4250*/  BSYNC B3 ;  /* 0x0000000000037941 */ /* 0x000fea0003800000 */
.L_x_3386:
        /* <DEDUP_REMOVED lines=16> */
.L_x_3392:
[----:B------:R-:W-:Y:S05]  /*4360*/  BSYNC B4 ;  /* 0x0000000000047941 */ /* 0x000fea0003800000 */
.L_x_3391:
        /* <DEDUP_REMOVED lines=44> */
.L_x_3390:
[----:B------:R-:W-:Y:S05]  /*4630*/  BSYNC B3 ;  /* 0x0000000000037941 */ /* 0x000fea0003800000 */
.L_x_3389:
        /* <DEDUP_REMOVED lines=12> */
.L_x_3385:
[----:B------:R-:W-:Y:S05]  /*4700*/  BSYNC B2 ;  /* 0x0000000000027941 */ /* 0x000fea0003800000 */
.L_x_3383:
        /* <DEDUP_REMOVED lines=8> */
.L_x_3394:
        /* <DEDUP_REMOVED lines=12> */
.L_x_3397:
[----:B------:R-:W-:Y:S02]  /*4850*/  IMAD.MOV.U32 R75, RZ, RZ, R72 ;  /* 0x000000ffff4b7224 */ /* 0x000fe400078e0048 */
.L_x_3398:
[----:B------:R-:W-:Y:S05]  /*4860*/  BSYNC B3 ;  /* 0x0000000000037941 */ /* 0x000fea0003800000 */
.L_x_3396:
        /* <DEDUP_REMOVED lines=16> */
.L_x_3402:
[----:B------:R-:W-:Y:S05]  /*4970*/  BSYNC B4 ;  /* 0x0000000000047941 */ /* 0x000fea0003800000 */
.L_x_3401:
        /* <DEDUP_REMOVED lines=44> */
.L_x_3400:
[----:B------:R-:W-:Y:S05]  /*4c40*/  BSYNC B3 ;  /* 0x0000000000037941 */ /* 0x000fea0003800000 */
.L_x_3399:
        /* <DEDUP_REMOVED lines=12> */
.L_x_3395:
[----:B------:R-:W-:Y:S05]  /*4d10*/  BSYNC B2 ;  /* 0x0000000000027941 */ /* 0x000fea0003800000 */
.L_x_3393:
        /* <DEDUP_REMOVED lines=8> */
.L_x_3404:
        /* <DEDUP_REMOVED lines=12> */
.L_x_3407:
[----:B------:R-:W-:Y:S02]  /*4e60*/  MOV R78, R72 ;  /* 0x00000048004e7202 */ /* 0x000fe40000000f00 */
.L_x_3408:
[----:B------:R-:W-:Y:S05]  /*4e70*/  BSYNC B3 ;  /* 0x0000000000037941 */ /* 0x000fea0003800000 */
.L_x_3406:
        /* <DEDUP_REMOVED lines=16> */
.L_x_3412:
[----:B------:R-:W-:Y:S05]  /*4f80*/  BSYNC B4 ;  /* 0x0000000000047941 */ /* 0x000fea0003800000 */
.L_x_3411:
        /* <DEDUP_REMOVED lines=44> */
.L_x_3410:
[----:B------:R-:W-:Y:S05]  /*5250*/  BSYNC B3 ;  /* 0x0000000000037941 */ /* 0x000fea0003800000 */
.L_x_3409:
        /* <DEDUP_REMOVED lines=12> */
.L_x_3405:
[----:B------:R-:W-:Y:S05]  /*5320*/  BSYNC B2 ;  /* 0x0000000000027941 */ /* 0x000fea0003800000 */
.L_x_3403:
        /* <DEDUP_REMOVED lines=8> */
.L_x_3414:
        /* <DEDUP_REMOVED lines=12> */
.L_x_3417:
[----:B------:R-:W-:Y:S02]  /*5470*/  IMAD.MOV.U32 R79, RZ, RZ, R72 ;  /* 0x000000ffff4f7224 */ /* 0x000fe400078e0048 */
.L_x_3418:
[----:B------:R-:W-:Y:S05]  /*5480*/  BSYNC B3 ;  /* 0x0000000000037941 */ /* 0x000fea0003800000 */
.L_x_3416:
        /* <DEDUP_REMOVED lines=16> */
.L_x_3422:
[----:B------:R-:W-:Y:S05]  /*5590*/  BSYNC B4 ;  /* 0x0000000000047941 */ /* 0x000fea0003800000 */
.L_x_3421:
        /* <DEDUP_REMOVED lines=44> */
.L_x_3420:
[----:B------:R-:W-:Y:S05]  /*5860*/  BSYNC B3 ;  /* 0x0000000000037941 */ /* 0x000fea0003800000 */
.L_x_3419:
        /* <DEDUP_REMOVED lines=12> */
.L_x_3415:
[----:B------:R-:W-:Y:S05]  /*5930*/  BSYNC B2 ;  /* 0x0000000000027941 */ /* 0x000fea0003800000 */
.L_x_3413:
        /* <DEDUP_REMOVED lines=8> */
.L_x_3424:
        /* <DEDUP_REMOVED lines=12> */
.L_x_3427:
[----:B------:R-:W-:Y:S02]  /*5a80*/  IMAD.MOV.U32 R82, RZ, RZ, R72 ;  /* 0x000000ffff527224 */ /* 0x000fe400078e0048 */
.L_x_3428:
[----:B------:R-:W-:Y:S05]  /*5a90*/  BSYNC B3 ;  /* 0x0000000000037941 */ /* 0x000fea0003800000 */
.L_x_3426:
        /* <DEDUP_REMOVED lines=16> */
.L_x_3432:
[----:B------:R-:W-:Y:S05]  /*5ba0*/  BSYNC B4 ;  /* 0x0000000000047941 */ /* 0x000fea0003800000 */
.L_x_3431:
        /* <DEDUP_REMOVED lines=44> */
.L_x_3430:
[----:B------:R-:W-:Y:S05]  /*5e70*/  BSYNC B3 ;  /* 0x0000000000037941 */ /* 0x000fea0003800000 */
.L_x_3429:
        /* <DEDUP_REMOVED lines=12> */
.L_x_3425:
[----:B------:R-:W-:Y:S05]  /*5f40*/  BSYNC B2 ;  /* 0x0000000000027941 */ /* 0x000fea0003800000 */
.L_x_3423:
        /* <DEDUP_REMOVED lines=8> */
.L_x_3434:
        /* <DEDUP_REMOVED lines=12> */
.L_x_3437:
[----:B------:R-:W-:Y:S02]  /*6090*/  MOV R83, R72 ;  /* 0x0000004800537202 */ /* 0x000fe40000000f00 */
.L_x_3438:
[----:B------:R-:W-:Y:S05]  /*60a0*/  BSYNC B3 ;  /* 0x0000000000037941 */ /* 0x000fea0003800000 */
.L_x_3436:
        /* <DEDUP_REMOVED lines=16> */
.L_x_3442:
[----:B------:R-:W-:Y:S05]  /*61b0*/  BSYNC B4 ;  /* 0x0000000000047941 */ /* 0x000fea0003800000 */
.L_x_3441:
        /* <DEDUP_REMOVED lines=44> */
.L_x_3440:
[----:B------:R-:W-:Y:S05]  /*6480*/  BSYNC B3 ;  /* 0x0000000000037941 */ /* 0x000fea0003800000 */
.L_x_3439:
        /* <DEDUP_REMOVED lines=12> */
.L_x_3435:
[----:B------:R-:W-:Y:S05]  /*6550*/  BSYNC B2 ;  /* 0x0000000000027941 */ /* 0x000fea0003800000 */
.L_x_3433:
        /* <DEDUP_REMOVED lines=8> */
.L_x_3444:
        /* <DEDUP_REMOVED lines=12> */
.L_x_3447:
[----:B------:R-:W-:Y:S02]  /*66a0*/  IMAD.MOV.U32 R86, RZ, RZ, R72 ;  /* 0x000000ffff567224 */ /* 0x000fe400078e0048 */
.L_x_3448:
[----:B------:R-:W-:Y:S05]  /*66b0*/  BSYNC B3 ;  /* 0x0000000000037941 */ /* 0x000fea0003800000 */
.L_x_3446:
        /* <DEDUP_REMOVED lines=16> */
.L_x_3452:
[----:B------:R-:W-:Y:S05]  /*67c0*/  BSYNC B4 ;  /* 0x0000000000047941 */ /* 0x000fea0003800000 */
.L_x_3451:
        /* <DEDUP_REMOVED lines=44> */
.L_x_3450:
[----:B------:R-:W-:Y:S05]  /*6a90*/  BSYNC B3 ;  /* 0x0000000000037941 */ /* 0x000fea0003800000 */
.L_x_3449:
        /* <DEDUP_REMOVED lines=12> */
.L_x_3445:
[----:B------:R-:W-:Y:S05]  /*6b60*/  BSYNC B2 ;  /* 0x0000000000027941 */ /* 0x000fea0003800000 */
.L_x_3443:
        /* <DEDUP_REMOVED lines=8> */
.L_x_3454:
        /* <DEDUP_REMOVED lines=12> */
.L_x_3457:
[----:B------:R-:W-:Y:S02]  /*6cb0*/  IMAD.MOV.U32 R87, RZ, RZ, R72 ;  /* 0x000000ffff577224 */ /* 0x000fe400078e0048 */
.L_x_3458:
[----:B------:R-:W-:Y:S05]  /*6cc0*/  BSYNC B3 ;  /* 0x0000000000037941 */ /* 0x000fea0003800000 */
.L_x_3456:
        /* <DEDUP_REMOVED lines=16> */
.L_x_3462:
[----:B------:R-:W-:Y:S05]  /*6dd0*/  BSYNC B4 ;  /* 0x0000000000047941 */ /* 0x000fea0003800000 */
.L_x_3461:
        /* <DEDUP_REMOVED lines=44> */
.L_x_3460:
[----:B------:R-:W-:Y:S05]  /*70a0*/  BSYNC B3 ;  /* 0x0000000000037941 */ /* 0x000fea0003800000 */
.L_x_3459:
        /* <DEDUP_REMOVED lines=12> */
.L_x_3455:
[----:B------:R-:W-:Y:S05]  /*7170*/  BSYNC B2 ;  /* 0x0000000000027941 */ /* 0x000fea0003800000 */
.L_x_3453:
        /* <DEDUP_REMOVED lines=29> */
.L_x_3464:
[----:B------:R-:W-:Y:S05]  /*7350*/  BSYNC B2 ;  /* 0x0000000000027941 */ /* 0x000fea0003800000 */
.L_x_3463:
[----:B------:R-:W-:Y:S02]  /*7360*/  IADD3 R110, R110, 0x20, RZ ;  /* 0x000000206e6e7810 */ /* 0x000fe40007ffe0ff */
[----:B------:R-:W-:Y:S02]  /*7370*/  IADD3 R109, R109, 0x20, RZ ;  /* 0x000000206d6d7810 */ /* 0x000fe40007ffe0ff */
.L_x_3382:
[----:B------:R-:W-:Y:S05]  /*7380*/  BSYNC B1 ;  /* 0x0000000000017941 */ /* 0x000fea0003800000 */
.L_x_3381:
[----:B------:R-:W-:Y:S01]  /*7390*/  BSSY B1, `(.L_x_3465) ;  /* 0x000032f000017945 */ /* 0x000fe20003800000 */
        /* <DEDUP_REMOVED lines=18> */
.L_x_3468:
        /* <DEDUP_REMOVED lines=12> */
.L_x_3471:
[----:B------:R-:W-:Y:S02]  /*7580*/  IMAD.MOV.U32 R74, RZ, RZ, R72 ;  /* 0x000000ffff4a7224 */ /* 0x000fe400078e0048 */
.L_x_3472:
[----:B------:R-:W-:Y:S05]  /*7590*/  BSYNC B3 ;  /* 0x0000000000037941 */ /* 0x000fea0003800000 */
.L_x_3470:
        /* <DEDUP_REMOVED lines=16> */
.L_x_3476:
[----:B------:R-:W-:Y:S05]  /*76a0*/  BSYNC B4 ;  /* 0x0000000000047941 */ /* 0x000fea0003800000 */
.L_x_3475:
        /* <DEDUP_REMOVED lines=44> */
.L_x_3474:
[----:B------:R-:W-:Y:S05]  /*7970*/  BSYNC B3 ;  /* 0x0000000000037941 */ /* 0x000fea0003800000 */
.L_x_3473:
        /* <DEDUP_REMOVED lines=12> */
.L_x_3469:
[----:B------:R-:W-:Y:S05]  /*7a40*/  BSYNC B2 ;  /* 0x0000000000027941 */ /* 0x000fea0003800000 */
.L_x_3467:
        /* <DEDUP_REMOVED lines=8> */
.L_x_3478:
        /* <DEDUP_REMOVED lines=12> */
.L_x_3481:
[----:B------:R-:W-:Y:S02]  /*7b90*/  IMAD.MOV.U32 R75, RZ, RZ, R72 ;  /* 0x000000ffff4b7224 */ /* 0x000fe400078e0048 */
.L_x_3482:
[----:B------:R-:W-:Y:S05]  /*7ba0*/  BSYNC B3 ;  /* 0x0000000000037941 */ /* 0x000fea0003800000 */
.L_x_3480:
        /* <DEDUP_REMOVED lines=16> */
.L_x_3486:
[----:B------:R-:W-:Y:S05]  /*7cb0*/  BSYNC B4 ;  /* 0x0000000000047941 */ /* 0x000fea0003800000 */
.L_x_3485:
        /* <DEDUP_REMOVED lines=44> */
.L_x_3484:
[----:B------:R-:W-:Y:S05]  /*7f80*/  BSYNC B3 ;  /* 0x0000000000037941 */ /* 0x000fea0003800000 */
.L_x_3483:
        /* <DEDUP_REMOVED lines=12> */
.L_x_3479:
[----:B------:R-:W-:Y:S05]  /*8050*/  BSYNC B2 ;  /* 0x0000000000027941 */ /* 0x000fea0003800000 */
.L_x_3477:
        /* <DEDUP_REMOVED lines=8> */
.L_x_3488:
        /* <DEDUP_REMOVED lines=12> */
.L_x_3491:
[----:B------:R-:W-:Y:S02]  /*81a0*/  MOV R78, R72 ;  /* 0x00000048004e7202 */ /* 0x000fe40000000f00 */
.L_x_3492:
[----:B------:R-:W-:Y:S05]  /*81b0*/  BSYNC B3 ;  /* 0x0000000000037941 */ /* 0x000fea0003800000 */
.L_x_3490:
        /* <DEDUP_REMOVED lines=16> */
.L_x_3496:
[----:B------:R-:W-:Y:S05]  /*82c0*/  BSYNC B4 ;  /* 0x0000000000047941 */ /* 0x000fea0003800000 */
.L_x_3495:
        /* <DEDUP_REMOVED lines=44> */
.L_x_3494:
[----:B------:R-:W-:Y:S05]  /*8590*/  BSYNC B3 ;  /* 0x0000000000037941 */ /* 0x000fea0003800000 */
.L_x_3493:
        /* <DEDUP_REMOVED lines=12> */
.L_x_3489:
[----:B------:R-:W-:Y:S05]  /*8660*/  BSYNC B2 ;  /* 0x0000000000027941 */ /* 0x000fea0003800000 */
.L_x_3487:
        /* <DEDUP_REMOVED lines=8> */
.L_x_3498:
        /* <DEDUP_REMOVED lines=12> */
.L_x_3501:
[----:B------:R-:W-:Y:S02]  /*87b0*/  IMAD.MOV.U32 R79, RZ, RZ, R72 ;  /* 0x000000ffff4f7224 */ /* 0x000fe400078e0048 */
.L_x_3502:
[----:B------:R-:W-:Y:S05]  /*87c0*/  BSYNC B3 ;  /* 0x0000000000037941 */ /* 0x000fea0003800000 */
.L_x_3500:
        /* <DEDUP_REMOVED lines=16> */
.L_x_3506:
[----:B------:R-:W-:Y:S05]  /*88d0*/  BSYNC B4 ;  /* 0x0000000000047941 */ /* 0x000fea0003800000 */
.L_x_3505:
        /* <DEDUP_REMOVED lines=44> */
.L_x_3504:
[----:B------:R-:W-:Y:S05]  /*8ba0*/  BSYNC B3 ;  /* 0x0000000000037941 */ /* 0x000fea0003800000 */
.L_x_3503:
        /* <DEDUP_REMOVED lines=12> */
.L_x_3499:
[----:B------:R-:W-:Y:S05]  /*8c70*/  BSYNC B2 ;  /* 0x0000000000027941 */ /* 0x000fea0003800000 */
.L_x_3497:
        /* <DEDUP_REMOVED lines=8> */
.L_x_3508:
        /* <DEDUP_REMOVED lines=12> */
.L_x_3511:
[----:B------:R-:W-:Y:S02]  /*8dc0*/  IMAD.MOV.U32 R82, RZ, RZ, R72 ;  /* 0x000000ffff527224 */ /* 0x000fe400078e0048 */
.L_x_3512:
[----:B------:R-:W-:Y:S05]  /*8dd0*/  BSYNC B3 ;  /* 0x0000000000037941 */ /* 0x000fea0003800000 */
.L_x_3510:
        /* <DEDUP_REMOVED lines=16> */
.L_x_3516:
[----:B------:R-:W-:Y:S05]  /*8ee0*/  BSYNC B4 ;  /* 0x0000000000047941 */ /* 0x000fea0003800000 */
.L_x_3515:
        /* <DEDUP_REMOVED lines=44> */
.L_x_3514:
[----:B------:R-:W-:Y:S05]  /*91b0*/  BSYNC B3 ;  /* 0x0000000000037941 */ /* 0x000fea0003800000 */
.L_x_3513:
        /* <DEDUP_REMOVED lines=12> */
.L_x_3509:
[----:B------:R-:W-:Y:S05]  /*9280*/  BSYNC B2 ;  /* 0x0000000000027941 */ /* 0x000fea0003800000 */
.L_x_3507:
        /* <DEDUP_REMOVED lines=8> */
.L_x_3518:
        /* <DEDUP_REMOVED lines=12> */
.L_x_3521:
[----:B------:R-:W-:Y:S02]  /*93d0*/  MOV R83, R72 ;  /* 0x0000004800537202 */ /* 0x000fe40000000f00 */
.L_x_3522:
[----:B------:R-:W-:Y:S05]  /*93e0*/  BSYNC B3 ;  /* 0x0000000000037941 */ /* 0x000fea0003800000 */
.L_x_3520:
        /* <DEDUP_REMOVED lines=16> */
.L_x_3526:
[----:B------:R-:W-:Y:S05]  /*94f0*/  BSYNC B4 ;  /* 0x0000000000047941 */ /* 0x000fea0003800000 */
.L_x_3525:
        /* <DEDUP_REMOVED lines=44> */
.L_x_3524:
[----:B------:R-:W-:Y:S05]  /*97c0*/  BSYNC B3 ;  /* 0x0000000000037941 */ /* 0x000fea0003800000 */
.L_x_3523:
        /* <DEDUP_REMOVED lines=12> */
.L_x_3519:
[----:B------:R-:W-:Y:S05]  /*9890*/  BSYNC B2 ;  /* 0x0000000000027941 */ /* 0x000fea0003800000 */
.L_x_3517:
        /* <DEDUP_REMOVED lines=8> */
.L_x_3528:
        /* <DEDUP_REMOVED lines=12> */
.L_x_3531:
[----:B------:R-:W-:Y:S02]  /*99e0*/  IMAD.MOV.U32 R86, RZ, RZ, R72 ;  /* 0x000000ffff567224 */ /* 0x000fe400078e0048 */
.L_x_3532:
[----:B------:R-:W-:Y:S05]  /*99f0*/  BSYNC B3 ;  /* 0x0000000000037941 */ /* 0x000fea0003800000 */
.L_x_3530:
        /* <DEDUP_REMOVED lines=16> */
.L_x_3536:
[----:B------:R-:W-:Y:S05]  /*9b00*/  BSYNC B4 ;  /* 0x0000000000047941 */ /* 0x000fea0003800000 */
.L_x_3535:
        /* <DEDUP_REMOVED lines=44> */
.L_x_3534:
[----:B------:R-:W-:Y:S05]  /*9dd0*/  BSYNC B3 ;  /* 0x0000000000037941 */ /* 0x000fea0003800000 */
.L_x_3533:
        /* <DEDUP_REMOVED lines=12> */
.L_x_3529:
[----:B------:R-:W-:Y:S05]  /*9ea0*/  BSYNC B2 ;  /* 0x0000000000027941 */ /* 0x000fea0003800000 */
.L_x_3527:
        /* <DEDUP_REMOVED lines=8> */
.L_x_3538:
        /* <DEDUP_REMOVED lines=12> */
.L_x_3541:
[----:B------:R-:W-:Y:S02]  /*9ff0*/  IMAD.MOV.U32 R87, RZ, RZ, R72 ;  /* 0x000000ffff577224 */ /* 0x000fe400078e0048 */
.L_x_3542:
[----:B------:R-:W-:Y:S05]  /*a000*/  BSYNC B3 ;  /* 0x0000000000037941 */ /* 0x000fea0003800000 */
.L_x_3540:
        /* <DEDUP_REMOVED lines=16> */
.L_x_3546:
[----:B------:R-:W-:Y:S05]  /*a110*/  BSYNC B4 ;  /* 0x0000000000047941 */ /* 0x000fea0003800000 */
.L_x_3545:
        /* <DEDUP_REMOVED lines=44> */
.L_x_3544:
[----:B------:R-:W-:Y:S05]  /*a3e0*/  BSYNC B3 ;  /* 0x0000000000037941 */ /* 0x000fea0003800000 */
.L_x_3543:
        /* <DEDUP_REMOVED lines=12> */
.L_x_3539:
[----:B------:R-:W-:Y:S05]  /*a4b0*/  BSYNC B2 ;  /* 0x0000000000027941 */ /* 0x000fea0003800000 */
.L_x_3537:
[----:B------:R-:W-:Y:S01]  /*a4c0*/  HFMA2.MMA R111, -RZ, RZ, 0, 9.5367431640625e-07 ;  /* 0x00000010ff6f7435 */ /* 0x000fe200000001ff */
[----:B------:R-:W-:Y:S02]  /*a4d0*/  F2FP.PACK_AB R43, R104, R103 ;  /* 0x00000067682b723e */ /* 0x000fe400000000ff */
[----:B------:R-:W-:Y:S02]  /*a4e0*/  F2FP.PACK_AB R42, R102, R101 ;  /* 0x00000065662a723e */ /* 0x000fe400000000ff */
[----:B------:R-:W-:Y:S02]  /*a4f0*/  F2FP.PACK_AB R41, R100, R99 ;  /* 0x000000636429723e */ /* 0x000fe400000000ff */
[----:B------:R-:W-:-:S03]  /*a500*/  F2FP.PACK_AB R40, R98, R97 ;  /* 0x000000616228723e */ /* 0x000fc600000000ff */
        /* <DEDUP_REMOVED lines=23> */
.L_x_3466:
[----:B------:R-:W-:Y:S05]  /*a680*/  BSYNC B1 ;  /* 0x0000000000017941 */ /* 0x000fea0003800000 */
.L_x_3465:
        /* <DEDUP_REMOVED lines=30> */
.L_x_3557:
        /* <DEDUP_REMOVED lines=69> */
.L_x_3558:
        /* <DEDUP_REMOVED lines=58> */
.L_x_3552:
[----:B------:R-:W-:Y:S05]  /*b060*/  BSYNC B2 ;  /* 0x0000000000027941 */ /* 0x000fea0003800000 */
.L_x_3551:
        /* <DEDUP_REMOVED lines=35> */
.L_x_3554:
[----:B------:R-:W-:Y:S05]  /*b2a0*/  BSYNC B2 ;  /* 0x0000000000027941 */ /* 0x000fea0003800000 */
.L_x_3553:
[----:B------:R-:W-:Y:S05]  /*b2b0*/  @!P1 BRA `(.L_x_3550) ;  /* 0x000001f000009947 */ /* 0x000fea0003800000 */
[--C-:B0-----:R-:W-:Y:S02]  /*b2c0*/  FADD.FTZ R106, R99, -R108.reuse ;  /* 0x8000006c636a7221 */ /* 0x101fe40000010000 */
[--C-:B------:R-:W-:Y:S02]  /*b2d0*/  FADD.FTZ R40, R97, -R108.reuse ;  /* 0x8000006c61287221 */ /* 0x100fe40000010000 */
[----:B------:R-:W-:Y:S02]  /*b2e0*/  FMUL.FTZ R106, R109, R106 ;  /* 0x0000006a6d6a7220 */ /* 0x000fe40000410000 */
[--C-:B------:R-:W-:Y:S02]  /*b2f0*/  FADD.FTZ R42, R98, -R108.reuse ;  /* 0x8000006c622a7221 */ /* 0x100fe40000010000 */
[--C-:B------:R-:W-:Y:S02]  /*b300*/  FADD.FTZ R110, R100, -R108.reuse ;  /* 0x8000006c646e7221 */ /* 0x100fe40000010000 */
[----:B------:R-:W-:-:S02]  /*b310*/  FADD.FTZ R112, R101, -R108 ;  /* 0x8000006c65707221 */ /* 0x000fc40000010000 */
[--C-:B------:R-:W-:Y:S02]  /*b320*/  FADD.FTZ R114, R102, -R108.reuse ;  /* 0x8000006c66727221 */ /* 0x100fe40000010000 */
[--C-:B------:R-:W-:Y:S02]  /*b330*/  FADD.FTZ R116, R103, -R108.reuse ;  /* 0x8000006c67747221 */ /* 0x100fe40000010000 */
[----:B------:R-:W-:Y:S02]  /*b340*/  FADD.FTZ R108, R104, -R108 ;  /* 0x8000006c686c7221 */ /* 0x000fe40000010000 */
[----:B------:R-:W-:Y:S01]  /*b350*/  FFMA.FTZ R41, R52, R106, R61 ;  /* 0x0000006a34297223 */ /* 0x000fe2000001003d */
[----:B------:R-:W-:Y:S01]  /*b360*/  HFMA2.MMA R106, -RZ, RZ, 0, 9.5367431640625e-07 ;  /* 0x00000010ff6a7435 */ /* 0x000fe200000001ff */
[C---:B------:R-:W-:Y:S02]  /*b370*/  FMUL.FTZ R40, R109.reuse, R40 ;  /* 0x000000286d287220 */ /* 0x040fe40000410000 */
        /* <DEDUP_REMOVED lines=12> */
[----:B------:R-:W-:Y:S02]  /*b440*/  FFMA.FTZ R109, R57, R114, R64 ;  /* 0x00000072396d7223 */ /* 0x000fe40000010040 */
[----:B------:R-:W-:Y:S01]  /*b450*/  FFMA.FTZ R110, R55, R110, R62 ;  /* 0x0000006e376e7223 */ /* 0x000fe2000001003e */
[----:B------:R-:W-:Y:S01]  /*b460*/  F2FP.PACK_AB R43, R108, R43 ;  /* 0x0000002b6c2b723e */ /* 0x000fe200000000ff */
[----:B------:R-:W-:Y:S01]  /*b470*/  IMAD.WIDE.U32 R106, R105, R106, c[0x0][0x208] ;  /* 0x00008200696a7625 */ /* 0x000fe200078e006a */
[----:B------:R-:W-:-:S02]  /*b480*/  F2FP.PACK_AB R42, R109, R112 ;  /* 0x000000706d2a723e */ /* 0x000fc400000000ff */
[----:B------:R-:W-:-:S05]  /*b490*/  F2FP.PACK_AB R41, R110, R41 ;  /* 0x000000296e29723e */ /* 0x000fca00000000ff */
[----:B------:R0:W-:Y:S02]  /*b4a0*/  STG.E.128 [R106.64], R40 ;  /* 0x000000286a007986 */ /* 0x0001e4000c101d06 */
.L_x_3550:
[----:B--2---:R-:W-:Y:S05]  /*b4b0*/  BSYNC B1 ;  /* 0x0000000000017941 */ /* 0x004fea0003800000 */
.L_x_3549:
[----:B0-----:R-:W-:-:S04]  /*b4c0*/  IMAD.MOV.U32 R40, RZ, RZ, c[0x0][0x160] ;  /* 0x00005800ff287624 */ /* 0x001fc800078e00ff */
[----:B------:R-:W-:-:S05]  /*b4d0*/  IMAD R19, R40, 0x4, R19 ;  /* 0x0000000428137824 */ /* 0x000fca00078e0213 */
[----:B------:R-:W-:-:S13]  /*b4e0*/  ISETP.GE.AND P2, PT, R19, c[0x0][0x164], PT ;  /* 0x0000590013007a0c */ /* 0x000fda0003f46270 */
[----:B------:R-:W-:Y:S01]  /*b4f0*/  @P2 CALL.REL.NOINC `(.L_x_3555) ;  /* 0x0000001000002944 */ /* 0x000fe20003c00000 */
[----:B------:R-:W-:Y:S05]  /*b500*/  BRA `(.L_x_3556) ;  /* 0xffff56d000007947 */ /* 0x000fea000383ffff */
.L_x_3555:
[----:B------:R-:W-:Y:S05]  /*b510*/  BSYNC B0 ;  /* 0x0000000000007941 */ /* 0x000fea0003800000 */
.L_x_3296:
[----:B------:R-:W-:Y:S05]  /*b520*/  EXIT ;  /* 0x000000000000794d */ /* 0x000fea0003800000 */
.L_x_3547:
[----:B------:R-:W-:Y:S01]  /*b530*/  MOV R109, 0x1 ;  /* 0x00000001006d7802 */ /* 0x000fe20000000f00 */
[----:B------:R-:W-:Y:S01]  /*b540*/  IMAD.MOV.U32 R43, RZ, RZ, 0x1f ;  /* 0x0000001fff2b7424 */ /* 0x000fe200078e00ff */
[----:B------:R-:W-:Y:S01]  /*b550*/  MOV R40, 0xb580 ;  /* 0x0000b58000287802 */ /* 0x000fe20000000f00 */
[----:B------:R-:W-:Y:S02]  /*b560*/  IMAD.MOV.U32 R110, RZ, RZ, -0x1 ;  /* 0xffffffffff6e7424 */ /* 0x000fe400078e00ff */
[----:B-----5:R-:W-:Y:S05]  /*b570*/  CALL.REL.NOINC `($__internal_26_$__cuda_sm70_shflsync_bfly_p) ;  /* 0x000006c000007944 */ /* 0x020fea0003c00000 */
[----:B-1----:R-:W-:Y:S01]  /*b580*/  MOV R41, R109 ;  /* 0x0000006d00297202 */ /* 0x002fe20000000f00 */
[----:B0-----:R-:W-:Y:S05]  /*b590*/  BRA `(.L_x_3557) ;  /* 0xfffff2d000007947 */ /* 0x001fea000383ffff */
.L_x_3548:
[----:B------:R-:W-:Y:S01]  /*b5a0*/  HFMA2.MMA R43, -RZ, RZ, 0, 1.847743988037109375e-06 ;  /* 0x0000001fff2b7435 */ /* 0x000fe200000001ff */
[----:B0-----:R-:W-:Y:S01]  /*b5b0*/  IMAD.MOV.U32 R42, RZ, RZ, R111 ;  /* 0x000000ffff2a7224 */ /* 0x001fe200078e006f */
[----:B------:R-:W-:Y:S01]  /*b5c0*/  MOV R40, 0xb600 ;  /* 0x0000b60000287802 */ /* 0x000fe20000000f00 */
[----:B------:R-:W-:Y:S02]  /*b5d0*/  IMAD.MOV.U32 R109, RZ, RZ, 0x2 ;  /* 0x00000002ff6d7424 */ /* 0x000fe400078e00ff */
[----:B------:R-:W-:Y:S02]  /*b5e0*/  IMAD.MOV.U32 R110, RZ, RZ, -0x1 ;  /* 0xffffffffff6e7424 */ /* 0x000fe400078e00ff */
[----:B-----5:R-:W-:Y:S05]  /*b5f0*/  CALL.REL.NOINC `($__internal_26_$__cuda_sm70_shflsync_bfly_p) ;  /* 0x0000064000007944 */ /* 0x020fea0003c00000 */
[----:B01----:R-:W-:Y:S01]  /*b600*/  FADD.FTZ R42, R111, R109 ;  /* 0x0000006d6f2a7221 */ /* 0x003fe20000010000 */
[----:B------:R-:W-:Y:S01]  /*b610*/  MOV R43, 0x1f ;  /* 0x0000001f002b7802 */ /* 0x000fe20000000f00 */
[----:B------:R-:W-:Y:S01]  /*b620*/  IMAD.MOV.U32 R109, RZ, RZ, 0x4 ;  /* 0x00000004ff6d7424 */ /* 0x000fe200078e00ff */
[----:B------:R-:W-:Y:S01]  /*b630*/  MOV R40, 0xb660 ;  /* 0x0000b66000287802 */ /* 0x000fe20000000f00 */
[----:B------:R-:W-:-:S02]  /*b640*/  IMAD.MOV.U32 R110, RZ, RZ, -0x1 ;  /* 0xffffffffff6e7424 */ /* 0x000fc400078e00ff */
[----:B------:R-:W-:Y:S05]  /*b650*/  CALL.REL.NOINC `($__internal_26_$__cuda_sm70_shflsync_bfly_p) ;  /* 0x000005e000007944 */ /* 0x000fea0003c00000 */
[----:B0-----:R-:W-:Y:S01]  /*b660*/  HFMA2.MMA R43, -RZ, RZ, 0, 1.847743988037109375e-06 ;  /* 0x0000001fff2b7435 */ /* 0x001fe200000001ff */
[----:B-1----:R-:W-:Y:S01]  /*b670*/  FADD.FTZ R42, R42, R109 ;  /* 0x0000006d2a2a7221 */ /* 0x002fe20000010000 */
[----:B------:R-:W-:Y:S01]  /*b680*/  MOV R40, 0xb6c0 ;  /* 0x0000b6c000287802 */ /* 0x000fe20000000f00 */
[----:B------:R-:W-:-:S02]  /*b690*/  IMAD.MOV.U32 R109, RZ, RZ, 0x8 ;  /* 0x00000008ff6d7424 */ /* 0x000fc400078e00ff */
[----:B------:R-:W-:Y:S02]  /*b6a0*/  IMAD.MOV.U32 R110, RZ, RZ, -0x1 ;  /* 0xffffffffff6e7424 */ /* 0x000fe400078e00ff */
[----:B------:R-:W-:Y:S05]  /*b6b0*/  CALL.REL.NOINC `($__internal_26_$__cuda_sm70_shflsync_bfly_p) ;  /* 0x0000058000007944 */ /* 0x000fea0003c00000 */
[----:B01----:R-:W-:Y:S01]  /*b6c0*/  FADD.FTZ R42, R42, R109 ;  /* 0x0000006d2a2a7221 */ /* 0x003fe20000010000 */
[----:B------:R-:W-:Y:S01]  /*b6d0*/  MOV R43, 0x1f ;  /* 0x0000001f002b7802 */ /* 0x000fe20000000f00 */
[----:B------:R-:W-:Y:S01]  /*b6e0*/  IMAD.MOV.U32 R109, RZ, RZ, 0x10 ;  /* 0x00000010ff6d7424 */ /* 0x000fe200078e00ff */
[----:B------:R-:W-:Y:S01]  /*b6f0*/  MOV R40, 0xb720 ;  /* 0x0000b72000287802 */ /* 0x000fe20000000f00 */
[----:B------:R-:W-:Y:S02]  /*b700*/  IMAD.MOV.U32 R110, RZ, RZ, -0x1 ;  /* 0xffffffffff6e7424 */ /* 0x000fe400078e00ff */
[----:B------:R-:W-:Y:S05]  /*b710*/  CALL.REL.NOINC `($__internal_26_$__cuda_sm70_shflsync_bfly_p) ;  /* 0x0000052000007944 */ /* 0x000fea0003c00000 */
[----:B-1----:R-:W-:Y:S02]  /*b720*/  FADD.FTZ R107, R42, R109 ;  /* 0x0000006d2a6b7221 */ /* 0x002fe40000010000 */
[----:B------:R-:W-:Y:S02]  /*b730*/  IMAD.MOV.U32 R109, RZ, RZ, 0x1 ;  /* 0x00000001ff6d7424 */ /* 0x000fe400078e00ff */
[----:B------:R-:W-:Y:S02]  /*b740*/  FMUL.FTZ R107, R107, c[0x0][0x1e0] ;  /* 0x000078006b6b7a20 */ /* 0x000fe40000410000 */
[----:B0-----:R-:W-:-:S02]  /*b750*/  IMAD.MOV.U32 R110, RZ, RZ, -0x1 ;  /* 0xffffffffff6e7424 */ /* 0x001fc400078e00ff */
        /* <DEDUP_REMOVED lines=49> */
[----:B------:R-:W-:Y:S01]  /*ba70*/  HFMA2.MMA R43, -RZ, RZ, 0, 1.847743988037109375e-06 ;  /* 0x0000001fff2b7435 */ /* 0x000fe200000001ff */
[----:B------:R-:W-:-:S05]  /*ba80*/  MOV R40, 0xbaa0 ;  /* 0x0000baa000287802 */ /* 0x000fca0000000f00 */
[----:B------:R-:W-:Y:S05]  /*ba90*/  CALL.REL.NOINC `($__internal_26_$__cuda_sm70_shflsync_bfly_p) ;  /* 0x000001a000007944 */ /* 0x000fea0003c00000 */
[----:B01----:R-:W-:Y:S01]  /*baa0*/  FADD.FTZ R42, R42, R109 ;  /* 0x0000006d2a2a7221 */ /* 0x003fe20000010000 */
[----:B------:R-:W-:Y:S01]  /*bab0*/  MOV R43, 0x1f ;  /* 0x0000001f002b7802 */ /* 0x000fe20000000f00 */
[----:B------:R-:W-:Y:S01]  /*bac0*/  IMAD.MOV.U32 R109, RZ, RZ, 0x2 ;  /* 0x00000002ff6d7424 */ /* 0x000fe200078e00ff */
[----:B------:R-:W-:Y:S01]  /*bad0*/  MOV R40, 0xbb00 ;  /* 0x0000bb0000287802 */ /* 0x000fe20000000f00 */
[----:B------:R-:W-:Y:S02]  /*bae0*/  IMAD.MOV.U32 R110, RZ, RZ, -0x1 ;  /* 0xffffffffff6e7424 */ /* 0x000fe400078e00ff */
[----:B------:R-:W-:Y:S05]  /*baf0*/  CALL.REL.NOINC `($__internal_26_$__cuda_sm70_shflsync_bfly_p) ;  /* 0x0000014000007944 */ /* 0x000fea0003c00000 */
[----:B0-----:R-:W-:Y:S01]  /*bb00*/  HFMA2.MMA R43, -RZ, RZ, 0, 1.847743988037109375e-06 ;  /* 0x0000001fff2b7435 */ /* 0x001fe200000001ff */
[----:B-1----:R-:W-:Y:S01]  /*bb10*/  FADD.FTZ R42, R42, R109 ;  /* 0x0000006d2a2a7221 */ /* 0x002fe20000010000 */
[----:B------:R-:W-:Y:S01]  /*bb20*/  MOV R40, 0xbb60 ;  /* 0x0000bb6000287802 */ /* 0x000fe20000000f00 */
[----:B------:R-:W-:Y:S02]  /*bb30*/  IMAD.MOV.U32 R109, RZ, RZ, 0x4 ;  /* 0x00000004ff6d7424 */ /* 0x000fe400078e00ff */
[----:B------:R-:W-:-:S02]  /*bb40*/  IMAD.MOV.U32 R110, RZ, RZ, -0x1 ;  /* 0xffffffffff6e7424 */ /* 0x000fc400078e00ff */
[----:B------:R-:W-:Y:S05]  /*bb50*/  CALL.REL.NOINC `($__internal_26_$__cuda_sm70_shflsync_bfly_p) ;  /* 0x000000e000007944 */ /* 0x000fea0003c00000 */
[----:B01----:R-:W-:Y:S01]  /*bb60*/  FADD.FTZ R42, R42, R109 ;  /* 0x0000006d2a2a7221 */ /* 0x003fe20000010000 */
[----:B------:R-:W-:Y:S01]  /*bb70*/  MOV R43, 0x1f ;  /* 0x0000001f002b7802 */ /* 0x000fe20000000f00 */
[----:B------:R-:W-:Y:S01]  /*bb80*/  IMAD.MOV.U32 R109, RZ, RZ, 0x8 ;  /* 0x00000008ff6d7424 */ /* 0x000fe200078e00ff */
[----:B------:R-:W-:Y:S01]  /*bb90*/  MOV R40, 0xbbc0 ;  /* 0x0000bbc000287802 */ /* 0x000fe20000000f00 */
[----:B------:R-:W-:-:S02]  /*bba0*/  IMAD.MOV.U32 R110, RZ, RZ, -0x1 ;  /* 0xffffffffff6e7424 */ /* 0x000fc400078e00ff */
[----:B------:R-:W-:Y:S05]  /*bbb0*/  CALL.REL.NOINC `($__internal_26_$__cuda_sm70_shflsync_bfly_p) ;  /* 0x0000008000007944 */ /* 0x000fea0003c00000 */
[----:B-1----:R-:W-:Y:S01]  /*bbc0*/  FADD.FTZ R106, R42, R109 ;  /* 0x0000006d2a6a7221 */ /* 0x002fe20000010000 */
[----:B0-----:R-:W-:Y:S01]  /*bbd0*/  HFMA2.MMA R43, -RZ, RZ, 0, 1.847743988037109375e-06 ;  /* 0x0000001fff2b7435 */ /* 0x001fe200000001ff */
[----:B------:R-:W-:Y:S01]  /*bbe0*/  IMAD.MOV.U32 R109, RZ, RZ, 0x10 ;  /* 0x00000010ff6d7424 */ /* 0x000fe200078e00ff */
[----:B------:R-:W-:Y:S01]  /*bbf0*/  MOV R40, 0xbc30 ;  /* 0x0000bc3000287802 */ /* 0x000fe20000000f00 */
[----:B------:R-:W-:-:S02]  /*bc00*/  IMAD.MOV.U32 R110, RZ, RZ, -0x1 ;  /* 0xffffffffff6e7424 */ /* 0x000fc400078e00ff */
[----:B------:R-:W-:Y:S02]  /*bc10*/  IMAD.MOV.U32 R42, RZ, RZ, R106 ;  /* 0x000000ffff2a7224 */ /* 0x000fe400078e006a */
[----:B------:R-:W-:Y:S05]  /*bc20*/  CALL.REL.NOINC `($__internal_26_$__cuda_sm70_shflsync_bfly_p) ;  /* 0x0000001000007944 */ /* 0x000fea0003c00000 */
[----:B01----:R-:W-:Y:S05]  /*bc30*/  BRA `(.L_x_3558) ;  /* 0xfffff08000007947 */ /* 0x003fea000383ffff */
        .weak           $__internal_26_$__cuda_sm70_shflsync_bfly_p
        .type           $__internal_26_$__cuda_sm70_shflsync_bfly_p,@function
        .size           $__internal_26_$__cuda_sm70_shflsync_bfly_p,(.L_x_22194 - $__internal_26_$__cuda_sm70_shflsync_bfly_p)
$__internal_26_$__cuda_sm70_shflsync_bfly_p:
[----:B------:R-:W-:Y:S01]  /*bc40*/  MOV R41, 0x0 ;  /* 0x0000000000297802 */ /* 0x000fe20000000f00 */
[----:B------:R-:W-:Y:S04]  /*bc50*/  WARPSYNC R110 ;  /* 0x0000006e00007348 */ /* 0x000fe80003800000 */
[----:B------:R0:W1:Y:S01]  /*bc60*/  SHFL.BFLY PT, R109, R42, R109, R43 ;  /* 0x0c00006d2a6d7389 */ /* 0x00006200000e002b */
[----:B------:R-:W-:Y:S05]  /*bc70*/  RET.REL.NODEC R40 `(_ZN10layer_norm13ln_fwd_kernelINS_13Kernel_traitsI6__halfS2_S2_S2_fjLj768ELj1ELj4ELj1ELj16ENS_18Kernel_traits_baseILj768ES2_S2_S2_S2_fjLj128EEEEELb1ELb0ELb1ELb0EEEvNS_9FwdParamsE) ;  /* 0xffff438028007950 */ /* 0x000fea0003c3ffff */
.L_x_3559:
        /* <DEDUP_REMOVED lines=16> */
.L_x_22194:


//--------------------- .text._ZN10layer_norm13ln_fwd_kernelINS_13Kernel_traitsI6__halfS2_S2_S2_fjLj768ELj1ELj4ELj1ELj16ENS_18Kernel_traits_baseILj768ES2_S2_S2_S2_fjLj128EEEEELb1ELb0ELb1ELb1EEEvNS_9FwdParamsE --------------------------
	.section	.text._ZN10layer_norm13ln_fwd_kernelINS_13Kernel_traitsI6__halfS2_S2_S2_fjLj768ELj1ELj4ELj1ELj16ENS_18Kernel_traits_baseILj768ES2_S2_S2_S2_fjLj128EEEEELb1ELb0ELb1ELb1EEEvNS_9FwdParamsE,"ax",@progbits
	.sectioninfo	@"SHI_REGISTERS=123"
	.align	128
        .global         _ZN10layer_norm13ln_fwd_kernelINS_13Kernel_traitsI6__halfS2_S2_S2_fjLj768ELj1ELj4ELj1ELj16ENS_18Kernel_traits_baseILj768ES2_S2_S2_S2_fjLj128EEEEELb1ELb0ELb1ELb1EEEvNS_9FwdParamsE
        .type           _ZN10layer_norm13ln_fwd_kernelINS_13Kernel_traitsI6__halfS2_S2_S2_fjLj768ELj1ELj4ELj1ELj16ENS_18Kernel_traits_baseILj768ES2_S2_S2_S2_fjLj128EEEEELb1ELb0ELb1ELb1EEEvNS_9FwdParamsE,@function
        .size           _ZN10layer_norm13ln_fwd_kernelINS_13Kernel_traitsI6__halfS2_S2_S2_fjLj768ELj1ELj4ELj1ELj16ENS_18Kernel_traits_baseILj768ES2_S2_S2_S2_fjLj128EEEEELb1ELb0ELb1ELb1EEEvNS_9FwdParamsE,(.L_x_22195 - _ZN10layer_norm13ln_fwd_kernelINS_13Kernel_traitsI6__halfS2_S2_S2_fjLj768ELj1ELj4ELj1ELj16ENS_18Kernel_traits_baseILj768ES2_S2_S2_S2_fjLj128EEEEELb1ELb0ELb1ELb1EEEvNS_9FwdParamsE)
        .other          _ZN10layer_norm13ln_fwd_kernelINS_13Kernel_traitsI6__halfS2_S2_S2_fjLj768ELj1ELj4ELj1ELj16ENS_18Kernel_traits_baseILj768ES2_S2_S2_S2_fjLj128EEEEELb1ELb0ELb1ELb1EEEvNS_9FwdParamsE,@"STO_CUDA_ENTRY STV_DEFAULT"
_ZN10layer_norm13ln_fwd_kernelINS_13Kernel_traitsI6__halfS2_S2_S2_fjLj768ELj1ELj4ELj1ELj16ENS_18Kernel_traits_baseILj768ES2_S2_S2_S2_fjLj128EEEEELb1ELb0ELb1ELb1EEEvNS_9FwdParamsE:
.text._ZN10layer_norm13ln_fwd_kernelINS_13Kernel_traitsI6__halfS2_S2_S2_fjLj768ELj1ELj4ELj1ELj16ENS_18Kernel_traits_baseILj768ES2_S2_S2_S2_fjLj128EEEEELb1ELb0ELb1ELb1EEEvNS_9FwdParamsE:
        /* <DEDUP_REMOVED lines=94> */
[----:B------:R0:W5:Y:S01]  /*05e0*/  LDG.E.128 R32, [R12.64] ;  /* 0x000000060c207981 */ /* 0x000162000c1e1d00 */
[--C-:B------:R-:W-:Y:S02]  /*05f0*/  HADD2.F32 R2, -RZ, R8.reuse.H0_H0 ;  /* 0x20000008ff027230 */ /* 0x100fe40000004100 */
[----:B------:R-:W-:Y:S01]  /*0600*/  HADD2.F32 R3, -RZ, R8.H1_H1 ;  /* 0x30000008ff037230 */ /* 0x000fe20000004100 */
[----:B------:R0:W5:Y:S01]  /*0610*/  LDG.E.128 R28, [R12.64+0x200] ;  /* 0x000200060c1c7981 */ /* 0x000162000c1e1d00 */
[----:B------:R-:W-:-:S02]  /*0620*/  HADD2.F32 R4, -RZ, R9.H0_H0 ;  /* 0x20000009ff047230 */ /* 0x000fc40000004100 */
[----:B------:R-:W-:Y:S01]  /*0630*/  HADD2.F32 R5, -RZ, R9.H1_H1 ;  /* 0x30000009ff057230 */ /* 0x000fe20000004100 */
[----:B------:R0:W5:Y:S01]  /*0640*/  LDG.E.128 R24, [R12.64+0x400] ;  /* 0x000400060c187981 */ /* 0x000162000c1e1d00 */
[--C-:B------:R-:W-:Y:S01]  /*0650*/  HADD2.F32 R6, -RZ, R10.reuse.H0_H0 ;  /* 0x2000000aff067230 */ /* 0x100fe20000004100 */
[----:B------:R-:W-:Y:S01]  /*0660*/  @!P0 CS2R R38, SRZ ;  /* 0x0000000000268805 */ /* 0x000fe2000001ff00 */
[----:B------:R-:W-:Y:S01]  /*0670*/  HADD2.F32 R7, -RZ, R10.H1_H1 ;  /* 0x3000000aff077230 */ /* 0x000fe20000004100 */
[----:B------:R-:W-:Y:S01]  /*0680*/  UIADD3 UR25, UR4, -0x700cb87f, URZ ;  /* 0x8ff3478104197890 */ /* 0x000fe2000fffe03f */
[--C-:B------:R-:W-:Y:S01]  /*0690*/  HADD2.F32 R8, -RZ, R11.reuse.H0_H0 ;  /* 0x2000000bff087230 */ /* 0x100fe20000004100 */
[----:B------:R-:W-:Y:S01]  /*06a0*/  UIADD3 UR26, UR5, -0x695add53, URZ ;  /* 0x96a522ad051a7890 */ /* 0x000fe2000fffe03f */
[----:B------:R-:W-:Y:S01]  /*06b0*/  HADD2.F32 R9, -RZ, R11.H1_H1 ;  /* 0x3000000bff097230 */ /* 0x000fe20000004100 */
[----:B------:R-:W-:Y:S01]  /*06c0*/  IMAD.HI.U32 R77, R96, -0x326172a9, RZ ;  /* 0xcd9e8d57604d7827 */ /* 0x000fe200078e00ff */
[--C-:B------:R-:W-:Y:S01]  /*06d0*/  HADD2.F32 R10, -RZ, R16.reuse.H0_H0 ;  /* 0x20000010ff0a7230 */ /* 0x100fe20000004100 */
[----:B------:R-:W-:Y:S01]  /*06e0*/  BSSY B0, `(.L_x_3560) ;  /* 0x0000a70000007945 */ /* 0x000fe20003800000 */
[----:B------:R-:W-:Y:S01]  /*06f0*/  HADD2.F32 R11, -RZ, R16.H1_H1 ;  /* 0x30000010ff0b7230 */ /* 0x000fe20000004100 */
[----:B------:R-:W-:Y:S01]  /*0700*/  IMAD.WIDE.U32 R98, R98, -0x2daee0ad, RZ ;  /* 0xd2511f5362627825 */ /* 0x000fe200078e00ff */
[--C-:B0-----:R-:W-:Y:S01]  /*0710*/  HADD2.F32 R12, -RZ, R17.reuse.H0_H0 ;  /* 0x20000011ff0c7230 */ /* 0x101fe20000004100 */
[----:B------:R-:W-:Y:S01]  /*0720*/  LOP3.LUT R95, R40, 0x3, RZ, 0xc0, !PT ;  /* 0x00000003285f7812 */ /* 0x000fe200078ec0ff */
[----:B------:R-:W-:Y:S01]  /*0730*/  HADD2.F32 R13, -RZ, R17.H1_H1 ;  /* 0x30000011ff0d7230 */ /* 0x000fe20000004100 */
[----:B------:R-:W-:Y:S01]  /*0740*/  IMAD R96, R96, -0x326172a9, RZ ;  /* 0xcd9e8d5760607824 */ /* 0x000fe200078e02ff */
[--C-:B------:R-:W-:Y:S01]  /*0750*/  HADD2.F32 R14, -RZ, R18.reuse.H0_H0 ;  /* 0x20000012ff0e7230 */ /* 0x100fe20000004100 */
[----:B------:R-:W-:Y:S01]  /*0760*/  IMAD.MOV.U32 R61, RZ, RZ, RZ ;  /* 0x000000ffff3d7224 */ /* 0x000fe200078e00ff */
[----:B------:R-:W-:Y:S01]  /*0770*/  HADD2.F32 R15, -RZ, R18.H1_H1 ;  /* 0x30000012ff0f7230 */ /* 0x000fe20000004100 */
[----:B------:R-:W-:Y:S01]  /*0780*/  ULDC.U8 UR8, c[0x0][0x1f0] ;  /* 0x00007c0000087ab9 */ /* 0x000fe20000000000 */
[----:B------:R-:W-:-:S02]  /*0790*/  HADD2.F32 R16, -RZ, R19.H0_H0 ;  /* 0x20000013ff107230 */ /* 0x000fc40000004100 */
[----:B------:R-:W-:Y:S02]  /*07a0*/  HADD2.F32 R17, -RZ, R19.H1_H1 ;  /* 0x30000013ff117230 */ /* 0x000fe40000004100 */
[--C-:B------:R-:W-:Y:S02]  /*07b0*/  HADD2.F32 R18, -RZ, R36.reuse.H0_H0 ;  /* 0x20000024ff127230 */ /* 0x100fe40000004100 */
[----:B------:R-:W-:Y:S01]  /*07c0*/  HADD2.F32 R19, -RZ, R36.H1_H1 ;  /* 0x30000024ff137230 */ /* 0x000fe20000004100 */
[----:B------:R-:W-:Y:S01]  /*07d0*/  IMAD R36, R41, -0x326172a9, RZ ;  /* 0xcd9e8d5729247824 */ /* 0x000fe200078e02ff */
[--C-:B------:R-:W-:Y:S02]  /*07e0*/  HADD2.F32 R20, -RZ, R37.reuse.H0_H0 ;  /* 0x20000025ff147230 */ /* 0x100fe40000004100 */
[----:B------:R-:W-:Y:S01]  /*07f0*/  HADD2.F32 R21, -RZ, R37.H1_H1 ;  /* 0x30000025ff157230 */ /* 0x000fe20000004100 */
[----:B------:R-:W-:Y:S01]  /*0800*/  IMAD R37, R23, -0x2daee0ad, RZ ;  /* 0xd2511f5317257824 */ /* 0x000fe200078e02ff */
[--C-:B------:R-:W-:Y:S01]  /*0810*/  HADD2.F32 R22, -RZ, R38.reuse.H0_H0 ;  /* 0x20000026ff167230 */ /* 0x100fe20000004100 */
[----:B------:R-:W-:Y:S01]  /*0820*/  LOP3.LUT R77, R77, UR25, R36, 0x96, !PT ;  /* 0x000000194d4d7c12 */ /* 0x000fe2000f8e9624 */
[----:B------:R-:W-:-:S02]  /*0830*/  HADD2.F32 R23, -RZ, R38.H1_H1 ;  /* 0x30000026ff177230 */ /* 0x000fc40000004100 */
[--C-:B------:R-:W-:Y:S01]  /*0840*/  HADD2.F32 R56, -RZ, R39.reuse.H0_H0 ;  /* 0x20000027ff387230 */ /* 0x100fe20000004100 */
[----:B------:R-:W-:Y:S01]  /*0850*/  LOP3.LUT R76, R99, UR26, R37, 0x96, !PT ;  /* 0x0000001a634c7c12 */ /* 0x000fe2000f8e9625 */
[----:B------:R-:W-:Y:S02]  /*0860*/  HADD2.F32 R57, -RZ, R39.H1_H1 ;  /* 0x30000027ff397230 */ /* 0x000fe40000004100 */
.L_x_3812:
[----:B------:R-:W-:-:S04]  /*0870*/  IMAD.MOV.U32 R51, RZ, RZ, 0x4 ;  /* 0x00000004ff337424 */ /* 0x000fc800078e00ff */
[----:B------:R-:W-:-:S05]  /*0880*/  IMAD.WIDE R44, R0, R51, c[0x0][0x1d0] ;  /* 0x00007400002c7625 */ /* 0x000fca00078e0233 */
[----:B------:R0:W2:Y:S01]  /*0890*/  LDG.E R50, [R44.64] ;  /* 0x000000062c327981 */ /* 0x0000a2000c1e1900 */
[----:B------:R-:W-:Y:S01]  /*08a0*/  ISETP.NE.U32.AND P0, PT, RZ, c[0x0][0x180], PT ;  /* 0x00006000ff007a0c */ /* 0x000fe20003f05070 */
[----:B------:R-:W-:Y:S01]  /*08b0*/  IMAD R46, R0, c[0x0][0x168], RZ ;  /* 0x00005a00002e7a24 */ /* 0x000fe200078e02ff */
[----:B------:R-:W-:Y:S01]  /*08c0*/  HFMA2.MMA R86, -RZ, RZ, 0, 0 ;  /* 0x00000000ff567435 */ /* 0x000fe200000001ff */
[----:B------:R-:W0:Y:S01]  /*08d0*/  S2R R71, SR_TID.X ;  /* 0x0000000000477919 */ /* 0x000e220000002100 */
[----:B------:R-:W-:-:S13]  /*08e0*/  ISETP.NE.AND.EX P0, PT, RZ, c[0x0][0x184], PT, P0 ;  /* 0x00006100ff007a0c */ /* 0x000fda0003f05300 */
[----:B------:R-:W-:Y:S01]  /*08f0*/  @P0 IMAD.MOV.U32 R53, RZ, RZ, 0x10 ;  /* 0x00000010ff350424 */ /* 0x000fe200078e00ff */
        /* <DEDUP_REMOVED lines=22> */
[----:B------:R-:W-:Y:S01]  /*0a60*/  IMAD.MOV.U32 R45, RZ, RZ, R95 ;  /* 0x000000ffff2d7224 */ /* 0x000fe200078e005f */
[----:B------:R-:W-:Y:S05]  /*0a70*/  @!P0 BRA `(.L_x_3563) ;  /* 0x0000058000008947 */ /* 0x000fea0003800000 */
[----:B------:R-:W-:Y:S01]  /*0a80*/  IMAD.MOV.U32 R45, RZ, RZ, R95 ;  /* 0x000000ffff2d7224 */ /* 0x000fe200078e005f */
[----:B-----5:R-:W-:Y:S01]  /*0a90*/  HADD2.F32 R55, -RZ, R36.H0_H0 ;  /* 0x20000024ff377230 */ /* 0x020fe20000004100 */
[----:B------:R-:W-:Y:S05]  /*0aa0*/  BRA `(.L_x_3563) ;  /* 0x0000055000007947 */ /* 0x000fea0003800000 */
.L_x_3562:
        /* <DEDUP_REMOVED lines=12> */
.L_x_3565:
[----:B------:R-:W-:Y:S02]  /*0b70*/  MOV R44, R96 ;  /* 0x00000060002c7202 */ /* 0x000fe40000000f00 */
.L_x_3566:
[----:B------:R-:W-:Y:S05]  /*0b80*/  BSYNC B2 ;  /* 0x0000000000027941 */ /* 0x000fea0003800000 */
.L_x_3564:
        /* <DEDUP_REMOVED lines=16> */
.L_x_3570:
[----:B------:R-:W-:Y:S05]  /*0c90*/  BSYNC B3 ;  /* 0x0000000000037941 */ /* 0x000fea0003800000 */
.L_x_3569:
        /* <DEDUP_REMOVED lines=42> */
.L_x_3568:
[----:B------:R-:W-:Y:S05]  /*0f40*/  BSYNC B2 ;  /* 0x0000000000027941 */ /* 0x000fea0003800000 */
.L_x_3567:
[----:B------:R-:W0:Y:S01]  /*0f50*/  I2F.U32 R44, R44 ;  /* 0x0000002c002c7306 */ /* 0x000e220000201000 */
[----:B-----5:R-:W-:Y:S01]  /*0f60*/  HADD2.F32 R47, -RZ, R40.H0_H0 ;  /* 0x20000028ff2f7230 */ /* 0x020fe20000004100 */
[----:B------:R-:W-:-:S04]  /*0f70*/  IMAD.MOV.U32 R49, RZ, RZ, 0x2f800000 ;  /* 0x2f800000ff317424 */ /* 0x000fc800078e00ff */
[----:B------:R-:W-:-:S04]  /*0f80*/  FMUL.FTZ R47, R47, c[0x0][0x1ec] ;  /* 0x00007b002f2f7a20 */ /* 0x000fc80000410000 */
[----:B------:R-:W-:Y:S02]  /*0f90*/  FMUL.FTZ R47, R47, c[0x0][0x1e8] ;  /* 0x00007a002f2f7a20 */ /* 0x000fe40000410000 */
[----:B0-----:R-:W-:-:S05]  /*0fa0*/  FFMA.FTZ R46, R44, R49, 1.1641532182693481445e-10 ;  /* 0x2f0000002c2e7423 */ /* 0x001fca0000010031 */
[----:B------:R-:W-:Y:S01]  /*0fb0*/  FSETP.GTU.FTZ.AND P3, PT, R46, c[0x0][0x1e4], PT ;  /* 0x000079002e007a0b */ /* 0x000fe20003f7c000 */
[----:B------:R-:W-:-:S03]  /*0fc0*/  @P0 HADD2.F32 R46, -RZ, R36.H0_H0 ;  /* 0x20000024ff2e0230 */ /* 0x000fc60000004100 */
[----:B------:R-:W-:Y:S02]  /*0fd0*/  FSEL R55, R47, RZ, !P3 ;  /* 0x000000ff2f377208 */ /* 0x000fe40005800000 */
[----:B------:R-:W-:-:S03]  /*0fe0*/  SEL R62, RZ, 0x1, P3 ;  /* 0x00000001ff3e7807 */ /* 0x000fc60001800000 */
[----:B------:R-:W-:Y:S02]  /*0ff0*/  @P0 FADD.FTZ R55, R55, R46 ;  /* 0x0000002e37370221 */ /* 0x000fe40000010000 */
.L_x_3563:
[----:B------:R-:W-:Y:S05]  /*1000*/  BSYNC B1 ;  /* 0x0000000000017941 */ /* 0x000fea0003800000 */
.L_x_3561:
        /* <DEDUP_REMOVED lines=8> */
.L_x_3572:
        /* <DEDUP_REMOVED lines=12> */
.L_x_3575:
[----:B------:R-:W-:Y:S02]  /*1150*/  MOV R48, R96 ;  /* 0x0000006000307202 */ /* 0x000fe40000000f00 */
.L_x_3576:
[----:B------:R-:W-:Y:S05]  /*1160*/  BSYNC B2 ;  /* 0x0000000000027941 */ /* 0x000fea0003800000 */
.L_x_3574:
        /* <DEDUP_REMOVED lines=16> */
.L_x_3580:
[----:B------:R-:W-:Y:S05]  /*1270*/  BSYNC B3 ;  /* 0x0000000000037941 */ /* 0x000fea0003800000 */
.L_x_3579:
        /* <DEDUP_REMOVED lines=42> */
.L_x_3578:
[----:B------:R-:W-:Y:S05]  /*1520*/  BSYNC B2 ;  /* 0x0000000000027941 */ /* 0x000fea0003800000 */
.L_x_3577:
[----:B------:R-:W0:Y:S01]  /*1530*/  I2F.U32 R45, R48 ;  /* 0x00000030002d7306 */ /* 0x000e220000201000 */
[----:B-----5:R-:W-:Y:S01]  /*1540*/  HADD2.F32 R46, -RZ, R40.H1_H1 ;  /* 0x30000028ff2e7230 */ /* 0x020fe20000004100 */
[----:B------:R-:W-:-:S04]  /*1550*/  IMAD.MOV.U32 R50, RZ, RZ, 0x2f800000 ;  /* 0x2f800000ff327424 */ /* 0x000fc800078e00ff */
[----:B------:R-:W-:-:S04]  /*1560*/  FMUL.FTZ R46, R46, c[0x0][0x1ec] ;  /* 0x00007b002e2e7a20 */ /* 0x000fc80000410000 */
[----:B------:R-:W-:Y:S02]  /*1570*/  FMUL.FTZ R46, R46, c[0x0][0x1e8] ;  /* 0x00007a002e2e7a20 */ /* 0x000fe40000410000 */
[----:B0-----:R-:W-:-:S05]  /*1580*/  FFMA.FTZ R45, R45, R50, 1.1641532182693481445e-10 ;  /* 0x2f0000002d2d7423 */ /* 0x001fca0000010032 */
[----:B------:R-:W-:Y:S01]  /*1590*/  FSETP.GTU.FTZ.AND P3, PT, R45, c[0x0][0x1e4], PT ;  /* 0x000079002d007a0b */ /* 0x000fe20003f7c000 */
[----:B------:R-:W-:-:S03]  /*15a0*/  @P0 HADD2.F32 R45, -RZ, R36.H1_H1 ;  /* 0x30000024ff2d0230 */ /* 0x000fc60000004100 */
[----:B------:R-:W-:Y:S02]  /*15b0*/  FSEL R54, R46, RZ, !P3 ;  /* 0x000000ff2e367208 */ /* 0x000fe40005800000 */
[----:B------:R-:W-:-:S03]  /*15c0*/  SEL R63, RZ, 0x1, P3 ;  /* 0x00000001ff3f7807 */ /* 0x000fc60001800000 */
[----:B------:R-:W-:Y:S02]  /*15d0*/  @P0 FADD.FTZ R54, R54, R45 ;  /* 0x0000002d36360221 */ /* 0x000fe40000010000 */
.L_x_3573:
[----:B------:R-:W-:Y:S05]  /*15e0*/  BSYNC B1 ;  /* 0x0000000000017941 */ /* 0x000fea0003800000 */
.L_x_3571:
        /* <DEDUP_REMOVED lines=8> */
.L_x_3582:
        /* <DEDUP_REMOVED lines=12> */
.L_x_3585:
[----:B------:R-:W-:Y:S02]  /*1730*/  MOV R48, R96 ;  /* 0x0000006000307202 */ /* 0x000fe40000000f00 */
.L_x_3586:
[----:B------:R-:W-:Y:S05]  /*1740*/  BSYNC B2 ;  /* 0x0000000000027941 */ /* 0x000fea0003800000 */
.L_x_3584:
        /* <DEDUP_REMOVED lines=16> */
.L_x_3590:
[----:B------:R-:W-:Y:S05]  /*1850*/  BSYNC B3 ;  /* 0x0000000000037941 */ /* 0x000fea0003800000 */
.L_x_3589:
        /* <DEDUP_REMOVED lines=42> */
.L_x_3588:
[----:B------:R-:W-:Y:S05]  /*1b00*/  BSYNC B2 ;  /* 0x0000000000027941 */ /* 0x000fea0003800000 */
.L_x_3587:
        /* <DEDUP_REMOVED lines=11> */
.L_x_3583:
[----:B------:R-:W-:Y:S05]  /*1bc0*/  BSYNC B1 ;  /* 0x0000000000017941 */ /* 0x000fea0003800000 */
.L_x_3581:
        /* <DEDUP_REMOVED lines=8> */
.L_x_3592:
        /* <DEDUP_REMOVED lines=12> */
.L_x_3595:
[----:B------:R-:W-:Y:S02]  /*1d10*/  MOV R65, R96 ;  /* 0x0000006000417202 */ /* 0x000fe40000000f00 */
.L_x_3596:
[----:B------:R-:W-:Y:S05]  /*1d20*/  BSYNC B2 ;  /* 0x0000000000027941 */ /* 0x000fea0003800000 */
.L_x_3594:
        /* <DEDUP_REMOVED lines=16> */
.L_x_3600:
[----:B------:R-:W-:Y:S05]  /*1e30*/  BSYNC B3 ;  /* 0x0000000000037941 */ /* 0x000fea0003800000 */
.L_x_3599:
        /* <DEDUP_REMOVED lines=42> */
.L_x_3598:
[----:B------:R-:W-:Y:S05]  /*20e0*/  BSYNC B2 ;  /* 0x0000000000027941 */ /* 0x000fea0003800000 */
.L_x_3597:
[----:B------:R-:W0:Y:S01]  /*20f0*/  I2F.U32 R45, R65 ;  /* 0x00000041002d7306 */ /* 0x000e220000201000 */
[----:B-----5:R-:W-:Y:S01]  /*2100*/  HADD2.F32 R46, -RZ, R41.H1_H1 ;  /* 0x30000029ff2e7230 */ /* 0x020fe20000004100 */
[----:B------:R-:W-:Y:S01]  /*2110*/  IMAD.MOV.U32 R48, RZ, RZ, 0x2f800000 ;  /* 0x2f800000ff307424 */ /* 0x000fe200078e00ff */
[----:B------:R-:W-:-:S03]  /*2120*/  @P0 HADD2.F32 R47, -RZ, R37.H1_H1 ;  /* 0x30000025ff2f0230 */ /* 0x000fc60000004100 */
[----:B------:R-:W-:-:S04]  /*2130*/  FMUL.FTZ R46, R46, c[0x0][0x1ec] ;  /* 0x00007b002e2e7a20 */ /* 0x000fc80000410000 */
[----:B------:R-:W-:Y:S02]  /*2140*/  FMUL.FTZ R46, R46, c[0x0][0x1e8] ;  /* 0x00007a002e2e7a20 */ /* 0x000fe40000410000 */
[----:B0-----:R-:W-:-:S05]  /*2150*/  FFMA.FTZ R45, R45, R48, 1.1641532182693481445e-10 ;  /* 0x2f0000002d2d7423 */ /* 0x001fca0000010030 */
[----:B------:R-:W-:-:S04]  /*2160*/  FSETP.GTU.FTZ.AND P3, PT, R45, c[0x0][0x1e4], PT ;  /* 0x000079002d007a0b */ /* 0x000fc80003f7c000 */
[----:B------:R-:W-:Y:S02]  /*2170*/  FSEL R52, R46, RZ, !P3 ;  /* 0x000000ff2e347208 */ /* 0x000fe40005800000 */
[----:B------:R-:W-:-:S03]  /*2180*/  SEL R45, RZ, 0x1, P3 ;  /* 0x00000001ff2d7807 */ /* 0x000fc60001800000 */
[----:B------:R-:W-:Y:S01]  /*2190*/  @P0 FADD.FTZ R52, R52, R47 ;  /* 0x0000002f34340221 */ /* 0x000fe20000010000 */
[----:B------:R-:W-:Y:S02]  /*21a0*/  PRMT R65, R45, 0x7610, R65 ;  /* 0x000076102d417816 */ /* 0x000fe40000000041 */
.L_x_3593:
[----:B------:R-:W-:Y:S05]  /*21b0*/  BSYNC B1 ;  /* 0x0000000000017941 */ /* 0x000fea0003800000 */
.L_x_3591:
        /* <DEDUP_REMOVED lines=8> */
.L_x_3602:
        /* <DEDUP_REMOVED lines=12> */
.L_x_3605:
[----:B------:R-:W-:Y:S02]  /*2300*/  MOV R66, R96 ;  /* 0x0000006000427202 */ /* 0x000fe40000000f00 */
.L_x_3606:
[----:B------:R-:W-:Y:S05]  /*2310*/  BSYNC B2 ;  /* 0x0000000000027941 */ /* 0x000fea0003800000 */
.L_x_3604:
        /* <DEDUP_REMOVED lines=16> */
.L_x_3610:
[----:B------:R-:W-:Y:S05]  /*2420*/  BSYNC B3 ;  /* 0x0000000000037941 */ /* 0x000fea0003800000 */
.L_x_3609:
        /* <DEDUP_REMOVED lines=42> */
.L_x_3608:
[----:B------:R-:W-:Y:S05]  /*26d0*/  BSYNC B2 ;  /* 0x0000000000027941 */ /* 0x000fea0003800000 */
.L_x_3607:
[----:B------:R-:W0:Y:S01]  /*26e0*/  I2F.U32 R44, R66 ;  /* 0x00000042002c7306 */ /* 0x000e220000201000 */
[----:B-----5:R-:W-:Y:S01]  /*26f0*/  HADD2.F32 R46, -RZ, R42.H0_H0 ;  /* 0x2000002aff2e7230 */ /* 0x020fe20000004100 */
[----:B------:R-:W-:Y:S01]  /*2700*/  IMAD.MOV.U32 R47, RZ, RZ, 0x2f800000 ;  /* 0x2f800000ff2f7424 */ /* 0x000fe200078e00ff */
[----:B------:R-:W-:-:S03]  /*2710*/  @P0 HADD2.F32 R48, -RZ, R38.H0_H0 ;  /* 0x20000026ff300230 */ /* 0x000fc60000004100 */
        /* <DEDUP_REMOVED lines=8> */
.L_x_3603:
[----:B------:R-:W-:Y:S05]  /*27a0*/  BSYNC B1 ;  /* 0x0000000000017941 */ /* 0x000fea0003800000 */
.L_x_3601:
        /* <DEDUP_REMOVED lines=8> */
.L_x_3612:
        /* <DEDUP_REMOVED lines=12> */
.L_x_3615:
[----:B------:R-:W-:Y:S02]  /*28f0*/  MOV R67, R96 ;  /* 0x0000006000437202 */ /* 0x000fe40000000f00 */
.L_x_3616:
[----:B------:R-:W-:Y:S05]  /*2900*/  BSYNC B2 ;  /* 0x0000000000027941 */ /* 0x000fea0003800000 */
.L_x_3614:
        /* <DEDUP_REMOVED lines=16> */
.L_x_3620:
[----:B------:R-:W-:Y:S05]  /*2a10*/  BSYNC B3 ;  /* 0x0000000000037941 */ /* 0x000fea0003800000 */
.L_x_3619:
        /* <DEDUP_REMOVED lines=42> */
.L_x_3618:
[----:B------:R-:W-:Y:S05]  /*2cc0*/  BSYNC B2 ;  /* 0x0000000000027941 */ /* 0x000fea0003800000 */
.L_x_3617:
        /* <DEDUP_REMOVED lines=12> */
.L_x_3613:
[----:B------:R-:W-:Y:S05]  /*2d90*/  BSYNC B1 ;  /* 0x0000000000017941 */ /* 0x000fea0003800000 */
.L_x_3611:
        /* <DEDUP_REMOVED lines=8> */
.L_x_3622:
        /* <DEDUP_REMOVED lines=12> */
.L_x_3625:
[----:B------:R-:W-:Y:S02]  /*2ee0*/  MOV R68, R96 ;  /* 0x0000006000447202 */ /* 0x000fe40000000f00 */
.L_x_3626:
[----:B------:R-:W-:Y:S05]  /*2ef0*/  BSYNC B2 ;  /* 0x0000000000027941 */ /* 0x000fea0003800000 */
.L_x_3624:
        /* <DEDUP_REMOVED lines=16> */
.L_x_3630:
[----:B------:R-:W-:Y:S05]  /*3000*/  BSYNC B3 ;  /* 0x0000000000037941 */ /* 0x000fea0003800000 */
.L_x_3629:
        /* <DEDUP_REMOVED lines=42> */
.L_x_3628:
[----:B------:R-:W-:Y:S05]  /*32b0*/  BSYNC B2 ;  /* 0x0000000000027941 */ /* 0x000fea0003800000 */
.L_x_3627:
        /* <DEDUP_REMOVED lines=12> */
.L_x_3623:
[----:B------:R-:W-:Y:S05]  /*3380*/  BSYNC B1 ;  /* 0x0000000000017941 */ /* 0x000fea0003800000 */
.L_x_3621:
        /* <DEDUP_REMOVED lines=8> */
.L_x_3632:
        /* <DEDUP_REMOVED lines=12> */
.L_x_3635:
[----:B------:R-:W-:Y:S02]  /*34d0*/  MOV R78, R96 ;  /* 0x00000060004e7202 */ /* 0x000fe40000000f00 */
.L_x_3636:
[----:B------:R-:W-:Y:S05]  /*34e0*/  BSYNC B2 ;  /* 0x0000000000027941 */ /* 0x000fea0003800000 */
.L_x_3634:
        /* <DEDUP_REMOVED lines=16> */
.L_x_3640:
[----:B------:R-:W-:Y:S05]  /*35f0*/  BSYNC B3 ;  /* 0x0000000000037941 */ /* 0x000fea0003800000 */
.L_x_3639:
        /* <DEDUP_REMOVED lines=42> */
.L_x_3638:
[----:B------:R-:W-:Y:S05]  /*38a0*/  BSYNC B2 ;  /* 0x0000000000027941 */ /* 0x000fea0003800000 */
.L_x_3637:
        /* <DEDUP_REMOVED lines=10> */
[----:B------:R-:W-:Y:S02]  /*3950*/  @P0 FADD.FTZ R48, R48, R47 ;  /* 0x0000002f30300221 */ /* 0x000fe40000010000 */
.L_x_3633:
[----:B------:R-:W-:Y:S05]  /*3960*/  BSYNC B1 ;  /* 0x0000000000017941 */ /* 0x000fea0003800000 */
.L_x_3631:
[----:B------:R-:W-:Y:S01]  /*3970*/  HFMA2.MMA R85, -RZ, RZ, 0, 9.5367431640625e-07 ;  /* 0x00000010ff557435 */ /* 0x000fe200000001ff */
[----:B------:R-:W-:Y:S01]  /*3980*/  F2FP.PACK_AB R47, R48, R49 ;  /* 0x00000031302f723e */ /* 0x000fe200000000ff */
[----:B------:R-:W-:Y:S01]  /*3990*/  BSSY B1, `(.L_x_3641) ;  /* 0x000001f000017945 */ /* 0x000fe20003800000 */
[----:B------:R-:W-:Y:S02]  /*39a0*/  F2FP.PACK_AB R46, R50, R51 ;  /* 0x00000033322e723e */ /* 0x000fe400000000ff */
[----:B------:R-:W-:Y:S02]  /*39b0*/  F2FP.PACK_AB R45, R52, R53 ;  /* 0x00000035342d723e */ /* 0x000fe400000000ff */
[----:B------:R-:W-:Y:S02]  /*39c0*/  F2FP.PACK_AB R44, R54, R55 ;  /* 0x00000037362c723e */ /* 0x000fe400000000ff */
[----:B------:R-:W-:Y:S01]  /*39d0*/  IADD3 R90, R86, 0x20, RZ ;  /* 0x00000020565a7810 */ /* 0x000fe20007ffe0ff */
[C---:B------:R-:W-:Y:S01]  /*39e0*/  IMAD.WIDE.U32 R78, R94.reuse, R85, c[0x0][0x188] ;  /* 0x000062005e4e7625 */ /* 0x040fe200078e0055 */
[----:B------:R-:W-:-:S03]  /*39f0*/  IADD3 R88, R94, 0x20, RZ ;  /* 0x000000205e587810 */ /* 0x000fc60007ffe0ff */
[-C--:B------:R-:W-:Y:S01]  /*3a00*/  @P1 IMAD.WIDE.U32 R74, R90, R85.reuse, c[0x0][0x170] ;  /* 0x00005c005a4a1625 */ /* 0x080fe200078e0055 */
[----:B------:R0:W-:Y:S03]  /*3a10*/  STG.E.128 [R78.64], R44 ;  /* 0x0000002c4e007986 */ /* 0x0001e6000c101d06 */
[----:B------:R-:W-:Y:S01]  /*3a20*/  @P0 IMAD.WIDE.U32 R72, R88, R85, c[0x0][0x180] ;  /* 0x0000600058480625 */ /* 0x000fe200078e0055 */
[----:B------:R-:W-:Y:S05]  /*3a30*/  @!P1 BRA `(.L_x_3642) ;  /* 0x0000014000009947 */ /* 0x000fea0003800000 */
[----:B0-----:R-:W-:Y:S01]  /*3a40*/  IMAD.U32 R45, R68, 0x10000, RZ ;  /* 0x00010000442d7824 */ /* 0x001fe200078e00ff */
[----:B------:R-:W-:Y:S01]  /*3a50*/  LOP3.LUT R44, R93, 0xffff, RZ, 0xc0, !PT ;  /* 0x0000ffff5d2c7812 */ /* 0x000fe200078ec0ff */
[----:B------:R-:W-:Y:S01]  /*3a60*/  IMAD.MOV.U32 R87, RZ, RZ, 0x8 ;  /* 0x00000008ff577424 */ /* 0x000fe200078e00ff */
[----:B------:R-:W-:Y:S02]  /*3a70*/  LOP3.LUT R78, R65, 0xff, RZ, 0xc0, !PT ;  /* 0x000000ff414e7812 */ /* 0x000fe400078ec0ff */
[----:B------:R-:W-:-:S02]  /*3a80*/  LOP3.LUT R47, R45, 0xff0000, RZ, 0xc0, !PT ;  /* 0x00ff00002d2f7812 */ /* 0x000fc400078ec0ff */
[----:B------:R-:W-:Y:S01]  /*3a90*/  PRMT R45, R67, 0x7104, RZ ;  /* 0x00007104432d7816 */ /* 0x000fe200000000ff */
[----:B------:R-:W-:Y:S01]  /*3aa0*/  IMAD.WIDE.U32 R78, R78, 0x1000000, RZ ;  /* 0x010000004e4e7825 */ /* 0x000fe200078e00ff */
[----:B------:R-:W-:Y:S02]  /*3ab0*/  PRMT R82, R47, 0x4210, R44 ;  /* 0x000042102f527816 */ /* 0x000fe4000000002c */
        /* <DEDUP_REMOVED lines=12> */
.L_x_3642:
[----:B------:R-:W-:Y:S05]  /*3b80*/  BSYNC B1 ;  /* 0x0000000000017941 */ /* 0x000fea0003800000 */
.L_x_3641:
[----:B-----5:R1:W5:Y:S04]  /*3b90*/  @P1 LDG.E.128 R40, [R74.64] ;  /* 0x000000064a281981 */ /* 0x020368000c1e1d00 */
[----:B------:R1:W5:Y:S01]  /*3ba0*/  @P0 LDG.E.128 R36, [R72.64] ;  /* 0x0000000648240981 */ /* 0x000362000c1e1d00 */
[----:B------:R-:W-:Y:S01]  /*3bb0*/  BSSY B1, `(.L_x_3643) ;  /* 0x000005e000017945 */ /* 0x000fe20003800000 */
[----:B------:R-:W-:Y:S05]  /*3bc0*/  @P2 BRA `(.L_x_3644) ;  /* 0x0000006000002947 */ /* 0x000fea0003800000 */
[----:B------:R-:W-:Y:S01]  /*3bd0*/  MOV R84, RZ ;  /* 0x000000ff00547202 */ /* 0x000fe20000000f00 */
[----:B0-----:R-:W-:Y:S01]  /*3be0*/  IMAD.MOV.U32 R44, RZ, RZ, R80 ;  /* 0x000000ffff2c7224 */ /* 0x001fe200078e0050 */
[----:B------:R-:W-:Y:S05]  /*3bf0*/  @!P0 BRA `(.L_x_3645) ;  /* 0x0000059000008947 */ /* 0x000fea0003800000 */
[----:B------:R-:W-:Y:S01]  /*3c00*/  IMAD.MOV.U32 R44, RZ, RZ, R80 ;  /* 0x000000ffff2c7224 */ /* 0x000fe200078e0050 */
[----:B-----5:R-:W-:Y:S01]  /*3c10*/  HADD2.F32 R84, -RZ, R36.H0_H0 ;  /* 0x20000024ff547230 */ /* 0x020fe20000004100 */
[----:B------:R-:W-:Y:S05]  /*3c20*/  BRA `(.L_x_3645) ;  /* 0x0000056000007947 */ /* 0x000fea0003800000 */
.L_x_3644:
        /* <DEDUP_REMOVED lines=12> */
.L_x_3647:
[----:B------:R-:W-:Y:S02]  /*3cf0*/  MOV R62, R96 ;  /* 0x00000060003e7202 */ /* 0x000fe40000000f00 */
.L_x_3648:
[----:B------:R-:W-:Y:S05]  /*3d00*/  BSYNC B2 ;  /* 0x0000000000027941 */ /* 0x000fea0003800000 */
.L_x_3646:
        /* <DEDUP_REMOVED lines=16> */
.L_x_3652:
[----:B------:R-:W-:Y:S05]  /*3e10*/  BSYNC B3 ;  /* 0x0000000000037941 */ /* 0x000fea0003800000 */
.L_x_3651:
[----:B------:R-:W-:Y:S01]  /*3e20*/  IMAD.HI.U32 R45, R58, -0x326172a9, RZ ;  /* 0xcd9e8d573a2d7827 */ /* 0x000fe200078e00ff */
[----:B------:R-:W-:-:S03]  /*3e30*/  LOP3.LUT R44, R44, UR5, R61, 0x96, !PT ;  /* 0x000000052c2c7c12 */ /* 0x000fc6000f8e963d */
[----:B-1----:R-:W-:Y:S01]  /*3e40*/  IMAD R75, R58, -0x326172a9, RZ ;  /* 0xcd9e8d573a4b7824 */ /* 0x002fe200078e02ff */
        /* <DEDUP_REMOVED lines=39> */
.L_x_3650:
[----:B------:R-:W-:Y:S05]  /*40c0*/  BSYNC B2 ;  /* 0x0000000000027941 */ /* 0x000fea0003800000 */
.L_x_3649:
[----:B------:R-:W0:Y:S01]  /*40d0*/  I2F.U32 R45, R62 ;  /* 0x0000003e002d7306 */ /* 0x000e220000201000 */
[----:B-----5:R-:W-:Y:S01]  /*40e0*/  HADD2.F32 R47, -RZ, R40.H0_H0 ;  /* 0x20000028ff2f7230 */ /* 0x020fe20000004100 */
[----:B------:R-:W-:Y:S01]  /*40f0*/  IMAD.MOV.U32 R46, RZ, RZ, 0x2f800000 ;  /* 0x2f800000ff2e7424 */ /* 0x000fe200078e00ff */
[----:B-1----:R-:W-:-:S03]  /*4100*/  @P0 HADD2.F32 R73, -RZ, R36.H0_H0 ;  /* 0x20000024ff490230 */ /* 0x002fc60000004100 */
        /* <DEDUP_REMOVED lines=8> */
.L_x_3645:
[----:B------:R-:W-:Y:S05]  /*4190*/  BSYNC B1 ;  /* 0x0000000000017941 */ /* 0x000fea0003800000 */
.L_x_3643:
        /* <DEDUP_REMOVED lines=8> */
.L_x_3654:
        /* <DEDUP_REMOVED lines=12> */
.L_x_3657:
[----:B------:R-:W-:Y:S02]  /*42e0*/  MOV R63, R96 ;  /* 0x00000060003f7202 */ /* 0x000fe40000000f00 */
.L_x_3658:
[----:B------:R-:W-:Y:S05]  /*42f0*/  BSYNC B2 ;  /* 0x0000000000027941 */ /* 0x000fea0003800000 */
.L_x_3656:
        /* <DEDUP_REMOVED lines=16> */
.L_x_3662:
[----:B------:R-:W-:Y:S05]  /*4400*/  BSYNC B3 ;  /* 0x0000000000037941 */ /* 0x000fea0003800000 */
.L_x_3661:
        /* <DEDUP_REMOVED lines=42> */
.L_x_3660:
[----:B------:R-:W-:Y:S05]  /*46b0*/  BSYNC B2 ;  /* 0x0000000000027941 */ /* 0x000fea0003800000 */
.L_x_3659:
[----:B------:R-:W0:Y:S01]  /*46c0*/  I2F.U32 R44, R63 ;  /* 0x0000003f002c7306 */ /* 0x000e220000201000 */
[----:B-----5:R-:W-:Y:S01]  /*46d0*/  HADD2.F32 R46, -RZ, R40.H1_H1 ;  /* 0x30000028ff2e7230 */ /* 0x020fe20000004100 */
[----:B------:R-:W-:Y:S01]  /*46e0*/  IMAD.MOV.U32 R47, RZ, RZ, 0x2f800000 ;  /* 0x2f800000ff2f7424 */ /* 0x000fe200078e00ff */
[----:B-1----:R-:W-:-:S03]  /*46f0*/  @P0 HADD2.F32 R72, -RZ, R36.H1_H1 ;  /* 0x30000024ff480230 */ /* 0x002fc60000004100 */
        /* <DEDUP_REMOVED lines=8> */
.L_x_3655:
[----:B------:R-:W-:Y:S05]  /*4780*/  BSYNC B1 ;  /* 0x0000000000017941 */ /* 0x000fea0003800000 */
.L_x_3653:
        /* <DEDUP_REMOVED lines=8> */
.L_x_3664:
        /* <DEDUP_REMOVED lines=12> */
.L_x_3667:
[----:B------:R-:W-:Y:S02]  /*48d0*/  MOV R64, R96 ;  /* 0x0000006000407202 */ /* 0x000fe40000000f00 */
.L_x_3668:
[----:B------:R-:W-:Y:S05]  /*48e0*/  BSYNC B2 ;  /* 0x0000000000027941 */ /* 0x000fea0003800000 */
.L_x_3666:
        /* <DEDUP_REMOVED lines=16> */
.L_x_3672:
[----:B------:R-:W-:Y:S05]  /*49f0*/  BSYNC B3 ;  /* 0x0000000000037941 */ /* 0x000fea0003800000 */
.L_x_3671:
        /* <DEDUP_REMOVED lines=42> */
.L_x_3670:
[----:B------:R-:W-:Y:S05]  /*4ca0*/  BSYNC B2 ;  /* 0x0000000000027941 */ /* 0x000fea0003800000 */
.L_x_3669:
        /* <DEDUP_REMOVED lines=12> */
.L_x_3665:
[----:B------:R-:W-:Y:S05]  /*4d70*/  BSYNC B1 ;  /* 0x0000000000017941 */ /* 0x000fea0003800000 */
.L_x_3663:
        /* <DEDUP_REMOVED lines=8> */
.L_x_3674:
        /* <DEDUP_REMOVED lines=12> */
.L_x_3677:
[----:B------:R-:W-:Y:S02]  /*4ec0*/  MOV R65, R96 ;  /* 0x0000006000417202 */ /* 0x000fe40000000f00 */
.L_x_3678:
[----:B------:R-:W-:Y:S05]  /*4ed0*/  BSYNC B2 ;  /* 0x0000000000027941 */ /* 0x000fea0003800000 */
.L_x_3676:
        /* <DEDUP_REMOVED lines=16> */
.L_x_3682:
[----:B------:R-:W-:Y:S05]  /*4fe0*/  BSYNC B3 ;  /* 0x0000000000037941 */ /* 0x000fea0003800000 */
.L_x_3681:
        /* <DEDUP_REMOVED lines=42> */
.L_x_3680:
[----:B------:R-:W-:Y:S05]  /*5290*/  BSYNC B2 ;  /* 0x0000000000027941 */ /* 0x000fea0003800000 */
.L_x_3679:
        /* <DEDUP_REMOVED lines=12> */
.L_x_3675:
[----:B------:R-:W-:Y:S05]  /*5360*/  BSYNC B1 ;  /* 0x0000000000017941 */ /* 0x000fea0003800000 */
.L_x_3673:
        /* <DEDUP_REMOVED lines=8> */
.L_x_3684:
        /* <DEDUP_REMOVED lines=12> */
.L_x_3687:
[----:B------:R-:W-:Y:S02]  /*54b0*/  MOV R66, R96 ;  /* 0x0000006000427202 */ /* 0x000fe40000000f00 */
.L_x_3688:
[----:B------:R-:W-:Y:S05]  /*54c0*/  BSYNC B2 ;  /* 0x0000000000027941 */ /* 0x000fea0003800000 */
.L_x_3686:
        /* <DEDUP_REMOVED lines=16> */
.L_x_3692:
[----:B------:R-:W-:Y:S05]  /*55d0*/  BSYNC B3 ;  /* 0x0000000000037941 */ /* 0x000fea0003800000 */
.L_x_3691:
        /* <DEDUP_REMOVED lines=42> */
.L_x_3690:
[----:B------:R-:W-:Y:S05]  /*5880*/  BSYNC B2 ;  /* 0x0000000000027941 */ /* 0x000fea0003800000 */
.L_x_3689:
        /* <DEDUP_REMOVED lines=12> */
.L_x_3685:
[----:B------:R-:W-:Y:S05]  /*5950*/  BSYNC B1 ;  /* 0x0000000000017941 */ /* 0x000fea0003800000 */
.L_x_3683:
        /* <DEDUP_REMOVED lines=8> */
.L_x_3694:
        /* <DEDUP_REMOVED lines=12> */
.L_x_3697:
[----:B------:R-:W-:Y:S02]  /*5aa0*/  MOV R67, R96 ;  /* 0x0000006000437202 */ /* 0x000fe40000000f00 */
.L_x_3698:
[----:B------:R-:W-:Y:S05]  /*5ab0*/  BSYNC B2 ;  /* 0x0000000000027941 */ /* 0x000fea0003800000 */
.L_x_3696:
        /* <DEDUP_REMOVED lines=16> */
.L_x_3702:
[----:B------:R-:W-:Y:S05]  /*5bc0*/  BSYNC B3 ;  /* 0x0000000000037941 */ /* 0x000fea0003800000 */
.L_x_3701:
        /* <DEDUP_REMOVED lines=42> */
.L_x_3700:
[----:B------:R-:W-:Y:S05]  /*5e70*/  BSYNC B2 ;  /* 0x0000000000027941 */ /* 0x000fea0003800000 */
.L_x_3699:
        /* <DEDUP_REMOVED lines=12> */
.L_x_3695:
[----:B------:R-:W-:Y:S05]  /*5f40*/  BSYNC B1 ;  /* 0x0000000000017941 */ /* 0x000fea0003800000 */
.L_x_3693:
        /* <DEDUP_REMOVED lines=8> */
.L_x_3704:
        /* <DEDUP_REMOVED lines=12> */
.L_x_3707:
[----:B------:R-:W-:Y:S02]  /*6090*/  MOV R68, R96 ;  /* 0x0000006000447202 */ /* 0x000fe40000000f00 */
.L_x_3708:
[----:B------:R-:W-:Y:S05]  /*60a0*/  BSYNC B2 ;  /* 0x0000000000027941 */ /* 0x000fea0003800000 */
.L_x_3706:
        /* <DEDUP_REMOVED lines=16> */
.L_x_3712:
[----:B------:R-:W-:Y:S05]  /*61b0*/  BSYNC B3 ;  /* 0x0000000000037941 */ /* 0x000fea0003800000 */
.L_x_3711:
        /* <DEDUP_REMOVED lines=42> */
.L_x_3710:
[----:B------:R-:W-:Y:S05]  /*6460*/  BSYNC B2 ;  /* 0x0000000000027941 */ /* 0x000fea0003800000 */
.L_x_3709:
        /* <DEDUP_REMOVED lines=12> */
.L_x_3705:
[----:B------:R-:W-:Y:S05]  /*6530*/  BSYNC B1 ;  /* 0x0000000000017941 */ /* 0x000fea0003800000 */
.L_x_3703:
[----:B------:R-:W-:Y:S01]  /*6540*/  BSSY B1, `(.L_x_3713) ;  /* 0x000005d000017945 */ /* 0x000fe20003800000 */
[----:B------:R-:W-:Y:S05]  /*6550*/  @P2 BRA `(.L_x_3714) ;  /* 0x0000006000002947 */ /* 0x000fea0003800000 */
[----:B-1----:R-:W-:Y:S01]  /*6560*/  HFMA2.MMA R73, -RZ, RZ, 0, 0 ;  /* 0x00000000ff497435 */ /* 0x002fe200000001ff */
[----:B------:R-:W-:Y:S01]  /*6570*/  IMAD.MOV.U32 R91, RZ, RZ, R44 ;  /* 0x000000ffff5b7224 */ /* 0x000fe200078e002c */
[----:B------:R-:W-:Y:S05]  /*6580*/  @!P0 BRA `(.L_x_3715) ;  /* 0x0000058000008947 */ /* 0x000fea0003800000 */
[----:B------:R-:W-:Y:S01]  /*6590*/  IMAD.MOV.U32 R91, RZ, RZ, R44 ;  /* 0x000000ffff5b7224 */ /* 0x000fe200078e002c */
[----:B-----5:R-:W-:Y:S01]  /*65a0*/  HADD2.F32 R73, -RZ, R39.H1_H1 ;  /* 0x30000027ff497230 */ /* 0x020fe20000004100 */
[----:B------:R-:W-:Y:S05]  /*65b0*/  BRA `(.L_x_3715) ;  /* 0x0000055000007947 */ /* 0x000fea0003800000 */
.L_x_3714:
        /* <DEDUP_REMOVED lines=12> */
.L_x_3717:
[----:B------:R-:W-:Y:S02]  /*6680*/  MOV R87, R96 ;  /* 0x0000006000577202 */ /* 0x000fe40000000f00 */
.L_x_3718:
[----:B------:R-:W-:Y:S05]  /*6690*/  BSYNC B2 ;  /* 0x0000000000027941 */ /* 0x000fea0003800000 */
.L_x_3716:
        /* <DEDUP_REMOVED lines=16> */
.L_x_3722:
[----:B------:R-:W-:Y:S05]  /*67a0*/  BSYNC B3 ;  /* 0x0000000000037941 */ /* 0x000fea0003800000 */
.L_x_3721:
        /* <DEDUP_REMOVED lines=42> */
.L_x_3720:
[----:B------:R-:W-:Y:S05]  /*6a50*/  BSYNC B2 ;  /* 0x0000000000027941 */ /* 0x000fea0003800000 */
.L_x_3719:
        /* <DEDUP_REMOVED lines=8> */
[----:B-1----:R-:W-:Y:S02]  /*6ae0*/  FSEL R73, R46, RZ, !P3 ;  /* 0x000000ff2e497208 */ /* 0x002fe40005800000 */
[----:B------:R-:W-:-:S03]  /*6af0*/  SEL R93, RZ, 0x1, P3 ;  /* 0x00000001ff5d7807 */ /* 0x000fc60001800000 */
[----:B------:R-:W-:Y:S02]  /*6b00*/  @P0 FADD.FTZ R73, R44, R73 ;  /* 0x000000492c490221 */ /* 0x000fe40000010000 */
.L_x_3715:
[----:B------:R-:W-:Y:S05]  /*6b10*/  BSYNC B1 ;  /* 0x0000000000017941 */ /* 0x000fea0003800000 */
.L_x_3713:
[-C--:B------:R-:W-:Y:S01]  /*6b20*/  IMAD.WIDE.U32 R88, R88, R85.reuse, c[0x0][0x188] ;  /* 0x0000620058587625 */ /* 0x080fe200078e0055 */
[----:B------:R-:W-:Y:S01]  /*6b30*/  F2FP.PACK_AB R47, R73, R78 ;  /* 0x0000004e492f723e */ /* 0x000fe200000000ff */
[----:B------:R-:W-:Y:S01]  /*6b40*/  BSSY B1, `(.L_x_3723) ;  /* 0x000001e000017945 */ /* 0x000fe20003800000 */
[----:B------:R-:W-:Y:S02]  /*6b50*/  F2FP.PACK_AB R46, R79, R80 ;  /* 0x000000504f2e723e */ /* 0x000fe400000000ff */
[----:B------:R-:W-:Y:S02]  /*6b60*/  F2FP.PACK_AB R45, R81, R82 ;  /* 0x00000052512d723e */ /* 0x000fe400000000ff */
[----:B------:R-:W-:Y:S02]  /*6b70*/  F2FP.PACK_AB R44, R83, R84 ;  /* 0x00000054532c723e */ /* 0x000fe400000000ff */
[----:B------:R-:W-:Y:S02]  /*6b80*/  IADD3 R94, R94, 0x40, RZ ;  /* 0x000000405e5e7810 */ /* 0x000fe40007ffe0ff */
[----:B------:R-:W-:Y:S01]  /*6b90*/  IADD3 R72, R86, 0x40, RZ ;  /* 0x0000004056487810 */ /* 0x000fe20007ffe0ff */
[----:B------:R0:W-:Y:S02]  /*6ba0*/  STG.E.128 [R88.64], R44 ;  /* 0x0000002c58007986 */ /* 0x0001e4000c101d06 */
[----:B------:R-:W-:-:S04]  /*6bb0*/  @P0 IMAD.WIDE.U32 R74, R94, R85, c[0x0][0x180] ;  /* 0x000060005e4a0625 */ /* 0x000fc800078e0055 */
[----:B------:R-:W-:Y:S01]  /*6bc0*/  @P1 IMAD.WIDE.U32 R86, R72, R85, c[0x0][0x170] ;  /* 0x00005c0048561625 */ /* 0x000fe200078e0055 */
[----:B------:R-:W-:Y:S05]  /*6bd0*/  @!P1 BRA `(.L_x_3724) ;  /* 0x0000014000009947 */ /* 0x000fea0003800000 */
[----:B0-----:R-:W-:Y:S01]  /*6be0*/  SHF.L.U32 R45, R68, 0x10, RZ ;  /* 0x00000010442d7819 */ /* 0x001fe200000006ff */
[----:B------:R-:W-:Y:S01]  /*6bf0*/  IMAD.MOV.U32 R99, RZ, RZ, 0x8 ;  /* 0x00000008ff637424 */ /* 0x000fe200078e00ff */
        /* <DEDUP_REMOVED lines=12> */
[----:B------:R-:W-:-:S04]  /*6cc0*/  LOP3.LUT R95, R47, R95, R89, 0xfe, !PT ;  /* 0x0000005f2f5f7212 */ /* 0x000fc800078efe59 */
[----:B------:R-:W-:Y:S01]  /*6cd0*/  LOP3.LUT R97, R44, R88, R46, 0xfe, !PT ;  /* 0x000000582c617212 */ /* 0x000fe200078efe2e */
[----:B------:R-:W-:Y:S01]  /*6ce0*/  IMAD.WIDE.U32 R46, R90, R99, c[0x0][0x190] ;  /* 0x000064005a2e7625 */ /* 0x000fe200078e0063 */
[----:B------:R-:W-:Y:S02]  /*6cf0*/  LOP3.LUT R45, R95, R45, RZ, 0xfc, !PT ;  /* 0x0000002d5f2d7212 */ /* 0x000fe400078efcff */
[----:B------:R-:W-:-:S05]  /*6d00*/  LOP3.LUT R44, R97, 0xff, R62, 0xf8, !PT ;  /* 0x000000ff612c7812 */ /* 0x000fca00078ef83e */
[----:B------:R0:W-:Y:S02]  /*6d10*/  STG.E.64 [R46.64], R44 ;  /* 0x0000002c2e007986 */ /* 0x0001e4000c101b06 */
.L_x_3724:
[----:B------:R-:W-:Y:S05]  /*6d20*/  BSYNC B1 ;  /* 0x0000000000017941 */ /* 0x000fea0003800000 */
.L_x_3723:
[----:B-----5:R1:W5:Y:S04]  /*6d30*/  @P1 LDG.E.128 R40, [R86.64] ;  /* 0x0000000656281981 */ /* 0x020368000c1e1d00 */
[----:B------:R1:W5:Y:S01]  /*6d40*/  @P0 LDG.E.128 R36, [R74.64] ;  /* 0x000000064a240981 */ /* 0x000362000c1e1d00 */
[----:B------:R-:W-:Y:S01]  /*6d50*/  BSSY B1, `(.L_x_3725) ;  /* 0x000005e000017945 */ /* 0x000fe20003800000 */
[----:B------:R-:W-:Y:S05]  /*6d60*/  @P2 BRA `(.L_x_3726) ;  /* 0x0000006000002947 */ /* 0x000fea0003800000 */
[----:B-1----:R-:W-:Y:S01]  /*6d70*/  IMAD.MOV.U32 R86, RZ, RZ, RZ ;  /* 0x000000ffff567224 */ /* 0x002fe200078e00ff */
[----:B0-----:R-:W-:Y:S01]  /*6d80*/  MOV R44, R91 ;  /* 0x0000005b002c7202 */ /* 0x001fe20000000f00 */
[----:B------:R-:W-:Y:S05]  /*6d90*/  @!P0 BRA `(.L_x_3727) ;  /* 0x0000059000008947 */ /* 0x000fea0003800000 */
[----:B------:R-:W-:Y:S01]  /*6da0*/  IMAD.MOV.U32 R44, RZ, RZ, R91 ;  /* 0x000000ffff2c7224 */ /* 0x000fe200078e005b */
[----:B-----5:R-:W-:Y:S01]  /*6db0*/  HADD2.F32 R86, -RZ, R36.H0_H0 ;  /* 0x20000024ff567230 */ /* 0x020fe20000004100 */
[----:B------:R-:W-:Y:S05]  /*6dc0*/  BRA `(.L_x_3727) ;  /* 0x0000056000007947 */ /* 0x000fea0003800000 */
.L_x_3726:
[C---:B------:R-:W-:Y:S01]  /*6dd0*/  ISETP.NE.AND P3, PT, R91.reuse, 0x1, PT ;  /* 0x000000015b00780c */ /* 0x040fe20003f65270 */
[----:B------:R-:W-:Y:S01]  /*6de0*/  BSSY B2, `(.L_x_3728) ;  /* 0x000000c000027945 */ /* 0x000fe20003800000 */
[----:B0-----:R-:W-:-:S11]  /*6df0*/  IADD3 R44, R91, 0x1, RZ ;  /* 0x000000015b2c7810 */ /* 0x001fd60007ffe0ff */
        /* <DEDUP_REMOVED lines=9> */
.L_x_3729:
[----:B------:R-:W-:Y:S02]  /*6e90*/  IMAD.MOV.U32 R62, RZ, RZ, R96 ;  /* 0x000000ffff3e7224 */ /* 0x000fe400078e0060 */
.L_x_3730:
[----:B------:R-:W-:Y:S05]  /*6ea0*/  BSYNC B2 ;  /* 0x0000000000027941 */ /* 0x000fea0003800000 */
.L_x_3728:
        /* <DEDUP_REMOVED lines=16> */
.L_x_3734:
[----:B------:R-:W-:Y:S05]  /*6fb0*/  BSYNC B3 ;  /* 0x0000000000037941 */ /* 0x000fea0003800000 */
.L_x_3733:
        /* <DEDUP_REMOVED lines=42> */
.L_x_3732:
[----:B------:R-:W-:Y:S05]  /*7260*/  BSYNC B2 ;  /* 0x0000000000027941 */ /* 0x000fea0003800000 */
.L_x_3731:
        /* <DEDUP_REMOVED lines=12> */
.L_x_3727:
[----:B------:R-:W-:Y:S05]  /*7330*/  BSYNC B1 ;  /* 0x0000000000017941 */ /* 0x000fea0003800000 */
.L_x_3725:
        /* <DEDUP_REMOVED lines=8> */
.L_x_3736:
        /* <DEDUP_REMOVED lines=12> */
.L_x_3739:
[----:B------:R-:W-:Y:S02]  /*7480*/  IMAD.MOV.U32 R63, RZ, RZ, R96 ;  /* 0x000000ffff3f7224 */ /* 0x000fe400078e0060 */
.L_x_3740:
[----:B------:R-:W-:Y:S05]  /*7490*/  BSYNC B2 ;  /* 0x0000000000027941 */ /* 0x000fea0003800000 */
.L_x_3738:
        /* <DEDUP_REMOVED lines=16> */
.L_x_3744:
[----:B------:R-:W-:Y:S05]  /*75a0*/  BSYNC B3 ;  /* 0x0000000000037941 */ /* 0x000fea0003800000 */
.L_x_3743:
        /* <DEDUP_REMOVED lines=42> */
.L_x_3742:
[----:B------:R-:W-:Y:S05]  /*7850*/  BSYNC B2 ;  /* 0x0000000000027941 */ /* 0x000fea0003800000 */
.L_x_3741:
        /* <DEDUP_REMOVED lines=12> */
.L_x_3737:
[----:B------:R-:W-:Y:S05]  /*7920*/  BSYNC B1 ;  /* 0x0000000000017941 */ /* 0x000fea0003800000 */
.L_x_3735:
        /* <DEDUP_REMOVED lines=8> */
.L_x_3746:
        /* <DEDUP_REMOVED lines=12> */
.L_x_3749:
[----:B------:R-:W-:Y:S02]  /*7a70*/  IMAD.MOV.U32 R64, RZ, RZ, R96 ;  /* 0x000000ffff407224 */ /* 0x000fe400078e0060 */
.L_x_3750:
[----:B------:R-:W-:Y:S05]  /*7a80*/  BSYNC B2 ;  /* 0x0000000000027941 */ /* 0x000fea0003800000 */
.L_x_3748:
        /* <DEDUP_REMOVED lines=16> */
.L_x_3754:
[----:B------:R-:W-:Y:S05]  /*7b90*/  BSYNC B3 ;  /* 0x0000000000037941 */ /* 0x000fea0003800000 */
.L_x_3753:
        /* <DEDUP_REMOVED lines=42> */
.L_x_3752:
[----:B------:R-:W-:Y:S05]  /*7e40*/  BSYNC B2 ;  /* 0x0000000000027941 */ /* 0x000fea0003800000 */
.L_x_3751:
        /* <DEDUP_REMOVED lines=12> */
.L_x_3747:
[----:B------:R-:W-:Y:S05]  /*7f10*/  BSYNC B1 ;  /* 0x0000000000017941 */ /* 0x000fea0003800000 */
.L_x_3745:
        /* <DEDUP_REMOVED lines=8> */
.L_x_3756:
        /* <DEDUP_REMOVED lines=12> */
.L_x_3759:
[----:B------:R-:W-:Y:S02]  /*8060*/  IMAD.MOV.U32 R65, RZ, RZ, R96 ;  /* 0x000000ffff417224 */ /* 0x000fe400078e0060 */
.L_x_3760:
[----:B------:R-:W-:Y:S05]  /*8070*/  BSYNC B2 ;  /* 0x0000000000027941 */ /* 0x000fea0003800000 */
.L_x_3758:
        /* <DEDUP_REMOVED lines=16> */
.L_x_3764:
[----:B------:R-:W-:Y:S05]  /*8180*/  BSYNC B3 ;  /* 0x0000000000037941 */ /* 0x000fea0003800000 */
.L_x_3763:
        /* <DEDUP_REMOVED lines=42> */
.L_x_3762:
[----:B------:R-:W-:Y:S05]  /*8430*/  BSYNC B2 ;  /* 0x0000000000027941 */ /* 0x000fea0003800000 */
.L_x_3761:
        /* <DEDUP_REMOVED lines=12> */
.L_x_3757:
[----:B------:R-:W-:Y:S05]  /*8500*/  BSYNC B1 ;  /* 0x0000000000017941 */ /* 0x000fea0003800000 */
.L_x_3755:
        /* <DEDUP_REMOVED lines=8> */
.L_x_3766:
        /* <DEDUP_REMOVED lines=12> */
.L_x_3769:
[----:B------:R-:W-:Y:S02]  /*8650*/  IMAD.MOV.U32 R66, RZ, RZ, R96 ;  /* 0x000000ffff427224 */ /* 0x000fe400078e0060 */
.L_x_3770:
[----:B------:R-:W-:Y:S05]  /*8660*/  BSYNC B2 ;  /* 0x0000000000027941 */ /* 0x000fea0003800000 */
.L_x_3768:
        /* <DEDUP_REMOVED lines=16> */
.L_x_3774:
[----:B------:R-:W-:Y:S05]  /*8770*/  BSYNC B3 ;  /* 0x0000000000037941 */ /* 0x000fea0003800000 */
.L_x_3773:
        /* <DEDUP_REMOVED lines=42> */
.L_x_3772:
[----:B------:R-:W-:Y:S05]  /*8a20*/  BSYNC B2 ;  /* 0x0000000000027941 */ /* 0x000fea0003800000 */
.L_x_3771:
        /* <DEDUP_REMOVED lines=12> */
.L_x_3767:
[----:B------:R-:W-:Y:S05]  /*8af0*/  BSYNC B1 ;  /* 0x0000000000017941 */ /* 0x000fea0003800000 */
.L_x_3765:
        /* <DEDUP_REMOVED lines=8> */
.L_x_3776:
        /* <DEDUP_REMOVED lines=12> */
.L_x_3779:
[----:B------:R-:W-:Y:S02]  /*8c40*/  IMAD.MOV.U32 R67, RZ, RZ, R96 ;  /* 0x000000ffff437224 */ /* 0x000fe400078e0060 */
.L_x_3780:
[----:B------:R-:W-:Y:S05]  /*8c50*/  BSYNC B2 ;  /* 0x0000000000027941 */ /* 0x000fea0003800000 */
.L_x_3778:
        /* <DEDUP_REMOVED lines=16> */
.L_x_3784:
[----:B------:R-:W-:Y:S05]  /*8d60*/  BSYNC B3 ;  /* 0x0000000000037941 */ /* 0x000fea0003800000 */
.L_x_3783:
        /* <DEDUP_REMOVED lines=42> */
.L_x_3782:
[----:B------:R-:W-:Y:S05]  /*9010*/  BSYNC B2 ;  /* 0x0000000000027941 */ /* 0x000fea0003800000 */
.L_x_3781:
        /* <DEDUP_REMOVED lines=12> */
.L_x_3777:
[----:B------:R-:W-:Y:S05]  /*90e0*/  BSYNC B1 ;  /* 0x0000000000017941 */ /* 0x000fea0003800000 */
.L_x_3775:
        /* <DEDUP_REMOVED lines=8> */
.L_x_3786:
        /* <DEDUP_REMOVED lines=12> */
.L_x_3789:
[----:B------:R-:W-:Y:S02]  /*9230*/  IMAD.MOV.U32 R68, RZ, RZ, R96 ;  /* 0x000000ffff447224 */ /* 0x000fe400078e0060 */
.L_x_3790:
[----:B------:R-:W-:Y:S05]  /*9240*/  BSYNC B2 ;  /* 0x0000000000027941 */ /* 0x000fea0003800000 */
.L_x_3788:
        /* <DEDUP_REMOVED lines=16> */
.L_x_3794:
[----:B------:R-:W-:Y:S05]  /*9350*/  BSYNC B3 ;  /* 0x0000000000037941 */ /* 0x000fea0003800000 */
.L_x_3793:
        /* <DEDUP_REMOVED lines=42> */
.L_x_3792:
[----:B------:R-:W-:Y:S05]  /*9600*/  BSYNC B2 ;  /* 0x0000000000027941 */ /* 0x000fea0003800000 */
.L_x_3791:
        /* <DEDUP_REMOVED lines=12> */
.L_x_3787:
[----:B------:R-:W-:Y:S05]  /*96d0*/  BSYNC B1 ;  /* 0x0000000000017941 */ /* 0x000fea0003800000 */
.L_x_3785:
        /* <DEDUP_REMOVED lines=8> */
.L_x_3796:
        /* <DEDUP_REMOVED lines=12> */
.L_x_3799:
[----:B------:R-:W-:Y:S02]  /*9820*/  IMAD.MOV.U32 R93, RZ, RZ, R96 ;  /* 0x000000ffff5d7224 */ /* 0x000fe400078e0060 */
.L_x_3800:
[----:B------:R-:W-:Y:S05]  /*9830*/  BSYNC B2 ;  /* 0x0000000000027941 */ /* 0x000fea0003800000 */
.L_x_3798:
        /* <DEDUP_REMOVED lines=16> */
.L_x_3804:
[----:B------:R-:W-:Y:S05]  /*9940*/  BSYNC B3 ;  /* 0x0000000000037941 */ /* 0x000fea0003800000 */
.L_x_3803:
        /* <DEDUP_REMOVED lines=44> */
.L_x_3802:
[----:B------:R-:W-:Y:S05]  /*9c10*/  BSYNC B2 ;  /* 0x0000000000027941 */ /* 0x000fea0003800000 */
.L_x_3801:
[----:B------:R-:W0:Y:S01]  /*9c20*/  I2F.U32 R44, R93 ;  /* 0x0000005d002c7306 */ /* 0x000e220000201000 */
[----:B------:R-:W-:Y:S01]  /*9c30*/  HFMA2.MMA R45, -RZ, RZ, 0.1171875, 0 ;  /* 0x2f800000ff2d7435 */ /* 0x000fe200000001ff */
[----:B-----5:R-:W-:Y:S02]  /*9c40*/  HADD2.F32 R46, -RZ, R43.H1_H1 ;  /* 0x3000002bff2e7230 */ /* 0x020fe40000004100 */
        /* <DEDUP_REMOVED lines=9> */
.L_x_3797:
[----:B------:R-:W-:Y:S05]  /*9ce0*/  BSYNC B1 ;  /* 0x0000000000017941 */ /* 0x000fea0003800000 */
.L_x_3795:
[----:B------:R-:W-:Y:S01]  /*9cf0*/  FADD.FTZ R45, RZ, R55 ;  /* 0x00000037ff2d7221 */ /* 0x000fe20000010000 */
[----:B------:R-:W-:Y:S01]  /*9d00*/  F2FP.PACK_AB R47, R97, R92 ;  /* 0x0000005c612f723e */ /* 0x000fe200000000ff */
[----:B------:R-:W-:Y:S01]  /*9d10*/  IMAD.WIDE.U32 R74, R94, R85, c[0x0][0x188] ;  /* 0x000062005e4a7625 */ /* 0x000fe200078e0055 */
[----:B------:R-:W-:Y:S01]  /*9d20*/  F2FP.PACK_AB R46, R91, R90 ;  /* 0x0000005a5b2e723e */ /* 0x000fe200000000ff */
        /* <DEDUP_REMOVED lines=19> */
[----:B------:R-:W-:-:S03]  /*9e60*/  F2FP.PACK_AB R44, R87, R86 ;  /* 0x00000056572c723e */ /* 0x000fc600000000ff */
[----:B------:R-:W-:Y:S01]  /*9e70*/  FADD.FTZ R94, R45, R88 ;  /* 0x000000582d5e7221 */ /* 0x000fe20000010000 */
[----:B------:R-:W-:-:S03]  /*9e80*/  F2FP.PACK_AB R45, R89, R88 ;  /* 0x00000058592d723e */ /* 0x000fc600000000ff */
        /* <DEDUP_REMOVED lines=16> */
[----:B------:R-:W-:Y:S01]  /*9f90*/  IMAD.WIDE.U32 R46, R46, 0x10000, RZ ;  /* 0x000100002e2e7825 */ /* 0x000fe200078e00ff */
[----:B------:R-:W-:Y:S02]  /*9fa0*/  MOV R101, 0x8 ;  /* 0x0000000800657802 */ /* 0x000fe40000000f00 */
        /* <DEDUP_REMOVED lines=8> */
.L_x_3806:
[----:B------:R-:W-:Y:S05]  /*a030*/  BSYNC B1 ;  /* 0x0000000000017941 */ /* 0x000fea0003800000 */
.L_x_3805:
[----:B------:R-:W-:Y:S01]  /*a040*/  FADD.FTZ R85, R94, R97 ;  /* 0x000000615e557221 */ /* 0x000fe20000010000 */
[----:B------:R-:W-:Y:S05]  /*a050*/  BRA.DIV ~URZ, `(.L_x_3807) ;  /* 0x00000da27f007947 */ /* 0x000fea000b800000 */
[----:B0-----:R0:W1:Y:S02]  /*a060*/  SHFL.BFLY PT, R44, R85, 0x1, 0x1f ;  /* 0x0c201f00552c7f89 */ /* 0x00106400000e0000 */
.L_x_3813:
        /* <DEDUP_REMOVED lines=68> */
.L_x_3814:
        /* <DEDUP_REMOVED lines=23> */
[C---:B------:R-:W-:Y:S01]  /*a620*/  FADD.FTZ R44, -R75.reuse, R55 ;  /* 0x000000374b2c7221 */ /* 0x040fe20000010100 */
[----:B------:R-:W-:Y:S01]  /*a630*/  SHF.R.S32.HI R55, RZ, 0x1f, R70 ;  /* 0x0000001fff377819 */ /* 0x000fe20000011446 */
[----:B------:R-:W-:-:S02]  /*a640*/  FADD.FTZ R52, -R75, R52 ;  /* 0x000000344b347221 */ /* 0x000fc40000010100 */
[----:B------:R-:W-:Y:S01]  /*a650*/  FMUL.FTZ R49, R85, R82 ;  /* 0x0000005255317220 */ /* 0x000fe20000410000 */
[----:B------:R-:W-:Y:S01]  /*a660*/  HADD2.F32 R82, -RZ, R35.H0_H0 ;  /* 0x20000023ff527230 */ /* 0x000fe20000004100 */
[C---:B------:R-:W-:Y:S02]  /*a670*/  FADD.FTZ R112, -R75.reuse, R87 ;  /* 0x000000574b707221 */ /* 0x040fe40000010100 */
[C---:B------:R-:W-:Y:S02]  /*a680*/  FADD.FTZ R46, -R75.reuse, R53 ;  /* 0x000000354b2e7221 */ /* 0x040fe40000010100 */
[C---:B------:R-:W-:Y:S02]  /*a690*/  FADD.FTZ R72, -R75.reuse, R51 ;  /* 0x000000334b487221 */ /* 0x040fe40000010100 */
[C---:B------:R-:W-:Y:S02]  /*a6a0*/  FADD.FTZ R50, -R75.reuse, R50 ;  /* 0x000000324b327221 */ /* 0x040fe40000010100 */
[----:B------:R-:W-:-:S02]  /*a6b0*/  FADD.FTZ R48, -R75, R48 ;  /* 0x000000304b307221 */ /* 0x000fc40000010100 */
[----:B------:R-:W-:Y:S02]  /*a6c0*/  FADD.FTZ R80, -R75, R80 ;  /* 0x000000504b507221 */ /* 0x000fe40000010100 */
[----:B------:R-:W-:Y:S01]  /*a6d0*/  FMUL.FTZ R87, R85, R74 ;  /* 0x0000004a55577220 */ /* 0x000fe20000410000 */
[--C-:B------:R-:W-:Y:S01]  /*a6e0*/  HADD2.F32 R74, -RZ, R34.reuse.H0_H0 ;  /* 0x20000022ff4a7230 */ /* 0x100fe20000004100 */
        /* <DEDUP_REMOVED lines=14> */
[----:B------:R-:W-:Y:S02]  /*a7d0*/  FADD.FTZ R120, -R75, R97 ;  /* 0x000000614b787221 */ /* 0x000fe40000010100 */
[----:B------:R-:W-:Y:S01]  /*a7e0*/  FMUL.FTZ R86, R85, R52 ;  /* 0x0000003455567220 */ /* 0x000fe20000410000 */
[----:B------:R-:W-:Y:S01]  /*a7f0*/  LEA.HI R52, R55, R70, RZ, 0x3 ;  /* 0x0000004637347211 */ /* 0x000fe200078f18ff */
[C---:B------:R-:W-:Y:S01]  /*a800*/  FMUL.FTZ R53, R85.reuse, R44 ;  /* 0x0000002c55357220 */ /* 0x040fe20000410000 */
[----:B------:R-:W-:Y:S01]  /*a810*/  HADD2.F32 R70, -RZ, R35.H1_H1 ;  /* 0x30000023ff467230 */ /* 0x000fe20000004100 */
[C---:B------:R-:W-:Y:S01]  /*a820*/  FMUL.FTZ R79, R85.reuse, R46 ;  /* 0x0000002e554f7220 */ /* 0x040fe20000410000 */
[----:B------:R-:W-:Y:S01]  /*a830*/  LEA.HI.SX32 R71, R52, R71, 0x1d ;  /* 0x0000004734477211 */ /* 0x000fe200078feaff */
[----:B------:R-:W-:-:S02]  /*a840*/  FMUL.FTZ R69, R85, R72 ;  /* 0x0000004855457220 */ /* 0x000fc40000410000 */
[C---:B------:R-:W-:Y:S02]  /*a850*/  FMUL.FTZ R84, R85.reuse, R50 ;  /* 0x0000003255547220 */ /* 0x040fe40000410000 */
[C---:B------:R-:W-:Y:S02]  /*a860*/  FMUL.FTZ R88, R85.reuse, R48 ;  /* 0x0000003055587220 */ /* 0x040fe40000410000 */
[----:B------:R-:W-:Y:S02]  /*a870*/  FMUL.FTZ R81, R85, R80 ;  /* 0x0000005055517220 */ /* 0x000fe40000410000 */
[----:B------:R-:W-:Y:S01]  /*a880*/  FFMA.FTZ R55, R87, R82, R8 ;  /* 0x0000005257377223 */ /* 0x000fe20000010008 */
[----:B------:R-:W-:Y:S01]  /*a890*/  HADD2.F32 R82, -RZ, R33.H0_H0 ;  /* 0x20000021ff527230 */ /* 0x000fe20000004100 */
[C---:B------:R-:W-:Y:S01]  /*a8a0*/  FMUL.FTZ R54, R85.reuse, R54 ;  /* 0x0000003655367220 */ /* 0x040fe20000410000 */
[----:B------:R-:W-:Y:S01]  /*a8b0*/  HADD2.F32 R87, -RZ, R31.H0_H0 ;  /* 0x2000001fff577230 */ /* 0x000fe20000004100 */
        /* <DEDUP_REMOVED lines=14> */
[----:B------:R-:W-:Y:S01]  /*a9a0*/  HADD2.F32 R85, -RZ, R33.H1_H1 ;  /* 0x30000021ff557230 */ /* 0x000fe20000004100 */
[----:B------:R-:W-:Y:S02]  /*a9b0*/  FFMA.FTZ R69, R69, R74, R6 ;  /* 0x0000004a45457223 */ /* 0x000fe40000010006 */
[----:B------:R-:W-:Y:S01]  /*a9c0*/  FFMA.FTZ R74, R84, R83, R7 ;  /* 0x00000053544a7223 */ /* 0x000fe20000010007 */
[--C-:B------:R-:W-:Y:S01]  /*a9d0*/  HADD2.F32 R84, -RZ, R32.reuse.H1_H1 ;  /* 0x30000020ff547230 */ /* 0x100fe20000004100 */
[----:B------:R-:W-:Y:S01]  /*a9e0*/  FFMA.FTZ R79, R79, R82, R4 ;  /* 0x000000524f4f7223 */ /* 0x000fe20000010004 */
[----:B------:R-:W-:Y:S01]  /*a9f0*/  HADD2.F32 R83, -RZ, R32.H0_H0 ;  /* 0x20000020ff537230 */ /* 0x000fe20000004100 */
[----:B------:R-:W-:Y:S01]  /*aa00*/  FFMA.FTZ R82, R86, R85, R5 ;  /* 0x0000005556527223 */ /* 0x000fe20000010005 */
[----:B------:R-:W-:Y:S01]  /*aa10*/  HADD2.F32 R85, -RZ, R30.H0_H0 ;  /* 0x2000001eff557230 */ /* 0x000fe20000004100 */
[----:B------:R-:W-:Y:S01]  /*aa20*/  FFMA.FTZ R54, R54, R84, R3 ;  /* 0x0000005436367223 */ /* 0x000fe20000010003 */
[--C-:B------:R-:W-:Y:S01]  /*aa30*/  HADD2.F32 R84, -RZ, R29.reuse.H1_H1 ;  /* 0x3000001dff547230 */ /* 0x100fe20000004100 */
[----:B------:R-:W-:Y:S01]  /*aa40*/  FFMA.FTZ R53, R53, R83, R2 ;  /* 0x0000005335357223 */ /* 0x000fe20000010002 */
[----:B------:R-:W-:Y:S01]  /*aa50*/  HADD2.F32 R83, -RZ, R29.H0_H0 ;  /* 0x2000001dff537230 */ /* 0x000fe20000004100 */
[----:B------:R-:W-:Y:S01]  /*aa60*/  FFMA.FTZ R85, R81, R85, R14 ;  /* 0x0000005551557223 */ /* 0x000fe2000001000e */
[----:B------:R-:W-:Y:S01]  /*aa70*/  HADD2.F32 R81, -RZ, R28.H0_H0 ;  /* 0x2000001cff517230 */ /* 0x000fe20000004100 */
[----:B------:R-:W-:Y:S01]  /*aa80*/  FFMA.FTZ R70, R88, R70, R9 ;  /* 0x0000004658467223 */ /* 0x000fe20000010009 */
[----:B------:R-:W-:Y:S01]  /*aa90*/  HADD2.F32 R88, -RZ, R27.H1_H1 ;  /* 0x3000001bff587230 */ /* 0x000fe20000004100 */
[----:B------:R-:W-:Y:S01]  /*aaa0*/  FFMA.FTZ R84, R48, R84, R13 ;  /* 0x0000005430547223 */ /* 0x000fe2000001000d */
[----:B------:R-:W-:Y:S01]  /*aab0*/  HADD2.F32 R86, -RZ, R31.H1_H1 ;  /* 0x3000001fff567230 */ /* 0x000fe20000004100 */
[----:B------:R-:W-:Y:S01]  /*aac0*/  FFMA.FTZ R48, R45, R81, R10 ;  /* 0x000000512d307223 */ /* 0x000fe2000001000a */
[----:B------:R-:W-:Y:S01]  /*aad0*/  HADD2.F32 R45, -RZ, R26.H0_H0 ;  /* 0x2000001aff2d7230 */ /* 0x000fe20000004100 */
[----:B------:R-:W-:Y:S01]  /*aae0*/  FFMA.FTZ R83, R49, R83, R12 ;  /* 0x0000005331537223 */ /* 0x000fe2000001000c */
[----:B------:R-:W-:Y:S01]  /*aaf0*/  HADD2.F32 R49, -RZ, R28.H1_H1 ;  /* 0x3000001cff317230 */ /* 0x000fe20000004100 */
[----:B------:R-:W-:-:S02]  /*ab00*/  FFMA.FTZ R91, R80, R88, R57 ;  /* 0x00000058505b7223 */ /* 0x000fc40000010039 */
[----:B------:R-:W-:Y:S01]  /*ab10*/  FFMA.FTZ R108, R108, R86, R17 ;  /* 0x000000566c6c7223 */ /* 0x000fe20000010011 */
[----:B------:R-:W-:Y:S01]  /*ab20*/  HADD2.F32 R86, -RZ, R30.H1_H1 ;  /* 0x3000001eff567230 */ /* 0x000fe20000004100 */
[----:B------:R-:W-:Y:S01]  /*ab30*/  FFMA.FTZ R88, R73, R45, R22 ;  /* 0x0000002d49587223 */ /* 0x000fe20000010016 */
[----:B------:R-:W-:Y:S01]  /*ab40*/  HADD2.F32 R45, -RZ, R24.H1_H1 ;  /* 0x30000018ff2d7230 */ /* 0x000fe20000004100 */
[----:B------:R-:W-:Y:S01]  /*ab50*/  FFMA.FTZ R81, R44, R49, R11 ;  /* 0x000000312c517223 */ /* 0x000fe2000001000b */
[----:B------:R-:W-:Y:S01]  /*ab60*/  HADD2.F32 R44, -RZ, R26.H1_H1 ;  /* 0x3000001aff2c7230 */ /* 0x000fe20000004100 */
[----:B------:R-:W-:Y:S01]  /*ab70*/  FFMA.FTZ R87, R89, R87, R16 ;  /* 0x0000005759577223 */ /* 0x000fe20000010010 */
[----:B------:R-:W-:Y:S01]  /*ab80*/  HADD2.F32 R49, -RZ, R25.H0_H0 ;  /* 0x20000019ff317230 */ /* 0x000fe20000004100 */
[----:B------:R-:W-:Y:S01]  /*ab90*/  FFMA.FTZ R78, R78, R86, R15 ;  /* 0x000000564e4e7223 */ /* 0x000fe2000001000f */
[----:B------:R-:W-:Y:S01]  /*aba0*/  HADD2.F32 R86, -RZ, R27.H0_H0 ;  /* 0x2000001bff567230 */ /* 0x000fe20000004100 */
[----:B------:R-:W-:Y:S01]  /*abb0*/  FFMA.FTZ R80, R46, R45, R19 ;  /* 0x0000002d2e507223 */ /* 0x000fe20000010013 */
[----:B------:R-:W-:Y:S01]  /*abc0*/  F2FP.PACK_AB R46, R74, R69 ;  /* 0x000000454a2e723e */ /* 0x000fe200000000ff */
[----:B------:R-:W-:Y:S01]  /*abd0*/  FFMA.FTZ R89, R72, R44, R23 ;  /* 0x0000002c48597223 */ /* 0x000fe20000010017 */
[----:B------:R-:W-:Y:S01]  /*abe0*/  HADD2.F32 R72, -RZ, R25.H1_H1 ;  /* 0x30000019ff487230 */ /* 0x000fe20000004100 */
[----:B------:R-:W-:Y:S01]  /*abf0*/  HFMA2.MMA R69, -RZ, RZ, 0, 9.5367431640625e-07 ;  /* 0x00000010ff457435 */ /* 0x000fe200000001ff */
[----:B------:R-:W-:Y:S01]  /*ac00*/  HADD2.F32 R44, -RZ, R24.H0_H0 ;  /* 0x20000018ff2c7230 */ /* 0x000fe20000004100 */
        /* <DEDUP_REMOVED lines=8> */
[----:B------:R-:W-:Y:S01]  /*ac90*/  IMAD.WIDE.U32 R70, R71, R69, c[0x0][0x208] ;  /* 0x0000820047467625 */ /* 0x000fe200078e0045 */
[----:B------:R-:W-:-:S02]  /*aca0*/  F2FP.PACK_AB R44, R54, R53 ;  /* 0x00000035362c723e */ /* 0x000fc400000000ff */
[----:B------:R-:W-:Y:S01]  /*acb0*/  F2FP.PACK_AB R52, R80, R73 ;  /* 0x000000495034723e */ /* 0x000fe200000000ff */
[----:B------:R-:W-:Y:S01]  /*acc0*/  IMAD.WIDE.U32 R72, R72, R69, c[0x0][0x208] ;  /* 0x0000820048487625 */ /* 0x000fe200078e0045 */
[----:B------:R-:W-:Y:S01]  /*acd0*/  F2FP.PACK_AB R51, R108, R87 ;  /* 0x000000576c33723e */ /* 0x000fe200000000ff */
[----:B------:R0:W-:Y:S01]  /*ace0*/  STG.E.128 [R70.64], R44 ;  /* 0x0000002c46007986 */ /* 0x0001e2000c101d06 */
[----:B------:R-:W-:Y:S02]  /*acf0*/  F2FP.PACK_AB R50, R78, R85 ;  /* 0x000000554e32723e */ /* 0x000fe400000000ff */
[----:B------:R-:W-:Y:S02]  /*ad00*/  F2FP.PACK_AB R49, R84, R83 ;  /* 0x000000535431723e */ /* 0x000fe400000000ff */
[----:B------:R-:W-:Y:S02]  /*ad10*/  F2FP.PACK_AB R48, R81, R48 ;  /* 0x000000305130723e */ /* 0x000fe400000000ff */
[----:B------:R-:W-:Y:S01]  /*ad20*/  F2FP.PACK_AB R53, R86, R75 ;  /* 0x0000004b5635723e */ /* 0x000fe200000000ff */
[----:B------:R-:W-:Y:S01]  /*ad30*/  IMAD.WIDE.U32 R74, R74, R69, c[0x0][0x208] ;  /* 0x000082004a4a7625 */ /* 0x000fe200078e0045 */
[----:B------:R-:W-:Y:S01]  /*ad40*/  F2FP.PACK_AB R55, R91, R90 ;  /* 0x0000005a5b37723e */ /* 0x000fe200000000ff */
[----:B------:R0:W-:Y:S01]  /*ad50*/  STG.E.128 [R72.64], R48 ;  /* 0x0000003048007986 */ /* 0x0001e2000c101d06 */
[----:B------:R-:W-:-:S05]  /*ad60*/  F2FP.PACK_AB R54, R89, R88 ;  /* 0x000000585936723e */ /* 0x000fca00000000ff */
[----:B------:R0:W-:Y:S02]  /*ad70*/  STG.E.128 [R74.64], R52 ;  /* 0x000000344a007986 */ /* 0x0001e4000c101d06 */
.L_x_3810:
[----:B-1----:R-:W-:Y:S05]  /*ad80*/  BSYNC B1 ;  /* 0x0000000000017941 */ /* 0x002fea0003800000 */
.L_x_3809:
[----:B0-----:R-:W-:-:S05]  /*ad90*/  IMAD.MOV.U32 R45, RZ, RZ, c[0x0][0x160] ;  /* 0x00005800ff2d7624 */ /* 0x001fca00078e00ff */
[----:B------:R-:W-:-:S04]  /*ada0*/  LEA R0, R45, R0, 0x2 ;  /* 0x000000002d007211 */ /* 0x000fc800078e10ff */
[----:B------:R-:W-:-:S13]  /*adb0*/  ISETP.GE.AND P0, PT, R0, c[0x0][0x164], PT ;  /* 0x0000590000007a0c */ /* 0x000fda0003f06270 */
[----:B-----5:R-:W-:Y:S01]  /*adc0*/  @P0 CALL.REL.NOINC `(.L_x_3811) ;  /* 0x0000001000000944 */ /* 0x020fe20003c00000 */
[----:B------:R-:W-:Y:S05]  /*add0*/  BRA `(.L_x_3812) ;  /* 0xffff5a9000007947 */ /* 0x000fea000383ffff */
.L_x_3811:
[----:B------:R-:W-:Y:S05]  /*ade0*/  BSYNC B0 ;  /* 0x0000000000007941 */ /* 0x000fea0003800000 */
.L_x_3560:
[----:B------:R-:W-:Y:S05]  /*adf0*/  EXIT ;  /* 0x000000000000794d */ /* 0x000fea0003800000 */
.L_x_3807:
[----:B------:R-:W-:Y:S01]  /*ae00*/  IMAD.MOV.U32 R72, RZ, RZ, 0x1 ;  /* 0x00000001ff487424 */ /* 0x000fe200078e00ff */
[----:B0-----:R-:W-:Y:S01]  /*ae10*/  MOV R46, 0x1f ;  /* 0x0000001f002e7802 */ /* 0x001fe20000000f00 */
[----:B------:R-:W-:Y:S01]  /*ae20*/  IMAD.MOV.U32 R47, RZ, RZ, -0x1 ;  /* 0xffffffffff2f7424 */ /* 0x000fe200078e00ff */
[----:B------:R-:W-:Y:S02]  /*ae30*/  MOV R44, 0xae50 ;  /* 0x0000ae50002c7802 */ /* 0x000fe40000000f00 */
[----:B-----5:R-:W-:Y:S05]  /*ae40*/  CALL.REL.NOINC `($__internal_27_$__cuda_sm70_shflsync_bfly_p) ;  /* 0x0000069000007944 */ /* 0x020fea0003c00000 */
[----:B-1----:R-:W-:Y:S01]  /*ae50*/  MOV R44, R72 ;  /* 0x00000048002c7202 */ /* 0x002fe20000000f00 */
[----:B0-----:R-:W-:Y:S05]  /*ae60*/  BRA `(.L_x_3813) ;  /* 0xfffff20000007947 */ /* 0x001fea000383ffff */
.L_x_3808:
[----:B------:R-:W-:Y:S01]  /*ae70*/  HFMA2.MMA R46, -RZ, RZ, 0, 1.847743988037109375e-06 ;  /* 0x0000001fff2e7435 */ /* 0x000fe200000001ff */
[----:B------:R-:W-:Y:S01]  /*ae80*/  IMAD.MOV.U32 R72, RZ, RZ, 0x2 ;  /* 0x00000002ff487424 */ /* 0x000fe200078e00ff */
[----:B------:R-:W-:Y:S01]  /*ae90*/  MOV R44, 0xaec0 ;  /* 0x0000aec0002c7802 */ /* 0x000fe20000000f00 */
[----:B------:R-:W-:-:S03]  /*aea0*/  IMAD.MOV.U32 R47, RZ, RZ, -0x1 ;  /* 0xffffffffff2f7424 */ /* 0x000fc600078e00ff */
[----:B-----5:R-:W-:Y:S05]  /*aeb0*/  CALL.REL.NOINC `($__internal_27_$__cuda_sm70_shflsync_bfly_p) ;  /* 0x0000062000007944 */ /* 0x020fea0003c00000 */
[----:B01----:R-:W-:Y:S01]  /*aec0*/  FADD.FTZ R85, R85, R72 ;  /* 0x0000004855557221 */ /* 0x003fe20000010000 */
[----:B------:R-:W-:Y:S01]  /*aed0*/  MOV R72, 0x4 ;  /* 0x0000000400487802 */ /* 0x000fe20000000f00 */
[----:B------:R-:W-:Y:S01]  /*aee0*/  IMAD.MOV.U32 R46, RZ, RZ, 0x1f ;  /* 0x0000001fff2e7424 */ /* 0x000fe200078e00ff */
[----:B------:R-:W-:-:S02]  /*aef0*/  MOV R47, 0xffffffff ;  /* 0xffffffff002f7802 */ /* 0x000fc40000000f00 */
[----:B------:R-:W-:Y:S02]  /*af00*/  MOV R44, 0xaf20 ;  /* 0x0000af20002c7802 */ /* 0x000fe40000000f00 */
[----:B------:R-:W-:Y:S05]  /*af10*/  CALL.REL.NOINC `($__internal_27_$__cuda_sm70_shflsync_bfly_p) ;  /* 0x000005c000007944 */ /* 0x000fea0003c00000 */
[----:B0-----:R-:W-:Y:S01]  /*af20*/  HFMA2.MMA R46, -RZ, RZ, 0, 1.847743988037109375e-06 ;  /* 0x0000001fff2e7435 */ /* 0x001fe200000001ff */
[----:B-1----:R-:W-:Y:S01]  /*af30*/  FADD.FTZ R85, R85, R72 ;  /* 0x0000004855557221 */ /* 0x002fe20000010000 */
[----:B------:R-:W-:Y:S01]  /*af40*/  MOV R44, 0xaf80 ;  /* 0x0000af80002c7802 */ /* 0x000fe20000000f00 */
[----:B------:R-:W-:Y:S02]  /*af50*/  IMAD.MOV.U32 R72, RZ, RZ, 0x8 ;  /* 0x00000008ff487424 */ /* 0x000fe400078e00ff */
[----:B------:R-:W-:Y:S02]  /*af60*/  IMAD.MOV.U32 R47, RZ, RZ, -0x1 ;  /* 0xffffffffff2f7424 */ /* 0x000fe400078e00ff */
[----:B------:R-:W-:Y:S05]  /*af70*/  CALL.REL.NOINC `($__internal_27_$__cuda_sm70_shflsync_bfly_p) ;  /* 0x0000056000007944 */ /* 0x000fea0003c00000 */
[----:B01----:R-:W-:Y:S01]  /*af80*/  FADD.FTZ R85, R85, R72 ;  /* 0x0000004855557221 */ /* 0x003fe20000010000 */
[----:B------:R-:W-:Y:S01]  /*af90*/  MOV R72, 0x10 ;  /* 0x0000001000487802 */ /* 0x000fe20000000f00 */
[----:B------:R-:W-:Y:S01]  /*afa0*/  IMAD.MOV.U32 R46, RZ, RZ, 0x1f ;  /* 0x0000001fff2e7424 */ /* 0x000fe200078e00ff */
[----:B------:R-:W-:Y:S02]  /*afb0*/  MOV R47, 0xffffffff ;  /* 0xffffffff002f7802 */ /* 0x000fe40000000f00 */
[----:B------:R-:W-:-:S02]  /*afc0*/  MOV R44, 0xafe0 ;  /* 0x0000afe0002c7802 */ /* 0x000fc40000000f00 */
[----:B------:R-:W-:Y:S05]  /*afd0*/  CALL.REL.NOINC `($__internal_27_$__cuda_sm70_shflsync_bfly_p) ;  /* 0x0000050000007944 */ /* 0x000fea0003c00000 */
        /* <DEDUP_REMOVED lines=54> */
[----:B------:R-:W-:Y:S05]  /*b340*/  CALL.REL.NOINC `($__internal_27_$__cuda_sm70_shflsync_bfly_p) ;  /* 0x0000019000007944 */ /* 0x000fea0003c00000 */
[----:B01----:R-:W-:Y:S01]  /*b350*/  FADD.FTZ R85, R85, R72 ;  /* 0x0000004855557221 */ /* 0x003fe20000010000 */
[----:B------:R-:W-:Y:S01]  /*b360*/  MOV R72, 0x2 ;  /* 0x0000000200487802 */ /* 0x000fe20000000f00 */
[----:B------:R-:W-:Y:S01]  /*b370*/  IMAD.MOV.U32 R46, RZ, RZ, 0x1f ;  /* 0x0000001fff2e7424 */ /* 0x000fe200078e00ff */
[----:B------:R-:W-:Y:S02]  /*b380*/  MOV R47, 0xffffffff ;  /* 0xffffffff002f7802 */ /* 0x000fe40000000f00 */
[----:B------:R-:W-:-:S02]  /*b390*/  MOV R44, 0xb3b0 ;  /* 0x0000b3b0002c7802 */ /* 0x000fc40000000f00 */
[----:B------:R-:W-:Y:S05]  /*b3a0*/  CALL.REL.NOINC `($__internal_27_$__cuda_sm70_shflsync_bfly_p) ;  /* 0x0000013000007944 */ /* 0x000fea0003c00000 */
[----:B0-----:R-:W-:Y:S01]  /*b3b0*/  HFMA2.MMA R46, -RZ, RZ, 0, 1.847743988037109375e-06 ;  /* 0x0000001fff2e7435 */ /* 0x001fe200000001ff */
[----:B-1----:R-:W-:Y:S01]  /*b3c0*/  FADD.FTZ R85, R85, R72 ;  /* 0x0000004855557221 */ /* 0x002fe20000010000 */
[----:B------:R-:W-:Y:S01]  /*b3d0*/  MOV R44, 0xb410 ;  /* 0x0000b410002c7802 */ /* 0x000fe20000000f00 */
[----:B------:R-:W-:-:S02]  /*b3e0*/  IMAD.MOV.U32 R72, RZ, RZ, 0x4 ;  /* 0x00000004ff487424 */ /* 0x000fc400078e00ff */
[----:B------:R-:W-:Y:S02]  /*b3f0*/  IMAD.MOV.U32 R47, RZ, RZ, -0x1 ;  /* 0xffffffffff2f7424 */ /* 0x000fe400078e00ff */
[----:B------:R-:W-:Y:S05]  /*b400*/  CALL.REL.NOINC `($__internal_27_$__cuda_sm70_shflsync_bfly_p) ;  /* 0x000000d000007944 */ /* 0x000fea0003c00000 */
[----:B01----:R-:W-:Y:S01]  /*b410*/  FADD.FTZ R85, R85, R72 ;  /* 0x0000004855557221 */ /* 0x003fe20000010000 */
[----:B------:R-:W-:Y:S01]  /*b420*/  MOV R72, 0x8 ;  /* 0x0000000800487802 */ /* 0x000fe20000000f00 */
[----:B------:R-:W-:Y:S01]  /*b430*/  IMAD.MOV.U32 R46, RZ, RZ, 0x1f ;  /* 0x0000001fff2e7424 */ /* 0x000fe200078e00ff */
[----:B------:R-:W-:Y:S02]  /*b440*/  MOV R47, 0xffffffff ;  /* 0xffffffff002f7802 */ /* 0x000fe40000000f00 */
[----:B------:R-:W-:Y:S02]  /*b450*/  MOV R44, 0xb470 ;  /* 0x0000b470002c7802 */ /* 0x000fe40000000f00 */
[----:B------:R-:W-:Y:S05]  /*b460*/  CALL.REL.NOINC `($__internal_27_$__cuda_sm70_shflsync_bfly_p) ;  /* 0x0000007000007944 */ /* 0x000fea0003c00000 */
[----:B0-----:R-:W-:Y:S01]  /*b470*/  HFMA2.MMA R46, -RZ, RZ, 0, 1.847743988037109375e-06 ;  /* 0x0000001fff2e7435 */ /* 0x001fe200000001ff */
[----:B-1----:R-:W-:Y:S01]  /*b480*/  FADD.FTZ R85, R85, R72 ;  /* 0x0000004855557221 */ /* 0x002fe20000010000 */
[----:B------:R-:W-:Y:S01]  /*b490*/  MOV R44, 0xb4d0 ;  /* 0x0000b4d0002c7802 */ /* 0x000fe20000000f00 */
[----:B------:R-:W-:Y:S02]  /*b4a0*/  IMAD.MOV.U32 R72, RZ, RZ, 0x10 ;  /* 0x00000010ff487424 */ /* 0x000fe400078e00ff */
[----:B------:R-:W-:-:S02]  /*b4b0*/  IMAD.MOV.U32 R47, RZ, RZ, -0x1 ;  /* 0xffffffffff2f7424 */ /* 0x000fc400078e00ff */
[----:B------:R-:W-:Y:S05]  /*b4c0*/  CALL.REL.NOINC `($__internal_27_$__cuda_sm70_shflsync_bfly_p) ;  /* 0x0000001000007944 */ /* 0x000fea0003c00000 */
[----:B01----:R-:W-:Y:S05]  /*b4d0*/  BRA `(.L_x_3814) ;  /* 0xffffefd000007947 */ /* 0x003fea000383ffff */
        .weak           $__internal_27_$__cuda_sm70_shflsync_bfly_p
        .type           $__internal_27_$__cuda_sm70_shflsync_bfly_p,@function
        .size           $__internal_27_$__cuda_sm70_shflsync_bfly_p,(.L_x_22195 - $__internal_27_$__cuda_sm70_shflsync_bfly_p)
$__internal_27_$__cuda_sm70_shflsync_bfly_p:
[----:B------:R-:W-:Y:S01]  /*b4e0*/  MOV R45, 0x0 ;  /* 0x00000000002d7802 */ /* 0x000fe20000000f00 */
[----:B------:R-:W-:Y:S04]  /*b4f0*/  WARPSYNC R47 ;  /* 0x0000002f00007348 */ /* 0x000fe80003800000 */
[----:B------:R0:W1:Y:S01]  /*b500*/  SHFL.BFLY PT, R72, R85, R72, R46 ;  /* 0x0c00004855487389 */ /* 0x00006200000e002e */
[----:B------:R-:W-:Y:S05]  /*b510*/  RET.REL.NODEC R44 `(_ZN10layer_norm13ln_fwd_kernelINS_13Kernel_traitsI6__halfS2_S2_S2_fjLj768ELj1ELj4ELj1ELj16ENS_18Kernel_traits_baseILj768ES2_S2_S2_S2_fjLj128EEEEELb1ELb0ELb1ELb1EEEvNS_9FwdParamsE) ;  /* 0xffff4ae02c007950 */ /* 0x000fea0003c3ffff */
.L_x_3815:
        /* <DEDUP_REMOVED lines=14> */
.L_x_22195:


//--------------------- .text._ZN10layer_norm13ln_fwd_kernelINS_13Kernel_traitsI6__halfS2_S2_S2_fjLj768ELj1ELj4ELj1ELj16ENS_18Kernel_traits_baseILj768ES2_S2_S2_S2_fjLj128EEEEELb1ELb1ELb0ELb0EEEvNS_9FwdParamsE --------------------------
	.section	.text._ZN10layer_norm13ln_fwd_kernelINS_13Kernel_traitsI6__halfS2_S2_S2_fjLj768ELj1ELj4ELj1ELj16ENS_18Kernel_traits_baseILj768ES2_S2_S2_S2_fjLj128EEEEELb1ELb1ELb0ELb0EEEvNS_9FwdParamsE,"ax",@progbits
	.sectioninfo	@"SHI_REGISTERS=128"
	.align	128
        .global         _ZN10layer_norm13ln_fwd_kernelINS_13Kernel_traitsI6__halfS2_S2_S2_fjLj768ELj1ELj4ELj1ELj16ENS_18Kernel_traits_baseILj768ES2_S2_S2_S2_fjLj128EEEEELb1ELb1ELb0ELb0EEEvNS_9FwdParamsE
        .type           _ZN10layer_norm13ln_fwd_kernelINS_13Kernel_traitsI6__halfS2_S2_S2_fjLj768ELj1ELj4ELj1ELj16ENS_18Kernel_traits_baseILj768ES2_S2_S2_S2_fjLj128EEEEELb1ELb1ELb0ELb0EEEvNS_9FwdParamsE,@function
        .size           _ZN10layer_norm13ln_fwd_kernelINS_13Kernel_traitsI6__halfS2_S2_S2_fjLj768ELj1ELj4ELj1ELj16ENS_18Kernel_traits_baseILj768ES2_S2_S2_S2_fjLj128EEEEELb1ELb1ELb0ELb0EEEvNS_9FwdParamsE,(.L_x_22196 - _ZN10layer_norm13ln_fwd_kernelINS_13Kernel_traitsI6__halfS2_S2_S2_fjLj768ELj1ELj4ELj1ELj16ENS_18Kernel_traits_baseILj768ES2_S2_S2_S2_fjLj128EEEEELb1ELb1ELb0ELb0EEEvNS_9FwdParamsE)
        .other          _ZN10layer_norm13ln_fwd_kernelINS_13Kernel_traitsI6__halfS2_S2_S2_fjLj768ELj1ELj4ELj1ELj16ENS_18Kernel_traits_baseILj768ES2_S2_S2_S2_fjLj128EEEEELb1ELb1ELb0ELb0EEEvNS_9FwdParamsE,@"STO_CUDA_ENTRY STV_DEFAULT"
_ZN10layer_norm13ln_fwd_kernelINS_13Kernel_traitsI6__halfS2_S2_S2_fjLj768ELj1ELj4ELj1ELj16ENS_18Kernel_traits_baseILj768ES2_S2_S2_S2_fjLj128EEEEELb1ELb1ELb0ELb0EEEvNS_9FwdParamsE:
.text._ZN10layer_norm13ln_fwd_kernelINS_13Kernel_traitsI6__halfS2_S2_S2_fjLj768ELj1ELj4ELj1ELj16ENS_18Kernel_traits_baseILj768ES2_S2_S2_S2_fjLj128EEEEELb1ELb1ELb0ELb0EEEvNS_9FwdParamsE:
        /* <DEDUP_REMOVED lines=9> */
[----:B------:R-:W2:Y:S04]  /*0090*/  @P0 LDG.E.64 R2, [R2.64] ;  /* 0x0000000602020981 */ /* 0x000ea8000c1e1b00 */
        /* <DEDUP_REMOVED lines=58> */
[----:B------:R-:W-:Y:S02]  /*0440*/  LOP3.LUT R3, R12, 0x1f, RZ, 0x3c, !PT ;  /* 0x0000001f0c037812 */ /* 0x000fe400078e3cff */
[----:B------:R-:W-:Y:S01]  /*0450*/  LOP3.LUT R6, R11, UR17, R8, 0x96, !PT ;  /* 0x000000110b067c12 */ /* 0x000fe2000f8e9608 */
[----:B------:R-:W-:Y:S01]  /*0460*/  IMAD.WIDE.U32 R8, R9, -0x326172a9, RZ ;  /* 0xcd9e8d5709087825 */ /* 0x000fe200078e00ff */
[----:B------:R-:W-:-:S03]  /*0470*/  LEA.HI.SX32 R40, R0, R3, 0x1d ;  /* 0x0000000300287211 */ /* 0x000fc600078feaff */
[----:B------:R-:W-:Y:S01]  /*0480*/  IMAD.WIDE.U32 R6, R6, -0x2daee0ad, RZ ;  /* 0xd2511f5306067825 */ /* 0x000fe200078e00ff */
[----:B------:R-:W-:Y:S02]  /*0490*/  LOP3.LUT R28, R9, UR19, R10, 0x96, !PT ;  /* 0x00000013091c7c12 */ /* 0x000fe4000f8e960a */
[----:B------:R-:W-:Y:S02]  /*04a0*/  LOP3.LUT P4, RZ, R40, 0xffffffe0, RZ, 0xc0, !PT ;  /* 0xffffffe028ff7812 */ /* 0x000fe4000788c0ff */
[----:B------:R-:W-:Y:S01]  /*04b0*/  LOP3.LUT R46, R7, UR20, R2, 0x96, !PT ;  /* 0x00000014072e7c12 */ /* 0x000fe2000f8e9602 */
[----:B------:R-:W-:Y:S01]  /*04c0*/  IMAD.WIDE.U32 R28, R28, -0x2daee0ad, RZ ;  /* 0xd2511f531c1c7825 */ /* 0x000fe200078e00ff */
[C---:B------:R-:W-:Y:S02]  /*04d0*/  ISETP.GE.U32.AND P3, PT, R40.reuse, 0x40, PT ;  /* 0x000000402800780c */ /* 0x040fe40003f66070 */
[----:B------:R-:W-:Y:S01]  /*04e0*/  ISETP.GE.U32.AND P2, PT, R40, 0x60, PT ;  /* 0x000000602800780c */ /* 0x000fe20003f46070 */
[----:B------:R-:W-:Y:S01]  /*04f0*/  IMAD.WIDE.U32 R46, R46, -0x326172a9, RZ ;  /* 0xcd9e8d572e2e7825 */ /* 0x000fe200078e00ff */
[----:B------:R-:W-:-:S02]  /*0500*/  LOP3.LUT R3, R29, UR22, R6, 0x96, !PT ;  /* 0x000000161d037c12 */ /* 0x000fc4000f8e9606 */
[----:B------:R-:W-:Y:S02]  /*0510*/  P2R R5, PR, RZ, 0x10 ;  /* 0x00000010ff057803 */ /* 0x000fe40000000000 */
[----:B------:R-:W-:Y:S01]  /*0520*/  LOP3.LUT R6, R47, UR21, R8, 0x96, !PT ;  /* 0x000000152f067c12 */ /* 0x000fe2000f8e9608 */
[----:B------:R-:W-:Y:S01]  /*0530*/  IMAD.HI.U32 R45, R3, -0x326172a9, RZ ;  /* 0xcd9e8d57032d7827 */ /* 0x000fe200078e00ff */
[----:B------:R-:W-:Y:S02]  /*0540*/  P2R R2, PR, RZ, 0x8 ;  /* 0x00000008ff027803 */ /* 0x000fe40000000000 */
[----:B------:R-:W-:Y:S01]  /*0550*/  P2R R44, PR, RZ, 0x4 ;  /* 0x00000004ff2c7803 */ /* 0x000fe20000000000 */
[----:B------:R-:W-:Y:S01]  /*0560*/  IMAD.HI.U32 R7, R6, -0x2daee0ad, RZ ;  /* 0xd2511f5306077827 */ /* 0x000fe200078e00ff */
        /* <DEDUP_REMOVED lines=15> */
.L_x_3817:
[----:B0-----:R-:W-:Y:S05]  /*0660*/  BSYNC B0 ;  /* 0x0000000000007941 */ /* 0x001fea0003800000 */
.L_x_3816:
        /* <DEDUP_REMOVED lines=16> */
.L_x_3819:
[----:B0-----:R-:W-:Y:S05]  /*0770*/  BSYNC B0 ;  /* 0x0000000000007941 */ /* 0x001fea0003800000 */
.L_x_3818:
        /* <DEDUP_REMOVED lines=15> */
.L_x_3821:
[----:B0-----:R-:W-:Y:S05]  /*0870*/  BSYNC B0 ;  /* 0x0000000000007941 */ /* 0x001fea0003800000 */
.L_x_3820:
[----:B------:R-:W-:Y:S02]  /*0880*/  ISETP.GE.AND P0, PT, R31, c[0x0][0x164], PT ;  /* 0x000059001f007a0c */ /* 0x000fe40003f06270 */
[----:B------:R-:W-:Y:S02]  /*0890*/  LOP3.LUT R45, R45, UR23, R46, 0x96, !PT ;  /* 0x000000172d2d7c12 */ /* 0x000fe4000f8e962e */
[----:B------:R-:W-:-:S09]  /*08a0*/  LOP3.LUT R0, R7, UR24, R28, 0x96, !PT ;  /* 0x0000001807007c12 */ /* 0x000fd2000f8e961c */
[----:B------:R-:W-:Y:S05]  /*08b0*/  @P0 EXIT ;  /* 0x000000000000094d */ /* 0x000fea0003800000 */
[--C-:B-----5:R-:W-:Y:S01]  /*08c0*/  HADD2.F32 R101, -RZ, R84.reuse.H0_H0 ;  /* 0x20000054ff657230 */ /* 0x120fe20000004100 */
[----:B------:R-:W-:Y:S01]  /*08d0*/  BSSY B0, `(.L_x_3822) ;  /* 0x00009e0000007945 */ /* 0x000fe20003800000 */
[----:B------:R-:W-:Y:S01]  /*08e0*/  HADD2.F32 R99, -RZ, R84.H1_H1 ;  /* 0x30000054ff637230 */ /* 0x000fe20000004100 */
[----:B------:R-:W-:Y:S01]  /*08f0*/  ULDC.U8 UR8, c[0x0][0x1f0] ;  /* 0x00007c0000087ab9 */ /* 0x000fe20000000000 */
        /* <DEDUP_REMOVED lines=10> */
[----:B------:R-:W-:Y:S01]  /*09a0*/  IMAD R9, R6, -0x2daee0ad, RZ ;  /* 0xd2511f5306097824 */ /* 0x000fe200078e02ff */
[--C-:B------:R-:W-:Y:S01]  /*09b0*/  HADD2.F32 R19, -RZ, R8.reuse.H0_H0 ;  /* 0x20000008ff137230 */ /* 0x100fe20000004100 */
[----:B------:R-:W-:Y:S01]  /*09c0*/  IMAD.WIDE.U32 R6, R45, -0x2daee0ad, RZ ;  /* 0xd2511f532d067825 */ /* 0x000fe200078e00ff */
[----:B------:R-:W-:-:S02]  /*09d0*/  HADD2.F32 R18, -RZ, R8.H1_H1 ;  /* 0x30000008ff127230 */ /* 0x000fc40000004100 */
[--C-:B------:R-:W-:Y:S01]  /*09e0*/  HADD2.F32 R97, -RZ, R85.reuse.H0_H0 ;  /* 0x20000055ff617230 */ /* 0x100fe20000004100 */
[----:B------:R-:W-:Y:S01]  /*09f0*/  IMAD R8, R3, -0x326172a9, RZ ;  /* 0xcd9e8d5703087824 */ /* 0x000fe200078e02ff */
[----:B------:R-:W-:Y:S01]  /*0a00*/  HADD2.F32 R95, -RZ, R85.H1_H1 ;  /* 0x30000055ff5f7230 */ /* 0x000fe20000004100 */
[----:B------:R-:W-:Y:S01]  /*0a10*/  IMAD.HI.U32 R3, R0, -0x326172a9, RZ ;  /* 0xcd9e8d5700037827 */ /* 0x000fe200078e00ff */
        /* <DEDUP_REMOVED lines=28> */
[----:B------:R-:W-:Y:S01]  /*0be0*/  LOP3.LUT R10, R7, UR26, R9, 0x96, !PT ;  /* 0x0000001a070a7c12 */ /* 0x000fe2000f8e9609 */
[--C-:B------:R-:W-:Y:S01]  /*0bf0*/  HADD2.F32 R13, -RZ, R11.reuse.H0_H0 ;  /* 0x2000000bff0d7230 */ /* 0x100fe20000004100 */
[----:B------:R-:W-:Y:S01]  /*0c00*/  MOV R9, R6 ;  /* 0x0000000600097202 */ /* 0x000fe20000000f00 */
[----:B------:R-:W-:Y:S01]  /*0c10*/  HADD2.F32 R12, -RZ, R11.H1_H1 ;  /* 0x3000000bff0c7230 */ /* 0x000fe20000004100 */
[----:B------:R-:W-:Y:S01]  /*0c20*/  LOP3.LUT R11, R3, UR25, R8, 0x96, !PT ;  /* 0x00000019030b7c12 */ /* 0x000fe2000f8e9608 */
[----:B------:R-:W-:Y:S01]  /*0c30*/  HADD2.F32 R89, -RZ, R87.H0_H0 ;  /* 0x20000057ff597230 */ /* 0x000fe20000004100 */
[----:B------:R-:W-:Y:S01]  /*0c40*/  LOP3.LUT R8, R4, 0x3, RZ, 0xc0, !PT ;  /* 0x0000000304087812 */ /* 0x000fe200078ec0ff */
[--C-:B------:R-:W-:Y:S01]  /*0c50*/  HADD2.F32 R125, -RZ, R48.reuse.H0_H0 ;  /* 0x20000030ff7d7230 */ /* 0x100fe20000004100 */
[----:B------:R-:W-:Y:S01]  /*0c60*/  IMAD R7, R0, -0x326172a9, RZ ;  /* 0xcd9e8d5700077824 */ /* 0x000fe200078e02ff */
[----:B------:R-:W-:Y:S01]  /*0c70*/  HADD2.F32 R124, -RZ, R48.H1_H1 ;  /* 0x30000030ff7c7230 */ /* 0x000fe20000004100 */
[----:B------:R-:W-:Y:S01]  /*0c80*/  IMAD.MOV.U32 R6, RZ, RZ, RZ ;  /* 0x000000ffff067224 */ /* 0x000fe200078e00ff */
        /* <DEDUP_REMOVED lines=22> */
[----:B------:R-:W-:Y:S02]  /*0df0*/  HADD2.F32 R87, -RZ, R87.H1_H1 ;  /* 0x30000057ff577230 */ /* 0x000fe40000004100 */
.L_x_4006:
[----:B------:R-:W-:Y:S02]  /*0e00*/  ISETP.NE.U32.AND P0, PT, RZ, c[0x0][0x1c0], PT ;  /* 0x00007000ff007a0c */ /* 0x000fe40003f05070 */
[----:B------:R-:W-:Y:S02]  /*0e10*/  ISETP.NE.AND P1, PT, R5, RZ, PT ;  /* 0x000000ff0500720c */ /* 0x000fe40003f25270 */
[----:B------:R-:W-:-:S13]  /*0e20*/  ISETP.NE.AND.EX P0, PT, RZ, c[0x0][0x1c4], PT, P0 ;  /* 0x00007100ff007a0c */ /* 0x000fda0003f05300 */
[----:B------:R-:W-:-:S04]  /*0e30*/  @P0 IMAD.MOV.U32 R36, RZ, RZ, 0x2 ;  /* 0x00000002ff240424 */ /* 0x000fc800078e00ff */
        /* <DEDUP_REMOVED lines=33> */
.L_x_3826:
[----:B0-----:R-:W-:Y:S02]  /*1050*/  IMAD.MOV.U32 R3, RZ, RZ, R7 ;  /* 0x000000ffff037224 */ /* 0x001fe400078e0007 */
.L_x_3827:
[----:B------:R-:W-:Y:S05]  /*1060*/  BSYNC B2 ;  /* 0x0000000000027941 */ /* 0x000fea0003800000 */
.L_x_3825:
        /* <DEDUP_REMOVED lines=16> */
.L_x_3831:
[----:B------:R-:W-:Y:S05]  /*1170*/  BSYNC B3 ;  /* 0x0000000000037941 */ /* 0x000fea0003800000 */
.L_x_3830:
        /* <DEDUP_REMOVED lines=44> */
.L_x_3829:
[----:B------:R-:W-:Y:S05]  /*1440*/  BSYNC B2 ;  /* 0x0000000000027941 */ /* 0x000fea0003800000 */
.L_x_3828:
[----:B------:R-:W0:Y:S01]  /*1450*/  I2F.U32 R8, R3 ;  /* 0x0000000300087306 */ /* 0x000e220000201000 */
[----:B------:R-:W-:Y:S01]  /*1460*/  HFMA2.MMA R65, -RZ, RZ, 0.1171875, 0 ;  /* 0x2f800000ff417435 */ /* 0x000fe200000001ff */
[----:B-----5:R-:W-:Y:S01]  /*1470*/  HADD2.F32 R47, -RZ, R36.H0_H0 ;  /* 0x20000024ff2f7230 */ /* 0x020fe20000004100 */
[----:B------:R-:W-:Y:S01]  /*1480*/  BSSY B2, `(.L_x_3832) ;  /* 0x0000016000027945 */ /* 0x000fe20003800000 */
[----:B------:R-:W-:Y:S01]  /*1490*/  @P0 HADD2.F32 R46, -RZ, R32.H0_H0 ;  /* 0x20000020ff2e0230 */ /* 0x000fe20000004100 */
[----:B------:R-:W-:Y:S02]  /*14a0*/  IADD3 R58, R53, 0x1, RZ ;  /* 0x00000001353a7810 */ /* 0x000fe40007ffe0ff */
[----:B------:R-:W-:-:S04]  /*14b0*/  FMUL.FTZ R47, R47, R70 ;  /* 0x000000462f2f7220 */ /* 0x000fc80000410000 */
[----:B------:R-:W-:Y:S02]  /*14c0*/  FMUL.FTZ R47, R47, c[0x0][0x1e8] ;  /* 0x00007a002f2f7a20 */ /* 0x000fe40000410000 */
[----:B0-----:R-:W-:-:S05]  /*14d0*/  FFMA.FTZ R8, R8, R65, 1.1641532182693481445e-10 ;  /* 0x2f00000008087423 */ /* 0x001fca0000010041 */
[----:B------:R-:W-:-:S04]  /*14e0*/  FSETP.GTU.FTZ.AND P1, PT, R8, c[0x0][0x1e4], PT ;  /* 0x0000790008007a0b */ /* 0x000fc80003f3c000 */
        /* <DEDUP_REMOVED lines=14> */
.L_x_3833:
[----:B------:R-:W-:Y:S02]  /*15d0*/  MOV R52, R7 ;  /* 0x0000000700347202 */ /* 0x000fe40000000f00 */
.L_x_3834:
[----:B------:R-:W-:Y:S05]  /*15e0*/  BSYNC B2 ;  /* 0x0000000000027941 */ /* 0x000fea0003800000 */
.L_x_3832:
        /* <DEDUP_REMOVED lines=16> */
.L_x_3838:
[----:B------:R-:W-:Y:S05]  /*16f0*/  BSYNC B3 ;  /* 0x0000000000037941 */ /* 0x000fea0003800000 */
.L_x_3837:
[----:B------:R-:W-:Y:S01]  /*1700*/  LOP3.LUT R7, R7, UR5, R6, 0x96, !PT ;  /* 0x0000000507077c12 */ /* 0x000fe2000f8e9606 */
[----:B------:R-:W-:Y:S01]  /*1710*/  IMAD.HI.U32 R8, R43, -0x326172a9, RZ ;  /* 0xcd9e8d572b087827 */ /* 0x000fe200078e00ff */
[----:B------:R-:W-:-:S03]  /*1720*/  HFMA2.MMA R58, -RZ, RZ, 0, 0 ;  /* 0x00000000ff3a7435 */ /* 0x000fc600000001ff */
        /* <DEDUP_REMOVED lines=38> */
[----:B------:R-:W-:-:S05]  /*1990*/  IMAD.WIDE.U32 R8, R9, -0x2daee0ad, RZ ;  /* 0xd2511f5309087825 */ /* 0x000fca00078e00ff */
[----:B------:R-:W-:Y:S01]  /*19a0*/  LOP3.LUT R10, R9, UR26, R10, 0x96, !PT ;  /* 0x0000001a090a7c12 */ /* 0x000fe2000f8e960a */
[----:B------:R-:W-:Y:S02]  /*19b0*/  IMAD.MOV.U32 R9, RZ, RZ, R8 ;  /* 0x000000ffff097224 */ /* 0x000fe400078e0008 */
.L_x_3836:
[----:B------:R-:W-:Y:S05]  /*19c0*/  BSYNC B2 ;  /* 0x0000000000027941 */ /* 0x000fea0003800000 */
.L_x_3835:
[----:B------:R0:W1:Y:S01]  /*19d0*/  I2F.U32 R8, R52 ;  /* 0x0000003400087306 */ /* 0x0000620000201000 */
[----:B------:R-:W-:Y:S01]  /*19e0*/  HADD2.F32 R47, -RZ, R36.H1_H1 ;  /* 0x30000024ff2f7230 */ /* 0x000fe20000004100 */
[----:B------:R-:W-:Y:S01]  /*19f0*/  BSSY B2, `(.L_x_3839) ;  /* 0x0000016000027945 */ /* 0x000fe20003800000 */
[----:B------:R-:W-:-:S03]  /*1a00*/  @P0 HADD2.F32 R53, -RZ, R32.H1_H1 ;  /* 0x30000020ff350230 */ /* 0x000fc60000004100 */
        /* <DEDUP_REMOVED lines=19> */
.L_x_3840:
[----:B------:R-:W-:Y:S02]  /*1b40*/  IMAD.MOV.U32 R47, RZ, RZ, R7 ;  /* 0x000000ffff2f7224 */ /* 0x000fe400078e0007 */
.L_x_3841:
[----:B------:R-:W-:Y:S05]  /*1b50*/  BSYNC B2 ;  /* 0x0000000000027941 */ /* 0x000fea0003800000 */
.L_x_3839:
        /* <DEDUP_REMOVED lines=16> */
.L_x_3845:
[----:B------:R-:W-:Y:S05]  /*1c60*/  BSYNC B3 ;  /* 0x0000000000037941 */ /* 0x000fea0003800000 */
.L_x_3844:
        /* <DEDUP_REMOVED lines=40> */
[----:B------:R-:W-:-:S04]  /*1ef0*/  IMAD.WIDE.U32 R8, R9, -0x2daee0ad, RZ ;  /* 0xd2511f5309087825 */ /* 0x000fc800078e00ff */
[----:B------:R-:W-:Y:S01]  /*1f00*/  IMAD.MOV.U32 R52, RZ, RZ, RZ ;  /* 0x000000ffff347224 */ /* 0x000fe200078e00ff */
[----:B------:R-:W-:Y:S02]  /*1f10*/  LOP3.LUT R10, R9, UR26, R10, 0x96, !PT ;  /* 0x0000001a090a7c12 */ /* 0x000fe4000f8e960a */
[----:B------:R-:W-:Y:S02]  /*1f20*/  MOV R9, R8 ;  /* 0x0000000800097202 */ /* 0x000fe40000000f00 */
.L_x_3843:
[----:B------:R-:W-:Y:S05]  /*1f30*/  BSYNC B2 ;  /* 0x0000000000027941 */ /* 0x000fea0003800000 */
.L_x_3842:
        /* <DEDUP_REMOVED lines=22> */
.L_x_3847:
[----:B------:R-:W-:Y:S02]  /*20a0*/  IMAD.MOV.U32 R58, RZ, RZ, R7 ;  /* 0x000000ffff3a7224 */ /* 0x000fe400078e0007 */
.L_x_3848:
[----:B------:R-:W-:Y:S05]  /*20b0*/  BSYNC B2 ;  /* 0x0000000000027941 */ /* 0x000fea0003800000 */
.L_x_3846:
        /* <DEDUP_REMOVED lines=16> */
.L_x_3852:
[----:B------:R-:W-:Y:S05]  /*21c0*/  BSYNC B3 ;  /* 0x0000000000037941 */ /* 0x000fea0003800000 */
.L_x_3851:
        /* <DEDUP_REMOVED lines=38> */
[----:B------:R-:W-:Y:S02]  /*2430*/  LOP3.LUT R11, R9, UR25, R52, 0x96, !PT ;  /* 0x00000019090b7c12 */ /* 0x000fe4000f8e9634 */
[----:B------:R-:W-:Y:S01]  /*2440*/  MOV R7, R8 ;  /* 0x0000000800077202 */ /* 0x000fe20000000f00 */
[----:B------:R-:W-:-:S05]  /*2450*/  IMAD.WIDE.U32 R8, R53, -0x2daee0ad, RZ ;  /* 0xd2511f5335087825 */ /* 0x000fca00078e00ff */
[----:B------:R-:W-:Y:S01]  /*2460*/  LOP3.LUT R10, R9, UR26, R10, 0x96, !PT ;  /* 0x0000001a090a7c12 */ /* 0x000fe2000f8e960a */
[----:B------:R-:W-:Y:S02]  /*2470*/  IMAD.MOV.U32 R9, RZ, RZ, R8 ;  /* 0x000000ffff097224 */ /* 0x000fe400078e0008 */
[----:B------:R-:W-:Y:S02]  /*2480*/  IMAD.MOV.U32 R8, RZ, RZ, RZ ;  /* 0x000000ffff087224 */ /* 0x000fe400078e00ff */
.L_x_3850:
[----:B------:R-:W-:Y:S05]  /*2490*/  BSYNC B2 ;  /* 0x0000000000027941 */ /* 0x000fea0003800000 */
.L_x_3849:
[----:B------:R-:W0:Y:S01]  /*24a0*/  I2F.U32 R52, R58 ;  /* 0x0000003a00347306 */ /* 0x000e220000201000 */
[----:B------:R-:W-:Y:S01]  /*24b0*/  HADD2.F32 R37, -RZ, R37.H1_H1 ;  /* 0x30000025ff257230 */ /* 0x000fe20000004100 */
[C---:B------:R-:W-:Y:S01]  /*24c0*/  ISETP.NE.AND P3, PT, R8.reuse, 0x1, PT ;  /* 0x000000010800780c */ /* 0x040fe20003f65270 */
[----:B------:R-:W-:Y:S01]  /*24d0*/  @P0 HADD2.F32 R53, -RZ, R33.H1_H1 ;  /* 0x30000021ff350230 */ /* 0x000fe20000004100 */
[----:B------:R-:W-:Y:S01]  /*24e0*/  BSSY B2, `(.L_x_3853) ;  /* 0x0000013000027945 */ /* 0x000fe20003800000 */
[----:B------:R-:W-:Y:S01]  /*24f0*/  IADD3 R59, R8, 0x1, RZ ;  /* 0x00000001083b7810 */ /* 0x000fe20007ffe0ff */
[----:B------:R-:W-:-:S04]  /*2500*/  FMUL.FTZ R37, R37, R70 ;  /* 0x0000004625257220 */ /* 0x000fc80000410000 */
[----:B------:R-:W-:Y:S02]  /*2510*/  FMUL.FTZ R37, R37, c[0x0][0x1e8] ;  /* 0x00007a0025257a20 */ /* 0x000fe40000410000 */
[----:B0-----:R-:W-:-:S05]  /*2520*/  FFMA.FTZ R52, R52, R65, 1.1641532182693481445e-10 ;  /* 0x2f00000034347423 */ /* 0x001fca0000010041 */
[----:B------:R-:W-:-:S04]  /*2530*/  FSETP.GTU.FTZ.AND P2, PT, R52, c[0x0][0x1e4], PT ;  /* 0x0000790034007a0b */ /* 0x000fc80003f5c000 */
        /* <DEDUP_REMOVED lines=12> */
.L_x_3854:
[----:B------:R-:W-:Y:S02]  /*2600*/  MOV R37, R7 ;  /* 0x0000000700257202 */ /* 0x000fe40000000f00 */
.L_x_3855:
[----:B------:R-:W-:Y:S05]  /*2610*/  BSYNC B2 ;  /* 0x0000000000027941 */ /* 0x000fea0003800000 */
.L_x_3853:
        /* <DEDUP_REMOVED lines=16> */
.L_x_3859:
[----:B------:R-:W-:Y:S05]  /*2720*/  BSYNC B3 ;  /* 0x0000000000037941 */ /* 0x000fea0003800000 */
.L_x_3858:
        /* <DEDUP_REMOVED lines=37> */
[----:B------:R-:W-:Y:S01]  /*2980*/  IMAD.WIDE.U32 R8, R9, -0x326172a9, RZ ;  /* 0xcd9e8d5709087825 */ /* 0x000fe200078e00ff */
[----:B------:R-:W-:-:S03]  /*2990*/  HFMA2.MMA R59, -RZ, RZ, 0, 0 ;  /* 0x00000000ff3b7435 */ /* 0x000fc600000001ff */
[----:B------:R-:W-:Y:S01]  /*29a0*/  IMAD.MOV.U32 R7, RZ, RZ, R8 ;  /* 0x000000ffff077224 */ /* 0x000fe200078e0008 */
[----:B------:R-:W-:Y:S01]  /*29b0*/  LOP3.LUT R11, R9, UR25, R58, 0x96, !PT ;  /* 0x00000019090b7c12 */ /* 0x000fe2000f8e963a */
[----:B------:R-:W-:-:S05]  /*29c0*/  IMAD.WIDE.U32 R8, R53, -0x2daee0ad, RZ ;  /* 0xd2511f5335087825 */ /* 0x000fca00078e00ff */
[----:B------:R-:W-:Y:S01]  /*29d0*/  LOP3.LUT R10, R9, UR26, R10, 0x96, !PT ;  /* 0x0000001a090a7c12 */ /* 0x000fe2000f8e960a */
[----:B------:R-:W-:Y:S02]  /*29e0*/  IMAD.MOV.U32 R9, RZ, RZ, R8 ;  /* 0x000000ffff097224 */ /* 0x000fe400078e0008 */
.L_x_3857:
[----:B------:R-:W-:Y:S05]  /*29f0*/  BSYNC B2 ;  /* 0x0000000000027941 */ /* 0x000fea0003800000 */
.L_x_3856:
[----:B------:R-:W0:Y:S01]  /*2a00*/  I2F.U32 R8, R37 ;  /* 0x0000002500087306 */ /* 0x000e220000201000 */
[----:B------:R-:W-:Y:S01]  /*2a10*/  HADD2.F32 R53, -RZ, R38.H0_H0 ;  /* 0x20000026ff357230 */ /* 0x000fe20000004100 */
[----:B------:R-:W-:Y:S01]  /*2a20*/  ISETP.NE.AND P4, PT, R59, 0x1, PT ;  /* 0x000000013b00780c */ /* 0x000fe20003f85270 */
[----:B------:R-:W-:Y:S03]  /*2a30*/  BSSY B2, `(.L_x_3860) ;  /* 0x0000014000027945 */ /* 0x000fe60003800000 */
[----:B------:R-:W-:-:S04]  /*2a40*/  FMUL.FTZ R53, R53, R70 ;  /* 0x0000004635357220 */ /* 0x000fc80000410000 */
[----:B------:R-:W-:Y:S02]  /*2a50*/  FMUL.FTZ R53, R53, c[0x0][0x1e8] ;  /* 0x00007a0035357a20 */ /* 0x000fe40000410000 */
[----:B0-----:R-:W-:-:S05]  /*2a60*/  FFMA.FTZ R8, R8, R65, 1.1641532182693481445e-10 ;  /* 0x2f00000008087423 */ /* 0x001fca0000010041 */
[----:B------:R-:W-:-:S04]  /*2a70*/  FSETP.GTU.FTZ.AND P3, PT, R8, c[0x0][0x1e4], PT ;  /* 0x0000790008007a0b */ /* 0x000fc80003f7c000 */
[----:B------:R-:W-:-:S05]  /*2a80*/  FSEL R8, R53, RZ, !P3 ;  /* 0x000000ff35087208 */ /* 0x000fca0005800000 */
[----:B------:R-:W-:Y:S01]  /*2a90*/  FMUL.FTZ R53, R121, R8 ;  /* 0x0000000879357220 */ /* 0x000fe20000410000 */
[----:B------:R-:W-:-:S05]  /*2aa0*/  @P0 HADD2.F32 R8, -RZ, R34.H0_H0 ;  /* 0x20000022ff080230 */ /* 0x000fca0000004100 */
        /* <DEDUP_REMOVED lines=11> */
.L_x_3861:
[----:B------:R-:W-:Y:S02]  /*2b60*/  IMAD.MOV.U32 R37, RZ, RZ, R7 ;  /* 0x000000ffff257224 */ /* 0x000fe400078e0007 */
.L_x_3862:
[----:B------:R-:W-:Y:S05]  /*2b70*/  BSYNC B2 ;  /* 0x0000000000027941 */ /* 0x000fea0003800000 */
.L_x_3860:
        /* <DEDUP_REMOVED lines=16> */
.L_x_3866:
[----:B------:R-:W-:Y:S05]  /*2c80*/  BSYNC B3 ;  /* 0x0000000000037941 */ /* 0x000fea0003800000 */
.L_x_3865:
        /* <DEDUP_REMOVED lines=41> */
[----:B------:R-:W-:Y:S02]  /*2f20*/  LOP3.LUT R10, R9, UR26, R10, 0x96, !PT ;  /* 0x0000001a090a7c12 */ /* 0x000fe4000f8e960a */
[----:B------:R-:W-:Y:S01]  /*2f30*/  MOV R9, R8 ;  /* 0x0000000800097202 */ /* 0x000fe20000000f00 */
[----:B------:R-:W-:Y:S02]  /*2f40*/  IMAD.MOV.U32 R8, RZ, RZ, RZ ;  /* 0x000000ffff087224 */ /* 0x000fe400078e00ff */
.L_x_3864:
[----:B------:R-:W-:Y:S05]  /*2f50*/  BSYNC B2 ;  /* 0x0000000000027941 */ /* 0x000fea0003800000 */
.L_x_3863:
        /* <DEDUP_REMOVED lines=8> */
[----:B------:R-:W-:-:S04]  /*2fe0*/  FSETP.GTU.FTZ.AND P4, PT, R58, c[0x0][0x1e4], PT ;  /* 0x000079003a007a0b */ /* 0x000fc80003f9c000 */
[----:B------:R-:W-:-:S05]  /*2ff0*/  FSEL R59, R59, RZ, !P4 ;  /* 0x000000ff3b3b7208 */ /* 0x000fca0006000000 */
[----:B------:R-:W-:Y:S01]  /*3000*/  FMUL.FTZ R58, R120, R59 ;  /* 0x0000003b783a7220 */ /* 0x000fe20000410000 */
[----:B------:R-:W-:-:S05]  /*3010*/  @P0 HADD2.F32 R59, -RZ, R34.H1_H1 ;  /* 0x30000022ff3b0230 */ /* 0x000fca0000004100 */
        /* <DEDUP_REMOVED lines=10> */
.L_x_3868:
[----:B------:R-:W-:Y:S02]  /*30c0*/  IMAD.MOV.U32 R37, RZ, RZ, R7 ;  /* 0x000000ffff257224 */ /* 0x000fe400078e0007 */
.L_x_3869:
[----:B------:R-:W-:Y:S05]  /*30d0*/  BSYNC B2 ;  /* 0x0000000000027941 */ /* 0x000fea0003800000 */
.L_x_3867:
        /* <DEDUP_REMOVED lines=16> */
.L_x_3873:
[----:B------:R-:W-:Y:S05]  /*31e0*/  BSYNC B3 ;  /* 0x0000000000037941 */ /* 0x000fea0003800000 */
.L_x_3872:
        /* <DEDUP_REMOVED lines=40> */
[----:B------:R-:W-:-:S04]  /*3470*/  IMAD.WIDE.U32 R8, R38, -0x2daee0ad, RZ ;  /* 0xd2511f5326087825 */ /* 0x000fc800078e00ff */
[----:B------:R-:W-:Y:S01]  /*3480*/  IMAD.MOV.U32 R38, RZ, RZ, RZ ;  /* 0x000000ffff267224 */ /* 0x000fe200078e00ff */
[----:B------:R-:W-:Y:S01]  /*3490*/  LOP3.LUT R10, R9, UR26, R10, 0x96, !PT ;  /* 0x0000001a090a7c12 */ /* 0x000fe2000f8e960a */
[----:B------:R-:W-:Y:S02]  /*34a0*/  IMAD.MOV.U32 R9, RZ, RZ, R8 ;  /* 0x000000ffff097224 */ /* 0x000fe400078e0008 */
.L_x_3871:
[----:B------:R-:W-:Y:S05]  /*34b0*/  BSYNC B2 ;  /* 0x0000000000027941 */ /* 0x000fea0003800000 */
.L_x_3870:
        /* <DEDUP_REMOVED lines=22> */
.L_x_3875:
[----:B------:R-:W-:Y:S02]  /*3620*/  MOV R37, R7 ;  /* 0x0000000700257202 */ /* 0x000fe40000000f00 */
.L_x_3876:
[----:B------:R-:W-:Y:S05]  /*3630*/  BSYNC B2 ;  /* 0x0000000000027941 */ /* 0x000fea0003800000 */
.L_x_3874:
        /* <DEDUP_REMOVED lines=18> */
.L_x_3880:
[----:B------:R-:W-:Y:S05]  /*3760*/  BSYNC B3 ;  /* 0x0000000000037941 */ /* 0x000fea0003800000 */
.L_x_3879:
        /* <DEDUP_REMOVED lines=42> */
[----:B------:R-:W-:Y:S01]  /*3a10*/  IMAD.MOV.U32 R9, RZ, RZ, R8 ;  /* 0x000000ffff097224 */ /* 0x000fe200078e0008 */
[----:B------:R-:W-:-:S06]  /*3a20*/  HFMA2.MMA R8, -RZ, RZ, 0, 0 ;  /* 0x00000000ff087435 */ /* 0x000fcc00000001ff */
.L_x_3878:
[----:B------:R-:W-:Y:S05]  /*3a30*/  BSYNC B2 ;  /* 0x0000000000027941 */ /* 0x000fea0003800000 */
.L_x_3877:
[----:B------:R0:W1:Y:S01]  /*3a40*/  I2F.U32 R38, R37 ;  /* 0x0000002500267306 */ /* 0x0000620000201000 */
[----:B------:R-:W-:Y:S01]  /*3a50*/  HADD2.F32 R39, -RZ, R39.H1_H1 ;  /* 0x30000027ff277230 */ /* 0x000fe20000004100 */
[----:B------:R-:W-:Y:S02]  /*3a60*/  SEL R72, RZ, 0x10000, P5 ;  /* 0x00010000ff487807 */ /* 0x000fe40002800000 */
[----:B------:R-:W-:Y:S02]  /*3a70*/  ISETP.NE.AND P5, PT, R71, RZ, PT ;  /* 0x000000ff4700720c */ /* 0x000fe40003fa5270 */
[----:B------:R-:W-:Y:S01]  /*3a80*/  FMUL.FTZ R39, R39, R70 ;  /* 0x0000004627277220 */ /* 0x000fe20000410000 */
[----:B------:R-:W-:Y:S02]  /*3a90*/  SEL R73, RZ, 0x100, P4 ;  /* 0x00000100ff497807 */ /* 0x000fe40002000000 */
[----:B0-----:R-:W-:Y:S01]  /*3aa0*/  F2FP.PACK_AB R37, R52, R47 ;  /* 0x0000002f3425723e */ /* 0x001fe200000000ff */
[----:B------:R-:W-:Y:S01]  /*3ab0*/  FMUL.FTZ R39, R39, c[0x0][0x1e8] ;  /* 0x00007a0027277a20 */ /* 0x000fe20000410000 */
[----:B------:R-:W-:Y:S01]  /*3ac0*/  SEL R71, RZ, 0x1, P2 ;  /* 0x00000001ff477807 */ /* 0x000fe20001000000 */
[----:B-1----:R-:W-:-:S05]  /*3ad0*/  FFMA.FTZ R38, R38, R65, 1.1641532182693481445e-10 ;  /* 0x2f00000026267423 */ /* 0x002fca0000010041 */
[----:B------:R-:W-:Y:S01]  /*3ae0*/  FSETP.GTU.FTZ.AND P6, PT, R38, c[0x0][0x1e4], PT ;  /* 0x0000790026007a0b */ /* 0x000fe20003fdc000 */
[----:B------:R-:W-:-:S03]  /*3af0*/  @P0 HADD2.F32 R38, -RZ, R35.H1_H1 ;  /* 0x30000023ff260230 */ /* 0x000fc60000004100 */
[----:B------:R-:W-:-:S05]  /*3b00*/  FSEL R39, R39, RZ, !P6 ;  /* 0x000000ff27277208 */ /* 0x000fca0007000000 */
[----:B------:R-:W-:-:S04]  /*3b10*/  FMUL.FTZ R65, R118, R39 ;  /* 0x0000002776417220 */ /* 0x000fc80000410000 */
[----:B------:R-:W-:Y:S01]  /*3b20*/  @P0 FADD.FTZ R65, R38, R65 ;  /* 0x0000004126410221 */ /* 0x000fe20000010000 */
[----:B------:R-:W-:Y:S02]  /*3b30*/  LEA R66, P0, R4, c[0x0][0x188], 0x4 ;  /* 0x0000620004427a11 */ /* 0x000fe400078020ff */
[----:B------:R-:W-:Y:S02]  /*3b40*/  F2FP.PACK_AB R38, R58, R53 ;  /* 0x000000353a26723e */ /* 0x000fe400000000ff */
[----:B------:R-:W-:Y:S02]  /*3b50*/  LEA.HI.X R67, R4, c[0x0][0x18c], RZ, 0x4, P0 ;  /* 0x0000630004437a11 */ /* 0x000fe400000f24ff */
[----:B------:R-:W-:Y:S02]  /*3b60*/  ISETP.NE.AND P0, PT, R36, RZ, PT ;  /* 0x000000ff2400720c */ /* 0x000fe40003f05270 */
[----:B------:R-:W-:Y:S02]  /*3b70*/  F2FP.PACK_AB R36, R46, R3 ;  /* 0x000000032e24723e */ /* 0x000fe400000000ff */
[----:B------:R-:W-:-:S05]  /*3b80*/  F2FP.PACK_AB R39, R65, R59 ;  /* 0x0000003b4127723e */ /* 0x000fca00000000ff */
        /* <DEDUP_REMOVED lines=18> */
.L_x_3824:
[----:B------:R-:W-:Y:S05]  /*3cb0*/  BSYNC B1 ;  /* 0x0000000000017941 */ /* 0x000fea0003800000 */
.L_x_3823:
        /* <DEDUP_REMOVED lines=23> */
.L_x_3884:
[----:B0-----:R-:W-:Y:S02]  /*3e30*/  IMAD.MOV.U32 R0, RZ, RZ, R7 ;  /* 0x000000ffff007224 */ /* 0x001fe400078e0007 */
.L_x_3885:
[----:B------:R-:W-:Y:S05]  /*3e40*/  BSYNC B2 ;  /* 0x0000000000027941 */ /* 0x000fea0003800000 */
.L_x_3883:
        /* <DEDUP_REMOVED lines=16> */
.L_x_3889:
[----:B------:R-:W-:Y:S05]  /*3f50*/  BSYNC B3 ;  /* 0x0000000000037941 */ /* 0x000fea0003800000 */
.L_x_3888:
        /* <DEDUP_REMOVED lines=41> */
[----:B------:R-:W-:Y:S01]  /*41f0*/  IMAD.MOV.U32 R55, RZ, RZ, RZ ;  /* 0x000000ffff377224 */ /* 0x000fe200078e00ff */
[----:B------:R-:W-:Y:S01]  /*4200*/  LOP3.LUT R10, R9, UR26, R10, 0x96, !PT ;  /* 0x0000001a090a7c12 */ /* 0x000fe2000f8e960a */
[----:B------:R-:W-:Y:S02]  /*4210*/  IMAD.MOV.U32 R9, RZ, RZ, R8 ;  /* 0x000000ffff097224 */ /* 0x000fe400078e0008 */
.L_x_3887:
[----:B------:R-:W-:Y:S05]  /*4220*/  BSYNC B2 ;  /* 0x0000000000027941 */ /* 0x000fea0003800000 */
.L_x_3886:
[----:B------:R-:W0:Y:S01]  /*4230*/  I2F.U32 R49, R0 ;  /* 0x0000000000317306 */ /* 0x000e220000201000 */
[----:B------:R-:W-:Y:S01]  /*4240*/  HFMA2.MMA R66, -RZ, RZ, 0.1171875, 0 ;  /* 0x2f800000ff427435 */ /* 0x000fe200000001ff */
[----:B-----5:R-:W-:Y:S01]  /*4250*/  HADD2.F32 R61, -RZ, R36.H0_H0 ;  /* 0x20000024ff3d7230 */ /* 0x020fe20000004100 */
[----:B------:R-:W-:Y:S04]  /*4260*/  BSSY B2, `(.L_x_3890) ;  /* 0x0000016000027945 */ /* 0x000fe80003800000 */
[----:B------:R-:W-:-:S04]  /*4270*/  FMUL.FTZ R61, R61, R70 ;  /* 0x000000463d3d7220 */ /* 0x000fc80000410000 */
[----:B------:R-:W-:Y:S02]  /*4280*/  FMUL.FTZ R61, R61, c[0x0][0x1e8] ;  /* 0x00007a003d3d7a20 */ /* 0x000fe40000410000 */
[----:B0-----:R-:W-:-:S05]  /*4290*/  FFMA.FTZ R49, R49, R66, 1.1641532182693481445e-10 ;  /* 0x2f00000031317423 */ /* 0x001fca0000010042 */
[----:B------:R-:W-:Y:S01]  /*42a0*/  FSETP.GTU.FTZ.AND P1, PT, R49, c[0x0][0x1e4], PT ;  /* 0x0000790031007a0b */ /* 0x000fe20003f3c000 */
[----:B------:R-:W-:-:S03]  /*42b0*/  @P0 HADD2.F32 R49, -RZ, R32.H0_H0 ;  /* 0x20000020ff310230 */ /* 0x000fc60000004100 */
        /* <DEDUP_REMOVED lines=15> */
.L_x_3891:
[----:B------:R-:W-:Y:S02]  /*43b0*/  IMAD.MOV.U32 R54, RZ, RZ, R7 ;  /* 0x000000ffff367224 */ /* 0x000fe400078e0007 */
.L_x_3892:
[----:B------:R-:W-:Y:S05]  /*43c0*/  BSYNC B2 ;  /* 0x0000000000027941 */ /* 0x000fea0003800000 */
.L_x_3890:
        /* <DEDUP_REMOVED lines=16> */
.L_x_3896:
[----:B------:R-:W-:Y:S05]  /*44d0*/  BSYNC B3 ;  /* 0x0000000000037941 */ /* 0x000fea0003800000 */
.L_x_3895:
        /* <DEDUP_REMOVED lines=44> */
.L_x_3894:
[----:B------:R-:W-:Y:S05]  /*47a0*/  BSYNC B2 ;  /* 0x0000000000027941 */ /* 0x000fea0003800000 */
.L_x_3893:
[----:B------:R0:W1:Y:S01]  /*47b0*/  I2F.U32 R49, R54 ;  /* 0x0000003600317306 */ /* 0x0000620000201000 */
[----:B------:R-:W-:Y:S01]  /*47c0*/  HADD2.F32 R55, -RZ, R36.H1_H1 ;  /* 0x30000024ff377230 */ /* 0x000fe20000004100 */
[----:B------:R-:W-:Y:S04]  /*47d0*/  BSSY B2, `(.L_x_3897) ;  /* 0x0000016000027945 */ /* 0x000fe80003800000 */
[----:B------:R-:W-:Y:S01]  /*47e0*/  FMUL.FTZ R55, R55, R70 ;  /* 0x0000004637377220 */ /* 0x000fe20000410000 */
[----:B0-----:R-:W-:-:S03]  /*47f0*/  IADD3 R54, R8, 0x1, RZ ;  /* 0x0000000108367810 */ /* 0x001fc60007ffe0ff */
[----:B------:R-:W-:Y:S02]  /*4800*/  FMUL.FTZ R55, R55, c[0x0][0x1e8] ;  /* 0x00007a0037377a20 */ /* 0x000fe40000410000 */
[----:B-1----:R-:W-:-:S05]  /*4810*/  FFMA.FTZ R49, R49, R66, 1.1641532182693481445e-10 ;  /* 0x2f00000031317423 */ /* 0x002fca0000010042 */
[----:B------:R-:W-:Y:S01]  /*4820*/  FSETP.GTU.FTZ.AND P1, PT, R49, c[0x0][0x1e4], PT ;  /* 0x0000790031007a0b */ /* 0x000fe20003f3c000 */
[----:B------:R-:W-:-:S03]  /*4830*/  @P0 HADD2.F32 R49, -RZ, R32.H1_H1 ;  /* 0x30000020ff310230 */ /* 0x000fc60000004100 */
        /* <DEDUP_REMOVED lines=14> */
.L_x_3898:
[----:B------:R-:W-:Y:S02]  /*4920*/  IMAD.MOV.U32 R36, RZ, RZ, R7 ;  /* 0x000000ffff247224 */ /* 0x000fe400078e0007 */
.L_x_3899:
[----:B------:R-:W-:Y:S05]  /*4930*/  BSYNC B2 ;  /* 0x0000000000027941 */ /* 0x000fea0003800000 */
.L_x_3897:
        /* <DEDUP_REMOVED lines=16> */
.L_x_3903:
[----:B------:R-:W-:Y:S05]  /*4a40*/  BSYNC B3 ;  /* 0x0000000000037941 */ /* 0x000fea0003800000 */
.L_x_3902:
        /* <DEDUP_REMOVED lines=39> */
[----:B------:R-:W-:Y:S01]  /*4cc0*/  IMAD.MOV.U32 R54, RZ, RZ, RZ ;  /* 0x000000ffff367224 */ /* 0x000fe200078e00ff */
[----:B------:R-:W-:Y:S01]  /*4cd0*/  MOV R7, R8 ;  /* 0x0000000800077202 */ /* 0x000fe20000000f00 */
[----:B------:R-:W-:-:S05]  /*4ce0*/  IMAD.WIDE.U32 R8, R49, -0x2daee0ad, RZ ;  /* 0xd2511f5331087825 */ /* 0x000fca00078e00ff */
[----:B------:R-:W-:Y:S01]  /*4cf0*/  LOP3.LUT R10, R9, UR26, R10, 0x96, !PT ;  /* 0x0000001a090a7c12 */ /* 0x000fe2000f8e960a */
[----:B------:R-:W-:Y:S02]  /*4d00*/  IMAD.MOV.U32 R9, RZ, RZ, R8 ;  /* 0x000000ffff097224 */ /* 0x000fe400078e0008 */
.L_x_3901:
[----:B------:R-:W-:Y:S05]  /*4d10*/  BSYNC B2 ;  /* 0x0000000000027941 */ /* 0x000fea0003800000 */
.L_x_3900:
        /* <DEDUP_REMOVED lines=22> */
.L_x_3905:
[----:B------:R-:W-:Y:S02]  /*4e80*/  MOV R36, R7 ;  /* 0x0000000700247202 */ /* 0x000fe40000000f00 */
.L_x_3906:
[----:B------:R-:W-:Y:S05]  /*4e90*/  BSYNC B2 ;  /* 0x0000000000027941 */ /* 0x000fea0003800000 */
.L_x_3904:
        /* <DEDUP_REMOVED lines=16> */
.L_x_3910:
[----:B------:R-:W-:Y:S05]  /*4fa0*/  BSYNC B3 ;  /* 0x0000000000037941 */ /* 0x000fea0003800000 */
.L_x_3909:
        /* <DEDUP_REMOVED lines=44> */
.L_x_3908:
[----:B------:R-:W-:Y:S05]  /*5270*/  BSYNC B2 ;  /* 0x0000000000027941 */ /* 0x000fea0003800000 */
.L_x_3907:
[----:B------:R-:W0:Y:S01]  /*5280*/  I2F.U32 R55, R36 ;  /* 0x0000002400377306 */ /* 0x000e220000201000 */
[----:B------:R-:W-:Y:S01]  /*5290*/  HADD2.F32 R37, -RZ, R37.H1_H1 ;  /* 0x30000025ff257230 */ /* 0x000fe20000004100 */
        /* <DEDUP_REMOVED lines=20> */
.L_x_3912:
[----:B------:R-:W-:Y:S02]  /*53e0*/  IMAD.MOV.U32 R55, RZ, RZ, R7 ;  /* 0x000000ffff377224 */ /* 0x000fe400078e0007 */
.L_x_3913:
[----:B------:R-:W-:Y:S05]  /*53f0*/  BSYNC B2 ;  /* 0x0000000000027941 */ /* 0x000fea0003800000 */
.L_x_3911:
        /* <DEDUP_REMOVED lines=16> */
.L_x_3917:
[----:B------:R-:W-:Y:S05]  /*5500*/  BSYNC B3 ;  /* 0x0000000000037941 */ /* 0x000fea0003800000 */
.L_x_3916:
        /* <DEDUP_REMOVED lines=44> */
.L_x_3915:
[----:B------:R-:W-:Y:S05]  /*57d0*/  BSYNC B2 ;  /* 0x0000000000027941 */ /* 0x000fea0003800000 */
.L_x_3914:
        /* <DEDUP_REMOVED lines=22> */
.L_x_3919:
[----:B------:R-:W-:Y:S02]  /*5940*/  IMAD.MOV.U32 R60, RZ, RZ, R7 ;  /* 0x000000ffff3c7224 */ /* 0x000fe400078e0007 */
.L_x_3920:
[----:B------:R-:W-:Y:S05]  /*5950*/  BSYNC B2 ;  /* 0x0000000000027941 */ /* 0x000fea0003800000 */
.L_x_3918:
        /* <DEDUP_REMOVED lines=16> */
.L_x_3924:
[----:B------:R-:W-:Y:S05]  /*5a60*/  BSYNC B3 ;  /* 0x0000000000037941 */ /* 0x000fea0003800000 */
.L_x_3923:
        /* <DEDUP_REMOVED lines=44> */
.L_x_3922:
[----:B------:R-:W-:Y:S05]  /*5d30*/  BSYNC B2 ;  /* 0x0000000000027941 */ /* 0x000fea0003800000 */
.L_x_3921:
        /* <DEDUP_REMOVED lines=22> */
.L_x_3926:
[----:B------:R-:W-:Y:S02]  /*5ea0*/  MOV R38, R7 ;  /* 0x0000000700267202 */ /* 0x000fe40000000f00 */
.L_x_3927:
[----:B------:R-:W-:Y:S05]  /*5eb0*/  BSYNC B2 ;  /* 0x0000000000027941 */ /* 0x000fea0003800000 */
.L_x_3925:
        /* <DEDUP_REMOVED lines=16> */
.L_x_3931:
[----:B------:R-:W-:Y:S05]  /*5fc0*/  BSYNC B3 ;  /* 0x0000000000037941 */ /* 0x000fea0003800000 */
.L_x_3930:
        /* <DEDUP_REMOVED lines=40> */
[----:B------:R-:W-:Y:S01]  /*6250*/  IMAD.WIDE.U32 R8, R37, -0x2daee0ad, RZ ;  /* 0xd2511f5325087825 */ /* 0x000fe200078e00ff */
[----:B------:R-:W-:-:S04]  /*6260*/  HFMA2.MMA R36, -RZ, RZ, 0, 0 ;  /* 0x00000000ff247435 */ /* 0x000fc800000001ff */
[----:B------:R-:W-:Y:S01]  /*6270*/  LOP3.LUT R10, R9, UR26, R10, 0x96, !PT ;  /* 0x0000001a090a7c12 */ /* 0x000fe2000f8e960a */
[----:B------:R-:W-:Y:S02]  /*6280*/  IMAD.MOV.U32 R9, RZ, RZ, R8 ;  /* 0x000000ffff097224 */ /* 0x000fe400078e0008 */
.L_x_3929:
[----:B------:R-:W-:Y:S05]  /*6290*/  BSYNC B2 ;  /* 0x0000000000027941 */ /* 0x000fea0003800000 */
.L_x_3928:
        /* <DEDUP_REMOVED lines=22> */
.L_x_3933:
[----:B------:R-:W-:Y:S02]  /*6400*/  IMAD.MOV.U32 R38, RZ, RZ, R7 ;  /* 0x000000ffff267224 */ /* 0x000fe400078e0007 */
.L_x_3934:
[----:B------:R-:W-:Y:S05]  /*6410*/  BSYNC B2 ;  /* 0x0000000000027941 */ /* 0x000fea0003800000 */
.L_x_3932:
        /* <DEDUP_REMOVED lines=18> */
.L_x_3938:
[----:B------:R-:W-:Y:S05]  /*6540*/  BSYNC B3 ;  /* 0x0000000000037941 */ /* 0x000fea0003800000 */
.L_x_3937:
        /* <DEDUP_REMOVED lines=44> */
.L_x_3936:
[----:B------:R-:W-:Y:S05]  /*6810*/  BSYNC B2 ;  /* 0x0000000000027941 */ /* 0x000fea0003800000 */
.L_x_3935:
[----:B------:R0:W1:Y:S01]  /*6820*/  I2F.U32 R37, R38 ;  /* 0x0000002600257306 */ /* 0x0000620000201000 */
[----:B------:R-:W-:Y:S01]  /*6830*/  HADD2.F32 R39, -RZ, R39.H1_H1 ;  /* 0x30000027ff277230 */ /* 0x000fe20000004100 */
[----:B------:R-:W-:-:S04]  /*6840*/  F2FP.PACK_AB R36, R48, R0 ;  /* 0x000000003024723e */ /* 0x000fc800000000ff */
[----:B------:R-:W-:Y:S01]  /*6850*/  FMUL.FTZ R39, R39, R70 ;  /* 0x0000004627277220 */ /* 0x000fe20000410000 */
[----:B0-----:R-:W-:-:S03]  /*6860*/  F2FP.PACK_AB R38, R60, R55 ;  /* 0x000000373c26723e */ /* 0x001fc600000000ff */
[----:B------:R-:W-:Y:S02]  /*6870*/  FMUL.FTZ R39, R39, c[0x0][0x1e8] ;  /* 0x00007a0027277a20 */ /* 0x000fe40000410000 */
[----:B-1----:R-:W-:-:S05]  /*6880*/  FFMA.FTZ R37, R37, R66, 1.1641532182693481445e-10 ;  /* 0x2f00000025257423 */ /* 0x002fca0000010042 */
[----:B------:R-:W-:Y:S01]  /*6890*/  FSETP.GTU.FTZ.AND P6, PT, R37, c[0x0][0x1e4], PT ;  /* 0x0000790025007a0b */ /* 0x000fe20003fdc000 */
[----:B------:R-:W-:-:S03]  /*68a0*/  @P0 HADD2.F32 R37, -RZ, R35.H1_H1 ;  /* 0x30000023ff250230 */ /* 0x000fc60000004100 */
[----:B------:R-:W-:-:S05]  /*68b0*/  FSEL R39, R39, RZ, !P6 ;  /* 0x000000ff27277208 */ /* 0x000fca0007000000 */
[----:B------:R-:W-:-:S04]  /*68c0*/  FMUL.FTZ R68, R110, R39 ;  /* 0x000000276e447220 */ /* 0x000fc80000410000 */
[----:B------:R-:W-:Y:S01]  /*68d0*/  @P0 FADD.FTZ R68, R37, R68 ;  /* 0x0000004425440221 */ /* 0x000fe20000010000 */
[C---:B------:R-:W-:Y:S02]  /*68e0*/  LEA R66, P0, R71.reuse, c[0x0][0x188], 0x4 ;  /* 0x0000620047427a11 */ /* 0x040fe400078020ff */
[----:B------:R-:W-:Y:S02]  /*68f0*/  F2FP.PACK_AB R37, R54, R49 ;  /* 0x000000313625723e */ /* 0x000fe400000000ff */
[----:B------:R-:W-:Y:S02]  /*6900*/  LEA.HI.X R67, R71, c[0x0][0x18c], RZ, 0x4, P0 ;  /* 0x0000630047437a11 */ /* 0x000fe400000f24ff */
[----:B------:R-:W-:Y:S02]  /*6910*/  F2FP.PACK_AB R39, R68, R61 ;  /* 0x0000003d4427723e */ /* 0x000fe400000000ff */
        /* <DEDUP_REMOVED lines=23> */
.L_x_3882:
[----:B------:R-:W-:Y:S05]  /*6a90*/  BSYNC B1 ;  /* 0x0000000000017941 */ /* 0x000fea0003800000 */
.L_x_3881:
        /* <DEDUP_REMOVED lines=23> */
.L_x_3942:
[----:B0-----:R-:W-:Y:S02]  /*6c10*/  MOV R45, R7 ;  /* 0x00000007002d7202 */ /* 0x001fe40000000f00 */
.L_x_3943:
[----:B------:R-:W-:Y:S05]  /*6c20*/  BSYNC B2 ;  /* 0x0000000000027941 */ /* 0x000fea0003800000 */
.L_x_3941:
        /* <DEDUP_REMOVED lines=16> */
.L_x_3947:
[----:B------:R-:W-:Y:S05]  /*6d30*/  BSYNC B3 ;  /* 0x0000000000037941 */ /* 0x000fea0003800000 */
.L_x_3946:
        /* <DEDUP_REMOVED lines=44> */
.L_x_3945:
[----:B------:R-:W-:Y:S05]  /*7000*/  BSYNC B2 ;  /* 0x0000000000027941 */ /* 0x000fea0003800000 */
.L_x_3944:
[----:B------:R-:W0:Y:S01]  /*7010*/  I2F.U32 R45, R45 ;  /* 0x0000002d002d7306 */ /* 0x000e220000201000 */
[----:B-----5:R-:W-:Y:S01]  /*7020*/  HADD2.F32 R51, -RZ, R36.H0_H0 ;  /* 0x20000024ff337230 */ /* 0x020fe20000004100 */
[----:B------:R-:W-:Y:S01]  /*7030*/  IMAD.MOV.U32 R64, RZ, RZ, 0x2f800000 ;  /* 0x2f800000ff407424 */ /* 0x000fe200078e00ff */
[----:B------:R-:W-:Y:S01]  /*7040*/  @P0 HADD2.F32 R50, -RZ, R32.H0_H0 ;  /* 0x20000020ff320230 */ /* 0x000fe20000004100 */
[----:B------:R-:W-:Y:S02]  /*7050*/  BSSY B2, `(.L_x_3948) ;  /* 0x0000015000027945 */ /* 0x000fe40003800000 */
        /* <DEDUP_REMOVED lines=19> */
.L_x_3949:
[----:B------:R-:W-:Y:S02]  /*7190*/  IMAD.MOV.U32 R56, RZ, RZ, R7 ;  /* 0x000000ffff387224 */ /* 0x000fe400078e0007 */
.L_x_3950:
[----:B------:R-:W-:Y:S05]  /*71a0*/  BSYNC B2 ;  /* 0x0000000000027941 */ /* 0x000fea0003800000 */
.L_x_3948:
        /* <DEDUP_REMOVED lines=16> */
.L_x_3954:
[----:B------:R-:W-:Y:S05]  /*72b0*/  BSYNC B3 ;  /* 0x0000000000037941 */ /* 0x000fea0003800000 */
.L_x_3953:
        /* <DEDUP_REMOVED lines=44> */
.L_x_3952:
[----:B------:R-:W-:Y:S05]  /*7580*/  BSYNC B2 ;  /* 0x0000000000027941 */ /* 0x000fea0003800000 */
.L_x_3951:
        /* <DEDUP_REMOVED lines=23> */
.L_x_3956:
[----:B------:R-:W-:Y:S02]  /*7700*/  MOV R51, R7 ;  /* 0x0000000700337202 */ /* 0x000fe40000000f00 */
.L_x_3957:
[----:B------:R-:W-:Y:S05]  /*7710*/  BSYNC B2 ;  /* 0x0000000000027941 */ /* 0x000fea0003800000 */
.L_x_3955:
        /* <DEDUP_REMOVED lines=16> */
.L_x_3961:
[----:B------:R-:W-:Y:S05]  /*7820*/  BSYNC B3 ;  /* 0x0000000000037941 */ /* 0x000fea0003800000 */
.L_x_3960:
        /* <DEDUP_REMOVED lines=44> */
.L_x_3959:
[----:B------:R-:W-:Y:S05]  /*7af0*/  BSYNC B2 ;  /* 0x0000000000027941 */ /* 0x000fea0003800000 */
.L_x_3958:
        /* <DEDUP_REMOVED lines=22> */
.L_x_3963:
[----:B------:R-:W-:Y:S02]  /*7c60*/  IMAD.MOV.U32 R62, RZ, RZ, R7 ;  /* 0x000000ffff3e7224 */ /* 0x000fe400078e0007 */
.L_x_3964:
[----:B------:R-:W-:Y:S05]  /*7c70*/  BSYNC B2 ;  /* 0x0000000000027941 */ /* 0x000fea0003800000 */
.L_x_3962:
        /* <DEDUP_REMOVED lines=16> */
.L_x_3968:
[----:B------:R-:W-:Y:S05]  /*7d80*/  BSYNC B3 ;  /* 0x0000000000037941 */ /* 0x000fea0003800000 */
.L_x_3967:
        /* <DEDUP_REMOVED lines=44> */
.L_x_3966:
[----:B------:R-:W-:Y:S05]  /*8050*/  BSYNC B2 ;  /* 0x0000000000027941 */ /* 0x000fea0003800000 */
.L_x_3965:
        /* <DEDUP_REMOVED lines=22> */
.L_x_3970:
[----:B------:R-:W-:Y:S02]  /*81c0*/  IMAD.MOV.U32 R37, RZ, RZ, R7 ;  /* 0x000000ffff257224 */ /* 0x000fe400078e0007 */
.L_x_3971:
[----:B------:R-:W-:Y:S05]  /*81d0*/  BSYNC B2 ;  /* 0x0000000000027941 */ /* 0x000fea0003800000 */
.L_x_3969:
        /* <DEDUP_REMOVED lines=16> */
.L_x_3975:
[----:B------:R-:W-:Y:S05]  /*82e0*/  BSYNC B3 ;  /* 0x0000000000037941 */ /* 0x000fea0003800000 */
.L_x_3974:
        /* <DEDUP_REMOVED lines=38> */
[----:B------:R-:W-:Y:S01]  /*8550*/  IMAD.MOV.U32 R63, RZ, RZ, RZ ;  /* 0x000000ffff3f7224 */ /* 0x000fe200078e00ff */
[----:B------:R-:W-:Y:S02]  /*8560*/  LOP3.LUT R11, R9, UR25, R62, 0x96, !PT ;  /* 0x00000019090b7c12 */ /* 0x000fe4000f8e963e */
[----:B------:R-:W-:Y:S01]  /*8570*/  MOV R7, R8 ;  /* 0x0000000800077202 */ /* 0x000fe20000000f00 */
[----:B------:R-:W-:-:S05]  /*8580*/  IMAD.WIDE.U32 R8, R57, -0x2daee0ad, RZ ;  /* 0xd2511f5339087825 */ /* 0x000fca00078e00ff */
[----:B------:R-:W-:Y:S01]  /*8590*/  LOP3.LUT R10, R9, UR26, R10, 0x96, !PT ;  /* 0x0000001a090a7c12 */ /* 0x000fe2000f8e960a */
[----:B------:R-:W-:Y:S02]  /*85a0*/  IMAD.MOV.U32 R9, RZ, RZ, R8 ;  /* 0x000000ffff097224 */ /* 0x000fe400078e0008 */
.L_x_3973:
[----:B------:R-:W-:Y:S05]  /*85b0*/  BSYNC B2 ;  /* 0x0000000000027941 */ /* 0x000fea0003800000 */
.L_x_3972:
        /* <DEDUP_REMOVED lines=22> */
.L_x_3977:
[----:B------:R-:W-:Y:S02]  /*8720*/  MOV R37, R7 ;  /* 0x0000000700257202 */ /* 0x000fe40000000f00 */
.L_x_3978:
[----:B------:R-:W-:Y:S05]  /*8730*/  BSYNC B2 ;  /* 0x0000000000027941 */ /* 0x000fea0003800000 */
.L_x_3976:
        /* <DEDUP_REMOVED lines=16> */
.L_x_3982:
[----:B------:R-:W-:Y:S05]  /*8840*/  BSYNC B3 ;  /* 0x0000000000037941 */ /* 0x000fea0003800000 */
.L_x_3981:
        /* <DEDUP_REMOVED lines=44> */
.L_x_3980:
[----:B------:R-:W-:Y:S05]  /*8b10*/  BSYNC B2 ;  /* 0x0000000000027941 */ /* 0x000fea0003800000 */
.L_x_3979:
[----:B------:R-:W0:Y:S01]  /*8b20*/  I2F.U32 R37, R37 ;  /* 0x0000002500257306 */ /* 0x000e220000201000 */
[----:B------:R-:W-:Y:S01]  /*8b30*/  HADD2.F32 R63, -RZ, R38.H1_H1 ;  /* 0x30000026ff3f7230 */ /* 0x000fe20000004100 */
[----:B------:R-:W-:Y:S01]  /*8b40*/  ISETP.NE.AND P5, PT, R8, 0x1, PT ;  /* 0x000000010800780c */ /* 0x000fe20003fa5270 */
[----:B------:R-:W-:Y:S03]  /*8b50*/  BSSY B2, `(.L_x_3983) ;  /* 0x0000014000027945 */ /* 0x000fe60003800000 */
[----:B------:R-:W-:-:S04]  /*8b60*/  FMUL.FTZ R63, R63, R70 ;  /* 0x000000463f3f7220 */ /* 0x000fc80000410000 */
[----:B------:R-:W-:Y:S02]  /*8b70*/  FMUL.FTZ R63, R63, c[0x0][0x1e8] ;  /* 0x00007a003f3f7a20 */ /* 0x000fe40000410000 */
[----:B0-----:R-:W-:-:S05]  /*8b80*/  FFMA.FTZ R38, R37, R64, 1.1641532182693481445e-10 ;  /* 0x2f00000025267423 */ /* 0x001fca0000010040 */
[----:B------:R-:W-:Y:S02]  /*8b90*/  FSETP.GTU.FTZ.AND P4, PT, R38, c[0x0][0x1e4], PT ;  /* 0x0000790026007a0b */ /* 0x000fe40003f9c000 */
[----:B------:R-:W-:Y:S02]  /*8ba0*/  IADD3 R38, R8, 0x1, RZ ;  /* 0x0000000108267810 */ /* 0x000fe40007ffe0ff */
        /* <DEDUP_REMOVED lines=13> */
.L_x_3984:
[----:B------:R-:W-:Y:S02]  /*8c80*/  IMAD.MOV.U32 R37, RZ, RZ, R7 ;  /* 0x000000ffff257224 */ /* 0x000fe400078e0007 */
.L_x_3985:
[----:B------:R-:W-:Y:S05]  /*8c90*/  BSYNC B2 ;  /* 0x0000000000027941 */ /* 0x000fea0003800000 */
.L_x_3983:
        /* <DEDUP_REMOVED lines=16> */
.L_x_3989:
[----:B------:R-:W-:Y:S05]  /*8da0*/  BSYNC B3 ;  /* 0x0000000000037941 */ /* 0x000fea0003800000 */
.L_x_3988:
        /* <DEDUP_REMOVED lines=44> */
.L_x_3987:
[----:B------:R-:W-:Y:S05]  /*9070*/  BSYNC B2 ;  /* 0x0000000000027941 */ /* 0x000fea0003800000 */
.L_x_3986:
        /* <DEDUP_REMOVED lines=22> */
.L_x_3991:
[----:B------:R-:W-:Y:S02]  /*91e0*/  IMAD.MOV.U32 R37, RZ, RZ, R7 ;  /* 0x000000ffff257224 */ /* 0x000fe400078e0007 */
.L_x_3992:
[----:B------:R-:W-:Y:S05]  /*91f0*/  BSYNC B2 ;  /* 0x0000000000027941 */ /* 0x000fea0003800000 */
.L_x_3990:
        /* <DEDUP_REMOVED lines=18> */
.L_x_3996:
[----:B------:R-:W-:Y:S05]  /*9320*/  BSYNC B3 ;  /* 0x0000000000037941 */ /* 0x000fea0003800000 */
.L_x_3995:
        /* <DEDUP_REMOVED lines=44> */
.L_x_3994:
[----:B------:R-:W-:Y:S05]  /*95f0*/  BSYNC B2 ;  /* 0x0000000000027941 */ /* 0x000fea0003800000 */
.L_x_3993:
[----:B------:R-:W0:Y:S01]  /*9600*/  I2F.U32 R37, R37 ;  /* 0x0000002500257306 */ /* 0x000e220000201000 */
[----:B------:R-:W-:Y:S01]  /*9610*/  HADD2.F32 R39, -RZ, R39.H1_H1 ;  /* 0x30000027ff277230 */ /* 0x000fe20000004100 */
[----:B------:R-:W-:Y:S02]  /*9620*/  F2FP.PACK_AB R38, R62, R57 ;  /* 0x000000393e26723e */ /* 0x000fe400000000ff */
[----:B------:R-:W-:Y:S02]  /*9630*/  SEL R73, RZ, 0x100, P4 ;  /* 0x00000100ff497807 */ /* 0x000fe40002000000 */
[----:B------:R-:W-:Y:S01]  /*9640*/  FMUL.FTZ R39, R39, R70 ;  /* 0x0000004627277220 */ /* 0x000fe20000410000 */
[----:B------:R-:W-:-:S02]  /*9650*/  SEL R70, RZ, 0x10000, P5 ;  /* 0x00010000ff467807 */ /* 0x000fc40002800000 */
[----:B------:R-:W-:Y:S01]  /*9660*/  ISETP.NE.AND P5, PT, R72, RZ, PT ;  /* 0x000000ff4800720c */ /* 0x000fe20003fa5270 */
[----:B------:R-:W-:Y:S01]  /*9670*/  FMUL.FTZ R39, R39, c[0x0][0x1e8] ;  /* 0x00007a0027277a20 */ /* 0x000fe20000410000 */
[----:B------:R-:W-:Y:S01]  /*9680*/  SEL R72, RZ, 0x1, P2 ;  /* 0x00000001ff487807 */ /* 0x000fe20001000000 */
[----:B0-----:R-:W-:Y:S01]  /*9690*/  FFMA.FTZ R64, R37, R64, 1.1641532182693481445e-10 ;  /* 0x2f00000025407423 */ /* 0x001fe20000010040 */
[----:B------:R-:W-:-:S04]  /*96a0*/  F2FP.PACK_AB R37, R56, R51 ;  /* 0x000000333825723e */ /* 0x000fc800000000ff */
[----:B------:R-:W-:-:S04]  /*96b0*/  FSETP.GTU.FTZ.AND P6, PT, R64, c[0x0][0x1e4], PT ;  /* 0x0000790040007a0b */ /* 0x000fc80003fdc000 */
[----:B------:R-:W-:-:S05]  /*96c0*/  FSEL R39, R39, RZ, !P6 ;  /* 0x000000ff27277208 */ /* 0x000fca0007000000 */
[----:B------:R-:W-:Y:S01]  /*96d0*/  FMUL.FTZ R64, R102, R39 ;  /* 0x0000002766407220 */ /* 0x000fe20000410000 */
[----:B------:R-:W-:-:S05]  /*96e0*/  @P0 HADD2.F32 R39, -RZ, R35.H1_H1 ;  /* 0x30000023ff270230 */ /* 0x000fca0000004100 */
[----:B------:R-:W-:Y:S01]  /*96f0*/  @P0 FADD.FTZ R64, R39, R64 ;  /* 0x0000004027400221 */ /* 0x000fe20000010000 */
[----:B------:R-:W-:-:S04]  /*9700*/  LEA R66, P0, R71, c[0x0][0x188], 0x4 ;  /* 0x0000620047427a11 */ /* 0x000fc800078020ff */
        /* <DEDUP_REMOVED lines=21> */
.L_x_3940:
[----:B------:R-:W-:Y:S05]  /*9860*/  BSYNC B1 ;  /* 0x0000000000017941 */ /* 0x000fea0003800000 */
.L_x_3939:
        /* <DEDUP_REMOVED lines=33> */
.L_x_4007:
        /* <DEDUP_REMOVED lines=70> */
.L_x_4008:
        /* <DEDUP_REMOVED lines=19> */
[--C-:B------:R-:W-:Y:S02]  /*a010*/  FADD.FTZ R39, R46, -R71.reuse ;  /* 0x800000472e277221 */ /* 0x100fe40000010000 */
[C---:B------:R-:W-:Y:S02]  /*a020*/  FMUL.FTZ R37, R70.reuse, R37 ;  /* 0x0000002546257220 */ /* 0x040fe40000410000 */
[----:B------:R-:W-:Y:S02]  /*a030*/  FMUL.FTZ R39, R70, R39 ;  /* 0x0000002746277220 */ /* 0x000fe40000410000 */
[----:B------:R-:W-:Y:S02]  /*a040*/  FADD.FTZ R67, R53, -R71 ;  /* 0x8000004735437221 */ /* 0x000fe40000010000 */
[----:B------:R-:W-:-:S02]  /*a050*/  FFMA.FTZ R36, R101, R37, R100 ;  /* 0x0000002565247223 */ /* 0x000fc40000010064 */
[----:B------:R-:W-:Y:S02]  /*a060*/  FFMA.FTZ R39, R99, R39, R98 ;  /* 0x0000002763277223 */ /* 0x000fe40000010062 */
[----:B------:R-:W-:Y:S02]  /*a070*/  FMUL.FTZ R38, R70, R67 ;  /* 0x0000004346267220 */ /* 0x000fe40000410000 */
[--C-:B------:R-:W-:Y:S01]  /*a080*/  FADD.FTZ R67, R58, -R71.reuse ;  /* 0x800000473a437221 */ /* 0x100fe20000010000 */
[----:B------:R-:W-:Y:S01]  /*a090*/  F2FP.PACK_AB R36, R39, R36 ;  /* 0x000000242724723e */ /* 0x000fe200000000ff */
[----:B------:R-:W-:Y:S02]  /*a0a0*/  FADD.FTZ R39, R52, -R71 ;  /* 0x8000004734277221 */ /* 0x000fe40000010000 */
[----:B------:R-:W-:Y:S02]  /*a0b0*/  FMUL.FTZ R67, R70, R67 ;  /* 0x0000004346437220 */ /* 0x000fe40000410000 */
[----:B------:R-:W-:-:S02]  /*a0c0*/  FFMA.FTZ R38, R93, R38, R92 ;  /* 0x000000265d267223 */ /* 0x000fc4000001005c */
[----:B------:R-:W-:Y:S02]  /*a0d0*/  FFMA.FTZ R67, R91, R67, R90 ;  /* 0x000000435b437223 */ /* 0x000fe4000001005a */
[C---:B------:R-:W-:Y:S02]  /*a0e0*/  FMUL.FTZ R72, R70.reuse, R39 ;  /* 0x0000002746487220 */ /* 0x040fe40000410000 */
[--C-:B------:R-:W-:Y:S01]  /*a0f0*/  FADD.FTZ R39, R59, -R71.reuse ;  /* 0x800000473b277221 */ /* 0x100fe20000010000 */
[----:B------:R-:W-:Y:S01]  /*a100*/  F2FP.PACK_AB R38, R67, R38 ;  /* 0x000000264326723e */ /* 0x000fe200000000ff */
[--C-:B------:R-:W-:Y:S01]  /*a110*/  FADD.FTZ R73, R65, -R71.reuse ;  /* 0x8000004741497221 */ /* 0x100fe20000010000 */
[----:B------:R-:W-:Y:S01]  /*a120*/  HFMA2.MMA R67, -RZ, RZ, 0, 9.5367431640625e-07 ;  /* 0x00000010ff437435 */ /* 0x000fe200000001ff */
[----:B------:R-:W-:Y:S02]  /*a130*/  FADD.FTZ R37, R47, -R71 ;  /* 0x800000472f257221 */ /* 0x000fe40000010000 */
        /* <DEDUP_REMOVED lines=8> */
[C---:B------:R-:W-:Y:S01]  /*a1c0*/  IMAD.WIDE.U32 R66, R4.reuse, R67, c[0x0][0x208] ;  /* 0x0000820004427625 */ /* 0x040fe200078e0043 */
[----:B------:R-:W-:-:S02]  /*a1d0*/  IADD3 R4, R4, 0x20, RZ ;  /* 0x0000002004047810 */ /* 0x000fc40007ffe0ff */
[----:B------:R-:W-:-:S05]  /*a1e0*/  F2FP.PACK_AB R37, R72, R37 ;  /* 0x000000254825723e */ /* 0x000fca00000000ff */
[----:B------:R0:W-:Y:S02]  /*a1f0*/  STG.E.128 [R66.64], R36 ;  /* 0x0000002442007986 */ /* 0x0001e4000c101d06 */
.L_x_4000:
[----:B------:R-:W-:Y:S05]  /*a200*/  BSYNC B1 ;  /* 0x0000000000017941 */ /* 0x000fea0003800000 */
.L_x_3999:
        /* <DEDUP_REMOVED lines=12> */
[--C-:B------:R-:W-:Y:S02]  /*a2d0*/  FADD.FTZ R39, R54, -R71.reuse ;  /* 0x8000004736277221 */ /* 0x100fe40000010000 */
[----:B------:R-:W-:Y:S02]  /*a2e0*/  FMUL.FTZ R38, R70, R67 ;  /* 0x0000004346267220 */ /* 0x000fe40000410000 */
[----:B------:R-:W-:Y:S02]  /*a2f0*/  FADD.FTZ R67, R60, -R71 ;  /* 0x800000473c437221 */ /* 0x000fe40000010000 */
[----:B------:R-:W-:-:S02]  /*a300*/  FMUL.FTZ R72, R70, R39 ;  /* 0x0000002746487220 */ /* 0x000fc40000410000 */
[--C-:B------:R-:W-:Y:S02]  /*a310*/  FADD.FTZ R39, R61, -R71.reuse ;  /* 0x800000473d277221 */ /* 0x100fe40000010000 */
[C---:B------:R-:W-:Y:S02]  /*a320*/  FMUL.FTZ R67, R70.reuse, R67 ;  /* 0x0000004346437220 */ /* 0x040fe40000410000 */
[----:B------:R-:W-:Y:S02]  /*a330*/  FADD.FTZ R37, R49, -R71 ;  /* 0x8000004731257221 */ /* 0x000fe40000010000 */
[C---:B------:R-:W-:Y:S02]  /*a340*/  FMUL.FTZ R66, R70.reuse, R39 ;  /* 0x0000002746427220 */ /* 0x040fe40000410000 */
[----:B------:R-:W-:Y:S02]  /*a350*/  FMUL.FTZ R73, R70, R73 ;  /* 0x0000004946497220 */ /* 0x000fe40000410000 */
[----:B------:R-:W-:-:S02]  /*a360*/  FFMA.FTZ R38, R77, R38, R76 ;  /* 0x000000264d267223 */ /* 0x000fc4000001004c */
[----:B------:R-:W-:Y:S02]  /*a370*/  FFMA.FTZ R67, R75, R67, R74 ;  /* 0x000000434b437223 */ /* 0x000fe4000001004a */
[----:B------:R-:W-:Y:S02]  /*a380*/  FMUL.FTZ R37, R70, R37 ;  /* 0x0000002546257220 */ /* 0x000fe40000410000 */
[----:B------:R-:W-:Y:S01]  /*a390*/  FFMA.FTZ R39, R69, R66, R29 ;  /* 0x0000004245277223 */ /* 0x000fe2000001001d */
[----:B------:R-:W-:Y:S01]  /*a3a0*/  F2FP.PACK_AB R38, R67, R38 ;  /* 0x000000264326723e */ /* 0x000fe200000000ff */
[----:B------:R-:W-:Y:S02]  /*a3b0*/  FFMA.FTZ R66, R30, R73, R28 ;  /* 0x000000491e427223 */ /* 0x000fe4000001001c */
        /* <DEDUP_REMOVED lines=8> */
.L_x_4002:
[----:B------:R-:W-:Y:S05]  /*a440*/  BSYNC B1 ;  /* 0x0000000000017941 */ /* 0x000fea0003800000 */
.L_x_4001:
        /* <DEDUP_REMOVED lines=21> */
[----:B------:R-:W-:Y:S01]  /*a5a0*/  FMUL.FTZ R72, R70, R39 ;  /* 0x0000002746487220 */ /* 0x000fe20000410000 */
[----:B------:R-:W-:Y:S01]  /*a5b0*/  F2FP.PACK_AB R39, R66, R73 ;  /* 0x000000494227723e */ /* 0x000fe200000000ff */
[----:B------:R-:W-:Y:S01]  /*a5c0*/  FMUL.FTZ R71, R70, R71 ;  /* 0x0000004746477220 */ /* 0x000fe20000410000 */
[----:B------:R-:W-:Y:S01]  /*a5d0*/  F2FP.PACK_AB R36, R67, R36 ;  /* 0x000000244324723e */ /* 0x000fe200000000ff */
[----:B------:R-:W-:Y:S02]  /*a5e0*/  FFMA.FTZ R66, R25, R38, R17 ;  /* 0x0000002619427223 */ /* 0x000fe40000010011 */
[----:B------:R-:W-:Y:S02]  /*a5f0*/  FFMA.FTZ R37, R24, R37, R16 ;  /* 0x0000002518257223 */ /* 0x000fe40000010010 */
[----:B------:R-:W-:Y:S02]  /*a600*/  FFMA.FTZ R38, R23, R72, R15 ;  /* 0x0000004817267223 */ /* 0x000fe4000001000f */
[----:B------:R-:W-:Y:S01]  /*a610*/  FFMA.FTZ R71, R22, R71, R14 ;  /* 0x0000004716477223 */ /* 0x000fe2000001000e */
[----:B------:R-:W-:Y:S01]  /*a620*/  F2FP.PACK_AB R37, R37, R66 ;  /* 0x000000422525723e */ /* 0x000fe200000000ff */
[----:B------:R-:W-:-:S03]  /*a630*/  IMAD.MOV.U32 R67, RZ, RZ, 0x10 ;  /* 0x00000010ff437424 */ /* 0x000fc600078e00ff */
[----:B------:R-:W-:Y:S01]  /*a640*/  F2FP.PACK_AB R38, R71, R38 ;  /* 0x000000264726723e */ /* 0x000fe200000000ff */
[----:B------:R-:W-:-:S05]  /*a650*/  IMAD.WIDE.U32 R66, R4, R67, c[0x0][0x208] ;  /* 0x0000820004427625 */ /* 0x000fca00078e0043 */
[----:B------:R0:W-:Y:S02]  /*a660*/  STG.E.128 [R66.64], R36 ;  /* 0x0000002442007986 */ /* 0x0001e4000c101d06 */
.L_x_4004:
[----:B------:R-:W-:Y:S05]  /*a670*/  BSYNC B1 ;  /* 0x0000000000017941 */ /* 0x000fea0003800000 */
.L_x_4003:
[----:B------:R-:W-:-:S05]  /*a680*/  MOV R4, 0x4 ;  /* 0x0000000400047802 */ /* 0x000fca0000000f00 */
[----:B------:R-:W-:-:S05]  /*a690*/  IMAD R31, R4, c[0x0][0x160], R31 ;  /* 0x00005800041f7a24 */ /* 0x000fca00078e021f */
[----:B------:R-:W-:-:S13]  /*a6a0*/  ISETP.GE.AND P0, PT, R31, c[0x0][0x164], PT ;  /* 0x000059001f007a0c */ /* 0x000fda0003f06270 */
[----:B0-----:R-:W-:Y:S01]  /*a6b0*/  @P0 CALL.REL.NOINC `(.L_x_4005) ;  /* 0x0000001000000944 */ /* 0x001fe20003c00000 */
[----:B------:R-:W-:Y:S05]  /*a6c0*/  BRA `(.L_x_4006) ;  /* 0xffff673000007947 */ /* 0x000fea000383ffff */
.L_x_4005:
[----:B------:R-:W-:Y:S05]  /*a6d0*/  BSYNC B0 ;  /* 0x0000000000007941 */ /* 0x000fea0003800000 */
.L_x_3822:
[----:B------:R-:W-:Y:S05]  /*a6e0*/  EXIT ;  /* 0x000000000000794d */ /* 0x000fea0003800000 */
.L_x_3997:
[----:B------:R-:W-:Y:S01]  /*a6f0*/  IMAD.MOV.U32 R38, RZ, RZ, 0x1 ;  /* 0x00000001ff267424 */ /* 0x000fe200078e00ff */
[----:B------:R-:W-:Y:S01]  /*a700*/  MOV R66, 0xffffffff ;  /* 0xffffffff00427802 */ /* 0x000fe20000000f00 */
[----:B------:R-:W-:Y:S01]  /*a710*/  IMAD.MOV.U32 R37, RZ, RZ, 0x1f ;  /* 0x0000001fff257424 */ /* 0x000fe200078e00ff */
[----:B------:R-:W-:Y:S02]  /*a720*/  MOV R36, 0xa740 ;  /* 0x0000a74000247802 */ /* 0x000fe40000000f00 */
[----:B------:R-:W-:Y:S05]  /*a730*/  CALL.REL.NOINC `($__internal_28_$__cuda_sm70_shflsync_bfly_p) ;  /* 0x000006a000007944 */ /* 0x000fea0003c00000 */
[----:B-1----:R-:W-:Y:S05]  /*a740*/  BRA `(.L_x_4007) ;  /* 0xfffff33000007947 */ /* 0x002fea000383ffff */
.L_x_3998:
[----:B------:R-:W-:Y:S01]  /*a750*/  IMAD.MOV.U32 R38, RZ, RZ, 0x2 ;  /* 0x00000002ff267424 */ /* 0x000fe200078e00ff */
[----:B------:R-:W-:Y:S01]  /*a760*/  MOV R66, 0xffffffff ;  /* 0xffffffff00427802 */ /* 0x000fe20000000f00 */
[----:B------:R-:W-:Y:S01]  /*a770*/  IMAD.MOV.U32 R37, RZ, RZ, 0x1f ;  /* 0x0000001fff257424 */ /* 0x000fe200078e00ff */
[----:B------:R-:W-:Y:S02]  /*a780*/  MOV R36, 0xa7a0 ;  /* 0x0000a7a000247802 */ /* 0x000fe40000000f00 */
[----:B------:R-:W-:Y:S05]  /*a790*/  CALL.REL.NOINC `($__internal_28_$__cuda_sm70_shflsync_bfly_p) ;  /* 0x0000064000007944 */ /* 0x000fea0003c00000 */
[----:B-1----:R-:W-:Y:S01]  /*a7a0*/  FADD.FTZ R39, R39, R38 ;  /* 0x0000002627277221 */ /* 0x002fe20000010000 */
[----:B------:R-:W-:Y:S01]  /*a7b0*/  MOV R66, 0xffffffff ;  /* 0xffffffff00427802 */ /* 0x000fe20000000f00 */
[----:B------:R-:W-:Y:S01]  /*a7c0*/  IMAD.MOV.U32 R38, RZ, RZ, 0x4 ;  /* 0x00000004ff267424 */ /* 0x000fe200078e00ff */
[----:B------:R-:W-:Y:S01]  /*a7d0*/  MOV R36, 0xa800 ;  /* 0x0000a80000247802 */ /* 0x000fe20000000f00 */
[----:B------:R-:W-:-:S02]  /*a7e0*/  IMAD.MOV.U32 R37, RZ, RZ, 0x1f ;  /* 0x0000001fff257424 */ /* 0x000fc400078e00ff */
        /* <DEDUP_REMOVED lines=69> */
[----:B------:R-:W-:Y:S05]  /*ac40*/  CALL.REL.NOINC `($__internal_28_$__cuda_sm70_shflsync_bfly_p) ;  /* 0x0000019000007944 */ /* 0x000fea0003c00000 */
[----:B-1----:R-:W-:Y:S01]  /*ac50*/  FADD.FTZ R39, R39, R38 ;  /* 0x0000002627277221 */ /* 0x002fe20000010000 */
[----:B------:R-:W-:Y:S01]  /*ac60*/  MOV R66, 0xffffffff ;  /* 0xffffffff00427802 */ /* 0x000fe20000000f00 */
[----:B------:R-:W-:Y:S01]  /*ac70*/  IMAD.MOV.U32 R38, RZ, RZ, 0x2 ;  /* 0x00000002ff267424 */ /* 0x000fe200078e00ff */
[----:B------:R-:W-:Y:S01]  /*ac80*/  MOV R36, 0xacb0 ;  /* 0x0000acb000247802 */ /* 0x000fe20000000f00 */
[----:B------:R-:W-:Y:S02]  /*ac90*/  IMAD.MOV.U32 R37, RZ, RZ, 0x1f ;  /* 0x0000001fff257424 */ /* 0x000fe400078e00ff */
        /* <DEDUP_REMOVED lines=19> */
[----:B-1----:R-:W-:Y:S05]  /*add0*/  BRA `(.L_x_4008) ;  /* 0xfffff10000007947 */ /* 0x002fea000383ffff */
        .weak           $__internal_28_$__cuda_sm70_shflsync_bfly_p
        .type           $__internal_28_$__cuda_sm70_shflsync_bfly_p,@function
        .size           $__internal_28_$__cuda_sm70_shflsync_bfly_p,(.L_x_22196 - $__internal_28_$__cuda_sm70_shflsync_bfly_p)
$__internal_28_$__cuda_sm70_shflsync_bfly_p:
[----:B------:R-:W-:Y:S04]  /*ade0*/  WARPSYNC R66 ;  /* 0x0000004200007348 */ /* 0x000fe80003800000 */
[----:B------:R0:W1:Y:S02]  /*adf0*/  SHFL.BFLY PT, R38, R39, R38, R37 ;  /* 0x0c00002627267389 */ /* 0x00006400000e0025 */
[----:B0-----:R-:W-:-:S04]  /*ae00*/  IMAD.MOV.U32 R37, RZ, RZ, 0x0 ;  /* 0x00000000ff257424 */ /* 0x001fc800078e00ff */
[----:B------:R-:W-:Y:S05]  /*ae10*/  RET.REL.NODEC R36 `(_ZN10layer_norm13ln_fwd_kernelINS_13Kernel_traitsI6__halfS2_S2_S2_fjLj768ELj1ELj4ELj1ELj16ENS_18Kernel_traits_baseILj768ES2_S2_S2_S2_fjLj128EEEEELb1ELb1ELb0ELb0EEEvNS_9FwdParamsE) ;  /* 0xffff51e024007950 */ /* 0x000fea0003c3ffff */
.L_x_4009:
        /* <DEDUP_REMOVED lines=14> */
.L_x_22196:


//--------------------- .text._ZN10layer_norm13ln_fwd_kernelINS_13Kernel_traitsI6__halfS2_S2_S2_fjLj768ELj1ELj4ELj1ELj16ENS_18Kernel_traits_baseILj768ES2_S2_S2_S2_fjLj128EEEEELb1ELb1ELb0ELb1EEEvNS_9FwdParamsE --------------------------
	.section	.text._ZN10layer_norm13ln_fwd_kernelINS_13Kernel_traitsI6__halfS2_S2_S2_fjLj768ELj1ELj4ELj1ELj16ENS_18Kernel_traits_baseILj768ES2_S2_S2_S2_fjLj128EEEEELb1ELb1ELb0ELb1EEEvNS_9FwdParamsE,"ax",@progbits
	.sectioninfo	@"SHI_REGISTERS=127"
	.align	128
        .global         _ZN10layer_norm13ln_fwd_kernelINS_13Kernel_traitsI6__halfS2_S2_S2_fjLj768ELj1ELj4ELj1ELj16ENS_18Kernel_traits_baseILj768ES2_S2_S2_S2_fjLj128EEEEELb1ELb1ELb0ELb1EEEvNS_9FwdParamsE
        .type           _ZN10layer_norm13ln_fwd_kernelINS_13Kernel_traitsI6__halfS2_S2_S2_fjLj768ELj1ELj4ELj1ELj16ENS_18Kernel_traits_baseILj768ES2_S2_S2_S2_fjLj128EEEEELb1ELb1ELb0ELb1EEEvNS_9FwdParamsE,@function
        .size           _ZN10layer_norm13ln_fwd_kernelINS_13Kernel_traitsI6__halfS2_S2_S2_fjLj768ELj1ELj4ELj1ELj16ENS_18Kernel_traits_baseILj768ES2_S2_S2_S2_fjLj128EEEEELb1ELb1ELb0ELb1EEEvNS_9FwdParamsE,(.L_x_22197 - _ZN10layer_norm13ln_fwd_kernelINS_13Kernel_traitsI6__halfS2_S2_S2_fjLj768ELj1ELj4ELj1ELj16ENS_18Kernel_traits_baseILj768ES2_S2_S2_S2_fjLj128EEEEELb1ELb1ELb0ELb1EEEvNS_9FwdParamsE)
        .other          _ZN10layer_norm13ln_fwd_kernelINS_13Kernel_traitsI6__halfS2_S2_S2_fjLj768ELj1ELj4ELj1ELj16ENS_18Kernel_traits_baseILj768ES2_S2_S2_S2_fjLj128EEEEELb1ELb1ELb0ELb1EEEvNS_9FwdParamsE,@"STO_CUDA_ENTRY STV_DEFAULT"
_ZN10layer_norm13ln_fwd_kernelINS_13Kernel_traitsI6__halfS2_S2_S2_fjLj768ELj1ELj4ELj1ELj16ENS_18Kernel_traits_baseILj768ES2_S2_S2_S2_fjLj128EEEEELb1ELb1ELb0ELb1EEEvNS_9FwdParamsE:
.text._ZN10layer_norm13ln_fwd_kernelINS_13Kernel_traitsI6__halfS2_S2_S2_fjLj768ELj1ELj4ELj1ELj16ENS_18Kernel_traits_baseILj768ES2_S2_S2_S2_fjLj128EEEEELb1ELb1ELb0ELb1EEEvNS_9FwdParamsE:
        /* <DEDUP_REMOVED lines=42> */
[----:B------:R-:W-:Y:S01]  /*02a0*/  IMAD.WIDE.U32 R6, R7, -0x326172a9, RZ ;  /* 0xcd9e8d5707067825 */ /* 0x000fe200078e00ff */
[----:B------:R-:W-:Y:S02]  /*02b0*/  UIADD3 UR18, UR5, -0x56f99767, URZ ;  /* 0xa906689905127890 */ /* 0x000fe4000fffe03f */
[----:B------:R-:W-:Y:S01]  /*02c0*/  UIADD3 UR17, UR4, 0x1715609d, URZ ;  /* 0x1715609d04117890 */ /* 0x000fe2000fffe03f */
[----:B------:R-:W-:Y:S01]  /*02d0*/  IMAD.WIDE.U32 R4, R4, -0x2daee0ad, RZ ;  /* 0xd2511f5304047825 */ /* 0x000fe200078e00ff */
[----:B------:R-:W-:-:S04]  /*02e0*/  LOP3.LUT R3, R7, UR11, R8, 0x96, !PT ;  /* 0x0000000b07037c12 */ /* 0x000fc8000f8e9608 */
[----:B------:R-:W-:Y:S01]  /*02f0*/  LOP3.LUT R8, R5, UR12, R2, 0x96, !PT ;  /* 0x0000000c05087c12 */ /* 0x000fe2000f8e9602 */
[----:B------:R-:W-:-:S04]  /*0300*/  IMAD.WIDE.U32 R2, R3, -0x2daee0ad, RZ ;  /* 0xd2511f5303027825 */ /* 0x000fc800078e00ff */
[----:B------:R-:W-:Y:S01]  /*0310*/  IMAD.WIDE.U32 R8, R8, -0x326172a9, RZ ;  /* 0xcd9e8d5708087825 */ /* 0x000fe200078e00ff */
[----:B------:R-:W-:Y:S01]  /*0320*/  LOP3.LUT R12, R3, UR14, R4, 0x96, !PT ;  /* 0x0000000e030c7c12 */ /* 0x000fe2000f8e9604 */
[----:B------:R-:W-:Y:S01]  /*0330*/  UIADD3 UR20, UR5, 0x646e171e, URZ ;  /* 0x646e171e05147890 */ /* 0x000fe2000fffe03f */
[----:B------:R-:W-:Y:S02]  /*0340*/  IADD3 R4, P1, R24, c[0x0][0x218], RZ ;  /* 0x0000860018047a10 */ /* 0x000fe40007f3e0ff */
[----:B------:R-:W-:Y:S01]  /*0350*/  LOP3.LUT R6, R9, UR13, R6, 0x96, !PT ;  /* 0x0000000d09067c12 */ /* 0x000fe2000f8e9606 */
[----:B------:R-:W-:-:S04]  /*0360*/  IMAD.WIDE.U32 R12, R12, -0x326172a9, RZ ;  /* 0xcd9e8d570c0c7825 */ /* 0x000fc800078e00ff */
[----:B------:R-:W-:Y:S01]  /*0370*/  IMAD.WIDE.U32 R6, R6, -0x2daee0ad, RZ ;  /* 0xd2511f5306067825 */ /* 0x000fe200078e00ff */
[----:B------:R-:W-:Y:S01]  /*0380*/  LOP3.LUT R3, R13, UR15, R8, 0x96, !PT ;  /* 0x0000000f0d037c12 */ /* 0x000fe2000f8e9608 */
[----:B------:R-:W-:Y:S02]  /*0390*/  UIADD3 UR19, UR4, -0x4ab325aa, URZ ;  /* 0xb54cda5604137890 */ /* 0x000fe4000fffe03f */
[----:B------:R-:W-:Y:S01]  /*03a0*/  IMAD.X R5, RZ, RZ, c[0x0][0x21c], P1 ;  /* 0x00008700ff057624 */ /* 0x000fe200008e06ff */
[----:B------:R-:W-:Y:S01]  /*03b0*/  LOP3.LUT R14, R7, UR16, R2, 0x96, !PT ;  /* 0x00000010070e7c12 */ /* 0x000fe2000f8e9602 */
[----:B------:R-:W-:Y:S01]  /*03c0*/  IMAD.WIDE.U32 R2, R3, -0x2daee0ad, RZ ;  /* 0xd2511f5303027825 */ /* 0x000fe200078e00ff */
[----:B------:R-:W-:Y:S02]  /*03d0*/  UIADD3 UR21, UR4, 0x5384540f, URZ ;  /* 0x5384540f04157890 */ /* 0x000fe4000fffe03f */
[----:B------:R-:W-:Y:S01]  /*03e0*/  UIADD3 UR22, UR5, 0x1fd5c5a3, URZ ;  /* 0x1fd5c5a305167890 */ /* 0x000fe2000fffe03f */
[----:B------:R-:W-:Y:S01]  /*03f0*/  IMAD.WIDE.U32 R14, R14, -0x326172a9, RZ ;  /* 0xcd9e8d570e0e7825 */ /* 0x000fe200078e00ff */
[----:B------:R-:W-:Y:S01]  /*0400*/  LOP3.LUT R13, R3, UR18, R6, 0x96, !PT ;  /* 0x00000012030d7c12 */ /* 0x000fe2000f8e9606 */
[----:B------:R0:W5:Y:S03]  /*0410*/  @P0 LDG.E.128 R8, [R4.64] ;  /* 0x0000000604080981 */ /* 0x000166000c1e1d00 */
[----:B------:R-:W-:Y:S01]  /*0420*/  LOP3.LUT R6, R15, UR17, R12, 0x96, !PT ;  /* 0x000000110f067c12 */ /* 0x000fe2000f8e960c */
[----:B------:R-:W-:Y:S01]  /*0430*/  IMAD.WIDE.U32 R12, R13, -0x326172a9, RZ ;  /* 0xcd9e8d570d0c7825 */ /* 0x000fe200078e00ff */
[----:B------:R-:W-:Y:S01]  /*0440*/  LOP3.LUT R0, R22, 0x1f, RZ, 0xc0, !PT ;  /* 0x0000001f16007812 */ /* 0x000fe200078ec0ff */
[----:B------:R0:W5:Y:S02]  /*0450*/  @P0 LDG.E.128 R16, [R4.64+0x200] ;  /* 0x0002000604100981 */ /* 0x000164000c1e1d00 */
[----:B------:R-:W-:Y:S01]  /*0460*/  IMAD.WIDE.U32 R6, R6, -0x2daee0ad, RZ ;  /* 0xd2511f5306067825 */ /* 0x000fe200078e00ff */
[----:B------:R-:W-:Y:S01]  /*0470*/  UIADD3 UR23, UR4, -0xe443238, URZ ;  /* 0xf1bbcdc804177890 */ /* 0x000fe2000fffe03f */
[----:B------:R0:W5:Y:S03]  /*0480*/  @P0 LDG.E.128 R44, [R4.64+0x400] ;  /* 0x00040006042c0981 */ /* 0x000166000c1e1d00 */
[----:B------:R-:W-:-:S02]  /*0490*/  LOP3.LUT R20, R7, UR20, R2, 0x96, !PT ;  /* 0x0000001407147c12 */ /* 0x000fc4000f8e9602 */
[----:B------:R-:W-:Y:S02]  /*04a0*/  SHF.R.U32.HI R2, RZ, 0x5, R22 ;  /* 0x00000005ff027819 */ /* 0x000fe40000011616 */
[----:B------:R-:W-:-:S03]  /*04b0*/  LOP3.LUT R14, R13, UR19, R14, 0x96, !PT ;  /* 0x000000130d0e7c12 */ /* 0x000fc6000f8e960e */
[----:B------:R-:W-:Y:S02]  /*04c0*/  IMAD R2, R23, 0x4, R2 ;  /* 0x0000000417027824 */ /* 0x000fe400078e0202 */
[----:B------:R-:W-:-:S03]  /*04d0*/  IMAD.WIDE.U32 R14, R14, -0x2daee0ad, RZ ;  /* 0xd2511f530e0e7825 */ /* 0x000fc600078e00ff */
[----:B------:R-:W-:Y:S01]  /*04e0*/  ISETP.GE.AND P1, PT, R2, c[0x0][0x164], PT ;  /* 0x0000590002007a0c */ /* 0x000fe20003f26270 */
[----:B------:R-:W-:Y:S01]  /*04f0*/  IMAD.WIDE.U32 R20, R20, -0x326172a9, RZ ;  /* 0xcd9e8d5714147825 */ /* 0x000fe200078e00ff */
[----:B------:R-:W-:-:S04]  /*0500*/  LOP3.LUT R53, R15, UR22, R6, 0x96, !PT ;  /* 0x000000160f357c12 */ /* 0x000fc8000f8e9606 */
[----:B------:R-:W-:Y:S01]  /*0510*/  LOP3.LUT R23, R21, UR21, R12, 0x96, !PT ;  /* 0x0000001515177c12 */ /* 0x000fe2000f8e960c */
[----:B------:R-:W-:Y:S01]  /*0520*/  UIADD3 UR24, UR5, -0x24c28bd8, URZ ;  /* 0xdb3d742805187890 */ /* 0x000fe2000fffe03f */
[----:B0-----:R-:W-:Y:S01]  /*0530*/  IMAD.HI.U32 R5, R53, -0x326172a9, RZ ;  /* 0xcd9e8d5735057827 */ /* 0x001fe200078e00ff */
[----:B------:R-:W-:-:S03]  /*0540*/  LEA R6, P2, R0, c[0x0][0x1c8], 0x4 ;  /* 0x0000720000067a11 */ /* 0x000fc600078420ff */
[----:B------:R-:W-:Y:S01]  /*0550*/  IMAD.HI.U32 R3, R23, -0x2daee0ad, RZ ;  /* 0xd2511f5317037827 */ /* 0x000fe200078e00ff */
[----:B------:R-:W-:Y:S02]  /*0560*/  IADD3.X R7, RZ, c[0x0][0x1cc], RZ, P2, !PT ;  /* 0x00007300ff077a10 */ /* 0x000fe400017fe4ff */
[----:B------:R-:W-:Y:S02]  /*0570*/  LOP3.LUT R92, R5, UR23, R20, 0x96, !PT ;  /* 0x00000017055c7c12 */ /* 0x000fe4000f8e9614 */
[----:B------:R-:W-:Y:S01]  /*0580*/  LOP3.LUT R90, R3, UR24, R14, 0x96, !PT ;  /* 0x00000018035a7c12 */ /* 0x000fe2000f8e960e */
[----:B------:R-:W-:Y:S06]  /*0590*/  @P1 EXIT ;  /* 0x000000000000194d */ /* 0x000fec0003800000 */
[----:B------:R0:W2:Y:S01]  /*05a0*/  LDG.E.128 R48, [R6.64+0x400] ;  /* 0x0004000606307981 */ /* 0x0000a2000c1e1d00 */
[----:B------:R-:W-:Y:S01]  /*05b0*/  IADD3 R12, P1, R24, c[0x0][0x1b0], RZ ;  /* 0x00006c00180c7a10 */ /* 0x000fe20007f3e0ff */
[----:B-----5:R-:W-:Y:S01]  /*05c0*/  @!P0 CS2R R8, SRZ ;  /* 0x0000000000088805 */ /* 0x020fe2000001ff00 */
[----:B------:R-:W-:Y:S01]  /*05d0*/  @!P0 CS2R R44, SRZ ;  /* 0x00000000002c8805 */ /* 0x000fe2000001ff00 */
[----:B------:R-:W-:Y:S01]  /*05e0*/  @!P0 CS2R R10, SRZ ;  /* 0x00000000000a8805 */ /* 0x000fe2000001ff00 */
[----:B------:R-:W-:Y:S01]  /*05f0*/  @!P0 CS2R R16, SRZ ;  /* 0x0000000000108805 */ /* 0x000fe2000001ff00 */
[----:B------:R-:W-:Y:S01]  /*0600*/  IMAD.X R13, RZ, RZ, c[0x0][0x1b4], P1 ;  /* 0x00006d00ff0d7624 */ /* 0x000fe200008e06ff */
[----:B------:R-:W-:Y:S01]  /*0610*/  @!P0 CS2R R18, SRZ ;  /* 0x0000000000128805 */ /* 0x000fe2000001ff00 */
[----:B------:R0:W5:Y:S01]  /*0620*/  LDG.E.128 R40, [R6.64] ;  /* 0x0000000606287981 */ /* 0x000162000c1e1d00 */
[--C-:B------:R-:W-:Y:S01]  /*0630*/  HADD2.F32 R3, -RZ, R8.reuse.H0_H0 ;  /* 0x20000008ff037230 */ /* 0x100fe20000004100 */
[----:B------:R-:W-:Y:S01]  /*0640*/  @!P0 CS2R R46, SRZ ;  /* 0x00000000002e8805 */ /* 0x000fe2000001ff00 */
[----:B------:R-:W-:Y:S01]  /*0650*/  HADD2.F32 R4, -RZ, R8.H1_H1 ;  /* 0x30000008ff047230 */ /* 0x000fe20000004100 */
[----:B------:R0:W5:Y:S01]  /*0660*/  LDG.E.128 R36, [R6.64+0x200] ;  /* 0x0002000606247981 */ /* 0x000162000c1e1d00 */
[----:B------:R-:W-:Y:S01]  /*0670*/  UIADD3 UR25, UR4, -0x700cb87f, URZ ;  /* 0x8ff3478104197890 */ /* 0x000fe2000fffe03f */
[--C-:B------:R-:W-:Y:S01]  /*0680*/  HADD2.F32 R21, -RZ, R45.reuse.H0_H0 ;  /* 0x2000002dff157230 */ /* 0x100fe20000004100 */
[----:B------:R-:W-:Y:S01]  /*0690*/  UIADD3 UR26, UR5, -0x695add53, URZ ;  /* 0x96a522ad051a7890 */ /* 0x000fe2000fffe03f */
[----:B------:R-:W-:Y:S01]  /*06a0*/  HADD2.F32 R22, -RZ, R45.H1_H1 ;  /* 0x3000002dff167230 */ /* 0x000fe20000004100 */
[----:B------:R-:W-:Y:S01]  /*06b0*/  IMAD R45, R23, -0x2daee0ad, RZ ;  /* 0xd2511f53172d7824 */ /* 0x000fe200078e02ff */
[--C-:B------:R-:W-:Y:S01]  /*06c0*/  HADD2.F32 R5, -RZ, R9.reuse.H0_H0 ;  /* 0x20000009ff057230 */ /* 0x100fe20000004100 */
[----:B------:R-:W-:Y:S01]  /*06d0*/  IMAD R53, R53, -0x326172a9, RZ ;  /* 0xcd9e8d5735357824 */ /* 0x000fe200078e02ff */
[--C-:B------:R-:W-:Y:S01]  /*06e0*/  HADD2.F32 R8, -RZ, R10.reuse.H1_H1 ;  /* 0x3000000aff087230 */ /* 0x100fe20000004100 */
[----:B------:R-:W-:Y:S01]  /*06f0*/  IMAD.HI.U32 R64, R90, -0x326172a9, RZ ;  /* 0xcd9e8d575a407827 */ /* 0x000fe200078e00ff */
[----:B0-----:R-:W-:Y:S01]  /*0700*/  HADD2.F32 R6, -RZ, R9.H1_H1 ;  /* 0x30000009ff067230 */ /* 0x001fe20000004100 */
[----:B------:R0:W5:Y:S01]  /*0710*/  LDG.E.128 R32, [R12.64] ;  /* 0x000000060c207981 */ /* 0x000162000c1e1d00 */
[----:B------:R-:W-:Y:S01]  /*0720*/  HADD2.F32 R7, -RZ, R10.H0_H0 ;  /* 0x2000000aff077230 */ /* 0x000fe20000004100 */
[----:B------:R-:W-:Y:S01]  /*0730*/  IMAD.WIDE.U32 R92, R92, -0x2daee0ad, RZ ;  /* 0xd2511f535c5c7825 */ /* 0x000fe200078e00ff */
[--C-:B------:R-:W-:Y:S01]  /*0740*/  HADD2.F32 R9, -RZ, R11.reuse.H0_H0 ;  /* 0x2000000bff097230 */ /* 0x100fe20000004100 */
[----:B------:R0:W5:Y:S01]  /*0750*/  LDG.E.128 R28, [R12.64+0x200] ;  /* 0x000200060c1c7981 */ /* 0x000162000c1e1d00 */
[----:B------:R-:W-:Y:S01]  /*0760*/  HADD2.F32 R10, -RZ, R11.H1_H1 ;  /* 0x3000000bff0a7230 */ /* 0x000fe20000004100 */
[----:B------:R-:W-:Y:S01]  /*0770*/  BSSY B0, `(.L_x_4010) ;  /* 0x0000986000007945 */ /* 0x000fe20003800000 */
[----:B------:R-:W-:Y:S01]  /*0780*/  HADD2.F32 R11, -RZ, R16.H0_H0 ;  /* 0x20000010ff0b7230 */ /* 0x000fe20000004100 */
[----:B------:R0:W5:Y:S01]  /*0790*/  LDG.E.128 R24, [R12.64+0x400] ;  /* 0x000400060c187981 */ /* 0x000162000c1e1d00 */
[--C-:B------:R-:W-:Y:S01]  /*07a0*/  HADD2.F32 R14, -RZ, R17.reuse.H1_H1 ;  /* 0x30000011ff0e7230 */ /* 0x100fe20000004100 */
[----:B------:R-:W-:Y:S01]  /*07b0*/  LOP3.LUT R64, R64, UR25, R53, 0x96, !PT ;  /* 0x0000001940407c12 */ /* 0x000fe2000f8e9635 */
[----:B------:R-:W-:Y:S01]  /*07c0*/  HADD2.F32 R15, -RZ, R18.H0_H0 ;  /* 0x20000012ff0f7230 */ /* 0x000fe20000004100 */
[----:B------:R-:W-:Y:S01]  /*07d0*/  LOP3.LUT R80, R93, UR26, R45, 0x96, !PT ;  /* 0x0000001a5d507c12 */ /* 0x000fe2000f8e962d */
[----:B------:R-:W-:Y:S01]  /*07e0*/  HADD2.F32 R20, -RZ, R44.H1_H1 ;  /* 0x3000002cff147230 */ /* 0x000fe20000004100 */
[----:B------:R-:W-:Y:S01]  /*07f0*/  LOP3.LUT R81, R52, 0x3, RZ, 0xc0, !PT ;  /* 0x0000000334517812 */ /* 0x000fe200078ec0ff */
[--C-:B------:R-:W-:Y:S01]  /*0800*/  HADD2.F32 R23, -RZ, R46.reuse.H0_H0 ;  /* 0x2000002eff177230 */ /* 0x100fe20000004100 */
[----:B------:R-:W-:Y:S01]  /*0810*/  IMAD R90, R90, -0x326172a9, RZ ;  /* 0xcd9e8d575a5a7824 */ /* 0x000fe200078e02ff */
[----:B------:R-:W-:Y:S01]  /*0820*/  HADD2.F32 R60, -RZ, R46.H1_H1 ;  /* 0x3000002eff3c7230 */ /* 0x000fe20000004100 */
[----:B------:R-:W-:Y:S01]  /*0830*/  IMAD.MOV.U32 R75, RZ, RZ, RZ ;  /* 0x000000ffff4b7224 */ /* 0x000fe200078e00ff */
[----:B0-----:R-:W-:Y:S01]  /*0840*/  HADD2.F32 R12, -RZ, R16.H1_H1 ;  /* 0x30000010ff0c7230 */ /* 0x001fe20000004100 */
[----:B------:R-:W-:Y:S01]  /*0850*/  ULDC.U8 UR8, c[0x0][0x1f0] ;  /* 0x00007c0000087ab9 */ /* 0x000fe20000000000 */
[----:B------:R-:W-:-:S02]  /*0860*/  HADD2.F32 R13, -RZ, R17.H0_H0 ;  /* 0x20000011ff0d7230 */ /* 0x000fc40000004100 */
[----:B------:R-:W-:Y:S02]  /*0870*/  HADD2.F32 R16, -RZ, R18.H1_H1 ;  /* 0x30000012ff107230 */ /* 0x000fe40000004100 */
[--C-:B------:R-:W-:Y:S02]  /*0880*/  HADD2.F32 R17, -RZ, R19.reuse.H0_H0 ;  /* 0x20000013ff117230 */ /* 0x100fe40000004100 */
[----:B------:R-:W-:Y:S02]  /*0890*/  HADD2.F32 R18, -RZ, R19.H1_H1 ;  /* 0x30000013ff127230 */ /* 0x000fe40000004100 */
[----:B------:R-:W-:Y:S02]  /*08a0*/  HADD2.F32 R19, -RZ, R44.H0_H0 ;  /* 0x2000002cff137230 */ /* 0x000fe40000004100 */
[--C-:B------:R-:W-:Y:S02]  /*08b0*/  HADD2.F32 R61, -RZ, R47.reuse.H0_H0 ;  /* 0x2000002fff3d7230 */ /* 0x100fe40000004100 */
[----:B------:R-:W-:-:S02]  /*08c0*/  HADD2.F32 R62, -RZ, R47.H1_H1 ;  /* 0x3000002fff3e7230 */ /* 0x000fc40000004100 */
[--C-:B--2---:R-:W-:Y:S02]  /*08d0*/  HADD2.F32 R63, -RZ, R48.reuse.H0_H0 ;  /* 0x20000030ff3f7230 */ /* 0x104fe40000004100 */
[----:B------:R-:W-:Y:S02]  /*08e0*/  HADD2.F32 R65, -RZ, R48.H1_H1 ;  /* 0x30000030ff417230 */ /* 0x000fe40000004100 */
[--C-:B------:R-:W-:Y:S02]  /*08f0*/  HADD2.F32 R66, -RZ, R49.reuse.H0_H0 ;  /* 0x20000031ff427230 */ /* 0x100fe40000004100 */
[----:B------:R-:W-:Y:S02]  /*0900*/  HADD2.F32 R67, -RZ, R49.H1_H1 ;  /* 0x30000031ff437230 */ /* 0x000fe40000004100 */
[--C-:B------:R-:W-:Y:S02]  /*0910*/  HADD2.F32 R68, -RZ, R50.reuse.H0_H0 ;  /* 0x20000032ff447230 */ /* 0x100fe40000004100 */
[----:B------:R-:W-:-:S02]  /*0920*/  HADD2.F32 R69, -RZ, R50.H1_H1 ;  /* 0x30000032ff457230 */ /* 0x000fc40000004100 */
[--C-:B------:R-:W-:Y:S02]  /*0930*/  HADD2.F32 R70, -RZ, R51.reuse.H0_H0 ;  /* 0x20000033ff467230 */ /* 0x100fe40000004100 */
[----:B------:R-:W-:Y:S02]  /*0940*/  HADD2.F32 R71, -RZ, R51.H1_H1 ;  /* 0x30000033ff477230 */ /* 0x000fe40000004100 */
.L_x_4182:
[----:B------:R-:W-:Y:S01]  /*0950*/  ISETP.NE.U32.AND P1, PT, RZ, c[0x0][0x1c0], PT ;  /* 0x00007000ff007a0c */ /* 0x000fe20003f25070 */
[----:B------:R-:W-:Y:S01]  /*0960*/  IMAD R48, R2, c[0x0][0x168], RZ ;  /* 0x00005a0002307a24 */ /* 0x000fe200078e02ff */
[----:B------:R-:W-:Y:S01]  /*0970*/  ISETP.NE.U32.AND P0, PT, RZ, c[0x0][0x180], PT ;  /* 0x00006000ff007a0c */ /* 0x000fe20003f05070 */
[----:B------:R-:W-:Y:S01]  /*0980*/  IMAD.MOV.U32 R87, RZ, RZ, 0x10 ;  /* 0x00000010ff577424 */ /* 0x000fe200078e00ff */
[----:B------:R-:W-:Y:S02]  /*0990*/  ISETP.NE.AND.EX P1, PT, RZ, c[0x0][0x1c4], PT, P1 ;  /* 0x00007100ff007a0c */ /* 0x000fe40003f25310 */
[----:B------:R-:W-:Y:S02]  /*09a0*/  SHF.R.S32.HI R49, RZ, 0x1f, R48 ;  /* 0x0000001fff317819 */ /* 0x000fe40000011430 */
[----:B------:R-:W-:-:S02]  /*09b0*/  ISETP.NE.AND.EX P0, PT, RZ, c[0x0][0x184], PT, P0 ;  /* 0x00006100ff007a0c */ /* 0x000fc40003f05300 */
[----:B------:R-:W-:-:S04]  /*09c0*/  LEA.HI R49, R49, R48, RZ, 0x3 ;  /* 0x0000003031317211 */ /* 0x000fc800078f18ff */
[----:B------:R-:W-:-:S03]  /*09d0*/  LEA.HI.SX32 R56, R49, R0, 0x1d ;  /* 0x0000000031387211 */ /* 0x000fc600078feaff */
[----:B------:R-:W-:-:S05]  /*09e0*/  @P1 MOV R53, 0x2 ;  /* 0x0000000200351802 */ /* 0x000fca0000000f00 */
        /* <DEDUP_REMOVED lines=20> */
.L_x_4012:
[----:B0-----:R-:W-:Y:S02]  /*0b30*/  MOV R57, R90 ;  /* 0x0000005a00397202 */ /* 0x001fe40000000f00 */
.L_x_4013:
[----:B------:R-:W-:Y:S05]  /*0b40*/  BSYNC B1 ;  /* 0x0000000000017941 */ /* 0x000fea0003800000 */
.L_x_4011:
        /* <DEDUP_REMOVED lines=16> */
.L_x_4017:
[----:B------:R-:W-:Y:S05]  /*0c50*/  BSYNC B2 ;  /* 0x0000000000027941 */ /* 0x000fea0003800000 */
.L_x_4016:
        /* <DEDUP_REMOVED lines=42> */
.L_x_4015:
[----:B------:R-:W-:Y:S05]  /*0f00*/  BSYNC B1 ;  /* 0x0000000000017941 */ /* 0x000fea0003800000 */
.L_x_4014:
[----:B------:R-:W0:Y:S01]  /*0f10*/  I2F.U32 R53, R57 ;  /* 0x0000003900357306 */ /* 0x000e220000201000 */
[----:B-----5:R-:W-:Y:S01]  /*0f20*/  HADD2.F32 R55, -RZ, R48.H0_H0 ;  /* 0x20000030ff377230 */ /* 0x020fe20000004100 */
[----:B------:R-:W-:Y:S01]  /*0f30*/  IMAD.MOV.U32 R84, RZ, RZ, 0x2f800000 ;  /* 0x2f800000ff547424 */ /* 0x000fe200078e00ff */
[----:B------:R-:W-:Y:S01]  /*0f40*/  HADD2.F32 R52, -RZ, R40.H0_H0 ;  /* 0x20000028ff347230 */ /* 0x000fe20000004100 */
[----:B------:R-:W-:Y:S01]  /*0f50*/  BSSY B1, `(.L_x_4018) ;  /* 0x0000016000017945 */ /* 0x000fe20003800000 */
[----:B------:R-:W-:Y:S01]  /*0f60*/  @P0 HADD2.F32 R54, -RZ, R44.H0_H0 ;  /* 0x2000002cff360230 */ /* 0x000fe20000004100 */
        /* <DEDUP_REMOVED lines=19> */
.L_x_4019:
[----:B------:R-:W-:Y:S02]  /*10a0*/  MOV R82, R90 ;  /* 0x0000005a00527202 */ /* 0x000fe40000000f00 */
.L_x_4020:
[----:B------:R-:W-:Y:S05]  /*10b0*/  BSYNC B1 ;  /* 0x0000000000017941 */ /* 0x000fea0003800000 */
.L_x_4018:
        /* <DEDUP_REMOVED lines=16> */
.L_x_4024:
[----:B------:R-:W-:Y:S05]  /*11c0*/  BSYNC B2 ;  /* 0x0000000000027941 */ /* 0x000fea0003800000 */
.L_x_4023:
        /* <DEDUP_REMOVED lines=42> */
.L_x_4022:
[----:B------:R-:W-:Y:S05]  /*1470*/  BSYNC B1 ;  /* 0x0000000000017941 */ /* 0x000fea0003800000 */
.L_x_4021:
[----:B------:R-:W0:Y:S01]  /*1480*/  I2F.U32 R53, R82 ;  /* 0x0000005200357306 */ /* 0x000e220000201000 */
[----:B------:R-:W-:Y:S01]  /*1490*/  HADD2.F32 R55, -RZ, R48.H1_H1 ;  /* 0x30000030ff377230 */ /* 0x000fe20000004100 */
[----:B------:R-:W-:Y:S01]  /*14a0*/  BSSY B1, `(.L_x_4025) ;  /* 0x0000017000017945 */ /* 0x000fe20003800000 */
[----:B------:R-:W-:Y:S01]  /*14b0*/  HADD2.F32 R76, -RZ, R40.H1_H1 ;  /* 0x30000028ff4c7230 */ /* 0x000fe20000004100 */
[----:B------:R-:W-:Y:S02]  /*14c0*/  IADD3 R54, R52, 0x1, RZ ;  /* 0x0000000134367810 */ /* 0x000fe40007ffe0ff */
[----:B------:R-:W-:-:S04]  /*14d0*/  FMUL.FTZ R55, R55, R86 ;  /* 0x0000005637377220 */ /* 0x000fc80000410000 */
[----:B------:R-:W-:Y:S02]  /*14e0*/  FMUL.FTZ R55, R55, c[0x0][0x1e8] ;  /* 0x00007a0037377a20 */ /* 0x000fe40000410000 */
[----:B0-----:R-:W-:-:S05]  /*14f0*/  FFMA.FTZ R53, R53, R84, 1.1641532182693481445e-10 ;  /* 0x2f00000035357423 */ /* 0x001fca0000010054 */
        /* <DEDUP_REMOVED lines=16> */
.L_x_4026:
[----:B------:R-:W-:Y:S02]  /*1600*/  IMAD.MOV.U32 R48, RZ, RZ, R90 ;  /* 0x000000ffff307224 */ /* 0x000fe400078e005a */
.L_x_4027:
[----:B------:R-:W-:Y:S05]  /*1610*/  BSYNC B1 ;  /* 0x0000000000017941 */ /* 0x000fea0003800000 */
.L_x_4025:
        /* <DEDUP_REMOVED lines=16> */
.L_x_4031:
[----:B------:R-:W-:Y:S05]  /*1720*/  BSYNC B2 ;  /* 0x0000000000027941 */ /* 0x000fea0003800000 */
.L_x_4030:
        /* <DEDUP_REMOVED lines=42> */
.L_x_4029:
[----:B------:R-:W-:Y:S05]  /*19d0*/  BSYNC B1 ;  /* 0x0000000000017941 */ /* 0x000fea0003800000 */
.L_x_4028:
[----:B------:R-:W0:Y:S01]  /*19e0*/  I2F.U32 R53, R48 ;  /* 0x0000003000357306 */ /* 0x000e220000201000 */
[----:B------:R-:W-:Y:S01]  /*19f0*/  HADD2.F32 R55, -RZ, R49.H0_H0 ;  /* 0x20000031ff377230 */ /* 0x000fe20000004100 */
[----:B------:R-:W-:Y:S01]  /*1a00*/  ISETP.NE.AND P2, PT, R54, 0x1, PT ;  /* 0x000000013600780c */ /* 0x000fe20003f45270 */
[----:B------:R-:W-:Y:S01]  /*1a10*/  HADD2.F32 R58, -RZ, R41.H0_H0 ;  /* 0x20000029ff3a7230 */ /* 0x000fe20000004100 */
[----:B------:R-:W-:Y:S02]  /*1a20*/  BSSY B1, `(.L_x_4032) ;  /* 0x0000014000017945 */ /* 0x000fe40003800000 */
[----:B------:R-:W-:-:S04]  /*1a30*/  FMUL.FTZ R55, R55, R86 ;  /* 0x0000005637377220 */ /* 0x000fc80000410000 */
[----:B------:R-:W-:Y:S02]  /*1a40*/  FMUL.FTZ R55, R55, c[0x0][0x1e8] ;  /* 0x00007a0037377a20 */ /* 0x000fe40000410000 */
[----:B0-----:R-:W-:-:S05]  /*1a50*/  FFMA.FTZ R53, R53, R84, 1.1641532182693481445e-10 ;  /* 0x2f00000035357423 */ /* 0x001fca0000010054 */
[----:B------:R-:W-:Y:S01]  /*1a60*/  FSETP.GTU.FTZ.AND P1, PT, R53, c[0x0][0x1e4], PT ;  /* 0x0000790035007a0b */ /* 0x000fe20003f3c000 */
[----:B------:R-:W-:-:S03]  /*1a70*/  @P0 HADD2.F32 R53, -RZ, R45.H0_H0 ;  /* 0x2000002dff350230 */ /* 0x000fc60000004100 */
        /* <DEDUP_REMOVED lines=13> */
.L_x_4033:
[----:B------:R-:W-:Y:S02]  /*1b50*/  IMAD.MOV.U32 R48, RZ, RZ, R90 ;  /* 0x000000ffff307224 */ /* 0x000fe400078e005a */
.L_x_4034:
[----:B------:R-:W-:Y:S05]  /*1b60*/  BSYNC B1 ;  /* 0x0000000000017941 */ /* 0x000fea0003800000 */
.L_x_4032:
        /* <DEDUP_REMOVED lines=16> */
.L_x_4038:
[----:B------:R-:W-:Y:S05]  /*1c70*/  BSYNC B2 ;  /* 0x0000000000027941 */ /* 0x000fea0003800000 */
.L_x_4037:
        /* <DEDUP_REMOVED lines=42> */
.L_x_4036:
[----:B------:R-:W-:Y:S05]  /*1f20*/  BSYNC B1 ;  /* 0x0000000000017941 */ /* 0x000fea0003800000 */
.L_x_4035:
[----:B------:R0:W1:Y:S01]  /*1f30*/  I2F.U32 R53, R48 ;  /* 0x0000003000357306 */ /* 0x0000620000201000 */
[----:B------:R-:W-:Y:S01]  /*1f40*/  HADD2.F32 R49, -RZ, R49.H1_H1 ;  /* 0x30000031ff317230 */ /* 0x000fe20000004100 */
[----:B------:R-:W-:Y:S01]  /*1f50*/  ISETP.NE.AND P3, PT, R55, 0x1, PT ;  /* 0x000000013700780c */ /* 0x000fe20003f65270 */
[----:B------:R-:W-:Y:S01]  /*1f60*/  HADD2.F32 R52, -RZ, R41.H1_H1 ;  /* 0x30000029ff347230 */ /* 0x000fe20000004100 */
[----:B------:R-:W-:Y:S01]  /*1f70*/  BSSY B1, `(.L_x_4039) ;  /* 0x0000014000017945 */ /* 0x000fe20003800000 */
[----:B------:R-:W-:Y:S01]  /*1f80*/  @P0 HADD2.F32 R54, -RZ, R45.H1_H1 ;  /* 0x3000002dff360230 */ /* 0x000fe20000004100 */
[----:B------:R-:W-:Y:S01]  /*1f90*/  FMUL.FTZ R49, R49, R86 ;  /* 0x0000005631317220 */ /* 0x000fe20000410000 */
[----:B0-----:R-:W-:-:S03]  /*1fa0*/  IADD3 R48, R55, 0x1, RZ ;  /* 0x0000000137307810 */ /* 0x001fc60007ffe0ff */
[----:B------:R-:W-:Y:S02]  /*1fb0*/  FMUL.FTZ R49, R49, c[0x0][0x1e8] ;  /* 0x00007a0031317a20 */ /* 0x000fe40000410000 */
[----:B-1----:R-:W-:-:S05]  /*1fc0*/  FFMA.FTZ R53, R53, R84, 1.1641532182693481445e-10 ;  /* 0x2f00000035357423 */ /* 0x002fca0000010054 */
        /* <DEDUP_REMOVED lines=13> */
.L_x_4040:
[----:B------:R-:W-:Y:S02]  /*20a0*/  MOV R82, R90 ;  /* 0x0000005a00527202 */ /* 0x000fe40000000f00 */
.L_x_4041:
[----:B------:R-:W-:Y:S05]  /*20b0*/  BSYNC B1 ;  /* 0x0000000000017941 */ /* 0x000fea0003800000 */
.L_x_4039:
        /* <DEDUP_REMOVED lines=16> */
.L_x_4045:
[----:B------:R-:W-:Y:S05]  /*21c0*/  BSYNC B2 ;  /* 0x0000000000027941 */ /* 0x000fea0003800000 */
.L_x_4044:
        /* <DEDUP_REMOVED lines=42> */
.L_x_4043:
[----:B------:R-:W-:Y:S05]  /*2470*/  BSYNC B1 ;  /* 0x0000000000017941 */ /* 0x000fea0003800000 */
.L_x_4042:
[----:B------:R-:W0:Y:S01]  /*2480*/  I2F.U32 R49, R82 ;  /* 0x0000005200317306 */ /* 0x000e220000201000 */
[----:B------:R-:W-:Y:S01]  /*2490*/  HADD2.F32 R53, -RZ, R50.H0_H0 ;  /* 0x20000032ff357230 */ /* 0x000fe20000004100 */
[C---:B------:R-:W-:Y:S01]  /*24a0*/  ISETP.NE.AND P4, PT, R48.reuse, 0x1, PT ;  /* 0x000000013000780c */ /* 0x040fe20003f85270 */
[----:B------:R-:W-:Y:S01]  /*24b0*/  HADD2.F32 R78, -RZ, R42.H0_H0 ;  /* 0x2000002aff4e7230 */ /* 0x000fe20000004100 */
[----:B------:R-:W-:Y:S01]  /*24c0*/  BSSY B1, `(.L_x_4046) ;  /* 0x0000014000017945 */ /* 0x000fe20003800000 */
[----:B------:R-:W-:Y:S01]  /*24d0*/  IADD3 R52, R48, 0x1, RZ ;  /* 0x0000000130347810 */ /* 0x000fe20007ffe0ff */
[----:B------:R-:W-:-:S04]  /*24e0*/  FMUL.FTZ R53, R53, R86 ;  /* 0x0000005635357220 */ /* 0x000fc80000410000 */
[----:B------:R-:W-:Y:S02]  /*24f0*/  FMUL.FTZ R53, R53, c[0x0][0x1e8] ;  /* 0x00007a0035357a20 */ /* 0x000fe40000410000 */
[----:B0-----:R-:W-:-:S05]  /*2500*/  FFMA.FTZ R49, R49, R84, 1.1641532182693481445e-10 ;  /* 0x2f00000031317423 */ /* 0x001fca0000010054 */
[----:B------:R-:W-:Y:S01]  /*2510*/  FSETP.GTU.FTZ.AND P3, PT, R49, c[0x0][0x1e4], PT ;  /* 0x0000790031007a0b */ /* 0x000fe20003f7c000 */
[----:B------:R-:W-:-:S03]  /*2520*/  @P0 HADD2.F32 R49, -RZ, R46.H0_H0 ;  /* 0x2000002eff310230 */ /* 0x000fc60000004100 */
[----:B------:R-:W-:-:S05]  /*2530*/  FSEL R53, R53, RZ, !P3 ;  /* 0x000000ff35357208 */ /* 0x000fca0005800000 */
        /* <DEDUP_REMOVED lines=11> */
.L_x_4047:
[----:B------:R-:W-:Y:S02]  /*25f0*/  IMAD.MOV.U32 R82, RZ, RZ, R90 ;  /* 0x000000ffff527224 */ /* 0x000fe400078e005a */
.L_x_4048:
[----:B------:R-:W-:Y:S05]  /*2600*/  BSYNC B1 ;  /* 0x0000000000017941 */ /* 0x000fea0003800000 */
.L_x_4046:
        /* <DEDUP_REMOVED lines=16> */
.L_x_4052:
[----:B------:R-:W-:Y:S05]  /*2710*/  BSYNC B2 ;  /* 0x0000000000027941 */ /* 0x000fea0003800000 */
.L_x_4051:
        /* <DEDUP_REMOVED lines=42> */
.L_x_4050:
[----:B------:R-:W-:Y:S05]  /*29c0*/  BSYNC B1 ;  /* 0x0000000000017941 */ /* 0x000fea0003800000 */
.L_x_4049:
[----:B------:R-:W0:Y:S01]  /*29d0*/  I2F.U32 R49, R82 ;  /* 0x0000005200317306 */ /* 0x000e220000201000 */
[----:B------:R-:W-:Y:S01]  /*29e0*/  HADD2.F32 R53, -RZ, R50.H1_H1 ;  /* 0x30000032ff357230 */ /* 0x000fe20000004100 */
[----:B------:R-:W-:Y:S01]  /*29f0*/  ISETP.NE.AND P5, PT, R52, 0x1, PT ;  /* 0x000000013400780c */ /* 0x000fe20003fa5270 */
[----:B------:R-:W-:Y:S01]  /*2a00*/  HADD2.F32 R48, -RZ, R42.H1_H1 ;  /* 0x3000002aff307230 */ /* 0x000fe20000004100 */
[----:B------:R-:W-:Y:S01]  /*2a10*/  BSSY B1, `(.L_x_4053) ;  /* 0x0000014000017945 */ /* 0x000fe20003800000 */
[----:B------:R-:W-:Y:S01]  /*2a20*/  @P0 HADD2.F32 R50, -RZ, R46.H1_H1 ;  /* 0x3000002eff320230 */ /* 0x000fe20000004100 */
        /* <DEDUP_REMOVED lines=17> */
.L_x_4054:
[----:B------:R-:W-:Y:S02]  /*2b40*/  IMAD.MOV.U32 R50, RZ, RZ, R90 ;  /* 0x000000ffff327224 */ /* 0x000fe400078e005a */
.L_x_4055:
[----:B------:R-:W-:Y:S05]  /*2b50*/  BSYNC B1 ;  /* 0x0000000000017941 */ /* 0x000fea0003800000 */
.L_x_4053:
        /* <DEDUP_REMOVED lines=16> */
.L_x_4059:
[----:B------:R-:W-:Y:S05]  /*2c60*/  BSYNC B2 ;  /* 0x0000000000027941 */ /* 0x000fea0003800000 */
.L_x_4058:
        /* <DEDUP_REMOVED lines=42> */
.L_x_4057:
[----:B------:R-:W-:Y:S05]  /*2f10*/  BSYNC B1 ;  /* 0x0000000000017941 */ /* 0x000fea0003800000 */
.L_x_4056:
        /* <DEDUP_REMOVED lines=23> */
.L_x_4061:
[----:B------:R-:W-:Y:S02]  /*3090*/  MOV R50, R90 ;  /* 0x0000005a00327202 */ /* 0x000fe40000000f00 */
.L_x_4062:
[----:B------:R-:W-:Y:S05]  /*30a0*/  BSYNC B1 ;  /* 0x0000000000017941 */ /* 0x000fea0003800000 */
.L_x_4060:
        /* <DEDUP_REMOVED lines=18> */
.L_x_4066:
[----:B------:R-:W-:Y:S05]  /*31d0*/  BSYNC B2 ;  /* 0x0000000000027941 */ /* 0x000fea0003800000 */
.L_x_4065:
        /* <DEDUP_REMOVED lines=42> */
.L_x_4064:
[----:B------:R-:W-:Y:S05]  /*3480*/  BSYNC B1 ;  /* 0x0000000000017941 */ /* 0x000fea0003800000 */
.L_x_4063:
[----:B------:R-:W0:Y:S01]  /*3490*/  I2F.U32 R49, R50 ;  /* 0x0000003200317306 */ /* 0x000e220000201000 */
[----:B------:R-:W-:Y:S01]  /*34a0*/  SEL R55, RZ, 0x100, P4 ;  /* 0x00000100ff377807 */ /* 0x000fe20002000000 */
[----:B------:R-:W-:Y:S01]  /*34b0*/  HADD2.F32 R51, -RZ, R51.H1_H1 ;  /* 0x30000033ff337230 */ /* 0x000fe20000004100 */
[----:B------:R-:W-:Y:S01]  /*34c0*/  SEL R54, RZ, 0x10000, P5 ;  /* 0x00010000ff367807 */ /* 0x000fe20002800000 */
[----:B------:R-:W-:Y:S01]  /*34d0*/  HADD2.F32 R85, -RZ, R43.H1_H1 ;  /* 0x3000002bff557230 */ /* 0x000fe20000004100 */
[----:B------:R-:W-:Y:S01]  /*34e0*/  ISETP.NE.AND P5, PT, R83, RZ, PT ;  /* 0x000000ff5300720c */ /* 0x000fe20003fa5270 */
[----:B------:R-:W-:Y:S01]  /*34f0*/  @P0 HADD2.F32 R94, -RZ, R47.H1_H1 ;  /* 0x3000002fff5e0230 */ /* 0x000fe20000004100 */
[----:B------:R-:W-:Y:S01]  /*3500*/  FMUL.FTZ R51, R51, R86 ;  /* 0x0000005633337220 */ /* 0x000fe20000410000 */
[----:B------:R-:W-:Y:S01]  /*3510*/  SEL R48, RZ, 0x1, P1 ;  /* 0x00000001ff307807 */ /* 0x000fe20000800000 */
[----:B------:R-:W-:Y:S01]  /*3520*/  IMAD.MOV.U32 R83, RZ, RZ, 0x8 ;  /* 0x00000008ff537424 */ /* 0x000fe200078e00ff */
[----:B------:R-:W-:Y:S01]  /*3530*/  SEL R52, RZ, 0x1, P2 ;  /* 0x00000001ff347807 */ /* 0x000fe20001000000 */
[----:B------:R-:W-:Y:S01]  /*3540*/  IMAD.WIDE.U32 R98, R56, R87, c[0x0][0x188] ;  /* 0x0000620038627625 */ /* 0x000fe200078e0057 */
[----:B------:R-:W-:-:S02]  /*3550*/  ISETP.NE.AND P6, PT, R77, RZ, PT ;  /* 0x000000ff4d00720c */ /* 0x000fc40003fc5270 */
[----:B------:R-:W-:Y:S01]  /*3560*/  SEL R77, RZ, 0x1, P3 ;  /* 0x00000001ff4d7807 */ /* 0x000fe20001800000 */
[C---:B------:R-:W-:Y:S01]  /*3570*/  IMAD.WIDE.U32 R96, R56.reuse, R83, c[0x0][0x190] ;  /* 0x0000640038607625 */ /* 0x040fe200078e0053 */
[----:B------:R-:W-:Y:S02]  /*3580*/  SEL R89, RZ, 0x1, P6 ;  /* 0x00000001ff597807 */ /* 0x000fe40003000000 */
[----:B------:R-:W-:Y:S01]  /*3590*/  IADD3 R104, R56, 0x20, RZ ;  /* 0x0000002038687810 */ /* 0x000fe20007ffe0ff */
[----:B0-----:R-:W-:-:S05]  /*35a0*/  FFMA.FTZ R49, R49, R84, 1.1641532182693481445e-10 ;  /* 0x2f00000031317423 */ /* 0x001fca0000010054 */
[----:B------:R-:W-:Y:S02]  /*35b0*/  FSETP.GTU.FTZ.AND P4, PT, R49, c[0x0][0x1e4], PT ;  /* 0x0000790031007a0b */ /* 0x000fe40003f9c000 */
[----:B------:R-:W-:Y:S02]  /*35c0*/  SEL R49, RZ, 0x1, P5 ;  /* 0x00000001ff317807 */ /* 0x000fe40002800000 */
[----:B------:R-:W-:-:S04]  /*35d0*/  SEL R53, RZ, 0x1000000, P4 ;  /* 0x01000000ff357807 */ /* 0x000fc80002000000 */
[----:B------:R-:W-:Y:S01]  /*35e0*/  LOP3.LUT R55, R55, R53, R54, 0xfe, !PT ;  /* 0x0000003537377212 */ /* 0x000fe200078efe36 */
[----:B------:R-:W-:Y:S02]  /*35f0*/  FMUL.FTZ R54, R51, c[0x0][0x1e8] ;  /* 0x00007a0033367a20 */ /* 0x000fe40000410000 */
[----:B------:R-:W-:-:S03]  /*3600*/  IMAD.WIDE.U32 R50, R48, 0x10000, RZ ;  /* 0x0001000030327825 */ /* 0x000fc600078e00ff */
[----:B------:R-:W-:Y:S01]  /*3610*/  FSEL R54, R54, RZ, !P4 ;  /* 0x000000ff36367208 */ /* 0x000fe20006000000 */
[----:B------:R-:W-:-:S04]  /*3620*/  IMAD.WIDE.U32 R52, R52, 0x1000000, RZ ;  /* 0x0100000034347825 */ /* 0x000fc800078e00ff */
[----:B------:R-:W-:Y:S01]  /*3630*/  IMAD.WIDE.U32 R48, R49, 0x100, RZ ;  /* 0x0000010031307825 */ /* 0x000fe200078e00ff */
[----:B------:R-:W-:Y:S02]  /*3640*/  LOP3.LUT R77, R53, R55, R77, 0xfe, !PT ;  /* 0x00000037354d7212 */ /* 0x000fe400078efe4d */
[----:B------:R-:W-:Y:S01]  /*3650*/  F2FP.PACK_AB R53, R59, R58 ;  /* 0x0000003a3b35723e */ /* 0x000fe200000000ff */
[----:B------:R-:W-:Y:S01]  /*3660*/  FMUL.FTZ R85, R54, R85 ;  /* 0x0000005536557220 */ /* 0x000fe20000410000 */
[----:B------:R-:W-:Y:S02]  /*3670*/  LOP3.LUT R88, R48, R52, R50, 0xfe, !PT ;  /* 0x0000003430587212 */ /* 0x000fe400078efe32 */
[----:B------:R-:W-:Y:S01]  /*3680*/  F2FP.PACK_AB R54, R79, R78 ;  /* 0x0000004e4f36723e */ /* 0x000fe200000000ff */
[----:B------:R-:W-:Y:S01]  /*3690*/  @P0 FADD.FTZ R85, R85, R94 ;  /* 0x0000005e55550221 */ /* 0x000fe20000010000 */
[----:B------:R-:W-:Y:S01]  /*36a0*/  LOP3.LUT R88, R88, R89, RZ, 0xfc, !PT ;  /* 0x0000005958587212 */ /* 0x000fe200078efcff */
[----:B------:R-:W-:Y:S01]  /*36b0*/  @P0 IMAD.WIDE.U32 R94, R104, R87, c[0x0][0x180] ;  /* 0x00006000685e0625 */ /* 0x000fe200078e0057 */
[----:B------:R-:W-:-:S02]  /*36c0*/  F2FP.PACK_AB R52, R76, R57 ;  /* 0x000000394c34723e */ /* 0x000fc400000000ff */
        /* <DEDUP_REMOVED lines=19> */
.L_x_4068:
[----:B0-----:R-:W-:Y:S02]  /*3800*/  MOV R77, R90 ;  /* 0x0000005a004d7202 */ /* 0x001fe40000000f00 */
.L_x_4069:
[----:B------:R-:W-:Y:S05]  /*3810*/  BSYNC B1 ;  /* 0x0000000000017941 */ /* 0x000fea0003800000 */
.L_x_4067:
        /* <DEDUP_REMOVED lines=16> */
.L_x_4073:
[----:B------:R-:W-:Y:S05]  /*3920*/  BSYNC B2 ;  /* 0x0000000000027941 */ /* 0x000fea0003800000 */
.L_x_4072:
        /* <DEDUP_REMOVED lines=42> */
.L_x_4071:
[----:B------:R-:W-:Y:S05]  /*3bd0*/  BSYNC B1 ;  /* 0x0000000000017941 */ /* 0x000fea0003800000 */
.L_x_4070:
[----:B------:R-:W0:Y:S01]  /*3be0*/  I2F.U32 R53, R77 ;  /* 0x0000004d00357306 */ /* 0x000e220000201000 */
[----:B-----5:R-:W-:Y:S01]  /*3bf0*/  HADD2.F32 R55, -RZ, R48.H0_H0 ;  /* 0x20000030ff377230 */ /* 0x020fe20000004100 */
[----:B------:R-:W-:Y:S01]  /*3c00*/  BSSY B1, `(.L_x_4074) ;  /* 0x0000017000017945 */ /* 0x000fe20003800000 */
[----:B------:R-:W-:Y:S01]  /*3c10*/  HADD2.F32 R88, -RZ, R36.H0_H0 ;  /* 0x20000024ff587230 */ /* 0x000fe20000004100 */
[----:B------:R-:W-:Y:S02]  /*3c20*/  IADD3 R54, R91, 0x1, RZ ;  /* 0x000000015b367810 */ /* 0x000fe40007ffe0ff */
        /* <DEDUP_REMOVED lines=19> */
.L_x_4075:
[----:B------:R-:W-:Y:S02]  /*3d60*/  IMAD.MOV.U32 R89, RZ, RZ, R90 ;  /* 0x000000ffff597224 */ /* 0x000fe400078e005a */
.L_x_4076:
[----:B------:R-:W-:Y:S05]  /*3d70*/  BSYNC B1 ;  /* 0x0000000000017941 */ /* 0x000fea0003800000 */
.L_x_4074:
        /* <DEDUP_REMOVED lines=16> */
.L_x_4080:
[----:B------:R-:W-:Y:S05]  /*3e80*/  BSYNC B2 ;  /* 0x0000000000027941 */ /* 0x000fea0003800000 */
.L_x_4079:
        /* <DEDUP_REMOVED lines=42> */
.L_x_4078:
[----:B------:R-:W-:Y:S05]  /*4130*/  BSYNC B1 ;  /* 0x0000000000017941 */ /* 0x000fea0003800000 */
.L_x_4077:
[----:B------:R-:W0:Y:S01]  /*4140*/  I2F.U32 R53, R89 ;  /* 0x0000005900357306 */ /* 0x000e220000201000 */
[----:B------:R-:W-:Y:S01]  /*4150*/  HADD2.F32 R55, -RZ, R48.H1_H1 ;  /* 0x30000030ff377230 */ /* 0x000fe20000004100 */
[----:B------:R-:W-:Y:S01]  /*4160*/  BSSY B1, `(.L_x_4081) ;  /* 0x0000017000017945 */ /* 0x000fe20003800000 */
[----:B------:R-:W-:Y:S01]  /*4170*/  HADD2.F32 R48, -RZ, R36.H1_H1 ;  /* 0x30000024ff307230 */ /* 0x000fe20000004100 */
[----:B------:R-:W-:Y:S01]  /*4180*/  IADD3 R81, R54, 0x1, RZ ;  /* 0x0000000136517810 */ /* 0x000fe20007ffe0ff */
[----:B------:R-:W-:Y:S01]  /*4190*/  @P0 HADD2.F32 R52, -RZ, R44.H1_H1 ;  /* 0x3000002cff340230 */ /* 0x000fe20000004100 */
        /* <DEDUP_REMOVED lines=18> */
.L_x_4082:
[----:B------:R-:W-:Y:S02]  /*42c0*/  IMAD.MOV.U32 R48, RZ, RZ, R90 ;  /* 0x000000ffff307224 */ /* 0x000fe400078e005a */
.L_x_4083:
[----:B------:R-:W-:Y:S05]  /*42d0*/  BSYNC B1 ;  /* 0x0000000000017941 */ /* 0x000fea0003800000 */
.L_x_4081:
        /* <DEDUP_REMOVED lines=16> */
.L_x_4087:
[----:B------:R-:W-:Y:S05]  /*43e0*/  BSYNC B2 ;  /* 0x0000000000027941 */ /* 0x000fea0003800000 */
.L_x_4086:
        /* <DEDUP_REMOVED lines=43> */
.L_x_4085:
[----:B------:R-:W-:Y:S05]  /*46a0*/  BSYNC B1 ;  /* 0x0000000000017941 */ /* 0x000fea0003800000 */
.L_x_4084:
[----:B------:R-:W0:Y:S01]  /*46b0*/  I2F.U32 R53, R48 ;  /* 0x0000003000357306 */ /* 0x000e220000201000 */
[----:B------:R-:W-:Y:S01]  /*46c0*/  HADD2.F32 R55, -RZ, R49.H0_H0 ;  /* 0x20000031ff377230 */ /* 0x000fe20000004100 */
[----:B------:R-:W-:Y:S01]  /*46d0*/  ISETP.NE.AND P2, PT, R81, 0x1, PT ;  /* 0x000000015100780c */ /* 0x000fe20003f45270 */
[----:B------:R-:W-:Y:S01]  /*46e0*/  HADD2.F32 R52, -RZ, R37.H0_H0 ;  /* 0x20000025ff347230 */ /* 0x000fe20000004100 */
[----:B------:R-:W-:Y:S01]  /*46f0*/  BSSY B1, `(.L_x_4088) ;  /* 0x0000014000017945 */ /* 0x000fe20003800000 */
[----:B------:R-:W-:Y:S01]  /*4700*/  @P0 HADD2.F32 R54, -RZ, R45.H0_H0 ;  /* 0x2000002dff360230 */ /* 0x000fe20000004100 */
        /* <DEDUP_REMOVED lines=17> */
.L_x_4089:
[----:B------:R-:W-:Y:S02]  /*4820*/  IMAD.MOV.U32 R48, RZ, RZ, R90 ;  /* 0x000000ffff307224 */ /* 0x000fe400078e005a */
.L_x_4090:
[----:B------:R-:W-:Y:S05]  /*4830*/  BSYNC B1 ;  /* 0x0000000000017941 */ /* 0x000fea0003800000 */
.L_x_4088:
        /* <DEDUP_REMOVED lines=16> */
.L_x_4094:
[----:B------:R-:W-:Y:S05]  /*4940*/  BSYNC B2 ;  /* 0x0000000000027941 */ /* 0x000fea0003800000 */
.L_x_4093:
        /* <DEDUP_REMOVED lines=43> */
.L_x_4092:
[----:B------:R-:W-:Y:S05]  /*4c00*/  BSYNC B1 ;  /* 0x0000000000017941 */ /* 0x000fea0003800000 */
.L_x_4091:
[----:B------:R-:W0:Y:S01]  /*4c10*/  I2F.U32 R53, R48 ;  /* 0x0000003000357306 */ /* 0x000e220000201000 */
[----:B------:R-:W-:Y:S01]  /*4c20*/  HADD2.F32 R49, -RZ, R49.H1_H1 ;  /* 0x30000031ff317230 */ /* 0x000fe20000004100 */
[C---:B------:R-:W-:Y:S01]  /*4c30*/  ISETP.NE.AND P3, PT, R52.reuse, 0x1, PT ;  /* 0x000000013400780c */ /* 0x040fe20003f65270 */
[----:B------:R-:W-:Y:S01]  /*4c40*/  HADD2.F32 R94, -RZ, R37.H1_H1 ;  /* 0x30000025ff5e7230 */ /* 0x000fe20000004100 */
[----:B------:R-:W-:Y:S01]  /*4c50*/  BSSY B1, `(.L_x_4095) ;  /* 0x0000014000017945 */ /* 0x000fe20003800000 */
[----:B------:R-:W-:Y:S01]  /*4c60*/  IADD3 R54, R52, 0x1, RZ ;  /* 0x0000000134367810 */ /* 0x000fe20007ffe0ff */
        /* <DEDUP_REMOVED lines=17> */
.L_x_4096:
[----:B------:R-:W-:Y:S02]  /*4d80*/  IMAD.MOV.U32 R95, RZ, RZ, R90 ;  /* 0x000000ffff5f7224 */ /* 0x000fe400078e005a */
.L_x_4097:
[----:B------:R-:W-:Y:S05]  /*4d90*/  BSYNC B1 ;  /* 0x0000000000017941 */ /* 0x000fea0003800000 */
.L_x_4095:
        /* <DEDUP_REMOVED lines=16> */
.L_x_4101:
[----:B------:R-:W-:Y:S05]  /*4ea0*/  BSYNC B2 ;  /* 0x0000000000027941 */ /* 0x000fea0003800000 */
.L_x_4100:
        /* <DEDUP_REMOVED lines=43> */
.L_x_4099:
[----:B------:R-:W-:Y:S05]  /*5160*/  BSYNC B1 ;  /* 0x0000000000017941 */ /* 0x000fea0003800000 */
.L_x_4098:
[----:B------:R-:W0:Y:S01]  /*5170*/  I2F.U32 R49, R95 ;  /* 0x0000005f00317306 */ /* 0x000e220000201000 */
[----:B------:R-:W-:Y:S01]  /*5180*/  HADD2.F32 R53, -RZ, R50.H0_H0 ;  /* 0x20000032ff357230 */ /* 0x000fe20000004100 */
[C---:B------:R-:W-:Y:S01]  /*5190*/  ISETP.NE.AND P4, PT, R54.reuse, 0x1, PT ;  /* 0x000000013600780c */ /* 0x040fe20003f85270 */
[----:B------:R-:W-:Y:S01]  /*51a0*/  HADD2.F32 R48, -RZ, R38.H0_H0 ;  /* 0x20000026ff307230 */ /* 0x000fe20000004100 */
[----:B------:R-:W-:Y:S01]  /*51b0*/  BSSY B1, `(.L_x_4102) ;  /* 0x0000014000017945 */ /* 0x000fe20003800000 */
[----:B------:R-:W-:Y:S01]  /*51c0*/  @P0 HADD2.F32 R52, -RZ, R46.H0_H0 ;  /* 0x2000002eff340230 */ /* 0x000fe20000004100 */
[----:B------:R-:W-:Y:S01]  /*51d0*/  FMUL.FTZ R53, R53, R86 ;  /* 0x0000005635357220 */ /* 0x000fe20000410000 */
[----:B------:R-:W-:-:S03]  /*51e0*/  IADD3 R55, R54, 0x1, RZ ;  /* 0x0000000136377810 */ /* 0x000fc60007ffe0ff */
[----:B------:R-:W-:Y:S02]  /*51f0*/  FMUL.FTZ R53, R53, c[0x0][0x1e8] ;  /* 0x00007a0035357a20 */ /* 0x000fe40000410000 */
[----:B0-----:R-:W-:-:S05]  /*5200*/  FFMA.FTZ R49, R49, R84, 1.1641532182693481445e-10 ;  /* 0x2f00000031317423 */ /* 0x001fca0000010054 */
[----:B------:R-:W-:-:S04]  /*5210*/  FSETP.GTU.FTZ.AND P3, PT, R49, c[0x0][0x1e4], PT ;  /* 0x0000790031007a0b */ /* 0x000fc80003f7c000 */
        /* <DEDUP_REMOVED lines=12> */
.L_x_4103:
[----:B------:R-:W-:Y:S02]  /*52e0*/  IMAD.MOV.U32 R95, RZ, RZ, R90 ;  /* 0x000000ffff5f7224 */ /* 0x000fe400078e005a */
.L_x_4104:
[----:B------:R-:W-:Y:S05]  /*52f0*/  BSYNC B1 ;  /* 0x0000000000017941 */ /* 0x000fea0003800000 */
.L_x_4102:
        /* <DEDUP_REMOVED lines=16> */
.L_x_4108:
[----:B------:R-:W-:Y:S05]  /*5400*/  BSYNC B2 ;  /* 0x0000000000027941 */ /* 0x000fea0003800000 */
.L_x_4107:
        /* <DEDUP_REMOVED lines=40> */
[----:B------:R-:W-:Y:S02]  /*5690*/  LOP3.LUT R64, R53, UR25, R54, 0x96, !PT ;  /* 0x0000001935407c12 */ /* 0x000fe4000f8e9636 */
[----:B------:R-:W-:Y:S01]  /*56a0*/  MOV R90, R52 ;  /* 0x00000034005a7202 */ /* 0x000fe20000000f00 */
[----:B------:R-:W-:Y:S01]  /*56b0*/  IMAD.MOV.U32 R92, RZ, RZ, R48 ;  /* 0x000000ffff5c7224 */ /* 0x000fe200078e0030 */
[----:B------:R-:W-:Y:S02]  /*56c0*/  LOP3.LUT R80, R49, UR26, R80, 0x96, !PT ;  /* 0x0000001a31507c12 */ /* 0x000fe4000f8e9650 */
.L_x_4106:
[----:B------:R-:W-:Y:S05]  /*56d0*/  BSYNC B1 ;  /* 0x0000000000017941 */ /* 0x000fea0003800000 */
.L_x_4105:
        /* <DEDUP_REMOVED lines=23> */
.L_x_4110:
[----:B------:R-:W-:Y:S02]  /*5850*/  MOV R50, R90 ;  /* 0x0000005a00327202 */ /* 0x000fe40000000f00 */
.L_x_4111:
[----:B------:R-:W-:Y:S05]  /*5860*/  BSYNC B1 ;  /* 0x0000000000017941 */ /* 0x000fea0003800000 */
.L_x_4109:
        /* <DEDUP_REMOVED lines=16> */
.L_x_4115:
[----:B------:R-:W-:Y:S05]  /*5970*/  BSYNC B2 ;  /* 0x0000000000027941 */ /* 0x000fea0003800000 */
.L_x_4114:
        /* <DEDUP_REMOVED lines=42> */
[----:B------:R-:W-:Y:S01]  /*5c20*/  HFMA2.MMA R48, -RZ, RZ, 0, 0 ;  /* 0x00000000ff307435 */ /* 0x000fe200000001ff */
[----:B------:R-:W-:-:S05]  /*5c30*/  LOP3.LUT R80, R49, UR26, R80, 0x96, !PT ;  /* 0x0000001a31507c12 */ /* 0x000fca000f8e9650 */
.L_x_4113:
[----:B------:R-:W-:Y:S05]  /*5c40*/  BSYNC B1 ;  /* 0x0000000000017941 */ /* 0x000fea0003800000 */
.L_x_4112:
        /* <DEDUP_REMOVED lines=23> */
.L_x_4117:
[----:B------:R-:W-:Y:S02]  /*5dc0*/  MOV R50, R90 ;  /* 0x0000005a00327202 */ /* 0x000fe40000000f00 */
.L_x_4118:
[----:B------:R-:W-:Y:S05]  /*5dd0*/  BSYNC B1 ;  /* 0x0000000000017941 */ /* 0x000fea0003800000 */
.L_x_4116:
        /* <DEDUP_REMOVED lines=18> */
.L_x_4122:
[----:B------:R-:W-:Y:S05]  /*5f00*/  BSYNC B2 ;  /* 0x0000000000027941 */ /* 0x000fea0003800000 */
.L_x_4121:
        /* <DEDUP_REMOVED lines=40> */
[----:B------:R-:W-:Y:S02]  /*6190*/  LOP3.LUT R64, R53, UR25, R54, 0x96, !PT ;  /* 0x0000001935407c12 */ /* 0x000fe4000f8e9636 */
[----:B------:R-:W-:Y:S01]  /*61a0*/  MOV R90, R52 ;  /* 0x00000034005a7202 */ /* 0x000fe20000000f00 */
[----:B------:R-:W-:Y:S01]  /*61b0*/  IMAD.MOV.U32 R92, RZ, RZ, R48 ;  /* 0x000000ffff5c7224 */ /* 0x000fe200078e0030 */
[----:B------:R-:W-:Y:S02]  /*61c0*/  LOP3.LUT R80, R49, UR26, R80, 0x96, !PT ;  /* 0x0000001a31507c12 */ /* 0x000fe4000f8e9650 */
.L_x_4120:
[----:B------:R-:W-:Y:S05]  /*61d0*/  BSYNC B1 ;  /* 0x0000000000017941 */ /* 0x000fea0003800000 */
.L_x_4119:
[----:B------:R-:W0:Y:S01]  /*61e0*/  I2F.U32 R49, R50 ;  /* 0x0000003200317306 */ /* 0x000e220000201000 */
[----:B------:R-:W-:Y:S01]  /*61f0*/  ISETP.NE.AND P6, PT, R77, RZ, PT ;  /* 0x000000ff4d00720c */ /* 0x000fe20003fc5270 */
[----:B------:R-:W-:Y:S01]  /*6200*/  HADD2.F32 R51, -RZ, R51.H1_H1 ;  /* 0x30000033ff337230 */ /* 0x000fe20000004100 */
[----:B------:R-:W-:Y:S01]  /*6210*/  SEL R77, RZ, 0x100, P4 ;  /* 0x00000100ff4d7807 */ /* 0x000fe20002000000 */
[----:B------:R-:W-:Y:S01]  /*6220*/  HADD2.F32 R55, -RZ, R39.H1_H1 ;  /* 0x30000027ff377230 */ /* 0x000fe20000004100 */
[----:B------:R-:W-:Y:S01]  /*6230*/  SEL R54, RZ, 0x10000, P5 ;  /* 0x00010000ff367807 */ /* 0x000fe20002800000 */
[----:B------:R-:W-:Y:S01]  /*6240*/  @P0 HADD2.F32 R99, -RZ, R47.H1_H1 ;  /* 0x3000002fff630230 */ /* 0x000fe20000004100 */
[----:B------:R-:W-:Y:S01]  /*6250*/  FMUL.FTZ R51, R51, R86 ;  /* 0x0000005633337220 */ /* 0x000fe20000410000 */
[----:B------:R-:W-:Y:S01]  /*6260*/  ISETP.NE.AND P5, PT, R97, RZ, PT ;  /* 0x000000ff6100720c */ /* 0x000fe20003fa5270 */
[----:B------:R-:W-:Y:S01]  /*6270*/  IMAD.WIDE.U32 R106, R104, R87, c[0x0][0x188] ;  /* 0x00006200686a7625 */ /* 0x000fe200078e0057 */
[----:B------:R-:W-:-:S02]  /*6280*/  SEL R48, RZ, 0x1, P1 ;  /* 0x00000001ff307807 */ /* 0x000fc40000800000 */
[----:B------:R-:W-:Y:S01]  /*6290*/  SEL R52, RZ, 0x1, P2 ;  /* 0x00000001ff347807 */ /* 0x000fe20001000000 */
[----:B------:R-:W-:Y:S01]  /*62a0*/  IMAD.WIDE.U32 R104, R104, R83, c[0x0][0x190] ;  /* 0x0000640068687625 */ /* 0x000fe200078e0053 */
[----:B------:R-:W-:Y:S02]  /*62b0*/  SEL R97, RZ, 0x1, P3 ;  /* 0x00000001ff617807 */ /* 0x000fe40001800000 */
[----:B------:R-:W-:Y:S01]  /*62c0*/  SEL R101, RZ, 0x1, P6 ;  /* 0x00000001ff657807 */ /* 0x000fe20003000000 */
        /* <DEDUP_REMOVED lines=11> */
[----:B------:R-:W-:Y:S01]  /*6380*/  IADD3 R77, R56, 0x40, RZ ;  /* 0x00000040384d7810 */ /* 0x000fe20007ffe0ff */
        /* <DEDUP_REMOVED lines=27> */
.L_x_4124:
[----:B0-----:R-:W-:Y:S02]  /*6540*/  MOV R99, R90 ;  /* 0x0000005a00637202 */ /* 0x001fe40000000f00 */
.L_x_4125:
[----:B------:R-:W-:Y:S05]  /*6550*/  BSYNC B1 ;  /* 0x0000000000017941 */ /* 0x000fea0003800000 */
.L_x_4123:
        /* <DEDUP_REMOVED lines=16> */
.L_x_4129:
[----:B------:R-:W-:Y:S05]  /*6660*/  BSYNC B2 ;  /* 0x0000000000027941 */ /* 0x000fea0003800000 */
.L_x_4128:
        /* <DEDUP_REMOVED lines=44> */
.L_x_4127:
[----:B------:R-:W-:Y:S05]  /*6930*/  BSYNC B1 ;  /* 0x0000000000017941 */ /* 0x000fea0003800000 */
.L_x_4126:
[----:B------:R-:W0:Y:S01]  /*6940*/  I2F.U32 R53, R99 ;  /* 0x0000006300357306 */ /* 0x000e220000201000 */
[----:B-----5:R-:W-:Y:S01]  /*6950*/  HADD2.F32 R55, -RZ, R48.H0_H0 ;  /* 0x20000030ff377230 */ /* 0x020fe20000004100 */
[----:B------:R-:W-:Y:S01]  /*6960*/  BSSY B1, `(.L_x_4130) ;  /* 0x0000016000017945 */ /* 0x000fe20003800000 */
[----:B------:R-:W-:-:S03]  /*6970*/  @P0 HADD2.F32 R54, -RZ, R44.H0_H0 ;  /* 0x2000002cff360230 */ /* 0x000fc60000004100 */
        /* <DEDUP_REMOVED lines=19> */
.L_x_4131:
[----:B------:R-:W-:Y:S02]  /*6ab0*/  MOV R99, R90 ;  /* 0x0000005a00637202 */ /* 0x000fe40000000f00 */
.L_x_4132:
[----:B------:R-:W-:Y:S05]  /*6ac0*/  BSYNC B1 ;  /* 0x0000000000017941 */ /* 0x000fea0003800000 */
.L_x_4130:
        /* <DEDUP_REMOVED lines=16> */
.L_x_4136:
[----:B------:R-:W-:Y:S05]  /*6bd0*/  BSYNC B2 ;  /* 0x0000000000027941 */ /* 0x000fea0003800000 */
.L_x_4135:
        /* <DEDUP_REMOVED lines=44> */
.L_x_4134:
[----:B------:R-:W-:Y:S05]  /*6ea0*/  BSYNC B1 ;  /* 0x0000000000017941 */ /* 0x000fea0003800000 */
.L_x_4133:
[----:B------:R-:W0:Y:S01]  /*6eb0*/  I2F.U32 R53, R99 ;  /* 0x0000006300357306 */ /* 0x000e220000201000 */
[----:B------:R-:W-:Y:S01]  /*6ec0*/  HADD2.F32 R55, -RZ, R48.H1_H1 ;  /* 0x30000030ff377230 */ /* 0x000fe20000004100 */
[----:B------:R-:W-:Y:S04]  /*6ed0*/  BSSY B1, `(.L_x_4137) ;  /* 0x0000016000017945 */ /* 0x000fe80003800000 */
[----:B------:R-:W-:-:S04]  /*6ee0*/  FMUL.FTZ R55, R55, R86 ;  /* 0x0000005637377220 */ /* 0x000fc80000410000 */
[----:B------:R-:W-:Y:S02]  /*6ef0*/  FMUL.FTZ R55, R55, c[0x0][0x1e8] ;  /* 0x00007a0037377a20 */ /* 0x000fe40000410000 */
[----:B0-----:R-:W-:-:S05]  /*6f00*/  FFMA.FTZ R53, R53, R84, 1.1641532182693481445e-10 ;  /* 0x2f00000035357423 */ /* 0x001fca0000010054 */
[----:B------:R-:W-:Y:S02]  /*6f10*/  FSETP.GTU.FTZ.AND P1, PT, R53, c[0x0][0x1e4], PT ;  /* 0x0000790035007a0b */ /* 0x000fe40003f3c000 */
[C---:B------:R-:W-:Y:S02]  /*6f20*/  IADD3 R53, R52.reuse, 0x1, RZ ;  /* 0x0000000134357810 */ /* 0x040fe40007ffe0ff */
[----:B------:R-:W-:Y:S02]  /*6f30*/  P2R R106, PR, RZ, 0x2 ;  /* 0x00000002ff6a7803 */ /* 0x000fe40000000000 */
[----:B------:R-:W-:Y:S01]  /*6f40*/  FSEL R100, R55, RZ, !P1 ;  /* 0x000000ff37647208 */ /* 0x000fe20004800000 */
[----:B------:R-:W-:Y:S01]  /*6f50*/  @P0 HADD2.F32 R55, -RZ, R44.H1_H1 ;  /* 0x3000002cff370230 */ /* 0x000fe20000004100 */
        /* <DEDUP_REMOVED lines=12> */
.L_x_4138:
[----:B------:R-:W-:Y:S02]  /*7020*/  MOV R48, R90 ;  /* 0x0000005a00307202 */ /* 0x000fe40000000f00 */
.L_x_4139:
[----:B------:R-:W-:Y:S05]  /*7030*/  BSYNC B1 ;  /* 0x0000000000017941 */ /* 0x000fea0003800000 */
.L_x_4137:
        /* <DEDUP_REMOVED lines=16> */
.L_x_4143:
[----:B------:R-:W-:Y:S05]  /*7140*/  BSYNC B2 ;  /* 0x0000000000027941 */ /* 0x000fea0003800000 */
.L_x_4142:
        /* <DEDUP_REMOVED lines=43> */
[----:B------:R-:W-:-:S06]  /*7400*/  HFMA2.MMA R53, -RZ, RZ, 0, 0 ;  /* 0x00000000ff357435 */ /* 0x000fcc00000001ff */
.L_x_4141:
[----:B------:R-:W-:Y:S05]  /*7410*/  BSYNC B1 ;  /* 0x0000000000017941 */ /* 0x000fea0003800000 */
.L_x_4140:
        /* <DEDUP_REMOVED lines=22> */
.L_x_4145:
[----:B------:R-:W-:Y:S02]  /*7580*/  MOV R48, R90 ;  /* 0x0000005a00307202 */ /* 0x000fe40000000f00 */
.L_x_4146:
[----:B------:R-:W-:Y:S05]  /*7590*/  BSYNC B1 ;  /* 0x0000000000017941 */ /* 0x000fea0003800000 */
.L_x_4144:
        /* <DEDUP_REMOVED lines=16> */
.L_x_4150:
[----:B------:R-:W-:Y:S05]  /*76a0*/  BSYNC B2 ;  /* 0x0000000000027941 */ /* 0x000fea0003800000 */
.L_x_4149:
        /* <DEDUP_REMOVED lines=44> */
.L_x_4148:
[----:B------:R-:W-:Y:S05]  /*7970*/  BSYNC B1 ;  /* 0x0000000000017941 */ /* 0x000fea0003800000 */
.L_x_4147:
        /* <DEDUP_REMOVED lines=22> */
.L_x_4152:
[----:B------:R-:W-:Y:S02]  /*7ae0*/  MOV R103, R90 ;  /* 0x0000005a00677202 */ /* 0x000fe40000000f00 */
.L_x_4153:
[----:B------:R-:W-:Y:S05]  /*7af0*/  BSYNC B1 ;  /* 0x0000000000017941 */ /* 0x000fea0003800000 */
.L_x_4151:
        /* <DEDUP_REMOVED lines=16> */
.L_x_4157:
[----:B------:R-:W-:Y:S05]  /*7c00*/  BSYNC B2 ;  /* 0x0000000000027941 */ /* 0x000fea0003800000 */
.L_x_4156:
        /* <DEDUP_REMOVED lines=44> */
.L_x_4155:
[----:B------:R-:W-:Y:S05]  /*7ed0*/  BSYNC B1 ;  /* 0x0000000000017941 */ /* 0x000fea0003800000 */
.L_x_4154:
        /* <DEDUP_REMOVED lines=22> */
.L_x_4159:
[----:B------:R-:W-:Y:S02]  /*8040*/  MOV R103, R90 ;  /* 0x0000005a00677202 */ /* 0x000fe40000000f00 */
.L_x_4160:
[----:B------:R-:W-:Y:S05]  /*8050*/  BSYNC B1 ;  /* 0x0000000000017941 */ /* 0x000fea0003800000 */
.L_x_4158:
        /* <DEDUP_REMOVED lines=16> */
.L_x_4164:
[----:B------:R-:W-:Y:S05]  /*8160*/  BSYNC B2 ;  /* 0x0000000000027941 */ /* 0x000fea0003800000 */
.L_x_4163:
        /* <DEDUP_REMOVED lines=44> */
.L_x_4162:
[----:B------:R-:W-:Y:S05]  /*8430*/  BSYNC B1 ;  /* 0x0000000000017941 */ /* 0x000fea0003800000 */
.L_x_4161:
        /* <DEDUP_REMOVED lines=9> */
[----:B------:R-:W-:Y:S01]  /*84d0*/  FSEL R104, R53, RZ, !P4 ;  /* 0x000000ff35687208 */ /* 0x000fe20006000000 */
[----:B------:R-:W-:-:S04]  /*84e0*/  @P0 HADD2.F32 R53, -RZ, R46.H1_H1 ;  /* 0x3000002eff350230 */ /* 0x000fc80000004100 */
        /* <DEDUP_REMOVED lines=11> */
.L_x_4166:
[----:B------:R-:W-:Y:S02]  /*85a0*/  MOV R50, R90 ;  /* 0x0000005a00327202 */ /* 0x000fe40000000f00 */
.L_x_4167:
[----:B------:R-:W-:Y:S05]  /*85b0*/  BSYNC B1 ;  /* 0x0000000000017941 */ /* 0x000fea0003800000 */
.L_x_4165:
        /* <DEDUP_REMOVED lines=16> */
.L_x_4171:
[----:B------:R-:W-:Y:S05]  /*86c0*/  BSYNC B2 ;  /* 0x0000000000027941 */ /* 0x000fea0003800000 */
.L_x_4170:
        /* <DEDUP_REMOVED lines=44> */
.L_x_4169:
[----:B------:R-:W-:Y:S05]  /*8990*/  BSYNC B1 ;  /* 0x0000000000017941 */ /* 0x000fea0003800000 */
.L_x_4168:
        /* <DEDUP_REMOVED lines=22> */
.L_x_4173:
[----:B------:R-:W-:Y:S02]  /*8b00*/  MOV R50, R90 ;  /* 0x0000005a00327202 */ /* 0x000fe40000000f00 */
.L_x_4174:
[----:B------:R-:W-:Y:S05]  /*8b10*/  BSYNC B1 ;  /* 0x0000000000017941 */ /* 0x000fea0003800000 */
.L_x_4172:
        /* <DEDUP_REMOVED lines=18> */
.L_x_4178:
[----:B------:R-:W-:Y:S05]  /*8c40*/  BSYNC B2 ;  /* 0x0000000000027941 */ /* 0x000fea0003800000 */
.L_x_4177:
        /* <DEDUP_REMOVED lines=44> */
.L_x_4176:
[----:B------:R-:W-:Y:S05]  /*8f10*/  BSYNC B1 ;  /* 0x0000000000017941 */ /* 0x000fea0003800000 */
.L_x_4175:
[----:B------:R-:W-:Y:S01]  /*8f20*/  FADD.FTZ R49, RZ, R57 ;  /* 0x00000039ff317221 */ /* 0x000fe20000010000 */
[----:B------:R-:W-:Y:S01]  /*8f30*/  HADD2.F32 R51, -RZ, R51.H1_H1 ;  /* 0x30000033ff337230 */ /* 0x000fe20000004100 */
[----:B------:R-:W-:Y:S01]  /*8f40*/  SEL R52, RZ, 0x100, P4 ;  /* 0x00000100ff347807 */ /* 0x000fe20002000000 */
[----:B------:R-:W-:Y:S01]  /*8f50*/  @P0 HADD2.F32 R109, -RZ, R47.H1_H1 ;  /* 0x3000002fff6d0230 */ /* 0x000fe20000004100 */
[----:B------:R-:W-:Y:S01]  /*8f60*/  FADD.FTZ R49, R49, R76 ;  /* 0x0000004c31317221 */ /* 0x000fe20000010000 */
[----:B------:R-:W-:Y:S01]  /*8f70*/  SEL R55, RZ, 0x10000, P5 ;  /* 0x00010000ff377807 */ /* 0x000fe20002800000 */
[----:B------:R-:W-:Y:S01]  /*8f80*/  FMUL.FTZ R51, R51, R86 ;  /* 0x0000005633337220 */ /* 0x000fe20000410000 */
[----:B------:R-:W-:Y:S01]  /*8f90*/  ISETP.NE.AND P5, PT, R106, RZ, PT ;  /* 0x000000ff6a00720c */ /* 0x000fe20003fa5270 */
[----:B------:R-:W-:Y:S01]  /*8fa0*/  FADD.FTZ R48, R49, R58 ;  /* 0x0000003a31307221 */ /* 0x000fe20000010000 */
[----:B------:R-:W-:Y:S01]  /*8fb0*/  ISETP.NE.AND P6, PT, R105, RZ, PT ;  /* 0x000000ff6900720c */ /* 0x000fe20003fc5270 */
[----:B------:R-:W0:Y:S01]  /*8fc0*/  I2F.U32 R49, R50 ;  /* 0x0000003200317306 */ /* 0x000e220000201000 */
[----:B------:R-:W-:Y:S01]  /*8fd0*/  FMUL.FTZ R51, R51, c[0x0][0x1e8] ;  /* 0x00007a0033337a20 */ /* 0x000fe20000410000 */
[----:B------:R-:W-:Y:S01]  /*8fe0*/  SEL R54, RZ, 0x1, P1 ;  /* 0x00000001ff367807 */ /* 0x000fe20000800000 */
[----:B------:R-:W-:Y:S01]  /*8ff0*/  FADD.FTZ R53, R48, R59 ;  /* 0x0000003b30357221 */ /* 0x000fe20000010000 */
[----:B------:R-:W-:-:S02]  /*9000*/  SEL R107, RZ, 0x1, P3 ;  /* 0x00000001ff6b7807 */ /* 0x000fc40001800000 */
[----:B------:R-:W-:Y:S01]  /*9010*/  ISETP.NE.AND P1, PT, R0, RZ, PT ;  /* 0x000000ff0000720c */ /* 0x000fe20003f25270 */
[----:B------:R-:W-:-:S04]  /*9020*/  FADD.FTZ R48, R53, R78 ;  /* 0x0000004e35307221 */ /* 0x000fc80000010000 */
[----:B------:R-:W-:-:S04]  /*9030*/  FADD.FTZ R53, R48, R79 ;  /* 0x0000004f30357221 */ /* 0x000fc80000010000 */
[----:B------:R-:W-:Y:S02]  /*9040*/  FADD.FTZ R48, R53, R82 ;  /* 0x0000005235307221 */ /* 0x000fe40000010000 */
[----:B0-----:R-:W-:Y:S02]  /*9050*/  FFMA.FTZ R49, R49, R84, 1.1641532182693481445e-10 ;  /* 0x2f00000031317423 */ /* 0x001fe40000010054 */
[----:B------:R-:W-:-:S03]  /*9060*/  FADD.FTZ R53, R48, R85 ;  /* 0x0000005530357221 */ /* 0x000fc60000010000 */
[----:B------:R-:W-:Y:S01]  /*9070*/  FSETP.GTU.FTZ.AND P4, PT, R49, c[0x0][0x1e4], PT ;  /* 0x0000790031007a0b */ /* 0x000fe20003f9c000 */
[----:B------:R-:W-:-:S03]  /*9080*/  FADD.FTZ R48, R53, R88 ;  /* 0x0000005835307221 */ /* 0x000fc60000010000 */
[----:B------:R-:W-:Y:S01]  /*9090*/  SEL R53, RZ, 0x1000000, P4 ;  /* 0x01000000ff357807 */ /* 0x000fe20002000000 */
[----:B------:R-:W-:Y:S01]  /*90a0*/  FADD.FTZ R50, R48, R91 ;  /* 0x0000005b30327221 */ /* 0x000fe20000010000 */
[----:B------:R-:W-:Y:S02]  /*90b0*/  SEL R48, RZ, 0x1, P2 ;  /* 0x00000001ff307807 */ /* 0x000fe40001000000 */
[----:B------:R-:W-:Y:S01]  /*90c0*/  LOP3.LUT R86, R52, R53, R55, 0xfe, !PT ;  /* 0x0000003534567212 */ /* 0x000fe200078efe37 */
[----:B------:R-:W-:Y:S01]  /*90d0*/  FADD.FTZ R49, R50, R89 ;  /* 0x0000005932317221 */ /* 0x000fe20000010000 */
[----:B------:R-:W-:Y:S01]  /*90e0*/  SEL R52, RZ, 0x1, P5 ;  /* 0x00000001ff347807 */ /* 0x000fe20002800000 */
[----:B------:R-:W-:Y:S01]  /*90f0*/  IMAD.WIDE.U32 R54, R54, 0x10000, RZ ;  /* 0x0001000036367825 */ /* 0x000fe200078e00ff */
[----:B------:R-:W-:-:S03]  /*9100*/  FSEL R84, R51, RZ, !P4 ;  /* 0x000000ff33547208 */ /* 0x000fc60006000000 */
[----:B------:R-:W-:Y:S02]  /*9110*/  FADD.FTZ R50, R49, R94 ;  /* 0x0000005e31327221 */ /* 0x000fe40000010000 */
[----:B------:R-:W-:-:S04]  /*9120*/  IMAD.WIDE.U32 R48, R48, 0x1000000, RZ ;  /* 0x0100000030307825 */ /* 0x000fc800078e00ff */
[----:B------:R-:W-:Y:S01]  /*9130*/  FADD.FTZ R105, R50, R93 ;  /* 0x0000005d32697221 */ /* 0x000fe20000010000 */
[----:B------:R-:W-:Y:S01]  /*9140*/  LOP3.LUT R107, R49, R86, R107, 0xfe, !PT ;  /* 0x00000056316b7212 */ /* 0x000fe200078efe6b */
[----:B------:R-:W-:Y:S01]  /*9150*/  IMAD.WIDE.U32 R52, R52, 0x100, RZ ;  /* 0x0000010034347825 */ /* 0x000fe200078e00ff */
[----:B------:R-:W-:-:S03]  /*9160*/  F2FP.PACK_AB R49, R102, R99 ;  /* 0x000000636631723e */ /* 0x000fc600000000ff */
[----:B------:R-:W-:Y:S01]  /*9170*/  FADD.FTZ R50, R105, R96 ;  /* 0x0000006069327221 */ /* 0x000fe20000010000 */
[----:B------:R-:W-:Y:S01]  /*9180*/  SEL R105, RZ, 0x1, P6 ;  /* 0x00000001ff697807 */ /* 0x000fe20003000000 */
[----:B------:R-:W-:Y:S01]  /*9190*/  FMUL.FTZ R84, R71, R84 ;  /* 0x0000005447547220 */ /* 0x000fe20000410000 */
[----:B------:R-:W-:Y:S01]  /*91a0*/  LOP3.LUT R52, R52, R48, R54, 0xfe, !PT ;  /* 0x0000003034347212 */ /* 0x000fe200078efe36 */
[----:B------:R-:W-:Y:S01]  /*91b0*/  FADD.FTZ R51, R50, R95 ;  /* 0x0000005f32337221 */ /* 0x000fe20000010000 */
[----:B------:R-:W-:Y:S01]  /*91c0*/  F2FP.PACK_AB R50, R104, R101 ;  /* 0x000000656832723e */ /* 0x000fe200000000ff */
[----:B------:R-:W-:Y:S01]  /*91d0*/  @P0 FADD.FTZ R84, R109, R84 ;  /* 0x000000546d540221 */ /* 0x000fe20000010000 */
[----:B------:R-:W-:Y:S01]  /*91e0*/  LOP3.LUT R52, R52, R105, RZ, 0xfc, !PT ;  /* 0x0000006934347212 */ /* 0x000fe200078efcff */
[----:B------:R-:W-:Y:S01]  /*91f0*/  FADD.FTZ R48, R51, R98 ;  /* 0x0000006233307221 */ /* 0x000fe20000010000 */
[----:B------:R-:W-:Y:S01]  /*9200*/  LOP3.LUT R53, R53, R107, R55, 0xfe, !PT ;  /* 0x0000006b35357212 */ /* 0x000fe200078efe37 */
[----:B------:R-:W-:Y:S01]  /*9210*/  IMAD.WIDE.U32 R86, R77, R87, c[0x0][0x188] ;  /* 0x000062004d567625 */ /* 0x000fe200078e0057 */
[----:B------:R-:W-:-:S03]  /*9220*/  F2FP.PACK_AB R51, R84, R103 ;  /* 0x000000675433723e */ /* 0x000fc600000000ff */
[----:B------:R-:W-:Y:S01]  /*9230*/  FADD.FTZ R105, R48, R97 ;  /* 0x0000006130697221 */ /* 0x000fe20000010000 */
[----:B------:R-:W-:Y:S01]  /*9240*/  F2FP.PACK_AB R48, R100, R97 ;  /* 0x000000616430723e */ /* 0x000fe200000000ff */
[----:B------:R-:W-:-:S04]  /*9250*/  IMAD.WIDE.U32 R54, R77, R83, c[0x0][0x190] ;  /* 0x000064004d367625 */ /* 0x000fc800078e0053 */
[----:B------:R-:W-:Y:S01]  /*9260*/  FADD.FTZ R106, R105, R100 ;  /* 0x00000064696a7221 */ /* 0x000fe20000010000 */
[----:B------:R0:W-:Y:S03]  /*9270*/  STG.E.128 [R86.64], R48 ;  /* 0x0000003056007986 */ /* 0x0001e6000c101d06 */
        /* <DEDUP_REMOVED lines=9> */
.L_x_4183:
        /* <DEDUP_REMOVED lines=68> */
.L_x_4184:
[C---:B------:R-:W-:Y:S01]  /*9750*/  FMUL.FTZ R48, R53.reuse, R53 ;  /* 0x0000003535307220 */ /* 0x040fe20000410000 */
[----:B------:R-:W-:Y:S01]  /*9760*/  ISETP.NE.AND P0, PT, RZ, UR8, PT ;  /* 0x00000008ff007c0c */ /* 0x000fe2000bf05270 */
[----:B-12---:R-:W-:Y:S01]  /*9770*/  FADD.FTZ R55, R52, R55 ;  /* 0x0000003734377221 */ /* 0x006fe20000010000 */
[----:B------:R-:W-:Y:S01]  /*9780*/  MOV R54, c[0x0][0x1e0] ;  /* 0x0000780000367a02 */ /* 0x000fe20000000f00 */
[----:B------:R-:W-:Y:S01]  /*9790*/  IMAD.MOV.U32 R87, RZ, RZ, 0x4 ;  /* 0x00000004ff577424 */ /* 0x000fe200078e00ff */
[----:B------:R-:W-:Y:S01]  /*97a0*/  FSEL R49, R48, RZ, P0 ;  /* 0x000000ff30317208 */ /* 0x000fe20000000000 */
[----:B0-----:R-:W-:Y:S01]  /*97b0*/  HADD2.F32 R83, -RZ, R35.H0_H0 ;  /* 0x20000023ff537230 */ /* 0x001fe20000004100 */
        /* <DEDUP_REMOVED lines=8> */
[C---:B------:R-:W-:Y:S01]  /*9840*/  FADD.FTZ R118, -R52.reuse, R93 ;  /* 0x0000005d34767221 */ /* 0x040fe20000010100 */
[----:B------:R-:W-:Y:S01]  /*9850*/  HADD2.F32 R93, -RZ, R34.H0_H0 ;  /* 0x20000022ff5d7230 */ /* 0x000fe20000004100 */
[----:B------:R-:W-:-:S02]  /*9860*/  FADD.FTZ R124, -R52, R99 ;  /* 0x00000063347c7221 */ /* 0x000fc40000010100 */
[C---:B------:R-:W-:Y:S01]  /*9870*/  FADD.FTZ R99, -R52.reuse, R84 ;  /* 0x0000005434637221 */ /* 0x040fe20000010100 */
[----:B0-----:R-:W0:Y:S01]  /*9880*/  MUFU.RSQ R51, R55 ;  /* 0x0000003700337308 */ /* 0x001e220000001400 */
[C---:B------:R-:W-:Y:S01]  /*9890*/  FADD.FTZ R116, -R52.reuse, R94 ;  /* 0x0000005e34747221 */ /* 0x040fe20000010100 */
[----:B------:R-:W-:Y:S01]  /*98a0*/  HADD2.F32 R94, -RZ, R35.H1_H1 ;  /* 0x30000023ff5e7230 */ /* 0x000fe20000004100 */
[C---:B------:R-:W-:Y:S02]  /*98b0*/  FADD.FTZ R98, -R52.reuse, R98 ;  /* 0x0000006234627221 */ /* 0x040fe40000010100 */
[C---:B------:R-:W-:Y:S02]  /*98c0*/  FADD.FTZ R122, -R52.reuse, R97 ;  /* 0x00000061347a7221 */ /* 0x040fe40000010100 */
[C---:B------:R-:W-:Y:S02]  /*98d0*/  FADD.FTZ R106, -R52.reuse, R57 ;  /* 0x00000039346a7221 */ /* 0x040fe40000010100 */
[----:B------:R-:W-:-:S02]  /*98e0*/  FADD.FTZ R120, -R52, R95 ;  /* 0x0000005f34787221 */ /* 0x000fc40000010100 */
[----:B------:R-:W-:Y:S02]  /*98f0*/  FADD.FTZ R86, -R52, R76 ;  /* 0x0000004c34567221 */ /* 0x000fe40000010100 */
[----:B------:R-:W-:-:S04]  /*9900*/  @!P1 IMAD.WIDE R48, R2, R87, c[0x0][0x1a8] ;  /* 0x00006a0002309625 */ /* 0x000fc800078e0257 */
[C---:B0-----:R-:W-:Y:S01]  /*9910*/  FMUL.FTZ R84, R51.reuse, R54 ;  /* 0x0000003633547220 */ /* 0x041fe20000410000 */
[----:B------:R0:W-:Y:S01]  /*9920*/  @!P1 STG.E [R48.64], R51 ;  /* 0x0000003330009986 */ /* 0x0001e2000c101906 */
[C---:B------:R-:W-:Y:S02]  /*9930*/  FMUL.FTZ R108, R51.reuse, R108 ;  /* 0x0000006c336c7220 */ /* 0x040fe40000410000 */
[C---:B------:R-:W-:Y:S02]  /*9940*/  FMUL.FTZ R97, R51.reuse, R82 ;  /* 0x0000005233617220 */ /* 0x040fe40000410000 */
[----:B------:R-:W-:Y:S01]  /*9950*/  FFMA.FTZ R84, R84, R93, R7 ;  /* 0x0000005d54547223 */ /* 0x000fe20000010007 */
[----:B------:R-:W-:Y:S01]  /*9960*/  HADD2.F32 R93, -RZ, R32.H0_H0 ;  /* 0x20000020ff5d7230 */ /* 0x000fe20000004100 */
[----:B------:R-:W-:Y:S02]  /*9970*/  FADD.FTZ R76, -R52, R59 ;  /* 0x0000003b344c7221 */ /* 0x000fe40000010100 */
[----:B------:R-:W-:Y:S01]  /*9980*/  FMUL.FTZ R95, R51, R98 ;  /* 0x00000062335f7220 */ /* 0x000fe20000410000 */
[----:B------:R-:W-:Y:S01]  /*9990*/  HADD2.F32 R98, -RZ, R31.H0_H0 ;  /* 0x2000001fff627230 */ /* 0x000fe20000004100 */
[----:B------:R-:W-:-:S02]  /*99a0*/  FFMA.FTZ R82, R108, R83, R9 ;  /* 0x000000536c527223 */ /* 0x000fc40000010009 */
[C---:B------:R-:W-:Y:S02]  /*99b0*/  FADD.FTZ R96, -R52.reuse, R96 ;  /* 0x0000006034607221 */ /* 0x040fe40000010100 */
[----:B------:R-:W-:Y:S02]  /*99c0*/  FMUL.FTZ R78, R51, R106 ;  /* 0x0000006a334e7220 */ /* 0x000fe40000410000 */
[----:B------:R-:W-:Y:S01]  /*99d0*/  FFMA.FTZ R83, R97, R94, R10 ;  /* 0x0000005e61537223 */ /* 0x000fe2000001000a */
[----:B------:R-:W-:Y:S01]  /*99e0*/  HADD2.F32 R94, -RZ, R32.H1_H1 ;  /* 0x30000020ff5e7230 */ /* 0x000fe20000004100 */
[C---:B------:R-:W-:Y:S01]  /*99f0*/  FADD.FTZ R58, -R52.reuse, R58 ;  /* 0x0000003a343a7221 */ /* 0x040fe20000010100 */
[----:B------:R-:W-:Y:S01]  /*9a00*/  HADD2.F32 R97, -RZ, R33.H1_H1 ;  /* 0x30000021ff617230 */ /* 0x000fe20000004100 */
[C---:B------:R-:W-:Y:S02]  /*9a10*/  FADD.FTZ R110, -R52.reuse, R79 ;  /* 0x0000004f346e7221 */ /* 0x040fe40000010100 */
[----:B------:R-:W-:-:S02]  /*9a20*/  FADD.FTZ R50, -R52, R88 ;  /* 0x0000005834327221 */ /* 0x000fc40000010100 */
[----:B------:R-:W-:Y:S02]  /*9a30*/  FMUL.FTZ R120, R51, R120 ;  /* 0x0000007833787220 */ /* 0x000fe40000410000 */
[C---:B------:R-:W-:Y:S02]  /*9a40*/  FADD.FTZ R112, -R52.reuse, R91 ;  /* 0x0000005b34707221 */ /* 0x040fe40000010100 */
[C---:B------:R-:W-:Y:S01]  /*9a50*/  FADD.FTZ R114, -R52.reuse, R89 ;  /* 0x0000005934727221 */ /* 0x040fe20000010100 */
[----:B------:R-:W-:Y:S01]  /*9a60*/  HADD2.F32 R89, -RZ, R34.H1_H1 ;  /* 0x30000022ff597230 */ /* 0x000fe20000004100 */
[C---:B------:R-:W-:Y:S02]  /*9a70*/  FADD.FTZ R100, -R52.reuse, R100 ;  /* 0x0000006434647221 */ /* 0x040fe40000010100 */
[C---:B------:R-:W-:Y:S02]  /*9a80*/  FADD.FTZ R102, -R52.reuse, R102 ;  /* 0x0000006634667221 */ /* 0x040fe40000010100 */
[----:B------:R-:W-:-:S02]  /*9a90*/  FADD.FTZ R101, -R52, R101 ;  /* 0x0000006534657221 */ /* 0x000fc40000010100 */
[C---:B------:R-:W-:Y:S02]  /*9aa0*/  FADD.FTZ R104, -R52.reuse, R104 ;  /* 0x0000006834687221 */ /* 0x040fe40000010100 */
[----:B------:R-:W-:Y:S02]  /*9ab0*/  FADD.FTZ R103, -R52, R103 ;  /* 0x0000006734677221 */ /* 0x000fe40000010100 */
[C---:B------:R-:W-:Y:S02]  /*9ac0*/  FMUL.FTZ R79, R51.reuse, R86 ;  /* 0x00000056334f7220 */ /* 0x040fe40000410000 */
[C---:B------:R-:W-:Y:S02]  /*9ad0*/  FMUL.FTZ R91, R51.reuse, R76 ;  /* 0x0000004c335b7220 */ /* 0x040fe40000410000 */
[----:B------:R-:W-:Y:S01]  /*9ae0*/  FMUL.FTZ R85, R51, R96 ;  /* 0x0000006033557220 */ /* 0x000fe20000410000 */
[----:B------:R-:W-:Y:S01]  /*9af0*/  HADD2.F32 R96, -RZ, R33.H0_H0 ;  /* 0x20000021ff607230 */ /* 0x000fe20000004100 */
[----:B------:R-:W-:-:S02]  /*9b00*/  FFMA.FTZ R78, R78, R93, R3 ;  /* 0x0000005d4e4e7223 */ /* 0x000fc40000010003 */
[C---:B------:R-:W-:Y:S02]  /*9b10*/  FMUL.FTZ R88, R51.reuse, R58 ;  /* 0x0000003a33587220 */ /* 0x040fe40000410000 */
[C---:B0-----:R-:W-:Y:S02]  /*9b20*/  FMUL.FTZ R48, R51.reuse, R50 ;  /* 0x0000003233307220 */ /* 0x041fe40000410000 */
[----:B------:R-:W-:Y:S01]  /*9b30*/  FFMA.FTZ R93, R120, R98, R17 ;  /* 0x00000062785d7223 */ /* 0x000fe20000010011 */
        /* <DEDUP_REMOVED lines=12> */
[----:B------:R-:W-:Y:S02]  /*9c00*/  FMUL.FTZ R58, R51, R103 ;  /* 0x00000067333a7220 */ /* 0x000fe40000410000 */
[----:B------:R-:W-:Y:S01]  /*9c10*/  FFMA.FTZ R79, R79, R94, R4 ;  /* 0x0000005e4f4f7223 */ /* 0x000fe20000010004 */
[----:B------:R-:W-:Y:S01]  /*9c20*/  HADD2.F32 R94, -RZ, R31.H1_H1 ;  /* 0x3000001fff5e7230 */ /* 0x000fe20000004100 */
[----:B------:R-:W-:Y:S01]  /*9c30*/  FMUL.FTZ R51, R51, R99 ;  /* 0x0000006333337220 */ /* 0x000fe20000410000 */
[----:B------:R-:W-:Y:S01]  /*9c40*/  HADD2.F32 R99, -RZ, R30.H1_H1 ;  /* 0x3000001eff637230 */ /* 0x000fe20000004100 */
[----:B------:R-:W-:Y:S01]  /*9c50*/  FFMA.FTZ R91, R91, R97, R6 ;  /* 0x000000615b5b7223 */ /* 0x000fe20000010006 */
[--C-:B------:R-:W-:Y:S01]  /*9c60*/  HADD2.F32 R97, -RZ, R29.reuse.H1_H1 ;  /* 0x3000001dff617230 */ /* 0x100fe20000004100 */
[----:B------:R-:W-:Y:S01]  /*9c70*/  FFMA.FTZ R88, R88, R96, R5 ;  /* 0x0000006058587223 */ /* 0x000fe20000010005 */
[----:B------:R-:W-:Y:S01]  /*9c80*/  HADD2.F32 R96, -RZ, R29.H0_H0 ;  /* 0x2000001dff607230 */ /* 0x000fe20000004100 */
[----:B------:R-:W-:Y:S01]  /*9c90*/  FFMA.FTZ R86, R86, R98, R15 ;  /* 0x0000006256567223 */ /* 0x000fe2000001000f */
[--C-:B------:R-:W-:Y:S01]  /*9ca0*/  HADD2.F32 R98, -RZ, R27.reuse.H0_H0 ;  /* 0x2000001bff627230 */ /* 0x100fe20000004100 */
[----:B------:R-:W-:Y:S01]  /*9cb0*/  FFMA.FTZ R94, R95, R94, R18 ;  /* 0x0000005e5f5e7223 */ /* 0x000fe20000010012 */
[----:B------:R-:W-:Y:S01]  /*9cc0*/  HADD2.F32 R95, -RZ, R26.H0_H0 ;  /* 0x2000001aff5f7230 */ /* 0x000fe20000004100 */
[----:B------:R-:W-:Y:S01]  /*9cd0*/  FFMA.FTZ R85, R85, R99, R16 ;  /* 0x0000006355557223 */ /* 0x000fe20000010010 */
[----:B------:R-:W-:Y:S01]  /*9ce0*/  HADD2.F32 R99, -RZ, R27.H1_H1 ;  /* 0x3000001bff637230 */ /* 0x000fe20000004100 */
[----:B------:R-:W-:Y:S01]  /*9cf0*/  FFMA.FTZ R97, R59, R97, R14 ;  /* 0x000000613b617223 */ /* 0x000fe2000001000e */
[--C-:B------:R-:W-:Y:S01]  /*9d00*/  HADD2.F32 R59, -RZ, R28.reuse.H0_H0 ;  /* 0x2000001cff3b7230 */ /* 0x100fe20000004100 */
[----:B------:R-:W-:Y:S01]  /*9d10*/  FFMA.FTZ R96, R76, R96, R13 ;  /* 0x000000604c607223 */ /* 0x000fe2000001000d */
[----:B------:R-:W-:Y:S01]  /*9d20*/  HADD2.F32 R76, -RZ, R28.H1_H1 ;  /* 0x3000001cff4c7230 */ /* 0x000fe20000004100 */
[----:B------:R-:W-:-:S02]  /*9d30*/  FFMA.FTZ R101, R58, R98, R61 ;  /* 0x000000623a657223 */ /* 0x000fc4000001003d */
        /* <DEDUP_REMOVED lines=11> */
[----:B------:R-:W-:Y:S01]  /*9df0*/  F2FP.PACK_AB R51, R83, R82 ;  /* 0x000000525333723e */ /* 0x000fe200000000ff */
[----:B------:R-:W-:Y:S01]  /*9e00*/  FFMA.FTZ R95, R54, R48, R19 ;  /* 0x00000030365f7223 */ /* 0x000fe20000010013 */
[----:B------:R-:W-:Y:S01]  /*9e10*/  F2FP.PACK_AB R48, R79, R78 ;  /* 0x0000004e4f30723e */ /* 0x000fe200000000ff */
[----:B------:R-:W-:Y:S01]  /*9e20*/  FFMA.FTZ R89, R110, R89, R8 ;  /* 0x000000596e597223 */ /* 0x000fe20000010008 */
[C---:B------:R-:W-:Y:S01]  /*9e30*/  IADD3 R82, R56.reuse, 0x20, RZ ;  /* 0x0000002038527810 */ /* 0x040fe20007ffe0ff */
[----:B------:R-:W-:Y:S01]  /*9e40*/  FFMA.FTZ R100, R55, R52, R22 ;  /* 0x0000003437647223 */ /* 0x000fe20000010016 */
[----:B------:R-:W-:Y:S01]  /*9e50*/  LEA R78, P0, R56, c[0x0][0x208], 0x4 ;  /* 0x00008200384e7a11 */ /* 0x000fe200078020ff */
[----:B------:R-:W-:Y:S01]  /*9e60*/  FFMA.FTZ R98, R53, R49, R20 ;  /* 0x0000003135627223 */ /* 0x000fe20000010014 */
[----:B------:R-:W-:Y:S01]  /*9e70*/  F2FP.PACK_AB R52, R76, R59 ;  /* 0x0000003b4c34723e */ /* 0x000fe200000000ff */
[----:B------:R-:W-:Y:S01]  /*9e80*/  IMAD.MOV.U32 R83, RZ, RZ, 0x10 ;  /* 0x00000010ff537424 */ /* 0x000fe200078e00ff */
[----:B------:R-:W-:Y:S01]  /*9e90*/  LEA R76, P1, R77, c[0x0][0x208], 0x4 ;  /* 0x000082004d4c7a11 */ /* 0x000fe200078220ff */
[----:B------:R-:W-:Y:S01]  /*9ea0*/  IMAD R2, R87, c[0x0][0x160], R2 ;  /* 0x0000580057027a24 */ /* 0x000fe200078e0202 */
[----:B------:R-:W-:Y:S01]  /*9eb0*/  F2FP.PACK_AB R50, R89, R84 ;  /* 0x000000545932723e */ /* 0x000fe200000000ff */
[----:B------:R-:W-:Y:S01]  /*9ec0*/  IMAD.WIDE.U32 R82, R82, R83, c[0x0][0x208] ;  /* 0x0000820052527625 */ /* 0x000fe200078e0053 */
[----:B------:R-:W-:-:S02]  /*9ed0*/  F2FP.PACK_AB R49, R91, R88 ;  /* 0x000000585b31723e */ /* 0x000fc400000000ff */
[----:B------:R-:W-:Y:S02]  /*9ee0*/  LEA.HI.X R79, R56, c[0x0][0x20c], RZ, 0x4, P0 ;  /* 0x00008300384f7a11 */ /* 0x000fe400000f24ff */
[----:B------:R-:W-:Y:S02]  /*9ef0*/  F2FP.PACK_AB R55, R94, R93 ;  /* 0x0000005d5e37723e */ /* 0x000fe400000000ff */
[----:B------:R-:W-:Y:S01]  /*9f00*/  F2FP.PACK_AB R54, R85, R86 ;  /* 0x000000565536723e */ /* 0x000fe200000000ff */
[----:B------:R0:W-:Y:S01]  /*9f10*/  STG.E.128 [R78.64], R48 ;  /* 0x000000304e007986 */ /* 0x0001e2000c101d06 */
[----:B------:R-:W-:Y:S02]  /*9f20*/  F2FP.PACK_AB R53, R97, R96 ;  /* 0x000000606135723e */ /* 0x000fe400000000ff */
[----:B------:R-:W-:Y:S02]  /*9f30*/  F2FP.PACK_AB R59, R102, R101 ;  /* 0x00000065663b723e */ /* 0x000fe400000000ff */
[----:B------:R-:W-:Y:S01]  /*9f40*/  F2FP.PACK_AB R58, R99, R58 ;  /* 0x0000003a633a723e */ /* 0x000fe200000000ff */
[----:B------:R0:W-:Y:S01]  /*9f50*/  STG.E.128 [R82.64], R52 ;  /* 0x0000003452007986 */ /* 0x0001e2000c101d06 */
[----:B------:R-:W-:-:S02]  /*9f60*/  F2FP.PACK_AB R57, R100, R57 ;  /* 0x000000396439723e */ /* 0x000fc400000000ff */
[----:B------:R-:W-:Y:S02]  /*9f70*/  LEA.HI.X R77, R77, c[0x0][0x20c], RZ, 0x4, P1 ;  /* 0x000083004d4d7a11 */ /* 0x000fe400008f24ff */
[----:B------:R-:W-:Y:S02]  /*9f80*/  F2FP.PACK_AB R56, R98, R95 ;  /* 0x0000005f6238723e */ /* 0x000fe400000000ff */
[----:B------:R-:W-:-:S03]  /*9f90*/  ISETP.GE.AND P0, PT, R2, c[0x0][0x164], PT ;  /* 0x0000590002007a0c */ /* 0x000fc60003f06270 */
[----:B------:R0:W-:Y:S10]  /*9fa0*/  STG.E.128 [R76.64], R56 ;  /* 0x000000384c007986 */ /* 0x0001f4000c101d06 */
[----:B0-----:R-:W-:Y:S01]  /*9fb0*/  @P0 CALL.REL.NOINC `(.L_x_4181) ;  /* 0x0000001000000944 */ /* 0x001fe20003c00000 */
[----:B------:R-:W-:Y:S05]  /*9fc0*/  BRA `(.L_x_4182) ;  /* 0xffff698000007947 */ /* 0x000fea000383ffff */
.L_x_4181:
[----:B------:R-:W-:Y:S05]  /*9fd0*/  BSYNC B0 ;  /* 0x0000000000007941 */ /* 0x000fea0003800000 */
.L_x_4010:
[----:B------:R-:W-:Y:S05]  /*9fe0*/  EXIT ;  /* 0x000000000000794d */ /* 0x000fea0003800000 */
.L_x_4179:
[----:B0-----:R-:W-:Y:S01]  /*9ff0*/  HFMA2.MMA R50, -RZ, RZ, 0, 1.847743988037109375e-06 ;  /* 0x0000001fff327435 */ /* 0x001fe200000001ff */
[----:B------:R-:W-:Y:S01]  /*a000*/  MOV R55, R83 ;  /* 0x0000005300377202 */ /* 0x000fe20000000f00 */
[----:B------:R-:W-:Y:S01]  /*a010*/  IMAD.MOV.U32 R52, RZ, RZ, 0x1 ;  /* 0x00000001ff347424 */ /* 0x000fe200078e00ff */
[----:B------:R-:W-:Y:S01]  /*a020*/  MOV R48, 0xa050 ;  /* 0x0000a05000307802 */ /* 0x000fe20000000f00 */
[----:B------:R-:W-:-:S02]  /*a030*/  IMAD.MOV.U32 R51, RZ, RZ, -0x1 ;  /* 0xffffffffff337424 */ /* 0x000fc400078e00ff */
[----:B------:R-:W-:Y:S05]  /*a040*/  CALL.REL.NOINC `($__internal_29_$__cuda_sm70_shflsync_bfly_p) ;  /* 0x0000069000007944 */ /* 0x000fea0003c00000 */
[----:B-1----:R-:W-:Y:S01]  /*a050*/  MOV R48, R52 ;  /* 0x0000003400307202 */ /* 0x002fe20000000f00 */
[----:B0-----:R-:W-:Y:S05]  /*a060*/  BRA `(.L_x_4183) ;  /* 0xfffff2a000007947 */ /* 0x001fea000383ffff */
.L_x_4180:
[----:B------:R-:W-:Y:S01]  /*a070*/  HFMA2.MMA R50, -RZ, RZ, 0, 1.847743988037109375e-06 ;  /* 0x0000001fff327435 */ /* 0x000fe200000001ff */
[----:B------:R-:W-:Y:S01]  /*a080*/  IMAD.MOV.U32 R52, RZ, RZ, 0x2 ;  /* 0x00000002ff347424 */ /* 0x000fe200078e00ff */
[----:B------:R-:W-:Y:S01]  /*a090*/  MOV R48, 0xa0c0 ;  /* 0x0000a0c000307802 */ /* 0x000fe20000000f00 */
[----:B------:R-:W-:-:S03]  /*a0a0*/  IMAD.MOV.U32 R51, RZ, RZ, -0x1 ;  /* 0xffffffffff337424 */ /* 0x000fc600078e00ff */
[----:B0-----:R-:W-:Y:S05]  /*a0b0*/  CALL.REL.NOINC `($__internal_29_$__cuda_sm70_shflsync_bfly_p) ;  /* 0x0000062000007944 */ /* 0x001fea0003c00000 */
[----:B01----:R-:W-:Y:S01]  /*a0c0*/  FADD.FTZ R55, R55, R52 ;  /* 0x0000003437377221 */ /* 0x003fe20000010000 */
[----:B------:R-:W-:Y:S01]  /*a0d0*/  MOV R52, 0x4 ;  /* 0x0000000400347802 */ /* 0x000fe20000000f00 */
[----:B------:R-:W-:Y:S01]  /*a0e0*/  IMAD.MOV.U32 R50, RZ, RZ, 0x1f ;  /* 0x0000001fff327424 */ /* 0x000fe200078e00ff */
[----:B------:R-:W-:-:S02]  /*a0f0*/  MOV R51, 0xffffffff ;  /* 0xffffffff00337802 */ /* 0x000fc40000000f00 */
[----:B------:R-:W-:Y:S02]  /*a100*/  MOV R48, 0xa120 ;  /* 0x0000a12000307802 */ /* 0x000fe40000000f00 */
[----:B------:R-:W-:Y:S05]  /*a110*/  CALL.REL.NOINC `($__internal_29_$__cuda_sm70_shflsync_bfly_p) ;  /* 0x000005c000007944 */ /* 0x000fea0003c00000 */
[----:B0-----:R-:W-:Y:S01]  /*a120*/  HFMA2.MMA R50, -RZ, RZ, 0, 1.847743988037109375e-06 ;  /* 0x0000001fff327435 */ /* 0x001fe200000001ff */
[----:B-1----:R-:W-:Y:S01]  /*a130*/  FADD.FTZ R55, R55, R52 ;  /* 0x0000003437377221 */ /* 0x002fe20000010000 */
[----:B------:R-:W-:Y:S01]  /*a140*/  MOV R48, 0xa180 ;  /* 0x0000a18000307802 */ /* 0x000fe20000000f00 */
[----:B------:R-:W-:Y:S02]  /*a150*/  IMAD.MOV.U32 R52, RZ, RZ, 0x8 ;  /* 0x00000008ff347424 */ /* 0x000fe400078e00ff */
[----:B------:R-:W-:Y:S02]  /*a160*/  IMAD.MOV.U32 R51, RZ, RZ, -0x1 ;  /* 0xffffffffff337424 */ /* 0x000fe400078e00ff */
[----:B------:R-:W-:Y:S05]  /*a170*/  CALL.REL.NOINC `($__internal_29_$__cuda_sm70_shflsync_bfly_p) ;  /* 0x0000056000007944 */ /* 0x000fea0003c00000 */
[----:B01----:R-:W-:Y:S01]  /*a180*/  FADD.FTZ R55, R55, R52 ;  /* 0x0000003437377221 */ /* 0x003fe20000010000 */
[----:B------:R-:W-:Y:S01]  /*a190*/  MOV R52, 0x10 ;  /* 0x0000001000347802 */ /* 0x000fe20000000f00 */
[----:B------:R-:W-:Y:S01]  /*a1a0*/  IMAD.MOV.U32 R50, RZ, RZ, 0x1f ;  /* 0x0000001fff327424 */ /* 0x000fe200078e00ff */
[----:B------:R-:W-:Y:S02]  /*a1b0*/  MOV R51, 0xffffffff ;  /* 0xffffffff00337802 */ /* 0x000fe40000000f00 */
[----:B------:R-:W-:-:S02]  /*a1c0*/  MOV R48, 0xa1e0 ;  /* 0x0000a1e000307802 */ /* 0x000fc40000000f00 */
[----:B------:R-:W-:Y:S05]  /*a1d0*/  CALL.REL.NOINC `($__internal_29_$__cuda_sm70_shflsync_bfly_p) ;  /* 0x0000050000007944 */ /* 0x000fea0003c00000 */
        /* <DEDUP_REMOVED lines=54> */
[----:B------:R-:W-:Y:S05]  /*a540*/  CALL.REL.NOINC `($__internal_29_$__cuda_sm70_shflsync_bfly_p) ;  /* 0x0000019000007944 */ /* 0x000fea0003c00000 */
[----:B01----:R-:W-:Y:S01]  /*a550*/  FADD.FTZ R55, R55, R52 ;  /* 0x0000003437377221 */ /* 0x003fe20000010000 */
[----:B------:R-:W-:Y:S01]  /*a560*/  MOV R52, 0x2 ;  /* 0x0000000200347802 */ /* 0x000fe20000000f00 */
[----:B------:R-:W-:Y:S01]  /*a570*/  IMAD.MOV.U32 R50, RZ, RZ, 0x1f ;  /* 0x0000001fff327424 */ /* 0x000fe200078e00ff */
[----:B------:R-:W-:Y:S02]  /*a580*/  MOV R51, 0xffffffff ;  /* 0xffffffff00337802 */ /* 0x000fe40000000f00 */
[----:B------:R-:W-:-:S02]  /*a590*/  MOV R48, 0xa5b0 ;  /* 0x0000a5b000307802 */ /* 0x000fc40000000f00 */
[----:B------:R-:W-:Y:S05]  /*a5a0*/  CALL.REL.NOINC `($__internal_29_$__cuda_sm70_shflsync_bfly_p) ;  /* 0x0000013000007944 */ /* 0x000fea0003c00000 */
[----:B0-----:R-:W-:Y:S01]  /*a5b0*/  HFMA2.MMA R50, -RZ, RZ, 0, 1.847743988037109375e-06 ;  /* 0x0000001fff327435 */ /* 0x001fe200000001ff */
[----:B-1----:R-:W-:Y:S01]  /*a5c0*/  FADD.FTZ R55, R55, R52 ;  /* 0x0000003437377221 */ /* 0x002fe20000010000 */
[----:B------:R-:W-:Y:S01]  /*a5d0*/  MOV R48, 0xa610 ;  /* 0x0000a61000307802 */ /* 0x000fe20000000f00 */
[----:B------:R-:W-:-:S02]  /*a5e0*/  IMAD.MOV.U32 R52, RZ, RZ, 0x4 ;  /* 0x00000004ff347424 */ /* 0x000fc400078e00ff */
[----:B------:R-:W-:Y:S02]  /*a5f0*/  IMAD.MOV.U32 R51, RZ, RZ, -0x1 ;  /* 0xffffffffff337424 */ /* 0x000fe400078e00ff */
[----:B------:R-:W-:Y:S05]  /*a600*/  CALL.REL.NOINC `($__internal_29_$__cuda_sm70_shflsync_bfly_p) ;  /* 0x000000d000007944 */ /* 0x000fea0003c00000 */
[----:B01----:R-:W-:Y:S01]  /*a610*/  FADD.FTZ R55, R55, R52 ;  /* 0x0000003437377221 */ /* 0x003fe20000010000 */
[----:B------:R-:W-:Y:S01]  /*a620*/  MOV R52, 0x8 ;  /* 0x0000000800347802 */ /* 0x000fe20000000f00 */
[----:B------:R-:W-:Y:S01]  /*a630*/  IMAD.MOV.U32 R50, RZ, RZ, 0x1f ;  /* 0x0000001fff327424 */ /* 0x000fe200078e00ff */
[----:B------:R-:W-:Y:S02]  /*a640*/  MOV R51, 0xffffffff ;  /* 0xffffffff00337802 */ /* 0x000fe40000000f00 */
[----:B------:R-:W-:Y:S02]  /*a650*/  MOV R48, 0xa670 ;  /* 0x0000a67000307802 */ /* 0x000fe40000000f00 */
[----:B------:R-:W-:Y:S05]  /*a660*/  CALL.REL.NOINC `($__internal_29_$__cuda_sm70_shflsync_bfly_p) ;  /* 0x0000007000007944 */ /* 0x000fea0003c00000 */
[----:B0-----:R-:W-:Y:S01]  /*a670*/  HFMA2.MMA R50, -RZ, RZ, 0, 1.847743988037109375e-06 ;  /* 0x0000001fff327435 */ /* 0x001fe200000001ff */
[----:B-1----:R-:W-:Y:S01]  /*a680*/  FADD.FTZ R55, R55, R52 ;  /* 0x0000003437377221 */ /* 0x002fe20000010000 */
[----:B------:R-:W-:Y:S01]  /*a690*/  MOV R48, 0xa6d0 ;  /* 0x0000a6d000307802 */ /* 0x000fe20000000f00 */
[----:B------:R-:W-:Y:S02]  /*a6a0*/  IMAD.MOV.U32 R52, RZ, RZ, 0x10 ;  /* 0x00000010ff347424 */ /* 0x000fe400078e00ff */
[----:B------:R-:W-:-:S02]  /*a6b0*/  IMAD.MOV.U32 R51, RZ, RZ, -0x1 ;  /* 0xffffffffff337424 */ /* 0x000fc400078e00ff */
[----:B------:R-:W-:Y:S05]  /*a6c0*/  CALL.REL.NOINC `($__internal_29_$__cuda_sm70_shflsync_bfly_p) ;  /* 0x0000001000007944 */ /* 0x000fea0003c00000 */
[----:B01----:R-:W-:Y:S05]  /*a6d0*/  BRA `(.L_x_4184) ;  /* 0xfffff07000007947 */ /* 0x003fea000383ffff */
        .weak           $__internal_29_$__cuda_sm70_shflsync_bfly_p
        .type           $__internal_29_$__cuda_sm70_shflsync_bfly_p,@function
        .size           $__internal_29_$__cuda_sm70_shflsync_bfly_p,(.L_x_22197 - $__internal_29_$__cuda_sm70_shflsync_bfly_p)
$__internal_29_$__cuda_sm70_shflsync_bfly_p:
[----:B------:R-:W-:Y:S01]  /*a6e0*/  MOV R49, 0x0 ;  /* 0x0000000000317802 */ /* 0x000fe20000000f00 */
[----:B------:R-:W-:Y:S04]  /*a6f0*/  WARPSYNC R51 ;  /* 0x0000003300007348 */ /* 0x000fe80003800000 */
[----:B------:R0:W1:Y:S01]  /*a700*/  SHFL.BFLY PT, R52, R55, R52, R50 ;  /* 0x0c00003437347389 */ /* 0x00006200000e0032 */
[----:B------:R-:W-:Y:S05]  /*a710*/  RET.REL.NODEC R48 `(_ZN10layer_norm13ln_fwd_kernelINS_13Kernel_traitsI6__halfS2_S2_S2_fjLj768ELj1ELj4ELj1ELj16ENS_18Kernel_traits_baseILj768ES2_S2_S2_S2_fjLj128EEEEELb1ELb1ELb0ELb1EEEvNS_9FwdParamsE) ;  /* 0xffff58e030007950 */ /* 0x000fea0003c3ffff */
.L_x_4185:
        /* <DEDUP_REMOVED lines=14> */
.L_x_22197:


//--------------------- .text._ZN10layer_norm13ln_fwd_kernelINS_13Kernel_traitsI6__halfS2_S2_S2_fjLj768ELj1ELj4ELj1ELj16ENS_18Kernel_traits_baseILj768ES2_S2_S2_S2_fjLj128EEEEELb1ELb1ELb1ELb0EEEvNS_9FwdParamsE --------------------------
	.section	.text._ZN10layer_norm13ln_fwd_kernelINS_13Kernel_traitsI6__halfS2_S2_S2_fjLj768ELj1ELj4ELj1ELj16ENS_18Kernel_traits_baseILj768ES2_S2_S2_S2_fjLj128EEEEELb1ELb1ELb1ELb0EEEvNS_9FwdParamsE,"ax",@progbits
	.sectioninfo	@"SHI_REGISTERS=145"
	.align	128
        .global         _ZN10layer_norm13ln_fwd_kernelINS_13Kernel_traitsI6__halfS2_S2_S2_fjLj768ELj1ELj4ELj1ELj16ENS_18Kernel_traits_baseILj768ES2_S2_S2_S2_fjLj128EEEEELb1ELb1ELb1ELb0EEEvNS_9FwdParamsE
        .type           _ZN10layer_norm13ln_fwd_kernelINS_13Kernel_traitsI6__halfS2_S2_S2_fjLj768ELj1ELj4ELj1ELj16ENS_18Kernel_traits_baseILj768ES2_S2_S2_S2_fjLj128EEEEELb1ELb1ELb1ELb0EEEvNS_9FwdParamsE,@function
        .size           _ZN10layer_norm13ln_fwd_kernelINS_13Kernel_traitsI6__halfS2_S2_S2_fjLj768ELj1ELj4ELj1ELj16ENS_18Kernel_traits_baseILj768ES2_S2_S2_S2_fjLj128EEEEELb1ELb1ELb1ELb0EEEvNS_9FwdParamsE,(.L_x_22198 - _ZN10layer_norm13ln_fwd_kernelINS_13Kernel_traitsI6__halfS2_S2_S2_fjLj768ELj1ELj4ELj1ELj16ENS_18Kernel_traits_baseILj768ES2_S2_S2_S2_fjLj128EEEEELb1ELb1ELb1ELb0EEEvNS_9FwdParamsE)
        .other          _ZN10layer_norm13ln_fwd_kernelINS_13Kernel_traitsI6__halfS2_S2_S2_fjLj768ELj1ELj4ELj1ELj16ENS_18Kernel_traits_baseILj768ES2_S2_S2_S2_fjLj128EEEEELb1ELb1ELb1ELb0EEEvNS_9FwdParamsE,@"STO_CUDA_ENTRY STV_DEFAULT"
_ZN10layer_norm13ln_fwd_kernelINS_13Kernel_traitsI6__halfS2_S2_S2_fjLj768ELj1ELj4ELj1ELj16ENS_18Kernel_traits_baseILj768ES2_S2_S2_S2_fjLj128EEEEELb1ELb1ELb1ELb0EEEvNS_9FwdParamsE:
.text._ZN10layer_norm13ln_fwd_kernelINS_13Kernel_traitsI6__halfS2_S2_S2_fjLj768ELj1ELj4ELj1ELj16ENS_18Kernel_traits_baseILj768ES2_S2_S2_S2_fjLj128EEEEELb1ELb1ELb1ELb0EEEvNS_9FwdParamsE:
[----:B------:R-:W-:Y:S02]  /*0000*/  IMAD.MOV.U32 R1, RZ, RZ, c[0x0][0x28] ;  /* 0x00000a00ff017624 */ /* 0x000fe400078e00ff */
[----:B------:R-:W-:Y:S02]  /*0010*/  ULDC.U8 UR4, c[0x0][0x244] ;  /* 0x0000910000047ab9 */ /* 0x000fe40000000000 */
[----:B------:R-:W-:Y:S01]  /*0020*/  ISETP.NE.AND P0, PT, RZ, UR4, PT ;  /* 0x00000004ff007c0c */ /* 0x000fe2000bf05270 */
[----:B------:R-:W-:Y:S01]  /*0030*/  ULDC.64 UR4, c[0x0][0x230] ;  /* 0x00008c0000047ab9 */ /* 0x000fe20000000a00 */
[----:B------:R-:W-:Y:S01]  /*0040*/  IMAD.MOV.U32 R90, RZ, RZ, c[0x0][0x238] ;  /* 0x00008e00ff5a7624 */ /* 0x000fe200078e00ff */
[----:B------:R-:W-:Y:S01]  /*0050*/  MOV R3, UR5 ;  /* 0x0000000500037c02 */ /* 0x000fe20008000f00 */
[----:B------:R-:W-:Y:S01]  /*0060*/  IMAD.U32 R2, RZ, RZ, UR4 ;  /* 0x00000004ff027e24 */ /* 0x000fe2000f8e00ff */
[----:B------:R-:W-:Y:S01]  /*0070*/  ULDC.64 UR6, c[0x0][0x118] ;  /* 0x0000460000067ab9 */ /* 0x000fe20000000a00 */
[----:B------:R-:W-:-:S07]  /*0080*/  IMAD.MOV.U32 R91, RZ, RZ, c[0x0][0x23c] ;  /* 0x00008f00ff5b7624 */ /* 0x000fce00078e00ff */
[----:B------:R-:W2:Y:S01]  /*0090*/  @P0 LDG.E.64 R2, [R2.64] ;  /* 0x0000000602020981 */ /* 0x000ea2000c1e1b00 */
[----:B------:R-:W-:Y:S01]  /*00a0*/  @P0 MOV R8, R90 ;  /* 0x0000005a00080202 */ /* 0x000fe20000000f00 */
        /* <DEDUP_REMOVED lines=22> */
[----:B------:R-:W-:Y:S01]  /*0210*/  MOV R0, c[0x0][0x168] ;  /* 0x00005a0000007a02 */ /* 0x000fe20000000f00 */
[----:B--2---:R-:W-:Y:S01]  /*0220*/  UIADD3 UR10, UR5, -0x4498517b, URZ ;  /* 0xbb67ae85050a7890 */ /* 0x004fe2000fffe03f */
[----:B------:R-:W-:Y:S01]  /*0230*/  LOP3.LUT R8, R5, UR5, RZ, 0x3c, !PT ;  /* 0x0000000505087c12 */ /* 0x000fe2000f8e3cff */
[----:B------:R-:W-:Y:S01]  /*0240*/  UIADD3 UR12, UR5, 0x76cf5d0a, URZ ;  /* 0x76cf5d0a050c7890 */ /* 0x000fe2000fffe03f */
[----:B------:R-:W-:Y:S01]  /*0250*/  SHF.R.S32.HI R0, RZ, 0x1f, R0 ;  /* 0x0000001fff007819 */ /* 0x000fe20000011400 */
[----:B------:R-:W-:-:S02]  /*0260*/  UIADD3 UR14, UR5, 0x32370b8f, URZ ;  /* 0x32370b8f050e7890 */ /* 0x000fc4000fffe03f */
[----:B------:R-:W-:Y:S01]  /*0270*/  IMAD.WIDE.U32 R8, R8, -0x326172a9, RZ ;  /* 0xcd9e8d5708087825 */ /* 0x000fe200078e00ff */
[----:B------:R-:W-:Y:S01]  /*0280*/  LOP3.LUT R7, R3, UR10, R4, 0x96, !PT ;  /* 0x0000000a03077c12 */ /* 0x000fe2000f8e9604 */
[----:B------:R-:W-:Y:S01]  /*0290*/  UIADD3 UR15, UR4, 0x78dde6e4, URZ ;  /* 0x78dde6e4040f7890 */ /* 0x000fe2000fffe03f */
[----:B------:R-:W-:Y:S01]  /*02a0*/  LEA.HI R0, R0, c[0x0][0x168], RZ, 0x3 ;  /* 0x00005a0000007a11 */ /* 0x000fe200078f18ff */
[----:B------:R-:W-:Y:S01]  /*02b0*/  UIADD3 UR16, UR5, -0x126145ec, URZ ;  /* 0xed9eba1405107890 */ /* 0x000fe2000fffe03f */
[----:B------:R-:W-:Y:S01]  /*02c0*/  LOP3.LUT R4, R9, UR9, R6, 0x96, !PT ;  /* 0x0000000909047c12 */ /* 0x000fe2000f8e9606 */
[----:B------:R-:W-:Y:S01]  /*02d0*/  IMAD.WIDE.U32 R6, R7, -0x326172a9, RZ ;  /* 0xcd9e8d5707067825 */ /* 0x000fe200078e00ff */
[----:B------:R-:W-:Y:S02]  /*02e0*/  UIADD3 UR18, UR5, -0x56f99767, URZ ;  /* 0xa906689905127890 */ /* 0x000fe4000fffe03f */
        /* <DEDUP_REMOVED lines=55> */
.L_x_4187:
[----:B0-----:R-:W-:Y:S05]  /*0660*/  BSYNC B0 ;  /* 0x0000000000007941 */ /* 0x001fea0003800000 */
.L_x_4186:
[----:B------:R-:W-:Y:S01]  /*0670*/  BSSY B0, `(.L_x_4188) ;  /* 0x0000010000007945 */ /* 0x000fe20003800000 */
        /* <DEDUP_REMOVED lines=12> */
[----:B------:R-:W-:Y:S01]  /*0740*/  IADD3 R36, R36, 0x20, RZ ;  /* 0x0000002024247810 */ /* 0x000fe20007ffe0ff */
[----:B------:R-:W-:Y:S01]  /*0750*/  @!P2 CS2R R48, SRZ ;  /* 0x000000000030a805 */ /* 0x000fe2000001ff00 */
[----:B------:R-:W-:Y:S02]  /*0760*/  @!P2 CS2R R50, SRZ ;  /* 0x000000000032a805 */ /* 0x000fe4000001ff00 */
.L_x_4189:
[----:B0-----:R-:W-:Y:S05]  /*0770*/  BSYNC B0 ;  /* 0x0000000000007941 */ /* 0x001fea0003800000 */
.L_x_4188:
        /* <DEDUP_REMOVED lines=15> */
.L_x_4191:
[----:B0-----:R-:W-:Y:S05]  /*0870*/  BSYNC B0 ;  /* 0x0000000000007941 */ /* 0x001fea0003800000 */
.L_x_4190:
        /* <DEDUP_REMOVED lines=51> */
[----:B------:R-:W-:Y:S02]  /*0bb0*/  HADD2.F32 R35, -RZ, R54.H0_H0 ;  /* 0x20000036ff237230 */ /* 0x000fe40000004100 */
[----:B------:R-:W-:Y:S02]  /*0bc0*/  HADD2.F32 R52, -RZ, R55.H0_H0 ;  /* 0x20000037ff347230 */ /* 0x000fe40000004100 */
[----:B------:R-:W-:Y:S02]  /*0bd0*/  HADD2.F32 R53, -RZ, R56.H0_H0 ;  /* 0x20000038ff357230 */ /* 0x000fe40000004100 */
[----:B------:R-:W-:Y:S02]  /*0be0*/  HADD2.F32 R61, -RZ, R57.H0_H0 ;  /* 0x20000039ff3d7230 */ /* 0x000fe40000004100 */
[--C-:B------:R-:W-:Y:S02]  /*0bf0*/  HADD2.F32 R60, -RZ, R58.reuse.H0_H0 ;  /* 0x2000003aff3c7230 */ /* 0x100fe40000004100 */
[----:B------:R-:W-:-:S02]  /*0c00*/  HADD2.F32 R65, -RZ, R58.H1_H1 ;  /* 0x3000003aff417230 */ /* 0x000fc40000004100 */
[--C-:B------:R-:W-:Y:S02]  /*0c10*/  HADD2.F32 R63, -RZ, R59.reuse.H0_H0 ;  /* 0x2000003bff3f7230 */ /* 0x100fe40000004100 */
[----:B------:R-:W-:Y:S02]  /*0c20*/  HADD2.F32 R62, -RZ, R59.H1_H1 ;  /* 0x3000003bff3e7230 */ /* 0x000fe40000004100 */
[----:B------:R-:W-:Y:S02]  /*0c30*/  HADD2.F32 R49, -RZ, R50.H0_H0 ;  /* 0x20000032ff317230 */ /* 0x000fe40000004100 */
[--C-:B------:R-:W-:Y:S02]  /*0c40*/  HADD2.F32 R75, -RZ, R51.reuse.H0_H0 ;  /* 0x20000033ff4b7230 */ /* 0x100fe40000004100 */
[----:B------:R-:W-:Y:S02]  /*0c50*/  HADD2.F32 R77, -RZ, R51.H1_H1 ;  /* 0x30000033ff4d7230 */ /* 0x000fe40000004100 */
[----:B------:R-:W-:-:S02]  /*0c60*/  HADD2.F32 R54, -RZ, R54.H1_H1 ;  /* 0x30000036ff367230 */ /* 0x000fc40000004100 */
[----:B------:R-:W-:Y:S02]  /*0c70*/  HADD2.F32 R55, -RZ, R55.H1_H1 ;  /* 0x30000037ff377230 */ /* 0x000fe40000004100 */
[----:B------:R-:W-:Y:S02]  /*0c80*/  HADD2.F32 R56, -RZ, R56.H1_H1 ;  /* 0x30000038ff387230 */ /* 0x000fe40000004100 */
        /* <DEDUP_REMOVED lines=22> */
.L_x_4452:
[----:B------:R-:W-:-:S10]  /*0df0*/  HFMA2.MMA R44, -RZ, RZ, 0, 2.384185791015625e-07 ;  /* 0x00000004ff2c7435 */ /* 0x000fd400000001ff */
        /* <DEDUP_REMOVED lines=34> */
[----:B------:R-:W-:Y:S01]  /*1020*/  MOV R44, R95 ;  /* 0x0000005f002c7202 */ /* 0x000fe20000000f00 */
[----:B-----5:R-:W-:Y:S01]  /*1030*/  HADD2.F32 R99, -RZ, R40.H0_H0 ;  /* 0x20000028ff637230 */ /* 0x020fe20000004100 */
[----:B------:R-:W-:Y:S05]  /*1040*/  BRA `(.L_x_4197) ;  /* 0x0000058000007947 */ /* 0x000fea0003800000 */
.L_x_4196:
        /* <DEDUP_REMOVED lines=12> */
.L_x_4199:
[----:B------:R-:W-:Y:S02]  /*1110*/  IMAD.MOV.U32 R100, RZ, RZ, R98 ;  /* 0x000000ffff647224 */ /* 0x000fe400078e0062 */
.L_x_4200:
[----:B------:R-:W-:Y:S05]  /*1120*/  BSYNC B3 ;  /* 0x0000000000037941 */ /* 0x000fea0003800000 */
.L_x_4198:
        /* <DEDUP_REMOVED lines=16> */
.L_x_4204:
[----:B------:R-:W-:Y:S05]  /*1230*/  BSYNC B4 ;  /* 0x0000000000047941 */ /* 0x000fea0003800000 */
.L_x_4203:
        /* <DEDUP_REMOVED lines=43> */
.L_x_4202:
[----:B------:R-:W-:Y:S05]  /*14f0*/  BSYNC B3 ;  /* 0x0000000000037941 */ /* 0x000fea0003800000 */
.L_x_4201:
[----:B------:R-:W0:Y:S01]  /*1500*/  I2F.U32 R45, R100 ;  /* 0x00000064002d7306 */ /* 0x000e220000201000 */
[----:B-----5:R-:W-:Y:S01]  /*1510*/  HADD2.F32 R46, -RZ, R36.H0_H0 ;  /* 0x20000024ff2e7230 */ /* 0x020fe20000004100 */
[----:B------:R-:W-:-:S04]  /*1520*/  IMAD.MOV.U32 R90, RZ, RZ, 0x2f800000 ;  /* 0x2f800000ff5a7424 */ /* 0x000fc800078e00ff */
[----:B------:R-:W-:-:S04]  /*1530*/  FMUL.FTZ R46, R46, c[0x0][0x1ec] ;  /* 0x00007b002e2e7a20 */ /* 0x000fc80000410000 */
[----:B------:R-:W-:Y:S02]  /*1540*/  FMUL.FTZ R46, R46, c[0x0][0x1e8] ;  /* 0x00007a002e2e7a20 */ /* 0x000fe40000410000 */
[----:B0-----:R-:W-:-:S05]  /*1550*/  FFMA.FTZ R45, R45, R90, 1.1641532182693481445e-10 ;  /* 0x2f0000002d2d7423 */ /* 0x001fca000001005a */
[----:B------:R-:W-:-:S04]  /*1560*/  FSETP.GTU.FTZ.AND P5, PT, R45, c[0x0][0x1e4], PT ;  /* 0x000079002d007a0b */ /* 0x000fc80003fbc000 */
[----:B------:R-:W-:Y:S01]  /*1570*/  FSEL R99, R46, RZ, !P5 ;  /* 0x000000ff2e637208 */ /* 0x000fe20006800000 */
[----:B------:R-:W-:Y:S01]  /*1580*/  @P3 HADD2.F32 R46, -RZ, R40.H0_H0 ;  /* 0x20000028ff2e3230 */ /* 0x000fe20000004100 */
[----:B------:R-:W-:-:S03]  /*1590*/  SEL R45, RZ, 0x1, P5 ;  /* 0x00000001ff2d7807 */ /* 0x000fc60002800000 */
[----:B------:R-:W-:Y:S01]  /*15a0*/  FMUL.FTZ R99, R2, R99 ;  /* 0x0000006302637220 */ /* 0x000fe20000410000 */
[----:B------:R-:W-:-:S03]  /*15b0*/  PRMT R100, R45, 0x7610, R100 ;  /* 0x000076102d647816 */ /* 0x000fc60000000064 */
[----:B------:R-:W-:Y:S02]  /*15c0*/  @P3 FADD.FTZ R99, R46, R99 ;  /* 0x000000632e633221 */ /* 0x000fe40000010000 */
.L_x_4197:
[----:B------:R-:W-:Y:S05]  /*15d0*/  BSYNC B2 ;  /* 0x0000000000027941 */ /* 0x000fea0003800000 */
.L_x_4195:
        /* <DEDUP_REMOVED lines=8> */
.L_x_4206:
        /* <DEDUP_REMOVED lines=12> */
.L_x_4209:
[----:B------:R-:W-:Y:S02]  /*1720*/  IMAD.MOV.U32 R101, RZ, RZ, R98 ;  /* 0x000000ffff657224 */ /* 0x000fe400078e0062 */
.L_x_4210:
[----:B------:R-:W-:Y:S05]  /*1730*/  BSYNC B3 ;  /* 0x0000000000037941 */ /* 0x000fea0003800000 */
.L_x_4208:
        /* <DEDUP_REMOVED lines=16> */
.L_x_4214:
[----:B------:R-:W-:Y:S05]  /*1840*/  BSYNC B4 ;  /* 0x0000000000047941 */ /* 0x000fea0003800000 */
.L_x_4213:
        /* <DEDUP_REMOVED lines=44> */
.L_x_4212:
[----:B------:R-:W-:Y:S05]  /*1b10*/  BSYNC B3 ;  /* 0x0000000000037941 */ /* 0x000fea0003800000 */
.L_x_4211:
        /* <DEDUP_REMOVED lines=10> */
[----:B------:R-:W-:Y:S01]  /*1bc0*/  FMUL.FTZ R102, R3, R46 ;  /* 0x0000002e03667220 */ /* 0x000fe20000410000 */
[----:B------:R-:W-:-:S03]  /*1bd0*/  PRMT R101, R44, 0x7610, R101 ;  /* 0x000076102c657816 */ /* 0x000fc60000000065 */
[----:B------:R-:W-:Y:S02]  /*1be0*/  @P3 FADD.FTZ R102, R47, R102 ;  /* 0x000000662f663221 */ /* 0x000fe40000010000 */
.L_x_4207:
[----:B------:R-:W-:Y:S05]  /*1bf0*/  BSYNC B2 ;  /* 0x0000000000027941 */ /* 0x000fea0003800000 */
.L_x_4205:
        /* <DEDUP_REMOVED lines=8> */
.L_x_4216:
        /* <DEDUP_REMOVED lines=12> */
.L_x_4219:
[----:B------:R-:W-:Y:S02]  /*1d40*/  IMAD.MOV.U32 R104, RZ, RZ, R98 ;  /* 0x000000ffff687224 */ /* 0x000fe400078e0062 */
.L_x_4220:
[----:B------:R-:W-:Y:S05]  /*1d50*/  BSYNC B3 ;  /* 0x0000000000037941 */ /* 0x000fea0003800000 */
.L_x_4218:
        /* <DEDUP_REMOVED lines=16> */
.L_x_4224:
[----:B------:R-:W-:Y:S05]  /*1e60*/  BSYNC B4 ;  /* 0x0000000000047941 */ /* 0x000fea0003800000 */
.L_x_4223:
        /* <DEDUP_REMOVED lines=44> */
.L_x_4222:
[----:B------:R-:W-:Y:S05]  /*2130*/  BSYNC B3 ;  /* 0x0000000000037941 */ /* 0x000fea0003800000 */
.L_x_4221:
        /* <DEDUP_REMOVED lines=13> */
.L_x_4217:
[----:B------:R-:W-:Y:S05]  /*2210*/  BSYNC B2 ;  /* 0x0000000000027941 */ /* 0x000fea0003800000 */
.L_x_4215:
        /* <DEDUP_REMOVED lines=8> */
.L_x_4226:
        /* <DEDUP_REMOVED lines=12> */
.L_x_4229:
[----:B------:R-:W-:Y:S02]  /*2360*/  MOV R105, R98 ;  /* 0x0000006200697202 */ /* 0x000fe40000000f00 */
.L_x_4230:
[----:B------:R-:W-:Y:S05]  /*2370*/  BSYNC B3 ;  /* 0x0000000000037941 */ /* 0x000fea0003800000 */
.L_x_4228:
        /* <DEDUP_REMOVED lines=16> */
.L_x_4234:
[----:B------:R-:W-:Y:S05]  /*2480*/  BSYNC B4 ;  /* 0x0000000000047941 */ /* 0x000fea0003800000 */
.L_x_4233:
        /* <DEDUP_REMOVED lines=44> */
.L_x_4232:
[----:B------:R-:W-:Y:S05]  /*2750*/  BSYNC B3 ;  /* 0x0000000000037941 */ /* 0x000fea0003800000 */
.L_x_4231:
        /* <DEDUP_REMOVED lines=13> */
.L_x_4227:
[----:B------:R-:W-:Y:S05]  /*2830*/  BSYNC B2 ;  /* 0x0000000000027941 */ /* 0x000fea0003800000 */
.L_x_4225:
        /* <DEDUP_REMOVED lines=8> */
.L_x_4236:
        /* <DEDUP_REMOVED lines=12> */
.L_x_4239:
[----:B------:R-:W-:Y:S02]  /*2980*/  IMAD.MOV.U32 R108, RZ, RZ, R98 ;  /* 0x000000ffff6c7224 */ /* 0x000fe400078e0062 */
.L_x_4240:
[----:B------:R-:W-:Y:S05]  /*2990*/  BSYNC B3 ;  /* 0x0000000000037941 */ /* 0x000fea0003800000 */
.L_x_4238:
        /* <DEDUP_REMOVED lines=16> */
.L_x_4244:
[----:B------:R-:W-:Y:S05]  /*2aa0*/  BSYNC B4 ;  /* 0x0000000000047941 */ /* 0x000fea0003800000 */
.L_x_4243:
        /* <DEDUP_REMOVED lines=44> */
.L_x_4242:
[----:B------:R-:W-:Y:S05]  /*2d70*/  BSYNC B3 ;  /* 0x0000000000037941 */ /* 0x000fea0003800000 */
.L_x_4241:
[----:B------:R-:W0:Y:S01]  /*2d80*/  I2F.U32 R45, R108 ;  /* 0x0000006c002d7306 */ /* 0x000e220000201000 */
[----:B------:R-:W-:Y:S01]  /*2d90*/  HFMA2.MMA R90, -RZ, RZ, 0.1171875, 0 ;  /* 0x2f800000ff5a7435 */ /* 0x000fe200000001ff */
[----:B-----5:R-:W-:-:S05]  /*2da0*/  HADD2.F32 R46, -RZ, R38.H0_H0 ;  /* 0x20000026ff2e7230 */ /* 0x020fca0000004100 */
        /* <DEDUP_REMOVED lines=10> */
.L_x_4237:
[----:B------:R-:W-:Y:S05]  /*2e50*/  BSYNC B2 ;  /* 0x0000000000027941 */ /* 0x000fea0003800000 */
.L_x_4235:
        /* <DEDUP_REMOVED lines=8> */
.L_x_4246:
        /* <DEDUP_REMOVED lines=12> */
.L_x_4249:
[----:B------:R-:W-:Y:S02]  /*2fa0*/  IMAD.MOV.U32 R109, RZ, RZ, R98 ;  /* 0x000000ffff6d7224 */ /* 0x000fe400078e0062 */
.L_x_4250:
[----:B------:R-:W-:Y:S05]  /*2fb0*/  BSYNC B3 ;  /* 0x0000000000037941 */ /* 0x000fea0003800000 */
.L_x_4248:
        /* <DEDUP_REMOVED lines=16> */
.L_x_4254:
[----:B------:R-:W-:Y:S05]  /*30c0*/  BSYNC B4 ;  /* 0x0000000000047941 */ /* 0x000fea0003800000 */
.L_x_4253:
        /* <DEDUP_REMOVED lines=44> */
.L_x_4252:
[----:B------:R-:W-:Y:S05]  /*3390*/  BSYNC B3 ;  /* 0x0000000000037941 */ /* 0x000fea0003800000 */
.L_x_4251:
        /* <DEDUP_REMOVED lines=13> */
.L_x_4247:
[----:B------:R-:W-:Y:S05]  /*3470*/  BSYNC B2 ;  /* 0x0000000000027941 */ /* 0x000fea0003800000 */
.L_x_4245:
        /* <DEDUP_REMOVED lines=8> */
.L_x_4256:
        /* <DEDUP_REMOVED lines=12> */
.L_x_4259:
[----:B------:R-:W-:Y:S02]  /*35c0*/  MOV R112, R98 ;  /* 0x0000006200707202 */ /* 0x000fe40000000f00 */
.L_x_4260:
[----:B------:R-:W-:Y:S05]  /*35d0*/  BSYNC B3 ;  /* 0x0000000000037941 */ /* 0x000fea0003800000 */
.L_x_4258:
        /* <DEDUP_REMOVED lines=16> */
.L_x_4264:
[----:B------:R-:W-:Y:S05]  /*36e0*/  BSYNC B4 ;  /* 0x0000000000047941 */ /* 0x000fea0003800000 */
.L_x_4263:
        /* <DEDUP_REMOVED lines=44> */
.L_x_4262:
[----:B------:R-:W-:Y:S05]  /*39b0*/  BSYNC B3 ;  /* 0x0000000000037941 */ /* 0x000fea0003800000 */
.L_x_4261:
        /* <DEDUP_REMOVED lines=13> */
.L_x_4257:
[----:B------:R-:W-:Y:S05]  /*3a90*/  BSYNC B2 ;  /* 0x0000000000027941 */ /* 0x000fea0003800000 */
.L_x_4255:
        /* <DEDUP_REMOVED lines=8> */
.L_x_4266:
        /* <DEDUP_REMOVED lines=12> */
.L_x_4269:
[----:B------:R-:W-:Y:S02]  /*3be0*/  IMAD.MOV.U32 R113, RZ, RZ, R98 ;  /* 0x000000ffff717224 */ /* 0x000fe400078e0062 */
.L_x_4270:
[----:B------:R-:W-:Y:S05]  /*3bf0*/  BSYNC B3 ;  /* 0x0000000000037941 */ /* 0x000fea0003800000 */
.L_x_4268:
        /* <DEDUP_REMOVED lines=16> */
.L_x_4274:
[----:B------:R-:W-:Y:S05]  /*3d00*/  BSYNC B4 ;  /* 0x0000000000047941 */ /* 0x000fea0003800000 */
.L_x_4273:
        /* <DEDUP_REMOVED lines=41> */
[----:B------:R-:W-:Y:S01]  /*3fa0*/  MOV R98, R46 ;  /* 0x0000002e00627202 */ /* 0x000fe20000000f00 */
[----:B------:R-:W-:Y:S01]  /*3fb0*/  IMAD.MOV.U32 R96, RZ, RZ, R44 ;  /* 0x000000ffff607224 */ /* 0x000fe200078e002c */
[----:B------:R-:W-:Y:S02]  /*3fc0*/  LOP3.LUT R94, R45, UR26, R94, 0x96, !PT ;  /* 0x0000001a2d5e7c12 */ /* 0x000fe4000f8e965e */
.L_x_4272:
[----:B------:R-:W-:Y:S05]  /*3fd0*/  BSYNC B3 ;  /* 0x0000000000037941 */ /* 0x000fea0003800000 */
.L_x_4271:
[----:B------:R-:W0:Y:S01]  /*3fe0*/  I2F.U32 R44, R113 ;  /* 0x00000071002c7306 */ /* 0x000e220000201000 */
[----:B------:R-:W-:Y:S01]  /*3ff0*/  HFMA2.MMA R47, -RZ, RZ, 0.1171875, 0 ;  /* 0x2f800000ff2f7435 */ /* 0x000fe200000001ff */
[----:B-----5:R-:W-:-:S05]  /*4000*/  HADD2.F32 R45, -RZ, R39.H1_H1 ;  /* 0x30000027ff2d7230 */ /* 0x020fca0000004100 */
[----:B------:R-:W-:-:S04]  /*4010*/  FMUL.FTZ R45, R45, c[0x0][0x1ec] ;  /* 0x00007b002d2d7a20 */ /* 0x000fc80000410000 */
[----:B------:R-:W-:Y:S02]  /*4020*/  FMUL.FTZ R45, R45, c[0x0][0x1e8] ;  /* 0x00007a002d2d7a20 */ /* 0x000fe40000410000 */
[----:B0-----:R-:W-:-:S05]  /*4030*/  FFMA.FTZ R44, R44, R47, 1.1641532182693481445e-10 ;  /* 0x2f0000002c2c7423 */ /* 0x001fca000001002f */
[----:B------:R-:W-:-:S04]  /*4040*/  FSETP.GTU.FTZ.AND P4, PT, R44, c[0x0][0x1e4], PT ;  /* 0x000079002c007a0b */ /* 0x000fc80003f9c000 */
[----:B------:R-:W-:Y:S01]  /*4050*/  FSEL R114, R45, RZ, !P4 ;  /* 0x000000ff2d727208 */ /* 0x000fe20006000000 */
[----:B------:R-:W-:Y:S01]  /*4060*/  @P3 HADD2.F32 R45, -RZ, R43.H1_H1 ;  /* 0x3000002bff2d3230 */ /* 0x000fe20000004100 */
[----:B------:R-:W-:-:S03]  /*4070*/  SEL R44, RZ, 0x1, P4 ;  /* 0x00000001ff2c7807 */ /* 0x000fc60002000000 */
[----:B------:R-:W-:Y:S01]  /*4080*/  FMUL.FTZ R114, R9, R114 ;  /* 0x0000007209727220 */ /* 0x000fe20000410000 */
[----:B------:R-:W-:-:S03]  /*4090*/  PRMT R113, R44, 0x7610, R113 ;  /* 0x000076102c717816 */ /* 0x000fc60000000071 */
[----:B------:R-:W-:Y:S02]  /*40a0*/  @P3 FADD.FTZ R114, R45, R114 ;  /* 0x000000722d723221 */ /* 0x000fe40000010000 */
.L_x_4267:
[----:B------:R-:W-:Y:S05]  /*40b0*/  BSYNC B2 ;  /* 0x0000000000027941 */ /* 0x000fea0003800000 */
.L_x_4265:
[----:B------:R-:W-:Y:S01]  /*40c0*/  IMAD.MOV.U32 R90, RZ, RZ, 0x10 ;  /* 0x00000010ff5a7424 */ /* 0x000fe200078e00ff */
[----:B------:R-:W-:Y:S01]  /*40d0*/  F2FP.PACK_AB R47, R114, R111 ;  /* 0x0000006f722f723e */ /* 0x000fe200000000ff */
[----:B------:R-:W-:Y:S01]  /*40e0*/  BSSY B2, `(.L_x_4275) ;  /* 0x000001b000027945 */ /* 0x000fe20003800000 */
[----:B------:R-:W-:Y:S01]  /*40f0*/  F2FP.PACK_AB R46, R110, R107 ;  /* 0x0000006b6e2e723e */ /* 0x000fe200000000ff */
[----:B------:R-:W-:Y:S01]  /*4100*/  IMAD.WIDE.U32 R90, R135, R90, c[0x0][0x188] ;  /* 0x00006200875a7625 */ /* 0x000fe200078e005a */
[----:B------:R-:W-:Y:S02]  /*4110*/  F2FP.PACK_AB R45, R106, R103 ;  /* 0x000000676a2d723e */ /* 0x000fe400000000ff */
[----:B------:R-:W-:-:S05]  /*4120*/  F2FP.PACK_AB R44, R102, R99 ;  /* 0x00000063662c723e */ /* 0x000fca00000000ff */
        /* <DEDUP_REMOVED lines=12> */
[----:B------:R-:W-:Y:S01]  /*41f0*/  IMAD.WIDE.U32 R46, R46, 0x10000, RZ ;  /* 0x000100002e2e7825 */ /* 0x000fe200078e00ff */
[----:B------:R-:W-:Y:S02]  /*4200*/  MOV R138, 0x8 ;  /* 0x00000008008a7802 */ /* 0x000fe40000000f00 */
        /* <DEDUP_REMOVED lines=8> */
.L_x_4276:
[----:B------:R-:W-:Y:S05]  /*4290*/  BSYNC B2 ;  /* 0x0000000000027941 */ /* 0x000fea0003800000 */
.L_x_4275:
[----:B------:R-:W-:Y:S02]  /*42a0*/  IADD3 R135, R135, 0x20, RZ ;  /* 0x0000002087877810 */ /* 0x000fe40007ffe0ff */
[----:B------:R-:W-:Y:S02]  /*42b0*/  IADD3 R133, R133, 0x20, RZ ;  /* 0x0000002085857810 */ /* 0x000fe40007ffe0ff */
.L_x_4194:
[----:B0-----:R-:W-:Y:S05]  /*42c0*/  BSYNC B1 ;  /* 0x0000000000017941 */ /* 0x001fea0003800000 */
.L_x_4193:
[----:B------:R-:W-:Y:S01]  /*42d0*/  ISETP.NE.AND P3, PT, R31, RZ, PT ;  /* 0x000000ff1f00720c */ /* 0x000fe20003f65270 */
[----:B------:R-:W-:-:S12]  /*42e0*/  BSSY B1, `(.L_x_4277) ;  /* 0x000033b000017945 */ /* 0x000fd80003800000 */
[----:B------:R-:W-:Y:S05]  /*42f0*/  @!P3 BRA `(.L_x_4278) ;  /* 0x000033900000b947 */ /* 0x000fea0003800000 */
[----:B------:R-:W-:Y:S01]  /*4300*/  ISETP.NE.U32.AND P3, PT, RZ, c[0x0][0x180], PT ;  /* 0x00006000ff007a0c */ /* 0x000fe20003f65070 */
[----:B------:R-:W-:-:S03]  /*4310*/  @P2 IMAD.MOV.U32 R46, RZ, RZ, 0x10 ;  /* 0x00000010ff2e2424 */ /* 0x000fc600078e00ff */
        /* <DEDUP_REMOVED lines=13> */
[----:B-----5:R-:W-:Y:S01]  /*43f0*/  HADD2.F32 R115, -RZ, R40.H0_H0 ;  /* 0x20000028ff737230 */ /* 0x020fe20000004100 */
[----:B------:R-:W-:Y:S05]  /*4400*/  BRA `(.L_x_4281) ;  /* 0x0000059000007947 */ /* 0x000fea0003800000 */
.L_x_4280:
        /* <DEDUP_REMOVED lines=12> */
.L_x_4283:
[----:B------:R-:W-:Y:S02]  /*44d0*/  MOV R100, R98 ;  /* 0x0000006200647202 */ /* 0x000fe40000000f00 */
.L_x_4284:
[----:B------:R-:W-:Y:S05]  /*44e0*/  BSYNC B3 ;  /* 0x0000000000037941 */ /* 0x000fea0003800000 */
.L_x_4282:
        /* <DEDUP_REMOVED lines=16> */
.L_x_4288:
[----:B------:R-:W-:Y:S05]  /*45f0*/  BSYNC B4 ;  /* 0x0000000000047941 */ /* 0x000fea0003800000 */
.L_x_4287:
        /* <DEDUP_REMOVED lines=44> */
.L_x_4286:
[----:B------:R-:W-:Y:S05]  /*48c0*/  BSYNC B3 ;  /* 0x0000000000037941 */ /* 0x000fea0003800000 */
.L_x_4285:
        /* <DEDUP_REMOVED lines=10> */
[----:B------:R-:W-:Y:S01]  /*4970*/  FMUL.FTZ R115, R10, R115 ;  /* 0x000000730a737220 */ /* 0x000fe20000410000 */
[----:B------:R-:W-:-:S03]  /*4980*/  PRMT R100, R45, 0x7610, R100 ;  /* 0x000076102d647816 */ /* 0x000fc60000000064 */
[----:B------:R-:W-:Y:S02]  /*4990*/  @P3 FADD.FTZ R115, R46, R115 ;  /* 0x000000732e733221 */ /* 0x000fe40000010000 */
.L_x_4281:
[----:B------:R-:W-:Y:S05]  /*49a0*/  BSYNC B2 ;  /* 0x0000000000027941 */ /* 0x000fea0003800000 */
.L_x_4279:
        /* <DEDUP_REMOVED lines=8> */
.L_x_4290:
        /* <DEDUP_REMOVED lines=12> */
.L_x_4293:
[----:B------:R-:W-:Y:S02]  /*4af0*/  IMAD.MOV.U32 R101, RZ, RZ, R98 ;  /* 0x000000ffff657224 */ /* 0x000fe400078e0062 */
.L_x_4294:
[----:B------:R-:W-:Y:S05]  /*4b00*/  BSYNC B3 ;  /* 0x0000000000037941 */ /* 0x000fea0003800000 */
.L_x_4292:
        /* <DEDUP_REMOVED lines=16> */
.L_x_4298:
[----:B------:R-:W-:Y:S05]  /*4c10*/  BSYNC B4 ;  /* 0x0000000000047941 */ /* 0x000fea0003800000 */
.L_x_4297:
        /* <DEDUP_REMOVED lines=44> */
.L_x_4296:
[----:B------:R-:W-:Y:S05]  /*4ee0*/  BSYNC B3 ;  /* 0x0000000000037941 */ /* 0x000fea0003800000 */
.L_x_4295:
        /* <DEDUP_REMOVED lines=13> */
.L_x_4291:
[----:B------:R-:W-:Y:S05]  /*4fc0*/  BSYNC B2 ;  /* 0x0000000000027941 */ /* 0x000fea0003800000 */
.L_x_4289:
        /* <DEDUP_REMOVED lines=8> */
.L_x_4300:
        /* <DEDUP_REMOVED lines=12> */
.L_x_4303:
[----:B------:R-:W-:Y:S02]  /*5110*/  IMAD.MOV.U32 R104, RZ, RZ, R98 ;  /* 0x000000ffff687224 */ /* 0x000fe400078e0062 */
.L_x_4304:
[----:B------:R-:W-:Y:S05]  /*5120*/  BSYNC B3 ;  /* 0x0000000000037941 */ /* 0x000fea0003800000 */
.L_x_4302:
        /* <DEDUP_REMOVED lines=16> */
.L_x_4308:
[----:B------:R-:W-:Y:S05]  /*5230*/  BSYNC B4 ;  /* 0x0000000000047941 */ /* 0x000fea0003800000 */
.L_x_4307:
        /* <DEDUP_REMOVED lines=44> */
.L_x_4306:
[----:B------:R-:W-:Y:S05]  /*5500*/  BSYNC B3 ;  /* 0x0000000000037941 */ /* 0x000fea0003800000 */
.L_x_4305:
        /* <DEDUP_REMOVED lines=13> */
.L_x_4301:
[----:B------:R-:W-:Y:S05]  /*55e0*/  BSYNC B2 ;  /* 0x0000000000027941 */ /* 0x000fea0003800000 */
.L_x_4299:
        /* <DEDUP_REMOVED lines=8> */
.L_x_4310:
        /* <DEDUP_REMOVED lines=12> */
.L_x_4313:
[----:B------:R-:W-:Y:S02]  /*5730*/  MOV R105, R98 ;  /* 0x0000006200697202 */ /* 0x000fe40000000f00 */
.L_x_4314:
[----:B------:R-:W-:Y:S05]  /*5740*/  BSYNC B3 ;  /* 0x0000000000037941 */ /* 0x000fea0003800000 */
.L_x_4312:
        /* <DEDUP_REMOVED lines=16> */
.L_x_4318:
[----:B------:R-:W-:Y:S05]  /*5850*/  BSYNC B4 ;  /* 0x0000000000047941 */ /* 0x000fea0003800000 */
.L_x_4317:
        /* <DEDUP_REMOVED lines=44> */
.L_x_4316:
[----:B------:R-:W-:Y:S05]  /*5b20*/  BSYNC B3 ;  /* 0x0000000000037941 */ /* 0x000fea0003800000 */
.L_x_4315:
        /* <DEDUP_REMOVED lines=13> */
.L_x_4311:
[----:B------:R-:W-:Y:S05]  /*5c00*/  BSYNC B2 ;  /* 0x0000000000027941 */ /* 0x000fea0003800000 */
.L_x_4309:
        /* <DEDUP_REMOVED lines=8> */
.L_x_4320:
        /* <DEDUP_REMOVED lines=12> */
.L_x_4323:
[----:B------:R-:W-:Y:S02]  /*5d50*/  IMAD.MOV.U32 R108, RZ, RZ, R98 ;  /* 0x000000ffff6c7224 */ /* 0x000fe400078e0062 */
.L_x_4324:
[----:B------:R-:W-:Y:S05]  /*5d60*/  BSYNC B3 ;  /* 0x0000000000037941 */ /* 0x000fea0003800000 */
.L_x_4322:
        /* <DEDUP_REMOVED lines=16> */
.L_x_4328:
[----:B------:R-:W-:Y:S05]  /*5e70*/  BSYNC B4 ;  /* 0x0000000000047941 */ /* 0x000fea0003800000 */
.L_x_4327:
        /* <DEDUP_REMOVED lines=44> */
.L_x_4326:
[----:B------:R-:W-:Y:S05]  /*6140*/  BSYNC B3 ;  /* 0x0000000000037941 */ /* 0x000fea0003800000 */
.L_x_4325:
        /* <DEDUP_REMOVED lines=13> */
.L_x_4321:
[----:B------:R-:W-:Y:S05]  /*6220*/  BSYNC B2 ;  /* 0x0000000000027941 */ /* 0x000fea0003800000 */
.L_x_4319:
        /* <DEDUP_REMOVED lines=8> */
.L_x_4330:
        /* <DEDUP_REMOVED lines=12> */
.L_x_4333:
[----:B------:R-:W-:Y:S02]  /*6370*/  IMAD.MOV.U32 R109, RZ, RZ, R98 ;  /* 0x000000ffff6d7224 */ /* 0x000fe400078e0062 */
.L_x_4334:
[----:B------:R-:W-:Y:S05]  /*6380*/  BSYNC B3 ;  /* 0x0000000000037941 */ /* 0x000fea0003800000 */
.L_x_4332:
        /* <DEDUP_REMOVED lines=16> */
.L_x_4338:
[----:B------:R-:W-:Y:S05]  /*6490*/  BSYNC B4 ;  /* 0x0000000000047941 */ /* 0x000fea0003800000 */
.L_x_4337:
        /* <DEDUP_REMOVED lines=44> */
.L_x_4336:
[----:B------:R-:W-:Y:S05]  /*6760*/  BSYNC B3 ;  /* 0x0000000000037941 */ /* 0x000fea0003800000 */
.L_x_4335:
        /* <DEDUP_REMOVED lines=13> */
.L_x_4331:
[----:B------:R-:W-:Y:S05]  /*6840*/  BSYNC B2 ;  /* 0x0000000000027941 */ /* 0x000fea0003800000 */
.L_x_4329:
        /* <DEDUP_REMOVED lines=8> */
.L_x_4340:
        /* <DEDUP_REMOVED lines=12> */
.L_x_4343:
[----:B------:R-:W-:Y:S02]  /*6990*/  MOV R112, R98 ;  /* 0x0000006200707202 */ /* 0x000fe40000000f00 */
.L_x_4344:
[----:B------:R-:W-:Y:S05]  /*69a0*/  BSYNC B3 ;  /* 0x0000000000037941 */ /* 0x000fea0003800000 */
.L_x_4342:
        /* <DEDUP_REMOVED lines=16> */
.L_x_4348:
[----:B------:R-:W-:Y:S05]  /*6ab0*/  BSYNC B4 ;  /* 0x0000000000047941 */ /* 0x000fea0003800000 */
.L_x_4347:
        /* <DEDUP_REMOVED lines=44> */
.L_x_4346:
[----:B------:R-:W-:Y:S05]  /*6d80*/  BSYNC B3 ;  /* 0x0000000000037941 */ /* 0x000fea0003800000 */
.L_x_4345:
        /* <DEDUP_REMOVED lines=13> */
.L_x_4341:
[----:B------:R-:W-:Y:S05]  /*6e60*/  BSYNC B2 ;  /* 0x0000000000027941 */ /* 0x000fea0003800000 */
.L_x_4339:
        /* <DEDUP_REMOVED lines=8> */
.L_x_4350:
        /* <DEDUP_REMOVED lines=12> */
.L_x_4353:
[----:B------:R-:W-:Y:S02]  /*6fb0*/  IMAD.MOV.U32 R113, RZ, RZ, R98 ;  /* 0x000000ffff717224 */ /* 0x000fe400078e0062 */
.L_x_4354:
[----:B------:R-:W-:Y:S05]  /*6fc0*/  BSYNC B3 ;  /* 0x0000000000037941 */ /* 0x000fea0003800000 */
.L_x_4352:
        /* <DEDUP_REMOVED lines=16> */
.L_x_4358:
[----:B------:R-:W-:Y:S05]  /*70d0*/  BSYNC B4 ;  /* 0x0000000000047941 */ /* 0x000fea0003800000 */
.L_x_4357:
        /* <DEDUP_REMOVED lines=44> */
.L_x_4356:
[----:B------:R-:W-:Y:S05]  /*73a0*/  BSYNC B3 ;  /* 0x0000000000037941 */ /* 0x000fea0003800000 */
.L_x_4355:
        /* <DEDUP_REMOVED lines=13> */
.L_x_4351:
[----:B------:R-:W-:Y:S05]  /*7480*/  BSYNC B2 ;  /* 0x0000000000027941 */ /* 0x000fea0003800000 */
.L_x_4349:
        /* <DEDUP_REMOVED lines=18> */
[----:B------:R-:W-:Y:S01]  /*75b0*/  IMAD.WIDE.U32 R44, R46, 0x1000000, RZ ;  /* 0x010000002e2c7825 */ /* 0x000fe200078e00ff */
[----:B------:R-:W-:Y:S02]  /*75c0*/  MOV R138, 0x8 ;  /* 0x00000008008a7802 */ /* 0x000fe40000000f00 */
        /* <DEDUP_REMOVED lines=9> */
.L_x_4360:
[----:B------:R-:W-:Y:S05]  /*7660*/  BSYNC B2 ;  /* 0x0000000000027941 */ /* 0x000fea0003800000 */
.L_x_4359:
[----:B------:R-:W-:Y:S02]  /*7670*/  IADD3 R135, R135, 0x20, RZ ;  /* 0x0000002087877810 */ /* 0x000fe40007ffe0ff */
[----:B------:R-:W-:Y:S02]  /*7680*/  IADD3 R133, R133, 0x20, RZ ;  /* 0x0000002085857810 */ /* 0x000fe40007ffe0ff */
.L_x_4278:
[----:B------:R-:W-:Y:S05]  /*7690*/  BSYNC B1 ;  /* 0x0000000000017941 */ /* 0x000fea0003800000 */
.L_x_4277:
        /* <DEDUP_REMOVED lines=19> */
.L_x_4364:
        /* <DEDUP_REMOVED lines=12> */
.L_x_4367:
[----:B------:R-:W-:Y:S02]  /*7890*/  MOV R100, R98 ;  /* 0x0000006200647202 */ /* 0x000fe40000000f00 */
.L_x_4368:
[----:B------:R-:W-:Y:S05]  /*78a0*/  BSYNC B3 ;  /* 0x0000000000037941 */ /* 0x000fea0003800000 */
.L_x_4366:
        /* <DEDUP_REMOVED lines=16> */
.L_x_4372:
[----:B------:R-:W-:Y:S05]  /*79b0*/  BSYNC B4 ;  /* 0x0000000000047941 */ /* 0x000fea0003800000 */
.L_x_4371:
        /* <DEDUP_REMOVED lines=44> */
.L_x_4370:
[----:B------:R-:W-:Y:S05]  /*7c80*/  BSYNC B3 ;  /* 0x0000000000037941 */ /* 0x000fea0003800000 */
.L_x_4369:
        /* <DEDUP_REMOVED lines=13> */
.L_x_4365:
[----:B------:R-:W-:Y:S05]  /*7d60*/  BSYNC B2 ;  /* 0x0000000000027941 */ /* 0x000fea0003800000 */
.L_x_4363:
        /* <DEDUP_REMOVED lines=8> */
.L_x_4374:
        /* <DEDUP_REMOVED lines=12> */
.L_x_4377:
[----:B------:R-:W-:Y:S02]  /*7eb0*/  IMAD.MOV.U32 R101, RZ, RZ, R98 ;  /* 0x000000ffff657224 */ /* 0x000fe400078e0062 */
.L_x_4378:
[----:B------:R-:W-:Y:S05]  /*7ec0*/  BSYNC B3 ;  /* 0x0000000000037941 */ /* 0x000fea0003800000 */
.L_x_4376:
        /* <DEDUP_REMOVED lines=16> */
.L_x_4382:
[----:B------:R-:W-:Y:S05]  /*7fd0*/  BSYNC B4 ;  /* 0x0000000000047941 */ /* 0x000fea0003800000 */
.L_x_4381:
        /* <DEDUP_REMOVED lines=44> */
.L_x_4380:
[----:B------:R-:W-:Y:S05]  /*82a0*/  BSYNC B3 ;  /* 0x0000000000037941 */ /* 0x000fea0003800000 */
.L_x_4379:
        /* <DEDUP_REMOVED lines=13> */
.L_x_4375:
[----:B------:R-:W-:Y:S05]  /*8380*/  BSYNC B2 ;  /* 0x0000000000027941 */ /* 0x000fea0003800000 */
.L_x_4373:
        /* <DEDUP_REMOVED lines=8> */
.L_x_4384:
        /* <DEDUP_REMOVED lines=12> */
.L_x_4387:
[----:B------:R-:W-:Y:S02]  /*84d0*/  IMAD.MOV.U32 R104, RZ, RZ, R98 ;  /* 0x000000ffff687224 */ /* 0x000fe400078e0062 */
.L_x_4388:
[----:B------:R-:W-:Y:S05]  /*84e0*/  BSYNC B3 ;  /* 0x0000000000037941 */ /* 0x000fea0003800000 */
.L_x_4386:
        /* <DEDUP_REMOVED lines=16> */
.L_x_4392:
[----:B------:R-:W-:Y:S05]  /*85f0*/  BSYNC B4 ;  /* 0x0000000000047941 */ /* 0x000fea0003800000 */
.L_x_4391:
        /* <DEDUP_REMOVED lines=44> */
.L_x_4390:
[----:B------:R-:W-:Y:S05]  /*88c0*/  BSYNC B3 ;  /* 0x0000000000037941 */ /* 0x000fea0003800000 */
.L_x_4389:
        /* <DEDUP_REMOVED lines=13> */
.L_x_4385:
[----:B------:R-:W-:Y:S05]  /*89a0*/  BSYNC B2 ;  /* 0x0000000000027941 */ /* 0x000fea0003800000 */
.L_x_4383:
        /* <DEDUP_REMOVED lines=8> */
.L_x_4394:
        /* <DEDUP_REMOVED lines=12> */
.L_x_4397:
[----:B------:R-:W-:Y:S02]  /*8af0*/  MOV R105, R98 ;  /* 0x0000006200697202 */ /* 0x000fe40000000f00 */
.L_x_4398:
[----:B------:R-:W-:Y:S05]  /*8b00*/  BSYNC B3 ;  /* 0x0000000000037941 */ /* 0x000fea0003800000 */
.L_x_4396:
        /* <DEDUP_REMOVED lines=16> */
.L_x_4402:
[----:B------:R-:W-:Y:S05]  /*8c10*/  BSYNC B4 ;  /* 0x0000000000047941 */ /* 0x000fea0003800000 */
.L_x_4401:
        /* <DEDUP_REMOVED lines=44> */
.L_x_4400:
[----:B------:R-:W-:Y:S05]  /*8ee0*/  BSYNC B3 ;  /* 0x0000000000037941 */ /* 0x000fea0003800000 */
.L_x_4399:
        /* <DEDUP_REMOVED lines=13> */
.L_x_4395:
[----:B------:R-:W-:Y:S05]  /*8fc0*/  BSYNC B2 ;  /* 0x0000000000027941 */ /* 0x000fea0003800000 */
.L_x_4393:
        /* <DEDUP_REMOVED lines=8> */
.L_x_4404:
        /* <DEDUP_REMOVED lines=12> */
.L_x_4407:
[----:B------:R-:W-:Y:S02]  /*9110*/  IMAD.MOV.U32 R108, RZ, RZ, R98 ;  /* 0x000000ffff6c7224 */ /* 0x000fe400078e0062 */
.L_x_4408:
[----:B------:R-:W-:Y:S05]  /*9120*/  BSYNC B3 ;  /* 0x0000000000037941 */ /* 0x000fea0003800000 */
.L_x_4406:
        /* <DEDUP_REMOVED lines=16> */
.L_x_4412:
[----:B------:R-:W-:Y:S05]  /*9230*/  BSYNC B4 ;  /* 0x0000000000047941 */ /* 0x000fea0003800000 */
.L_x_4411:
        /* <DEDUP_REMOVED lines=44> */
.L_x_4410:
[----:B------:R-:W-:Y:S05]  /*9500*/  BSYNC B3 ;  /* 0x0000000000037941 */ /* 0x000fea0003800000 */
.L_x_4409:
        /* <DEDUP_REMOVED lines=13> */
.L_x_4405:
[----:B------:R-:W-:Y:S05]  /*95e0*/  BSYNC B2 ;  /* 0x0000000000027941 */ /* 0x000fea0003800000 */
.L_x_4403:
        /* <DEDUP_REMOVED lines=8> */
.L_x_4414:
        /* <DEDUP_REMOVED lines=12> */
.L_x_4417:
[----:B------:R-:W-:Y:S02]  /*9730*/  IMAD.MOV.U32 R109, RZ, RZ, R98 ;  /* 0x000000ffff6d7224 */ /* 0x000fe400078e0062 */
.L_x_4418:
[----:B------:R-:W-:Y:S05]  /*9740*/  BSYNC B3 ;  /* 0x0000000000037941 */ /* 0x000fea0003800000 */
.L_x_4416:
        /* <DEDUP_REMOVED lines=16> */
.L_x_4422:
[----:B------:R-:W-:Y:S05]  /*9850*/  BSYNC B4 ;  /* 0x0000000000047941 */ /* 0x000fea0003800000 */
.L_x_4421:
        /* <DEDUP_REMOVED lines=44> */
.L_x_4420:
[----:B------:R-:W-:Y:S05]  /*9b20*/  BSYNC B3 ;  /* 0x0000000000037941 */ /* 0x000fea0003800000 */
.L_x_4419:
        /* <DEDUP_REMOVED lines=13> */
.L_x_4415:
[----:B------:R-:W-:Y:S05]  /*9c00*/  BSYNC B2 ;  /* 0x0000000000027941 */ /* 0x000fea0003800000 */
.L_x_4413:
        /* <DEDUP_REMOVED lines=8> */
.L_x_4424:
        /* <DEDUP_REMOVED lines=12> */
.L_x_4427:
[----:B------:R-:W-:Y:S02]  /*9d50*/  MOV R112, R98 ;  /* 0x0000006200707202 */ /* 0x000fe40000000f00 */
.L_x_4428:
[----:B------:R-:W-:Y:S05]  /*9d60*/  BSYNC B3 ;  /* 0x0000000000037941 */ /* 0x000fea0003800000 */
.L_x_4426:
        /* <DEDUP_REMOVED lines=16> */
.L_x_4432:
[----:B------:R-:W-:Y:S05]  /*9e70*/  BSYNC B4 ;  /* 0x0000000000047941 */ /* 0x000fea0003800000 */
.L_x_4431:
        /* <DEDUP_REMOVED lines=44> */
.L_x_4430:
[----:B------:R-:W-:Y:S05]  /*a140*/  BSYNC B3 ;  /* 0x0000000000037941 */ /* 0x000fea0003800000 */
.L_x_4429:
        /* <DEDUP_REMOVED lines=13> */
.L_x_4425:
[----:B------:R-:W-:Y:S05]  /*a220*/  BSYNC B2 ;  /* 0x0000000000027941 */ /* 0x000fea0003800000 */
.L_x_4423:
        /* <DEDUP_REMOVED lines=8> */
.L_x_4434:
        /* <DEDUP_REMOVED lines=12> */
.L_x_4437:
[----:B------:R-:W-:Y:S02]  /*a370*/  MOV R113, R98 ;  /* 0x0000006200717202 */ /* 0x000fe40000000f00 */
.L_x_4438:
[----:B------:R-:W-:Y:S05]  /*a380*/  BSYNC B3 ;  /* 0x0000000000037941 */ /* 0x000fea0003800000 */
.L_x_4436:
        /* <DEDUP_REMOVED lines=16> */
.L_x_4442:
[----:B------:R-:W-:Y:S05]  /*a490*/  BSYNC B4 ;  /* 0x0000000000047941 */ /* 0x000fea0003800000 */
.L_x_4441:
        /* <DEDUP_REMOVED lines=44> */
.L_x_4440:
[----:B------:R-:W-:Y:S05]  /*a760*/  BSYNC B3 ;  /* 0x0000000000037941 */ /* 0x000fea0003800000 */
.L_x_4439:
        /* <DEDUP_REMOVED lines=13> */
.L_x_4435:
[----:B------:R-:W-:Y:S05]  /*a840*/  BSYNC B2 ;  /* 0x0000000000027941 */ /* 0x000fea0003800000 */
.L_x_4433:
[----:B------:R-:W-:Y:S02]  /*a850*/  MOV R90, 0x10 ;  /* 0x00000010005a7802 */ /* 0x000fe40000000f00 */
[----:B------:R-:W-:Y:S02]  /*a860*/  F2FP.PACK_AB R47, R130, R129 ;  /* 0x00000081822f723e */ /* 0x000fe400000000ff */
[----:B------:R-:W-:Y:S01]  /*a870*/  F2FP.PACK_AB R46, R128, R127 ;  /* 0x0000007f802e723e */ /* 0x000fe200000000ff */
[----:B------:R-:W-:Y:S01]  /*a880*/  IMAD.WIDE.U32 R90, R135, R90, c[0x0][0x188] ;  /* 0x00006200875a7625 */ /* 0x000fe200078e005a */
[----:B------:R-:W-:Y:S02]  /*a890*/  F2FP.PACK_AB R45, R126, R125 ;  /* 0x0000007d7e2d723e */ /* 0x000fe400000000ff */
[----:B------:R-:W-:-:S05]  /*a8a0*/  F2FP.PACK_AB R44, R124, R123 ;  /* 0x0000007b7c2c723e */ /* 0x000fca00000000ff */
[----:B------:R0:W-:Y:S01]  /*a8b0*/  STG.E.128 [R90.64], R44 ;  /* 0x0000002c5a007986 */ /* 0x0001e2000c101d06 */
[----:B------:R-:W-:Y:S05]  /*a8c0*/  @!P2 BRA `(.L_x_4362) ;  /* 0x000001400000a947 */ /* 0x000fea0003800000 */
[----:B0-----:R-:W-:Y:S01]  /*a8d0*/  IMAD.U32 R45, R112, 0x10000, RZ ;  /* 0x00010000702d7824 */ /* 0x001fe200078e00ff */
[----:B------:R-:W-:Y:S01]  /*a8e0*/  LOP3.LUT R44, R113, 0xffff, RZ, 0xc0, !PT ;  /* 0x0000ffff712c7812 */ /* 0x000fe200078ec0ff */
[----:B------:R-:W-:Y:S01]  /*a8f0*/  HFMA2.MMA R136, -RZ, RZ, 0, 4.76837158203125e-07 ;  /* 0x00000008ff887435 */ /* 0x000fe200000001ff */
        /* <DEDUP_REMOVED lines=17> */
.L_x_4362:
[----:B------:R-:W-:Y:S05]  /*aa10*/  BSYNC B1 ;  /* 0x0000000000017941 */ /* 0x000fea0003800000 */
.L_x_4361:
        /* <DEDUP_REMOVED lines=30> */
.L_x_4453:
        /* <DEDUP_REMOVED lines=69> */
.L_x_4454:
        /* <DEDUP_REMOVED lines=58> */
.L_x_4448:
[----:B------:R-:W-:Y:S05]  /*b3f0*/  BSYNC B2 ;  /* 0x0000000000027941 */ /* 0x000fea0003800000 */
.L_x_4447:
        /* <DEDUP_REMOVED lines=35> */
.L_x_4450:
[----:B------:R-:W-:Y:S05]  /*b630*/  BSYNC B2 ;  /* 0x0000000000027941 */ /* 0x000fea0003800000 */
.L_x_4449:
        /* <DEDUP_REMOVED lines=32> */
.L_x_4446:
[----:B-1----:R-:W-:Y:S05]  /*b840*/  BSYNC B1 ;  /* 0x0000000000017941 */ /* 0x002fea0003800000 */
.L_x_4445:
[----:B0-----:R-:W-:-:S05]  /*b850*/  IMAD.MOV.U32 R44, RZ, RZ, c[0x0][0x160] ;  /* 0x00005800ff2c7624 */ /* 0x001fca00078e00ff */
[----:B------:R-:W-:-:S04]  /*b860*/  LEA R27, R44, R27, 0x2 ;  /* 0x0000001b2c1b7211 */ /* 0x000fc800078e10ff */
[----:B------:R-:W-:-:S13]  /*b870*/  ISETP.GE.AND P2, PT, R27, c[0x0][0x164], PT ;  /* 0x000059001b007a0c */ /* 0x000fda0003f46270 */
[----:B------:R-:W-:Y:S01]  /*b880*/  @P2 CALL.REL.NOINC `(.L_x_4451) ;  /* 0x0000001000002944 */ /* 0x000fe20003c00000 */
[----:B------:R-:W-:Y:S05]  /*b890*/  BRA `(.L_x_4452) ;  /* 0xffff555000007947 */ /* 0x000fea000383ffff */
.L_x_4451:
[----:B------:R-:W-:Y:S05]  /*b8a0*/  BSYNC B0 ;  /* 0x0000000000007941 */ /* 0x000fea0003800000 */
.L_x_4192:
[----:B------:R-:W-:Y:S05]  /*b8b0*/  EXIT ;  /* 0x000000000000794d */ /* 0x000fea0003800000 */
.L_x_4443:
[----:B------:R-:W-:Y:S01]  /*b8c0*/  IMAD.MOV.U32 R47, RZ, RZ, 0x1 ;  /* 0x00000001ff2f7424 */ /* 0x000fe200078e00ff */
[----:B------:R-:W-:Y:S01]  /*b8d0*/  MOV R90, 0x1f ;  /* 0x0000001f005a7802 */ /* 0x000fe20000000f00 */
[----:B------:R-:W-:Y:S01]  /*b8e0*/  IMAD.MOV.U32 R135, RZ, RZ, -0x1 ;  /* 0xffffffffff877424 */ /* 0x000fe200078e00ff */
[----:B------:R-:W-:Y:S02]  /*b8f0*/  MOV R44, 0xb910 ;  /* 0x0000b910002c7802 */ /* 0x000fe40000000f00 */
[----:B-----5:R-:W-:Y:S05]  /*b900*/  CALL.REL.NOINC `($__internal_30_$__cuda_sm70_shflsync_bfly_p) ;  /* 0x000006c000007944 */ /* 0x020fea0003c00000 */
[----:B-1----:R-:W-:Y:S01]  /*b910*/  MOV R45, R90 ;  /* 0x0000005a002d7202 */ /* 0x002fe20000000f00 */
[----:B0-----:R-:W-:Y:S05]  /*b920*/  BRA `(.L_x_4453) ;  /* 0xfffff2d000007947 */ /* 0x001fea000383ffff */
.L_x_4444:
[----:B------:R-:W-:Y:S01]  /*b930*/  HFMA2.MMA R47, -RZ, RZ, 0, 1.1920928955078125e-07 ;  /* 0x00000002ff2f7435 */ /* 0x000fe200000001ff */
[----:B0-----:R-:W-:Y:S01]  /*b940*/  IMAD.MOV.U32 R46, RZ, RZ, R133 ;  /* 0x000000ffff2e7224 */ /* 0x001fe200078e0085 */
[----:B------:R-:W-:Y:S01]  /*b950*/  MOV R135, 0xffffffff ;  /* 0xffffffff00877802 */ /* 0x000fe20000000f00 */
[----:B------:R-:W-:Y:S01]  /*b960*/  IMAD.MOV.U32 R90, RZ, RZ, 0x1f ;  /* 0x0000001fff5a7424 */ /* 0x000fe200078e00ff */
[----:B------:R-:W-:Y:S02]  /*b970*/  MOV R44, 0xb990 ;  /* 0x0000b990002c7802 */ /* 0x000fe40000000f00 */
[----:B-----5:R-:W-:Y:S05]  /*b980*/  CALL.REL.NOINC `($__internal_30_$__cuda_sm70_shflsync_bfly_p) ;  /* 0x0000064000007944 */ /* 0x020fea0003c00000 */
[----:B01----:R-:W-:Y:S01]  /*b990*/  FADD.FTZ R46, R133, R90 ;  /* 0x0000005a852e7221 */ /* 0x003fe20000010000 */
[----:B------:R-:W-:Y:S01]  /*b9a0*/  HFMA2.MMA R90, -RZ, RZ, 0, 1.847743988037109375e-06 ;  /* 0x0000001fff5a7435 */ /* 0x000fe200000001ff */
[----:B------:R-:W-:Y:S01]  /*b9b0*/  IMAD.MOV.U32 R47, RZ, RZ, 0x4 ;  /* 0x00000004ff2f7424 */ /* 0x000fe200078e00ff */
[----:B------:R-:W-:Y:S01]  /*b9c0*/  MOV R44, 0xb9f0 ;  /* 0x0000b9f0002c7802 */ /* 0x000fe20000000f00 */
[----:B------:R-:W-:-:S03]  /*b9d0*/  IMAD.MOV.U32 R135, RZ, RZ, -0x1 ;  /* 0xffffffffff877424 */ /* 0x000fc600078e00ff */
[----:B------:R-:W-:Y:S05]  /*b9e0*/  CALL.REL.NOINC `($__internal_30_$__cuda_sm70_shflsync_bfly_p) ;  /* 0x000005e000007944 */ /* 0x000fea0003c00000 */
[----:B01----:R-:W-:Y:S01]  /*b9f0*/  FADD.FTZ R46, R46, R90 ;  /* 0x0000005a2e2e7221 */ /* 0x003fe20000010000 */
[----:B------:R-:W-:Y:S01]  /*ba00*/  MOV R47, 0x8 ;  /* 0x00000008002f7802 */ /* 0x000fe20000000f00 */
[----:B------:R-:W-:Y:S01]  /*ba10*/  IMAD.MOV.U32 R90, RZ, RZ, 0x1f ;  /* 0x0000001fff5a7424 */ /* 0x000fe200078e00ff */
[----:B------:R-:W-:-:S02]  /*ba20*/  MOV R135, 0xffffffff ;  /* 0xffffffff00877802 */ /* 0x000fc40000000f00 */
[----:B------:R-:W-:Y:S02]  /*ba30*/  MOV R44, 0xba50 ;  /* 0x0000ba50002c7802 */ /* 0x000fe40000000f00 */
[----:B------:R-:W-:Y:S05]  /*ba40*/  CALL.REL.NOINC `($__internal_30_$__cuda_sm70_shflsync_bfly_p) ;  /* 0x0000058000007944 */ /* 0x000fea0003c00000 */
[----:B01----:R-:W-:Y:S01]  /*ba50*/  FADD.FTZ R46, R46, R90 ;  /* 0x0000005a2e2e7221 */ /* 0x003fe20000010000 */
[----:B------:R-:W-:Y:S01]  /*ba60*/  HFMA2.MMA R90, -RZ, RZ, 0, 1.847743988037109375e-06 ;  /* 0x0000001fff5a7435 */ /* 0x000fe200000001ff */
[----:B------:R-:W-:Y:S01]  /*ba70*/  IMAD.MOV.U32 R47, RZ, RZ, 0x10 ;  /* 0x00000010ff2f7424 */ /* 0x000fe200078e00ff */
[----:B------:R-:W-:Y:S01]  /*ba80*/  MOV R44, 0xbab0 ;  /* 0x0000bab0002c7802 */ /* 0x000fe20000000f00 */
[----:B------:R-:W-:-:S03]  /*ba90*/  IMAD.MOV.U32 R135, RZ, RZ, -0x1 ;  /* 0xffffffffff877424 */ /* 0x000fc600078e00ff */
[----:B------:R-:W-:Y:S05]  /*baa0*/  CALL.REL.NOINC `($__internal_30_$__cuda_sm70_shflsync_bfly_p) ;  /* 0x0000052000007944 */ /* 0x000fea0003c00000 */
        /* <DEDUP_REMOVED lines=75> */
[----:B0-----:R-:W-:Y:S01]  /*bf60*/  MOV R47, 0x10 ;  /* 0x00000010002f7802 */ /* 0x001fe20000000f00 */
[----:B------:R-:W-:Y:S01]  /*bf70*/  IMAD.MOV.U32 R90, RZ, RZ, 0x1f ;  /* 0x0000001fff5a7424 */ /* 0x000fe200078e00ff */
[----:B------:R-:W-:Y:S01]  /*bf80*/  MOV R135, 0xffffffff ;  /* 0xffffffff00877802 */ /* 0x000fe20000000f00 */
[----:B------:R-:W-:Y:S01]  /*bf90*/  IMAD.MOV.U32 R46, RZ, RZ, R133 ;  /* 0x000000ffff2e7224 */ /* 0x000fe200078e0085 */
[----:B------:R-:W-:Y:S02]  /*bfa0*/  MOV R44, 0xbfc0 ;  /* 0x0000bfc0002c7802 */ /* 0x000fe40000000f00 */
[----:B------:R-:W-:Y:S05]  /*bfb0*/  CALL.REL.NOINC `($__internal_30_$__cuda_sm70_shflsync_bfly_p) ;  /* 0x0000001000007944 */ /* 0x000fea0003c00000 */
[----:B01----:R-:W-:Y:S05]  /*bfc0*/  BRA `(.L_x_4454) ;  /* 0xfffff08000007947 */ /* 0x003fea000383ffff */
        .weak           $__internal_30_$__cuda_sm70_shflsync_bfly_p
        .type           $__internal_30_$__cuda_sm70_shflsync_bfly_p,@function
        .size           $__internal_30_$__cuda_sm70_shflsync_bfly_p,(.L_x_22198 - $__internal_30_$__cuda_sm70_shflsync_bfly_p)
$__internal_30_$__cuda_sm70_shflsync_bfly_p:
[----:B------:R-:W-:Y:S01]  /*bfd0*/  HFMA2.MMA R45, -RZ, RZ, 0, 0 ;  /* 0x00000000ff2d7435 */ /* 0x000fe200000001ff */
[----:B------:R-:W-:Y:S04]  /*bfe0*/  WARPSYNC R135 ;  /* 0x0000008700007348 */ /* 0x000fe80003800000 */
[----:B------:R0:W1:Y:S01]  /*bff0*/  SHFL.BFLY PT, R90, R46, R47, R90 ;  /* 0x0c00002f2e5a7389 */ /* 0x00006200000e005a */
[----:B------:R-:W-:Y:S05]  /*c000*/  RET.REL.NODEC R44 `(_ZN10layer_norm13ln_fwd_kernelINS_13Kernel_traitsI6__halfS2_S2_S2_fjLj768ELj1ELj4ELj1ELj16ENS_18Kernel_traits_baseILj768ES2_S2_S2_S2_fjLj128EEEEELb1ELb1ELb1ELb0EEEvNS_9FwdParamsE) ;  /* 0xffff3ff02c007950 */ /* 0x000fea0003c3ffff */
.L_x_4455:
        /* <DEDUP_REMOVED lines=15> */
.L_x_22198:


//--------------------- .text._ZN10layer_norm13ln_fwd_kernelINS_13Kernel_traitsI6__halfS2_S2_S2_fjLj768ELj1ELj4ELj1ELj16ENS_18Kernel_traits_baseILj768ES2_S2_S2_S2_fjLj128EEEEELb1ELb1ELb1ELb1EEEvNS_9FwdParamsE --------------------------
	.section	.text._ZN10layer_norm13ln_fwd_kernelINS_13Kernel_traitsI6__halfS2_S2_S2_fjLj768ELj1ELj4ELj1ELj16ENS_18Kernel_traits_baseILj768ES2_S2_S2_S2_fjLj128EEEEELb1ELb1ELb1ELb1EEEvNS_9FwdParamsE,"ax",@progbits
	.sectioninfo	@"SHI_REGISTERS=127"
	.align	128
        .global         _ZN10layer_norm13ln_fwd_kernelINS_13Kernel_traitsI6__halfS2_S2_S2_fjLj768ELj1ELj4ELj1ELj16ENS_18Kernel_traits_baseILj768ES2_S2_S2_S2_fjLj128EEEEELb1ELb1ELb1ELb1EEEvNS_9FwdParamsE
        .type           _ZN10layer_norm13ln_fwd_kernelINS_13Kernel_traitsI6__halfS2_S2_S2_fjLj768ELj1ELj4ELj1ELj16ENS_18Kernel_traits_baseILj768ES2_S2_S2_S2_fjLj128EEEEELb1ELb1ELb1ELb1EEEvNS_9FwdParamsE,@function
        .size           _ZN10layer_norm13ln_fwd_kernelINS_13Kernel_traitsI6__halfS2_S2_S2_fjLj768ELj1ELj4ELj1ELj16ENS_18Kernel_traits_baseILj768ES2_S2_S2_S2_fjLj128EEEEELb1ELb1ELb1ELb1EEEvNS_9FwdParamsE,(.L_x_22199 - _ZN10layer_norm13ln_fwd_kernelINS_13Kernel_traitsI6__halfS2_S2_S2_fjLj768ELj1ELj4ELj1ELj16ENS_18Kernel_traits_baseILj768ES2_S2_S2_S2_fjLj128EEEEELb1ELb1ELb1ELb1EEEvNS_9FwdParamsE)
        .other          _ZN10layer_norm13ln_fwd_kernelINS_13Kernel_traitsI6__halfS2_S2_S2_fjLj768ELj1ELj4ELj1ELj16ENS_18Kernel_traits_baseILj768ES2_S2_S2_S2_fjLj128EEEEELb1ELb1ELb1ELb1EEEvNS_9FwdParamsE,@"STO_CUDA_ENTRY STV_DEFAULT"
_ZN10layer_norm13ln_fwd_kernelINS_13Kernel_traitsI6__halfS2_S2_S2_fjLj768ELj1ELj4ELj1ELj16ENS_18Kernel_traits_baseILj768ES2_S2_S2_S2_fjLj128EEEEELb1ELb1ELb1ELb1EEEvNS_9FwdParamsE:
.text._ZN10layer_norm13ln_fwd_kernelINS_13Kernel_traitsI6__halfS2_S2_S2_fjLj768ELj1ELj4ELj1ELj16ENS_18Kernel_traits_baseILj768ES2_S2_S2_S2_fjLj128EEEEELb1ELb1ELb1ELb1EEEvNS_9FwdParamsE:
        /* <DEDUP_REMOVED lines=17> */
[----:B------:R-:W-:-:S05]  /*0110*/  SHF.R.U32.HI R18, RZ, 0x5, R19 ;  /* 0x00000005ff127819 */ /* 0x000fca0000011613 */
[----:B------:R-:W-:Y:S01]  /*0120*/  IMAD R18, R20, 0x4, R18 ;  /* 0x0000000414127824 */ /* 0x000fe200078e0212 */
        /* <DEDUP_REMOVED lines=44> */
[----:B------:R-:W-:Y:S01]  /*03f0*/  UIADD3 UR21, UR4, 0x5384540f, URZ ;  /* 0x5384540f04157890 */ /* 0x000fe2000fffe03f */
[----:B------:R-:W-:Y:S01]  /*0400*/  ISETP.GE.AND P1, PT, R18, c[0x0][0x164], PT ;  /* 0x0000590012007a0c */ /* 0x000fe20003f26270 */
        /* <DEDUP_REMOVED lines=9> */
[----:B------:R-:W-:Y:S01]  /*04a0*/  LOP3.LUT R10, R15, UR19, R10, 0x96, !PT ;  /* 0x000000130f0a7c12 */ /* 0x000fe2000f8e960a */
[----:B------:R0:W5:Y:S01]  /*04b0*/  @P0 LDG.E.128 R44, [R2.64+0x400] ;  /* 0x00040006022c0981 */ /* 0x000162000c1e1d00 */
[----:B------:R-:W-:-:S02]  /*04c0*/  UIADD3 UR23, UR4, -0xe443238, URZ ;  /* 0xf1bbcdc804177890 */ /* 0x000fc4000fffe03f */
[----:B------:R-:W-:Y:S01]  /*04d0*/  LOP3.LUT R16, R13, UR20, R8, 0x96, !PT ;  /* 0x000000140d107c12 */ /* 0x000fe2000f8e9608 */
[----:B------:R-:W-:Y:S01]  /*04e0*/  IMAD.WIDE.U32 R10, R10, -0x2daee0ad, RZ ;  /* 0xd2511f530a0a7825 */ /* 0x000fe200078e00ff */
[----:B------:R-:W-:Y:S01]  /*04f0*/  UIADD3 UR24, UR5, -0x24c28bd8, URZ ;  /* 0xdb3d742805187890 */ /* 0x000fe2000fffe03f */
[----:B------:R-:W-:Y:S02]  /*0500*/  LEA R8, P3, R19, c[0x0][0x1c8], 0x4 ;  /* 0x0000720013087a11 */ /* 0x000fe400078620ff */
[----:B------:R-:W-:Y:S01]  /*0510*/  IMAD.WIDE.U32 R16, R16, -0x326172a9, RZ ;  /* 0xcd9e8d5710107825 */ /* 0x000fe200078e00ff */
[----:B------:R-:W-:Y:S02]  /*0520*/  LOP3.LUT R54, R11, UR22, R12, 0x96, !PT ;  /* 0x000000160b367c12 */ /* 0x000fe4000f8e960c */
[----:B0-----:R-:W-:Y:S02]  /*0530*/  IADD3 R2, P2, R0, c[0x0][0x1b0], RZ ;  /* 0x00006c0000027a10 */ /* 0x001fe40007f5e0ff */
[----:B------:R-:W-:Y:S01]  /*0540*/  LOP3.LUT R53, R17, UR21, R14, 0x96, !PT ;  /* 0x0000001511357c12 */ /* 0x000fe2000f8e960e */
[----:B------:R-:W-:Y:S01]  /*0550*/  IMAD.HI.U32 R13, R54, -0x326172a9, RZ ;  /* 0xcd9e8d57360d7827 */ /* 0x000fe200078e00ff */
[----:B------:R-:W-:-:S03]  /*0560*/  IADD3.X R9, RZ, c[0x0][0x1cc], RZ, P3, !PT ;  /* 0x00007300ff097a10 */ /* 0x000fc60001ffe4ff */
        /* <DEDUP_REMOVED lines=8> */
[----:B------:R-:W-:Y:S01]  /*05f0*/  UIADD3 UR26, UR5, -0x695add53, URZ ;  /* 0x96a522ad051a7890 */ /* 0x000fe2000fffe03f */
[----:B------:R-:W-:Y:S01]  /*0600*/  @!P0 CS2R R48, SRZ ;  /* 0x0000000000308805 */ /* 0x000fe2000001ff00 */
[----:B------:R-:W-:Y:S01]  /*0610*/  @!P0 CS2R R50, SRZ ;  /* 0x0000000000328805 */ /* 0x000fe2000001ff00 */
[--C-:B------:R-:W-:Y:S01]  /*0620*/  HADD2.F32 R65, -RZ, R45.reuse.H0_H0 ;  /* 0x2000002dff417230 */ /* 0x100fe20000004100 */
[----:B------:R-:W-:Y:S01]  /*0630*/  @!P0 CS2R R46, SRZ ;  /* 0x00000000002e8805 */ /* 0x000fe2000001ff00 */
[----:B------:R-:W-:Y:S01]  /*0640*/  HADD2.F32 R66, -RZ, R45.H1_H1 ;  /* 0x3000002dff427230 */ /* 0x000fe20000004100 */
[----:B------:R-:W-:Y:S01]  /*0650*/  UIADD3 UR25, UR4, -0x700cb87f, URZ ;  /* 0x8ff3478104197890 */ /* 0x000fe2000fffe03f */
[--C-:B------:R-:W-:Y:S01]  /*0660*/  HADD2.F32 R0, -RZ, R44.reuse.H0_H0 ;  /* 0x2000002cff007230 */ /* 0x100fe20000004100 */
[----:B------:R-:W-:Y:S01]  /*0670*/  IMAD R45, R53, -0x2daee0ad, RZ ;  /* 0xd2511f53352d7824 */ /* 0x000fe200078e02ff */
[----:B------:R-:W-:Y:S01]  /*0680*/  HADD2.F32 R64, -RZ, R44.H1_H1 ;  /* 0x3000002cff407230 */ /* 0x000fe20000004100 */
[----:B------:R-:W-:Y:S01]  /*0690*/  IMAD.WIDE.U32 R86, R86, -0x2daee0ad, RZ ;  /* 0xd2511f5356567825 */ /* 0x000fe200078e00ff */
[----:B------:R-:W-:Y:S01]  /*06a0*/  BSSY B0, `(.L_x_4456) ;  /* 0x0000abb000007945 */ /* 0x000fe20003800000 */
[----:B------:R0:W5:Y:S02]  /*06b0*/  LDG.E.128 R40, [R2.64] ;  /* 0x0000000602287981 */ /* 0x000164000c1e1d00 */
[----:B------:R-:W-:-:S02]  /*06c0*/  IMAD R44, R54, -0x326172a9, RZ ;  /* 0xcd9e8d57362c7824 */ /* 0x000fc400078e02ff */
[----:B------:R-:W-:Y:S01]  /*06d0*/  IMAD.HI.U32 R77, R72, -0x326172a9, RZ ;  /* 0xcd9e8d57484d7827 */ /* 0x000fe200078e00ff */
[----:B------:R0:W5:Y:S01]  /*06e0*/  LDG.E.128 R36, [R2.64+0x200] ;  /* 0x0002000602247981 */ /* 0x000162000c1e1d00 */
[--C-:B------:R-:W-:Y:S01]  /*06f0*/  HADD2.F32 R17, -RZ, R4.reuse.H0_H0 ;  /* 0x20000004ff117230 */ /* 0x100fe20000004100 */
[----:B------:R-:W-:Y:S01]  /*0700*/  LOP3.LUT R76, R87, UR26, R45, 0x96, !PT ;  /* 0x0000001a574c7c12 */ /* 0x000fe2000f8e962d */
[----:B------:R-:W-:Y:S01]  /*0710*/  HADD2.F32 R16, -RZ, R4.H1_H1 ;  /* 0x30000004ff107230 */ /* 0x000fe20000004100 */
[----:B------:R0:W5:Y:S01]  /*0720*/  LDG.E.128 R32, [R2.64+0x400] ;  /* 0x0004000602207981 */ /* 0x000162000c1e1d00 */
[--C-:B------:R-:W-:Y:S01]  /*0730*/  HADD2.F32 R15, -RZ, R5.reuse.H0_H0 ;  /* 0x20000005ff0f7230 */ /* 0x100fe20000004100 */
[----:B------:R-:W-:Y:S01]  /*0740*/  LOP3.LUT R77, R77, UR25, R44, 0x96, !PT ;  /* 0x000000194d4d7c12 */ /* 0x000fe2000f8e962c */
[----:B------:R-:W-:Y:S01]  /*0750*/  HADD2.F32 R14, -RZ, R5.H1_H1 ;  /* 0x30000005ff0e7230 */ /* 0x000fe20000004100 */
[----:B------:R1:W5:Y:S01]  /*0760*/  LDG.E.128 R28, [R8.64] ;  /* 0x00000006081c7981 */ /* 0x000362000c1e1d00 */
[--C-:B------:R-:W-:Y:S01]  /*0770*/  HADD2.F32 R13, -RZ, R6.reuse.H0_H0 ;  /* 0x20000006ff0d7230 */ /* 0x100fe20000004100 */
[----:B------:R-:W-:Y:S01]  /*0780*/  LOP3.LUT R87, R52, 0x3, RZ, 0xc0, !PT ;  /* 0x0000000334577812 */ /* 0x000fe200078ec0ff */
[----:B------:R-:W-:Y:S01]  /*0790*/  HADD2.F32 R12, -RZ, R6.H1_H1 ;  /* 0x30000006ff0c7230 */ /* 0x000fe20000004100 */
[----:B------:R1:W5:Y:S01]  /*07a0*/  LDG.E.128 R24, [R8.64+0x200] ;  /* 0x0002000608187981 */ /* 0x000362000c1e1d00 */
[--C-:B------:R-:W-:Y:S01]  /*07b0*/  HADD2.F32 R11, -RZ, R7.reuse.H0_H0 ;  /* 0x20000007ff0b7230 */ /* 0x100fe20000004100 */
[----:B------:R-:W-:Y:S01]  /*07c0*/  IMAD R72, R72, -0x326172a9, RZ ;  /* 0xcd9e8d5748487824 */ /* 0x000fe200078e02ff */
[----:B------:R-:W-:Y:S01]  /*07d0*/  HADD2.F32 R10, -RZ, R7.H1_H1 ;  /* 0x30000007ff0a7230 */ /* 0x000fe20000004100 */
[----:B------:R1:W5:Y:S01]  /*07e0*/  LDG.E.128 R20, [R8.64+0x400] ;  /* 0x0004000608147981 */ /* 0x000362000c1e1d00 */
[--C-:B------:R-:W-:Y:S01]  /*07f0*/  HADD2.F32 R7, -RZ, R49.reuse.H0_H0 ;  /* 0x20000031ff077230 */ /* 0x100fe20000004100 */
[----:B------:R-:W-:Y:S01]  /*0800*/  IMAD.MOV.U32 R71, RZ, RZ, RZ ;  /* 0x000000ffff477224 */ /* 0x000fe200078e00ff */
[----:B------:R-:W-:Y:S01]  /*0810*/  HADD2.F32 R6, -RZ, R49.H1_H1 ;  /* 0x30000031ff067230 */ /* 0x000fe20000004100 */
[----:B------:R-:W-:Y:S01]  /*0820*/  ULDC.U8 UR8, c[0x0][0x1f0] ;  /* 0x00007c0000087ab9 */ /* 0x000fe20000000000 */
[----:B------:R-:W-:-:S02]  /*0830*/  HADD2.F32 R5, -RZ, R50.H0_H0 ;  /* 0x20000032ff057230 */ /* 0x000fc40000004100 */
[----:B------:R-:W-:Y:S02]  /*0840*/  HADD2.F32 R4, -RZ, R50.H1_H1 ;  /* 0x30000032ff047230 */ /* 0x000fe40000004100 */
[--C-:B0-----:R-:W-:Y:S02]  /*0850*/  HADD2.F32 R3, -RZ, R51.reuse.H0_H0 ;  /* 0x20000033ff037230 */ /* 0x101fe40000004100 */
[--C-:B-1----:R-:W-:Y:S02]  /*0860*/  HADD2.F32 R9, -RZ, R48.reuse.H0_H0 ;  /* 0x20000030ff097230 */ /* 0x102fe40000004100 */
[----:B------:R-:W-:Y:S02]  /*0870*/  HADD2.F32 R8, -RZ, R48.H1_H1 ;  /* 0x30000030ff087230 */ /* 0x000fe40000004100 */
[----:B------:R-:W-:Y:S02]  /*0880*/  HADD2.F32 R2, -RZ, R51.H1_H1 ;  /* 0x30000033ff027230 */ /* 0x000fe40000004100 */
[----:B------:R-:W-:-:S02]  /*0890*/  HADD2.F32 R67, -RZ, R46.H0_H0 ;  /* 0x2000002eff437230 */ /* 0x000fc40000004100 */
[----:B------:R-:W-:Y:S02]  /*08a0*/  HADD2.F32 R69, -RZ, R46.H1_H1 ;  /* 0x3000002eff457230 */ /* 0x000fe40000004100 */
[--C-:B------:R-:W-:Y:S02]  /*08b0*/  HADD2.F32 R68, -RZ, R47.reuse.H0_H0 ;  /* 0x2000002fff447230 */ /* 0x100fe40000004100 */
[----:B------:R-:W-:Y:S02]  /*08c0*/  HADD2.F32 R78, -RZ, R47.H1_H1 ;  /* 0x3000002fff4e7230 */ /* 0x000fe40000004100 */
.L_x_4708:
        /* <DEDUP_REMOVED lines=16> */
[----:B------:R-:W-:Y:S01]  /*09d0*/  @P1 LEA.HI.SX32 R107, R56, R19, 0x1d ;  /* 0x00000013386b1211 */ /* 0x000fe200078feaff */
[----:B------:R-:W-:Y:S01]  /*09e0*/  IMAD.WIDE R56, R18, R59, c[0x0][0x1d8] ;  /* 0x0000760012387625 */ /* 0x000fe200078e023b */
[----:B------:R-:W-:-:S03]  /*09f0*/  @P1 MOV R54, 0x10 ;  /* 0x0000001000361802 */ /* 0x000fc60000000f00 */
        /* <DEDUP_REMOVED lines=12> */
[----:B------:R-:W-:Y:S01]  /*0ac0*/  MOV R52, R87 ;  /* 0x0000005700347202 */ /* 0x000fe20000000f00 */
[----:B-----5:R-:W-:Y:S01]  /*0ad0*/  HADD2.F32 R89, -RZ, R44.H0_H0 ;  /* 0x2000002cff597230 */ /* 0x020fe20000004100 */
[----:B------:R-:W-:Y:S05]  /*0ae0*/  BRA `(.L_x_4459) ;  /* 0x0000058000007947 */ /* 0x000fea0003800000 */
.L_x_4458:
        /* <DEDUP_REMOVED lines=12> */
.L_x_4461:
[----:B------:R-:W-:Y:S02]  /*0bb0*/  IMAD.MOV.U32 R60, RZ, RZ, R72 ;  /* 0x000000ffff3c7224 */ /* 0x000fe400078e0048 */
.L_x_4462:
[----:B------:R-:W-:Y:S05]  /*0bc0*/  BSYNC B2 ;  /* 0x0000000000027941 */ /* 0x000fea0003800000 */
.L_x_4460:
        /* <DEDUP_REMOVED lines=16> */
.L_x_4466:
[----:B------:R-:W-:Y:S05]  /*0cd0*/  BSYNC B3 ;  /* 0x0000000000037941 */ /* 0x000fea0003800000 */
.L_x_4465:
        /* <DEDUP_REMOVED lines=43> */
.L_x_4464:
[----:B------:R-:W-:Y:S05]  /*0f90*/  BSYNC B2 ;  /* 0x0000000000027941 */ /* 0x000fea0003800000 */
.L_x_4463:
[----:B------:R-:W0:Y:S01]  /*0fa0*/  I2F.U32 R53, R60 ;  /* 0x0000003c00357306 */ /* 0x000e220000201000 */
[----:B-----5:R-:W-:Y:S01]  /*0fb0*/  HADD2.F32 R54, -RZ, R48.H0_H0 ;  /* 0x20000030ff367230 */ /* 0x020fe20000004100 */
[----:B------:R-:W-:Y:S01]  /*0fc0*/  IMAD.MOV.U32 R56, RZ, RZ, 0x2f800000 ;  /* 0x2f800000ff387424 */ /* 0x000fe200078e00ff */
[----:B------:R-:W-:-:S03]  /*0fd0*/  HADD2.F32 R89, -RZ, R28.H0_H0 ;  /* 0x2000001cff597230 */ /* 0x000fc60000004100 */
[----:B------:R-:W-:-:S04]  /*0fe0*/  FMUL.FTZ R54, R54, c[0x0][0x1ec] ;  /* 0x00007b0036367a20 */ /* 0x000fc80000410000 */
[----:B------:R-:W-:Y:S02]  /*0ff0*/  FMUL.FTZ R54, R54, c[0x0][0x1e8] ;  /* 0x00007a0036367a20 */ /* 0x000fe40000410000 */
[----:B0-----:R-:W-:Y:S01]  /*1000*/  FFMA.FTZ R53, R53, R56, 1.1641532182693481445e-10 ;  /* 0x2f00000035357423 */ /* 0x001fe20000010038 */
[----:B------:R-:W-:-:S04]  /*1010*/  @P0 HADD2.F32 R56, -RZ, R44.H0_H0 ;  /* 0x2000002cff380230 */ /* 0x000fc80000004100 */
[----:B------:R-:W-:-:S04]  /*1020*/  FSETP.GTU.FTZ.AND P3, PT, R53, c[0x0][0x1e4], PT ;  /* 0x0000790035007a0b */ /* 0x000fc80003f7c000 */
[----:B------:R-:W-:Y:S02]  /*1030*/  FSEL R54, R54, RZ, !P3 ;  /* 0x000000ff36367208 */ /* 0x000fe40005800000 */
[----:B------:R-:W-:-:S03]  /*1040*/  SEL R70, RZ, 0x1, P3 ;  /* 0x00000001ff467807 */ /* 0x000fc60001800000 */
[----:B------:R-:W-:-:S04]  /*1050*/  FMUL.FTZ R89, R54, R89 ;  /* 0x0000005936597220 */ /* 0x000fc80000410000 */
[----:B------:R-:W-:Y:S02]  /*1060*/  @P0 FADD.FTZ R89, R89, R56 ;  /* 0x0000003859590221 */ /* 0x000fe40000010000 */
.L_x_4459:
[----:B------:R-:W-:Y:S05]  /*1070*/  BSYNC B1 ;  /* 0x0000000000017941 */ /* 0x000fea0003800000 */
.L_x_4457:
        /* <DEDUP_REMOVED lines=8> */
.L_x_4468:
        /* <DEDUP_REMOVED lines=12> */
.L_x_4471:
[----:B------:R-:W-:Y:S02]  /*11c0*/  IMAD.MOV.U32 R60, RZ, RZ, R72 ;  /* 0x000000ffff3c7224 */ /* 0x000fe400078e0048 */
.L_x_4472:
[----:B------:R-:W-:Y:S05]  /*11d0*/  BSYNC B2 ;  /* 0x0000000000027941 */ /* 0x000fea0003800000 */
.L_x_4470:
        /* <DEDUP_REMOVED lines=16> */
.L_x_4476:
[----:B------:R-:W-:Y:S05]  /*12e0*/  BSYNC B3 ;  /* 0x0000000000037941 */ /* 0x000fea0003800000 */
.L_x_4475:
        /* <DEDUP_REMOVED lines=42> */
[----:B------:R-:W-:Y:S02]  /*1590*/  LOP3.LUT R76, R87, UR26, R76, 0x96, !PT ;  /* 0x0000001a574c7c12 */ /* 0x000fe4000f8e964c */
.L_x_4474:
[----:B------:R-:W-:Y:S05]  /*15a0*/  BSYNC B2 ;  /* 0x0000000000027941 */ /* 0x000fea0003800000 */
.L_x_4473:
[----:B------:R-:W0:Y:S01]  /*15b0*/  I2F.U32 R52, R60 ;  /* 0x0000003c00347306 */ /* 0x000e220000201000 */
[----:B-----5:R-:W-:Y:S01]  /*15c0*/  HADD2.F32 R54, -RZ, R48.H1_H1 ;  /* 0x30000030ff367230 */ /* 0x020fe20000004100 */
[----:B------:R-:W-:Y:S01]  /*15d0*/  IMAD.MOV.U32 R55, RZ, RZ, 0x2f800000 ;  /* 0x2f800000ff377424 */ /* 0x000fe200078e00ff */
[----:B------:R-:W-:-:S03]  /*15e0*/  @P0 HADD2.F32 R57, -RZ, R44.H1_H1 ;  /* 0x3000002cff390230 */ /* 0x000fc60000004100 */
[----:B------:R-:W-:-:S04]  /*15f0*/  FMUL.FTZ R54, R54, c[0x0][0x1ec] ;  /* 0x00007b0036367a20 */ /* 0x000fc80000410000 */
[----:B------:R-:W-:Y:S02]  /*1600*/  FMUL.FTZ R54, R54, c[0x0][0x1e8] ;  /* 0x00007a0036367a20 */ /* 0x000fe40000410000 */
[----:B0-----:R-:W-:Y:S01]  /*1610*/  FFMA.FTZ R52, R52, R55, 1.1641532182693481445e-10 ;  /* 0x2f00000034347423 */ /* 0x001fe20000010037 */
[----:B------:R-:W-:-:S04]  /*1620*/  HADD2.F32 R55, -RZ, R28.H1_H1 ;  /* 0x3000001cff377230 */ /* 0x000fc80000004100 */
[----:B------:R-:W-:-:S04]  /*1630*/  FSETP.GTU.FTZ.AND P3, PT, R52, c[0x0][0x1e4], PT ;  /* 0x0000790034007a0b */ /* 0x000fc80003f7c000 */
[----:B------:R-:W-:Y:S02]  /*1640*/  FSEL R54, R54, RZ, !P3 ;  /* 0x000000ff36367208 */ /* 0x000fe40005800000 */
[----:B------:R-:W-:-:S03]  /*1650*/  SEL R79, RZ, 0x1, P3 ;  /* 0x00000001ff4f7807 */ /* 0x000fc60001800000 */
[----:B------:R-:W-:-:S04]  /*1660*/  FMUL.FTZ R88, R54, R55 ;  /* 0x0000003736587220 */ /* 0x000fc80000410000 */
[----:B------:R-:W-:Y:S02]  /*1670*/  @P0 FADD.FTZ R88, R88, R57 ;  /* 0x0000003958580221 */ /* 0x000fe40000010000 */
.L_x_4469:
[----:B------:R-:W-:Y:S05]  /*1680*/  BSYNC B1 ;  /* 0x0000000000017941 */ /* 0x000fea0003800000 */
.L_x_4467:
        /* <DEDUP_REMOVED lines=8> */
.L_x_4478:
        /* <DEDUP_REMOVED lines=12> */
.L_x_4481:
[----:B------:R-:W-:Y:S02]  /*17d0*/  MOV R60, R72 ;  /* 0x00000048003c7202 */ /* 0x000fe40000000f00 */
.L_x_4482:
[----:B------:R-:W-:Y:S05]  /*17e0*/  BSYNC B2 ;  /* 0x0000000000027941 */ /* 0x000fea0003800000 */
.L_x_4480:
        /* <DEDUP_REMOVED lines=16> */
.L_x_4486:
[----:B------:R-:W-:Y:S05]  /*18f0*/  BSYNC B3 ;  /* 0x0000000000037941 */ /* 0x000fea0003800000 */
.L_x_4485:
        /* <DEDUP_REMOVED lines=43> */
.L_x_4484:
[----:B------:R-:W-:Y:S05]  /*1bb0*/  BSYNC B2 ;  /* 0x0000000000027941 */ /* 0x000fea0003800000 */
.L_x_4483:
[----:B------:R-:W0:Y:S01]  /*1bc0*/  I2F.U32 R53, R60 ;  /* 0x0000003c00357306 */ /* 0x000e220000201000 */
[----:B------:R-:W-:Y:S01]  /*1bd0*/  HFMA2.MMA R56, -RZ, RZ, 0.1171875, 0 ;  /* 0x2f800000ff387435 */ /* 0x000fe200000001ff */
[----:B-----5:R-:W-:Y:S02]  /*1be0*/  HADD2.F32 R54, -RZ, R49.H0_H0 ;  /* 0x20000031ff367230 */ /* 0x020fe40000004100 */
        /* <DEDUP_REMOVED lines=10> */
.L_x_4479:
[----:B------:R-:W-:Y:S05]  /*1c90*/  BSYNC B1 ;  /* 0x0000000000017941 */ /* 0x000fea0003800000 */
.L_x_4477:
        /* <DEDUP_REMOVED lines=8> */
.L_x_4488:
        /* <DEDUP_REMOVED lines=12> */
.L_x_4491:
[----:B------:R-:W-:Y:S02]  /*1de0*/  IMAD.MOV.U32 R60, RZ, RZ, R72 ;  /* 0x000000ffff3c7224 */ /* 0x000fe400078e0048 */
.L_x_4492:
[----:B------:R-:W-:Y:S05]  /*1df0*/  BSYNC B2 ;  /* 0x0000000000027941 */ /* 0x000fea0003800000 */
.L_x_4490:
        /* <DEDUP_REMOVED lines=16> */
.L_x_4496:
[----:B------:R-:W-:Y:S05]  /*1f00*/  BSYNC B3 ;  /* 0x0000000000037941 */ /* 0x000fea0003800000 */
.L_x_4495:
        /* <DEDUP_REMOVED lines=42> */
[----:B------:R-:W-:-:S03]  /*21b0*/  LOP3.LUT R76, R87, UR26, R76, 0x96, !PT ;  /* 0x0000001a574c7c12 */ /* 0x000fc6000f8e964c */
.L_x_4494:
[----:B------:R-:W-:Y:S05]  /*21c0*/  BSYNC B2 ;  /* 0x0000000000027941 */ /* 0x000fea0003800000 */
.L_x_4493:
        /* <DEDUP_REMOVED lines=13> */
.L_x_4489:
[----:B------:R-:W-:Y:S05]  /*22a0*/  BSYNC B1 ;  /* 0x0000000000017941 */ /* 0x000fea0003800000 */
.L_x_4487:
        /* <DEDUP_REMOVED lines=8> */
.L_x_4498:
        /* <DEDUP_REMOVED lines=12> */
.L_x_4501:
[----:B------:R-:W-:Y:S02]  /*23f0*/  IMAD.MOV.U32 R60, RZ, RZ, R72 ;  /* 0x000000ffff3c7224 */ /* 0x000fe400078e0048 */
.L_x_4502:
[----:B------:R-:W-:Y:S05]  /*2400*/  BSYNC B2 ;  /* 0x0000000000027941 */ /* 0x000fea0003800000 */
.L_x_4500:
        /* <DEDUP_REMOVED lines=16> */
.L_x_4506:
[----:B------:R-:W-:Y:S05]  /*2510*/  BSYNC B3 ;  /* 0x0000000000037941 */ /* 0x000fea0003800000 */
.L_x_4505:
        /* <DEDUP_REMOVED lines=41> */
[----:B------:R-:W-:Y:S01]  /*27b0*/  IMAD.MOV.U32 R52, RZ, RZ, RZ ;  /* 0x000000ffff347224 */ /* 0x000fe200078e00ff */
[----:B------:R-:W-:Y:S02]  /*27c0*/  LOP3.LUT R76, R87, UR26, R76, 0x96, !PT ;  /* 0x0000001a574c7c12 */ /* 0x000fe4000f8e964c */
.L_x_4504:
[----:B------:R-:W-:Y:S05]  /*27d0*/  BSYNC B2 ;  /* 0x0000000000027941 */ /* 0x000fea0003800000 */
.L_x_4503:
        /* <DEDUP_REMOVED lines=13> */
.L_x_4499:
[----:B------:R-:W-:Y:S05]  /*28b0*/  BSYNC B1 ;  /* 0x0000000000017941 */ /* 0x000fea0003800000 */
.L_x_4497:
        /* <DEDUP_REMOVED lines=8> */
.L_x_4508:
        /* <DEDUP_REMOVED lines=12> */
.L_x_4511:
[----:B------:R-:W-:Y:S02]  /*2a00*/  MOV R60, R72 ;  /* 0x00000048003c7202 */ /* 0x000fe40000000f00 */
.L_x_4512:
[----:B------:R-:W-:Y:S05]  /*2a10*/  BSYNC B2 ;  /* 0x0000000000027941 */ /* 0x000fea0003800000 */
.L_x_4510:
        /* <DEDUP_REMOVED lines=16> */
.L_x_4516:
[----:B------:R-:W-:Y:S05]  /*2b20*/  BSYNC B3 ;  /* 0x0000000000037941 */ /* 0x000fea0003800000 */
.L_x_4515:
        /* <DEDUP_REMOVED lines=43> */
.L_x_4514:
[----:B------:R-:W-:Y:S05]  /*2de0*/  BSYNC B2 ;  /* 0x0000000000027941 */ /* 0x000fea0003800000 */
.L_x_4513:
[----:B------:R-:W0:Y:S01]  /*2df0*/  I2F.U32 R52, R60 ;  /* 0x0000003c00347306 */ /* 0x000e220000201000 */
[----:B------:R-:W-:Y:S01]  /*2e00*/  HFMA2.MMA R55, -RZ, RZ, 0.1171875, 0 ;  /* 0x2f800000ff377435 */ /* 0x000fe200000001ff */
[----:B-----5:R-:W-:Y:S02]  /*2e10*/  HADD2.F32 R54, -RZ, R50.H1_H1 ;  /* 0x30000032ff367230 */ /* 0x020fe40000004100 */
        /* <DEDUP_REMOVED lines=10> */
.L_x_4509:
[----:B------:R-:W-:Y:S05]  /*2ec0*/  BSYNC B1 ;  /* 0x0000000000017941 */ /* 0x000fea0003800000 */
.L_x_4507:
        /* <DEDUP_REMOVED lines=8> */
.L_x_4518:
        /* <DEDUP_REMOVED lines=12> */
.L_x_4521:
[----:B------:R-:W-:Y:S02]  /*3010*/  IMAD.MOV.U32 R84, RZ, RZ, R72 ;  /* 0x000000ffff547224 */ /* 0x000fe400078e0048 */
.L_x_4522:
[----:B------:R-:W-:Y:S05]  /*3020*/  BSYNC B2 ;  /* 0x0000000000027941 */ /* 0x000fea0003800000 */
.L_x_4520:
        /* <DEDUP_REMOVED lines=16> */
.L_x_4526:
[----:B------:R-:W-:Y:S05]  /*3130*/  BSYNC B3 ;  /* 0x0000000000037941 */ /* 0x000fea0003800000 */
.L_x_4525:
        /* <DEDUP_REMOVED lines=43> */
.L_x_4524:
[----:B------:R-:W-:Y:S05]  /*33f0*/  BSYNC B2 ;  /* 0x0000000000027941 */ /* 0x000fea0003800000 */
.L_x_4523:
        /* <DEDUP_REMOVED lines=14> */
.L_x_4519:
[----:B------:R-:W-:Y:S05]  /*34e0*/  BSYNC B1 ;  /* 0x0000000000017941 */ /* 0x000fea0003800000 */
.L_x_4517:
        /* <DEDUP_REMOVED lines=8> */
.L_x_4528:
        /* <DEDUP_REMOVED lines=12> */
.L_x_4531:
[----:B------:R-:W-:Y:S02]  /*3630*/  IMAD.MOV.U32 R58, RZ, RZ, R72 ;  /* 0x000000ffff3a7224 */ /* 0x000fe400078e0048 */
.L_x_4532:
[----:B------:R-:W-:Y:S05]  /*3640*/  BSYNC B2 ;  /* 0x0000000000027941 */ /* 0x000fea0003800000 */
.L_x_4530:
        /* <DEDUP_REMOVED lines=16> */
.L_x_4536:
[----:B------:R-:W-:Y:S05]  /*3750*/  BSYNC B3 ;  /* 0x0000000000037941 */ /* 0x000fea0003800000 */
.L_x_4535:
        /* <DEDUP_REMOVED lines=43> */
.L_x_4534:
[----:B------:R-:W-:Y:S05]  /*3a10*/  BSYNC B2 ;  /* 0x0000000000027941 */ /* 0x000fea0003800000 */
.L_x_4533:
[----:B------:R-:W0:Y:S01]  /*3a20*/  I2F.U32 R52, R58 ;  /* 0x0000003a00347306 */ /* 0x000e220000201000 */
[----:B-----5:R-:W-:Y:S01]  /*3a30*/  HADD2.F32 R53, -RZ, R51.H1_H1 ;  /* 0x30000033ff357230 */ /* 0x020fe20000004100 */
[----:B------:R-:W-:-:S04]  /*3a40*/  IMAD.MOV.U32 R55, RZ, RZ, 0x2f800000 ;  /* 0x2f800000ff377424 */ /* 0x000fc800078e00ff */
[----:B------:R-:W-:-:S04]  /*3a50*/  FMUL.FTZ R53, R53, c[0x0][0x1ec] ;  /* 0x00007b0035357a20 */ /* 0x000fc80000410000 */
[----:B------:R-:W-:Y:S02]  /*3a60*/  FMUL.FTZ R53, R53, c[0x0][0x1e8] ;  /* 0x00007a0035357a20 */ /* 0x000fe40000410000 */
[----:B0-----:R-:W-:Y:S01]  /*3a70*/  FFMA.FTZ R52, R52, R55, 1.1641532182693481445e-10 ;  /* 0x2f00000034347423 */ /* 0x001fe20000010037 */
[----:B------:R-:W-:-:S04]  /*3a80*/  @P0 HADD2.F32 R55, -RZ, R47.H1_H1 ;  /* 0x3000002fff370230 */ /* 0x000fc80000004100 */
[----:B------:R-:W-:Y:S01]  /*3a90*/  FSETP.GTU.FTZ.AND P3, PT, R52, c[0x0][0x1e4], PT ;  /* 0x0000790034007a0b */ /* 0x000fe20003f7c000 */
[----:B------:R-:W-:-:S03]  /*3aa0*/  HADD2.F32 R52, -RZ, R31.H1_H1 ;  /* 0x3000001fff347230 */ /* 0x000fc60000004100 */
[----:B------:R-:W-:Y:S02]  /*3ab0*/  FSEL R53, R53, RZ, !P3 ;  /* 0x000000ff35357208 */ /* 0x000fe40005800000 */
[----:B------:R-:W-:-:S03]  /*3ac0*/  SEL R85, RZ, 0x1, P3 ;  /* 0x00000001ff557807 */ /* 0x000fc60001800000 */
[----:B------:R-:W-:-:S04]  /*3ad0*/  FMUL.FTZ R58, R53, R52 ;  /* 0x00000034353a7220 */ /* 0x000fc80000410000 */
[----:B------:R-:W-:Y:S02]  /*3ae0*/  @P0 FADD.FTZ R58, R58, R55 ;  /* 0x000000373a3a0221 */ /* 0x000fe40000010000 */
.L_x_4529:
[----:B------:R-:W-:Y:S05]  /*3af0*/  BSYNC B1 ;  /* 0x0000000000017941 */ /* 0x000fea0003800000 */
.L_x_4527:
        /* <DEDUP_REMOVED lines=14> */
[----:B------:R-:W-:Y:S02]  /*3be0*/  LOP3.LUT R52, R85, 0xffff, RZ, 0xc0, !PT ;  /* 0x0000ffff55347812 */ /* 0x000fe400078ec0ff */
        /* <DEDUP_REMOVED lines=18> */
.L_x_4538:
[----:B------:R-:W-:Y:S05]  /*3d10*/  BSYNC B1 ;  /* 0x0000000000017941 */ /* 0x000fea0003800000 */
.L_x_4537:
        /* <DEDUP_REMOVED lines=10> */
.L_x_4540:
        /* <DEDUP_REMOVED lines=12> */
.L_x_4543:
[----:B------:R-:W-:Y:S02]  /*3e80*/  MOV R70, R72 ;  /* 0x0000004800467202 */ /* 0x000fe40000000f00 */
.L_x_4544:
[----:B------:R-:W-:Y:S05]  /*3e90*/  BSYNC B2 ;  /* 0x0000000000027941 */ /* 0x000fea0003800000 */
.L_x_4542:
        /* <DEDUP_REMOVED lines=16> */
.L_x_4548:
[----:B------:R-:W-:Y:S05]  /*3fa0*/  BSYNC B3 ;  /* 0x0000000000037941 */ /* 0x000fea0003800000 */
.L_x_4547:
[----:B------:R-:W-:Y:S01]  /*3fb0*/  IMAD.HI.U32 R52, R75, -0x326172a9, RZ ;  /* 0xcd9e8d574b347827 */ /* 0x000fe200078e00ff */
[----:B------:R-:W-:-:S03]  /*3fc0*/  LOP3.LUT R53, R54, UR5, R71, 0x96, !PT ;  /* 0x0000000536357c12 */ /* 0x000fc6000f8e9647 */
[----:B------:R-:W-:Y:S01]  /*3fd0*/  IMAD R55, R75, -0x326172a9, RZ ;  /* 0xcd9e8d574b377824 */ /* 0x000fe200078e02ff */
[----:B-1----:R-:W-:Y:S01]  /*3fe0*/  LOP3.LUT R56, R52, UR4, R73, 0x96, !PT ;  /* 0x0000000434387c12 */ /* 0x002fe2000f8e9649 */
        /* <DEDUP_REMOVED lines=39> */
.L_x_4546:
[----:B------:R-:W-:Y:S05]  /*4260*/  BSYNC B2 ;  /* 0x0000000000027941 */ /* 0x000fea0003800000 */
.L_x_4545:
[----:B------:R-:W0:Y:S01]  /*4270*/  I2F.U32 R53, R70 ;  /* 0x0000004600357306 */ /* 0x000e220000201000 */
[----:B------:R-:W-:Y:S01]  /*4280*/  HFMA2.MMA R54, -RZ, RZ, 0.1171875, 0 ;  /* 0x2f800000ff367435 */ /* 0x000fe200000001ff */
[----:B-----5:R-:W-:Y:S02]  /*4290*/  HADD2.F32 R55, -RZ, R48.H0_H0 ;  /* 0x20000030ff377230 */ /* 0x020fe40000004100 */
[----:B-1----:R-:W-:-:S03]  /*42a0*/  @P0 HADD2.F32 R56, -RZ, R44.H0_H0 ;  /* 0x2000002cff380230 */ /* 0x002fc60000004100 */
[----:B------:R-:W-:-:S04]  /*42b0*/  FMUL.FTZ R55, R55, c[0x0][0x1ec] ;  /* 0x00007b0037377a20 */ /* 0x000fc80000410000 */
[----:B------:R-:W-:Y:S02]  /*42c0*/  FMUL.FTZ R55, R55, c[0x0][0x1e8] ;  /* 0x00007a0037377a20 */ /* 0x000fe40000410000 */
[----:B0-----:R-:W-:Y:S01]  /*42d0*/  FFMA.FTZ R53, R53, R54, 1.1641532182693481445e-10 ;  /* 0x2f00000035357423 */ /* 0x001fe20000010036 */
[----:B------:R-:W-:-:S04]  /*42e0*/  HADD2.F32 R54, -RZ, R24.H0_H0 ;  /* 0x20000018ff367230 */ /* 0x000fc80000004100 */
[----:B------:R-:W-:-:S04]  /*42f0*/  FSETP.GTU.FTZ.AND P3, PT, R53, c[0x0][0x1e4], PT ;  /* 0x0000790035007a0b */ /* 0x000fc80003f7c000 */
[----:B------:R-:W-:Y:S02]  /*4300*/  FSEL R99, R55, RZ, !P3 ;  /* 0x000000ff37637208 */ /* 0x000fe40005800000 */
[----:B------:R-:W-:-:S03]  /*4310*/  SEL R53, RZ, 0x1, P3 ;  /* 0x00000001ff357807 */ /* 0x000fc60001800000 */
[----:B------:R-:W-:Y:S01]  /*4320*/  FMUL.FTZ R99, R99, R54 ;  /* 0x0000003663637220 */ /* 0x000fe20000410000 */
[----:B------:R-:W-:-:S03]  /*4330*/  PRMT R70, R53, 0x7610, R70 ;  /* 0x0000761035467816 */ /* 0x000fc60000000046 */
[----:B------:R-:W-:Y:S02]  /*4340*/  @P0 FADD.FTZ R99, R56, R99 ;  /* 0x0000006338630221 */ /* 0x000fe40000010000 */
.L_x_4541:
[----:B------:R-:W-:Y:S05]  /*4350*/  BSYNC B1 ;  /* 0x0000000000017941 */ /* 0x000fea0003800000 */
.L_x_4539:
        /* <DEDUP_REMOVED lines=8> */
.L_x_4550:
        /* <DEDUP_REMOVED lines=12> */
.L_x_4553:
[----:B------:R-:W-:Y:S02]  /*44a0*/  IMAD.MOV.U32 R79, RZ, RZ, R72 ;  /* 0x000000ffff4f7224 */ /* 0x000fe400078e0048 */
.L_x_4554:
[----:B------:R-:W-:Y:S05]  /*44b0*/  BSYNC B2 ;  /* 0x0000000000027941 */ /* 0x000fea0003800000 */
.L_x_4552:
        /* <DEDUP_REMOVED lines=16> */
.L_x_4558:
[----:B------:R-:W-:Y:S05]  /*45c0*/  BSYNC B3 ;  /* 0x0000000000037941 */ /* 0x000fea0003800000 */
.L_x_4557:
        /* <DEDUP_REMOVED lines=43> */
.L_x_4556:
[----:B------:R-:W-:Y:S05]  /*4880*/  BSYNC B2 ;  /* 0x0000000000027941 */ /* 0x000fea0003800000 */
.L_x_4555:
[----:B------:R-:W0:Y:S01]  /*4890*/  I2F.U32 R52, R79 ;  /* 0x0000004f00347306 */ /* 0x000e220000201000 */
[----:B-----5:R-:W-:Y:S01]  /*48a0*/  HADD2.F32 R54, -RZ, R48.H1_H1 ;  /* 0x30000030ff367230 */ /* 0x020fe20000004100 */
[----:B------:R-:W-:Y:S01]  /*48b0*/  IMAD.MOV.U32 R55, RZ, RZ, 0x2f800000 ;  /* 0x2f800000ff377424 */ /* 0x000fe200078e00ff */
[----:B-1----:R-:W-:-:S03]  /*48c0*/  @P0 HADD2.F32 R57, -RZ, R44.H1_H1 ;  /* 0x3000002cff390230 */ /* 0x002fc60000004100 */
[----:B------:R-:W-:-:S04]  /*48d0*/  FMUL.FTZ R54, R54, c[0x0][0x1ec] ;  /* 0x00007b0036367a20 */ /* 0x000fc80000410000 */
[----:B------:R-:W-:Y:S02]  /*48e0*/  FMUL.FTZ R54, R54, c[0x0][0x1e8] ;  /* 0x00007a0036367a20 */ /* 0x000fe40000410000 */
[----:B0-----:R-:W-:Y:S01]  /*48f0*/  FFMA.FTZ R52, R52, R55, 1.1641532182693481445e-10 ;  /* 0x2f00000034347423 */ /* 0x001fe20000010037 */
[----:B------:R-:W-:-:S04]  /*4900*/  HADD2.F32 R55, -RZ, R24.H1_H1 ;  /* 0x30000018ff377230 */ /* 0x000fc80000004100 */
[----:B------:R-:W-:-:S04]  /*4910*/  FSETP.GTU.FTZ.AND P3, PT, R52, c[0x0][0x1e4], PT ;  /* 0x0000790034007a0b */ /* 0x000fc80003f7c000 */
[----:B------:R-:W-:Y:S02]  /*4920*/  FSEL R98, R54, RZ, !P3 ;  /* 0x000000ff36627208 */ /* 0x000fe40005800000 */
[----:B------:R-:W-:-:S03]  /*4930*/  SEL R52, RZ, 0x1, P3 ;  /* 0x00000001ff347807 */ /* 0x000fc60001800000 */
[----:B------:R-:W-:Y:S01]  /*4940*/  FMUL.FTZ R98, R98, R55 ;  /* 0x0000003762627220 */ /* 0x000fe20000410000 */
[----:B------:R-:W-:-:S03]  /*4950*/  PRMT R79, R52, 0x7610, R79 ;  /* 0x00007610344f7816 */ /* 0x000fc6000000004f */
[----:B------:R-:W-:Y:S02]  /*4960*/  @P0 FADD.FTZ R98, R57, R98 ;  /* 0x0000006239620221 */ /* 0x000fe40000010000 */
.L_x_4551:
[----:B------:R-:W-:Y:S05]  /*4970*/  BSYNC B1 ;  /* 0x0000000000017941 */ /* 0x000fea0003800000 */
.L_x_4549:
        /* <DEDUP_REMOVED lines=8> */
.L_x_4560:
        /* <DEDUP_REMOVED lines=12> */
.L_x_4563:
[----:B------:R-:W-:Y:S02]  /*4ac0*/  IMAD.MOV.U32 R80, RZ, RZ, R72 ;  /* 0x000000ffff507224 */ /* 0x000fe400078e0048 */
.L_x_4564:
[----:B------:R-:W-:Y:S05]  /*4ad0*/  BSYNC B2 ;  /* 0x0000000000027941 */ /* 0x000fea0003800000 */
.L_x_4562:
        /* <DEDUP_REMOVED lines=16> */
.L_x_4568:
[----:B------:R-:W-:Y:S05]  /*4be0*/  BSYNC B3 ;  /* 0x0000000000037941 */ /* 0x000fea0003800000 */
.L_x_4567:
        /* <DEDUP_REMOVED lines=43> */
.L_x_4566:
[----:B------:R-:W-:Y:S05]  /*4ea0*/  BSYNC B2 ;  /* 0x0000000000027941 */ /* 0x000fea0003800000 */
.L_x_4565:
[----:B------:R-:W0:Y:S01]  /*4eb0*/  I2F.U32 R53, R80 ;  /* 0x0000005000357306 */ /* 0x000e220000201000 */
[----:B-----5:R-:W-:Y:S01]  /*4ec0*/  HADD2.F32 R55, -RZ, R49.H0_H0 ;  /* 0x20000031ff377230 */ /* 0x020fe20000004100 */
[----:B------:R-:W-:Y:S01]  /*4ed0*/  IMAD.MOV.U32 R54, RZ, RZ, 0x2f800000 ;  /* 0x2f800000ff367424 */ /* 0x000fe200078e00ff */
        /* <DEDUP_REMOVED lines=11> */
.L_x_4561:
[----:B------:R-:W-:Y:S05]  /*4f90*/  BSYNC B1 ;  /* 0x0000000000017941 */ /* 0x000fea0003800000 */
.L_x_4559:
        /* <DEDUP_REMOVED lines=8> */
.L_x_4570:
        /* <DEDUP_REMOVED lines=12> */
.L_x_4573:
[----:B------:R-:W-:Y:S02]  /*50e0*/  MOV R81, R72 ;  /* 0x0000004800517202 */ /* 0x000fe40000000f00 */
.L_x_4574:
[----:B------:R-:W-:Y:S05]  /*50f0*/  BSYNC B2 ;  /* 0x0000000000027941 */ /* 0x000fea0003800000 */
.L_x_4572:
        /* <DEDUP_REMOVED lines=16> */
.L_x_4578:
[----:B------:R-:W-:Y:S05]  /*5200*/  BSYNC B3 ;  /* 0x0000000000037941 */ /* 0x000fea0003800000 */
.L_x_4577:
        /* <DEDUP_REMOVED lines=43> */
.L_x_4576:
[----:B------:R-:W-:Y:S05]  /*54c0*/  BSYNC B2 ;  /* 0x0000000000027941 */ /* 0x000fea0003800000 */
.L_x_4575:
[----:B------:R-:W0:Y:S01]  /*54d0*/  I2F.U32 R52, R81 ;  /* 0x0000005100347306 */ /* 0x000e220000201000 */
[----:B------:R-:W-:Y:S01]  /*54e0*/  HFMA2.MMA R55, -RZ, RZ, 0.1171875, 0 ;  /* 0x2f800000ff377435 */ /* 0x000fe200000001ff */
[----:B-----5:R-:W-:Y:S02]  /*54f0*/  HADD2.F32 R54, -RZ, R49.H1_H1 ;  /* 0x30000031ff367230 */ /* 0x020fe40000004100 */
        /* <DEDUP_REMOVED lines=11> */
.L_x_4571:
[----:B------:R-:W-:Y:S05]  /*55b0*/  BSYNC B1 ;  /* 0x0000000000017941 */ /* 0x000fea0003800000 */
.L_x_4569:
        /* <DEDUP_REMOVED lines=8> */
.L_x_4580:
        /* <DEDUP_REMOVED lines=12> */
.L_x_4583:
[----:B------:R-:W-:Y:S02]  /*5700*/  IMAD.MOV.U32 R82, RZ, RZ, R72 ;  /* 0x000000ffff527224 */ /* 0x000fe400078e0048 */
.L_x_4584:
[----:B------:R-:W-:Y:S05]  /*5710*/  BSYNC B2 ;  /* 0x0000000000027941 */ /* 0x000fea0003800000 */
.L_x_4582:
        /* <DEDUP_REMOVED lines=16> */
.L_x_4588:
[----:B------:R-:W-:Y:S05]  /*5820*/  BSYNC B3 ;  /* 0x0000000000037941 */ /* 0x000fea0003800000 */
.L_x_4587:
        /* <DEDUP_REMOVED lines=43> */
.L_x_4586:
[----:B------:R-:W-:Y:S05]  /*5ae0*/  BSYNC B2 ;  /* 0x0000000000027941 */ /* 0x000fea0003800000 */
.L_x_4585:
        /* <DEDUP_REMOVED lines=14> */
.L_x_4581:
[----:B------:R-:W-:Y:S05]  /*5bd0*/  BSYNC B1 ;  /* 0x0000000000017941 */ /* 0x000fea0003800000 */
.L_x_4579:
        /* <DEDUP_REMOVED lines=8> */
.L_x_4590:
        /* <DEDUP_REMOVED lines=12> */
.L_x_4593:
[----:B------:R-:W-:Y:S02]  /*5d20*/  IMAD.MOV.U32 R83, RZ, RZ, R72 ;  /* 0x000000ffff537224 */ /* 0x000fe400078e0048 */
.L_x_4594:
[----:B------:R-:W-:Y:S05]  /*5d30*/  BSYNC B2 ;  /* 0x0000000000027941 */ /* 0x000fea0003800000 */
.L_x_4592:
        /* <DEDUP_REMOVED lines=16> */
.L_x_4598:
[----:B------:R-:W-:Y:S05]  /*5e40*/  BSYNC B3 ;  /* 0x0000000000037941 */ /* 0x000fea0003800000 */
.L_x_4597:
        /* <DEDUP_REMOVED lines=43> */
.L_x_4596:
[----:B------:R-:W-:Y:S05]  /*6100*/  BSYNC B2 ;  /* 0x0000000000027941 */ /* 0x000fea0003800000 */
.L_x_4595:
        /* <DEDUP_REMOVED lines=14> */
.L_x_4591:
[----:B------:R-:W-:Y:S05]  /*61f0*/  BSYNC B1 ;  /* 0x0000000000017941 */ /* 0x000fea0003800000 */
.L_x_4589:
[----:B------:R-:W-:Y:S01]  /*6200*/  BSSY B1, `(.L_x_4599) ;  /* 0x0000061000017945 */ /* 0x000fe20003800000 */
[----:B------:R-:W-:Y:S05]  /*6210*/  @P2 BRA `(.L_x_4600) ;  /* 0x0000006000002947 */ /* 0x000fea0003800000 */
[----:B-1----:R-:W-:Y:S01]  /*6220*/  HFMA2.MMA R93, -RZ, RZ, 0, 0 ;  /* 0x00000000ff5d7435 */ /* 0x002fe200000001ff */
[----:B------:R-:W-:Y:S01]  /*6230*/  IMAD.MOV.U32 R52, RZ, RZ, R53 ;  /* 0x000000ffff347224 */ /* 0x000fe200078e0035 */
[----:B------:R-:W-:Y:S05]  /*6240*/  @!P0 BRA `(.L_x_4601) ;  /* 0x000005c000008947 */ /* 0x000fea0003800000 */
[----:B------:R-:W-:Y:S01]  /*6250*/  IMAD.MOV.U32 R52, RZ, RZ, R53 ;  /* 0x000000ffff347224 */ /* 0x000fe200078e0035 */
[----:B-----5:R-:W-:Y:S01]  /*6260*/  HADD2.F32 R93, -RZ, R47.H0_H0 ;  /* 0x2000002fff5d7230 */ /* 0x020fe20000004100 */
[----:B------:R-:W-:Y:S05]  /*6270*/  BRA `(.L_x_4601) ;  /* 0x0000059000007947 */ /* 0x000fea0003800000 */
.L_x_4600:
        /* <DEDUP_REMOVED lines=12> */
.L_x_4603:
[----:B------:R-:W-:Y:S02]  /*6340*/  MOV R84, R72 ;  /* 0x0000004800547202 */ /* 0x000fe40000000f00 */
.L_x_4604:
[----:B------:R-:W-:Y:S05]  /*6350*/  BSYNC B2 ;  /* 0x0000000000027941 */ /* 0x000fea0003800000 */
.L_x_4602:
        /* <DEDUP_REMOVED lines=16> */
.L_x_4608:
[----:B------:R-:W-:Y:S05]  /*6460*/  BSYNC B3 ;  /* 0x0000000000037941 */ /* 0x000fea0003800000 */
.L_x_4607:
        /* <DEDUP_REMOVED lines=43> */
.L_x_4606:
[----:B------:R-:W-:Y:S05]  /*6720*/  BSYNC B2 ;  /* 0x0000000000027941 */ /* 0x000fea0003800000 */
.L_x_4605:
        /* <DEDUP_REMOVED lines=14> */
.L_x_4601:
[----:B------:R-:W-:Y:S05]  /*6810*/  BSYNC B1 ;  /* 0x0000000000017941 */ /* 0x000fea0003800000 */
.L_x_4599:
        /* <DEDUP_REMOVED lines=8> */
.L_x_4610:
        /* <DEDUP_REMOVED lines=12> */
.L_x_4613:
[----:B------:R-:W-:Y:S02]  /*6960*/  IMAD.MOV.U32 R85, RZ, RZ, R72 ;  /* 0x000000ffff557224 */ /* 0x000fe400078e0048 */
.L_x_4614:
[----:B------:R-:W-:Y:S05]  /*6970*/  BSYNC B2 ;  /* 0x0000000000027941 */ /* 0x000fea0003800000 */
.L_x_4612:
        /* <DEDUP_REMOVED lines=16> */
.L_x_4618:
[----:B------:R-:W-:Y:S05]  /*6a80*/  BSYNC B3 ;  /* 0x0000000000037941 */ /* 0x000fea0003800000 */
.L_x_4617:
        /* <DEDUP_REMOVED lines=43> */
.L_x_4616:
[----:B------:R-:W-:Y:S05]  /*6d40*/  BSYNC B2 ;  /* 0x0000000000027941 */ /* 0x000fea0003800000 */
.L_x_4615:
        /* <DEDUP_REMOVED lines=14> */
.L_x_4611:
[----:B------:R-:W-:Y:S05]  /*6e30*/  BSYNC B1 ;  /* 0x0000000000017941 */ /* 0x000fea0003800000 */
.L_x_4609:
        /* <DEDUP_REMOVED lines=32> */
.L_x_4620:
[----:B------:R-:W-:Y:S05]  /*7040*/  BSYNC B1 ;  /* 0x0000000000017941 */ /* 0x000fea0003800000 */
.L_x_4619:
        /* <DEDUP_REMOVED lines=10> */
.L_x_4622:
        /* <DEDUP_REMOVED lines=12> */
.L_x_4625:
[----:B------:R-:W-:Y:S02]  /*71b0*/  IMAD.MOV.U32 R70, RZ, RZ, R72 ;  /* 0x000000ffff467224 */ /* 0x000fe400078e0048 */
.L_x_4626:
[----:B------:R-:W-:Y:S05]  /*71c0*/  BSYNC B2 ;  /* 0x0000000000027941 */ /* 0x000fea0003800000 */
.L_x_4624:
        /* <DEDUP_REMOVED lines=14> */
[----:B------:R-:W-:-:S04]  /*72b0*/  @P4 IADD3 R52, R71, RZ, RZ ;  /* 0x000000ff47344210 */ /* 0x000fc80007ffe0ff */
[----:B------:R-:W-:Y:S02]  /*72c0*/  @!P3 MOV R71, R52 ;  /* 0x000000340047b202 */ /* 0x000fe40000000f00 */
.L_x_4630:
[----:B------:R-:W-:Y:S05]  /*72d0*/  BSYNC B3 ;  /* 0x0000000000037941 */ /* 0x000fea0003800000 */
.L_x_4629:
        /* <DEDUP_REMOVED lines=43> */
.L_x_4628:
[----:B------:R-:W-:Y:S05]  /*7590*/  BSYNC B2 ;  /* 0x0000000000027941 */ /* 0x000fea0003800000 */
.L_x_4627:
        /* <DEDUP_REMOVED lines=14> */
.L_x_4623:
[----:B------:R-:W-:Y:S05]  /*7680*/  BSYNC B1 ;  /* 0x0000000000017941 */ /* 0x000fea0003800000 */
.L_x_4621:
[----:B------:R-:W-:Y:S01]  /*7690*/  BSSY B1, `(.L_x_4631) ;  /* 0x0000061000017945 */ /* 0x000fe20003800000 */
[----:B------:R-:W-:Y:S05]  /*76a0*/  @P2 BRA `(.L_x_4632) ;  /* 0x0000006000002947 */ /* 0x000fea0003800000 */
[----:B------:R-:W-:Y:S01]  /*76b0*/  MOV R102, RZ ;  /* 0x000000ff00667202 */ /* 0x000fe20000000f00 */
[----:B------:R-:W-:Y:S01]  /*76c0*/  IMAD.MOV.U32 R53, RZ, RZ, R52 ;  /* 0x000000ffff357224 */ /* 0x000fe200078e0034 */
[----:B------:R-:W-:Y:S05]  /*76d0*/  @!P0 BRA `(.L_x_4633) ;  /* 0x000005c000008947 */ /* 0x000fea0003800000 */
[----:B------:R-:W-:Y:S01]  /*76e0*/  MOV R53, R52 ;  /* 0x0000003400357202 */ /* 0x000fe20000000f00 */
[----:B-----5:R-:W-:Y:S01]  /*76f0*/  HADD2.F32 R102, -RZ, R44.H1_H1 ;  /* 0x3000002cff667230 */ /* 0x020fe20000004100 */
[----:B------:R-:W-:Y:S05]  /*7700*/  BRA `(.L_x_4633) ;  /* 0x0000059000007947 */ /* 0x000fea0003800000 */
.L_x_4632:
        /* <DEDUP_REMOVED lines=12> */
.L_x_4635:
[----:B------:R-:W-:Y:S02]  /*77d0*/  MOV R79, R72 ;  /* 0x00000048004f7202 */ /* 0x000fe40000000f00 */
.L_x_4636:
[----:B------:R-:W-:Y:S05]  /*77e0*/  BSYNC B2 ;  /* 0x0000000000027941 */ /* 0x000fea0003800000 */
.L_x_4634:
        /* <DEDUP_REMOVED lines=16> */
.L_x_4640:
[----:B------:R-:W-:Y:S05]  /*78f0*/  BSYNC B3 ;  /* 0x0000000000037941 */ /* 0x000fea0003800000 */
.L_x_4639:
        /* <DEDUP_REMOVED lines=43> */
.L_x_4638:
[----:B------:R-:W-:Y:S05]  /*7bb0*/  BSYNC B2 ;  /* 0x0000000000027941 */ /* 0x000fea0003800000 */
.L_x_4637:
        /* <DEDUP_REMOVED lines=14> */
.L_x_4633:
[----:B------:R-:W-:Y:S05]  /*7ca0*/  BSYNC B1 ;  /* 0x0000000000017941 */ /* 0x000fea0003800000 */
.L_x_4631:
        /* <DEDUP_REMOVED lines=8> */
.L_x_4642:
        /* <DEDUP_REMOVED lines=12> */
.L_x_4645:
[----:B------:R-:W-:Y:S02]  /*7df0*/  IMAD.MOV.U32 R80, RZ, RZ, R72 ;  /* 0x000000ffff507224 */ /* 0x000fe400078e0048 */
.L_x_4646:
[----:B------:R-:W-:Y:S05]  /*7e00*/  BSYNC B2 ;  /* 0x0000000000027941 */ /* 0x000fea0003800000 */
.L_x_4644:
        /* <DEDUP_REMOVED lines=16> */
.L_x_4650:
[----:B------:R-:W-:Y:S05]  /*7f10*/  BSYNC B3 ;  /* 0x0000000000037941 */ /* 0x000fea0003800000 */
.L_x_4649:
        /* <DEDUP_REMOVED lines=43> */
.L_x_4648:
[----:B------:R-:W-:Y:S05]  /*81d0*/  BSYNC B2 ;  /* 0x0000000000027941 */ /* 0x000fea0003800000 */
.L_x_4647:
[----:B------:R-:W0:Y:S01]  /*81e0*/  I2F.U32 R53, R80 ;  /* 0x0000005000357306 */ /* 0x000e220000201000 */
[----:B-----5:R-:W-:Y:S01]  /*81f0*/  HADD2.F32 R55, -RZ, R49.H0_H0 ;  /* 0x20000031ff377230 */ /* 0x020fe20000004100 */
[----:B------:R-:W-:Y:S01]  /*8200*/  IMAD.MOV.U32 R54, RZ, RZ, 0x2f800000 ;  /* 0x2f800000ff367424 */ /* 0x000fe200078e00ff */
[----:B------:R-:W-:-:S03]  /*8210*/  @P0 HADD2.F32 R56, -RZ, R45.H0_H0 ;  /* 0x2000002dff380230 */ /* 0x000fc60000004100 */
        /* <DEDUP_REMOVED lines=10> */
.L_x_4643:
[----:B------:R-:W-:Y:S05]  /*82c0*/  BSYNC B1 ;  /* 0x0000000000017941 */ /* 0x000fea0003800000 */
.L_x_4641:
        /* <DEDUP_REMOVED lines=8> */
.L_x_4652:
        /* <DEDUP_REMOVED lines=12> */
.L_x_4655:
[----:B------:R-:W-:Y:S02]  /*8410*/  MOV R81, R72 ;  /* 0x0000004800517202 */ /* 0x000fe40000000f00 */
.L_x_4656:
[----:B------:R-:W-:Y:S05]  /*8420*/  BSYNC B2 ;  /* 0x0000000000027941 */ /* 0x000fea0003800000 */
.L_x_4654:
        /* <DEDUP_REMOVED lines=16> */
.L_x_4660:
[----:B------:R-:W-:Y:S05]  /*8530*/  BSYNC B3 ;  /* 0x0000000000037941 */ /* 0x000fea0003800000 */
.L_x_4659:
        /* <DEDUP_REMOVED lines=43> */
.L_x_4658:
[----:B------:R-:W-:Y:S05]  /*87f0*/  BSYNC B2 ;  /* 0x0000000000027941 */ /* 0x000fea0003800000 */
.L_x_4657:
        /* <DEDUP_REMOVED lines=14> */
.L_x_4653:
[----:B------:R-:W-:Y:S05]  /*88e0*/  BSYNC B1 ;  /* 0x0000000000017941 */ /* 0x000fea0003800000 */
.L_x_4651:
        /* <DEDUP_REMOVED lines=8> */
.L_x_4662:
        /* <DEDUP_REMOVED lines=12> */
.L_x_4665:
[----:B------:R-:W-:Y:S02]  /*8a30*/  IMAD.MOV.U32 R82, RZ, RZ, R72 ;  /* 0x000000ffff527224 */ /* 0x000fe400078e0048 */
.L_x_4666:
[----:B------:R-:W-:Y:S05]  /*8a40*/  BSYNC B2 ;  /* 0x0000000000027941 */ /* 0x000fea0003800000 */
.L_x_4664:
        /* <DEDUP_REMOVED lines=16> */
.L_x_4670:
[----:B------:R-:W-:Y:S05]  /*8b50*/  BSYNC B3 ;  /* 0x0000000000037941 */ /* 0x000fea0003800000 */
.L_x_4669:
        /* <DEDUP_REMOVED lines=43> */
.L_x_4668:
[----:B------:R-:W-:Y:S05]  /*8e10*/  BSYNC B2 ;  /* 0x0000000000027941 */ /* 0x000fea0003800000 */
.L_x_4667:
        /* <DEDUP_REMOVED lines=14> */
.L_x_4663:
[----:B------:R-:W-:Y:S05]  /*8f00*/  BSYNC B1 ;  /* 0x0000000000017941 */ /* 0x000fea0003800000 */
.L_x_4661:
        /* <DEDUP_REMOVED lines=8> */
.L_x_4672:
        /* <DEDUP_REMOVED lines=12> */
.L_x_4675:
[----:B------:R-:W-:Y:S02]  /*9050*/  MOV R83, R72 ;  /* 0x0000004800537202 */ /* 0x000fe40000000f00 */
.L_x_4676:
[----:B------:R-:W-:Y:S05]  /*9060*/  BSYNC B2 ;  /* 0x0000000000027941 */ /* 0x000fea0003800000 */
.L_x_4674:
        /* <DEDUP_REMOVED lines=16> */
.L_x_4680:
[----:B------:R-:W-:Y:S05]  /*9170*/  BSYNC B3 ;  /* 0x0000000000037941 */ /* 0x000fea0003800000 */
.L_x_4679:
        /* <DEDUP_REMOVED lines=43> */
.L_x_4678:
[----:B------:R-:W-:Y:S05]  /*9430*/  BSYNC B2 ;  /* 0x0000000000027941 */ /* 0x000fea0003800000 */
.L_x_4677:
        /* <DEDUP_REMOVED lines=14> */
.L_x_4673:
[----:B------:R-:W-:Y:S05]  /*9520*/  BSYNC B1 ;  /* 0x0000000000017941 */ /* 0x000fea0003800000 */
.L_x_4671:
        /* <DEDUP_REMOVED lines=8> */
.L_x_4682:
        /* <DEDUP_REMOVED lines=12> */
.L_x_4685:
[----:B------:R-:W-:Y:S02]  /*9670*/  IMAD.MOV.U32 R84, RZ, RZ, R72 ;  /* 0x000000ffff547224 */ /* 0x000fe400078e0048 */
.L_x_4686:
[----:B------:R-:W-:Y:S05]  /*9680*/  BSYNC B2 ;  /* 0x0000000000027941 */ /* 0x000fea0003800000 */
.L_x_4684:
        /* <DEDUP_REMOVED lines=16> */
.L_x_4690:
[----:B------:R-:W-:Y:S05]  /*9790*/  BSYNC B3 ;  /* 0x0000000000037941 */ /* 0x000fea0003800000 */
.L_x_4689:
        /* <DEDUP_REMOVED lines=43> */
.L_x_4688:
[----:B------:R-:W-:Y:S05]  /*9a50*/  BSYNC B2 ;  /* 0x0000000000027941 */ /* 0x000fea0003800000 */
.L_x_4687:
[----:B------:R-:W0:Y:S01]  /*9a60*/  I2F.U32 R53, R84 ;  /* 0x0000005400357306 */ /* 0x000e220000201000 */
[----:B-----5:R-:W-:Y:S01]  /*9a70*/  HADD2.F32 R55, -RZ, R51.H0_H0 ;  /* 0x20000033ff377230 */ /* 0x020fe20000004100 */
[----:B------:R-:W-:Y:S01]  /*9a80*/  IMAD.MOV.U32 R54, RZ, RZ, 0x2f800000 ;  /* 0x2f800000ff367424 */ /* 0x000fe200078e00ff */
[----:B------:R-:W-:-:S03]  /*9a90*/  @P0 HADD2.F32 R57, -RZ, R47.H0_H0 ;  /* 0x2000002fff390230 */ /* 0x000fc60000004100 */
[----:B------:R-:W-:-:S04]  /*9aa0*/  FMUL.FTZ R55, R55, c[0x0][0x1ec] ;  /* 0x00007b0037377a20 */ /* 0x000fc80000410000 */
[----:B------:R-:W-:Y:S01]  /*9ab0*/  FMUL.FTZ R100, R55, c[0x0][0x1e8] ;  /* 0x00007a0037647a20 */ /* 0x000fe20000410000 */
[----:B------:R-:W-:Y:S01]  /*9ac0*/  HADD2.F32 R55, -RZ, R23.H0_H0 ;  /* 0x20000017ff377230 */ /* 0x000fe20000004100 */
[----:B0-----:R-:W-:-:S05]  /*9ad0*/  FFMA.FTZ R53, R53, R54, 1.1641532182693481445e-10 ;  /* 0x2f00000035357423 */ /* 0x001fca0000010036 */
[----:B------:R-:W-:-:S04]  /*9ae0*/  FSETP.GTU.FTZ.AND P3, PT, R53, c[0x0][0x1e4], PT ;  /* 0x0000790035007a0b */ /* 0x000fc80003f7c000 */
[----:B------:R-:W-:Y:S02]  /*9af0*/  FSEL R100, R100, RZ, !P3 ;  /* 0x000000ff64647208 */ /* 0x000fe40005800000 */
[----:B------:R-:W-:-:S03]  /*9b00*/  SEL R53, RZ, 0x1, P3 ;  /* 0x00000001ff357807 */ /* 0x000fc60001800000 */
[----:B------:R-:W-:Y:S01]  /*9b10*/  FMUL.FTZ R100, R100, R55 ;  /* 0x0000003764647220 */ /* 0x000fe20000410000 */
[----:B------:R-:W-:-:S03]  /*9b20*/  PRMT R84, R53, 0x7610, R84 ;  /* 0x0000761035547816 */ /* 0x000fc60000000054 */
[----:B------:R-:W-:Y:S02]  /*9b30*/  @P0 FADD.FTZ R100, R57, R100 ;  /* 0x0000006439640221 */ /* 0x000fe40000010000 */
.L_x_4683:
[----:B------:R-:W-:Y:S05]  /*9b40*/  BSYNC B1 ;  /* 0x0000000000017941 */ /* 0x000fea0003800000 */
.L_x_4681:
        /* <DEDUP_REMOVED lines=8> */
.L_x_4692:
        /* <DEDUP_REMOVED lines=12> */
.L_x_4695:
[----:B------:R-:W-:Y:S02]  /*9c90*/  MOV R85, R72 ;  /* 0x0000004800557202 */ /* 0x000fe40000000f00 */
.L_x_4696:
[----:B------:R-:W-:Y:S05]  /*9ca0*/  BSYNC B2 ;  /* 0x0000000000027941 */ /* 0x000fea0003800000 */
.L_x_4694:
        /* <DEDUP_REMOVED lines=16> */
.L_x_4700:
[----:B------:R-:W-:Y:S05]  /*9db0*/  BSYNC B3 ;  /* 0x0000000000037941 */ /* 0x000fea0003800000 */
.L_x_4699:
        /* <DEDUP_REMOVED lines=43> */
.L_x_4698:
[----:B------:R-:W-:Y:S05]  /*a070*/  BSYNC B2 ;  /* 0x0000000000027941 */ /* 0x000fea0003800000 */
.L_x_4697:
[----:B------:R-:W0:Y:S01]  /*a080*/  I2F.U32 R52, R85 ;  /* 0x0000005500347306 */ /* 0x000e220000201000 */
[----:B------:R-:W-:Y:S01]  /*a090*/  HFMA2.MMA R53, -RZ, RZ, 0.1171875, 0 ;  /* 0x2f800000ff357435 */ /* 0x000fe200000001ff */
[----:B-----5:R-:W-:Y:S02]  /*a0a0*/  HADD2.F32 R54, -RZ, R51.H1_H1 ;  /* 0x30000033ff367230 */ /* 0x020fe40000004100 */
[----:B------:R-:W-:-:S03]  /*a0b0*/  @P0 HADD2.F32 R56, -RZ, R47.H1_H1 ;  /* 0x3000002fff380230 */ /* 0x000fc60000004100 */
[----:B------:R-:W-:-:S04]  /*a0c0*/  FMUL.FTZ R54, R54, c[0x0][0x1ec] ;  /* 0x00007b0036367a20 */ /* 0x000fc80000410000 */
[----:B------:R-:W-:Y:S01]  /*a0d0*/  FMUL.FTZ R109, R54, c[0x0][0x1e8] ;  /* 0x00007a00366d7a20 */ /* 0x000fe20000410000 */
[----:B------:R-:W-:Y:S01]  /*a0e0*/  HADD2.F32 R54, -RZ, R23.H1_H1 ;  /* 0x30000017ff367230 */ /* 0x000fe20000004100 */
[----:B0-----:R-:W-:-:S05]  /*a0f0*/  FFMA.FTZ R52, R52, R53, 1.1641532182693481445e-10 ;  /* 0x2f00000034347423 */ /* 0x001fca0000010035 */
[----:B------:R-:W-:-:S04]  /*a100*/  FSETP.GTU.FTZ.AND P2, PT, R52, c[0x0][0x1e4], PT ;  /* 0x0000790034007a0b */ /* 0x000fc80003f5c000 */
[----:B------:R-:W-:Y:S02]  /*a110*/  FSEL R109, R109, RZ, !P2 ;  /* 0x000000ff6d6d7208 */ /* 0x000fe40005000000 */
[----:B------:R-:W-:-:S03]  /*a120*/  SEL R52, RZ, 0x1, P2 ;  /* 0x00000001ff347807 */ /* 0x000fc60001000000 */
[----:B------:R-:W-:Y:S01]  /*a130*/  FMUL.FTZ R109, R109, R54 ;  /* 0x000000366d6d7220 */ /* 0x000fe20000410000 */
[----:B------:R-:W-:-:S03]  /*a140*/  PRMT R85, R52, 0x7610, R85 ;  /* 0x0000761034557816 */ /* 0x000fc60000000055 */
[----:B------:R-:W-:Y:S02]  /*a150*/  @P0 FADD.FTZ R109, R56, R109 ;  /* 0x0000006d386d0221 */ /* 0x000fe40000010000 */
.L_x_4693:
[----:B------:R-:W-:Y:S05]  /*a160*/  BSYNC B1 ;  /* 0x0000000000017941 */ /* 0x000fea0003800000 */
.L_x_4691:
[----:B------:R-:W-:Y:S01]  /*a170*/  FADD.FTZ R53, RZ, R89 ;  /* 0x00000059ff357221 */ /* 0x000fe20000010000 */
[----:B------:R-:W-:Y:S01]  /*a180*/  F2FP.PACK_AB R55, R109, R100 ;  /* 0x000000646d37723e */ /* 0x000fe200000000ff */
[----:B------:R-:W-:Y:S01]  /*a190*/  IMAD.WIDE.U32 R56, R111, R108, c[0x0][0x188] ;  /* 0x000062006f387625 */ /* 0x000fe200078e006c */
[----:B------:R-:W-:Y:S01]  /*a1a0*/  F2FP.PACK_AB R54, R106, R105 ;  /* 0x000000696a36723e */ /* 0x000fe200000000ff */
        /* <DEDUP_REMOVED lines=48> */
.L_x_4702:
[----:B------:R-:W-:Y:S05]  /*a4b0*/  BSYNC B1 ;  /* 0x0000000000017941 */ /* 0x000fea0003800000 */
.L_x_4701:
[----:B0-----:R-:W-:Y:S01]  /*a4c0*/  FADD.FTZ R57, R108, R109 ;  /* 0x0000006d6c397221 */ /* 0x001fe20000010000 */
[----:B------:R-:W-:Y:S05]  /*a4d0*/  BRA.DIV ~URZ, `(.L_x_4703) ;  /* 0x00000d927f007947 */ /* 0x000fea000b800000 */
[----:B------:R0:W1:Y:S02]  /*a4e0*/  SHFL.BFLY PT, R52, R57, 0x1, 0x1f ;  /* 0x0c201f0039347f89 */ /* 0x00006400000e0000 */
.L_x_4709:
        /* <DEDUP_REMOVED lines=68> */
.L_x_4710:
        /* <DEDUP_REMOVED lines=17> */
[----:B-1----:R-:W-:Y:S02]  /*aa40*/  FSEL R107, R107, RZ, !P0 ;  /* 0x000000ff6b6b7208 */ /* 0x002fe40004000000 */
        /* <DEDUP_REMOVED lines=8> */
[----:B------:R-:W-:Y:S02]  /*aad0*/  FADD.FTZ R102, -R107, R102 ;  /* 0x000000666b667221 */ /* 0x000fe40000010100 */
[----:B------:R-:W-:Y:S02]  /*aae0*/  FMUL.FTZ R97, R57, R52 ;  /* 0x0000003439617220 */ /* 0x000fe40000410000 */
[----:B------:R-:W-:Y:S01]  /*aaf0*/  FADD.FTZ R112, -R107, R103 ;  /* 0x000000676b707221 */ /* 0x000fe20000010100 */
[----:B------:R-:W-:Y:S01]  /*ab00*/  HADD2.F32 R103, -RZ, R42.H1_H1 ;  /* 0x3000002aff677230 */ /* 0x000fe20000004100 */
[----:B------:R-:W-:Y:S02]  /*ab10*/  FMUL.FTZ R52, R57, R99 ;  /* 0x0000006339347220 */ /* 0x000fe40000410000 */
[----:B------:R-:W-:-:S02]  /*ab20*/  FADD.FTZ R56, -R107, R61 ;  /* 0x0000003d6b387221 */ /* 0x000fc40000010100 */
[----:B------:R-:W-:Y:S02]  /*ab30*/  FADD.FTZ R104, -R107, R104 ;  /* 0x000000686b687221 */ /* 0x000fe40000010100 */
[----:B------:R-:W-:Y:S01]  /*ab40*/  FMUL.FTZ R99, R57, R100 ;  /* 0x0000006439637220 */ /* 0x000fe20000410000 */
[----:B------:R-:W-:Y:S01]  /*ab50*/  HADD2.F32 R100, -RZ, R41.H0_H0 ;  /* 0x20000029ff647230 */ /* 0x000fe20000004100 */
[----:B------:R-:W-:Y:S02]  /*ab60*/  FADD.FTZ R114, -R107, R98 ;  /* 0x000000626b727221 */ /* 0x000fe40000010100 */
[C---:B------:R-:W-:Y:S02]  /*ab70*/  FMUL.FTZ R60, R57.reuse, R110 ;  /* 0x0000006e393c7220 */ /* 0x040fe40000410000 */
[----:B------:R-:W-:Y:S01]  /*ab80*/  FMUL.FTZ R91, R57, R102 ;  /* 0x00000066395b7220 */ /* 0x000fe20000410000 */
[----:B------:R-:W-:Y:S01]  /*ab90*/  HADD2.F32 R102, -RZ, R42.H0_H0 ;  /* 0x2000002aff667230 */ /* 0x000fe20000004100 */
[----:B------:R-:W-:-:S02]  /*aba0*/  FADD.FTZ R122, -R107, R88 ;  /* 0x000000586b7a7221 */ /* 0x000fc40000010100 */
[C---:B------:R-:W-:Y:S02]  /*abb0*/  FADD.FTZ R116, -R107.reuse, R96 ;  /* 0x000000606b747221 */ /* 0x040fe40000010100 */
[C---:B------:R-:W-:Y:S02]  /*abc0*/  FADD.FTZ R98, -R107.reuse, R93 ;  /* 0x0000005d6b627221 */ /* 0x040fe40000010100 */
[C---:B------:R-:W-:Y:S02]  /*abd0*/  FADD.FTZ R54, -R107.reuse, R89 ;  /* 0x000000596b367221 */ /* 0x040fe40000010100 */
[----:B------:R-:W-:Y:S02]  /*abe0*/  FADD.FTZ R53, -R107, R62 ;  /* 0x0000003e6b357221 */ /* 0x000fe40000010100 */
[C---:B------:R-:W-:Y:S02]  /*abf0*/  FMUL.FTZ R96, R57.reuse, R56 ;  /* 0x0000003839607220 */ /* 0x040fe40000410000 */
[----:B------:R-:W-:Y:S01]  /*ac00*/  FMUL.FTZ R93, R57, R104 ;  /* 0x00000068395d7220 */ /* 0x000fe20000410000 */
[----:B------:R-:W-:Y:S01]  /*ac10*/  HADD2.F32 R104, -RZ, R43.H1_H1 ;  /* 0x3000002bff687230 */ /* 0x000fe20000004100 */
[----:B------:R-:W-:-:S02]  /*ac20*/  FADD.FTZ R62, -R107, R101 ;  /* 0x000000656b3e7221 */ /* 0x000fc40000010100 */
[----:B------:R-:W-:Y:S01]  /*ac30*/  FFMA.FTZ R97, R97, R103, R12 ;  /* 0x0000006761617223 */ /* 0x000fe2000001000c */
[--C-:B------:R-:W-:Y:S01]  /*ac40*/  HADD2.F32 R103, -RZ, R40.reuse.H1_H1 ;  /* 0x30000028ff677230 */ /* 0x100fe20000004100 */
[C---:B------:R-:W-:Y:S02]  /*ac50*/  FMUL.FTZ R101, R57.reuse, R59 ;  /* 0x0000003b39657220 */ /* 0x040fe40000410000 */
[----:B------:R-:W-:Y:S01]  /*ac60*/  FFMA.FTZ R60, R60, R100, R15 ;  /* 0x000000643c3c7223 */ /* 0x000fe2000001000f */
[----:B------:R-:W-:Y:S01]  /*ac70*/  HADD2.F32 R100, -RZ, R40.H0_H0 ;  /* 0x20000028ff647230 */ /* 0x000fe20000004100 */
[----:B------:R-:W-:Y:S02]  /*ac80*/  IMAD R90, R90, c[0x0][0x168], RZ ;  /* 0x00005a005a5a7a24 */ /* 0x000fe400078e02ff */
[C---:B------:R-:W-:Y:S02]  /*ac90*/  FMUL.FTZ R55, R57.reuse, R122 ;  /* 0x0000007a39377220 */ /* 0x040fe40000410000 */
[----:B------:R-:W-:-:S02]  /*aca0*/  FMUL.FTZ R54, R57, R54 ;  /* 0x0000003639367220 */ /* 0x000fc40000410000 */
[----:B------:R-:W-:Y:S01]  /*acb0*/  FFMA.FTZ R96, R96, R102, R13 ;  /* 0x0000006660607223 */ /* 0x000fe2000001000d */
[----:B------:R-:W-:Y:S01]  /*acc0*/  HADD2.F32 R102, -RZ, R41.H1_H1 ;  /* 0x30000029ff667230 */ /* 0x000fe20000004100 */
[C---:B------:R-:W-:Y:S02]  /*acd0*/  FADD.FTZ R120, -R107.reuse, R95 ;  /* 0x0000005f6b787221 */ /* 0x040fe40000010100 */
[----:B------:R-:W-:Y:S01]  /*ace0*/  FADD.FTZ R88, -R107, R105 ;  /* 0x000000696b587221 */ /* 0x000fe20000010100 */
[----:B------:R-:W-:Y:S01]  /*acf0*/  SHF.R.S32.HI R105, RZ, 0x1f, R90 ;  /* 0x0000001fff697819 */ /* 0x000fe2000001145a */
[----:B------:R-:W-:Y:S02]  /*ad00*/  FMUL.FTZ R61, R57, R53 ;  /* 0x00000035393d7220 */ /* 0x000fe40000410000 */
[----:B------:R-:W-:Y:S01]  /*ad10*/  FFMA.FTZ R101, R101, R104, R10 ;  /* 0x0000006865657223 */ /* 0x000fe2000001000a */
[----:B------:R-:W-:Y:S01]  /*ad20*/  HADD2.F32 R104, -RZ, R39.H0_H0 ;  /* 0x20000027ff687230 */ /* 0x000fe20000004100 */
[----:B------:R-:W-:Y:S01]  /*ad30*/  FADD.FTZ R118, -R107, R94 ;  /* 0x0000005e6b767221 */ /* 0x000fe20000010100 */
[----:B------:R-:W-:Y:S01]  /*ad40*/  LEA.HI R90, R105, R90, RZ, 0x3 ;  /* 0x0000005a695a7211 */ /* 0x000fe200078f18ff */
[----:B------:R-:W-:Y:S01]  /*ad50*/  FADD.FTZ R108, -R107, R92 ;  /* 0x0000005c6b6c7221 */ /* 0x000fe20000010100 */
[----:B------:R-:W-:Y:S01]  /*ad60*/  HADD2.F32 R105, -RZ, R37.H1_H1 ;  /* 0x30000025ff697230 */ /* 0x000fe20000004100 */
[----:B------:R-:W-:Y:S01]  /*ad70*/  FFMA.FTZ R103, R55, R103, R16 ;  /* 0x0000006737677223 */ /* 0x000fe20000010010 */
[----:B------:R-:W-:Y:S01]  /*ad80*/  HADD2.F32 R55, -RZ, R38.H0_H0 ;  /* 0x20000026ff377230 */ /* 0x000fe20000004100 */
[----:B------:R-:W-:Y:S01]  /*ad90*/  FADD.FTZ R94, -R107, R106 ;  /* 0x0000006a6b5e7221 */ /* 0x000fe20000010100 */
[----:B------:R-:W-:Y:S01]  /*ada0*/  HADD2.F32 R106, -RZ, R43.H0_H0 ;  /* 0x2000002bff6a7230 */ /* 0x000fe20000004100 */
[C---:B------:R-:W-:Y:S01]  /*adb0*/  FMUL.FTZ R56, R57.reuse, R58 ;  /* 0x0000003a39387220 */ /* 0x040fe20000410000 */
[----:B------:R-:W-:Y:S01]  /*adc0*/  LEA.HI.SX32 R90, R90, R19, 0x1d ;  /* 0x000000135a5a7211 */ /* 0x000fe200078feaff */
[----:B------:R-:W-:-:S02]  /*add0*/  FMUL.FTZ R92, R57, R98 ;  /* 0x00000062395c7220 */ /* 0x000fc40000410000 */
[----:B------:R-:W-:Y:S01]  /*ade0*/  FFMA.FTZ R100, R54, R100, R17 ;  /* 0x0000006436647223 */ /* 0x000fe20000010011 */
[----:B------:R-:W-:Y:S01]  /*adf0*/  HADD2.F32 R54, -RZ, R37.H0_H0 ;  /* 0x20000025ff367230 */ /* 0x000fe20000004100 */
[----:B------:R-:W-:Y:S02]  /*ae00*/  FADD.FTZ R107, -R107, R109 ;  /* 0x0000006d6b6b7221 */ /* 0x000fe40000010100 */
[----:B------:R-:W-:Y:S02]  /*ae10*/  FMUL.FTZ R58, R57, R120 ;  /* 0x00000078393a7220 */ /* 0x000fe40000410000 */
[----:B------:R-:W-:Y:S01]  /*ae20*/  FFMA.FTZ R61, R61, R102, R14 ;  /* 0x000000663d3d7223 */ /* 0x000fe2000001000e */
[----:B------:R-:W-:Y:S01]  /*ae30*/  HADD2.F32 R102, -RZ, R38.H1_H1 ;  /* 0x30000026ff667230 */ /* 0x000fe20000004100 */
[C---:B------:R-:W-:Y:S01]  /*ae40*/  FMUL.FTZ R95, R57.reuse, R108 ;  /* 0x0000006c395f7220 */ /* 0x040fe20000410000 */
[----:B------:R-:W-:Y:S01]  /*ae50*/  HADD2.F32 R108, -RZ, R35.H1_H1 ;  /* 0x30000023ff6c7230 */ /* 0x000fe20000004100 */
        /* <DEDUP_REMOVED lines=8> */
[----:B------:R-:W-:Y:S01]  /*aee0*/  FFMA.FTZ R92, R92, R104, R3 ;  /* 0x000000685c5c7223 */ /* 0x000fe20000010003 */
[----:B------:R-:W-:Y:S01]  /*aef0*/  HADD2.F32 R104, -RZ, R39.H1_H1 ;  /* 0x30000027ff687230 */ /* 0x000fe20000004100 */
[----:B------:R-:W-:Y:S02]  /*af00*/  FMUL.FTZ R57, R57, R107 ;  /* 0x0000006b39397220 */ /* 0x000fe40000410000 */
[----:B------:R-:W-:Y:S01]  /*af10*/  FFMA.FTZ R58, R58, R55, R5 ;  /* 0x000000373a3a7223 */ /* 0x000fe20000010005 */
[--C-:B------:R-:W-:Y:S01]  /*af20*/  HADD2.F32 R55, -RZ, R36.reuse.H1_H1 ;  /* 0x30000024ff377230 */ /* 0x100fe20000004100 */
[----:B------:R-:W-:Y:S01]  /*af30*/  FFMA.FTZ R56, R56, R54, R7 ;  /* 0x0000003638387223 */ /* 0x000fe20000010007 */
[----:B------:R-:W-:Y:S01]  /*af40*/  HADD2.F32 R54, -RZ, R36.H0_H0 ;  /* 0x20000024ff367230 */ /* 0x000fe20000004100 */
[----:B------:R-:W-:-:S02]  /*af50*/  FFMA.FTZ R89, R89, R102, R4 ;  /* 0x0000006659597223 */ /* 0x000fc40000010004 */
        /* <DEDUP_REMOVED lines=9> */
[--C-:B------:R-:W-:Y:S01]  /*aff0*/  HADD2.F32 R52, -RZ, R32.reuse.H0_H0 ;  /* 0x20000020ff347230 */ /* 0x100fe20000004100 */
[----:B------:R-:W-:Y:S01]  /*b000*/  F2FP.PACK_AB R58, R89, R58 ;  /* 0x0000003a593a723e */ /* 0x000fe200000000ff */
[----:B------:R-:W-:Y:S01]  /*b010*/  HADD2.F32 R53, -RZ, R32.H1_H1 ;  /* 0x30000020ff357230 */ /* 0x000fe20000004100 */
[----:B------:R-:W-:Y:S01]  /*b020*/  HFMA2.MMA R89, -RZ, RZ, 0, 9.5367431640625e-07 ;  /* 0x00000010ff597435 */ /* 0x000fe200000001ff */
[----:B------:R-:W-:Y:S01]  /*b030*/  HADD2.F32 R54, -RZ, R33.H0_H0 ;  /* 0x20000021ff367230 */ /* 0x000fe20000004100 */
[----:B------:R-:W-:-:S02]  /*b040*/  FFMA.FTZ R98, R124, R106, R11 ;  /* 0x0000006a7c627223 */ /* 0x000fc4000001000b */
        /* <DEDUP_REMOVED lines=11> */
[----:B------:R-:W-:Y:S01]  /*b100*/  IADD3 R91, R90, 0x20, RZ ;  /* 0x000000205a5b7810 */ /* 0x000fe20007ffe0ff */
[----:B------:R-:W-:Y:S01]  /*b110*/  FFMA.FTZ R99, R62, R54, R65 ;  /* 0x000000363e637223 */ /* 0x000fe20000010041 */
[----:B------:R-:W-:-:S02]  /*b120*/  F2FP.PACK_AB R62, R109, R88 ;  /* 0x000000586d3e723e */ /* 0x000fc400000000ff */
[----:B------:R-:W-:Y:S02]  /*b130*/  IADD3 R88, R90, 0x40, RZ ;  /* 0x000000405a587810 */ /* 0x000fe40007ffe0ff */
[----:B------:R-:W-:Y:S02]  /*b140*/  F2FP.PACK_AB R53, R61, R60 ;  /* 0x0000003c3d35723e */ /* 0x000fe400000000ff */
[----:B------:R-:W-:Y:S01]  /*b150*/  F2FP.PACK_AB R60, R94, R93 ;  /* 0x0000005d5e3c723e */ /* 0x000fe200000000ff */
[-C--:B------:R-:W-:Y:S01]  /*b160*/  IMAD.WIDE.U32 R92, R90, R89.reuse, c[0x0][0x208] ;  /* 0x000082005a5c7625 */ /* 0x080fe200078e0059 */
[----:B------:R-:W-:Y:S02]  /*b170*/  F2FP.PACK_AB R54, R97, R96 ;  /* 0x000000606136723e */ /* 0x000fe400000000ff */
[----:B------:R-:W-:Y:S01]  /*b180*/  F2FP.PACK_AB R63, R111, R106 ;  /* 0x0000006a6f3f723e */ /* 0x000fe200000000ff */
[----:B------:R-:W-:Y:S01]  /*b190*/  IMAD.WIDE.U32 R90, R91, R89, c[0x0][0x208] ;  /* 0x000082005b5a7625 */ /* 0x000fe200078e0059 */
[----:B------:R-:W-:Y:S01]  /*b1a0*/  F2FP.PACK_AB R61, R104, R99 ;  /* 0x00000063683d723e */ /* 0x000fe200000000ff */
[----:B------:R0:W-:Y:S02]  /*b1b0*/  STG.E.128 [R92.64], R52 ;  /* 0x000000345c007986 */ /* 0x0001e4000c101d06 */
[----:B------:R-:W-:-:S02]  /*b1c0*/  IMAD.WIDE.U32 R88, R88, R89, c[0x0][0x208] ;  /* 0x0000820058587625 */ /* 0x000fc400078e0059 */
[----:B------:R0:W-:Y:S04]  /*b1d0*/  STG.E.128 [R90.64], R56 ;  /* 0x000000385a007986 */ /* 0x0001e8000c101d06 */
[----:B------:R0:W-:Y:S02]  /*b1e0*/  STG.E.128 [R88.64], R60 ;  /* 0x0000003c58007986 */ /* 0x0001e4000c101d06 */
.L_x_4706:
[----:B------:R-:W-:Y:S05]  /*b1f0*/  BSYNC B1 ;  /* 0x0000000000017941 */ /* 0x000fea0003800000 */
.L_x_4705:
[----:B01----:R-:W-:-:S05]  /*b200*/  IMAD.MOV.U32 R53, RZ, RZ, c[0x0][0x160] ;  /* 0x00005800ff357624 */ /* 0x003fca00078e00ff */
[----:B------:R-:W-:-:S04]  /*b210*/  LEA R18, R53, R18, 0x2 ;  /* 0x0000001235127211 */ /* 0x000fc800078e10ff */
[----:B------:R-:W-:-:S13]  /*b220*/  ISETP.GE.AND P0, PT, R18, c[0x0][0x164], PT ;  /* 0x0000590012007a0c */ /* 0x000fda0003f06270 */
[----:B-----5:R-:W-:Y:S01]  /*b230*/  @P0 CALL.REL.NOINC `(.L_x_4707) ;  /* 0x0000001000000944 */ /* 0x020fe20003c00000 */
[----:B------:R-:W-:Y:S05]  /*b240*/  BRA `(.L_x_4708) ;  /* 0xffff568000007947 */ /* 0x000fea000383ffff */
.L_x_4707:
[----:B------:R-:W-:Y:S05]  /*b250*/  BSYNC B0 ;  /* 0x0000000000007941 */ /* 0x000fea0003800000 */
.L_x_4456:
[----:B------:R-:W-:Y:S05]  /*b260*/  EXIT ;  /* 0x000000000000794d */ /* 0x000fea0003800000 */
.L_x_4703:
[----:B------:R-:W-:Y:S01]  /*b270*/  IMAD.MOV.U32 R56, RZ, RZ, 0x1 ;  /* 0x00000001ff387424 */ /* 0x000fe200078e00ff */
[----:B------:R-:W-:Y:S01]  /*b280*/  MOV R54, 0x1f ;  /* 0x0000001f00367802 */ /* 0x000fe20000000f00 */
[----:B------:R-:W-:Y:S01]  /*b290*/  IMAD.MOV.U32 R55, RZ, RZ, -0x1 ;  /* 0xffffffffff377424 */ /* 0x000fe200078e00ff */
[----:B------:R-:W-:Y:S02]  /*b2a0*/  MOV R52, 0xb2c0 ;  /* 0x0000b2c000347802 */ /* 0x000fe40000000f00 */
[----:B-----5:R-:W-:Y:S05]  /*b2b0*/  CALL.REL.NOINC `($__internal_31_$__cuda_sm70_shflsync_bfly_p) ;  /* 0x0000069000007944 */ /* 0x020fea0003c00000 */
[----:B-1----:R-:W-:Y:S01]  /*b2c0*/  MOV R52, R56 ;  /* 0x0000003800347202 */ /* 0x002fe20000000f00 */
[----:B0-----:R-:W-:Y:S05]  /*b2d0*/  BRA `(.L_x_4709) ;  /* 0xfffff21000007947 */ /* 0x001fea000383ffff */
.L_x_4704:
[----:B------:R-:W-:Y:S01]  /*b2e0*/  HFMA2.MMA R54, -RZ, RZ, 0, 1.847743988037109375e-06 ;  /* 0x0000001fff367435 */ /* 0x000fe200000001ff */
[----:B------:R-:W-:Y:S01]  /*b2f0*/  IMAD.MOV.U32 R56, RZ, RZ, 0x2 ;  /* 0x00000002ff387424 */ /* 0x000fe200078e00ff */
[----:B------:R-:W-:Y:S01]  /*b300*/  MOV R52, 0xb330 ;  /* 0x0000b33000347802 */ /* 0x000fe20000000f00 */
[----:B------:R-:W-:-:S03]  /*b310*/  IMAD.MOV.U32 R55, RZ, RZ, -0x1 ;  /* 0xffffffffff377424 */ /* 0x000fc600078e00ff */
[----:B-----5:R-:W-:Y:S05]  /*b320*/  CALL.REL.NOINC `($__internal_31_$__cuda_sm70_shflsync_bfly_p) ;  /* 0x0000062000007944 */ /* 0x020fea0003c00000 */
[----:B01----:R-:W-:Y:S01]  /*b330*/  FADD.FTZ R57, R57, R56 ;  /* 0x0000003839397221 */ /* 0x003fe20000010000 */
[----:B------:R-:W-:Y:S01]  /*b340*/  MOV R56, 0x4 ;  /* 0x0000000400387802 */ /* 0x000fe20000000f00 */
[----:B------:R-:W-:Y:S01]  /*b350*/  IMAD.MOV.U32 R54, RZ, RZ, 0x1f ;  /* 0x0000001fff367424 */ /* 0x000fe200078e00ff */
[----:B------:R-:W-:-:S02]  /*b360*/  MOV R55, 0xffffffff ;  /* 0xffffffff00377802 */ /* 0x000fc40000000f00 */
[----:B------:R-:W-:Y:S02]  /*b370*/  MOV R52, 0xb390 ;  /* 0x0000b39000347802 */ /* 0x000fe40000000f00 */
[----:B------:R-:W-:Y:S05]  /*b380*/  CALL.REL.NOINC `($__internal_31_$__cuda_sm70_shflsync_bfly_p) ;  /* 0x000005c000007944 */ /* 0x000fea0003c00000 */
[----:B0-----:R-:W-:Y:S01]  /*b390*/  HFMA2.MMA R54, -RZ, RZ, 0, 1.847743988037109375e-06 ;  /* 0x0000001fff367435 */ /* 0x001fe200000001ff */
[----:B-1----:R-:W-:Y:S01]  /*b3a0*/  FADD.FTZ R57, R57, R56 ;  /* 0x0000003839397221 */ /* 0x002fe20000010000 */
[----:B------:R-:W-:Y:S01]  /*b3b0*/  MOV R52, 0xb3f0 ;  /* 0x0000b3f000347802 */ /* 0x000fe20000000f00 */
[----:B------:R-:W-:Y:S02]  /*b3c0*/  IMAD.MOV.U32 R56, RZ, RZ, 0x8 ;  /* 0x00000008ff387424 */ /* 0x000fe400078e00ff */
[----:B------:R-:W-:Y:S02]  /*b3d0*/  IMAD.MOV.U32 R55, RZ, RZ, -0x1 ;  /* 0xffffffffff377424 */ /* 0x000fe400078e00ff */
[----:B------:R-:W-:Y:S05]  /*b3e0*/  CALL.REL.NOINC `($__internal_31_$__cuda_sm70_shflsync_bfly_p) ;  /* 0x0000056000007944 */ /* 0x000fea0003c00000 */
[----:B01----:R-:W-:Y:S01]  /*b3f0*/  FADD.FTZ R57, R57, R56 ;  /* 0x0000003839397221 */ /* 0x003fe20000010000 */
[----:B------:R-:W-:Y:S01]  /*b400*/  MOV R56, 0x10 ;  /* 0x0000001000387802 */ /* 0x000fe20000000f00 */
[----:B------:R-:W-:Y:S01]  /*b410*/  IMAD.MOV.U32 R54, RZ, RZ, 0x1f ;  /* 0x0000001fff367424 */ /* 0x000fe200078e00ff */
[----:B------:R-:W-:Y:S02]  /*b420*/  MOV R55, 0xffffffff ;  /* 0xffffffff00377802 */ /* 0x000fe40000000f00 */
[----:B------:R-:W-:-:S02]  /*b430*/  MOV R52, 0xb450 ;  /* 0x0000b45000347802 */ /* 0x000fc40000000f00 */
[----:B------:R-:W-:Y:S05]  /*b440*/  CALL.REL.NOINC `($__internal_31_$__cuda_sm70_shflsync_bfly_p) ;  /* 0x0000050000007944 */ /* 0x000fea0003c00000 */
        /* <DEDUP_REMOVED lines=54> */
[----:B------:R-:W-:Y:S05]  /*b7b0*/  CALL.REL.NOINC `($__internal_31_$__cuda_sm70_shflsync_bfly_p) ;  /* 0x0000019000007944 */ /* 0x000fea0003c00000 */
[----:B01----:R-:W-:Y:S01]  /*b7c0*/  FADD.FTZ R57, R57, R56 ;  /* 0x0000003839397221 */ /* 0x003fe20000010000 */
[----:B------:R-:W-:Y:S01]  /*b7d0*/  MOV R56, 0x2 ;  /* 0x0000000200387802 */ /* 0x000fe20000000f00 */
[----:B------:R-:W-:Y:S01]  /*b7e0*/  IMAD.MOV.U32 R54, RZ, RZ, 0x1f ;  /* 0x0000001fff367424 */ /* 0x000fe200078e00ff */
[----:B------:R-:W-:Y:S02]  /*b7f0*/  MOV R55, 0xffffffff ;  /* 0xffffffff00377802 */ /* 0x000fe40000000f00 */
[----:B------:R-:W-:-:S02]  /*b800*/  MOV R52, 0xb820 ;  /* 0x0000b82000347802 */ /* 0x000fc40000000f00 */
[----:B------:R-:W-:Y:S05]  /*b810*/  CALL.REL.NOINC `($__internal_31_$__cuda_sm70_shflsync_bfly_p) ;  /* 0x0000013000007944 */ /* 0x000fea0003c00000 */
[----:B0-----:R-:W-:Y:S01]  /*b820*/  HFMA2.MMA R54, -RZ, RZ, 0, 1.847743988037109375e-06 ;  /* 0x0000001fff367435 */ /* 0x001fe200000001ff */
[----:B-1----:R-:W-:Y:S01]  /*b830*/  FADD.FTZ R57, R57, R56 ;  /* 0x0000003839397221 */ /* 0x002fe20000010000 */
[----:B------:R-:W-:Y:S01]  /*b840*/  MOV R52, 0xb880 ;  /* 0x0000b88000347802 */ /* 0x000fe20000000f00 */
[----:B------:R-:W-:-:S02]  /*b850*/  IMAD.MOV.U32 R56, RZ, RZ, 0x4 ;  /* 0x00000004ff387424 */ /* 0x000fc400078e00ff */
[----:B------:R-:W-:Y:S02]  /*b860*/  IMAD.MOV.U32 R55, RZ, RZ, -0x1 ;  /* 0xffffffffff377424 */ /* 0x000fe400078e00ff */
[----:B------:R-:W-:Y:S05]  /*b870*/  CALL.REL.NOINC `($__internal_31_$__cuda_sm70_shflsync_bfly_p) ;  /* 0x000000d000007944 */ /* 0x000fea0003c00000 */
[----:B01----:R-:W-:Y:S01]  /*b880*/  FADD.FTZ R57, R57, R56 ;  /* 0x0000003839397221 */ /* 0x003fe20000010000 */
[----:B------:R-:W-:Y:S01]  /*b890*/  MOV R56, 0x8 ;  /* 0x0000000800387802 */ /* 0x000fe20000000f00 */
[----:B------:R-:W-:Y:S01]  /*b8a0*/  IMAD.MOV.U32 R54, RZ, RZ, 0x1f ;  /* 0x0000001fff367424 */ /* 0x000fe200078e00ff */
[----:B------:R-:W-:Y:S02]  /*b8b0*/  MOV R55, 0xffffffff ;  /* 0xffffffff00377802 */ /* 0x000fe40000000f00 */
[----:B------:R-:W-:Y:S02]  /*b8c0*/  MOV R52, 0xb8e0 ;  /* 0x0000b8e000347802 */ /* 0x000fe40000000f00 */
[----:B------:R-:W-:Y:S05]  /*b8d0*/  CALL.REL.NOINC `($__internal_31_$__cuda_sm70_shflsync_bfly_p) ;  /* 0x0000007000007944 */ /* 0x000fea0003c00000 */
[----:B0-----:R-:W-:Y:S01]  /*b8e0*/  HFMA2.MMA R54, -RZ, RZ, 0, 1.847743988037109375e-06 ;  /* 0x0000001fff367435 */ /* 0x001fe200000001ff */
[----:B-1----:R-:W-:Y:S01]  /*b8f0*/  FADD.FTZ R57, R57, R56 ;  /* 0x0000003839397221 */ /* 0x002fe20000010000 */
[----:B------:R-:W-:Y:S01]  /*b900*/  MOV R52, 0xb940 ;  /* 0x0000b94000347802 */ /* 0x000fe20000000f00 */
[----:B------:R-:W-:Y:S02]  /*b910*/  IMAD.MOV.U32 R56, RZ, RZ, 0x10 ;  /* 0x00000010ff387424 */ /* 0x000fe400078e00ff */
[----:B------:R-:W-:-:S02]  /*b920*/  IMAD.MOV.U32 R55, RZ, RZ, -0x1 ;  /* 0xffffffffff377424 */ /* 0x000fc400078e00ff */
[----:B------:R-:W-:Y:S05]  /*b930*/  CALL.REL.NOINC `($__internal_31_$__cuda_sm70_shflsync_bfly_p) ;  /* 0x0000001000007944 */ /* 0x000fea0003c00000 */
[----:B01----:R-:W-:Y:S05]  /*b940*/  BRA `(.L_x_4710) ;  /* 0xffffefe000007947 */ /* 0x003fea000383ffff */
        .weak           $__internal_31_$__cuda_sm70_shflsync_bfly_p
        .type           $__internal_31_$__cuda_sm70_shflsync_bfly_p,@function
        .size           $__internal_31_$__cuda_sm70_shflsync_bfly_p,(.L_x_22199 - $__internal_31_$__cuda_sm70_shflsync_bfly_p)
$__internal_31_$__cuda_sm70_shflsync_bfly_p:
[----:B------:R-:W-:Y:S01]  /*b950*/  MOV R53, 0x0 ;  /* 0x0000000000357802 */ /* 0x000fe20000000f00 */
[----:B------:R-:W-:Y:S04]  /*b960*/  WARPSYNC R55 ;  /* 0x0000003700007348 */ /* 0x000fe80003800000 */
[----:B------:R0:W1:Y:S01]  /*b970*/  SHFL.BFLY PT, R56, R57, R56, R54 ;  /* 0x0c00003839387389 */ /* 0x00006200000e0036 */
[----:B------:R-:W-:Y:S05]  /*b980*/  RET.REL.NODEC R52 `(_ZN10layer_norm13ln_fwd_kernelINS_13Kernel_traitsI6__halfS2_S2_S2_fjLj768ELj1ELj4ELj1ELj16ENS_18Kernel_traits_baseILj768ES2_S2_S2_S2_fjLj128EEEEELb1ELb1ELb1ELb1EEEvNS_9FwdParamsE) ;  /* 0xffff467034007950 */ /* 0x000fea0003c3ffff */
.L_x_4711:
        /* <DEDUP_REMOVED lines=15> */
.L_x_22199:


//--------------------- .text._ZN10layer_norm13ln_fwd_kernelINS_13Kernel_traitsIf13__nv_bfloat16S2_S2_fjLj768ELj1ELj4ELj1ELj16ENS_18Kernel_traits_baseILj768EfS2_S2_S2_fjLj128EEEEELb0ELb0ELb0ELb0EEEvNS_9FwdParamsE --------------------------
	.section	.text._ZN10layer_norm13ln_fwd_kernelINS_13Kernel_traitsIf13__nv_bfloat16S2_S2_fjLj768ELj1ELj4ELj1ELj16ENS_18Kernel_traits_baseILj768EfS2_S2_S2_fjLj128EEEEELb0ELb0ELb0ELb0EEEvNS_9FwdParamsE,"ax",@progbits
	.sectioninfo	@"SHI_REGISTERS=96"
	.align	128
        .global         _ZN10layer_norm13ln_fwd_kernelINS_13Kernel_traitsIf13__nv_bfloat16S2_S2_fjLj768ELj1ELj4ELj1ELj16ENS_18Kernel_traits_baseILj768EfS2_S2_S2_fjLj128EEEEELb0ELb0ELb0ELb0EEEvNS_9FwdParamsE
        .type           _ZN10layer_norm13ln_fwd_kernelINS_13Kernel_traitsIf13__nv_bfloat16S2_S2_fjLj768ELj1ELj4ELj1ELj16ENS_18Kernel_traits_baseILj768EfS2_S2_S2_fjLj128EEEEELb0ELb0ELb0ELb0EEEvNS_9FwdParamsE,@function
        .size           _ZN10layer_norm13ln_fwd_kernelINS_13Kernel_traitsIf13__nv_bfloat16S2_S2_fjLj768ELj1ELj4ELj1ELj16ENS_18Kernel_traits_baseILj768EfS2_S2_S2_fjLj128EEEEELb0ELb0ELb0ELb0EEEvNS_9FwdParamsE,(.L_x_22200 - _ZN10layer_norm13ln_fwd_kernelINS_13Kernel_traitsIf13__nv_bfloat16S2_S2_fjLj768ELj1ELj4ELj1ELj16ENS_18Kernel_traits_baseILj768EfS2_S2_S2_fjLj128EEEEELb0ELb0ELb0ELb0EEEvNS_9FwdParamsE)
        .other          _ZN10layer_norm13ln_fwd_kernelINS_13Kernel_traitsIf13__nv_bfloat16S2_S2_fjLj768ELj1ELj4ELj1ELj16ENS_18Kernel_traits_baseILj768EfS2_S2_S2_fjLj128EEEEELb0ELb0ELb0ELb0EEEvNS_9FwdParamsE,@"STO_CUDA_ENTRY STV_DEFAULT"
_ZN10layer_norm13ln_fwd_kernelINS_13Kernel_traitsIf13__nv_bfloat16S2_S2_fjLj768ELj1ELj4ELj1ELj16ENS_18Kernel_traits_baseILj768EfS2_S2_S2_fjLj128EEEEELb0ELb0ELb0ELb0EEEvNS_9FwdParamsE:
.text._ZN10layer_norm13ln_fwd_kernelINS_13Kernel_traitsIf13__nv_bfloat16S2_S2_fjLj768ELj1ELj4ELj1ELj16ENS_18Kernel_traits_baseILj768EfS2_S2_S2_fjLj128EEEEELb0ELb0ELb0ELb0EEEvNS_9FwdParamsE:
        /* <DEDUP_REMOVED lines=23> */
[----:B------:R-:W-:Y:S01]  /*0170*/  HFMA2.MMA R3, -RZ, RZ, 0, 1.9073486328125e-06 ;  /* 0x00000020ff037435 */ /* 0x000fe200000001ff */
[----:B------:R-:W-:Y:S01]  /*0180*/  CS2R R62, SRZ ;  /* 0x00000000003e7805 */ /* 0x000fe2000001ff00 */
[----:B------:R-:W-:Y:S01]  /*0190*/  CS2R R60, SRZ ;  /* 0x00000000003c7805 */ /* 0x000fe2000001ff00 */
[----:B------:R-:W-:Y:S01]  /*01a0*/  ISETP.NE.AND.EX P1, PT, RZ, c[0x0][0x21c], PT, P1 ;  /* 0x00008700ff007a0c */ /* 0x000fe20003f25310 */
[----:B------:R-:W-:Y:S01]  /*01b0*/  CS2R R58, SRZ ;  /* 0x00000000003a7805 */ /* 0x000fe2000001ff00 */
[----:B------:R-:W-:-:S05]  /*01c0*/  CS2R R56, SRZ ;  /* 0x0000000000387805 */ /* 0x000fca000001ff00 */
[----:B------:R-:W-:-:S05]  /*01d0*/  IMAD.WIDE.U32 R2, R0, R3, c[0x0][0x1b0] ;  /* 0x00006c0000027625 */ /* 0x000fca00078e0003 */
[----:B------:R0:W5:Y:S01]  /*01e0*/  LDG.E.128 R52, [R2.64] ;  /* 0x0000000402347981 */ /* 0x000162000c1e1d00 */
[----:B------:R-:W-:-:S03]  /*01f0*/  @P1 LEA R6, P6, R0, c[0x0][0x218], 0x5 ;  /* 0x0000860000061a11 */ /* 0x000fc600078c28ff */
[----:B------:R0:W5:Y:S01]  /*0200*/  LDG.E.128 R48, [R2.64+0x10] ;  /* 0x0000100402307981 */ /* 0x000162000c1e1d00 */
[----:B------:R-:W-:-:S05]  /*0210*/  @P1 LEA.HI.X R7, R0, c[0x0][0x21c], RZ, 0x5, P6 ;  /* 0x0000870000071a11 */ /* 0x000fca00030f2cff */
[----:B------:R0:W5:Y:S04]  /*0220*/  @P1 LDG.E.128 R60, [R6.64] ;  /* 0x00000004063c1981 */ /* 0x000168000c1e1d00 */
[----:B------:R0:W5:Y:S01]  /*0230*/  @P1 LDG.E.128 R56, [R6.64+0x10] ;  /* 0x0000100406381981 */ /* 0x000162000c1e1d00 */
[----:B------:R-:W-:-:S03]  /*0240*/  LOP3.LUT R0, R0, 0x20, RZ, 0xfc, !PT ;  /* 0x0000002000007812 */ /* 0x000fc600078efcff */
.L_x_4713:
[----:B------:R-:W-:Y:S05]  /*0250*/  BSYNC B0 ;  /* 0x0000000000007941 */ /* 0x000fea0003800000 */
.L_x_4712:
[----:B------:R-:W-:Y:S01]  /*0260*/  BSSY B0, `(.L_x_4714) ;  /* 0x0000011000007945 */ /* 0x000fe20003800000 */
[----:B------:R-:W-:Y:S05]  /*0270*/  @!P3 BRA `(.L_x_4715) ;  /* 0x000000f00000b947 */ /* 0x000fea0003800000 */
[----:B------:R-:W-:Y:S01]  /*0280*/  ISETP.NE.U32.AND P1, PT, RZ, c[0x0][0x218], PT ;  /* 0x00008600ff007a0c */ /* 0x000fe20003f25070 */
[----:B------:R-:W-:Y:S01]  /*0290*/  CS2R R46, SRZ ;  /* 0x00000000002e7805 */ /* 0x000fe2000001ff00 */
[----:B0-----:R-:W-:Y:S01]  /*02a0*/  MOV R7, 0x20 ;  /* 0x0000002000077802 */ /* 0x001fe20000000f00 */
[----:B------:R-:W-:Y:S01]  /*02b0*/  CS2R R44, SRZ ;  /* 0x00000000002c7805 */ /* 0x000fe2000001ff00 */
[----:B------:R-:W-:Y:S01]  /*02c0*/  ISETP.NE.AND.EX P1, PT, RZ, c[0x0][0x21c], PT, P1 ;  /* 0x00008700ff007a0c */ /* 0x000fe20003f25310 */
[----:B------:R-:W-:Y:S01]  /*02d0*/  CS2R R42, SRZ ;  /* 0x00000000002a7805 */ /* 0x000fe2000001ff00 */
[----:B------:R-:W-:Y:S01]  /*02e0*/  CS2R R40, SRZ ;  /* 0x0000000000287805 */ /* 0x000fe2000001ff00 */
[----:B------:R-:W-:-:S05]  /*02f0*/  IMAD.WIDE.U32 R6, R0, R7, c[0x0][0x1b0] ;  /* 0x00006c0000067625 */ /* 0x000fca00078e0007 */
[----:B------:R0:W5:Y:S04]  /*0300*/  LDG.E.128 R36, [R6.64] ;  /* 0x0000000406247981 */ /* 0x000168000c1e1d00 */
[----:B------:R0:W5:Y:S01]  /*0310*/  LDG.E.128 R32, [R6.64+0x10] ;  /* 0x0000100406207981 */ /* 0x000162000c1e1d00 */
[----:B------:R-:W-:-:S04]  /*0320*/  @P1 LEA R2, P6, R0, c[0x0][0x218], 0x5 ;  /* 0x0000860000021a11 */ /* 0x000fc800078c28ff */
[----:B------:R-:W-:-:S05]  /*0330*/  @P1 LEA.HI.X R3, R0, c[0x0][0x21c], RZ, 0x5, P6 ;  /* 0x0000870000031a11 */ /* 0x000fca00030f2cff */
[----:B------:R0:W5:Y:S04]  /*0340*/  @P1 LDG.E.128 R44, [R2.64] ;  /* 0x00000004022c1981 */ /* 0x000168000c1e1d00 */
[----:B------:R0:W5:Y:S01]  /*0350*/  @P1 LDG.E.128 R40, [R2.64+0x10] ;  /* 0x0000100402281981 */ /* 0x000162000c1e1d00 */
[----:B------:R-:W-:-:S03]  /*0360*/  IADD3 R0, R0, 0x20, RZ ;  /* 0x0000002000007810 */ /* 0x000fc60007ffe0ff */
.L_x_4715:
[----:B------:R-:W-:Y:S05]  /*0370*/  BSYNC B0 ;  /* 0x0000000000007941 */ /* 0x000fea0003800000 */
.L_x_4714:
[----:B------:R-:W-:Y:S01]  /*0380*/  BSSY B0, `(.L_x_4716) ;  /* 0x0000010000007945 */ /* 0x000fe20003800000 */
[----:B------:R-:W-:Y:S05]  /*0390*/  @!P2 BRA `(.L_x_4717) ;  /* 0x000000e00000a947 */ /* 0x000fea0003800000 */
[----:B------:R-:W-:Y:S01]  /*03a0*/  ISETP.NE.U32.AND P1, PT, RZ, c[0x0][0x218], PT ;  /* 0x00008600ff007a0c */ /* 0x000fe20003f25070 */
[----:B0-----:R-:W-:Y:S01]  /*03b0*/  HFMA2.MMA R3, -RZ, RZ, 0, 1.9073486328125e-06 ;  /* 0x00000020ff037435 */ /* 0x001fe200000001ff */
        /* <DEDUP_REMOVED lines=11> */
[----:B------:R0:W5:Y:S02]  /*0470*/  @P1 LDG.E.128 R24, [R6.64+0x10] ;  /* 0x0000100406181981 */ /* 0x000164000c1e1d00 */
.L_x_4717:
[----:B------:R-:W-:Y:S05]  /*0480*/  BSYNC B0 ;  /* 0x0000000000007941 */ /* 0x000fea0003800000 */
.L_x_4716:
[----:B------:R-:W-:Y:S05]  /*0490*/  @P5 EXIT ;  /* 0x000000000000594d */ /* 0x000fea0003800000 */
[----:B0-----:R-:W-:Y:S01]  /*04a0*/  MOV R3, R5 ;  /* 0x0000000500037202 */ /* 0x001fe20000000f00 */
[----:B------:R-:W-:Y:S02]  /*04b0*/  ULDC.U8 UR6, c[0x0][0x1f0] ;  /* 0x00007c0000067ab9 */ /* 0x000fe40000000000 */
.L_x_4805:
        /* <DEDUP_REMOVED lines=31> */
.L_x_4720:
[----:B0----5:R-:W-:-:S05]  /*06b0*/  PRMT R7, RZ, 0x5410, R12 ;  /* 0x00005410ff077816 */ /* 0x021fca000000000c */
[----:B------:R-:W-:-:S05]  /*06c0*/  FADD.FTZ R0, R7, R0 ;  /* 0x0000000007007221 */ /* 0x000fca0000010000 */
.L_x_4721:
[----:B------:R-:W-:-:S04]  /*06d0*/  F2FP.BF16.PACK_AB R7, RZ, R0 ;  /* 0x00000000ff07723e */ /* 0x000fc800000010ff */
[----:B------:R-:W-:Y:S02]  /*06e0*/  PRMT R8, R7, 0x7610, R8 ;  /* 0x0000761007087816 */ /* 0x000fe40000000008 */
.L_x_4722:
[----:B------:R-:W-:-:S05]  /*06f0*/  PRMT R64, RZ, 0x7610, R64 ;  /* 0x00007610ff407816 */ /* 0x000fca0000000040 */
[----:B------:R-:W-:Y:S01]  /*0700*/  FMUL.FTZ R68, R64, R89 ;  /* 0x0000005940447220 */ /* 0x000fe20000410000 */
[----:B------:R-:W-:Y:S05]  /*0710*/  @P1 BRA `(.L_x_4723) ;  /* 0x0000002000001947 */ /* 0x000fea0003800000 */
[----:B------:R-:W-:Y:S05]  /*0720*/  @P0 BRA `(.L_x_4724) ;  /* 0x0000003000000947 */ /* 0x000fea0003800000 */
[----:B------:R-:W-:Y:S05]  /*0730*/  BRA `(.L_x_4725) ;  /* 0x0000004000007947 */ /* 0x000fea0003800000 */
.L_x_4723:
[----:B-----5:R-:W-:-:S05]  /*0740*/  PRMT R7, RZ, 0x7610, R12 ;  /* 0x00007610ff077816 */ /* 0x020fca000000000c */
[----:B------:R-:W-:-:S05]  /*0750*/  FADD.FTZ R68, R7, R68 ;  /* 0x0000004407447221 */ /* 0x000fca0000010000 */
.L_x_4724:
[----:B------:R-:W-:-:S04]  /*0760*/  F2FP.BF16.PACK_AB R7, RZ, R68 ;  /* 0x00000044ff07723e */ /* 0x000fc800000010ff */
[----:B------:R-:W-:Y:S02]  /*0770*/  PRMT R8, R8, 0x5410, R7 ;  /* 0x0000541008087816 */ /* 0x000fe40000000007 */
.L_x_4725:
[----:B------:R-:W-:-:S05]  /*0780*/  PRMT R64, RZ, 0x5410, R65 ;  /* 0x00005410ff407816 */ /* 0x000fca0000000041 */
[----:B------:R-:W-:Y:S01]  /*0790*/  FMUL.FTZ R7, R64, R89 ;  /* 0x0000005940077220 */ /* 0x000fe20000410000 */
[----:B------:R-:W-:Y:S05]  /*07a0*/  @P1 BRA `(.L_x_4726) ;  /* 0x0000002000001947 */ /* 0x000fea0003800000 */
[----:B------:R-:W-:Y:S05]  /*07b0*/  @P0 BRA `(.L_x_4727) ;  /* 0x0000003000000947 */ /* 0x000fea0003800000 */
[----:B------:R-:W-:Y:S05]  /*07c0*/  BRA `(.L_x_4728) ;  /* 0x0000004000007947 */ /* 0x000fea0003800000 */
.L_x_4726:
[----:B-----5:R-:W-:-:S05]  /*07d0*/  PRMT R64, RZ, 0x5410, R13 ;  /* 0x00005410ff407816 */ /* 0x020fca000000000d */
[----:B------:R-:W-:-:S05]  /*07e0*/  FADD.FTZ R7, R64, R7 ;  /* 0x0000000740077221 */ /* 0x000fca0000010000 */
.L_x_4727:
[----:B------:R-:W-:-:S04]  /*07f0*/  F2FP.BF16.PACK_AB R64, RZ, R7 ;  /* 0x00000007ff40723e */ /* 0x000fc800000010ff */
[----:B------:R-:W-:Y:S02]  /*0800*/  PRMT R9, R64, 0x7610, R9 ;  /* 0x0000761040097816 */ /* 0x000fe40000000009 */
.L_x_4728:
[----:B------:R-:W-:-:S05]  /*0810*/  PRMT R64, RZ, 0x7610, R65 ;  /* 0x00007610ff407816 */ /* 0x000fca0000000041 */
[----:B------:R-:W-:Y:S01]  /*0820*/  FMUL.FTZ R75, R64, R89 ;  /* 0x00000059404b7220 */ /* 0x000fe20000410000 */
[----:B------:R-:W-:Y:S05]  /*0830*/  @P1 BRA `(.L_x_4729) ;  /* 0x0000002000001947 */ /* 0x000fea0003800000 */
[----:B------:R-:W-:Y:S05]  /*0840*/  @P0 BRA `(.L_x_4730) ;  /* 0x0000003000000947 */ /* 0x000fea0003800000 */
[----:B------:R-:W-:Y:S05]  /*0850*/  BRA `(.L_x_4731) ;  /* 0x0000004000007947 */ /* 0x000fea0003800000 */
.L_x_4729:
[----:B-----5:R-:W-:-:S05]  /*0860*/  PRMT R64, RZ, 0x7610, R13 ;  /* 0x00007610ff407816 */ /* 0x020fca000000000d */
[----:B------:R-:W-:-:S05]  /*0870*/  FADD.FTZ R75, R64, R75 ;  /* 0x0000004b404b7221 */ /* 0x000fca0000010000 */
.L_x_4730:
[----:B------:R-:W-:-:S04]  /*0880*/  F2FP.BF16.PACK_AB R64, RZ, R75 ;  /* 0x0000004bff40723e */ /* 0x000fc800000010ff */
[----:B------:R-:W-:Y:S02]  /*0890*/  PRMT R9, R9, 0x5410, R64 ;  /* 0x0000541009097816 */ /* 0x000fe40000000040 */
.L_x_4731:
[----:B------:R-:W-:-:S05]  /*08a0*/  PRMT R74, RZ, 0x5410, R66 ;  /* 0x00005410ff4a7816 */ /* 0x000fca0000000042 */
[----:B------:R-:W-:Y:S01]  /*08b0*/  FMUL.FTZ R74, R74, R89 ;  /* 0x000000594a4a7220 */ /* 0x000fe20000410000 */
[----:B------:R-:W-:Y:S05]  /*08c0*/  @P1 BRA `(.L_x_4732) ;  /* 0x0000002000001947 */ /* 0x000fea0003800000 */
[----:B------:R-:W-:Y:S05]  /*08d0*/  @P0 BRA `(.L_x_4733) ;  /* 0x0000003000000947 */ /* 0x000fea0003800000 */
[----:B------:R-:W-:Y:S05]  /*08e0*/  BRA `(.L_x_4734) ;  /* 0x0000004000007947 */ /* 0x000fea0003800000 */
.L_x_4732:
[----:B-----5:R-:W-:-:S05]  /*08f0*/  PRMT R65, RZ, 0x5410, R14 ;  /* 0x00005410ff417816 */ /* 0x020fca000000000e */
[----:B------:R-:W-:-:S05]  /*0900*/  FADD.FTZ R74, R65, R74 ;  /* 0x0000004a414a7221 */ /* 0x000fca0000010000 */
.L_x_4733:
[----:B------:R-:W-:-:S04]  /*0910*/  F2FP.BF16.PACK_AB R64, RZ, R74 ;  /* 0x0000004aff40723e */ /* 0x000fc800000010ff */
[----:B------:R-:W-:Y:S02]  /*0920*/  PRMT R10, R64, 0x7610, R10 ;  /* 0x00007610400a7816 */ /* 0x000fe4000000000a */
.L_x_4734:
[----:B------:R-:W-:-:S05]  /*0930*/  PRMT R66, RZ, 0x7610, R66 ;  /* 0x00007610ff427816 */ /* 0x000fca0000000042 */
[----:B------:R-:W-:Y:S01]  /*0940*/  FMUL.FTZ R79, R66, R89 ;  /* 0x00000059424f7220 */ /* 0x000fe20000410000 */
[----:B------:R-:W-:Y:S05]  /*0950*/  @P1 BRA `(.L_x_4735) ;  /* 0x0000002000001947 */ /* 0x000fea0003800000 */
[----:B------:R-:W-:Y:S05]  /*0960*/  @P0 BRA `(.L_x_4736) ;  /* 0x0000003000000947 */ /* 0x000fea0003800000 */
[----:B------:R-:W-:Y:S05]  /*0970*/  BRA `(.L_x_4737) ;  /* 0x0000004000007947 */ /* 0x000fea0003800000 */
.L_x_4735:
[----:B-----5:R-:W-:-:S05]  /*0980*/  PRMT R64, RZ, 0x7610, R14 ;  /* 0x00007610ff407816 */ /* 0x020fca000000000e */
[----:B------:R-:W-:-:S05]  /*0990*/  FADD.FTZ R79, R64, R79 ;  /* 0x0000004f404f7221 */ /* 0x000fca0000010000 */
.L_x_4736:
[----:B------:R-:W-:-:S04]  /*09a0*/  F2FP.BF16.PACK_AB R64, RZ, R79 ;  /* 0x0000004fff40723e */ /* 0x000fc800000010ff */
[----:B------:R-:W-:Y:S02]  /*09b0*/  PRMT R10, R10, 0x5410, R64 ;  /* 0x000054100a0a7816 */ /* 0x000fe40000000040 */
.L_x_4737:
[----:B------:R-:W-:-:S05]  /*09c0*/  PRMT R80, RZ, 0x5410, R67 ;  /* 0x00005410ff507816 */ /* 0x000fca0000000043 */
[----:B------:R-:W-:Y:S01]  /*09d0*/  FMUL.FTZ R80, R80, R89 ;  /* 0x0000005950507220 */ /* 0x000fe20000410000 */
[----:B------:R-:W-:Y:S05]  /*09e0*/  @P1 BRA `(.L_x_4738) ;  /* 0x0000002000001947 */ /* 0x000fea0003800000 */
[----:B------:R-:W-:Y:S05]  /*09f0*/  @P0 BRA `(.L_x_4739) ;  /* 0x0000003000000947 */ /* 0x000fea0003800000 */
[----:B------:R-:W-:Y:S05]  /*0a00*/  BRA `(.L_x_4740) ;  /* 0x0000004000007947 */ /* 0x000fea0003800000 */
.L_x_4738:
[----:B-----5:R-:W-:-:S05]  /*0a10*/  PRMT R65, RZ, 0x5410, R15 ;  /* 0x00005410ff417816 */ /* 0x020fca000000000f */
[----:B------:R-:W-:-:S05]  /*0a20*/  FADD.FTZ R80, R65, R80 ;  /* 0x0000005041507221 */ /* 0x000fca0000010000 */
.L_x_4739:
[----:B------:R-:W-:-:S04]  /*0a30*/  F2FP.BF16.PACK_AB R64, RZ, R80 ;  /* 0x00000050ff40723e */ /* 0x000fc800000010ff */
[----:B------:R-:W-:Y:S02]  /*0a40*/  PRMT R11, R64, 0x7610, R11 ;  /* 0x00007610400b7816 */ /* 0x000fe4000000000b */
.L_x_4740:
[----:B------:R-:W-:-:S05]  /*0a50*/  PRMT R64, RZ, 0x7610, R67 ;  /* 0x00007610ff407816 */ /* 0x000fca0000000043 */
[----:B------:R-:W-:Y:S01]  /*0a60*/  FMUL.FTZ R85, R64, R89 ;  /* 0x0000005940557220 */ /* 0x000fe20000410000 */
[----:B------:R-:W-:Y:S05]  /*0a70*/  @P1 BRA `(.L_x_4741) ;  /* 0x0000002000001947 */ /* 0x000fea0003800000 */
[----:B------:R-:W-:Y:S05]  /*0a80*/  @P0 BRA `(.L_x_4742) ;  /* 0x0000003000000947 */ /* 0x000fea0003800000 */
[----:B------:R-:W-:Y:S05]  /*0a90*/  BRA `(.L_x_4743) ;  /* 0x0000004000007947 */ /* 0x000fea0003800000 */
.L_x_4741:
[----:B-----5:R-:W-:-:S05]  /*0aa0*/  PRMT R64, RZ, 0x7610, R15 ;  /* 0x00007610ff407816 */ /* 0x020fca000000000f */
[----:B------:R-:W-:-:S05]  /*0ab0*/  FADD.FTZ R85, R64, R85 ;  /* 0x0000005540557221 */ /* 0x000fca0000010000 */
.L_x_4742:
[----:B------:R-:W-:-:S04]  /*0ac0*/  F2FP.BF16.PACK_AB R64, RZ, R85 ;  /* 0x00000055ff40723e */ /* 0x000fc800000010ff */
[----:B------:R-:W-:Y:S02]  /*0ad0*/  PRMT R11, R11, 0x5410, R64 ;  /* 0x000054100b0b7816 */ /* 0x000fe40000000040 */
.L_x_4743:
[C---:B------:R-:W-:Y:S02]  /*0ae0*/  @P0 LEA R64, P1, R2.reuse, c[0x0][0x188], 0x4 ;  /* 0x0000620002400a11 */ /* 0x040fe400078220ff */
[C---:B------:R-:W-:Y:S02]  /*0af0*/  IADD3 R90, R2.reuse, 0x20, RZ ;  /* 0x00000020025a7810 */ /* 0x040fe40007ffe0ff */
[----:B------:R-:W-:-:S05]  /*0b00*/  @P0 LEA.HI.X R65, R2, c[0x0][0x18c], RZ, 0x4, P1 ;  /* 0x0000630002410a11 */ /* 0x000fca00008f24ff */
[----:B------:R0:W-:Y:S04]  /*0b10*/  @P0 STG.E.128 [R64.64], R8 ;  /* 0x0000000840000986 */ /* 0x0001e8000c101d04 */
.L_x_4719:
[----:B------:R-:W-:Y:S05]  /*0b20*/  BSYNC B0 ;  /* 0x0000000000007941 */ /* 0x000fea0003800000 */
.L_x_4718:
        /* <DEDUP_REMOVED lines=17> */
.L_x_4746:
[----:B0----5:R-:W-:-:S05]  /*0c40*/  PRMT R70, RZ, 0x5410, R12 ;  /* 0x00005410ff467816 */ /* 0x021fca000000000c */
[----:B------:R-:W-:-:S05]  /*0c50*/  FADD.FTZ R5, R70, R5 ;  /* 0x0000000546057221 */ /* 0x000fca0000010000 */
.L_x_4747:
[----:B------:R-:W-:-:S04]  /*0c60*/  F2FP.BF16.PACK_AB R69, RZ, R5 ;  /* 0x00000005ff45723e */ /* 0x000fc800000010ff */
[----:B------:R-:W-:Y:S02]  /*0c70*/  PRMT R8, R69, 0x7610, R8 ;  /* 0x0000761045087816 */ /* 0x000fe40000000008 */
.L_x_4748:
[----:B------:R-:W-:-:S05]  /*0c80*/  PRMT R64, RZ, 0x7610, R64 ;  /* 0x00007610ff407816 */ /* 0x000fca0000000040 */
[----:B------:R-:W-:Y:S01]  /*0c90*/  FMUL.FTZ R69, R64, R89 ;  /* 0x0000005940457220 */ /* 0x000fe20000410000 */
[----:B------:R-:W-:Y:S05]  /*0ca0*/  @P1 BRA `(.L_x_4749) ;  /* 0x0000002000001947 */ /* 0x000fea0003800000 */
[----:B------:R-:W-:Y:S05]  /*0cb0*/  @P0 BRA `(.L_x_4750) ;  /* 0x0000003000000947 */ /* 0x000fea0003800000 */
[----:B------:R-:W-:Y:S05]  /*0cc0*/  BRA `(.L_x_4751) ;  /* 0x0000004000007947 */ /* 0x000fea0003800000 */
.L_x_4749:
[----:B-----5:R-:W-:-:S05]  /*0cd0*/  PRMT R64, RZ, 0x7610, R12 ;  /* 0x00007610ff407816 */ /* 0x020fca000000000c */
[----:B------:R-:W-:-:S05]  /*0ce0*/  FADD.FTZ R69, R64, R69 ;  /* 0x0000004540457221 */ /* 0x000fca0000010000 */
.L_x_4750:
[----:B------:R-:W-:-:S04]  /*0cf0*/  F2FP.BF16.PACK_AB R64, RZ, R69 ;  /* 0x00000045ff40723e */ /* 0x000fc800000010ff */
[----:B------:R-:W-:Y:S02]  /*0d00*/  PRMT R8, R8, 0x5410, R64 ;  /* 0x0000541008087816 */ /* 0x000fe40000000040 */
.L_x_4751:
[----:B------:R-:W-:-:S05]  /*0d10*/  PRMT R70, RZ, 0x5410, R65 ;  /* 0x00005410ff467816 */ /* 0x000fca0000000041 */
[----:B------:R-:W-:Y:S01]  /*0d20*/  FMUL.FTZ R70, R70, R89 ;  /* 0x0000005946467220 */ /* 0x000fe20000410000 */
[----:B------:R-:W-:Y:S05]  /*0d30*/  @P1 BRA `(.L_x_4752) ;  /* 0x0000002000001947 */ /* 0x000fea0003800000 */
[----:B------:R-:W-:Y:S05]  /*0d40*/  @P0 BRA `(.L_x_4753) ;  /* 0x0000003000000947 */ /* 0x000fea0003800000 */
[----:B------:R-:W-:Y:S05]  /*0d50*/  BRA `(.L_x_4754) ;  /* 0x0000004000007947 */ /* 0x000fea0003800000 */
.L_x_4752:
[----:B-----5:R-:W-:-:S05]  /*0d60*/  PRMT R73, RZ, 0x5410, R13 ;  /* 0x00005410ff497816 */ /* 0x020fca000000000d */
[----:B------:R-:W-:-:S05]  /*0d70*/  FADD.FTZ R70, R73, R70 ;  /* 0x0000004649467221 */ /* 0x000fca0000010000 */
.L_x_4753:
[----:B------:R-:W-:-:S04]  /*0d80*/  F2FP.BF16.PACK_AB R64, RZ, R70 ;  /* 0x00000046ff40723e */ /* 0x000fc800000010ff */
[----:B------:R-:W-:Y:S02]  /*0d90*/  PRMT R9, R64, 0x7610, R9 ;  /* 0x0000761040097816 */ /* 0x000fe40000000009 */
.L_x_4754:
[----:B------:R-:W-:-:S05]  /*0da0*/  PRMT R64, RZ, 0x7610, R65 ;  /* 0x00007610ff407816 */ /* 0x000fca0000000041 */
[----:B------:R-:W-:Y:S01]  /*0db0*/  FMUL.FTZ R73, R64, R89 ;  /* 0x0000005940497220 */ /* 0x000fe20000410000 */
[----:B------:R-:W-:Y:S05]  /*0dc0*/  @P1 BRA `(.L_x_4755) ;  /* 0x0000002000001947 */ /* 0x000fea0003800000 */
[----:B------:R-:W-:Y:S05]  /*0dd0*/  @P0 BRA `(.L_x_4756) ;  /* 0x0000003000000947 */ /* 0x000fea0003800000 */
[----:B------:R-:W-:Y:S05]  /*0de0*/  BRA `(.L_x_4757) ;  /* 0x0000004000007947 */ /* 0x000fea0003800000 */
.L_x_4755:
[----:B-----5:R-:W-:-:S05]  /*0df0*/  PRMT R64, RZ, 0x7610, R13 ;  /* 0x00007610ff407816 */ /* 0x020fca000000000d */
[----:B------:R-:W-:-:S05]  /*0e00*/  FADD.FTZ R73, R64, R73 ;  /* 0x0000004940497221 */ /* 0x000fca0000010000 */
.L_x_4756:
[----:B------:R-:W-:-:S04]  /*0e10*/  F2FP.BF16.PACK_AB R64, RZ, R73 ;  /* 0x00000049ff40723e */ /* 0x000fc800000010ff */
[----:B------:R-:W-:Y:S02]  /*0e20*/  PRMT R9, R9, 0x5410, R64 ;  /* 0x0000541009097816 */ /* 0x000fe40000000040 */
.L_x_4757:
[----:B------:R-:W-:-:S05]  /*0e30*/  PRMT R76, RZ, 0x5410, R66 ;  /* 0x00005410ff4c7816 */ /* 0x000fca0000000042 */
[----:B------:R-:W-:Y:S01]  /*0e40*/  FMUL.FTZ R76, R76, R89 ;  /* 0x000000594c4c7220 */ /* 0x000fe20000410000 */
[----:B------:R-:W-:Y:S05]  /*0e50*/  @P1 BRA `(.L_x_4758) ;  /* 0x0000002000001947 */ /* 0x000fea0003800000 */
[----:B------:R-:W-:Y:S05]  /*0e60*/  @P0 BRA `(.L_x_4759) ;  /* 0x0000003000000947 */ /* 0x000fea0003800000 */
[----:B------:R-:W-:Y:S05]  /*0e70*/  BRA `(.L_x_4760) ;  /* 0x0000004000007947 */ /* 0x000fea0003800000 */
.L_x_4758:
[----:B-----5:R-:W-:-:S05]  /*0e80*/  PRMT R65, RZ, 0x5410, R14 ;  /* 0x00005410ff417816 */ /* 0x020fca000000000e */
[----:B------:R-:W-:-:S05]  /*0e90*/  FADD.FTZ R76, R65, R76 ;  /* 0x0000004c414c7221 */ /* 0x000fca0000010000 */
.L_x_4759:
[----:B------:R-:W-:-:S04]  /*0ea0*/  F2FP.BF16.PACK_AB R64, RZ, R76 ;  /* 0x0000004cff40723e */ /* 0x000fc800000010ff */
[----:B------:R-:W-:Y:S02]  /*0eb0*/  PRMT R10, R64, 0x7610, R10 ;  /* 0x00007610400a7816 */ /* 0x000fe4000000000a */
.L_x_4760:
[----:B------:R-:W-:-:S05]  /*0ec0*/  PRMT R66, RZ, 0x7610, R66 ;  /* 0x00007610ff427816 */ /* 0x000fca0000000042 */
[----:B------:R-:W-:Y:S01]  /*0ed0*/  FMUL.FTZ R81, R66, R89 ;  /* 0x0000005942517220 */ /* 0x000fe20000410000 */
[----:B------:R-:W-:Y:S05]  /*0ee0*/  @P1 BRA `(.L_x_4761) ;  /* 0x0000002000001947 */ /* 0x000fea0003800000 */
[----:B------:R-:W-:Y:S05]  /*0ef0*/  @P0 BRA `(.L_x_4762) ;  /* 0x0000003000000947 */ /* 0x000fea0003800000 */
[----:B------:R-:W-:Y:S05]  /*0f00*/  BRA `(.L_x_4763) ;  /* 0x0000004000007947 */ /* 0x000fea0003800000 */
.L_x_4761:
[----:B-----5:R-:W-:-:S05]  /*0f10*/  PRMT R64, RZ, 0x7610, R14 ;  /* 0x00007610ff407816 */ /* 0x020fca000000000e */
[----:B------:R-:W-:-:S05]  /*0f20*/  FADD.FTZ R81, R64, R81 ;  /* 0x0000005140517221 */ /* 0x000fca0000010000 */
.L_x_4762:
[----:B------:R-:W-:-:S04]  /*0f30*/  F2FP.BF16.PACK_AB R64, RZ, R81 ;  /* 0x00000051ff40723e */ /* 0x000fc800000010ff */
[----:B------:R-:W-:Y:S02]  /*0f40*/  PRMT R10, R10, 0x5410, R64 ;  /* 0x000054100a0a7816 */ /* 0x000fe40000000040 */
.L_x_4763:
[----:B------:R-:W-:-:S05]  /*0f50*/  PRMT R82, RZ, 0x5410, R67 ;  /* 0x00005410ff527816 */ /* 0x000fca0000000043 */
[----:B------:R-:W-:Y:S01]  /*0f60*/  FMUL.FTZ R82, R82, R89 ;  /* 0x0000005952527220 */ /* 0x000fe20000410000 */
[----:B------:R-:W-:Y:S05]  /*0f70*/  @P1 BRA `(.L_x_4764) ;  /* 0x0000002000001947 */ /* 0x000fea0003800000 */
[----:B------:R-:W-:Y:S05]  /*0f80*/  @P0 BRA `(.L_x_4765) ;  /* 0x0000003000000947 */ /* 0x000fea0003800000 */
[----:B------:R-:W-:Y:S05]  /*0f90*/  BRA `(.L_x_4766) ;  /* 0x0000004000007947 */ /* 0x000fea0003800000 */
.L_x_4764:
[----:B-----5:R-:W-:-:S05]  /*0fa0*/  PRMT R65, RZ, 0x5410, R15 ;  /* 0x00005410ff417816 */ /* 0x020fca000000000f */
[----:B------:R-:W-:-:S05]  /*0fb0*/  FADD.FTZ R82, R65, R82 ;  /* 0x0000005241527221 */ /* 0x000fca0000010000 */
.L_x_4765:
[----:B------:R-:W-:-:S04]  /*0fc0*/  F2FP.BF16.PACK_AB R64, RZ, R82 ;  /* 0x00000052ff40723e */ /* 0x000fc800000010ff */
[----:B------:R-:W-:Y:S02]  /*0fd0*/  PRMT R11, R64, 0x7610, R11 ;  /* 0x00007610400b7816 */ /* 0x000fe4000000000b */
.L_x_4766:
[----:B------:R-:W-:-:S05]  /*0fe0*/  PRMT R86, RZ, 0x7610, R67 ;  /* 0x00007610ff567816 */ /* 0x000fca0000000043 */
[----:B------:R-:W-:Y:S01]  /*0ff0*/  FMUL.FTZ R86, R86, R89 ;  /* 0x0000005956567220 */ /* 0x000fe20000410000 */
[----:B------:R-:W-:Y:S05]  /*1000*/  @P1 BRA `(.L_x_4767) ;  /* 0x0000002000001947 */ /* 0x000fea0003800000 */
[----:B------:R-:W-:Y:S05]  /*1010*/  @P0 BRA `(.L_x_4768) ;  /* 0x0000003000000947 */ /* 0x000fea0003800000 */
[----:B------:R-:W-:Y:S05]  /*1020*/  BRA `(.L_x_4769) ;  /* 0x0000004000007947 */ /* 0x000fea0003800000 */
.L_x_4767:
[----:B-----5:R-:W-:-:S05]  /*1030*/  PRMT R65, RZ, 0x7610, R15 ;  /* 0x00007610ff417816 */ /* 0x020fca000000000f */
[----:B------:R-:W-:-:S05]  /*1040*/  FADD.FTZ R86, R65, R86 ;  /* 0x0000005641567221 */ /* 0x000fca0000010000 */
.L_x_4768:
[----:B------:R-:W-:-:S04]  /*1050*/  F2FP.BF16.PACK_AB R64, RZ, R86 ;  /* 0x00000056ff40723e */ /* 0x000fc800000010ff */
[----:B------:R-:W-:Y:S02]  /*1060*/  PRMT R11, R11, 0x5410, R64 ;  /* 0x000054100b0b7816 */ /* 0x000fe40000000040 */
.L_x_4769:
[----:B------:R-:W-:-:S04]  /*1070*/  @P0 LEA R64, P1, R90, c[0x0][0x188], 0x4 ;  /* 0x000062005a400a11 */ /* 0x000fc800078220ff */
[C---:B------:R-:W-:Y:S02]  /*1080*/  @P0 LEA.HI.X R65, R90.reuse, c[0x0][0x18c], RZ, 0x4, P1 ;  /* 0x000063005a410a11 */ /* 0x040fe400008f24ff */
[----:B------:R-:W-:-:S03]  /*1090*/  IADD3 R90, R90, 0x20, RZ ;  /* 0x000000205a5a7810 */ /* 0x000fc60007ffe0ff */
[----:B------:R0:W-:Y:S04]  /*10a0*/  @P0 STG.E.128 [R64.64], R8 ;  /* 0x0000000840000986 */ /* 0x0001e8000c101d04 */
.L_x_4745:
[----:B------:R-:W-:Y:S05]  /*10b0*/  BSYNC B0 ;  /* 0x0000000000007941 */ /* 0x000fea0003800000 */
.L_x_4744:
        /* <DEDUP_REMOVED lines=17> */
.L_x_4772:
[----:B0----5:R-:W-:-:S05]  /*11d0*/  PRMT R71, RZ, 0x5410, R12 ;  /* 0x00005410ff477816 */ /* 0x021fca000000000c */
[----:B------:R-:W-:-:S05]  /*11e0*/  FADD.FTZ R6, R71, R6 ;  /* 0x0000000647067221 */ /* 0x000fca0000010000 */
.L_x_4773:
[----:B------:R-:W-:-:S04]  /*11f0*/  F2FP.BF16.PACK_AB R71, RZ, R6 ;  /* 0x00000006ff47723e */ /* 0x000fc800000010ff */
[----:B------:R-:W-:Y:S02]  /*1200*/  PRMT R8, R71, 0x7610, R8 ;  /* 0x0000761047087816 */ /* 0x000fe40000000008 */
.L_x_4774:
[----:B------:R-:W-:-:S05]  /*1210*/  PRMT R64, RZ, 0x7610, R64 ;  /* 0x00007610ff407816 */ /* 0x000fca0000000040 */
[----:B------:R-:W-:Y:S01]  /*1220*/  FMUL.FTZ R71, R64, R89 ;  /* 0x0000005940477220 */ /* 0x000fe20000410000 */
[----:B------:R-:W-:Y:S05]  /*1230*/  @P1 BRA `(.L_x_4775) ;  /* 0x0000002000001947 */ /* 0x000fea0003800000 */
[----:B------:R-:W-:Y:S05]  /*1240*/  @P0 BRA `(.L_x_4776) ;  /* 0x0000003000000947 */ /* 0x000fea0003800000 */
[----:B------:R-:W-:Y:S05]  /*1250*/  BRA `(.L_x_4777) ;  /* 0x0000004000007947 */ /* 0x000fea0003800000 */
.L_x_4775:
[----:B-----5:R-:W-:-:S05]  /*1260*/  PRMT R64, RZ, 0x7610, R12 ;  /* 0x00007610ff407816 */ /* 0x020fca000000000c */
[----:B------:R-:W-:-:S05]  /*1270*/  FADD.FTZ R71, R64, R71 ;  /* 0x0000004740477221 */ /* 0x000fca0000010000 */
.L_x_4776:
[----:B------:R-:W-:-:S04]  /*1280*/  F2FP.BF16.PACK_AB R64, RZ, R71 ;  /* 0x00000047ff40723e */ /* 0x000fc800000010ff */
[----:B------:R-:W-:Y:S02]  /*1290*/  PRMT R8, R8, 0x5410, R64 ;  /* 0x0000541008087816 */ /* 0x000fe40000000040 */
.L_x_4777:
[----:B------:R-:W-:-:S05]  /*12a0*/  PRMT R72, RZ, 0x5410, R65 ;  /* 0x00005410ff487816 */ /* 0x000fca0000000041 */
[----:B------:R-:W-:Y:S01]  /*12b0*/  FMUL.FTZ R72, R72, R89 ;  /* 0x0000005948487220 */ /* 0x000fe20000410000 */
[----:B------:R-:W-:Y:S05]  /*12c0*/  @P1 BRA `(.L_x_4778) ;  /* 0x0000002000001947 */ /* 0x000fea0003800000 */
[----:B------:R-:W-:Y:S05]  /*12d0*/  @P0 BRA `(.L_x_4779) ;  /* 0x0000003000000947 */ /* 0x000fea0003800000 */
[----:B------:R-:W-:Y:S05]  /*12e0*/  BRA `(.L_x_4780) ;  /* 0x0000004000007947 */ /* 0x000fea0003800000 */
.L_x_4778:
[----:B-----5:R-:W-:-:S05]  /*12f0*/  PRMT R77, RZ, 0x5410, R13 ;  /* 0x00005410ff4d7816 */ /* 0x020fca000000000d */
[----:B------:R-:W-:-:S05]  /*1300*/  FADD.FTZ R72, R77, R72 ;  /* 0x000000484d487221 */ /* 0x000fca0000010000 */
.L_x_4779:
[----:B------:R-:W-:-:S04]  /*1310*/  F2FP.BF16.PACK_AB R64, RZ, R72 ;  /* 0x00000048ff40723e */ /* 0x000fc800000010ff */
[----:B------:R-:W-:Y:S02]  /*1320*/  PRMT R9, R64, 0x7610, R9 ;  /* 0x0000761040097816 */ /* 0x000fe40000000009 */
.L_x_4780:
[----:B------:R-:W-:-:S05]  /*1330*/  PRMT R64, RZ, 0x7610, R65 ;  /* 0x00007610ff407816 */ /* 0x000fca0000000041 */
[----:B------:R-:W-:Y:S01]  /*1340*/  FMUL.FTZ R77, R64, R89 ;  /* 0x00000059404d7220 */ /* 0x000fe20000410000 */
[----:B------:R-:W-:Y:S05]  /*1350*/  @P1 BRA `(.L_x_4781) ;  /* 0x0000002000001947 */ /* 0x000fea0003800000 */
[----:B------:R-:W-:Y:S05]  /*1360*/  @P0 BRA `(.L_x_4782) ;  /* 0x0000003000000947 */ /* 0x000fea0003800000 */
[----:B------:R-:W-:Y:S05]  /*1370*/  BRA `(.L_x_4783) ;  /* 0x0000004000007947 */ /* 0x000fea0003800000 */
.L_x_4781:
[----:B-----5:R-:W-:-:S05]  /*1380*/  PRMT R64, RZ, 0x7610, R13 ;  /* 0x00007610ff407816 */ /* 0x020fca000000000d */
[----:B------:R-:W-:-:S05]  /*1390*/  FADD.FTZ R77, R64, R77 ;  /* 0x0000004d404d7221 */ /* 0x000fca0000010000 */
.L_x_4782:
[----:B------:R-:W-:-:S04]  /*13a0*/  F2FP.BF16.PACK_AB R64, RZ, R77 ;  /* 0x0000004dff40723e */ /* 0x000fc800000010ff */
[----:B------:R-:W-:Y:S02]  /*13b0*/  PRMT R9, R9, 0x5410, R64 ;  /* 0x0000541009097816 */ /* 0x000fe40000000040 */
.L_x_4783:
[----:B------:R-:W-:-:S05]  /*13c0*/  PRMT R78, RZ, 0x5410, R66 ;  /* 0x00005410ff4e7816 */ /* 0x000fca0000000042 */
[----:B------:R-:W-:Y:S01]  /*13d0*/  FMUL.FTZ R78, R78, R89 ;  /* 0x000000594e4e7220 */ /* 0x000fe20000410000 */
[----:B------:R-:W-:Y:S05]  /*13e0*/  @P1 BRA `(.L_x_4784) ;  /* 0x0000002000001947 */ /* 0x000fea0003800000 */
[----:B------:R-:W-:Y:S05]  /*13f0*/  @P0 BRA `(.L_x_4785) ;  /* 0x0000003000000947 */ /* 0x000fea0003800000 */
[----:B------:R-:W-:Y:S05]  /*1400*/  BRA `(.L_x_4786) ;  /* 0x0000004000007947 */ /* 0x000fea0003800000 */
.L_x_4784:
[----:B-----5:R-:W-:-:S05]  /*1410*/  PRMT R65, RZ, 0x5410, R14 ;  /* 0x00005410ff417816 */ /* 0x020fca000000000e */
[----:B------:R-:W-:-:S05]  /*1420*/  FADD.FTZ R78, R65, R78 ;  /* 0x0000004e414e7221 */ /* 0x000fca0000010000 */
.L_x_4785:
[----:B------:R-:W-:-:S04]  /*1430*/  F2FP.BF16.PACK_AB R64, RZ, R78 ;  /* 0x0000004eff40723e */ /* 0x000fc800000010ff */
[----:B------:R-:W-:Y:S02]  /*1440*/  PRMT R10, R64, 0x7610, R10 ;  /* 0x00007610400a7816 */ /* 0x000fe4000000000a */
.L_x_4786:
[----:B------:R-:W-:-:S05]  /*1450*/  PRMT R66, RZ, 0x7610, R66 ;  /* 0x00007610ff427816 */ /* 0x000fca0000000042 */
[----:B------:R-:W-:Y:S01]  /*1460*/  FMUL.FTZ R83, R66, R89 ;  /* 0x0000005942537220 */ /* 0x000fe20000410000 */
[----:B------:R-:W-:Y:S05]  /*1470*/  @P1 BRA `(.L_x_4787) ;  /* 0x0000002000001947 */ /* 0x000fea0003800000 */
[----:B------:R-:W-:Y:S05]  /*1480*/  @P0 BRA `(.L_x_4788) ;  /* 0x0000003000000947 */ /* 0x000fea0003800000 */
[----:B------:R-:W-:Y:S05]  /*1490*/  BRA `(.L_x_4789) ;  /* 0x0000004000007947 */ /* 0x000fea0003800000 */
.L_x_4787:
[----:B-----5:R-:W-:-:S05]  /*14a0*/  PRMT R64, RZ, 0x7610, R14 ;  /* 0x00007610ff407816 */ /* 0x020fca000000000e */
[----:B------:R-:W-:-:S05]  /*14b0*/  FADD.FTZ R83, R64, R83 ;  /* 0x0000005340537221 */ /* 0x000fca0000010000 */
.L_x_4788:
[----:B------:R-:W-:-:S04]  /*14c0*/  F2FP.BF16.PACK_AB R64, RZ, R83 ;  /* 0x00000053ff40723e */ /* 0x000fc800000010ff */
[----:B------:R-:W-:Y:S02]  /*14d0*/  PRMT R10, R10, 0x5410, R64 ;  /* 0x000054100a0a7816 */ /* 0x000fe40000000040 */
.L_x_4789:
[----:B------:R-:W-:-:S05]  /*14e0*/  PRMT R84, RZ, 0x5410, R67 ;  /* 0x00005410ff547816 */ /* 0x000fca0000000043 */
[----:B------:R-:W-:Y:S01]  /*14f0*/  FMUL.FTZ R84, R84, R89 ;  /* 0x0000005954547220 */ /* 0x000fe20000410000 */
[----:B------:R-:W-:Y:S05]  /*1500*/  @P1 BRA `(.L_x_4790) ;  /* 0x0000002000001947 */ /* 0x000fea0003800000 */
[----:B------:R-:W-:Y:S05]  /*1510*/  @P0 BRA `(.L_x_4791) ;  /* 0x0000003000000947 */ /* 0x000fea0003800000 */
[----:B------:R-:W-:Y:S05]  /*1520*/  BRA `(.L_x_4792) ;  /* 0x0000004000007947 */ /* 0x000fea0003800000 */
.L_x_4790:
[----:B-----5:R-:W-:-:S05]  /*1530*/  PRMT R65, RZ, 0x5410, R15 ;  /* 0x00005410ff417816 */ /* 0x020fca000000000f */
[----:B------:R-:W-:-:S05]  /*1540*/  FADD.FTZ R84, R65, R84 ;  /* 0x0000005441547221 */ /* 0x000fca0000010000 */
.L_x_4791:
[----:B------:R-:W-:-:S04]  /*1550*/  F2FP.BF16.PACK_AB R64, RZ, R84 ;  /* 0x00000054ff40723e */ /* 0x000fc800000010ff */
[----:B------:R-:W-:Y:S02]  /*1560*/  PRMT R11, R64, 0x7610, R11 ;  /* 0x00007610400b7816 */ /* 0x000fe4000000000b */
.L_x_4792:
[----:B------:R-:W-:-:S05]  /*1570*/  PRMT R64, RZ, 0x7610, R67 ;  /* 0x00007610ff407816 */ /* 0x000fca0000000043 */
[----:B------:R-:W-:Y:S01]  /*1580*/  FMUL.FTZ R87, R64, R89 ;  /* 0x0000005940577220 */ /* 0x000fe20000410000 */
[----:B------:R-:W-:Y:S05]  /*1590*/  @P1 BRA `(.L_x_4793) ;  /* 0x0000002000001947 */ /* 0x000fea0003800000 */
[----:B------:R-:W-:Y:S05]  /*15a0*/  @P0 BRA `(.L_x_4794) ;  /* 0x0000003000000947 */ /* 0x000fea0003800000 */
[----:B------:R-:W-:Y:S05]  /*15b0*/  BRA `(.L_x_4795) ;  /* 0x0000004000007947 */ /* 0x000fea0003800000 */
.L_x_4793:
[----:B-----5:R-:W-:-:S05]  /*15c0*/  PRMT R64, RZ, 0x7610, R15 ;  /* 0x00007610ff407816 */ /* 0x020fca000000000f */
[----:B------:R-:W-:-:S05]  /*15d0*/  FADD.FTZ R87, R64, R87 ;  /* 0x0000005740577221 */ /* 0x000fca0000010000 */
.L_x_4794:
[----:B------:R-:W-:-:S04]  /*15e0*/  F2FP.BF16.PACK_AB R64, RZ, R87 ;  /* 0x00000057ff40723e */ /* 0x000fc800000010ff */
[----:B------:R-:W-:Y:S02]  /*15f0*/  PRMT R11, R11, 0x5410, R64 ;  /* 0x000054100b0b7816 */ /* 0x000fe40000000040 */
.L_x_4795:
[----:B------:R-:W-:-:S04]  /*1600*/  @P0 LEA R64, P1, R90, c[0x0][0x188], 0x4 ;  /* 0x000062005a400a11 */ /* 0x000fc800078220ff */
[----:B------:R-:W-:-:S05]  /*1610*/  @P0 LEA.HI.X R65, R90, c[0x0][0x18c], RZ, 0x4, P1 ;  /* 0x000063005a410a11 */ /* 0x000fca00008f24ff */
[----:B------:R0:W-:Y:S04]  /*1620*/  @P0 STG.E.128 [R64.64], R8 ;  /* 0x0000000840000986 */ /* 0x0001e8000c101d04 */
.L_x_4771:
[----:B------:R-:W-:Y:S05]  /*1630*/  BSYNC B0 ;  /* 0x0000000000007941 */ /* 0x000fea0003800000 */
.L_x_4770:
        /* <DEDUP_REMOVED lines=30> */
.L_x_4806:
        /* <DEDUP_REMOVED lines=69> */
.L_x_4807:
        /* <DEDUP_REMOVED lines=18> */
[--C-:B------:R-:W-:Y:S02]  /*1d90*/  FADD.FTZ R67, R68, -R89.reuse ;  /* 0x8000005944437221 */ /* 0x100fe40000010000 */
[----:B------:R-:W-:-:S02]  /*1da0*/  FADD.FTZ R91, R7, -R89 ;  /* 0x80000059075b7221 */ /* 0x000fc40000010000 */
[----:B------:R-:W-:Y:S02]  /*1db0*/  FADD.FTZ R93, R75, -R89 ;  /* 0x800000594b5d7221 */ /* 0x000fe40000010000 */
[C---:B------:R-:W-:Y:S02]  /*1dc0*/  FMUL.FTZ R65, R88.reuse, R65 ;  /* 0x0000004158417220 */ /* 0x040fe40000410000 */
[C---:B------:R-:W-:Y:S02]  /*1dd0*/  FMUL.FTZ R66, R88.reuse, R67 ;  /* 0x0000004358427220 */ /* 0x040fe40000410000 */
[C---:B------:R-:W-:Y:S02]  /*1de0*/  FMUL.FTZ R91, R88.reuse, R91 ;  /* 0x0000005b585b7220 */ /* 0x040fe40000410000 */
[----:B------:R-:W-:Y:S02]  /*1df0*/  FMUL.FTZ R90, R88, R93 ;  /* 0x0000005d585a7220 */ /* 0x000fe40000410000 */
[----:B-----5:R-:W-:-:S02]  /*1e00*/  FFMA.FTZ R64, R52, R65, R60 ;  /* 0x0000004134407223 */ /* 0x020fc4000001003c */
[----:B------:R-:W-:Y:S02]  /*1e10*/  FFMA.FTZ R65, R53, R66, R61 ;  /* 0x0000004235417223 */ /* 0x000fe4000001003d */
[----:B------:R-:W-:Y:S02]  /*1e20*/  FFMA.FTZ R91, R54, R91, R62 ;  /* 0x0000005b365b7223 */ /* 0x000fe4000001003e */
[----:B------:R-:W-:Y:S01]  /*1e30*/  FFMA.FTZ R90, R55, R90, R63 ;  /* 0x0000005a375a7223 */ /* 0x000fe2000001003f */
[----:B------:R-:W-:Y:S01]  /*1e40*/  F2FP.BF16.PACK_AB R64, R65, R64 ;  /* 0x000000404140723e */ /* 0x000fe200000010ff */
[----:B------:R-:W-:-:S03]  /*1e50*/  FADD.FTZ R67, R74, -R89 ;  /* 0x800000594a437221 */ /* 0x000fc60000010000 */
[----:B------:R-:W-:Y:S01]  /*1e60*/  F2FP.BF16.PACK_AB R65, R90, R91 ;  /* 0x0000005b5a41723e */ /* 0x000fe200000010ff */
[----:B------:R-:W-:Y:S02]  /*1e70*/  FADD.FTZ R91, R79, -R89 ;  /* 0x800000594f5b7221 */ /* 0x000fe40000010000 */
[C---:B------:R-:W-:Y:S02]  /*1e80*/  FMUL.FTZ R67, R88.reuse, R67 ;  /* 0x0000004358437220 */ /* 0x040fe40000410000 */
[----:B------:R-:W-:Y:S02]  /*1e90*/  FMUL.FTZ R90, R88, R91 ;  /* 0x0000005b585a7220 */ /* 0x000fe40000410000 */
[----:B------:R-:W-:Y:S02]  /*1ea0*/  FFMA.FTZ R66, R48, R67, R56 ;  /* 0x0000004330427223 */ /* 0x000fe40000010038 */
[----:B------:R-:W-:Y:S02]  /*1eb0*/  FFMA.FTZ R67, R49, R90, R57 ;  /* 0x0000005a31437223 */ /* 0x000fe40000010039 */
[----:B------:R-:W-:-:S03]  /*1ec0*/  FADD.FTZ R91, R85, -R89 ;  /* 0x80000059555b7221 */ /* 0x000fc60000010000 */
[----:B------:R-:W-:Y:S01]  /*1ed0*/  F2FP.BF16.PACK_AB R66, R67, R66 ;  /* 0x000000424342723e */ /* 0x000fe200000010ff */
[----:B------:R-:W-:Y:S02]  /*1ee0*/  FADD.FTZ R67, R80, -R89 ;  /* 0x8000005950437221 */ /* 0x000fe40000010000 */
[C---:B------:R-:W-:Y:S01]  /*1ef0*/  FMUL.FTZ R90, R88.reuse, R91 ;  /* 0x0000005b585a7220 */ /* 0x040fe20000410000 */
[----:B------:R-:W-:Y:S01]  /*1f00*/  HFMA2.MMA R91, -RZ, RZ, 0, 9.5367431640625e-07 ;  /* 0x00000010ff5b7435 */ /* 0x000fe200000001ff */
[----:B------:R-:W-:Y:S02]  /*1f10*/  FMUL.FTZ R67, R88, R67 ;  /* 0x0000004358437220 */ /* 0x000fe40000410000 */
[----:B------:R-:W-:Y:S02]  /*1f20*/  FFMA.FTZ R90, R51, R90, R59 ;  /* 0x0000005a335a7223 */ /* 0x000fe4000001003b */
[----:B------:R-:W-:-:S05]  /*1f30*/  FFMA.FTZ R67, R50, R67, R58 ;  /* 0x0000004332437223 */ /* 0x000fca000001003a */
[----:B------:R-:W-:Y:S01]  /*1f40*/  F2FP.BF16.PACK_AB R67, R90, R67 ;  /* 0x000000435a43723e */ /* 0x000fe200000010ff */
[C---:B------:R-:W-:Y:S01]  /*1f50*/  IMAD.WIDE.U32 R90, R2.reuse, R91, c[0x0][0x208] ;  /* 0x00008200025a7625 */ /* 0x040fe200078e005b */
[----:B------:R-:W-:-:S04]  /*1f60*/  IADD3 R2, R2, 0x20, RZ ;  /* 0x0000002002027810 */ /* 0x000fc80007ffe0ff */
[----:B------:R0:W-:Y:S03]  /*1f70*/  STG.E.128 [R90.64], R64 ;  /* 0x000000405a007986 */ /* 0x0001e6000c101d04 */
.L_x_4799:
[----:B------:R-:W-:Y:S05]  /*1f80*/  BSYNC B0 ;  /* 0x0000000000007941 */ /* 0x000fea0003800000 */
.L_x_4798:
[----:B------:R-:W-:Y:S01]  /*1f90*/  BSSY B0, `(.L_x_4800) ;  /* 0x0000022000007945 */ /* 0x000fe20003800000 */
[----:B------:R-:W-:Y:S05]  /*1fa0*/  @!P3 BRA `(.L_x_4801) ;  /* 0x000002000000b947 */ /* 0x000fea0003800000 */
[--C-:B01----:R-:W-:Y:S02]  /*1fb0*/  FADD.FTZ R65, R5, -R89.reuse ;  /* 0x8000005905417221 */ /* 0x103fe40000010000 */
[--C-:B------:R-:W-:Y:S02]  /*1fc0*/  FADD.FTZ R67, R69, -R89.reuse ;  /* 0x8000005945437221 */ /* 0x100fe40000010000 */
[--C-:B------:R-:W-:Y:S02]  /*1fd0*/  FADD.FTZ R91, R70, -R89.reuse ;  /* 0x80000059465b7221 */ /* 0x100fe40000010000 */
[----:B------:R-:W-:Y:S02]  /*1fe0*/  FADD.FTZ R93, R73, -R89 ;  /* 0x80000059495d7221 */ /* 0x000fe40000010000 */
[C---:B------:R-:W-:Y:S02]  /*1ff0*/  FMUL.FTZ R65, R88.reuse, R65 ;  /* 0x0000004158417220 */ /* 0x040fe40000410000 */
[----:B------:R-:W-:-:S02]  /*2000*/  FMUL.FTZ R66, R88, R67 ;  /* 0x0000004358427220 */ /* 0x000fc40000410000 */
[C---:B------:R-:W-:Y:S02]  /*2010*/  FMUL.FTZ R91, R88.reuse, R91 ;  /* 0x0000005b585b7220 */ /* 0x040fe40000410000 */
[----:B------:R-:W-:Y:S02]  /*2020*/  FMUL.FTZ R90, R88, R93 ;  /* 0x0000005d585a7220 */ /* 0x000fe40000410000 */
[----:B-----5:R-:W-:Y:S02]  /*2030*/  FFMA.FTZ R64, R36, R65, R44 ;  /* 0x0000004124407223 */ /* 0x020fe4000001002c */
        /* <DEDUP_REMOVED lines=15> */
[----:B------:R-:W-:Y:S01]  /*2130*/  MOV R91, 0x10 ;  /* 0x00000010005b7802 */ /* 0x000fe20000000f00 */
[----:B------:R-:W-:Y:S02]  /*2140*/  FMUL.FTZ R67, R88, R67 ;  /* 0x0000004358437220 */ /* 0x000fe40000410000 */
[----:B------:R-:W-:Y:S02]  /*2150*/  FFMA.FTZ R90, R35, R90, R43 ;  /* 0x0000005a235a7223 */ /* 0x000fe4000001002b */
[----:B------:R-:W-:-:S05]  /*2160*/  FFMA.FTZ R67, R34, R67, R42 ;  /* 0x0000004322437223 */ /* 0x000fca000001002a */
[----:B------:R-:W-:Y:S01]  /*2170*/  F2FP.BF16.PACK_AB R67, R90, R67 ;  /* 0x000000435a43723e */ /* 0x000fe200000010ff */
[C---:B------:R-:W-:Y:S01]  /*2180*/  IMAD.WIDE.U32 R90, R2.reuse, R91, c[0x0][0x208] ;  /* 0x00008200025a7625 */ /* 0x040fe200078e005b */
[----:B------:R-:W-:-:S04]  /*2190*/  IADD3 R2, R2, 0x20, RZ ;  /* 0x0000002002027810 */ /* 0x000fc80007ffe0ff */
[----:B------:R0:W-:Y:S03]  /*21a0*/  STG.E.128 [R90.64], R64 ;  /* 0x000000405a007986 */ /* 0x0001e6000c101d04 */
.L_x_4801:
[----:B------:R-:W-:Y:S05]  /*21b0*/  BSYNC B0 ;  /* 0x0000000000007941 */ /* 0x000fea0003800000 */
.L_x_4800:
        /* <DEDUP_REMOVED lines=11> */
[----:B------:R-:W-:Y:S02]  /*2270*/  FMUL.FTZ R64, R88, R64 ;  /* 0x0000004058407220 */ /* 0x000fe40000410000 */
[----:B-----5:R-:W-:Y:S02]  /*2280*/  FFMA.FTZ R89, R20, R89, R28 ;  /* 0x0000005914597223 */ /* 0x020fe4000001001c */
[----:B------:R-:W-:-:S02]  /*2290*/  FFMA.FTZ R64, R21, R64, R29 ;  /* 0x0000004015407223 */ /* 0x000fc4000001001d */
[C---:B------:R-:W-:Y:S02]  /*22a0*/  FMUL.FTZ R65, R88.reuse, R65 ;  /* 0x0000004158417220 */ /* 0x040fe40000410000 */
[----:B------:R-:W-:Y:S01]  /*22b0*/  FMUL.FTZ R92, R88, R67 ;  /* 0x00000043585c7220 */ /* 0x000fe20000410000 */
[----:B------:R-:W-:Y:S01]  /*22c0*/  F2FP.BF16.PACK_AB R64, R64, R89 ;  /* 0x000000594040723e */ /* 0x000fe200000010ff */
[C---:B------:R-:W-:Y:S01]  /*22d0*/  FMUL.FTZ R93, R88.reuse, R93 ;  /* 0x0000005d585d7220 */ /* 0x040fe20000410000 */
[----:B------:R-:W-:Y:S01]  /*22e0*/  HFMA2.MMA R89, -RZ, RZ, 0, 9.5367431640625e-07 ;  /* 0x00000010ff597435 */ /* 0x000fe200000001ff */
        /* <DEDUP_REMOVED lines=11> */
[----:B------:R-:W-:-:S03]  /*23a0*/  IMAD.WIDE.U32 R88, R2, R89, c[0x0][0x208] ;  /* 0x0000820002587625 */ /* 0x000fc600078e0059 */
[----:B------:R-:W-:-:S05]  /*23b0*/  F2FP.BF16.PACK_AB R67, R90, R67 ;  /* 0x000000435a43723e */ /* 0x000fca00000010ff */
[----:B------:R0:W-:Y:S02]  /*23c0*/  STG.E.128 [R88.64], R64 ;  /* 0x0000004058007986 */ /* 0x0001e4000c101d04 */
.L_x_4803:
[----:B------:R-:W-:Y:S05]  /*23d0*/  BSYNC B0 ;  /* 0x0000000000007941 */ /* 0x000fea0003800000 */
.L_x_4802:
[----:B------:R-:W-:-:S05]  /*23e0*/  MOV R2, 0x4 ;  /* 0x0000000400027802 */ /* 0x000fca0000000f00 */
[----:B------:R-:W-:-:S05]  /*23f0*/  IMAD R3, R2, c[0x0][0x160], R3 ;  /* 0x0000580002037a24 */ /* 0x000fca00078e0203 */
[----:B------:R-:W-:-:S13]  /*2400*/  ISETP.GE.AND P1, PT, R3, c[0x0][0x164], PT ;  /* 0x0000590003007a0c */ /* 0x000fda0003f26270 */
[----:B01---5:R-:W-:Y:S01]  /*2410*/  @P1 CALL.REL.NOINC `(.L_x_4804) ;  /* 0x0000001000001944 */ /* 0x023fe20003c00000 */
[----:B------:R-:W-:Y:S05]  /*2420*/  BRA `(.L_x_4805) ;  /* 0xffffe09000007947 */ /* 0x000fea000383ffff */
.L_x_4804:
[----:B------:R-:W-:Y:S05]  /*2430*/  EXIT ;  /* 0x000000000000794d */ /* 0x000fea0003800000 */
.L_x_4796:
[----:B------:R-:W-:Y:S01]  /*2440*/  HFMA2.MMA R89, -RZ, RZ, 0, 5.9604644775390625e-08 ;  /* 0x00000001ff597435 */ /* 0x000fe200000001ff */
[----:B------:R-:W-:Y:S02]  /*2450*/  MOV R88, R66 ;  /* 0x0000004200587202 */ /* 0x000fe40000000f00 */
[----:B------:R-:W-:Y:S02]  /*2460*/  MOV R90, 0x1f ;  /* 0x0000001f005a7802 */ /* 0x000fe40000000f00 */
[----:B------:R-:W-:Y:S02]  /*2470*/  MOV R67, 0xffffffff ;  /* 0xffffffff00437802 */ /* 0x000fe40000000f00 */
[----:B------:R-:W-:Y:S02]  /*2480*/  MOV R64, 0x24a0 ;  /* 0x000024a000407802 */ /* 0x000fe40000000f00 */
[----:B-----5:R-:W-:Y:S05]  /*2490*/  CALL.REL.NOINC `($__internal_32_$__cuda_sm70_shflsync_bfly_p) ;  /* 0x0000069000007944 */ /* 0x020fea0003c00000 */
[----:B01----:R-:W-:Y:S05]  /*24a0*/  BRA `(.L_x_4806) ;  /* 0xfffff37000007947 */ /* 0x003fea000383ffff */
.L_x_4797:
[----:B------:R-:W-:Y:S01]  /*24b0*/  HFMA2.MMA R89, -RZ, RZ, 0, 1.1920928955078125e-07 ;  /* 0x00000002ff597435 */ /* 0x000fe200000001ff */
[----:B------:R-:W-:Y:S02]  /*24c0*/  MOV R90, 0x1f ;  /* 0x0000001f005a7802 */ /* 0x000fe40000000f00 */
[----:B------:R-:W-:-:S02]  /*24d0*/  MOV R67, 0xffffffff ;  /* 0xffffffff00437802 */ /* 0x000fc40000000f00 */
[----:B------:R-:W-:Y:S02]  /*24e0*/  MOV R64, 0x2500 ;  /* 0x0000250000407802 */ /* 0x000fe40000000f00 */
[----:B0----5:R-:W-:Y:S05]  /*24f0*/  CALL.REL.NOINC `($__internal_32_$__cuda_sm70_shflsync_bfly_p) ;  /* 0x0000063000007944 */ /* 0x021fea0003c00000 */
[----:B0-----:R-:W-:Y:S01]  /*2500*/  HFMA2.MMA R89, -RZ, RZ, 0, 2.384185791015625e-07 ;  /* 0x00000004ff597435 */ /* 0x001fe200000001ff */
[----:B-1----:R-:W-:Y:S01]  /*2510*/  FADD.FTZ R88, R88, R67 ;  /* 0x0000004358587221 */ /* 0x002fe20000010000 */
[----:B------:R-:W-:Y:S02]  /*2520*/  MOV R90, 0x1f ;  /* 0x0000001f005a7802 */ /* 0x000fe40000000f00 */
[----:B------:R-:W-:Y:S02]  /*2530*/  MOV R67, 0xffffffff ;  /* 0xffffffff00437802 */ /* 0x000fe40000000f00 */
[----:B------:R-:W-:Y:S02]  /*2540*/  MOV R64, 0x2560 ;  /* 0x0000256000407802 */ /* 0x000fe40000000f00 */
[----:B------:R-:W-:Y:S05]  /*2550*/  CALL.REL.NOINC `($__internal_32_$__cuda_sm70_shflsync_bfly_p) ;  /* 0x000005d000007944 */ /* 0x000fea0003c00000 */
[----:B0-----:R-:W-:Y:S01]  /*2560*/  HFMA2.MMA R89, -RZ, RZ, 0, 4.76837158203125e-07 ;  /* 0x00000008ff597435 */ /* 0x001fe200000001ff */
[----:B-1----:R-:W-:Y:S01]  /*2570*/  FADD.FTZ R88, R88, R67 ;  /* 0x0000004358587221 */ /* 0x002fe20000010000 */
[----:B------:R-:W-:Y:S02]  /*2580*/  MOV R90, 0x1f ;  /* 0x0000001f005a7802 */ /* 0x000fe40000000f00 */
[----:B------:R-:W-:-:S02]  /*2590*/  MOV R67, 0xffffffff ;  /* 0xffffffff00437802 */ /* 0x000fc40000000f00 */
[----:B------:R-:W-:Y:S02]  /*25a0*/  MOV R64, 0x25c0 ;  /* 0x000025c000407802 */ /* 0x000fe40000000f00 */
[----:B------:R-:W-:Y:S05]  /*25b0*/  CALL.REL.NOINC `($__internal_32_$__cuda_sm70_shflsync_bfly_p) ;  /* 0x0000057000007944 */ /* 0x000fea0003c00000 */
[----:B0-----:R-:W-:Y:S01]  /*25c0*/  HFMA2.MMA R89, -RZ, RZ, 0, 9.5367431640625e-07 ;  /* 0x00000010ff597435 */ /* 0x001fe200000001ff */
[----:B-1----:R-:W-:Y:S01]  /*25d0*/  FADD.FTZ R88, R88, R67 ;  /* 0x0000004358587221 */ /* 0x002fe20000010000 */
[----:B------:R-:W-:Y:S02]  /*25e0*/  MOV R90, 0x1f ;  /* 0x0000001f005a7802 */ /* 0x000fe40000000f00 */
[----:B------:R-:W-:Y:S02]  /*25f0*/  MOV R67, 0xffffffff ;  /* 0xffffffff00437802 */ /* 0x000fe40000000f00 */
[----:B------:R-:W-:Y:S02]  /*2600*/  MOV R64, 0x2620 ;  /* 0x0000262000407802 */ /* 0x000fe40000000f00 */
[----:B------:R-:W-:Y:S05]  /*2610*/  CALL.REL.NOINC `($__internal_32_$__cuda_sm70_shflsync_bfly_p) ;  /* 0x0000051000007944 */ /* 0x000fea0003c00000 */
        /* <DEDUP_REMOVED lines=55> */
[----:B------:R-:W-:Y:S05]  /*2990*/  CALL.REL.NOINC `($__internal_32_$__cuda_sm70_shflsync_bfly_p) ;  /* 0x0000019000007944 */ /* 0x000fea0003c00000 */
[----:B0-----:R-:W-:Y:S01]  /*29a0*/  HFMA2.MMA R89, -RZ, RZ, 0, 1.1920928955078125e-07 ;  /* 0x00000002ff597435 */ /* 0x001fe200000001ff */
[----:B-1----:R-:W-:Y:S01]  /*29b0*/  FADD.FTZ R88, R88, R67 ;  /* 0x0000004358587221 */ /* 0x002fe20000010000 */
[----:B------:R-:W-:Y:S02]  /*29c0*/  MOV R90, 0x1f ;  /* 0x0000001f005a7802 */ /* 0x000fe40000000f00 */
[----:B------:R-:W-:Y:S02]  /*29d0*/  MOV R67, 0xffffffff ;  /* 0xffffffff00437802 */ /* 0x000fe40000000f00 */
[----:B------:R-:W-:Y:S02]  /*29e0*/  MOV R64, 0x2a00 ;  /* 0x00002a0000407802 */ /* 0x000fe40000000f00 */
[----:B------:R-:W-:Y:S05]  /*29f0*/  CALL.REL.NOINC `($__internal_32_$__cuda_sm70_shflsync_bfly_p) ;  /* 0x0000013000007944 */ /* 0x000fea0003c00000 */
[----:B0-----:R-:W-:Y:S01]  /*2a00*/  HFMA2.MMA R89, -RZ, RZ, 0, 2.384185791015625e-07 ;  /* 0x00000004ff597435 */ /* 0x001fe200000001ff */
[----:B-1----:R-:W-:Y:S01]  /*2a10*/  FADD.FTZ R88, R88, R67 ;  /* 0x0000004358587221 */ /* 0x002fe20000010000 */
[----:B------:R-:W-:Y:S02]  /*2a20*/  MOV R90, 0x1f ;  /* 0x0000001f005a7802 */ /* 0x000fe40000000f00 */
[----:B------:R-:W-:-:S02]  /*2a30*/  MOV R67, 0xffffffff ;  /* 0xffffffff00437802 */ /* 0x000fc40000000f00 */
[----:B------:R-:W-:Y:S02]  /*2a40*/  MOV R64, 0x2a60 ;  /* 0x00002a6000407802 */ /* 0x000fe40000000f00 */
[----:B------:R-:W-:Y:S05]  /*2a50*/  CALL.REL.NOINC `($__internal_32_$__cuda_sm70_shflsync_bfly_p) ;  /* 0x000000d000007944 */ /* 0x000fea0003c00000 */
[----:B0-----:R-:W-:Y:S01]  /*2a60*/  HFMA2.MMA R89, -RZ, RZ, 0, 4.76837158203125e-07 ;  /* 0x00000008ff597435 */ /* 0x001fe200000001ff */
[----:B-1----:R-:W-:Y:S01]  /*2a70*/  FADD.FTZ R88, R88, R67 ;  /* 0x0000004358587221 */ /* 0x002fe20000010000 */
[----:B------:R-:W-:Y:S02]  /*2a80*/  MOV R90, 0x1f ;  /* 0x0000001f005a7802 */ /* 0x000fe40000000f00 */
[----:B------:R-:W-:Y:S02]  /*2a90*/  MOV R67, 0xffffffff ;  /* 0xffffffff00437802 */ /* 0x000fe40000000f00 */
[----:B------:R-:W-:Y:S02]  /*2aa0*/  MOV R64, 0x2ac0 ;  /* 0x00002ac000407802 */ /* 0x000fe40000000f00 */
[----:B------:R-:W-:Y:S05]  /*2ab0*/  CALL.REL.NOINC `($__internal_32_$__cuda_sm70_shflsync_bfly_p) ;  /* 0x0000007000007944 */ /* 0x000fea0003c00000 */
[----:B0-----:R-:W-:Y:S01]  /*2ac0*/  HFMA2.MMA R89, -RZ, RZ, 0, 9.5367431640625e-07 ;  /* 0x00000010ff597435 */ /* 0x001fe200000001ff */
[----:B-1----:R-:W-:Y:S01]  /*2ad0*/  FADD.FTZ R88, R88, R67 ;  /* 0x0000004358587221 */ /* 0x002fe20000010000 */
[----:B------:R-:W-:Y:S02]  /*2ae0*/  MOV R90, 0x1f ;  /* 0x0000001f005a7802 */ /* 0x000fe40000000f00 */
[----:B------:R-:W-:-:S02]  /*2af0*/  MOV R67, 0xffffffff ;  /* 0xffffffff00437802 */ /* 0x000fc40000000f00 */
[----:B------:R-:W-:Y:S02]  /*2b00*/  MOV R64, 0x2b20 ;  /* 0x00002b2000407802 */ /* 0x000fe40000000f00 */
[----:B------:R-:W-:Y:S05]  /*2b10*/  CALL.REL.NOINC `($__internal_32_$__cuda_sm70_shflsync_bfly_p) ;  /* 0x0000001000007944 */ /* 0x000fea0003c00000 */
[----:B01----:R-:W-:Y:S05]  /*2b20*/  BRA `(.L_x_4807) ;  /* 0xfffff14000007947 */ /* 0x003fea000383ffff */
        .weak           $__internal_32_$__cuda_sm70_shflsync_bfly_p
        .type           $__internal_32_$__cuda_sm70_shflsync_bfly_p,@function
        .size           $__internal_32_$__cuda_sm70_shflsync_bfly_p,(.L_x_22200 - $__internal_32_$__cuda_sm70_shflsync_bfly_p)
$__internal_32_$__cuda_sm70_shflsync_bfly_p:
[----:B------:R-:W-:Y:S01]  /*2b30*/  HFMA2.MMA R65, -RZ, RZ, 0, 0 ;  /* 0x00000000ff417435 */ /* 0x000fe200000001ff */
[----:B------:R-:W-:Y:S04]  /*2b40*/  WARPSYNC R67 ;  /* 0x0000004300007348 */ /* 0x000fe80003800000 */
[----:B------:R0:W1:Y:S01]  /*2b50*/  SHFL.BFLY PT, R67, R88, R89, R90 ;  /* 0x0c00005958437389 */ /* 0x00006200000e005a */
[----:B------:R-:W-:Y:S05]  /*2b60*/  RET.REL.NODEC R64 `(_ZN10layer_norm13ln_fwd_kernelINS_13Kernel_traitsIf13__nv_bfloat16S2_S2_fjLj768ELj1ELj4ELj1ELj16ENS_18Kernel_traits_baseILj768EfS2_S2_S2_fjLj128EEEEELb0ELb0ELb0ELb0EEEvNS_9FwdParamsE) ;  /* 0xffffd49040007950 */ /* 0x000fea0003c3ffff */
.L_x_4808:
        /* <DEDUP_REMOVED lines=9> */
.L_x_22200:


//--------------------- .text._ZN10layer_norm13ln_fwd_kernelINS_13Kernel_traitsIf13__nv_bfloat16S2_S2_fjLj768ELj1ELj4ELj1ELj16ENS_18Kernel_traits_baseILj768EfS2_S2_S2_fjLj128EEEEELb0ELb0ELb0ELb1EEEvNS_9FwdParamsE --------------------------
	.section	.text._ZN10layer_norm13ln_fwd_kernelINS_13Kernel_traitsIf13__nv_bfloat16S2_S2_fjLj768ELj1ELj4ELj1ELj16ENS_18Kernel_traits_baseILj768EfS2_S2_S2_fjLj128EEEEELb0ELb0ELb0ELb1EEEvNS_9FwdParamsE,"ax",@progbits
	.sectioninfo	@"SHI_REGISTERS=96"
	.align	128
        .global         _ZN10layer_norm13ln_fwd_kernelINS_13Kernel_traitsIf13__nv_bfloat16S2_S2_fjLj768ELj1ELj4ELj1ELj16ENS_18Kernel_traits_baseILj768EfS2_S2_S2_fjLj128EEEEELb0ELb0ELb0ELb1EEEvNS_9FwdParamsE
        .type           _ZN10layer_norm13ln_fwd_kernelINS_13Kernel_traitsIf13__nv_bfloat16S2_S2_fjLj768ELj1ELj4ELj1ELj16ENS_18Kernel_traits_baseILj768EfS2_S2_S2_fjLj128EEEEELb0ELb0ELb0ELb1EEEvNS_9FwdParamsE,@function
        .size           _ZN10layer_norm13ln_fwd_kernelINS_13Kernel_traitsIf13__nv_bfloat16S2_S2_fjLj768ELj1ELj4ELj1ELj16ENS_18Kernel_traits_baseILj768EfS2_S2_S2_fjLj128EEEEELb0ELb0ELb0ELb1EEEvNS_9FwdParamsE,(.L_x_22201 - _ZN10layer_norm13ln_fwd_kernelINS_13Kernel_traitsIf13__nv_bfloat16S2_S2_fjLj768ELj1ELj4ELj1ELj16ENS_18Kernel_traits_baseILj768EfS2_S2_S2_fjLj128EEEEELb0ELb0ELb0ELb1EEEvNS_9FwdParamsE)
        .other          _ZN10layer_norm13ln_fwd_kernelINS_13Kernel_traitsIf13__nv_bfloat16S2_S2_fjLj768ELj1ELj4ELj1ELj16ENS_18Kernel_traits_baseILj768EfS2_S2_S2_fjLj128EEEEELb0ELb0ELb0ELb1EEEvNS_9FwdParamsE,@"STO_CUDA_ENTRY STV_DEFAULT"
_ZN10layer_norm13ln_fwd_kernelINS_13Kernel_traitsIf13__nv_bfloat16S2_S2_fjLj768ELj1ELj4ELj1ELj16ENS_18Kernel_traits_baseILj768EfS2_S2_S2_fjLj128EEEEELb0ELb0ELb0ELb1EEEvNS_9FwdParamsE:
.text._ZN10layer_norm13ln_fwd_kernelINS_13Kernel_traitsIf13__nv_bfloat16S2_S2_fjLj768ELj1ELj4ELj1ELj16ENS_18Kernel_traits_baseILj768EfS2_S2_S2_fjLj128EEEEELb0ELb0ELb0ELb1EEEvNS_9FwdParamsE:
[----:B------:R-:W-:Y:S02]  /*0000*/  MOV R1, c[0x0][0x28] ;  /* 0x00000a0000017a02 */ /* 0x000fe40000000f00 */
[----:B------:R-:W0:Y:S01]  /*0010*/  S2R R2, SR_TID.X ;  /* 0x0000000000027919 */ /* 0x000e220000002100 */
[----:B------:R-:W-:Y:S01]  /*0020*/  ISETP.NE.U32.AND P0, PT, RZ, c[0x0][0x218], PT ;  /* 0x00008600ff007a0c */ /* 0x000fe20003f05070 */
[----:B------:R-:W-:Y:S01]  /*0030*/  CS2R R60, SRZ ;  /* 0x00000000003c7805 */ /* 0x000fe2000001ff00 */
[----:B------:R-:W-:Y:S01]  /*0040*/  CS2R R62, SRZ ;  /* 0x00000000003e7805 */ /* 0x000fe2000001ff00 */
[----:B------:R-:W1:Y:S01]  /*0050*/  S2R R3, SR_CTAID.X ;  /* 0x0000000000037919 */ /* 0x000e620000002500 */
[----:B------:R-:W-:Y:S01]  /*0060*/  ISETP.NE.AND.EX P0, PT, RZ, c[0x0][0x21c], PT, P0 ;  /* 0x00008700ff007a0c */ /* 0x000fe20003f05300 */
[----:B------:R-:W-:Y:S01]  /*0070*/  CS2R R56, SRZ ;  /* 0x0000000000387805 */ /* 0x000fe2000001ff00 */
        /* <DEDUP_REMOVED lines=9> */
[----:B------:R-:W-:Y:S01]  /*0110*/  ULDC.64 UR4, c[0x0][0x118] ;  /* 0x0000460000047ab9 */ /* 0x000fe20000000a00 */
[----:B0-----:R-:W-:-:S04]  /*0120*/  SHF.R.U32.HI R0, RZ, 0x5, R2 ;  /* 0x00000005ff007819 */ /* 0x001fc80000011602 */
[----:B-1----:R-:W-:Y:S02]  /*0130*/  LEA R6, R3, R0, 0x2 ;  /* 0x0000000003067211 */ /* 0x002fe400078e10ff */
[----:B------:R-:W-:-:S04]  /*0140*/  SHF.L.U32 R0, R2, 0x5, RZ ;  /* 0x0000000502007819 */ /* 0x000fc800000006ff */
[----:B------:R-:W-:-:S04]  /*0150*/  LOP3.LUT R0, R0, 0x3e0, RZ, 0xc0, !PT ;  /* 0x000003e000007812 */ /* 0x000fc800078ec0ff */
[C---:B------:R-:W-:Y:S02]  /*0160*/  IADD3 R4, P1, R0.reuse, c[0x0][0x218], RZ ;  /* 0x0000860000047a10 */ /* 0x040fe40007f3e0ff */
[----:B------:R-:W-:Y:S02]  /*0170*/  IADD3 R2, P2, R0, c[0x0][0x1b0], RZ ;  /* 0x00006c0000027a10 */ /* 0x000fe40007f5e0ff */
[----:B------:R-:W-:Y:S02]  /*0180*/  IADD3.X R5, RZ, c[0x0][0x21c], RZ, P1, !PT ;  /* 0x00008700ff057a10 */ /* 0x000fe40000ffe4ff */
[----:B------:R-:W-:Y:S02]  /*0190*/  ISETP.GE.AND P1, PT, R6, c[0x0][0x164], PT ;  /* 0x0000590006007a0c */ /* 0x000fe40003f26270 */
[----:B------:R-:W-:Y:S01]  /*01a0*/  IADD3.X R3, RZ, c[0x0][0x1b4], RZ, P2, !PT ;  /* 0x00006d00ff037a10 */ /* 0x000fe200017fe4ff */
[----:B------:R0:W5:Y:S04]  /*01b0*/  @P0 LDG.E.128 R60, [R4.64] ;  /* 0x00000004043c0981 */ /* 0x000168000c1e1d00 */
[----:B------:R0:W5:Y:S04]  /*01c0*/  @P0 LDG.E.128 R56, [R4.64+0x10] ;  /* 0x0000100404380981 */ /* 0x000168000c1e1d00 */
[----:B------:R0:W5:Y:S04]  /*01d0*/  @P0 LDG.E.128 R52, [R4.64+0x400] ;  /* 0x0004000404340981 */ /* 0x000168000c1e1d00 */
[----:B------:R0:W5:Y:S04]  /*01e0*/  @P0 LDG.E.128 R48, [R4.64+0x410] ;  /* 0x0004100404300981 */ /* 0x000168000c1e1d00 */
[----:B------:R0:W5:Y:S04]  /*01f0*/  @P0 LDG.E.128 R44, [R4.64+0x800] ;  /* 0x00080004042c0981 */ /* 0x000168000c1e1d00 */
[----:B------:R0:W5:Y:S01]  /*0200*/  @P0 LDG.E.128 R40, [R4.64+0x810] ;  /* 0x0008100404280981 */ /* 0x000162000c1e1d00 */
[----:B------:R-:W-:Y:S05]  /*0210*/  @P1 EXIT ;  /* 0x000000000000194d */ /* 0x000fea0003800000 */
[----:B------:R1:W5:Y:S04]  /*0220*/  LDG.E.128 R36, [R2.64] ;  /* 0x0000000402247981 */ /* 0x000368000c1e1d00 */
[----:B------:R1:W5:Y:S04]  /*0230*/  LDG.E.128 R32, [R2.64+0x10] ;  /* 0x0000100402207981 */ /* 0x000368000c1e1d00 */
[----:B------:R1:W5:Y:S04]  /*0240*/  LDG.E.128 R28, [R2.64+0x400] ;  /* 0x00040004021c7981 */ /* 0x000368000c1e1d00 */
[----:B------:R1:W5:Y:S04]  /*0250*/  LDG.E.128 R24, [R2.64+0x410] ;  /* 0x0004100402187981 */ /* 0x000368000c1e1d00 */
[----:B------:R1:W5:Y:S04]  /*0260*/  LDG.E.128 R20, [R2.64+0x800] ;  /* 0x0008000402147981 */ /* 0x000368000c1e1d00 */
[----:B------:R1:W5:Y:S01]  /*0270*/  LDG.E.128 R16, [R2.64+0x810] ;  /* 0x0008100402107981 */ /* 0x000362000c1e1d00 */
[----:B------:R-:W-:Y:S01]  /*0280*/  MOV R0, c[0x0][0x180] ;  /* 0x0000600000007a02 */ /* 0x000fe20000000f00 */
[----:B------:R-:W-:-:S03]  /*0290*/  ULDC.U8 UR6, c[0x0][0x1f0] ;  /* 0x00007c0000067ab9 */ /* 0x000fc60000000000 */
[----:B------:R-:W-:Y:S02]  /*02a0*/  LOP3.LUT P0, RZ, R0, c[0x0][0x1c0], RZ, 0xfc, !PT ;  /* 0x0000700000ff7a12 */ /* 0x000fe4000780fcff */
[----:B------:R-:W-:-:S04]  /*02b0*/  MOV R0, c[0x0][0x184] ;  /* 0x0000610000007a02 */ /* 0x000fc80000000f00 */
[----:B-1----:R-:W-:Y:S02]  /*02c0*/  LOP3.LUT P0, RZ, R0, c[0x0][0x1c4], RZ, 0xfc, P0 ;  /* 0x0000710000ff7a12 */ /* 0x002fe4000000fcff */
.L_x_4884:
[----:B0-----:R-:W0:Y:S01]  /*02d0*/  S2R R5, SR_TID.X ;  /* 0x0000000000057919 */ /* 0x001e220000002100 */
[----:B------:R-:W-:Y:S01]  /*02e0*/  ISETP.NE.U32.AND P1, PT, RZ, c[0x0][0x1c0], PT ;  /* 0x00007000ff007a0c */ /* 0x000fe20003f25070 */
[----:B------:R-:W-:Y:S01]  /*02f0*/  IMAD R0, R6, c[0x0][0x168], RZ ;  /* 0x00005a0006007a24 */ /* 0x000fe200078e02ff */
[----:B------:R-:W-:Y:S01]  /*0300*/  HFMA2.MMA R4, -RZ, RZ, 0, 9.5367431640625e-07 ;  /* 0x00000010ff047435 */ /* 0x000fe200000001ff */
[----:B------:R-:W-:Y:S02]  /*0310*/  ISETP.NE.U32.AND P2, PT, RZ, c[0x0][0x180], PT ;  /* 0x00006000ff007a0c */ /* 0x000fe40003f45070 */
[----:B------:R-:W-:Y:S02]  /*0320*/  ISETP.NE.AND.EX P1, PT, RZ, c[0x0][0x1c4], PT, P1 ;  /* 0x00007100ff007a0c */ /* 0x000fe40003f25310 */
[----:B------:R-:W-:Y:S02]  /*0330*/  SHF.R.S32.HI R3, RZ, 0x1f, R0 ;  /* 0x0000001fff037819 */ /* 0x000fe40000011400 */
[----:B------:R-:W-:-:S02]  /*0340*/  ISETP.NE.AND.EX P2, PT, RZ, c[0x0][0x184], PT, P2 ;  /* 0x00006100ff007a0c */ /* 0x000fc40003f45320 */
[----:B------:R-:W-:-:S07]  /*0350*/  LEA.HI R0, R3, R0, RZ, 0x3 ;  /* 0x0000000003007211 */ /* 0x000fce00078f18ff */
[----:B------:R-:W-:Y:S02]  /*0360*/  @P1 MOV R69, 0x2 ;  /* 0x0000000200451802 */ /* 0x000fe40000000f00 */
[----:B0-----:R-:W-:-:S03]  /*0370*/  LOP3.LUT R5, R5, 0x1f, RZ, 0xc0, !PT ;  /* 0x0000001f05057812 */ /* 0x001fc600078ec0ff */
[----:B------:R-:W-:Y:S01]  /*0380*/  @P1 IMAD.WIDE R68, R6, R69, c[0x0][0x1c0] ;  /* 0x0000700006441625 */ /* 0x000fe200078e0245 */
[----:B------:R-:W-:-:S05]  /*0390*/  LEA.HI.SX32 R3, R0, R5, 0x1d ;  /* 0x0000000500037211 */ /* 0x000fca00078feaff */
[----:B------:R-:W2:Y:S01]  /*03a0*/  @P1 LDG.E.U16 R68, [R68.64] ;  /* 0x0000000444441981 */ /* 0x000ea2000c1e1500 */
[----:B------:R-:W-:-:S06]  /*03b0*/  IMAD.WIDE.U32 R64, R3, R4, c[0x0][0x170] ;  /* 0x00005c0003407625 */ /* 0x000fcc00078e0004 */
[----:B------:R-:W3:Y:S01]  /*03c0*/  LDG.E.128 R64, [R64.64] ;  /* 0x0000000440407981 */ /* 0x000ee2000c1e1d00 */
[----:B------:R-:W-:-:S05]  /*03d0*/  @P2 IMAD.WIDE.U32 R70, R3, R4, c[0x0][0x180] ;  /* 0x0000600003462625 */ /* 0x000fca00078e0004 */
[----:B-----5:R0:W5:Y:S01]  /*03e0*/  @P2 LDG.E.128 R12, [R70.64] ;  /* 0x00000004460c2981 */ /* 0x020162000c1e1d00 */
[----:B------:R-:W-:-:S04]  /*03f0*/  ISETP.NE.U32.AND P3, PT, RZ, c[0x0][0x180], PT ;  /* 0x00006000ff007a0c */ /* 0x000fc80003f65070 */
[----:B------:R-:W-:Y:S01]  /*0400*/  ISETP.NE.AND.EX P3, PT, RZ, c[0x0][0x184], PT, P3 ;  /* 0x00006100ff007a0c */ /* 0x000fe20003f65330 */
[----:B------:R-:W-:-:S06]  /*0410*/  HFMA2.MMA R2, -RZ, RZ, 1.875, 0 ;  /* 0x3f800000ff027435 */ /* 0x000fcc00000001ff */
[----:B--2---:R-:W-:Y:S02]  /*0420*/  @P1 PRMT R2, RZ, 0x5410, R68 ;  /* 0x00005410ff021816 */ /* 0x004fe40000000044 */
[----:B---3--:R-:W-:-:S05]  /*0430*/  PRMT R7, RZ, 0x5410, R64 ;  /* 0x00005410ff077816 */ /* 0x008fca0000000040 */
[----:B------:R-:W-:Y:S01]  /*0440*/  FMUL.FTZ R0, R7, R2 ;  /* 0x0000000207007220 */ /* 0x000fe20000410000 */
[----:B------:R-:W-:Y:S05]  /*0450*/  @P3 BRA `(.L_x_4809) ;  /* 0x0000002000003947 */ /* 0x000fea0003800000 */
[----:B0-----:R-:W-:Y:S05]  /*0460*/  @P0 BRA `(.L_x_4810) ;  /* 0x0000003000000947 */ /* 0x001fea0003800000 */
[----:B------:R-:W-:Y:S05]  /*0470*/  BRA `(.L_x_4811) ;  /* 0x0000004000007947 */ /* 0x000fea0003800000 */
.L_x_4809:
[----:B0----5:R-:W-:-:S05]  /*0480*/  PRMT R7, RZ, 0x5410, R12 ;  /* 0x00005410ff077816 */ /* 0x021fca000000000c */
[----:B------:R-:W-:-:S05]  /*0490*/  FADD.FTZ R0, R0, R7 ;  /* 0x0000000700007221 */ /* 0x000fca0000010000 */
.L_x_4810:
[----:B------:R-:W-:-:S04]  /*04a0*/  F2FP.BF16.PACK_AB R7, RZ, R0 ;  /* 0x00000000ff07723e */ /* 0x000fc800000010ff */
[----:B------:R-:W-:Y:S02]  /*04b0*/  PRMT R8, R7, 0x7610, R8 ;  /* 0x0000761007087816 */ /* 0x000fe40000000008 */
.L_x_4811:
[----:B------:R-:W-:-:S05]  /*04c0*/  PRMT R7, RZ, 0x7610, R64 ;  /* 0x00007610ff077816 */ /* 0x000fca0000000040 */
[----:B------:R-:W-:Y:S01]  /*04d0*/  FMUL.FTZ R68, R7, R2 ;  /* 0x0000000207447220 */ /* 0x000fe20000410000 */
[----:B------:R-:W-:Y:S05]  /*04e0*/  @P3 BRA `(.L_x_4812) ;  /* 0x0000002000003947 */ /* 0x000fea0003800000 */
[----:B------:R-:W-:Y:S05]  /*04f0*/  @P0 BRA `(.L_x_4813) ;  /* 0x0000003000000947 */ /* 0x000fea0003800000 */
[----:B------:R-:W-:Y:S05]  /*0500*/  BRA `(.L_x_4814) ;  /* 0x0000004000007947 */ /* 0x000fea0003800000 */
.L_x_4812:
[----:B-----5:R-:W-:-:S05]  /*0510*/  PRMT R7, RZ, 0x7610, R12 ;  /* 0x00007610ff077816 */ /* 0x020fca000000000c */
[----:B------:R-:W-:-:S05]  /*0520*/  FADD.FTZ R68, R68, R7 ;  /* 0x0000000744447221 */ /* 0x000fca0000010000 */
.L_x_4813:
[----:B------:R-:W-:-:S04]  /*0530*/  F2FP.BF16.PACK_AB R7, RZ, R68 ;  /* 0x00000044ff07723e */ /* 0x000fc800000010ff */
[----:B------:R-:W-:Y:S02]  /*0540*/  PRMT R8, R8, 0x5410, R7 ;  /* 0x0000541008087816 */ /* 0x000fe40000000007 */
.L_x_4814:
[----:B------:R-:W-:-:S05]  /*0550*/  PRMT R7, RZ, 0x5410, R65 ;  /* 0x00005410ff077816 */ /* 0x000fca0000000041 */
[----:B------:R-:W-:Y:S01]  /*0560*/  FMUL.FTZ R7, R7, R2 ;  /* 0x0000000207077220 */ /* 0x000fe20000410000 */
[----:B------:R-:W-:Y:S05]  /*0570*/  @P3 BRA `(.L_x_4815) ;  /* 0x0000002000003947 */ /* 0x000fea0003800000 */
[----:B------:R-:W-:Y:S05]  /*0580*/  @P0 BRA `(.L_x_4816) ;  /* 0x0000003000000947 */ /* 0x000fea0003800000 */
[----:B------:R-:W-:Y:S05]  /*0590*/  BRA `(.L_x_4817) ;  /* 0x0000004000007947 */ /* 0x000fea0003800000 */
.L_x_4815:
[----:B-----5:R-:W-:-:S05]  /*05a0*/  PRMT R64, RZ, 0x5410, R13 ;  /* 0x00005410ff407816 */ /* 0x020fca000000000d */
[----:B------:R-:W-:-:S05]  /*05b0*/  FADD.FTZ R7, R7, R64 ;  /* 0x0000004007077221 */ /* 0x000fca0000010000 */
.L_x_4816:
[----:B------:R-:W-:-:S04]  /*05c0*/  F2FP.BF16.PACK_AB R64, RZ, R7 ;  /* 0x00000007ff40723e */ /* 0x000fc800000010ff */
[----:B------:R-:W-:Y:S02]  /*05d0*/  PRMT R9, R64, 0x7610, R9 ;  /* 0x0000761040097816 */ /* 0x000fe40000000009 */
.L_x_4817:
[----:B------:R-:W-:-:S05]  /*05e0*/  PRMT R65, RZ, 0x7610, R65 ;  /* 0x00007610ff417816 */ /* 0x000fca0000000041 */
[----:B------:R-:W-:Y:S01]  /*05f0*/  FMUL.FTZ R70, R65, R2 ;  /* 0x0000000241467220 */ /* 0x000fe20000410000 */
[----:B------:R-:W-:Y:S05]  /*0600*/  @P3 BRA `(.L_x_4818) ;  /* 0x0000002000003947 */ /* 0x000fea0003800000 */
[----:B------:R-:W-:Y:S05]  /*0610*/  @P0 BRA `(.L_x_4819) ;  /* 0x0000003000000947 */ /* 0x000fea0003800000 */
[----:B------:R-:W-:Y:S05]  /*0620*/  BRA `(.L_x_4820) ;  /* 0x0000004000007947 */ /* 0x000fea0003800000 */
.L_x_4818:
[----:B-----5:R-:W-:-:S05]  /*0630*/  PRMT R65, RZ, 0x7610, R13 ;  /* 0x00007610ff417816 */ /* 0x020fca000000000d */
[----:B------:R-:W-:-:S05]  /*0640*/  FADD.FTZ R70, R70, R65 ;  /* 0x0000004146467221 */ /* 0x000fca0000010000 */
.L_x_4819:
[----:B------:R-:W-:-:S04]  /*0650*/  F2FP.BF16.PACK_AB R64, RZ, R70 ;  /* 0x00000046ff40723e */ /* 0x000fc800000010ff */
[----:B------:R-:W-:Y:S02]  /*0660*/  PRMT R9, R9, 0x5410, R64 ;  /* 0x0000541009097816 */ /* 0x000fe40000000040 */
.L_x_4820:
[----:B------:R-:W-:-:S05]  /*0670*/  PRMT R69, RZ, 0x5410, R66 ;  /* 0x00005410ff457816 */ /* 0x000fca0000000042 */
[----:B------:R-:W-:Y:S01]  /*0680*/  FMUL.FTZ R69, R69, R2 ;  /* 0x0000000245457220 */ /* 0x000fe20000410000 */
[----:B------:R-:W-:Y:S05]  /*0690*/  @P3 BRA `(.L_x_4821) ;  /* 0x0000002000003947 */ /* 0x000fea0003800000 */
[----:B------:R-:W-:Y:S05]  /*06a0*/  @P0 BRA `(.L_x_4822) ;  /* 0x0000003000000947 */ /* 0x000fea0003800000 */
[----:B------:R-:W-:Y:S05]  /*06b0*/  BRA `(.L_x_4823) ;  /* 0x0000004000007947 */ /* 0x000fea0003800000 */
.L_x_4821:
[----:B-----5:R-:W-:-:S05]  /*06c0*/  PRMT R64, RZ, 0x5410, R14 ;  /* 0x00005410ff407816 */ /* 0x020fca000000000e */
[----:B------:R-:W-:-:S05]  /*06d0*/  FADD.FTZ R69, R69, R64 ;  /* 0x0000004045457221 */ /* 0x000fca0000010000 */
.L_x_4822:
[----:B------:R-:W-:-:S04]  /*06e0*/  F2FP.BF16.PACK_AB R64, RZ, R69 ;  /* 0x00000045ff40723e */ /* 0x000fc800000010ff */
[----:B------:R-:W-:Y:S02]  /*06f0*/  PRMT R10, R64, 0x7610, R10 ;  /* 0x00007610400a7816 */ /* 0x000fe4000000000a */
.L_x_4823:
[----:B------:R-:W-:-:S05]  /*0700*/  PRMT R65, RZ, 0x7610, R66 ;  /* 0x00007610ff417816 */ /* 0x000fca0000000042 */
[----:B------:R-:W-:Y:S01]  /*0710*/  FMUL.FTZ R72, R65, R2 ;  /* 0x0000000241487220 */ /* 0x000fe20000410000 */
[----:B------:R-:W-:Y:S05]  /*0720*/  @P3 BRA `(.L_x_4824) ;  /* 0x0000002000003947 */ /* 0x000fea0003800000 */
[----:B------:R-:W-:Y:S05]  /*0730*/  @P0 BRA `(.L_x_4825) ;  /* 0x0000003000000947 */ /* 0x000fea0003800000 */
[----:B------:R-:W-:Y:S05]  /*0740*/  BRA `(.L_x_4826) ;  /* 0x0000004000007947 */ /* 0x000fea0003800000 */
.L_x_4824:
[----:B-----5:R-:W-:-:S05]  /*0750*/  PRMT R65, RZ, 0x7610, R14 ;  /* 0x00007610ff417816 */ /* 0x020fca000000000e */
[----:B------:R-:W-:-:S05]  /*0760*/  FADD.FTZ R72, R72, R65 ;  /* 0x0000004148487221 */ /* 0x000fca0000010000 */
.L_x_4825:
[----:B------:R-:W-:-:S04]  /*0770*/  F2FP.BF16.PACK_AB R64, RZ, R72 ;  /* 0x00000048ff40723e */ /* 0x000fc800000010ff */
[----:B------:R-:W-:Y:S02]  /*0780*/  PRMT R10, R10, 0x5410, R64 ;  /* 0x000054100a0a7816 */ /* 0x000fe40000000040 */
.L_x_4826:
[----:B------:R-:W-:-:S05]  /*0790*/  PRMT R71, RZ, 0x5410, R67 ;  /* 0x00005410ff477816 */ /* 0x000fca0000000043 */
[----:B------:R-:W-:Y:S01]  /*07a0*/  FMUL.FTZ R71, R71, R2 ;  /* 0x0000000247477220 */ /* 0x000fe20000410000 */
[----:B------:R-:W-:Y:S05]  /*07b0*/  @P3 BRA `(.L_x_4827) ;  /* 0x0000002000003947 */ /* 0x000fea0003800000 */
[----:B------:R-:W-:Y:S05]  /*07c0*/  @P0 BRA `(.L_x_4828) ;  /* 0x0000003000000947 */ /* 0x000fea0003800000 */
[----:B------:R-:W-:Y:S05]  /*07d0*/  BRA `(.L_x_4829) ;  /* 0x0000004000007947 */ /* 0x000fea0003800000 */
.L_x_4827:
[----:B-----5:R-:W-:-:S05]  /*07e0*/  PRMT R64, RZ, 0x5410, R15 ;  /* 0x00005410ff407816 */ /* 0x020fca000000000f */
[----:B------:R-:W-:-:S05]  /*07f0*/  FADD.FTZ R71, R71, R64 ;  /* 0x0000004047477221 */ /* 0x000fca0000010000 */
.L_x_4828:
[----:B------:R-:W-:-:S04]  /*0800*/  F2FP.BF16.PACK_AB R64, RZ, R71 ;  /* 0x00000047ff40723e */ /* 0x000fc800000010ff */
[----:B------:R-:W-:Y:S02]  /*0810*/  PRMT R11, R64, 0x7610, R11 ;  /* 0x00007610400b7816 */ /* 0x000fe4000000000b */
.L_x_4829:
[----:B------:R-:W-:-:S05]  /*0820*/  PRMT R67, RZ, 0x7610, R67 ;  /* 0x00007610ff437816 */ /* 0x000fca0000000043 */
[----:B------:R-:W-:Y:S01]  /*0830*/  FMUL.FTZ R74, R67, R2 ;  /* 0x00000002434a7220 */ /* 0x000fe20000410000 */
[----:B------:R-:W-:Y:S05]  /*0840*/  @P3 BRA `(.L_x_4830) ;  /* 0x0000002000003947 */ /* 0x000fea0003800000 */
[----:B------:R-:W-:Y:S05]  /*0850*/  @P0 BRA `(.L_x_4831) ;  /* 0x0000003000000947 */ /* 0x000fea0003800000 */
[----:B------:R-:W-:Y:S05]  /*0860*/  BRA `(.L_x_4832) ;  /* 0x0000004000007947 */ /* 0x000fea0003800000 */
.L_x_4830:
[----:B-----5:R-:W-:-:S05]  /*0870*/  PRMT R65, RZ, 0x7610, R15 ;  /* 0x00007610ff417816 */ /* 0x020fca000000000f */
[----:B------:R-:W-:-:S05]  /*0880*/  FADD.FTZ R74, R74, R65 ;  /* 0x000000414a4a7221 */ /* 0x000fca0000010000 */
.L_x_4831:
[----:B------:R-:W-:-:S04]  /*0890*/  F2FP.BF16.PACK_AB R64, RZ, R74 ;  /* 0x0000004aff40723e */ /* 0x000fc800000010ff */
[----:B------:R-:W-:Y:S02]  /*08a0*/  PRMT R11, R11, 0x5410, R64 ;  /* 0x000054100b0b7816 */ /* 0x000fe40000000040 */
.L_x_4832:
[C---:B------:R-:W-:Y:S01]  /*08b0*/  IADD3 R75, R3.reuse, 0x20, RZ ;  /* 0x00000020034b7810 */ /* 0x040fe20007ffe0ff */
[----:B------:R-:W-:-:S04]  /*08c0*/  @P0 IMAD.WIDE.U32 R76, R3, R4, c[0x0][0x188] ;  /* 0x00006200034c0625 */ /* 0x000fc800078e0004 */
[CC--:B------:R-:W-:Y:S01]  /*08d0*/  IMAD.WIDE.U32 R64, R75.reuse, R4.reuse, c[0x0][0x170] ;  /* 0x00005c004b407625 */ /* 0x0c0fe200078e0004 */
[----:B------:R0:W-:Y:S05]  /*08e0*/  @P0 STG.E.128 [R76.64], R8 ;  /* 0x000000084c000986 */ /* 0x0001ea000c101d04 */
[----:B------:R-:W2:Y:S01]  /*08f0*/  LDG.E.128 R64, [R64.64] ;  /* 0x0000000440407981 */ /* 0x000ea2000c1e1d00 */
[----:B------:R-:W-:-:S05]  /*0900*/  @P2 IMAD.WIDE.U32 R78, R75, R4, c[0x0][0x180] ;  /* 0x000060004b4e2625 */ /* 0x000fca00078e0004 */
[----:B-----5:R0:W5:Y:S01]  /*0910*/  @P2 LDG.E.128 R12, [R78.64] ;  /* 0x000000044e0c2981 */ /* 0x020162000c1e1d00 */
[----:B--2---:R-:W-:-:S05]  /*0920*/  PRMT R73, RZ, 0x5410, R64 ;  /* 0x00005410ff497816 */ /* 0x004fca0000000040 */
[----:B------:R-:W-:Y:S01]  /*0930*/  FMUL.FTZ R73, R73, R2 ;  /* 0x0000000249497220 */ /* 0x000fe20000410000 */
[----:B------:R-:W-:Y:S05]  /*0940*/  @P3 BRA `(.L_x_4833) ;  /* 0x0000002000003947 */ /* 0x000fea0003800000 */
[----:B0-----:R-:W-:Y:S05]  /*0950*/  @P0 BRA `(.L_x_4834) ;  /* 0x0000003000000947 */ /* 0x001fea0003800000 */
[----:B------:R-:W-:Y:S05]  /*0960*/  BRA `(.L_x_4835) ;  /* 0x0000004000007947 */ /* 0x000fea0003800000 */
.L_x_4833:
[----:B0----5:R-:W-:-:S05]  /*0970*/  PRMT R76, RZ, 0x5410, R12 ;  /* 0x00005410ff4c7816 */ /* 0x021fca000000000c */
[----:B------:R-:W-:-:S05]  /*0980*/  FADD.FTZ R73, R76, R73 ;  /* 0x000000494c497221 */ /* 0x000fca0000010000 */
.L_x_4834:
[----:B------:R-:W-:-:S04]  /*0990*/  F2FP.BF16.PACK_AB R76, RZ, R73 ;  /* 0x00000049ff4c723e */ /* 0x000fc800000010ff */
[----:B------:R-:W-:Y:S02]  /*09a0*/  PRMT R8, R76, 0x7610, R8 ;  /* 0x000076104c087816 */ /* 0x000fe40000000008 */
.L_x_4835:
[----:B------:R-:W-:-:S05]  /*09b0*/  PRMT R77, RZ, 0x7610, R64 ;  /* 0x00007610ff4d7816 */ /* 0x000fca0000000040 */
[----:B------:R-:W-:Y:S01]  /*09c0*/  FMUL.FTZ R77, R77, R2 ;  /* 0x000000024d4d7220 */ /* 0x000fe20000410000 */
[----:B------:R-:W-:Y:S05]  /*09d0*/  @P3 BRA `(.L_x_4836) ;  /* 0x0000002000003947 */ /* 0x000fea0003800000 */
[----:B------:R-:W-:Y:S05]  /*09e0*/  @P0 BRA `(.L_x_4837) ;  /* 0x0000003000000947 */ /* 0x000fea0003800000 */
[----:B------:R-:W-:Y:S05]  /*09f0*/  BRA `(.L_x_4838) ;  /* 0x0000004000007947 */ /* 0x000fea0003800000 */
.L_x_4836:
[----:B-----5:R-:W-:-:S05]  /*0a00*/  PRMT R64, RZ, 0x7610, R12 ;  /* 0x00007610ff407816 */ /* 0x020fca000000000c */
[----:B------:R-:W-:-:S05]  /*0a10*/  FADD.FTZ R77, R64, R77 ;  /* 0x0000004d404d7221 */ /* 0x000fca0000010000 */
.L_x_4837:
[----:B------:R-:W-:-:S04]  /*0a20*/  F2FP.BF16.PACK_AB R64, RZ, R77 ;  /* 0x0000004dff40723e */ /* 0x000fc800000010ff */
[----:B------:R-:W-:Y:S02]  /*0a30*/  PRMT R8, R8, 0x5410, R64 ;  /* 0x0000541008087816 */ /* 0x000fe40000000040 */
.L_x_4838:
[----:B------:R-:W-:-:S05]  /*0a40*/  PRMT R79, RZ, 0x5410, R65 ;  /* 0x00005410ff4f7816 */ /* 0x000fca0000000041 */
[----:B------:R-:W-:Y:S01]  /*0a50*/  FMUL.FTZ R76, R79, R2 ;  /* 0x000000024f4c7220 */ /* 0x000fe20000410000 */
[----:B------:R-:W-:Y:S05]  /*0a60*/  @P3 BRA `(.L_x_4839) ;  /* 0x0000002000003947 */ /* 0x000fea0003800000 */
[----:B------:R-:W-:Y:S05]  /*0a70*/  @P0 BRA `(.L_x_4840) ;  /* 0x0000003000000947 */ /* 0x000fea0003800000 */
[----:B------:R-:W-:Y:S05]  /*0a80*/  BRA `(.L_x_4841) ;  /* 0x0000004000007947 */ /* 0x000fea0003800000 */
.L_x_4839:
[----:B-----5:R-:W-:-:S05]  /*0a90*/  PRMT R79, RZ, 0x5410, R13 ;  /* 0x00005410ff4f7816 */ /* 0x020fca000000000d */
[----:B------:R-:W-:-:S05]  /*0aa0*/  FADD.FTZ R76, R79, R76 ;  /* 0x0000004c4f4c7221 */ /* 0x000fca0000010000 */
.L_x_4840:
[----:B------:R-:W-:-:S04]  /*0ab0*/  F2FP.BF16.PACK_AB R64, RZ, R76 ;  /* 0x0000004cff40723e */ /* 0x000fc800000010ff */
[----:B------:R-:W-:Y:S02]  /*0ac0*/  PRMT R9, R64, 0x7610, R9 ;  /* 0x0000761040097816 */ /* 0x000fe40000000009 */
.L_x_4841:
[----:B------:R-:W-:-:S05]  /*0ad0*/  PRMT R65, RZ, 0x7610, R65 ;  /* 0x00007610ff417816 */ /* 0x000fca0000000041 */
[----:B------:R-:W-:Y:S01]  /*0ae0*/  FMUL.FTZ R78, R65, R2 ;  /* 0x00000002414e7220 */ /* 0x000fe20000410000 */
[----:B------:R-:W-:Y:S05]  /*0af0*/  @P3 BRA `(.L_x_4842) ;  /* 0x0000002000003947 */ /* 0x000fea0003800000 */
[----:B------:R-:W-:Y:S05]  /*0b00*/  @P0 BRA `(.L_x_4843) ;  /* 0x0000003000000947 */ /* 0x000fea0003800000 */
[----:B------:R-:W-:Y:S05]  /*0b10*/  BRA `(.L_x_4844) ;  /* 0x0000004000007947 */ /* 0x000fea0003800000 */
.L_x_4842:
[----:B-----5:R-:W-:-:S05]  /*0b20*/  PRMT R65, RZ, 0x7610, R13 ;  /* 0x00007610ff417816 */ /* 0x020fca000000000d */
[----:B------:R-:W-:-:S05]  /*0b30*/  FADD.FTZ R78, R65, R78 ;  /* 0x0000004e414e7221 */ /* 0x000fca0000010000 */
.L_x_4843:
[----:B------:R-:W-:-:S04]  /*0b40*/  F2FP.BF16.PACK_AB R64, RZ, R78 ;  /* 0x0000004eff40723e */ /* 0x000fc800000010ff */
[----:B------:R-:W-:Y:S02]  /*0b50*/  PRMT R9, R9, 0x5410, R64 ;  /* 0x0000541009097816 */ /* 0x000fe40000000040 */
.L_x_4844:
[----:B------:R-:W-:-:S05]  /*0b60*/  PRMT R79, RZ, 0x5410, R66 ;  /* 0x00005410ff4f7816 */ /* 0x000fca0000000042 */
[----:B------:R-:W-:Y:S01]  /*0b70*/  FMUL.FTZ R79, R79, R2 ;  /* 0x000000024f4f7220 */ /* 0x000fe20000410000 */
[----:B------:R-:W-:Y:S05]  /*0b80*/  @P3 BRA `(.L_x_4845) ;  /* 0x0000002000003947 */ /* 0x000fea0003800000 */
[----:B------:R-:W-:Y:S05]  /*0b90*/  @P0 BRA `(.L_x_4846) ;  /* 0x0000003000000947 */ /* 0x000fea0003800000 */
[----:B------:R-:W-:Y:S05]  /*0ba0*/  BRA `(.L_x_4847) ;  /* 0x0000004000007947 */ /* 0x000fea0003800000 */
.L_x_4845:
[----:B-----5:R-:W-:-:S05]  /*0bb0*/  PRMT R64, RZ, 0x5410, R14 ;  /* 0x00005410ff407816 */ /* 0x020fca000000000e */
[----:B------:R-:W-:-:S05]  /*0bc0*/  FADD.FTZ R79, R64, R79 ;  /* 0x0000004f404f7221 */ /* 0x000fca0000010000 */
.L_x_4846:
[----:B------:R-:W-:-:S04]  /*0bd0*/  F2FP.BF16.PACK_AB R64, RZ, R79 ;  /* 0x0000004fff40723e */ /* 0x000fc800000010ff */
[----:B------:R-:W-:Y:S02]  /*0be0*/  PRMT R10, R64, 0x7610, R10 ;  /* 0x00007610400a7816 */ /* 0x000fe4000000000a */
.L_x_4847:
[----:B------:R-:W-:-:S05]  /*0bf0*/  PRMT R81, RZ, 0x7610, R66 ;  /* 0x00007610ff517816 */ /* 0x000fca0000000042 */
[----:B------:R-:W-:Y:S01]  /*0c00*/  FMUL.FTZ R81, R81, R2 ;  /* 0x0000000251517220 */ /* 0x000fe20000410000 */
[----:B------:R-:W-:Y:S05]  /*0c10*/  @P3 BRA `(.L_x_4848) ;  /* 0x0000002000003947 */ /* 0x000fea0003800000 */
[----:B------:R-:W-:Y:S05]  /*0c20*/  @P0 BRA `(.L_x_4849) ;  /* 0x0000003000000947 */ /* 0x000fea0003800000 */
[----:B------:R-:W-:Y:S05]  /*0c30*/  BRA `(.L_x_4850) ;  /* 0x0000004000007947 */ /* 0x000fea0003800000 */
.L_x_4848:
[----:B-----5:R-:W-:-:S05]  /*0c40*/  PRMT R64, RZ, 0x7610, R14 ;  /* 0x00007610ff407816 */ /* 0x020fca000000000e */
[----:B------:R-:W-:-:S05]  /*0c50*/  FADD.FTZ R81, R64, R81 ;  /* 0x0000005140517221 */ /* 0x000fca0000010000 */
.L_x_4849:
[----:B------:R-:W-:-:S04]  /*0c60*/  F2FP.BF16.PACK_AB R64, RZ, R81 ;  /* 0x00000051ff40723e */ /* 0x000fc800000010ff */
[----:B------:R-:W-:Y:S02]  /*0c70*/  PRMT R10, R10, 0x5410, R64 ;  /* 0x000054100a0a7816 */ /* 0x000fe40000000040 */
.L_x_4850:
[----:B------:R-:W-:-:S05]  /*0c80*/  PRMT R65, RZ, 0x5410, R67 ;  /* 0x00005410ff417816 */ /* 0x000fca0000000043 */
[----:B------:R-:W-:Y:S01]  /*0c90*/  FMUL.FTZ R80, R65, R2 ;  /* 0x0000000241507220 */ /* 0x000fe20000410000 */
[----:B------:R-:W-:Y:S05]  /*0ca0*/  @P3 BRA `(.L_x_4851) ;  /* 0x0000002000003947 */ /* 0x000fea0003800000 */
[----:B------:R-:W-:Y:S05]  /*0cb0*/  @P0 BRA `(.L_x_4852) ;  /* 0x0000003000000947 */ /* 0x000fea0003800000 */
[----:B------:R-:W-:Y:S05]  /*0cc0*/  BRA `(.L_x_4853) ;  /* 0x0000004000007947 */ /* 0x000fea0003800000 */
.L_x_4851:
[----:B-----5:R-:W-:-:S05]  /*0cd0*/  PRMT R65, RZ, 0x5410, R15 ;  /* 0x00005410ff417816 */ /* 0x020fca000000000f */
[----:B------:R-:W-:-:S05]  /*0ce0*/  FADD.FTZ R80, R65, R80 ;  /* 0x0000005041507221 */ /* 0x000fca0000010000 */
.L_x_4852:
[----:B------:R-:W-:-:S04]  /*0cf0*/  F2FP.BF16.PACK_AB R64, RZ, R80 ;  /* 0x00000050ff40723e */ /* 0x000fc800000010ff */
[----:B------:R-:W-:Y:S02]  /*0d00*/  PRMT R11, R64, 0x7610, R11 ;  /* 0x00007610400b7816 */ /* 0x000fe4000000000b */
.L_x_4853:
[----:B------:R-:W-:-:S05]  /*0d10*/  PRMT R67, RZ, 0x7610, R67 ;  /* 0x00007610ff437816 */ /* 0x000fca0000000043 */
[----:B------:R-:W-:Y:S01]  /*0d20*/  FMUL.FTZ R82, R67, R2 ;  /* 0x0000000243527220 */ /* 0x000fe20000410000 */
[----:B------:R-:W-:Y:S05]  /*0d30*/  @P3 BRA `(.L_x_4854) ;  /* 0x0000002000003947 */ /* 0x000fea0003800000 */
[----:B------:R-:W-:Y:S05]  /*0d40*/  @P0 BRA `(.L_x_4855) ;  /* 0x0000003000000947 */ /* 0x000fea0003800000 */
[----:B------:R-:W-:Y:S05]  /*0d50*/  BRA `(.L_x_4856) ;  /* 0x0000004000007947 */ /* 0x000fea0003800000 */
.L_x_4854:
[----:B-----5:R-:W-:-:S05]  /*0d60*/  PRMT R65, RZ, 0x7610, R15 ;  /* 0x00007610ff417816 */ /* 0x020fca000000000f */
[----:B------:R-:W-:-:S05]  /*0d70*/  FADD.FTZ R82, R65, R82 ;  /* 0x0000005241527221 */ /* 0x000fca0000010000 */
.L_x_4855:
[----:B------:R-:W-:-:S04]  /*0d80*/  F2FP.BF16.PACK_AB R64, RZ, R82 ;  /* 0x00000052ff40723e */ /* 0x000fc800000010ff */
[----:B------:R-:W-:Y:S02]  /*0d90*/  PRMT R11, R11, 0x5410, R64 ;  /* 0x000054100b0b7816 */ /* 0x000fe40000000040 */
.L_x_4856:
[----:B------:R-:W-:Y:S01]  /*0da0*/  IADD3 R83, R3, 0x40, RZ ;  /* 0x0000004003537810 */ /* 0x000fe20007ffe0ff */
        /* <DEDUP_REMOVED lines=11> */
.L_x_4857:
[----:B0----5:R-:W-:-:S05]  /*0e60*/  PRMT R85, RZ, 0x5410, R12 ;  /* 0x00005410ff557816 */ /* 0x021fca000000000c */
[----:B------:R-:W-:-:S05]  /*0e70*/  FADD.FTZ R84, R85, R84 ;  /* 0x0000005455547221 */ /* 0x000fca0000010000 */
.L_x_4858:
[----:B------:R-:W-:-:S04]  /*0e80*/  F2FP.BF16.PACK_AB R85, RZ, R84 ;  /* 0x00000054ff55723e */ /* 0x000fc800000010ff */
[----:B------:R-:W-:Y:S02]  /*0e90*/  PRMT R8, R85, 0x7610, R8 ;  /* 0x0000761055087816 */ /* 0x000fe40000000008 */
.L_x_4859:
[----:B------:R-:W-:-:S05]  /*0ea0*/  PRMT R85, RZ, 0x7610, R64 ;  /* 0x00007610ff557816 */ /* 0x000fca0000000040 */
[----:B------:R-:W-:Y:S01]  /*0eb0*/  FMUL.FTZ R64, R85, R2 ;  /* 0x0000000255407220 */ /* 0x000fe20000410000 */
[----:B------:R-:W-:Y:S05]  /*0ec0*/  @P3 BRA `(.L_x_4860) ;  /* 0x0000002000003947 */ /* 0x000fea0003800000 */
[----:B------:R-:W-:Y:S05]  /*0ed0*/  @P0 BRA `(.L_x_4861) ;  /* 0x0000003000000947 */ /* 0x000fea0003800000 */
[----:B------:R-:W-:Y:S05]  /*0ee0*/  BRA `(.L_x_4862) ;  /* 0x0000004000007947 */ /* 0x000fea0003800000 */
.L_x_4860:
[----:B-----5:R-:W-:-:S05]  /*0ef0*/  PRMT R85, RZ, 0x7610, R12 ;  /* 0x00007610ff557816 */ /* 0x020fca000000000c */
[----:B------:R-:W-:-:S05]  /*0f00*/  FADD.FTZ R64, R85, R64 ;  /* 0x0000004055407221 */ /* 0x000fca0000010000 */
.L_x_4861:
[----:B------:R-:W-:-:S04]  /*0f10*/  F2FP.BF16.PACK_AB R85, RZ, R64 ;  /* 0x00000040ff55723e */ /* 0x000fc800000010ff */
[----:B------:R-:W-:Y:S02]  /*0f20*/  PRMT R8, R8, 0x5410, R85 ;  /* 0x0000541008087816 */ /* 0x000fe40000000055 */
.L_x_4862:
[----:B------:R-:W-:-:S05]  /*0f30*/  PRMT R85, RZ, 0x5410, R65 ;  /* 0x00005410ff557816 */ /* 0x000fca0000000041 */
[----:B------:R-:W-:Y:S01]  /*0f40*/  FMUL.FTZ R85, R85, R2 ;  /* 0x0000000255557220 */ /* 0x000fe20000410000 */
[----:B------:R-:W-:Y:S05]  /*0f50*/  @P3 BRA `(.L_x_4863) ;  /* 0x0000002000003947 */ /* 0x000fea0003800000 */
[----:B------:R-:W-:Y:S05]  /*0f60*/  @P0 BRA `(.L_x_4864) ;  /* 0x0000003000000947 */ /* 0x000fea0003800000 */
[----:B------:R-:W-:Y:S05]  /*0f70*/  BRA `(.L_x_4865) ;  /* 0x0000004000007947 */ /* 0x000fea0003800000 */
.L_x_4863:
[----:B-----5:R-:W-:-:S05]  /*0f80*/  PRMT R86, RZ, 0x5410, R13 ;  /* 0x00005410ff567816 */ /* 0x020fca000000000d */
[----:B------:R-:W-:-:S05]  /*0f90*/  FADD.FTZ R85, R86, R85 ;  /* 0x0000005556557221 */ /* 0x000fca0000010000 */
.L_x_4864:
[----:B------:R-:W-:-:S04]  /*0fa0*/  F2FP.BF16.PACK_AB R86, RZ, R85 ;  /* 0x00000055ff56723e */ /* 0x000fc800000010ff */
[----:B------:R-:W-:Y:S02]  /*0fb0*/  PRMT R9, R86, 0x7610, R9 ;  /* 0x0000761056097816 */ /* 0x000fe40000000009 */
.L_x_4865:
[----:B------:R-:W-:-:S05]  /*0fc0*/  PRMT R65, RZ, 0x7610, R65 ;  /* 0x00007610ff417816 */ /* 0x000fca0000000041 */
[----:B------:R-:W-:Y:S01]  /*0fd0*/  FMUL.FTZ R65, R65, R2 ;  /* 0x0000000241417220 */ /* 0x000fe20000410000 */
[----:B------:R-:W-:Y:S05]  /*0fe0*/  @P3 BRA `(.L_x_4866) ;  /* 0x0000002000003947 */ /* 0x000fea0003800000 */
[----:B------:R-:W-:Y:S05]  /*0ff0*/  @P0 BRA `(.L_x_4867) ;  /* 0x0000003000000947 */ /* 0x000fea0003800000 */
[----:B------:R-:W-:Y:S05]  /*1000*/  BRA `(.L_x_4868) ;  /* 0x0000004000007947 */ /* 0x000fea0003800000 */
.L_x_4866:
[----:B-----5:R-:W-:-:S05]  /*1010*/  PRMT R86, RZ, 0x7610, R13 ;  /* 0x00007610ff567816 */ /* 0x020fca000000000d */
[----:B------:R-:W-:-:S05]  /*1020*/  FADD.FTZ R65, R86, R65 ;  /* 0x0000004156417221 */ /* 0x000fca0000010000 */
.L_x_4867:
[----:B------:R-:W-:-:S04]  /*1030*/  F2FP.BF16.PACK_AB R86, RZ, R65 ;  /* 0x00000041ff56723e */ /* 0x000fc800000010ff */
[----:B------:R-:W-:Y:S02]  /*1040*/  PRMT R9, R9, 0x5410, R86 ;  /* 0x0000541009097816 */ /* 0x000fe40000000056 */
.L_x_4868:
[----:B------:R-:W-:-:S05]  /*1050*/  PRMT R87, RZ, 0x5410, R66 ;  /* 0x00005410ff577816 */ /* 0x000fca0000000042 */
[----:B------:R-:W-:Y:S01]  /*1060*/  FMUL.FTZ R86, R87, R2 ;  /* 0x0000000257567220 */ /* 0x000fe20000410000 */
[----:B------:R-:W-:Y:S05]  /*1070*/  @P3 BRA `(.L_x_4869) ;  /* 0x0000002000003947 */ /* 0x000fea0003800000 */
[----:B------:R-:W-:Y:S05]  /*1080*/  @P0 BRA `(.L_x_4870) ;  /* 0x0000003000000947 */ /* 0x000fea0003800000 */
[----:B------:R-:W-:Y:S05]  /*1090*/  BRA `(.L_x_4871) ;  /* 0x0000004000007947 */ /* 0x000fea0003800000 */
.L_x_4869:
[----:B-----5:R-:W-:-:S05]  /*10a0*/  PRMT R87, RZ, 0x5410, R14 ;  /* 0x00005410ff577816 */ /* 0x020fca000000000e */
[----:B------:R-:W-:-:S05]  /*10b0*/  FADD.FTZ R86, R87, R86 ;  /* 0x0000005657567221 */ /* 0x000fca0000010000 */
.L_x_4870:
[----:B------:R-:W-:-:S04]  /*10c0*/  F2FP.BF16.PACK_AB R87, RZ, R86 ;  /* 0x00000056ff57723e */ /* 0x000fc800000010ff */
[----:B------:R-:W-:Y:S02]  /*10d0*/  PRMT R10, R87, 0x7610, R10 ;  /* 0x00007610570a7816 */ /* 0x000fe4000000000a */
.L_x_4871:
[----:B------:R-:W-:-:S05]  /*10e0*/  PRMT R87, RZ, 0x7610, R66 ;  /* 0x00007610ff577816 */ /* 0x000fca0000000042 */
[----:B------:R-:W-:Y:S01]  /*10f0*/  FMUL.FTZ R87, R87, R2 ;  /* 0x0000000257577220 */ /* 0x000fe20000410000 */
[----:B------:R-:W-:Y:S05]  /*1100*/  @P3 BRA `(.L_x_4872) ;  /* 0x0000002000003947 */ /* 0x000fea0003800000 */
[----:B------:R-:W-:Y:S05]  /*1110*/  @P0 BRA `(.L_x_4873) ;  /* 0x0000003000000947 */ /* 0x000fea0003800000 */
[----:B------:R-:W-:Y:S05]  /*1120*/  BRA `(.L_x_4874) ;  /* 0x0000004000007947 */ /* 0x000fea0003800000 */
.L_x_4872:
[----:B-----5:R-:W-:-:S05]  /*1130*/  PRMT R66, RZ, 0x7610, R14 ;  /* 0x00007610ff427816 */ /* 0x020fca000000000e */
[----:B------:R-:W-:-:S05]  /*1140*/  FADD.FTZ R87, R66, R87 ;  /* 0x0000005742577221 */ /* 0x000fca0000010000 */
.L_x_4873:
[----:B------:R-:W-:-:S04]  /*1150*/  F2FP.BF16.PACK_AB R66, RZ, R87 ;  /* 0x00000057ff42723e */ /* 0x000fc800000010ff */
[----:B------:R-:W-:Y:S02]  /*1160*/  PRMT R10, R10, 0x5410, R66 ;  /* 0x000054100a0a7816 */ /* 0x000fe40000000042 */
.L_x_4874:
[----:B------:R-:W-:-:S05]  /*1170*/  PRMT R89, RZ, 0x5410, R67 ;  /* 0x00005410ff597816 */ /* 0x000fca0000000043 */
[----:B------:R-:W-:Y:S01]  /*1180*/  FMUL.FTZ R66, R89, R2 ;  /* 0x0000000259427220 */ /* 0x000fe20000410000 */
[----:B------:R-:W-:Y:S05]  /*1190*/  @P3 BRA `(.L_x_4875) ;  /* 0x0000002000003947 */ /* 0x000fea0003800000 */
[----:B------:R-:W-:Y:S05]  /*11a0*/  @P0 BRA `(.L_x_4876) ;  /* 0x0000003000000947 */ /* 0x000fea0003800000 */
[----:B------:R-:W-:Y:S05]  /*11b0*/  BRA `(.L_x_4877) ;  /* 0x0000004000007947 */ /* 0x000fea0003800000 */
.L_x_4875:
[----:B-----5:R-:W-:-:S05]  /*11c0*/  PRMT R89, RZ, 0x5410, R15 ;  /* 0x00005410ff597816 */ /* 0x020fca000000000f */
[----:B------:R-:W-:-:S05]  /*11d0*/  FADD.FTZ R66, R89, R66 ;  /* 0x0000004259427221 */ /* 0x000fca0000010000 */
.L_x_4876:
[----:B------:R-:W-:-:S04]  /*11e0*/  F2FP.BF16.PACK_AB R88, RZ, R66 ;  /* 0x00000042ff58723e */ /* 0x000fc800000010ff */
[----:B------:R-:W-:Y:S02]  /*11f0*/  PRMT R11, R88, 0x7610, R11 ;  /* 0x00007610580b7816 */ /* 0x000fe4000000000b */
.L_x_4877:
[----:B------:R-:W-:-:S05]  /*1200*/  PRMT R67, RZ, 0x7610, R67 ;  /* 0x00007610ff437816 */ /* 0x000fca0000000043 */
[----:B------:R-:W-:Y:S01]  /*1210*/  FMUL.FTZ R2, R67, R2 ;  /* 0x0000000243027220 */ /* 0x000fe20000410000 */
[----:B------:R-:W-:Y:S05]  /*1220*/  @P3 BRA `(.L_x_4878) ;  /* 0x0000002000003947 */ /* 0x000fea0003800000 */
[----:B------:R-:W-:Y:S05]  /*1230*/  @P0 BRA `(.L_x_4879) ;  /* 0x0000003000000947 */ /* 0x000fea0003800000 */
[----:B------:R-:W-:Y:S05]  /*1240*/  BRA `(.L_x_4880) ;  /* 0x0000004000007947 */ /* 0x000fea0003800000 */
.L_x_4878:
[----:B-----5:R-:W-:-:S05]  /*1250*/  PRMT R67, RZ, 0x7610, R15 ;  /* 0x00007610ff437816 */ /* 0x020fca000000000f */
[----:B------:R-:W-:-:S05]  /*1260*/  FADD.FTZ R2, R67, R2 ;  /* 0x0000000243027221 */ /* 0x000fca0000010000 */
.L_x_4879:
[----:B------:R-:W-:-:S04]  /*1270*/  F2FP.BF16.PACK_AB R67, RZ, R2 ;  /* 0x00000002ff43723e */ /* 0x000fc800000010ff */
[----:B------:R-:W-:Y:S02]  /*1280*/  PRMT R11, R11, 0x5410, R67 ;  /* 0x000054100b0b7816 */ /* 0x000fe40000000043 */
.L_x_4880:
[----:B------:R-:W-:Y:S01]  /*1290*/  FADD.FTZ R67, RZ, R0 ;  /* 0x00000000ff437221 */ /* 0x000fe20000010000 */
[----:B------:R-:W-:Y:S01]  /*12a0*/  ISETP.NE.AND P2, PT, R5, RZ, PT ;  /* 0x000000ff0500720c */ /* 0x000fe20003f45270 */
[----:B------:R-:W-:-:S04]  /*12b0*/  @P0 IMAD.WIDE.U32 R88, R83, R4, c[0x0][0x188] ;  /* 0x0000620053580625 */ /* 0x000fc800078e0004 */
[----:B------:R-:W-:Y:S01]  /*12c0*/  FADD.FTZ R4, R67, R68 ;  /* 0x0000004443047221 */ /* 0x000fe20000010000 */
[----:B------:R0:W-:Y:S03]  /*12d0*/  @P0 STG.E.128 [R88.64], R8 ;  /* 0x0000000858000986 */ /* 0x0001e6000c101d04 */
        /* <DEDUP_REMOVED lines=24> */
.L_x_4885:
        /* <DEDUP_REMOVED lines=68> */
.L_x_4886:
[----:B------:R-:W-:Y:S01]  /*18a0*/  FMUL.FTZ R5, R67, R67 ;  /* 0x0000004343057220 */ /* 0x000fe20000410000 */
[----:B------:R-:W-:Y:S01]  /*18b0*/  ISETP.NE.AND P1, PT, RZ, UR6, PT ;  /* 0x00000006ff007c0c */ /* 0x000fe2000bf25270 */
[----:B01----:R-:W-:Y:S01]  /*18c0*/  FADD.FTZ R89, R88, R89 ;  /* 0x0000005958597221 */ /* 0x003fe20000010000 */
[----:B------:R-:W-:Y:S02]  /*18d0*/  MOV R4, c[0x0][0x1e0] ;  /* 0x0000780000047a02 */ /* 0x000fe40000000f00 */
[----:B------:R-:W-:-:S03]  /*18e0*/  FSEL R5, R5, RZ, P1 ;  /* 0x000000ff05057208 */ /* 0x000fc60000800000 */
[----:B------:R-:W-:-:S04]  /*18f0*/  FFMA.FTZ R4, R89, R4, c[0x0][0x228] ;  /* 0x00008a0059047623 */ /* 0x000fc80000010004 */
[----:B------:R-:W-:Y:S01]  /*1900*/  FADD.FTZ R4, R4, R5 ;  /* 0x0000000504047221 */ /* 0x000fe20000010000 */
[----:B------:R-:W-:-:S10]  /*1910*/  HFMA2.MMA R5, -RZ, RZ, 0, 2.384185791015625e-07 ;  /* 0x00000004ff057435 */ /* 0x000fd400000001ff */
[----:B------:R-:W-:-:S05]  /*1920*/  @!P2 IMAD.WIDE R88, R6, R5, c[0x0][0x1a0] ;  /* 0x000068000658a625 */ /* 0x000fca00078e0205 */
[----:B------:R0:W-:Y:S02]  /*1930*/  @!P2 STG.E [R88.64], R67 ;  /* 0x000000435800a986 */ /* 0x0001e4000c101904 */
[----:B0-----:R-:W-:-:S05]  /*1940*/  FSEL R67, R67, RZ, !P1 ;  /* 0x000000ff43437208 */ /* 0x001fca0004800000 */
[C---:B------:R-:W-:Y:S02]  /*1950*/  FADD.FTZ R89, -R67.reuse, R71 ;  /* 0x0000004743597221 */ /* 0x040fe40000010100 */
[C---:B------:R-:W-:Y:S02]  /*1960*/  FADD.FTZ R71, -R67.reuse, R0 ;  /* 0x0000000043477221 */ /* 0x040fe40000010100 */
[----:B------:R-:W0:Y:S01]  /*1970*/  MUFU.RSQ R0, R4 ;  /* 0x0000000400007308 */ /* 0x000e220000001400 */
        /* <DEDUP_REMOVED lines=8> */
[C---:B0-----:R-:W-:Y:S02]  /*1a00*/  FMUL.FTZ R69, R0.reuse, R69 ;  /* 0x0000004500457220 */ /* 0x041fe40000410000 */
[----:B------:R-:W-:-:S02]  /*1a10*/  FMUL.FTZ R72, R0, R72 ;  /* 0x0000004800487220 */ /* 0x000fc40000410000 */
[C---:B------:R-:W-:Y:S02]  /*1a20*/  FADD.FTZ R68, -R67.reuse, R79 ;  /* 0x0000004f43447221 */ /* 0x040fe40000010100 */
[C---:B------:R-:W-:Y:S02]  /*1a30*/  FMUL.FTZ R89, R0.reuse, R89 ;  /* 0x0000005900597220 */ /* 0x040fe40000410000 */
[C---:B------:R-:W-:Y:S02]  /*1a40*/  FMUL.FTZ R64, R0.reuse, R93 ;  /* 0x0000005d00407220 */ /* 0x040fe40000410000 */
[C---:B------:R-:W-:Y:S02]  /*1a50*/  FMUL.FTZ R7, R0.reuse, R7 ;  /* 0x0000000700077220 */ /* 0x040fe40000410000 */
[----:B------:R-:W-:Y:S02]  /*1a60*/  FMUL.FTZ R70, R0, R70 ;  /* 0x0000004600467220 */ /* 0x000fe40000410000 */
        /* <DEDUP_REMOVED lines=21> */
[----:B------:R-:W-:-:S02]  /*1bc0*/  FMUL.FTZ R71, R0, R71 ;  /* 0x0000004700477220 */ /* 0x000fc40000410000 */
[----:B------:R-:W-:Y:S01]  /*1bd0*/  FMUL.FTZ R64, R0, R77 ;  /* 0x0000004d00407220 */ /* 0x000fe20000410000 */
[----:B------:R-:W-:Y:S01]  /*1be0*/  F2FP.BF16.PACK_AB R65, R70, R7 ;  /* 0x000000074641723e */ /* 0x000fe200000010ff */
        /* <DEDUP_REMOVED lines=8> */
[----:B------:R-:W-:Y:S02]  /*1c70*/  FMUL.FTZ R78, R0, R78 ;  /* 0x0000004e004e7220 */ /* 0x000fe40000410000 */
[----:B------:R-:W-:Y:S02]  /*1c80*/  FFMA.FTZ R68, R28, R73, R52 ;  /* 0x000000491c447223 */ /* 0x000fe40000010034 */
[----:B------:R-:W-:-:S02]  /*1c90*/  FFMA.FTZ R77, R24, R77, R48 ;  /* 0x0000004d184d7223 */ /* 0x000fc40000010030 */
[----:B------:R-:W-:Y:S02]  /*1ca0*/  FFMA.FTZ R74, R25, R74, R49 ;  /* 0x0000004a194a7223 */ /* 0x000fe40000010031 */
[----:B------:R-:W-:Y:S01]  /*1cb0*/  FFMA.FTZ R7, R29, R64, R53 ;  /* 0x000000401d077223 */ /* 0x000fe20000010035 */
[----:B------:R-:W-:Y:S01]  /*1cc0*/  F2FP.BF16.PACK_AB R64, R70, R71 ;  /* 0x000000474640723e */ /* 0x000fe200000010ff */
[----:B------:R-:W-:Y:S01]  /*1cd0*/  FFMA.FTZ R78, R31, R78, R55 ;  /* 0x0000004e1f4e7223 */ /* 0x000fe20000010037 */
[----:B------:R-:W-:Y:S01]  /*1ce0*/  F2FP.BF16.PACK_AB R70, R74, R77 ;  /* 0x0000004d4a46723e */ /* 0x000fe200000010ff */
[C---:B------:R-:W-:Y:S01]  /*1cf0*/  FMUL.FTZ R79, R0.reuse, R79 ;  /* 0x0000004f004f7220 */ /* 0x040fe20000410000 */
[----:B------:R-:W-:Y:S01]  /*1d00*/  F2FP.BF16.PACK_AB R68, R7, R68 ;  /* 0x000000440744723e */ /* 0x000fe200000010ff */
[----:B------:R-:W-:Y:S01]  /*1d10*/  FMUL.FTZ R73, R0, R84 ;  /* 0x0000005400497220 */ /* 0x000fe20000410000 */
[----:B------:R-:W-:Y:S01]  /*1d20*/  F2FP.BF16.PACK_AB R69, R78, R69 ;  /* 0x000000454e45723e */ /* 0x000fe200000010ff */
[----:B------:R-:W-:-:S02]  /*1d30*/  FMUL.FTZ R7, R0, R86 ;  /* 0x0000005600077220 */ /* 0x000fc40000410000 */
[C---:B------:R-:W-:Y:S02]  /*1d40*/  FMUL.FTZ R74, R0.reuse, R87 ;  /* 0x00000057004a7220 */ /* 0x040fe40000410000 */
[----:B------:R-:W-:Y:S02]  /*1d50*/  FMUL.FTZ R2, R0, R2 ;  /* 0x0000000200027220 */ /* 0x000fe40000410000 */
[----:B------:R-:W-:Y:S02]  /*1d60*/  FFMA.FTZ R76, R20, R79, R44 ;  /* 0x0000004f144c7223 */ /* 0x000fe4000001002c */
[C---:B------:R-:W-:Y:S01]  /*1d70*/  FMUL.FTZ R89, R0.reuse, R80 ;  /* 0x0000005000597220 */ /* 0x040fe20000410000 */
[----:B------:R-:W-:Y:S01]  /*1d80*/  MOV R80, 0x10 ;  /* 0x0000001000507802 */ /* 0x000fe20000000f00 */
[----:B------:R-:W-:Y:S02]  /*1d90*/  FMUL.FTZ R82, R0, R82 ;  /* 0x0000005200527220 */ /* 0x000fe40000410000 */
[----:B------:R-:W-:-:S02]  /*1da0*/  FFMA.FTZ R79, R18, R73, R42 ;  /* 0x00000049124f7223 */ /* 0x000fc4000001002a */
        /* <DEDUP_REMOVED lines=8> */
[----:B------:R-:W-:Y:S01]  /*1e30*/  FFMA.FTZ R82, R27, R82, R51 ;  /* 0x000000521b527223 */ /* 0x000fe20000010033 */
[----:B------:R-:W-:Y:S01]  /*1e40*/  F2FP.BF16.PACK_AB R79, R2, R79 ;  /* 0x0000004f024f723e */ /* 0x000fe200000010ff */
[----:B------:R-:W-:Y:S02]  /*1e50*/  FFMA.FTZ R77, R22, R85, R46 ;  /* 0x00000055164d7223 */ /* 0x000fe4000001002e */
[----:B------:R-:W-:Y:S01]  /*1e60*/  FFMA.FTZ R4, R23, R4, R47 ;  /* 0x0000000417047223 */ /* 0x000fe2000001002f */
[----:B------:R-:W-:Y:S01]  /*1e70*/  F2FP.BF16.PACK_AB R71, R82, R89 ;  /* 0x000000595247723e */ /* 0x000fe200000010ff */
[----:B------:R-:W-:Y:S02]  /*1e80*/  FFMA.FTZ R7, R21, R72, R45 ;  /* 0x0000004815077223 */ /* 0x000fe4000001002d */
[----:B------:R-:W-:Y:S01]  /*1e90*/  @!P2 IMAD.WIDE R72, R6, R5, c[0x0][0x1a8] ;  /* 0x00006a000648a625 */ /* 0x000fe200078e0205 */
[----:B------:R-:W-:-:S02]  /*1ea0*/  F2FP.BF16.PACK_AB R77, R4, R77 ;  /* 0x0000004d044d723e */ /* 0x000fc400000010ff */
[----:B------:R-:W-:Y:S01]  /*1eb0*/  F2FP.BF16.PACK_AB R76, R7, R76 ;  /* 0x0000004c074c723e */ /* 0x000fe200000010ff */
[-C--:B------:R-:W-:Y:S01]  /*1ec0*/  IMAD.WIDE.U32 R2, R3, R80.reuse, c[0x0][0x208] ;  /* 0x0000820003027625 */ /* 0x080fe200078e0050 */
[----:B------:R0:W-:Y:S03]  /*1ed0*/  @!P2 STG.E [R72.64], R0 ;  /* 0x000000004800a986 */ /* 0x0001e6000c101904 */
[-C--:B------:R-:W-:Y:S01]  /*1ee0*/  IMAD.WIDE.U32 R74, R75, R80.reuse, c[0x0][0x208] ;  /* 0x000082004b4a7625 */ /* 0x080fe200078e0050 */
[----:B------:R0:W-:Y:S03]  /*1ef0*/  STG.E.128 [R2.64], R64 ;  /* 0x0000004002007986 */ /* 0x0001e6000c101d04 */
[----:B------:R-:W-:Y:S01]  /*1f00*/  IMAD.WIDE.U32 R80, R83, R80, c[0x0][0x208] ;  /* 0x0000820053507625 */ /* 0x000fe200078e0050 */
[----:B------:R0:W-:Y:S03]  /*1f10*/  STG.E.128 [R74.64], R68 ;  /* 0x000000444a007986 */ /* 0x0001e6000c101d04 */
[----:B------:R-:W-:Y:S01]  /*1f20*/  IMAD R6, R5, c[0x0][0x160], R6 ;  /* 0x0000580005067a24 */ /* 0x000fe200078e0206 */
[----:B------:R0:W-:Y:S04]  /*1f30*/  STG.E.128 [R80.64], R76 ;  /* 0x0000004c50007986 */ /* 0x0001e8000c101d04 */
[----:B------:R-:W-:-:S13]  /*1f40*/  ISETP.GE.AND P1, PT, R6, c[0x0][0x164], PT ;  /* 0x0000590006007a0c */ /* 0x000fda0003f26270 */
[----:B0----5:R-:W-:Y:S01]  /*1f50*/  @P1 CALL.REL.NOINC `(.L_x_4883) ;  /* 0x0000001000001944 */ /* 0x021fe20003c00000 */
[----:B------:R-:W-:Y:S05]  /*1f60*/  BRA `(.L_x_4884) ;  /* 0xffffe36000007947 */ /* 0x000fea000383ffff */
.L_x_4883:
[----:B------:R-:W-:Y:S05]  /*1f70*/  EXIT ;  /* 0x000000000000794d */ /* 0x000fea0003800000 */
.L_x_4881:
[----:B0-----:R-:W-:Y:S01]  /*1f80*/  HFMA2.MMA R90, -RZ, RZ, 0, 5.9604644775390625e-08 ;  /* 0x00000001ff5a7435 */ /* 0x001fe200000001ff */
[----:B------:R-:W-:Y:S02]  /*1f90*/  MOV R89, R67 ;  /* 0x0000004300597202 */ /* 0x000fe40000000f00 */
[----:B------:R-:W-:Y:S02]  /*1fa0*/  MOV R91, 0x1f ;  /* 0x0000001f005b7802 */ /* 0x000fe40000000f00 */
[----:B------:R-:W-:Y:S02]  /*1fb0*/  MOV R88, 0xffffffff ;  /* 0xffffffff00587802 */ /* 0x000fe40000000f00 */
[----:B------:R-:W-:Y:S02]  /*1fc0*/  MOV R4, 0x1fe0 ;  /* 0x00001fe000047802 */ /* 0x000fe40000000f00 */
[----:B-----5:R-:W-:Y:S05]  /*1fd0*/  CALL.REL.NOINC `($__internal_33_$__cuda_sm70_shflsync_bfly_p) ;  /* 0x0000068000007944 */ /* 0x020fea0003c00000 */
[----:B01----:R-:W-:Y:S05]  /*1fe0*/  BRA `(.L_x_4885) ;  /* 0xfffff47000007947 */ /* 0x003fea000383ffff */
.L_x_4882:
[----:B------:R-:W-:Y:S01]  /*1ff0*/  HFMA2.MMA R90, -RZ, RZ, 0, 1.1920928955078125e-07 ;  /* 0x00000002ff5a7435 */ /* 0x000fe200000001ff */
[----:B------:R-:W-:Y:S02]  /*2000*/  MOV R91, 0x1f ;  /* 0x0000001f005b7802 */ /* 0x000fe40000000f00 */
[----:B------:R-:W-:-:S02]  /*2010*/  MOV R88, 0xffffffff ;  /* 0xffffffff00587802 */ /* 0x000fc40000000f00 */
[----:B------:R-:W-:Y:S02]  /*2020*/  MOV R4, 0x2040 ;  /* 0x0000204000047802 */ /* 0x000fe40000000f00 */
[----:B0----5:R-:W-:Y:S05]  /*2030*/  CALL.REL.NOINC `($__internal_33_$__cuda_sm70_shflsync_bfly_p) ;  /* 0x0000062000007944 */ /* 0x021fea0003c00000 */
[----:B0-----:R-:W-:Y:S01]  /*2040*/  HFMA2.MMA R90, -RZ, RZ, 0, 2.384185791015625e-07 ;  /* 0x00000004ff5a7435 */ /* 0x001fe200000001ff */
[----:B-1----:R-:W-:Y:S01]  /*2050*/  FADD.FTZ R89, R89, R88 ;  /* 0x0000005859597221 */ /* 0x002fe20000010000 */
[----:B------:R-:W-:Y:S02]  /*2060*/  MOV R91, 0x1f ;  /* 0x0000001f005b7802 */ /* 0x000fe40000000f00 */
[----:B------:R-:W-:Y:S02]  /*2070*/  MOV R88, 0xffffffff ;  /* 0xffffffff00587802 */ /* 0x000fe40000000f00 */
[----:B------:R-:W-:Y:S02]  /*2080*/  MOV R4, 0x20a0 ;  /* 0x000020a000047802 */ /* 0x000fe40000000f00 */
[----:B------:R-:W-:Y:S05]  /*2090*/  CALL.REL.NOINC `($__internal_33_$__cuda_sm70_shflsync_bfly_p) ;  /* 0x000005c000007944 */ /* 0x000fea0003c00000 */
[----:B0-----:R-:W-:Y:S01]  /*20a0*/  HFMA2.MMA R90, -RZ, RZ, 0, 4.76837158203125e-07 ;  /* 0x00000008ff5a7435 */ /* 0x001fe200000001ff */
[----:B-1----:R-:W-:Y:S01]  /*20b0*/  FADD.FTZ R89, R89, R88 ;  /* 0x0000005859597221 */ /* 0x002fe20000010000 */
[----:B------:R-:W-:Y:S02]  /*20c0*/  MOV R91, 0x1f ;  /* 0x0000001f005b7802 */ /* 0x000fe40000000f00 */
[----:B------:R-:W-:-:S02]  /*20d0*/  MOV R88, 0xffffffff ;  /* 0xffffffff00587802 */ /* 0x000fc40000000f00 */
[----:B------:R-:W-:Y:S02]  /*20e0*/  MOV R4, 0x2100 ;  /* 0x0000210000047802 */ /* 0x000fe40000000f00 */
[----:B------:R-:W-:Y:S05]  /*20f0*/  CALL.REL.NOINC `($__internal_33_$__cuda_sm70_shflsync_bfly_p) ;  /* 0x0000056000007944 */ /* 0x000fea0003c00000 */
[----:B0-----:R-:W-:Y:S01]  /*2100*/  HFMA2.MMA R90, -RZ, RZ, 0, 9.5367431640625e-07 ;  /* 0x00000010ff5a7435 */ /* 0x001fe200000001ff */
[----:B-1----:R-:W-:Y:S01]  /*2110*/  FADD.FTZ R89, R89, R88 ;  /* 0x0000005859597221 */ /* 0x002fe20000010000 */
[----:B------:R-:W-:Y:S02]  /*2120*/  MOV R91, 0x1f ;  /* 0x0000001f005b7802 */ /* 0x000fe40000000f00 */
[----:B------:R-:W-:Y:S02]  /*2130*/  MOV R88, 0xffffffff ;  /* 0xffffffff00587802 */ /* 0x000fe40000000f00 */
[----:B------:R-:W-:Y:S02]  /*2140*/  MOV R4, 0x2160 ;  /* 0x0000216000047802 */ /* 0x000fe40000000f00 */
[----:B------:R-:W-:Y:S05]  /*2150*/  CALL.REL.NOINC `($__internal_33_$__cuda_sm70_shflsync_bfly_p) ;  /* 0x0000050000007944 */ /* 0x000fea0003c00000 */
[----:B-1----:R-:W-:Y:S01]  /*2160*/  FADD.FTZ R67, R89, R88 ;  /* 0x0000005859437221 */ /* 0x002fe20000010000 */
[----:B0-----:R-:W-:Y:S01]  /*2170*/  HFMA2.MMA R90, -RZ, RZ, 0, 5.9604644775390625e-08 ;  /* 0x00000001ff5a7435 */ /* 0x001fe200000001ff */
[----:B------:R-:W-:Y:S02]  /*2180*/  MOV R91, 0x1f ;  /* 0x0000001f005b7802 */ /* 0x000fe40000000f00 */
[----:B------:R-:W-:Y:S01]  /*2190*/  FMUL.FTZ R67, R67, c[0x0][0x1e0] ;  /* 0x0000780043437a20 */ /* 0x000fe20000410000 */
[----:B------:R-:W-:-:S03]  /*21a0*/  MOV R88, 0xffffffff ;  /* 0xffffffff00587802 */ /* 0x000fc60000000f00 */
[C---:B------:R-:W-:Y:S02]  /*21b0*/  FADD.FTZ R4, -R67.reuse, R0 ;  /* 0x0000000043047221 */ /* 0x040fe40000010100 */
[C---:B------:R-:W-:Y:S02]  /*21c0*/  FADD.FTZ R5, -R67.reuse, R68 ;  /* 0x0000004443057221 */ /* 0x040fe40000010100 */
[----:B------:R-:W-:Y:S02]  /*21d0*/  FFMA.FTZ R4, R4, R4, RZ ;  /* 0x0000000404047223 */ /* 0x000fe400000100ff */
[----:B------:R-:W-:Y:S02]  /*21e0*/  FADD.FTZ R89, -R67, R2 ;  /* 0x0000000243597221 */ /* 0x000fe40000010100 */
        /* <DEDUP_REMOVED lines=42> */
[----:B------:R-:W-:-:S04]  /*2490*/  FFMA.FTZ R4, R5, R5, R4 ;  /* 0x0000000505047223 */ /* 0x000fc80000010004 */
[----:B------:R-:W-:Y:S01]  /*24a0*/  FFMA.FTZ R89, R89, R89, R4 ;  /* 0x0000005959597223 */ /* 0x000fe20000010004 */
[----:B------:R-:W-:Y:S02]  /*24b0*/  MOV R4, 0x24d0 ;  /* 0x000024d000047802 */ /* 0x000fe40000000f00 */
[----:B------:R-:W-:Y:S05]  /*24c0*/  CALL.REL.NOINC `($__internal_33_$__cuda_sm70_shflsync_bfly_p) ;  /* 0x0000019000007944 */ /* 0x000fea0003c00000 */
[----:B0-----:R-:W-:Y:S01]  /*24d0*/  HFMA2.MMA R90, -RZ, RZ, 0, 1.1920928955078125e-07 ;  /* 0x00000002ff5a7435 */ /* 0x001fe200000001ff */
[----:B-1----:R-:W-:Y:S01]  /*24e0*/  FADD.FTZ R89, R89, R88 ;  /* 0x0000005859597221 */ /* 0x002fe20000010000 */
[----:B------:R-:W-:Y:S02]  /*24f0*/  MOV R91, 0x1f ;  /* 0x0000001f005b7802 */ /* 0x000fe40000000f00 */
[----:B------:R-:W-:Y:S02]  /*2500*/  MOV R88, 0xffffffff ;  /* 0xffffffff00587802 */ /* 0x000fe40000000f00 */
[----:B------:R-:W-:Y:S02]  /*2510*/  MOV R4, 0x2530 ;  /* 0x0000253000047802 */ /* 0x000fe40000000f00 */
[----:B------:R-:W-:Y:S05]  /*2520*/  CALL.REL.NOINC `($__internal_33_$__cuda_sm70_shflsync_bfly_p) ;  /* 0x0000013000007944 */ /* 0x000fea0003c00000 */
[----:B0-----:R-:W-:Y:S01]  /*2530*/  HFMA2.MMA R90, -RZ, RZ, 0, 2.384185791015625e-07 ;  /* 0x00000004ff5a7435 */ /* 0x001fe200000001ff */
[----:B-1----:R-:W-:Y:S01]  /*2540*/  FADD.FTZ R89, R89, R88 ;  /* 0x0000005859597221 */ /* 0x002fe20000010000 */
[----:B------:R-:W-:Y:S02]  /*2550*/  MOV R91, 0x1f ;  /* 0x0000001f005b7802 */ /* 0x000fe40000000f00 */
[----:B------:R-:W-:-:S02]  /*2560*/  MOV R88, 0xffffffff ;  /* 0xffffffff00587802 */ /* 0x000fc40000000f00 */
[----:B------:R-:W-:Y:S02]  /*2570*/  MOV R4, 0x2590 ;  /* 0x0000259000047802 */ /* 0x000fe40000000f00 */
[----:B------:R-:W-:Y:S05]  /*2580*/  CALL.REL.NOINC `($__internal_33_$__cuda_sm70_shflsync_bfly_p) ;  /* 0x000000d000007944 */ /* 0x000fea0003c00000 */
[----:B0-----:R-:W-:Y:S01]  /*2590*/  HFMA2.MMA R90, -RZ, RZ, 0, 4.76837158203125e-07 ;  /* 0x00000008ff5a7435 */ /* 0x001fe200000001ff */
[----:B-1----:R-:W-:Y:S01]  /*25a0*/  FADD.FTZ R89, R89, R88 ;  /* 0x0000005859597221 */ /* 0x002fe20000010000 */
[----:B------:R-:W-:Y:S02]  /*25b0*/  MOV R91, 0x1f ;  /* 0x0000001f005b7802 */ /* 0x000fe40000000f00 */
[----:B------:R-:W-:Y:S02]  /*25c0*/  MOV R88, 0xffffffff ;  /* 0xffffffff00587802 */ /* 0x000fe40000000f00 */
[----:B------:R-:W-:Y:S02]  /*25d0*/  MOV R4, 0x25f0 ;  /* 0x000025f000047802 */ /* 0x000fe40000000f00 */
[----:B------:R-:W-:Y:S05]  /*25e0*/  CALL.REL.NOINC `($__internal_33_$__cuda_sm70_shflsync_bfly_p) ;  /* 0x0000007000007944 */ /* 0x000fea0003c00000 */
[----:B0-----:R-:W-:Y:S01]  /*25f0*/  HFMA2.MMA R90, -RZ, RZ, 0, 9.5367431640625e-07 ;  /* 0x00000010ff5a7435 */ /* 0x001fe200000001ff */
[----:B-1----:R-:W-:Y:S01]  /*2600*/  FADD.FTZ R89, R89, R88 ;  /* 0x0000005859597221 */ /* 0x002fe20000010000 */
[----:B------:R-:W-:Y:S02]  /*2610*/  MOV R91, 0x1f ;  /* 0x0000001f005b7802 */ /* 0x000fe40000000f00 */
[----:B------:R-:W-:-:S02]  /*2620*/  MOV R88, 0xffffffff ;  /* 0xffffffff00587802 */ /* 0x000fc40000000f00 */
[----:B------:R-:W-:Y:S02]  /*2630*/  MOV R4, 0x2650 ;  /* 0x0000265000047802 */ /* 0x000fe40000000f00 */
[----:B------:R-:W-:Y:S05]  /*2640*/  CALL.REL.NOINC `($__internal_33_$__cuda_sm70_shflsync_bfly_p) ;  /* 0x0000001000007944 */ /* 0x000fea0003c00000 */
[----:B01----:R-:W-:Y:S05]  /*2650*/  BRA `(.L_x_4886) ;  /* 0xfffff24000007947 */ /* 0x003fea000383ffff */
        .weak           $__internal_33_$__cuda_sm70_shflsync_bfly_p
        .type           $__internal_33_$__cuda_sm70_shflsync_bfly_p,@function
        .size           $__internal_33_$__cuda_sm70_shflsync_bfly_p,(.L_x_22201 - $__internal_33_$__cuda_sm70_shflsync_bfly_p)
$__internal_33_$__cuda_sm70_shflsync_bfly_p:
[----:B------:R-:W-:Y:S01]  /*2660*/  HFMA2.MMA R5, -RZ, RZ, 0, 0 ;  /* 0x00000000ff057435 */ /* 0x000fe200000001ff */
[----:B------:R-:W-:Y:S04]  /*2670*/  WARPSYNC R88 ;  /* 0x0000005800007348 */ /* 0x000fe80003800000 */
[----:B------:R0:W1:Y:S01]  /*2680*/  SHFL.BFLY PT, R88, R89, R90, R91 ;  /* 0x0c00005a59587389 */ /* 0x00006200000e005b */
[----:B------:R-:W-:Y:S05]  /*2690*/  RET.REL.NODEC R4 `(_ZN10layer_norm13ln_fwd_kernelINS_13Kernel_traitsIf13__nv_bfloat16S2_S2_fjLj768ELj1ELj4ELj1ELj16ENS_18Kernel_traits_baseILj768EfS2_S2_S2_fjLj128EEEEELb0ELb0ELb0ELb1EEEvNS_9FwdParamsE) ;  /* 0xffffd96004007950 */ /* 0x000fea0003c3ffff */
.L_x_4887:
        /* <DEDUP_REMOVED lines=14> */
.L_x_22201:


//--------------------- .text._ZN10layer_norm13ln_fwd_kernelINS_13Kernel_traitsIf13__nv_bfloat16S2_S2_fjLj768ELj1ELj4ELj1ELj16ENS_18Kernel_traits_baseILj768EfS2_S2_S2_fjLj128EEEEELb0ELb0ELb1ELb0EEEvNS_9FwdParamsE --------------------------
	.section	.text._ZN10layer_norm13ln_fwd_kernelINS_13Kernel_traitsIf13__nv_bfloat16S2_S2_fjLj768ELj1ELj4ELj1ELj16ENS_18Kernel_traits_baseILj768EfS2_S2_S2_fjLj128EEEEELb0ELb0ELb1ELb0EEEvNS_9FwdParamsE,"ax",@progbits
	.sectioninfo	@"SHI_REGISTERS=103"
	.align	128
        .global         _ZN10layer_norm13ln_fwd_kernelINS_13Kernel_traitsIf13__nv_bfloat16S2_S2_fjLj768ELj1ELj4ELj1ELj16ENS_18Kernel_traits_baseILj768EfS2_S2_S2_fjLj128EEEEELb0ELb0ELb1ELb0EEEvNS_9FwdParamsE
        .type           _ZN10layer_norm13ln_fwd_kernelINS_13Kernel_traitsIf13__nv_bfloat16S2_S2_fjLj768ELj1ELj4ELj1ELj16ENS_18Kernel_traits_baseILj768EfS2_S2_S2_fjLj128EEEEELb0ELb0ELb1ELb0EEEvNS_9FwdParamsE,@function
        .size           _ZN10layer_norm13ln_fwd_kernelINS_13Kernel_traitsIf13__nv_bfloat16S2_S2_fjLj768ELj1ELj4ELj1ELj16ENS_18Kernel_traits_baseILj768EfS2_S2_S2_fjLj128EEEEELb0ELb0ELb1ELb0EEEvNS_9FwdParamsE,(.L_x_22202 - _ZN10layer_norm13ln_fwd_kernelINS_13Kernel_traitsIf13__nv_bfloat16S2_S2_fjLj768ELj1ELj4ELj1ELj16ENS_18Kernel_traits_baseILj768EfS2_S2_S2_fjLj128EEEEELb0ELb0ELb1ELb0EEEvNS_9FwdParamsE)
        .other          _ZN10layer_norm13ln_fwd_kernelINS_13Kernel_traitsIf13__nv_bfloat16S2_S2_fjLj768ELj1ELj4ELj1ELj16ENS_18Kernel_traits_baseILj768EfS2_S2_S2_fjLj128EEEEELb0ELb0ELb1ELb0EEEvNS_9FwdParamsE,@"STO_CUDA_ENTRY STV_DEFAULT"
_ZN10layer_norm13ln_fwd_kernelINS_13Kernel_traitsIf13__nv_bfloat16S2_S2_fjLj768ELj1ELj4ELj1ELj16ENS_18Kernel_traits_baseILj768EfS2_S2_S2_fjLj128EEEEELb0ELb0ELb1ELb0EEEvNS_9FwdParamsE:
.text._ZN10layer_norm13ln_fwd_kernelINS_13Kernel_traitsIf13__nv_bfloat16S2_S2_fjLj768ELj1ELj4ELj1ELj16ENS_18Kernel_traits_baseILj768EfS2_S2_S2_fjLj128EEEEELb0ELb0ELb1ELb0EEEvNS_9FwdParamsE:
        /* <DEDUP_REMOVED lines=33> */
.L_x_4889:
[----:B------:R-:W-:Y:S05]  /*0210*/  BSYNC B0 ;  /* 0x0000000000007941 */ /* 0x000fea0003800000 */
.L_x_4888:
        /* <DEDUP_REMOVED lines=17> */
.L_x_4891:
[----:B------:R-:W-:Y:S05]  /*0330*/  BSYNC B0 ;  /* 0x0000000000007941 */ /* 0x000fea0003800000 */
.L_x_4890:
        /* <DEDUP_REMOVED lines=16> */
.L_x_4893:
[----:B------:R-:W-:Y:S05]  /*0440*/  BSYNC B0 ;  /* 0x0000000000007941 */ /* 0x000fea0003800000 */
.L_x_4892:
[----:B------:R-:W-:Y:S05]  /*0450*/  @P4 EXIT ;  /* 0x000000000000494d */ /* 0x000fea0003800000 */
[----:B------:R-:W-:Y:S02]  /*0460*/  ULDC.U8 UR6, c[0x0][0x1f0] ;  /* 0x00007c0000067ab9 */ /* 0x000fe40000000000 */
.L_x_4981:
[----:B0-----:R-:W-:-:S10]  /*0470*/  HFMA2.MMA R3, -RZ, RZ, 0, 2.384185791015625e-07 ;  /* 0x00000004ff037435 */ /* 0x001fd400000001ff */
[----:B------:R-:W-:-:S06]  /*0480*/  IMAD.WIDE R92, R60, R3, c[0x0][0x1d0] ;  /* 0x000074003c5c7625 */ /* 0x000fcc00078e0203 */
[----:B------:R-:W2:Y:S01]  /*0490*/  LDG.E R92, [R92.64] ;  /* 0x000000045c5c7981 */ /* 0x000ea2000c1e1900 */
[----:B------:R-:W-:-:S05]  /*04a0*/  IMAD.WIDE R2, R60, R3, c[0x0][0x1d8] ;  /* 0x000076003c027625 */ /* 0x000fca00078e0203 */
[----:B-----5:R0:W5:Y:S01]  /*04b0*/  LDG.E R89, [R2.64] ;  /* 0x0000000402597981 */ /* 0x020162000c1e1900 */
[----:B------:R-:W-:Y:S01]  /*04c0*/  IMAD R56, R60, c[0x0][0x168], RZ ;  /* 0x00005a003c387a24 */ /* 0x000fe200078e02ff */
[----:B------:R-:W-:Y:S01]  /*04d0*/  BSSY B0, `(.L_x_4894) ;  /* 0x0000079000007945 */ /* 0x000fe20003800000 */
[----:B------:R-:W-:Y:S01]  /*04e0*/  MOV R94, RZ ;  /* 0x000000ff005e7202 */ /* 0x000fe20000000f00 */
        /* <DEDUP_REMOVED lines=28> */
.L_x_4897:
[----:B0----5:R-:W-:Y:S02]  /*06b0*/  PRMT R66, RZ, 0x5410, R68 ;  /* 0x00005410ff427816 */ /* 0x021fe40000000044 */
[----:B------:R-:W-:-:S03]  /*06c0*/  @P0 PRMT R3, RZ, 0x5410, R4 ;  /* 0x00005410ff030816 */ /* 0x000fc60000000004 */
[----:B------:R-:W-:-:S04]  /*06d0*/  FMUL.FTZ R66, R66, c[0x0][0x1ec] ;  /* 0x00007b0042427a20 */ /* 0x000fc80000410000 */
[----:B------:R-:W-:Y:S02]  /*06e0*/  @P0 FADD.FTZ R66, R3, R66 ;  /* 0x0000004203420221 */ /* 0x000fe40000010000 */
.L_x_4898:
[----:B------:R-:W-:Y:S05]  /*06f0*/  BSYNC B1 ;  /* 0x0000000000017941 */ /* 0x000fea0003800000 */
.L_x_4896:
[----:B------:R-:W-:Y:S01]  /*0700*/  BSSY B1, `(.L_x_4899) ;  /* 0x000000a000017945 */ /* 0x000fe20003800000 */
[----:B------:R-:W-:Y:S05]  /*0710*/  @P5 BRA `(.L_x_4900) ;  /* 0x0000004000005947 */ /* 0x000fea0003800000 */
[----:B------:R-:W-:Y:S01]  /*0720*/  MOV R67, RZ ;  /* 0x000000ff00437202 */ /* 0x000fe20000000f00 */
[----:B------:R-:W-:Y:S05]  /*0730*/  @!P0 BRA `(.L_x_4901) ;  /* 0x0000006000008947 */ /* 0x000fea0003800000 */
[----:B-----5:R-:W-:Y:S01]  /*0740*/  PRMT R67, RZ, 0x7610, R4 ;  /* 0x00007610ff437816 */ /* 0x020fe20000000004 */
[----:B------:R-:W-:Y:S05]  /*0750*/  BRA `(.L_x_4901) ;  /* 0x0000004000007947 */ /* 0x000fea0003800000 */
.L_x_4900:
[----:B-----5:R-:W-:Y:S02]  /*0760*/  PRMT R67, RZ, 0x7610, R68 ;  /* 0x00007610ff437816 */ /* 0x020fe40000000044 */
[----:B------:R-:W-:-:S03]  /*0770*/  @P0 PRMT R2, RZ, 0x7610, R4 ;  /* 0x00007610ff020816 */ /* 0x000fc60000000004 */
[----:B------:R-:W-:-:S04]  /*0780*/  FMUL.FTZ R67, R67, c[0x0][0x1ec] ;  /* 0x00007b0043437a20 */ /* 0x000fc80000410000 */
[----:B------:R-:W-:Y:S02]  /*0790*/  @P0 FADD.FTZ R67, R2, R67 ;  /* 0x0000004302430221 */ /* 0x000fe40000010000 */
.L_x_4901:
[----:B------:R-:W-:Y:S05]  /*07a0*/  BSYNC B1 ;  /* 0x0000000000017941 */ /* 0x000fea0003800000 */
.L_x_4899:
[----:B------:R-:W-:Y:S01]  /*07b0*/  BSSY B1, `(.L_x_4902) ;  /* 0x000000a000017945 */ /* 0x000fe20003800000 */
[----:B------:R-:W-:Y:S05]  /*07c0*/  @P5 BRA `(.L_x_4903) ;  /* 0x0000004000005947 */ /* 0x000fea0003800000 */
[----:B------:R-:W-:Y:S01]  /*07d0*/  HFMA2.MMA R72, -RZ, RZ, 0, 0 ;  /* 0x00000000ff487435 */ /* 0x000fe200000001ff */
[----:B------:R-:W-:Y:S05]  /*07e0*/  @!P0 BRA `(.L_x_4904) ;  /* 0x0000006000008947 */ /* 0x000fea0003800000 */
[----:B-----5:R-:W-:Y:S01]  /*07f0*/  PRMT R72, RZ, 0x5410, R5 ;  /* 0x00005410ff487816 */ /* 0x020fe20000000005 */
[----:B------:R-:W-:Y:S05]  /*0800*/  BRA `(.L_x_4904) ;  /* 0x0000004000007947 */ /* 0x000fea0003800000 */
.L_x_4903:
[----:B-----5:R-:W-:Y:S02]  /*0810*/  PRMT R72, RZ, 0x5410, R69 ;  /* 0x00005410ff487816 */ /* 0x020fe40000000045 */
[----:B------:R-:W-:-:S03]  /*0820*/  @P0 PRMT R3, RZ, 0x5410, R5 ;  /* 0x00005410ff030816 */ /* 0x000fc60000000005 */
[----:B------:R-:W-:-:S04]  /*0830*/  FMUL.FTZ R72, R72, c[0x0][0x1ec] ;  /* 0x00007b0048487a20 */ /* 0x000fc80000410000 */
[----:B------:R-:W-:Y:S02]  /*0840*/  @P0 FADD.FTZ R72, R3, R72 ;  /* 0x0000004803480221 */ /* 0x000fe40000010000 */
.L_x_4904:
[----:B------:R-:W-:Y:S05]  /*0850*/  BSYNC B1 ;  /* 0x0000000000017941 */ /* 0x000fea0003800000 */
.L_x_4902:
[----:B------:R-:W-:Y:S01]  /*0860*/  BSSY B1, `(.L_x_4905) ;  /* 0x000000a000017945 */ /* 0x000fe20003800000 */
[----:B------:R-:W-:Y:S05]  /*0870*/  @P5 BRA `(.L_x_4906) ;  /* 0x0000004000005947 */ /* 0x000fea0003800000 */
[----:B------:R-:W-:Y:S01]  /*0880*/  MOV R73, RZ ;  /* 0x000000ff00497202 */ /* 0x000fe20000000f00 */
[----:B------:R-:W-:Y:S05]  /*0890*/  @!P0 BRA `(.L_x_4907) ;  /* 0x0000006000008947 */ /* 0x000fea0003800000 */
[----:B-----5:R-:W-:Y:S01]  /*08a0*/  PRMT R73, RZ, 0x7610, R5 ;  /* 0x00007610ff497816 */ /* 0x020fe20000000005 */
[----:B------:R-:W-:Y:S05]  /*08b0*/  BRA `(.L_x_4907) ;  /* 0x0000004000007947 */ /* 0x000fea0003800000 */
.L_x_4906:
[----:B-----5:R-:W-:Y:S02]  /*08c0*/  PRMT R73, RZ, 0x7610, R69 ;  /* 0x00007610ff497816 */ /* 0x020fe40000000045 */
[----:B------:R-:W-:-:S03]  /*08d0*/  @P0 PRMT R2, RZ, 0x7610, R5 ;  /* 0x00007610ff020816 */ /* 0x000fc60000000005 */
[----:B------:R-:W-:-:S04]  /*08e0*/  FMUL.FTZ R73, R73, c[0x0][0x1ec] ;  /* 0x00007b0049497a20 */ /* 0x000fc80000410000 */
[----:B------:R-:W-:Y:S02]  /*08f0*/  @P0 FADD.FTZ R73, R2, R73 ;  /* 0x0000004902490221 */ /* 0x000fe40000010000 */
.L_x_4907:
[----:B------:R-:W-:Y:S05]  /*0900*/  BSYNC B1 ;  /* 0x0000000000017941 */ /* 0x000fea0003800000 */
.L_x_4905:
[----:B------:R-:W-:Y:S01]  /*0910*/  BSSY B1, `(.L_x_4908) ;  /* 0x000000a000017945 */ /* 0x000fe20003800000 */
[----:B------:R-:W-:Y:S05]  /*0920*/  @P5 BRA `(.L_x_4909) ;  /* 0x0000004000005947 */ /* 0x000fea0003800000 */
[----:B------:R-:W-:Y:S01]  /*0930*/  HFMA2.MMA R74, -RZ, RZ, 0, 0 ;  /* 0x00000000ff4a7435 */ /* 0x000fe200000001ff */
[----:B------:R-:W-:Y:S05]  /*0940*/  @!P0 BRA `(.L_x_4910) ;  /* 0x0000006000008947 */ /* 0x000fea0003800000 */
[----:B-----5:R-:W-:Y:S01]  /*0950*/  PRMT R74, RZ, 0x5410, R6 ;  /* 0x00005410ff4a7816 */ /* 0x020fe20000000006 */
[----:B------:R-:W-:Y:S05]  /*0960*/  BRA `(.L_x_4910) ;  /* 0x0000004000007947 */ /* 0x000fea0003800000 */
.L_x_4909:
[----:B-----5:R-:W-:Y:S02]  /*0970*/  PRMT R74, RZ, 0x5410, R70 ;  /* 0x00005410ff4a7816 */ /* 0x020fe40000000046 */
[----:B------:R-:W-:-:S03]  /*0980*/  @P0 PRMT R3, RZ, 0x5410, R6 ;  /* 0x00005410ff030816 */ /* 0x000fc60000000006 */
[----:B------:R-:W-:-:S04]  /*0990*/  FMUL.FTZ R74, R74, c[0x0][0x1ec] ;  /* 0x00007b004a4a7a20 */ /* 0x000fc80000410000 */
[----:B------:R-:W-:Y:S02]  /*09a0*/  @P0 FADD.FTZ R74, R3, R74 ;  /* 0x0000004a034a0221 */ /* 0x000fe40000010000 */
.L_x_4910:
[----:B------:R-:W-:Y:S05]  /*09b0*/  BSYNC B1 ;  /* 0x0000000000017941 */ /* 0x000fea0003800000 */
.L_x_4908:
[----:B------:R-:W-:Y:S01]  /*09c0*/  BSSY B1, `(.L_x_4911) ;  /* 0x000000a000017945 */ /* 0x000fe20003800000 */
[----:B------:R-:W-:Y:S05]  /*09d0*/  @P5 BRA `(.L_x_4912) ;  /* 0x0000004000005947 */ /* 0x000fea0003800000 */
[----:B------:R-:W-:Y:S01]  /*09e0*/  MOV R75, RZ ;  /* 0x000000ff004b7202 */ /* 0x000fe20000000f00 */
[----:B------:R-:W-:Y:S05]  /*09f0*/  @!P0 BRA `(.L_x_4913) ;  /* 0x0000006000008947 */ /* 0x000fea0003800000 */
[----:B-----5:R-:W-:Y:S01]  /*0a00*/  PRMT R75, RZ, 0x7610, R6 ;  /* 0x00007610ff4b7816 */ /* 0x020fe20000000006 */
[----:B------:R-:W-:Y:S05]  /*0a10*/  BRA `(.L_x_4913) ;  /* 0x0000004000007947 */ /* 0x000fea0003800000 */
.L_x_4912:
[----:B-----5:R-:W-:Y:S02]  /*0a20*/  PRMT R75, RZ, 0x7610, R70 ;  /* 0x00007610ff4b7816 */ /* 0x020fe40000000046 */
[----:B------:R-:W-:-:S03]  /*0a30*/  @P0 PRMT R2, RZ, 0x7610, R6 ;  /* 0x00007610ff020816 */ /* 0x000fc60000000006 */
[----:B------:R-:W-:-:S04]  /*0a40*/  FMUL.FTZ R75, R75, c[0x0][0x1ec] ;  /* 0x00007b004b4b7a20 */ /* 0x000fc80000410000 */
[----:B------:R-:W-:Y:S02]  /*0a50*/  @P0 FADD.FTZ R75, R2, R75 ;  /* 0x0000004b024b0221 */ /* 0x000fe40000010000 */
.L_x_4913:
[----:B------:R-:W-:Y:S05]  /*0a60*/  BSYNC B1 ;  /* 0x0000000000017941 */ /* 0x000fea0003800000 */
.L_x_4911:
[----:B------:R-:W-:Y:S01]  /*0a70*/  BSSY B1, `(.L_x_4914) ;  /* 0x000000a000017945 */ /* 0x000fe20003800000 */
[----:B------:R-:W-:Y:S05]  /*0a80*/  @P5 BRA `(.L_x_4915) ;  /* 0x0000004000005947 */ /* 0x000fea0003800000 */
[----:B------:R-:W-:Y:S01]  /*0a90*/  HFMA2.MMA R76, -RZ, RZ, 0, 0 ;  /* 0x00000000ff4c7435 */ /* 0x000fe200000001ff */
[----:B------:R-:W-:Y:S05]  /*0aa0*/  @!P0 BRA `(.L_x_4916) ;  /* 0x0000006000008947 */ /* 0x000fea0003800000 */
[----:B-----5:R-:W-:Y:S01]  /*0ab0*/  PRMT R76, RZ, 0x5410, R7 ;  /* 0x00005410ff4c7816 */ /* 0x020fe20000000007 */
[----:B------:R-:W-:Y:S05]  /*0ac0*/  BRA `(.L_x_4916) ;  /* 0x0000004000007947 */ /* 0x000fea0003800000 */
.L_x_4915:
[----:B-----5:R-:W-:Y:S02]  /*0ad0*/  PRMT R76, RZ, 0x5410, R71 ;  /* 0x00005410ff4c7816 */ /* 0x020fe40000000047 */
[----:B------:R-:W-:-:S03]  /*0ae0*/  @P0 PRMT R3, RZ, 0x5410, R7 ;  /* 0x00005410ff030816 */ /* 0x000fc60000000007 */
[----:B------:R-:W-:-:S04]  /*0af0*/  FMUL.FTZ R76, R76, c[0x0][0x1ec] ;  /* 0x00007b004c4c7a20 */ /* 0x000fc80000410000 */
[----:B------:R-:W-:Y:S02]  /*0b00*/  @P0 FADD.FTZ R76, R3, R76 ;  /* 0x0000004c034c0221 */ /* 0x000fe40000010000 */
.L_x_4916:
[----:B------:R-:W-:Y:S05]  /*0b10*/  BSYNC B1 ;  /* 0x0000000000017941 */ /* 0x000fea0003800000 */
.L_x_4914:
[----:B------:R-:W-:Y:S01]  /*0b20*/  BSSY B1, `(.L_x_4917) ;  /* 0x000000a000017945 */ /* 0x000fe20003800000 */
[----:B------:R-:W-:Y:S05]  /*0b30*/  @P5 BRA `(.L_x_4918) ;  /* 0x0000004000005947 */ /* 0x000fea0003800000 */
[----:B------:R-:W-:Y:S01]  /*0b40*/  MOV R77, RZ ;  /* 0x000000ff004d7202 */ /* 0x000fe20000000f00 */
[----:B------:R-:W-:Y:S05]  /*0b50*/  @!P0 BRA `(.L_x_4919) ;  /* 0x0000006000008947 */ /* 0x000fea0003800000 */
[----:B-----5:R-:W-:Y:S01]  /*0b60*/  PRMT R77, RZ, 0x7610, R7 ;  /* 0x00007610ff4d7816 */ /* 0x020fe20000000007 */
[----:B------:R-:W-:Y:S05]  /*0b70*/  BRA `(.L_x_4919) ;  /* 0x0000004000007947 */ /* 0x000fea0003800000 */
.L_x_4918:
[----:B-----5:R-:W-:Y:S02]  /*0b80*/  PRMT R77, RZ, 0x7610, R71 ;  /* 0x00007610ff4d7816 */ /* 0x020fe40000000047 */
[----:B------:R-:W-:-:S03]  /*0b90*/  @P0 PRMT R2, RZ, 0x7610, R7 ;  /* 0x00007610ff020816 */ /* 0x000fc60000000007 */
[----:B------:R-:W-:-:S04]  /*0ba0*/  FMUL.FTZ R77, R77, c[0x0][0x1ec] ;  /* 0x00007b004d4d7a20 */ /* 0x000fc80000410000 */
[----:B------:R-:W-:Y:S02]  /*0bb0*/  @P0 FADD.FTZ R77, R2, R77 ;  /* 0x0000004d024d0221 */ /* 0x000fe40000010000 */
.L_x_4919:
[----:B------:R-:W-:Y:S05]  /*0bc0*/  BSYNC B1 ;  /* 0x0000000000017941 */ /* 0x000fea0003800000 */
.L_x_4917:
        /* <DEDUP_REMOVED lines=9> */
.L_x_4895:
[----:B0-----:R-:W-:Y:S05]  /*0c60*/  BSYNC B0 ;  /* 0x0000000000007941 */ /* 0x001fea0003800000 */
.L_x_4894:
        /* <DEDUP_REMOVED lines=17> */
.L_x_4923:
[----:B0----5:R-:W-:Y:S02]  /*0d80*/  PRMT R78, RZ, 0x5410, R68 ;  /* 0x00005410ff4e7816 */ /* 0x021fe40000000044 */
[----:B------:R-:W-:-:S03]  /*0d90*/  @P0 PRMT R3, RZ, 0x5410, R4 ;  /* 0x00005410ff030816 */ /* 0x000fc60000000004 */
[----:B------:R-:W-:-:S04]  /*0da0*/  FMUL.FTZ R78, R78, c[0x0][0x1ec] ;  /* 0x00007b004e4e7a20 */ /* 0x000fc80000410000 */
[----:B------:R-:W-:Y:S02]  /*0db0*/  @P0 FADD.FTZ R78, R3, R78 ;  /* 0x0000004e034e0221 */ /* 0x000fe40000010000 */
.L_x_4924:
[----:B------:R-:W-:Y:S05]  /*0dc0*/  BSYNC B1 ;  /* 0x0000000000017941 */ /* 0x000fea0003800000 */
.L_x_4922:
[----:B------:R-:W-:Y:S01]  /*0dd0*/  BSSY B1, `(.L_x_4925) ;  /* 0x000000a000017945 */ /* 0x000fe20003800000 */
[----:B------:R-:W-:Y:S05]  /*0de0*/  @P5 BRA `(.L_x_4926) ;  /* 0x0000004000005947 */ /* 0x000fea0003800000 */
[----:B------:R-:W-:Y:S01]  /*0df0*/  MOV R79, RZ ;  /* 0x000000ff004f7202 */ /* 0x000fe20000000f00 */
[----:B------:R-:W-:Y:S05]  /*0e00*/  @!P0 BRA `(.L_x_4927) ;  /* 0x0000006000008947 */ /* 0x000fea0003800000 */
[----:B-----5:R-:W-:Y:S01]  /*0e10*/  PRMT R79, RZ, 0x7610, R4 ;  /* 0x00007610ff4f7816 */ /* 0x020fe20000000004 */
[----:B------:R-:W-:Y:S05]  /*0e20*/  BRA `(.L_x_4927) ;  /* 0x0000004000007947 */ /* 0x000fea0003800000 */
.L_x_4926:
[----:B-----5:R-:W-:Y:S02]  /*0e30*/  PRMT R79, RZ, 0x7610, R68 ;  /* 0x00007610ff4f7816 */ /* 0x020fe40000000044 */
[----:B------:R-:W-:-:S03]  /*0e40*/  @P0 PRMT R2, RZ, 0x7610, R4 ;  /* 0x00007610ff020816 */ /* 0x000fc60000000004 */
[----:B------:R-:W-:-:S04]  /*0e50*/  FMUL.FTZ R79, R79, c[0x0][0x1ec] ;  /* 0x00007b004f4f7a20 */ /* 0x000fc80000410000 */
[----:B------:R-:W-:Y:S02]  /*0e60*/  @P0 FADD.FTZ R79, R2, R79 ;  /* 0x0000004f024f0221 */ /* 0x000fe40000010000 */
.L_x_4927:
[----:B------:R-:W-:Y:S05]  /*0e70*/  BSYNC B1 ;  /* 0x0000000000017941 */ /* 0x000fea0003800000 */
.L_x_4925:
[----:B------:R-:W-:Y:S01]  /*0e80*/  BSSY B1, `(.L_x_4928) ;  /* 0x000000a000017945 */ /* 0x000fe20003800000 */
[----:B------:R-:W-:Y:S05]  /*0e90*/  @P5 BRA `(.L_x_4929) ;  /* 0x0000004000005947 */ /* 0x000fea0003800000 */
[----:B------:R-:W-:Y:S01]  /*0ea0*/  HFMA2.MMA R80, -RZ, RZ, 0, 0 ;  /* 0x00000000ff507435 */ /* 0x000fe200000001ff */
[----:B------:R-:W-:Y:S05]  /*0eb0*/  @!P0 BRA `(.L_x_4930) ;  /* 0x0000006000008947 */ /* 0x000fea0003800000 */
[----:B-----5:R-:W-:Y:S01]  /*0ec0*/  PRMT R80, RZ, 0x5410, R5 ;  /* 0x00005410ff507816 */ /* 0x020fe20000000005 */
[----:B------:R-:W-:Y:S05]  /*0ed0*/  BRA `(.L_x_4930) ;  /* 0x0000004000007947 */ /* 0x000fea0003800000 */
.L_x_4929:
[----:B-----5:R-:W-:Y:S02]  /*0ee0*/  PRMT R80, RZ, 0x5410, R69 ;  /* 0x00005410ff507816 */ /* 0x020fe40000000045 */
[----:B------:R-:W-:-:S03]  /*0ef0*/  @P0 PRMT R3, RZ, 0x5410, R5 ;  /* 0x00005410ff030816 */ /* 0x000fc60000000005 */
[----:B------:R-:W-:-:S04]  /*0f00*/  FMUL.FTZ R80, R80, c[0x0][0x1ec] ;  /* 0x00007b0050507a20 */ /* 0x000fc80000410000 */
[----:B------:R-:W-:Y:S02]  /*0f10*/  @P0 FADD.FTZ R80, R3, R80 ;  /* 0x0000005003500221 */ /* 0x000fe40000010000 */
.L_x_4930:
[----:B------:R-:W-:Y:S05]  /*0f20*/  BSYNC B1 ;  /* 0x0000000000017941 */ /* 0x000fea0003800000 */
.L_x_4928:
[----:B------:R-:W-:Y:S01]  /*0f30*/  BSSY B1, `(.L_x_4931) ;  /* 0x000000a000017945 */ /* 0x000fe20003800000 */
[----:B------:R-:W-:Y:S05]  /*0f40*/  @P5 BRA `(.L_x_4932) ;  /* 0x0000004000005947 */ /* 0x000fea0003800000 */
[----:B------:R-:W-:Y:S01]  /*0f50*/  MOV R81, RZ ;  /* 0x000000ff00517202 */ /* 0x000fe20000000f00 */
[----:B------:R-:W-:Y:S05]  /*0f60*/  @!P0 BRA `(.L_x_4933) ;  /* 0x0000006000008947 */ /* 0x000fea0003800000 */
[----:B-----5:R-:W-:Y:S01]  /*0f70*/  PRMT R81, RZ, 0x7610, R5 ;  /* 0x00007610ff517816 */ /* 0x020fe20000000005 */
[----:B------:R-:W-:Y:S05]  /*0f80*/  BRA `(.L_x_4933) ;  /* 0x0000004000007947 */ /* 0x000fea0003800000 */
.L_x_4932:
[----:B-----5:R-:W-:Y:S02]  /*0f90*/  PRMT R81, RZ, 0x7610, R69 ;  /* 0x00007610ff517816 */ /* 0x020fe40000000045 */
[----:B------:R-:W-:-:S03]  /*0fa0*/  @P0 PRMT R2, RZ, 0x7610, R5 ;  /* 0x00007610ff020816 */ /* 0x000fc60000000005 */
[----:B------:R-:W-:-:S04]  /*0fb0*/  FMUL.FTZ R81, R81, c[0x0][0x1ec] ;  /* 0x00007b0051517a20 */ /* 0x000fc80000410000 */
[----:B------:R-:W-:Y:S02]  /*0fc0*/  @P0 FADD.FTZ R81, R2, R81 ;  /* 0x0000005102510221 */ /* 0x000fe40000010000 */
.L_x_4933:
[----:B------:R-:W-:Y:S05]  /*0fd0*/  BSYNC B1 ;  /* 0x0000000000017941 */ /* 0x000fea0003800000 */
.L_x_4931:
[----:B------:R-:W-:Y:S01]  /*0fe0*/  BSSY B1, `(.L_x_4934) ;  /* 0x000000a000017945 */ /* 0x000fe20003800000 */
[----:B------:R-:W-:Y:S05]  /*0ff0*/  @P5 BRA `(.L_x_4935) ;  /* 0x0000004000005947 */ /* 0x000fea0003800000 */
[----:B------:R-:W-:Y:S01]  /*1000*/  HFMA2.MMA R82, -RZ, RZ, 0, 0 ;  /* 0x00000000ff527435 */ /* 0x000fe200000001ff */
[----:B------:R-:W-:Y:S05]  /*1010*/  @!P0 BRA `(.L_x_4936) ;  /* 0x0000006000008947 */ /* 0x000fea0003800000 */
[----:B-----5:R-:W-:Y:S01]  /*1020*/  PRMT R82, RZ, 0x5410, R6 ;  /* 0x00005410ff527816 */ /* 0x020fe20000000006 */
[----:B------:R-:W-:Y:S05]  /*1030*/  BRA `(.L_x_4936) ;  /* 0x0000004000007947 */ /* 0x000fea0003800000 */
.L_x_4935:
[----:B-----5:R-:W-:Y:S02]  /*1040*/  PRMT R82, RZ, 0x5410, R70 ;  /* 0x00005410ff527816 */ /* 0x020fe40000000046 */
[----:B------:R-:W-:-:S03]  /*1050*/  @P0 PRMT R3, RZ, 0x5410, R6 ;  /* 0x00005410ff030816 */ /* 0x000fc60000000006 */
[----:B------:R-:W-:-:S04]  /*1060*/  FMUL.FTZ R82, R82, c[0x0][0x1ec] ;  /* 0x00007b0052527a20 */ /* 0x000fc80000410000 */
[----:B------:R-:W-:Y:S02]  /*1070*/  @P0 FADD.FTZ R82, R3, R82 ;  /* 0x0000005203520221 */ /* 0x000fe40000010000 */
.L_x_4936:
[----:B------:R-:W-:Y:S05]  /*1080*/  BSYNC B1 ;  /* 0x0000000000017941 */ /* 0x000fea0003800000 */
.L_x_4934:
[----:B------:R-:W-:Y:S01]  /*1090*/  BSSY B1, `(.L_x_4937) ;  /* 0x000000a000017945 */ /* 0x000fe20003800000 */
[----:B------:R-:W-:Y:S05]  /*10a0*/  @P5 BRA `(.L_x_4938) ;  /* 0x0000004000005947 */ /* 0x000fea0003800000 */
[----:B------:R-:W-:Y:S01]  /*10b0*/  MOV R83, RZ ;  /* 0x000000ff00537202 */ /* 0x000fe20000000f00 */
[----:B------:R-:W-:Y:S05]  /*10c0*/  @!P0 BRA `(.L_x_4939) ;  /* 0x0000006000008947 */ /* 0x000fea0003800000 */
[----:B-----5:R-:W-:Y:S01]  /*10d0*/  PRMT R83, RZ, 0x7610, R6 ;  /* 0x00007610ff537816 */ /* 0x020fe20000000006 */
[----:B------:R-:W-:Y:S05]  /*10e0*/  BRA `(.L_x_4939) ;  /* 0x0000004000007947 */ /* 0x000fea0003800000 */
.L_x_4938:
[----:B-----5:R-:W-:Y:S02]  /*10f0*/  PRMT R83, RZ, 0x7610, R70 ;  /* 0x00007610ff537816 */ /* 0x020fe40000000046 */
[----:B------:R-:W-:-:S03]  /*1100*/  @P0 PRMT R2, RZ, 0x7610, R6 ;  /* 0x00007610ff020816 */ /* 0x000fc60000000006 */
[----:B------:R-:W-:-:S04]  /*1110*/  FMUL.FTZ R83, R83, c[0x0][0x1ec] ;  /* 0x00007b0053537a20 */ /* 0x000fc80000410000 */
[----:B------:R-:W-:Y:S02]  /*1120*/  @P0 FADD.FTZ R83, R2, R83 ;  /* 0x0000005302530221 */ /* 0x000fe40000010000 */
.L_x_4939:
[----:B------:R-:W-:Y:S05]  /*1130*/  BSYNC B1 ;  /* 0x0000000000017941 */ /* 0x000fea0003800000 */
.L_x_4937:
[----:B------:R-:W-:Y:S01]  /*1140*/  BSSY B1, `(.L_x_4940) ;  /* 0x000000a000017945 */ /* 0x000fe20003800000 */
[----:B------:R-:W-:Y:S05]  /*1150*/  @P5 BRA `(.L_x_4941) ;  /* 0x0000004000005947 */ /* 0x000fea0003800000 */
[----:B------:R-:W-:Y:S01]  /*1160*/  HFMA2.MMA R84, -RZ, RZ, 0, 0 ;  /* 0x00000000ff547435 */ /* 0x000fe200000001ff */
[----:B------:R-:W-:Y:S05]  /*1170*/  @!P0 BRA `(.L_x_4942) ;  /* 0x0000006000008947 */ /* 0x000fea0003800000 */
[----:B-----5:R-:W-:Y:S01]  /*1180*/  PRMT R84, RZ, 0x5410, R7 ;  /* 0x00005410ff547816 */ /* 0x020fe20000000007 */
[----:B------:R-:W-:Y:S05]  /*1190*/  BRA `(.L_x_4942) ;  /* 0x0000004000007947 */ /* 0x000fea0003800000 */
.L_x_4941:
[----:B-----5:R-:W-:Y:S02]  /*11a0*/  PRMT R84, RZ, 0x5410, R71 ;  /* 0x00005410ff547816 */ /* 0x020fe40000000047 */
[----:B------:R-:W-:-:S03]  /*11b0*/  @P0 PRMT R3, RZ, 0x5410, R7 ;  /* 0x00005410ff030816 */ /* 0x000fc60000000007 */
[----:B------:R-:W-:-:S04]  /*11c0*/  FMUL.FTZ R84, R84, c[0x0][0x1ec] ;  /* 0x00007b0054547a20 */ /* 0x000fc80000410000 */
[----:B------:R-:W-:Y:S02]  /*11d0*/  @P0 FADD.FTZ R84, R3, R84 ;  /* 0x0000005403540221 */ /* 0x000fe40000010000 */
.L_x_4942:
[----:B------:R-:W-:Y:S05]  /*11e0*/  BSYNC B1 ;  /* 0x0000000000017941 */ /* 0x000fea0003800000 */
.L_x_4940:
[----:B------:R-:W-:Y:S01]  /*11f0*/  BSSY B1, `(.L_x_4943) ;  /* 0x000000a000017945 */ /* 0x000fe20003800000 */
[----:B------:R-:W-:Y:S05]  /*1200*/  @P5 BRA `(.L_x_4944) ;  /* 0x0000004000005947 */ /* 0x000fea0003800000 */
[----:B------:R-:W-:Y:S01]  /*1210*/  MOV R85, RZ ;  /* 0x000000ff00557202 */ /* 0x000fe20000000f00 */
[----:B------:R-:W-:Y:S05]  /*1220*/  @!P0 BRA `(.L_x_4945) ;  /* 0x0000006000008947 */ /* 0x000fea0003800000 */
[----:B-----5:R-:W-:Y:S01]  /*1230*/  PRMT R85, RZ, 0x7610, R7 ;  /* 0x00007610ff557816 */ /* 0x020fe20000000007 */
[----:B------:R-:W-:Y:S05]  /*1240*/  BRA `(.L_x_4945) ;  /* 0x0000004000007947 */ /* 0x000fea0003800000 */
.L_x_4944:
[----:B-----5:R-:W-:Y:S02]  /*1250*/  PRMT R85, RZ, 0x7610, R71 ;  /* 0x00007610ff557816 */ /* 0x020fe40000000047 */
[----:B------:R-:W-:-:S03]  /*1260*/  @P0 PRMT R2, RZ, 0x7610, R7 ;  /* 0x00007610ff020816 */ /* 0x000fc60000000007 */
[----:B------:R-:W-:-:S04]  /*1270*/  FMUL.FTZ R85, R85, c[0x0][0x1ec] ;  /* 0x00007b0055557a20 */ /* 0x000fc80000410000 */
[----:B------:R-:W-:Y:S02]  /*1280*/  @P0 FADD.FTZ R85, R2, R85 ;  /* 0x0000005502550221 */ /* 0x000fe40000010000 */
.L_x_4945:
[----:B------:R-:W-:Y:S05]  /*1290*/  BSYNC B1 ;  /* 0x0000000000017941 */ /* 0x000fea0003800000 */
.L_x_4943:
        /* <DEDUP_REMOVED lines=9> */
.L_x_4921:
[----:B------:R-:W-:Y:S05]  /*1330*/  BSYNC B0 ;  /* 0x0000000000007941 */ /* 0x000fea0003800000 */
.L_x_4920:
        /* <DEDUP_REMOVED lines=17> */
.L_x_4949:
[----:B-1---5:R-:W-:Y:S02]  /*1450*/  PRMT R86, RZ, 0x5410, R68 ;  /* 0x00005410ff567816 */ /* 0x022fe40000000044 */
[----:B------:R-:W-:-:S03]  /*1460*/  @P0 PRMT R3, RZ, 0x5410, R4 ;  /* 0x00005410ff030816 */ /* 0x000fc60000000004 */
[----:B------:R-:W-:-:S04]  /*1470*/  FMUL.FTZ R86, R86, c[0x0][0x1ec] ;  /* 0x00007b0056567a20 */ /* 0x000fc80000410000 */
[----:B------:R-:W-:Y:S02]  /*1480*/  @P0 FADD.FTZ R86, R3, R86 ;  /* 0x0000005603560221 */ /* 0x000fe40000010000 */
.L_x_4950:
[----:B------:R-:W-:Y:S05]  /*1490*/  BSYNC B1 ;  /* 0x0000000000017941 */ /* 0x000fea0003800000 */
.L_x_4948:
[----:B------:R-:W-:Y:S01]  /*14a0*/  BSSY B1, `(.L_x_4951) ;  /* 0x000000a000017945 */ /* 0x000fe20003800000 */
[----:B------:R-:W-:Y:S05]  /*14b0*/  @P4 BRA `(.L_x_4952) ;  /* 0x0000004000004947 */ /* 0x000fea0003800000 */
[----:B------:R-:W-:Y:S01]  /*14c0*/  MOV R87, RZ ;  /* 0x000000ff00577202 */ /* 0x000fe20000000f00 */
[----:B------:R-:W-:Y:S05]  /*14d0*/  @!P0 BRA `(.L_x_4953) ;  /* 0x0000006000008947 */ /* 0x000fea0003800000 */
[----:B-----5:R-:W-:Y:S01]  /*14e0*/  PRMT R87, RZ, 0x7610, R4 ;  /* 0x00007610ff577816 */ /* 0x020fe20000000004 */
[----:B------:R-:W-:Y:S05]  /*14f0*/  BRA `(.L_x_4953) ;  /* 0x0000004000007947 */ /* 0x000fea0003800000 */
.L_x_4952:
[----:B-----5:R-:W-:Y:S02]  /*1500*/  PRMT R87, RZ, 0x7610, R68 ;  /* 0x00007610ff577816 */ /* 0x020fe40000000044 */
[----:B------:R-:W-:-:S03]  /*1510*/  @P0 PRMT R2, RZ, 0x7610, R4 ;  /* 0x00007610ff020816 */ /* 0x000fc60000000004 */
[----:B------:R-:W-:-:S04]  /*1520*/  FMUL.FTZ R87, R87, c[0x0][0x1ec] ;  /* 0x00007b0057577a20 */ /* 0x000fc80000410000 */
[----:B------:R-:W-:Y:S02]  /*1530*/  @P0 FADD.FTZ R87, R2, R87 ;  /* 0x0000005702570221 */ /* 0x000fe40000010000 */
.L_x_4953:
[----:B------:R-:W-:Y:S05]  /*1540*/  BSYNC B1 ;  /* 0x0000000000017941 */ /* 0x000fea0003800000 */
.L_x_4951:
[----:B------:R-:W-:Y:S01]  /*1550*/  BSSY B1, `(.L_x_4954) ;  /* 0x000000a000017945 */ /* 0x000fe20003800000 */
[----:B------:R-:W-:Y:S05]  /*1560*/  @P4 BRA `(.L_x_4955) ;  /* 0x0000004000004947 */ /* 0x000fea0003800000 */
[----:B------:R-:W-:Y:S01]  /*1570*/  HFMA2.MMA R88, -RZ, RZ, 0, 0 ;  /* 0x00000000ff587435 */ /* 0x000fe200000001ff */
[----:B------:R-:W-:Y:S05]  /*1580*/  @!P0 BRA `(.L_x_4956) ;  /* 0x0000006000008947 */ /* 0x000fea0003800000 */
[----:B-----5:R-:W-:Y:S01]  /*1590*/  PRMT R88, RZ, 0x5410, R5 ;  /* 0x00005410ff587816 */ /* 0x020fe20000000005 */
[----:B------:R-:W-:Y:S05]  /*15a0*/  BRA `(.L_x_4956) ;  /* 0x0000004000007947 */ /* 0x000fea0003800000 */
.L_x_4955:
[----:B-----5:R-:W-:Y:S02]  /*15b0*/  PRMT R88, RZ, 0x5410, R69 ;  /* 0x00005410ff587816 */ /* 0x020fe40000000045 */
[----:B------:R-:W-:-:S03]  /*15c0*/  @P0 PRMT R3, RZ, 0x5410, R5 ;  /* 0x00005410ff030816 */ /* 0x000fc60000000005 */
[----:B------:R-:W-:-:S04]  /*15d0*/  FMUL.FTZ R88, R88, c[0x0][0x1ec] ;  /* 0x00007b0058587a20 */ /* 0x000fc80000410000 */
[----:B------:R-:W-:Y:S02]  /*15e0*/  @P0 FADD.FTZ R88, R3, R88 ;  /* 0x0000005803580221 */ /* 0x000fe40000010000 */
.L_x_4956:
[----:B------:R-:W-:Y:S05]  /*15f0*/  BSYNC B1 ;  /* 0x0000000000017941 */ /* 0x000fea0003800000 */
.L_x_4954:
[----:B------:R-:W-:Y:S01]  /*1600*/  BSSY B1, `(.L_x_4957) ;  /* 0x000000a000017945 */ /* 0x000fe20003800000 */
[----:B------:R-:W-:Y:S05]  /*1610*/  @P4 BRA `(.L_x_4958) ;  /* 0x0000004000004947 */ /* 0x000fea0003800000 */
[----:B------:R-:W-:Y:S01]  /*1620*/  MOV R61, RZ ;  /* 0x000000ff003d7202 */ /* 0x000fe20000000f00 */
[----:B------:R-:W-:Y:S05]  /*1630*/  @!P0 BRA `(.L_x_4959) ;  /* 0x0000006000008947 */ /* 0x000fea0003800000 */
[----:B-----5:R-:W-:Y:S01]  /*1640*/  PRMT R61, RZ, 0x7610, R5 ;  /* 0x00007610ff3d7816 */ /* 0x020fe20000000005 */
[----:B------:R-:W-:Y:S05]  /*1650*/  BRA `(.L_x_4959) ;  /* 0x0000004000007947 */ /* 0x000fea0003800000 */
.L_x_4958:
[----:B-----5:R-:W-:Y:S02]  /*1660*/  PRMT R61, RZ, 0x7610, R69 ;  /* 0x00007610ff3d7816 */ /* 0x020fe40000000045 */
[----:B------:R-:W-:-:S03]  /*1670*/  @P0 PRMT R2, RZ, 0x7610, R5 ;  /* 0x00007610ff020816 */ /* 0x000fc60000000005 */
[----:B------:R-:W-:-:S04]  /*1680*/  FMUL.FTZ R61, R61, c[0x0][0x1ec] ;  /* 0x00007b003d3d7a20 */ /* 0x000fc80000410000 */
[----:B------:R-:W-:Y:S02]  /*1690*/  @P0 FADD.FTZ R61, R2, R61 ;  /* 0x0000003d023d0221 */ /* 0x000fe40000010000 */
.L_x_4959:
[----:B------:R-:W-:Y:S05]  /*16a0*/  BSYNC B1 ;  /* 0x0000000000017941 */ /* 0x000fea0003800000 */
.L_x_4957:
[----:B------:R-:W-:Y:S01]  /*16b0*/  BSSY B1, `(.L_x_4960) ;  /* 0x000000a000017945 */ /* 0x000fe20003800000 */
[----:B------:R-:W-:Y:S05]  /*16c0*/  @P4 BRA `(.L_x_4961) ;  /* 0x0000004000004947 */ /* 0x000fea0003800000 */
[----:B------:R-:W-:Y:S01]  /*16d0*/  HFMA2.MMA R62, -RZ, RZ, 0, 0 ;  /* 0x00000000ff3e7435 */ /* 0x000fe200000001ff */
[----:B------:R-:W-:Y:S05]  /*16e0*/  @!P0 BRA `(.L_x_4962) ;  /* 0x0000006000008947 */ /* 0x000fea0003800000 */
[----:B-----5:R-:W-:Y:S01]  /*16f0*/  PRMT R62, RZ, 0x5410, R6 ;  /* 0x00005410ff3e7816 */ /* 0x020fe20000000006 */
[----:B------:R-:W-:Y:S05]  /*1700*/  BRA `(.L_x_4962) ;  /* 0x0000004000007947 */ /* 0x000fea0003800000 */
.L_x_4961:
[----:B-----5:R-:W-:Y:S02]  /*1710*/  PRMT R62, RZ, 0x5410, R70 ;  /* 0x00005410ff3e7816 */ /* 0x020fe40000000046 */
[----:B------:R-:W-:-:S03]  /*1720*/  @P0 PRMT R3, RZ, 0x5410, R6 ;  /* 0x00005410ff030816 */ /* 0x000fc60000000006 */
[----:B------:R-:W-:-:S04]  /*1730*/  FMUL.FTZ R62, R62, c[0x0][0x1ec] ;  /* 0x00007b003e3e7a20 */ /* 0x000fc80000410000 */
[----:B------:R-:W-:Y:S02]  /*1740*/  @P0 FADD.FTZ R62, R3, R62 ;  /* 0x0000003e033e0221 */ /* 0x000fe40000010000 */
.L_x_4962:
[----:B------:R-:W-:Y:S05]  /*1750*/  BSYNC B1 ;  /* 0x0000000000017941 */ /* 0x000fea0003800000 */
.L_x_4960:
[----:B------:R-:W-:Y:S01]  /*1760*/  BSSY B1, `(.L_x_4963) ;  /* 0x000000a000017945 */ /* 0x000fe20003800000 */
[----:B------:R-:W-:Y:S05]  /*1770*/  @P4 BRA `(.L_x_4964) ;  /* 0x0000004000004947 */ /* 0x000fea0003800000 */
[----:B------:R-:W-:Y:S01]  /*1780*/  MOV R63, RZ ;  /* 0x000000ff003f7202 */ /* 0x000fe20000000f00 */
[----:B------:R-:W-:Y:S05]  /*1790*/  @!P0 BRA `(.L_x_4965) ;  /* 0x0000006000008947 */ /* 0x000fea0003800000 */
[----:B-----5:R-:W-:Y:S01]  /*17a0*/  PRMT R63, RZ, 0x7610, R6 ;  /* 0x00007610ff3f7816 */ /* 0x020fe20000000006 */
[----:B------:R-:W-:Y:S05]  /*17b0*/  BRA `(.L_x_4965) ;  /* 0x0000004000007947 */ /* 0x000fea0003800000 */
.L_x_4964:
[----:B-----5:R-:W-:Y:S02]  /*17c0*/  PRMT R63, RZ, 0x7610, R70 ;  /* 0x00007610ff3f7816 */ /* 0x020fe40000000046 */
[----:B------:R-:W-:-:S03]  /*17d0*/  @P0 PRMT R2, RZ, 0x7610, R6 ;  /* 0x00007610ff020816 */ /* 0x000fc60000000006 */
[----:B------:R-:W-:-:S04]  /*17e0*/  FMUL.FTZ R63, R63, c[0x0][0x1ec] ;  /* 0x00007b003f3f7a20 */ /* 0x000fc80000410000 */
[----:B------:R-:W-:Y:S02]  /*17f0*/  @P0 FADD.FTZ R63, R2, R63 ;  /* 0x0000003f023f0221 */ /* 0x000fe40000010000 */
.L_x_4965:
[----:B------:R-:W-:Y:S05]  /*1800*/  BSYNC B1 ;  /* 0x0000000000017941 */ /* 0x000fea0003800000 */
.L_x_4963:
[----:B------:R-:W-:Y:S01]  /*1810*/  BSSY B1, `(.L_x_4966) ;  /* 0x000000a000017945 */ /* 0x000fe20003800000 */
[----:B------:R-:W-:Y:S05]  /*1820*/  @P4 BRA `(.L_x_4967) ;  /* 0x0000004000004947 */ /* 0x000fea0003800000 */
[----:B------:R-:W-:Y:S01]  /*1830*/  HFMA2.MMA R64, -RZ, RZ, 0, 0 ;  /* 0x00000000ff407435 */ /* 0x000fe200000001ff */
[----:B------:R-:W-:Y:S05]  /*1840*/  @!P0 BRA `(.L_x_4968) ;  /* 0x0000006000008947 */ /* 0x000fea0003800000 */
[----:B-----5:R-:W-:Y:S01]  /*1850*/  PRMT R64, RZ, 0x5410, R7 ;  /* 0x00005410ff407816 */ /* 0x020fe20000000007 */
[----:B------:R-:W-:Y:S05]  /*1860*/  BRA `(.L_x_4968) ;  /* 0x0000004000007947 */ /* 0x000fea0003800000 */
.L_x_4967:
[----:B-----5:R-:W-:Y:S02]  /*1870*/  PRMT R64, RZ, 0x5410, R71 ;  /* 0x00005410ff407816 */ /* 0x020fe40000000047 */
[----:B------:R-:W-:-:S03]  /*1880*/  @P0 PRMT R3, RZ, 0x5410, R7 ;  /* 0x00005410ff030816 */ /* 0x000fc60000000007 */
[----:B------:R-:W-:-:S04]  /*1890*/  FMUL.FTZ R64, R64, c[0x0][0x1ec] ;  /* 0x00007b0040407a20 */ /* 0x000fc80000410000 */
[----:B------:R-:W-:Y:S02]  /*18a0*/  @P0 FADD.FTZ R64, R3, R64 ;  /* 0x0000004003400221 */ /* 0x000fe40000010000 */
.L_x_4968:
[----:B------:R-:W-:Y:S05]  /*18b0*/  BSYNC B1 ;  /* 0x0000000000017941 */ /* 0x000fea0003800000 */
.L_x_4966:
[----:B------:R-:W-:Y:S01]  /*18c0*/  BSSY B1, `(.L_x_4969) ;  /* 0x000000a000017945 */ /* 0x000fe20003800000 */
[----:B------:R-:W-:Y:S05]  /*18d0*/  @P4 BRA `(.L_x_4970) ;  /* 0x0000004000004947 */ /* 0x000fea0003800000 */
[----:B------:R-:W-:Y:S01]  /*18e0*/  MOV R65, RZ ;  /* 0x000000ff00417202 */ /* 0x000fe20000000f00 */
[----:B------:R-:W-:Y:S05]  /*18f0*/  @!P0 BRA `(.L_x_4971) ;  /* 0x0000006000008947 */ /* 0x000fea0003800000 */
[----:B-----5:R-:W-:Y:S01]  /*1900*/  PRMT R65, RZ, 0x7610, R7 ;  /* 0x00007610ff417816 */ /* 0x020fe20000000007 */
[----:B------:R-:W-:Y:S05]  /*1910*/  BRA `(.L_x_4971) ;  /* 0x0000004000007947 */ /* 0x000fea0003800000 */
.L_x_4970:
[----:B-----5:R-:W-:Y:S02]  /*1920*/  PRMT R65, RZ, 0x7610, R71 ;  /* 0x00007610ff417816 */ /* 0x020fe40000000047 */
[----:B------:R-:W-:-:S03]  /*1930*/  @P0 PRMT R2, RZ, 0x7610, R7 ;  /* 0x00007610ff020816 */ /* 0x000fc60000000007 */
[----:B------:R-:W-:-:S04]  /*1940*/  FMUL.FTZ R65, R65, c[0x0][0x1ec] ;  /* 0x00007b0041417a20 */ /* 0x000fc80000410000 */
[----:B------:R-:W-:Y:S02]  /*1950*/  @P0 FADD.FTZ R65, R2, R65 ;  /* 0x0000004102410221 */ /* 0x000fe40000010000 */
.L_x_4971:
[----:B------:R-:W-:Y:S05]  /*1960*/  BSYNC B1 ;  /* 0x0000000000017941 */ /* 0x000fea0003800000 */
.L_x_4969:
[----:B------:R-:W-:Y:S01]  /*1970*/  HFMA2.MMA R2, -RZ, RZ, 0, 9.5367431640625e-07 ;  /* 0x00000010ff027435 */ /* 0x000fe200000001ff */
[----:B------:R-:W-:Y:S02]  /*1980*/  F2FP.BF16.PACK_AB R59, R65, R64 ;  /* 0x00000040413b723e */ /* 0x000fe400000010ff */
[----:B------:R-:W-:Y:S02]  /*1990*/  F2FP.BF16.PACK_AB R58, R63, R62 ;  /* 0x0000003e3f3a723e */ /* 0x000fe400000010ff */
[----:B------:R-:W-:Y:S02]  /*19a0*/  F2FP.BF16.PACK_AB R57, R61, R88 ;  /* 0x000000583d39723e */ /* 0x000fe400000010ff */
[----:B------:R-:W-:-:S03]  /*19b0*/  F2FP.BF16.PACK_AB R56, R87, R86 ;  /* 0x000000565738723e */ /* 0x000fc600000010ff */
[----:B------:R-:W-:-:S05]  /*19c0*/  IMAD.WIDE.U32 R2, R93, R2, c[0x0][0x188] ;  /* 0x000062005d027625 */ /* 0x000fca00078e0002 */
[----:B------:R0:W-:Y:S02]  /*19d0*/  STG.E.128 [R2.64], R56 ;  /* 0x0000003802007986 */ /* 0x0001e4000c101d04 */
.L_x_4947:
[----:B------:R-:W-:Y:S05]  /*19e0*/  BSYNC B0 ;  /* 0x0000000000007941 */ /* 0x000fea0003800000 */
.L_x_4946:
        /* <DEDUP_REMOVED lines=30> */
.L_x_4982:
        /* <DEDUP_REMOVED lines=69> */
.L_x_4983:
[----:B------:R-:W-:Y:S01]  /*2020*/  FMUL.FTZ R3, R2, R2 ;  /* 0x0000000202037220 */ /* 0x000fe20000410000 */
[----:B------:R-:W-:Y:S01]  /*2030*/  ISETP.NE.AND P4, PT, RZ, UR6, PT ;  /* 0x00000006ff007c0c */ /* 0x000fe2000bf85270 */
[----:B01----:R-:W-:Y:S01]  /*2040*/  FADD.FTZ R92, R59, R92 ;  /* 0x0000005c3b5c7221 */ /* 0x003fe20000010000 */
[----:B------:R-:W-:Y:S01]  /*2050*/  MOV R57, c[0x0][0x1e0] ;  /* 0x0000780000397a02 */ /* 0x000fe20000000f00 */
[----:B------:R-:W-:Y:S01]  /*2060*/  BSSY B0, `(.L_x_4974) ;  /* 0x000007a000007945 */ /* 0x000fe20003800000 */
[----:B------:R-:W-:Y:S02]  /*2070*/  FSEL R56, R3, RZ, P4 ;  /* 0x000000ff03387208 */ /* 0x000fe40002000000 */
[----:B------:R-:W-:Y:S01]  /*2080*/  @!P0 LEA R58, P6, R60, c[0x0][0x1a8], 0x2 ;  /* 0x00006a003c3a8a11 */ /* 0x000fe200078c10ff */
[----:B------:R-:W-:-:S03]  /*2090*/  FFMA.FTZ R3, R92, R57, c[0x0][0x228] ;  /* 0x00008a005c037623 */ /* 0x000fc60000010039 */
[C---:B------:R-:W-:Y:S01]  /*20a0*/  @!P0 LEA.HI.X R59, R60.reuse, c[0x0][0x1ac], R91, 0x2, P6 ;  /* 0x00006b003c3b8a11 */ /* 0x040fe200030f145b */
[----:B------:R-:W-:Y:S01]  /*20b0*/  FADD.FTZ R3, R3, R56 ;  /* 0x0000003803037221 */ /* 0x000fe20000010000 */
[----:B------:R-:W-:-:S04]  /*20c0*/  @!P0 LEA R56, P5, R60, c[0x0][0x1a0], 0x2 ;  /* 0x000068003c388a11 */ /* 0x000fc800078a10ff */
[----:B------:R-:W-:Y:S01]  /*20d0*/  @!P0 LEA.HI.X R57, R60, c[0x0][0x1a4], R91, 0x2, P5 ;  /* 0x000069003c398a11 */ /* 0x000fe200028f145b */
[----:B------:R-:W0:Y:S04]  /*20e0*/  MUFU.RSQ R3, R3 ;  /* 0x0000000300037308 */ /* 0x000e280000001400 */
[----:B------:R1:W-:Y:S04]  /*20f0*/  @!P0 STG.E [R56.64], R2 ;  /* 0x0000000238008986 */ /* 0x0003e8000c101904 */
[----:B0-----:R1:W-:Y:S01]  /*2100*/  @!P0 STG.E [R58.64], R3 ;  /* 0x000000033a008986 */ /* 0x0013e2000c101904 */
[----:B-----5:R-:W-:-:S13]  /*2110*/  ISETP.GE.AND P0, PT, R89, 0x1, PT ;  /* 0x000000015900780c */ /* 0x020fda0003f06270 */
[----:B------:R-:W-:Y:S05]  /*2120*/  @!P0 BRA `(.L_x_4975) ;  /* 0x000006d000008947 */ /* 0x000fea0003800000 */
[----:B-1----:R-:W-:Y:S01]  /*2130*/  IADD3 R89, R89, -0x1, RZ ;  /* 0xffffffff59597810 */ /* 0x002fe20007ffe0ff */
[----:B------:R-:W-:Y:S01]  /*2140*/  BSSY B1, `(.L_x_4976) ;  /* 0x0000028000017945 */ /* 0x000fe20003800000 */
[----:B------:R-:W-:-:S03]  /*2150*/  LOP3.LUT R57, R90, 0x1f, RZ, 0xc0, !PT ;  /* 0x0000001f5a397812 */ /* 0x000fc600078ec0ff */
[----:B------:R-:W-:-:S05]  /*2160*/  IMAD R89, R89, c[0x0][0x168], RZ ;  /* 0x00005a0059597a24 */ /* 0x000fca00078e02ff */
[----:B------:R-:W-:-:S04]  /*2170*/  SHF.R.S32.HI R56, RZ, 0x1f, R89 ;  /* 0x0000001fff387819 */ /* 0x000fc80000011459 */
[----:B------:R-:W-:Y:S02]  /*2180*/  LEA.HI R56, R56, R89, RZ, 0x3 ;  /* 0x0000005938387211 */ /* 0x000fe400078f18ff */
[----:B------:R-:W-:Y:S02]  /*2190*/  FSEL R89, R2, RZ, !P4 ;  /* 0x000000ff02597208 */ /* 0x000fe40006000000 */
[----:B------:R-:W-:Y:S01]  /*21a0*/  LEA.HI.SX32 R2, R56, R57, 0x1d ;  /* 0x0000003938027211 */ /* 0x000fe200078feaff */
[----:B------:R-:W-:Y:S05]  /*21b0*/  @!P1 BRA `(.L_x_4977) ;  /* 0x0000020000009947 */ /* 0x000fea0003800000 */
[--C-:B------:R-:W-:Y:S01]  /*21c0*/  FADD.FTZ R56, R66, -R89.reuse ;  /* 0x8000005942387221 */ /* 0x100fe20000010000 */
[----:B------:R-:W-:Y:S01]  /*21d0*/  HFMA2.MMA R95, -RZ, RZ, 0, 9.5367431640625e-07 ;  /* 0x00000010ff5f7435 */ /* 0x000fe200000001ff */
[--C-:B------:R-:W-:Y:S02]  /*21e0*/  FADD.FTZ R58, R67, -R89.reuse ;  /* 0x80000059433a7221 */ /* 0x100fe40000010000 */
[--C-:B------:R-:W-:Y:S02]  /*21f0*/  FADD.FTZ R94, R74, -R89.reuse ;  /* 0x800000594a5e7221 */ /* 0x100fe40000010000 */
[----:B------:R-:W-:-:S02]  /*2200*/  FADD.FTZ R90, R72, -R89 ;  /* 0x80000059485a7221 */ /* 0x000fc40000010000 */
[--C-:B------:R-:W-:Y:S02]  /*2210*/  FADD.FTZ R92, R73, -R89.reuse ;  /* 0x80000059495c7221 */ /* 0x100fe40000010000 */
[--C-:B------:R-:W-:Y:S02]  /*2220*/  FADD.FTZ R96, R75, -R89.reuse ;  /* 0x800000594b607221 */ /* 0x100fe40000010000 */
[--C-:B------:R-:W-:Y:S02]  /*2230*/  FADD.FTZ R98, R76, -R89.reuse ;  /* 0x800000594c627221 */ /* 0x100fe40000010000 */
[----:B------:R-:W-:Y:S02]  /*2240*/  FADD.FTZ R100, R77, -R89 ;  /* 0x800000594d647221 */ /* 0x000fe40000010000 */
        /* <DEDUP_REMOVED lines=14> */
[----:B------:R-:W-:-:S02]  /*2330*/  FFMA.FTZ R91, R41, R96, R49 ;  /* 0x00000060295b7223 */ /* 0x000fc40000010031 */
[----:B------:R-:W-:Y:S01]  /*2340*/  FFMA.FTZ R93, R42, R93, R50 ;  /* 0x0000005d2a5d7223 */ /* 0x000fe20000010032 */
[----:B------:R-:W-:Y:S01]  /*2350*/  F2FP.BF16.PACK_AB R57, R92, R59 ;  /* 0x0000003b5c39723e */ /* 0x000fe200000010ff */
[----:B------:R-:W-:Y:S01]  /*2360*/  FFMA.FTZ R100, R43, R100, R51 ;  /* 0x000000642b647223 */ /* 0x000fe20000010033 */
[----:B------:R-:W-:Y:S01]  /*2370*/  F2FP.BF16.PACK_AB R58, R91, R58 ;  /* 0x0000003a5b3a723e */ /* 0x000fe200000010ff */
[C---:B------:R-:W-:Y:S01]  /*2380*/  IMAD.WIDE.U32 R90, R2.reuse, R95, c[0x0][0x208] ;  /* 0x00008200025a7625 */ /* 0x040fe200078e005f */
[----:B------:R-:W-:Y:S02]  /*2390*/  IADD3 R2, R2, 0x20, RZ ;  /* 0x0000002002027810 */ /* 0x000fe40007ffe0ff */
[----:B------:R-:W-:-:S05]  /*23a0*/  F2FP.BF16.PACK_AB R59, R100, R93 ;  /* 0x0000005d643b723e */ /* 0x000fca00000010ff */
[----:B------:R0:W-:Y:S02]  /*23b0*/  STG.E.128 [R90.64], R56 ;  /* 0x000000385a007986 */ /* 0x0001e4000c101d04 */
.L_x_4977:
[----:B------:R-:W-:Y:S05]  /*23c0*/  BSYNC B1 ;  /* 0x0000000000017941 */ /* 0x000fea0003800000 */
.L_x_4976:
[----:B------:R-:W-:Y:S01]  /*23d0*/  BSSY B1, `(.L_x_4978) ;  /* 0x0000022000017945 */ /* 0x000fe20003800000 */
[----:B------:R-:W-:Y:S05]  /*23e0*/  @!P2 BRA `(.L_x_4979) ;  /* 0x000002000000a947 */ /* 0x000fea0003800000 */
[--C-:B0-----:R-:W-:Y:S01]  /*23f0*/  FADD.FTZ R56, R78, -R89.reuse ;  /* 0x800000594e387221 */ /* 0x101fe20000010000 */
[----:B------:R-:W-:Y:S01]  /*2400*/  MOV R95, 0x10 ;  /* 0x00000010005f7802 */ /* 0x000fe20000000f00 */
        /* <DEDUP_REMOVED lines=22> */
[----:B------:R-:W-:Y:S01]  /*2570*/  FFMA.FTZ R93, R26, R93, R34 ;  /* 0x0000005d1a5d7223 */ /* 0x000fe20000010022 */
[----:B------:R-:W-:Y:S01]  /*2580*/  F2FP.BF16.PACK_AB R57, R92, R59 ;  /* 0x0000003b5c39723e */ /* 0x000fe200000010ff */
[----:B------:R-:W-:Y:S01]  /*2590*/  FFMA.FTZ R100, R27, R100, R35 ;  /* 0x000000641b647223 */ /* 0x000fe20000010023 */
[----:B------:R-:W-:Y:S01]  /*25a0*/  F2FP.BF16.PACK_AB R58, R91, R58 ;  /* 0x0000003a5b3a723e */ /* 0x000fe200000010ff */
[C---:B------:R-:W-:Y:S01]  /*25b0*/  IMAD.WIDE.U32 R90, R2.reuse, R95, c[0x0][0x208] ;  /* 0x00008200025a7625 */ /* 0x040fe200078e005f */
[----:B------:R-:W-:-:S02]  /*25c0*/  IADD3 R2, R2, 0x20, RZ ;  /* 0x0000002002027810 */ /* 0x000fc40007ffe0ff */
[----:B------:R-:W-:-:S05]  /*25d0*/  F2FP.BF16.PACK_AB R59, R100, R93 ;  /* 0x0000005d643b723e */ /* 0x000fca00000010ff */
[----:B------:R0:W-:Y:S02]  /*25e0*/  STG.E.128 [R90.64], R56 ;  /* 0x000000385a007986 */ /* 0x0001e4000c101d04 */
.L_x_4979:
[----:B------:R-:W-:Y:S05]  /*25f0*/  BSYNC B1 ;  /* 0x0000000000017941 */ /* 0x000fea0003800000 */
.L_x_4978:
[----:B------:R-:W-:Y:S05]  /*2600*/  @!P3 BRA `(.L_x_4975) ;  /* 0x000001f00000b947 */ /* 0x000fea0003800000 */
[--C-:B0-----:R-:W-:Y:S02]  /*2610*/  FADD.FTZ R56, R86, -R89.reuse ;  /* 0x8000005956387221 */ /* 0x101fe40000010000 */
[--C-:B------:R-:W-:Y:S02]  /*2620*/  FADD.FTZ R90, R88, -R89.reuse ;  /* 0x80000059585a7221 */ /* 0x100fe40000010000 */
[----:B------:R-:W-:Y:S02]  /*2630*/  FADD.FTZ R98, R64, -R89 ;  /* 0x8000005940627221 */ /* 0x000fe40000010000 */
[C---:B------:R-:W-:Y:S02]  /*2640*/  FMUL.FTZ R57, R3.reuse, R56 ;  /* 0x0000003803397220 */ /* 0x040fe40000410000 */
[C---:B------:R-:W-:Y:S02]  /*2650*/  FMUL.FTZ R59, R3.reuse, R90 ;  /* 0x0000005a033b7220 */ /* 0x040fe40000410000 */
[----:B------:R-:W-:-:S02]  /*2660*/  FMUL.FTZ R91, R3, R98 ;  /* 0x00000062035b7220 */ /* 0x000fc40000410000 */
[--C-:B------:R-:W-:Y:S02]  /*2670*/  FADD.FTZ R58, R87, -R89.reuse ;  /* 0x80000059573a7221 */ /* 0x100fe40000010000 */
[--C-:B------:R-:W-:Y:S02]  /*2680*/  FADD.FTZ R92, R61, -R89.reuse ;  /* 0x800000593d5c7221 */ /* 0x100fe40000010000 */
[--C-:B------:R-:W-:Y:S02]  /*2690*/  FADD.FTZ R94, R62, -R89.reuse ;  /* 0x800000593e5e7221 */ /* 0x100fe40000010000 */
[--C-:B------:R-:W-:Y:S02]  /*26a0*/  FADD.FTZ R96, R63, -R89.reuse ;  /* 0x800000593f607221 */ /* 0x100fe40000010000 */
[----:B------:R-:W-:Y:S02]  /*26b0*/  FADD.FTZ R100, R65, -R89 ;  /* 0x8000005941647221 */ /* 0x000fe40000010000 */
[----:B------:R-:W-:-:S02]  /*26c0*/  FFMA.FTZ R56, R12, R57, R20 ;  /* 0x000000390c387223 */ /* 0x000fc40000010014 */
[----:B------:R-:W-:Y:S02]  /*26d0*/  FFMA.FTZ R57, R14, R59, R22 ;  /* 0x0000003b0e397223 */ /* 0x000fe40000010016 */
[----:B------:R-:W-:Y:S01]  /*26e0*/  FFMA.FTZ R59, R10, R91, R18 ;  /* 0x0000005b0a3b7223 */ /* 0x000fe20000010012 */
[----:B------:R-:W-:Y:S01]  /*26f0*/  HFMA2.MMA R91, -RZ, RZ, 0, 9.5367431640625e-07 ;  /* 0x00000010ff5b7435 */ /* 0x000fe200000001ff */
[C---:B------:R-:W-:Y:S02]  /*2700*/  FMUL.FTZ R58, R3.reuse, R58 ;  /* 0x0000003a033a7220 */ /* 0x040fe40000410000 */
[C---:B------:R-:W-:Y:S02]  /*2710*/  FMUL.FTZ R92, R3.reuse, R92 ;  /* 0x0000005c035c7220 */ /* 0x040fe40000410000 */
[C---:B------:R-:W-:Y:S02]  /*2720*/  FMUL.FTZ R89, R3.reuse, R94 ;  /* 0x0000005e03597220 */ /* 0x040fe40000410000 */
[----:B------:R-:W-:-:S02]  /*2730*/  FMUL.FTZ R96, R3, R96 ;  /* 0x0000006003607220 */ /* 0x000fc40000410000 */
[----:B------:R-:W-:Y:S02]  /*2740*/  FMUL.FTZ R100, R3, R100 ;  /* 0x0000006403647220 */ /* 0x000fe40000410000 */
[----:B------:R-:W-:Y:S02]  /*2750*/  FFMA.FTZ R3, R13, R58, R21 ;  /* 0x0000003a0d037223 */ /* 0x000fe40000010015 */
[----:B------:R-:W-:Y:S02]  /*2760*/  FFMA.FTZ R89, R8, R89, R16 ;  /* 0x0000005908597223 */ /* 0x000fe40000010010 */
[----:B------:R-:W-:Y:S01]  /*2770*/  FFMA.FTZ R100, R11, R100, R19 ;  /* 0x000000640b647223 */ /* 0x000fe20000010013 */
[----:B------:R-:W-:Y:S01]  /*2780*/  F2FP.BF16.PACK_AB R56, R3, R56 ;  /* 0x000000380338723e */ /* 0x000fe200000010ff */
[----:B------:R-:W-:Y:S02]  /*2790*/  FFMA.FTZ R96, R9, R96, R17 ;  /* 0x0000006009607223 */ /* 0x000fe40000010011 */
[----:B------:R-:W-:Y:S01]  /*27a0*/  FFMA.FTZ R92, R15, R92, R23 ;  /* 0x0000005c0f5c7223 */ /* 0x000fe20000010017 */
[----:B------:R-:W-:Y:S01]  /*27b0*/  F2FP.BF16.PACK_AB R59, R100, R59 ;  /* 0x0000003b643b723e */ /* 0x000fe200000010ff */
[----:B------:R-:W-:Y:S01]  /*27c0*/  IMAD.WIDE.U32 R2, R2, R91, c[0x0][0x208] ;  /* 0x0000820002027625 */ /* 0x000fe200078e005b */
[----:B------:R-:W-:-:S02]  /*27d0*/  F2FP.BF16.PACK_AB R58, R96, R89 ;  /* 0x00000059603a723e */ /* 0x000fc400000010ff */
[----:B------:R-:W-:-:S05]  /*27e0*/  F2FP.BF16.PACK_AB R57, R92, R57 ;  /* 0x000000395c39723e */ /* 0x000fca00000010ff */
[----:B------:R0:W-:Y:S02]  /*27f0*/  STG.E.128 [R2.64], R56 ;  /* 0x0000003802007986 */ /* 0x0001e4000c101d04 */
.L_x_4975:
[----:B-1----:R-:W-:Y:S05]  /*2800*/  BSYNC B0 ;  /* 0x0000000000007941 */ /* 0x002fea0003800000 */
.L_x_4974:
[----:B0-----:R-:W-:-:S04]  /*2810*/  MOV R3, c[0x0][0x160] ;  /* 0x0000580000037a02 */ /* 0x001fc80000000f00 */
[----:B------:R-:W-:-:S04]  /*2820*/  LEA R60, R3, R60, 0x2 ;  /* 0x0000003c033c7211 */ /* 0x000fc800078e10ff */
[----:B------:R-:W-:-:S13]  /*2830*/  ISETP.GE.AND P0, PT, R60, c[0x0][0x164], PT ;  /* 0x000059003c007a0c */ /* 0x000fda0003f06270 */
[----:B------:R-:W-:Y:S01]  /*2840*/  @P0 CALL.REL.NOINC `(.L_x_4980) ;  /* 0x0000001000000944 */ /* 0x000fe20003c00000 */
[----:B------:R-:W-:Y:S05]  /*2850*/  BRA `(.L_x_4981) ;  /* 0xffffdc1000007947 */ /* 0x000fea000383ffff */
.L_x_4980:
[----:B------:R-:W-:Y:S05]  /*2860*/  EXIT ;  /* 0x000000000000794d */ /* 0x000fea0003800000 */
.L_x_4972:
[----:B------:R-:W-:Y:S01]  /*2870*/  HFMA2.MMA R58, -RZ, RZ, 0, 5.9604644775390625e-08 ;  /* 0x00000001ff3a7435 */ /* 0x000fe200000001ff */
[----:B------:R-:W-:Y:S02]  /*2880*/  MOV R59, 0x1f ;  /* 0x0000001f003b7802 */ /* 0x000fe40000000f00 */
[----:B------:R-:W-:Y:S02]  /*2890*/  MOV R94, 0xffffffff ;  /* 0xffffffff005e7802 */ /* 0x000fe40000000f00 */
[----:B------:R-:W-:Y:S02]  /*28a0*/  MOV R56, 0x28c0 ;  /* 0x000028c000387802 */ /* 0x000fe40000000f00 */
[----:B-----5:R-:W-:Y:S05]  /*28b0*/  CALL.REL.NOINC `($__internal_34_$__cuda_sm70_shflsync_bfly_p) ;  /* 0x000006b000007944 */ /* 0x020fea0003c00000 */
[----:B-1----:R-:W-:Y:S01]  /*28c0*/  MOV R2, R59 ;  /* 0x0000003b00027202 */ /* 0x002fe20000000f00 */
[----:B0-----:R-:W-:Y:S05]  /*28d0*/  BRA `(.L_x_4982) ;  /* 0xfffff2f000007947 */ /* 0x001fea000383ffff */
.L_x_4973:
[----:B------:R-:W-:Y:S01]  /*28e0*/  HFMA2.MMA R58, -RZ, RZ, 0, 1.1920928955078125e-07 ;  /* 0x00000002ff3a7435 */ /* 0x000fe200000001ff */
[----:B------:R-:W-:Y:S02]  /*28f0*/  MOV R59, 0x1f ;  /* 0x0000001f003b7802 */ /* 0x000fe40000000f00 */
[----:B------:R-:W-:Y:S02]  /*2900*/  MOV R94, 0xffffffff ;  /* 0xffffffff005e7802 */ /* 0x000fe40000000f00 */
[----:B------:R-:W-:-:S02]  /*2910*/  MOV R56, 0x2930 ;  /* 0x0000293000387802 */ /* 0x000fc40000000f00 */
[----:B-----5:R-:W-:Y:S05]  /*2920*/  CALL.REL.NOINC `($__internal_34_$__cuda_sm70_shflsync_bfly_p) ;  /* 0x0000064000007944 */ /* 0x020fea0003c00000 */
[----:B0-----:R-:W-:Y:S01]  /*2930*/  HFMA2.MMA R58, -RZ, RZ, 0, 2.384185791015625e-07 ;  /* 0x00000004ff3a7435 */ /* 0x001fe200000001ff */
[----:B-1----:R-:W-:Y:S01]  /*2940*/  FADD.FTZ R3, R3, R59 ;  /* 0x0000003b03037221 */ /* 0x002fe20000010000 */
[----:B------:R-:W-:-:S02]  /*2950*/  MOV R59, 0x1f ;  /* 0x0000001f003b7802 */ /* 0x000fc40000000f00 */
[----:B------:R-:W-:Y:S02]  /*2960*/  MOV R94, 0xffffffff ;  /* 0xffffffff005e7802 */ /* 0x000fe40000000f00 */
[----:B------:R-:W-:Y:S02]  /*2970*/  MOV R56, 0x2990 ;  /* 0x0000299000387802 */ /* 0x000fe40000000f00 */
[----:B------:R-:W-:Y:S05]  /*2980*/  CALL.REL.NOINC `($__internal_34_$__cuda_sm70_shflsync_bfly_p) ;  /* 0x000005e000007944 */ /* 0x000fea0003c00000 */
[----:B0-----:R-:W-:Y:S01]  /*2990*/  HFMA2.MMA R58, -RZ, RZ, 0, 4.76837158203125e-07 ;  /* 0x00000008ff3a7435 */ /* 0x001fe200000001ff */
[----:B-1----:R-:W-:Y:S01]  /*29a0*/  FADD.FTZ R3, R3, R59 ;  /* 0x0000003b03037221 */ /* 0x002fe20000010000 */
[----:B------:R-:W-:Y:S02]  /*29b0*/  MOV R59, 0x1f ;  /* 0x0000001f003b7802 */ /* 0x000fe40000000f00 */
[----:B------:R-:W-:Y:S02]  /*29c0*/  MOV R94, 0xffffffff ;  /* 0xffffffff005e7802 */ /* 0x000fe40000000f00 */
[----:B------:R-:W-:Y:S02]  /*29d0*/  MOV R56, 0x29f0 ;  /* 0x000029f000387802 */ /* 0x000fe40000000f00 */
[----:B------:R-:W-:Y:S05]  /*29e0*/  CALL.REL.NOINC `($__internal_34_$__cuda_sm70_shflsync_bfly_p) ;  /* 0x0000058000007944 */ /* 0x000fea0003c00000 */
[----:B0-----:R-:W-:Y:S01]  /*29f0*/  HFMA2.MMA R58, -RZ, RZ, 0, 9.5367431640625e-07 ;  /* 0x00000010ff3a7435 */ /* 0x001fe200000001ff */
[----:B-1----:R-:W-:Y:S01]  /*2a00*/  FADD.FTZ R3, R3, R59 ;  /* 0x0000003b03037221 */ /* 0x002fe20000010000 */
[----:B------:R-:W-:-:S02]  /*2a10*/  MOV R59, 0x1f ;  /* 0x0000001f003b7802 */ /* 0x000fc40000000f00 */
[----:B------:R-:W-:Y:S02]  /*2a20*/  MOV R94, 0xffffffff ;  /* 0xffffffff005e7802 */ /* 0x000fe40000000f00 */
[----:B------:R-:W-:Y:S02]  /*2a30*/  MOV R56, 0x2a50 ;  /* 0x00002a5000387802 */ /* 0x000fe40000000f00 */
[----:B------:R-:W-:Y:S05]  /*2a40*/  CALL.REL.NOINC `($__internal_34_$__cuda_sm70_shflsync_bfly_p) ;  /* 0x0000052000007944 */ /* 0x000fea0003c00000 */
        /* <DEDUP_REMOVED lines=54> */
[----:B------:R-:W-:-:S06]  /*2db0*/  HFMA2.MMA R58, -RZ, RZ, 0, 5.9604644775390625e-08 ;  /* 0x00000001ff3a7435 */ /* 0x000fcc00000001ff */
[----:B------:R-:W-:Y:S05]  /*2dc0*/  CALL.REL.NOINC `($__internal_34_$__cuda_sm70_shflsync_bfly_p) ;  /* 0x000001a000007944 */ /* 0x000fea0003c00000 */
[----:B0-----:R-:W-:Y:S01]  /*2dd0*/  HFMA2.MMA R58, -RZ, RZ, 0, 1.1920928955078125e-07 ;  /* 0x00000002ff3a7435 */ /* 0x001fe200000001ff */
[----:B-1----:R-:W-:Y:S01]  /*2de0*/  FADD.FTZ R3, R3, R59 ;  /* 0x0000003b03037221 */ /* 0x002fe20000010000 */
[----:B------:R-:W-:Y:S02]  /*2df0*/  MOV R59, 0x1f ;  /* 0x0000001f003b7802 */ /* 0x000fe40000000f00 */
[----:B------:R-:W-:Y:S02]  /*2e00*/  MOV R94, 0xffffffff ;  /* 0xffffffff005e7802 */ /* 0x000fe40000000f00 */
[----:B------:R-:W-:Y:S02]  /*2e10*/  MOV R56, 0x2e30 ;  /* 0x00002e3000387802 */ /* 0x000fe40000000f00 */
[----:B------:R-:W-:Y:S05]  /*2e20*/  CALL.REL.NOINC `($__internal_34_$__cuda_sm70_shflsync_bfly_p) ;  /* 0x0000014000007944 */ /* 0x000fea0003c00000 */
[----:B0-----:R-:W-:Y:S01]  /*2e30*/  HFMA2.MMA R58, -RZ, RZ, 0, 2.384185791015625e-07 ;  /* 0x00000004ff3a7435 */ /* 0x001fe200000001ff */
[----:B-1----:R-:W-:Y:S01]  /*2e40*/  FADD.FTZ R3, R3, R59 ;  /* 0x0000003b03037221 */ /* 0x002fe20000010000 */
[----:B------:R-:W-:Y:S02]  /*2e50*/  MOV R59, 0x1f ;  /* 0x0000001f003b7802 */ /* 0x000fe40000000f00 */
[----:B------:R-:W-:-:S02]  /*2e60*/  MOV R94, 0xffffffff ;  /* 0xffffffff005e7802 */ /* 0x000fc40000000f00 */
        /* <DEDUP_REMOVED lines=8> */
[----:B-1----:R-:W-:Y:S01]  /*2ef0*/  FADD.FTZ R92, R3, R59 ;  /* 0x0000003b035c7221 */ /* 0x002fe20000010000 */
[----:B0-----:R-:W-:Y:S01]  /*2f00*/  HFMA2.MMA R58, -RZ, RZ, 0, 9.5367431640625e-07 ;  /* 0x00000010ff3a7435 */ /* 0x001fe200000001ff */
[----:B------:R-:W-:Y:S02]  /*2f10*/  MOV R59, 0x1f ;  /* 0x0000001f003b7802 */ /* 0x000fe40000000f00 */
[----:B------:R-:W-:-:S02]  /*2f20*/  MOV R94, 0xffffffff ;  /* 0xffffffff005e7802 */ /* 0x000fc40000000f00 */
[----:B------:R-:W-:Y:S02]  /*2f30*/  MOV R3, R92 ;  /* 0x0000005c00037202 */ /* 0x000fe40000000f00 */
[----:B------:R-:W-:Y:S02]  /*2f40*/  MOV R56, 0x2f60 ;  /* 0x00002f6000387802 */ /* 0x000fe40000000f00 */
[----:B------:R-:W-:Y:S05]  /*2f50*/  CALL.REL.NOINC `($__internal_34_$__cuda_sm70_shflsync_bfly_p) ;  /* 0x0000001000007944 */ /* 0x000fea0003c00000 */
[----:B01----:R-:W-:Y:S05]  /*2f60*/  BRA `(.L_x_4983) ;  /* 0xfffff0b000007947 */ /* 0x003fea000383ffff */
        .weak           $__internal_34_$__cuda_sm70_shflsync_bfly_p
        .type           $__internal_34_$__cuda_sm70_shflsync_bfly_p,@function
        .size           $__internal_34_$__cuda_sm70_shflsync_bfly_p,(.L_x_22202 - $__internal_34_$__cuda_sm70_shflsync_bfly_p)
$__internal_34_$__cuda_sm70_shflsync_bfly_p:
[----:B------:R-:W-:Y:S01]  /*2f70*/  HFMA2.MMA R57, -RZ, RZ, 0, 0 ;  /* 0x00000000ff397435 */ /* 0x000fe200000001ff */
[----:B------:R-:W-:Y:S04]  /*2f80*/  WARPSYNC R94 ;  /* 0x0000005e00007348 */ /* 0x000fe80003800000 */
[----:B------:R0:W1:Y:S01]  /*2f90*/  SHFL.BFLY PT, R59, R3, R58, R59 ;  /* 0x0c00003a033b7389 */ /* 0x00006200000e003b */
[----:B------:R-:W-:Y:S05]  /*2fa0*/  RET.REL.NODEC R56 `(_ZN10layer_norm13ln_fwd_kernelINS_13Kernel_traitsIf13__nv_bfloat16S2_S2_fjLj768ELj1ELj4ELj1ELj16ENS_18Kernel_traits_baseILj768EfS2_S2_S2_fjLj128EEEEELb0ELb0ELb1ELb0EEEvNS_9FwdParamsE) ;  /* 0xffffd05038007950 */ /* 0x000fea0003c3ffff */
.L_x_4984:
        /* <DEDUP_REMOVED lines=13> */
.L_x_22202:


//--------------------- .text._ZN10layer_norm13ln_fwd_kernelINS_13Kernel_traitsIf13__nv_bfloat16S2_S2_fjLj768ELj1ELj4ELj1ELj16ENS_18Kernel_traits_baseILj768EfS2_S2_S2_fjLj128EEEEELb0ELb0ELb1ELb1EEEvNS_9FwdParamsE --------------------------
	.section	.text._ZN10layer_norm13ln_fwd_kernelINS_13Kernel_traitsIf13__nv_bfloat16S2_S2_fjLj768ELj1ELj4ELj1ELj16ENS_18Kernel_traits_baseILj768EfS2_S2_S2_fjLj128EEEEELb0ELb0ELb1ELb1EEEvNS_9FwdParamsE,"ax",@progbits
	.sectioninfo	@"SHI_REGISTERS=95"
	.align	128
        .global         _ZN10layer_norm13ln_fwd_kernelINS_13Kernel_traitsIf13__nv_bfloat16S2_S2_fjLj768ELj1ELj4ELj1ELj16ENS_18Kernel_traits_baseILj768EfS2_S2_S2_fjLj128EEEEELb0ELb0ELb1ELb1EEEvNS_9FwdParamsE
        .type           _ZN10layer_norm13ln_fwd_kernelINS_13Kernel_traitsIf13__nv_bfloat16S2_S2_fjLj768ELj1ELj4ELj1ELj16ENS_18Kernel_traits_baseILj768EfS2_S2_S2_fjLj128EEEEELb0ELb0ELb1ELb1EEEvNS_9FwdParamsE,@function
        .size           _ZN10layer_norm13ln_fwd_kernelINS_13Kernel_traitsIf13__nv_bfloat16S2_S2_fjLj768ELj1ELj4ELj1ELj16ENS_18Kernel_traits_baseILj768EfS2_S2_S2_fjLj128EEEEELb0ELb0ELb1ELb1EEEvNS_9FwdParamsE,(.L_x_22203 - _ZN10layer_norm13ln_fwd_kernelINS_13Kernel_traitsIf13__nv_bfloat16S2_S2_fjLj768ELj1ELj4ELj1ELj16ENS_18Kernel_traits_baseILj768EfS2_S2_S2_fjLj128EEEEELb0ELb0ELb1ELb1EEEvNS_9FwdParamsE)
        .other          _ZN10layer_norm13ln_fwd_kernelINS_13Kernel_traitsIf13__nv_bfloat16S2_S2_fjLj768ELj1ELj4ELj1ELj16ENS_18Kernel_traits_baseILj768EfS2_S2_S2_fjLj128EEEEELb0ELb0ELb1ELb1EEEvNS_9FwdParamsE,@"STO_CUDA_ENTRY STV_DEFAULT"
_ZN10layer_norm13ln_fwd_kernelINS_13Kernel_traitsIf13__nv_bfloat16S2_S2_fjLj768ELj1ELj4ELj1ELj16ENS_18Kernel_traits_baseILj768EfS2_S2_S2_fjLj128EEEEELb0ELb0ELb1ELb1EEEvNS_9FwdParamsE:
.text._ZN10layer_norm13ln_fwd_kernelINS_13Kernel_traitsIf13__nv_bfloat16S2_S2_fjLj768ELj1ELj4ELj1ELj16ENS_18Kernel_traits_baseILj768EfS2_S2_S2_fjLj128EEEEELb0ELb0ELb1ELb1EEEvNS_9FwdParamsE:
        /* <DEDUP_REMOVED lines=40> */
[----:B------:R-:W-:Y:S01]  /*0280*/  LOP3.LUT R72, R72, 0x1f, RZ, 0xc0, !PT ;  /* 0x0000001f48487812 */ /* 0x000fe200078ec0ff */
[----:B------:R-:W-:-:S02]  /*0290*/  ULDC.U8 UR6, c[0x0][0x1f0] ;  /* 0x00007c0000067ab9 */ /* 0x000fc40000000000 */
.L_x_5062:
[----:B------:R-:W-:-:S10]  /*02a0*/  HFMA2.MMA R6, -RZ, RZ, 0, 2.384185791015625e-07 ;  /* 0x00000004ff067435 */ /* 0x000fd400000001ff */
[----:B-1----:R-:W-:-:S05]  /*02b0*/  IMAD.WIDE R2, R71, R6, c[0x0][0x1d0] ;  /* 0x0000740047027625 */ /* 0x002fca00078e0206 */
[----:B------:R1:W2:Y:S01]  /*02c0*/  LDG.E R64, [R2.64] ;  /* 0x0000000402407981 */ /* 0x0002a2000c1e1900 */
[----:B------:R-:W-:Y:S01]  /*02d0*/  ISETP.NE.U32.AND P0, PT, RZ, c[0x0][0x180], PT ;  /* 0x00006000ff007a0c */ /* 0x000fe20003f05070 */
[C---:B------:R-:W-:Y:S01]  /*02e0*/  IMAD R0, R71.reuse, c[0x0][0x168], RZ ;  /* 0x00005a0047007a24 */ /* 0x040fe200078e02ff */
[----:B------:R-:W-:Y:S02]  /*02f0*/  MOV R81, RZ ;  /* 0x000000ff00517202 */ /* 0x000fe40000000f00 */
[----:B------:R-:W-:Y:S02]  /*0300*/  ISETP.NE.AND.EX P0, PT, RZ, c[0x0][0x184], PT, P0 ;  /* 0x00006100ff007a0c */ /* 0x000fe40003f05300 */
[----:B0-----:R-:W-:Y:S01]  /*0310*/  SHF.R.S32.HI R5, RZ, 0x1f, R0 ;  /* 0x0000001fff057819 */ /* 0x001fe20000011400 */
[----:B-1----:R-:W-:-:S03]  /*0320*/  IMAD.WIDE R2, R71, R6, c[0x0][0x1d8] ;  /* 0x0000760047027625 */ /* 0x002fc600078e0206 */
[----:B------:R-:W-:-:S04]  /*0330*/  LEA.HI R5, R5, R0, RZ, 0x3 ;  /* 0x0000000005057211 */ /* 0x000fc800078f18ff */
[----:B------:R-:W-:Y:S01]  /*0340*/  LEA.HI.SX32 R85, R5, R72, 0x1d ;  /* 0x0000004805557211 */ /* 0x000fe200078feaff */
[----:B-----5:R0:W5:Y:S02]  /*0350*/  LDG.E R70, [R2.64] ;  /* 0x0000000402467981 */ /* 0x020164000c1e1900 */
[----:B------:R-:W-:Y:S02]  /*0360*/  @P0 MOV R0, 0x10 ;  /* 0x0000001000000802 */ /* 0x000fe40000000f00 */
[----:B--2---:R-:W-:-:S13]  /*0370*/  ISETP.GE.AND P1, PT, R64, 0x1, PT ;  /* 0x000000014000780c */ /* 0x004fda0003f26270 */
[----:B------:R-:W-:-:S05]  /*0380*/  @P1 IADD3 R4, R64, -0x1, RZ ;  /* 0xffffffff40041810 */ /* 0x000fca0007ffe0ff */
[----:B------:R-:W-:-:S05]  /*0390*/  @P1 IMAD R4, R4, c[0x0][0x168], RZ ;  /* 0x00005a0004041a24 */ /* 0x000fca00078e02ff */
[----:B------:R-:W-:-:S04]  /*03a0*/  @P1 SHF.R.S32.HI R7, RZ, 0x1f, R4 ;  /* 0x0000001fff071819 */ /* 0x000fc80000011404 */
[----:B------:R-:W-:Y:S02]  /*03b0*/  @P1 LEA.HI R7, R7, R4, RZ, 0x3 ;  /* 0x0000000407071211 */ /* 0x000fe400078f18ff */
[----:B------:R-:W-:Y:S02]  /*03c0*/  @P1 MOV R4, 0x10 ;  /* 0x0000001000041802 */ /* 0x000fe40000000f00 */
[----:B------:R-:W-:Y:S01]  /*03d0*/  @P1 LEA.HI.SX32 R81, R7, R72, 0x1d ;  /* 0x0000004807511211 */ /* 0x000fe200078feaff */
        /* <DEDUP_REMOVED lines=12> */
.L_x_4986:
[----:B0----5:R-:W-:Y:S02]  /*04a0*/  PRMT R69, RZ, 0x5410, R60 ;  /* 0x00005410ff457816 */ /* 0x021fe4000000003c */
[----:B------:R-:W-:-:S03]  /*04b0*/  @P0 PRMT R0, RZ, 0x5410, R56 ;  /* 0x00005410ff000816 */ /* 0x000fc60000000038 */
[----:B------:R-:W-:-:S04]  /*04c0*/  FMUL.FTZ R69, R69, c[0x0][0x1ec] ;  /* 0x00007b0045457a20 */ /* 0x000fc80000410000 */
[----:B------:R-:W-:Y:S02]  /*04d0*/  @P0 FADD.FTZ R69, R69, R0 ;  /* 0x0000000045450221 */ /* 0x000fe40000010000 */
.L_x_4987:
[----:B------:R-:W-:Y:S05]  /*04e0*/  BSYNC B0 ;  /* 0x0000000000007941 */ /* 0x000fea0003800000 */
.L_x_4985:
[----:B------:R-:W-:Y:S01]  /*04f0*/  BSSY B0, `(.L_x_4988) ;  /* 0x000000a000007945 */ /* 0x000fe20003800000 */
[----:B------:R-:W-:Y:S05]  /*0500*/  @P2 BRA `(.L_x_4989) ;  /* 0x0000004000002947 */ /* 0x000fea0003800000 */
[----:B------:R-:W-:Y:S01]  /*0510*/  HFMA2.MMA R6, -RZ, RZ, 0, 0 ;  /* 0x00000000ff067435 */ /* 0x000fe200000001ff */
[----:B------:R-:W-:Y:S05]  /*0520*/  @!P0 BRA `(.L_x_4990) ;  /* 0x0000006000008947 */ /* 0x000fea0003800000 */
[----:B-----5:R-:W-:Y:S01]  /*0530*/  PRMT R6, RZ, 0x7610, R56 ;  /* 0x00007610ff067816 */ /* 0x020fe20000000038 */
[----:B------:R-:W-:Y:S05]  /*0540*/  BRA `(.L_x_4990) ;  /* 0x0000004000007947 */ /* 0x000fea0003800000 */
.L_x_4989:
[----:B-----5:R-:W-:Y:S02]  /*0550*/  PRMT R6, RZ, 0x7610, R60 ;  /* 0x00007610ff067816 */ /* 0x020fe4000000003c */
[----:B------:R-:W-:-:S03]  /*0560*/  @P0 PRMT R3, RZ, 0x7610, R56 ;  /* 0x00007610ff030816 */ /* 0x000fc60000000038 */
[----:B------:R-:W-:-:S04]  /*0570*/  FMUL.FTZ R6, R6, c[0x0][0x1ec] ;  /* 0x00007b0006067a20 */ /* 0x000fc80000410000 */
[----:B------:R-:W-:Y:S02]  /*0580*/  @P0 FADD.FTZ R6, R6, R3 ;  /* 0x0000000306060221 */ /* 0x000fe40000010000 */
.L_x_4990:
[----:B------:R-:W-:Y:S05]  /*0590*/  BSYNC B0 ;  /* 0x0000000000007941 */ /* 0x000fea0003800000 */
.L_x_4988:
[----:B------:R-:W-:Y:S01]  /*05a0*/  BSSY B0, `(.L_x_4991) ;  /* 0x000000a000007945 */ /* 0x000fe20003800000 */
[----:B------:R-:W-:Y:S05]  /*05b0*/  @P2 BRA `(.L_x_4992) ;  /* 0x0000004000002947 */ /* 0x000fea0003800000 */
[----:B------:R-:W-:Y:S01]  /*05c0*/  MOV R7, RZ ;  /* 0x000000ff00077202 */ /* 0x000fe20000000f00 */
[----:B------:R-:W-:Y:S05]  /*05d0*/  @!P0 BRA `(.L_x_4993) ;  /* 0x0000006000008947 */ /* 0x000fea0003800000 */
[----:B-----5:R-:W-:Y:S01]  /*05e0*/  PRMT R7, RZ, 0x5410, R57 ;  /* 0x00005410ff077816 */ /* 0x020fe20000000039 */
[----:B------:R-:W-:Y:S05]  /*05f0*/  BRA `(.L_x_4993) ;  /* 0x0000004000007947 */ /* 0x000fea0003800000 */
.L_x_4992:
[----:B-----5:R-:W-:Y:S02]  /*0600*/  PRMT R7, RZ, 0x5410, R61 ;  /* 0x00005410ff077816 */ /* 0x020fe4000000003d */
[----:B------:R-:W-:-:S03]  /*0610*/  @P0 PRMT R0, RZ, 0x5410, R57 ;  /* 0x00005410ff000816 */ /* 0x000fc60000000039 */
[----:B------:R-:W-:-:S04]  /*0620*/  FMUL.FTZ R7, R7, c[0x0][0x1ec] ;  /* 0x00007b0007077a20 */ /* 0x000fc80000410000 */
[----:B------:R-:W-:Y:S02]  /*0630*/  @P0 FADD.FTZ R7, R7, R0 ;  /* 0x0000000007070221 */ /* 0x000fe40000010000 */
.L_x_4993:
[----:B------:R-:W-:Y:S05]  /*0640*/  BSYNC B0 ;  /* 0x0000000000007941 */ /* 0x000fea0003800000 */
.L_x_4991:
[----:B------:R-:W-:Y:S01]  /*0650*/  BSSY B0, `(.L_x_4994) ;  /* 0x000000a000007945 */ /* 0x000fe20003800000 */
[----:B------:R-:W-:Y:S05]  /*0660*/  @P2 BRA `(.L_x_4995) ;  /* 0x0000004000002947 */ /* 0x000fea0003800000 */
[----:B------:R-:W-:Y:S01]  /*0670*/  HFMA2.MMA R4, -RZ, RZ, 0, 0 ;  /* 0x00000000ff047435 */ /* 0x000fe200000001ff */
[----:B------:R-:W-:Y:S05]  /*0680*/  @!P0 BRA `(.L_x_4996) ;  /* 0x0000006000008947 */ /* 0x000fea0003800000 */
[----:B-----5:R-:W-:Y:S01]  /*0690*/  PRMT R4, RZ, 0x7610, R57 ;  /* 0x00007610ff047816 */ /* 0x020fe20000000039 */
[----:B------:R-:W-:Y:S05]  /*06a0*/  BRA `(.L_x_4996) ;  /* 0x0000004000007947 */ /* 0x000fea0003800000 */
.L_x_4995:
[----:B-----5:R-:W-:Y:S02]  /*06b0*/  PRMT R4, RZ, 0x7610, R61 ;  /* 0x00007610ff047816 */ /* 0x020fe4000000003d */
[----:B------:R-:W-:-:S03]  /*06c0*/  @P0 PRMT R3, RZ, 0x7610, R57 ;  /* 0x00007610ff030816 */ /* 0x000fc60000000039 */
[----:B------:R-:W-:-:S04]  /*06d0*/  FMUL.FTZ R4, R4, c[0x0][0x1ec] ;  /* 0x00007b0004047a20 */ /* 0x000fc80000410000 */
[----:B------:R-:W-:Y:S02]  /*06e0*/  @P0 FADD.FTZ R4, R4, R3 ;  /* 0x0000000304040221 */ /* 0x000fe40000010000 */
.L_x_4996:
[----:B------:R-:W-:Y:S05]  /*06f0*/  BSYNC B0 ;  /* 0x0000000000007941 */ /* 0x000fea0003800000 */
.L_x_4994:
[----:B------:R-:W-:Y:S01]  /*0700*/  BSSY B0, `(.L_x_4997) ;  /* 0x000000a000007945 */ /* 0x000fe20003800000 */
[----:B------:R-:W-:Y:S05]  /*0710*/  @P2 BRA `(.L_x_4998) ;  /* 0x0000004000002947 */ /* 0x000fea0003800000 */
[----:B------:R-:W-:Y:S01]  /*0720*/  MOV R5, RZ ;  /* 0x000000ff00057202 */ /* 0x000fe20000000f00 */
[----:B------:R-:W-:Y:S05]  /*0730*/  @!P0 BRA `(.L_x_4999) ;  /* 0x0000006000008947 */ /* 0x000fea0003800000 */
[----:B-----5:R-:W-:Y:S01]  /*0740*/  PRMT R5, RZ, 0x5410, R58 ;  /* 0x00005410ff057816 */ /* 0x020fe2000000003a */
[----:B------:R-:W-:Y:S05]  /*0750*/  BRA `(.L_x_4999) ;  /* 0x0000004000007947 */ /* 0x000fea0003800000 */
.L_x_4998:
[----:B-----5:R-:W-:Y:S02]  /*0760*/  PRMT R5, RZ, 0x5410, R62 ;  /* 0x00005410ff057816 */ /* 0x020fe4000000003e */
[----:B------:R-:W-:-:S03]  /*0770*/  @P0 PRMT R0, RZ, 0x5410, R58 ;  /* 0x00005410ff000816 */ /* 0x000fc6000000003a */
[----:B------:R-:W-:-:S04]  /*0780*/  FMUL.FTZ R5, R5, c[0x0][0x1ec] ;  /* 0x00007b0005057a20 */ /* 0x000fc80000410000 */
[----:B------:R-:W-:Y:S02]  /*0790*/  @P0 FADD.FTZ R5, R5, R0 ;  /* 0x0000000005050221 */ /* 0x000fe40000010000 */
.L_x_4999:
[----:B------:R-:W-:Y:S05]  /*07a0*/  BSYNC B0 ;  /* 0x0000000000007941 */ /* 0x000fea0003800000 */
.L_x_4997:
[----:B------:R-:W-:Y:S01]  /*07b0*/  BSSY B0, `(.L_x_5000) ;  /* 0x000000a000007945 */ /* 0x000fe20003800000 */
[----:B------:R-:W-:Y:S05]  /*07c0*/  @P2 BRA `(.L_x_5001) ;  /* 0x0000004000002947 */ /* 0x000fea0003800000 */
[----:B------:R-:W-:Y:S01]  /*07d0*/  HFMA2.MMA R2, -RZ, RZ, 0, 0 ;  /* 0x00000000ff027435 */ /* 0x000fe200000001ff */
[----:B------:R-:W-:Y:S05]  /*07e0*/  @!P0 BRA `(.L_x_5002) ;  /* 0x0000006000008947 */ /* 0x000fea0003800000 */
[----:B-----5:R-:W-:Y:S01]  /*07f0*/  PRMT R2, RZ, 0x7610, R58 ;  /* 0x00007610ff027816 */ /* 0x020fe2000000003a */
[----:B------:R-:W-:Y:S05]  /*0800*/  BRA `(.L_x_5002) ;  /* 0x0000004000007947 */ /* 0x000fea0003800000 */
.L_x_5001:
[----:B-----5:R-:W-:Y:S02]  /*0810*/  PRMT R2, RZ, 0x7610, R62 ;  /* 0x00007610ff027816 */ /* 0x020fe4000000003e */
[----:B------:R-:W-:-:S03]  /*0820*/  @P0 PRMT R3, RZ, 0x7610, R58 ;  /* 0x00007610ff030816 */ /* 0x000fc6000000003a */
[----:B------:R-:W-:-:S04]  /*0830*/  FMUL.FTZ R2, R2, c[0x0][0x1ec] ;  /* 0x00007b0002027a20 */ /* 0x000fc80000410000 */
[----:B------:R-:W-:Y:S02]  /*0840*/  @P0 FADD.FTZ R2, R2, R3 ;  /* 0x0000000302020221 */ /* 0x000fe40000010000 */
.L_x_5002:
[----:B------:R-:W-:Y:S05]  /*0850*/  BSYNC B0 ;  /* 0x0000000000007941 */ /* 0x000fea0003800000 */
.L_x_5000:
[----:B------:R-:W-:Y:S01]  /*0860*/  BSSY B0, `(.L_x_5003) ;  /* 0x000000a000007945 */ /* 0x000fe20003800000 */
[----:B------:R-:W-:Y:S05]  /*0870*/  @P2 BRA `(.L_x_5004) ;  /* 0x0000004000002947 */ /* 0x000fea0003800000 */
[----:B------:R-:W-:Y:S01]  /*0880*/  MOV R3, RZ ;  /* 0x000000ff00037202 */ /* 0x000fe20000000f00 */
[----:B------:R-:W-:Y:S05]  /*0890*/  @!P0 BRA `(.L_x_5005) ;  /* 0x0000006000008947 */ /* 0x000fea0003800000 */
[----:B-----5:R-:W-:Y:S01]  /*08a0*/  PRMT R3, RZ, 0x5410, R59 ;  /* 0x00005410ff037816 */ /* 0x020fe2000000003b */
[----:B------:R-:W-:Y:S05]  /*08b0*/  BRA `(.L_x_5005) ;  /* 0x0000004000007947 */ /* 0x000fea0003800000 */
.L_x_5004:
[----:B-----5:R-:W-:Y:S02]  /*08c0*/  PRMT R3, RZ, 0x5410, R63 ;  /* 0x00005410ff037816 */ /* 0x020fe4000000003f */
[----:B------:R-:W-:-:S03]  /*08d0*/  @P0 PRMT R0, RZ, 0x5410, R59 ;  /* 0x00005410ff000816 */ /* 0x000fc6000000003b */
[----:B------:R-:W-:-:S04]  /*08e0*/  FMUL.FTZ R3, R3, c[0x0][0x1ec] ;  /* 0x00007b0003037a20 */ /* 0x000fc80000410000 */
[----:B------:R-:W-:Y:S02]  /*08f0*/  @P0 FADD.FTZ R3, R3, R0 ;  /* 0x0000000003030221 */ /* 0x000fe40000010000 */
.L_x_5005:
[----:B------:R-:W-:Y:S05]  /*0900*/  BSYNC B0 ;  /* 0x0000000000007941 */ /* 0x000fea0003800000 */
.L_x_5003:
[----:B------:R-:W-:Y:S01]  /*0910*/  BSSY B0, `(.L_x_5006) ;  /* 0x000000a000007945 */ /* 0x000fe20003800000 */
[----:B------:R-:W-:Y:S05]  /*0920*/  @P2 BRA `(.L_x_5007) ;  /* 0x0000004000002947 */ /* 0x000fea0003800000 */
[----:B------:R-:W-:Y:S01]  /*0930*/  HFMA2.MMA R0, -RZ, RZ, 0, 0 ;  /* 0x00000000ff007435 */ /* 0x000fe200000001ff */
[----:B------:R-:W-:Y:S05]  /*0940*/  @!P0 BRA `(.L_x_5008) ;  /* 0x0000006000008947 */ /* 0x000fea0003800000 */
[----:B-----5:R-:W-:Y:S01]  /*0950*/  PRMT R0, RZ, 0x7610, R59 ;  /* 0x00007610ff007816 */ /* 0x020fe2000000003b */
[----:B------:R-:W-:Y:S05]  /*0960*/  BRA `(.L_x_5008) ;  /* 0x0000004000007947 */ /* 0x000fea0003800000 */
.L_x_5007:
[----:B-----5:R-:W-:Y:S02]  /*0970*/  PRMT R0, RZ, 0x7610, R63 ;  /* 0x00007610ff007816 */ /* 0x020fe4000000003f */
[----:B------:R-:W-:-:S03]  /*0980*/  @P0 PRMT R65, RZ, 0x7610, R59 ;  /* 0x00007610ff410816 */ /* 0x000fc6000000003b */
[----:B------:R-:W-:-:S04]  /*0990*/  FMUL.FTZ R0, R0, c[0x0][0x1ec] ;  /* 0x00007b0000007a20 */ /* 0x000fc80000410000 */
[----:B------:R-:W-:Y:S02]  /*09a0*/  @P0 FADD.FTZ R0, R0, R65 ;  /* 0x0000004100000221 */ /* 0x000fe40000010000 */
.L_x_5008:
[----:B------:R-:W-:Y:S05]  /*09b0*/  BSYNC B0 ;  /* 0x0000000000007941 */ /* 0x000fea0003800000 */
.L_x_5006:
        /* <DEDUP_REMOVED lines=19> */
.L_x_5010:
[----:B-----5:R-:W-:Y:S02]  /*0af0*/  PRMT R80, RZ, 0x5410, R60 ;  /* 0x00005410ff507816 */ /* 0x020fe4000000003c */
[----:B0-----:R-:W-:-:S03]  /*0b00*/  @P0 PRMT R65, RZ, 0x5410, R56 ;  /* 0x00005410ff410816 */ /* 0x001fc60000000038 */
[----:B------:R-:W-:-:S04]  /*0b10*/  FMUL.FTZ R80, R80, c[0x0][0x1ec] ;  /* 0x00007b0050507a20 */ /* 0x000fc80000410000 */
[----:B------:R-:W-:Y:S02]  /*0b20*/  @P0 FADD.FTZ R80, R65, R80 ;  /* 0x0000005041500221 */ /* 0x000fe40000010000 */
.L_x_5011:
[----:B------:R-:W-:Y:S05]  /*0b30*/  BSYNC B0 ;  /* 0x0000000000007941 */ /* 0x000fea0003800000 */
.L_x_5009:
[----:B------:R-:W-:Y:S01]  /*0b40*/  BSSY B0, `(.L_x_5012) ;  /* 0x000000a000007945 */ /* 0x000fe20003800000 */
[----:B------:R-:W-:Y:S05]  /*0b50*/  @P2 BRA `(.L_x_5013) ;  /* 0x0000004000002947 */ /* 0x000fea0003800000 */
[----:B0-----:R-:W-:Y:S01]  /*0b60*/  MOV R79, RZ ;  /* 0x000000ff004f7202 */ /* 0x001fe20000000f00 */
[----:B------:R-:W-:Y:S05]  /*0b70*/  @!P0 BRA `(.L_x_5014) ;  /* 0x0000006000008947 */ /* 0x000fea0003800000 */
[----:B-----5:R-:W-:Y:S01]  /*0b80*/  PRMT R79, RZ, 0x7610, R56 ;  /* 0x00007610ff4f7816 */ /* 0x020fe20000000038 */
[----:B------:R-:W-:Y:S05]  /*0b90*/  BRA `(.L_x_5014) ;  /* 0x0000004000007947 */ /* 0x000fea0003800000 */
.L_x_5013:
[----:B0----5:R-:W-:Y:S02]  /*0ba0*/  PRMT R79, RZ, 0x7610, R60 ;  /* 0x00007610ff4f7816 */ /* 0x021fe4000000003c */
[----:B------:R-:W-:-:S03]  /*0bb0*/  @P0 PRMT R64, RZ, 0x7610, R56 ;  /* 0x00007610ff400816 */ /* 0x000fc60000000038 */
[----:B------:R-:W-:-:S04]  /*0bc0*/  FMUL.FTZ R79, R79, c[0x0][0x1ec] ;  /* 0x00007b004f4f7a20 */ /* 0x000fc80000410000 */
[----:B------:R-:W-:Y:S02]  /*0bd0*/  @P0 FADD.FTZ R79, R64, R79 ;  /* 0x0000004f404f0221 */ /* 0x000fe40000010000 */
.L_x_5014:
[----:B------:R-:W-:Y:S05]  /*0be0*/  BSYNC B0 ;  /* 0x0000000000007941 */ /* 0x000fea0003800000 */
.L_x_5012:
[----:B------:R-:W-:Y:S01]  /*0bf0*/  BSSY B0, `(.L_x_5015) ;  /* 0x000000a000007945 */ /* 0x000fe20003800000 */
[----:B------:R-:W-:Y:S05]  /*0c00*/  @P2 BRA `(.L_x_5016) ;  /* 0x0000004000002947 */ /* 0x000fea0003800000 */
[----:B------:R-:W-:Y:S01]  /*0c10*/  HFMA2.MMA R78, -RZ, RZ, 0, 0 ;  /* 0x00000000ff4e7435 */ /* 0x000fe200000001ff */
[----:B------:R-:W-:Y:S05]  /*0c20*/  @!P0 BRA `(.L_x_5017) ;  /* 0x0000006000008947 */ /* 0x000fea0003800000 */
[----:B-----5:R-:W-:Y:S01]  /*0c30*/  PRMT R78, RZ, 0x5410, R57 ;  /* 0x00005410ff4e7816 */ /* 0x020fe20000000039 */
[----:B------:R-:W-:Y:S05]  /*0c40*/  BRA `(.L_x_5017) ;  /* 0x0000004000007947 */ /* 0x000fea0003800000 */
.L_x_5016:
[----:B-----5:R-:W-:Y:S02]  /*0c50*/  PRMT R78, RZ, 0x5410, R61 ;  /* 0x00005410ff4e7816 */ /* 0x020fe4000000003d */
[----:B------:R-:W-:-:S03]  /*0c60*/  @P0 PRMT R65, RZ, 0x5410, R57 ;  /* 0x00005410ff410816 */ /* 0x000fc60000000039 */
[----:B------:R-:W-:-:S04]  /*0c70*/  FMUL.FTZ R78, R78, c[0x0][0x1ec] ;  /* 0x00007b004e4e7a20 */ /* 0x000fc80000410000 */
[----:B------:R-:W-:Y:S02]  /*0c80*/  @P0 FADD.FTZ R78, R65, R78 ;  /* 0x0000004e414e0221 */ /* 0x000fe40000010000 */
.L_x_5017:
[----:B------:R-:W-:Y:S05]  /*0c90*/  BSYNC B0 ;  /* 0x0000000000007941 */ /* 0x000fea0003800000 */
.L_x_5015:
[----:B------:R-:W-:Y:S01]  /*0ca0*/  BSSY B0, `(.L_x_5018) ;  /* 0x000000a000007945 */ /* 0x000fe20003800000 */
[----:B------:R-:W-:Y:S05]  /*0cb0*/  @P2 BRA `(.L_x_5019) ;  /* 0x0000004000002947 */ /* 0x000fea0003800000 */
[----:B------:R-:W-:Y:S01]  /*0cc0*/  MOV R77, RZ ;  /* 0x000000ff004d7202 */ /* 0x000fe20000000f00 */
[----:B------:R-:W-:Y:S05]  /*0cd0*/  @!P0 BRA `(.L_x_5020) ;  /* 0x0000006000008947 */ /* 0x000fea0003800000 */
[----:B-----5:R-:W-:Y:S01]  /*0ce0*/  PRMT R77, RZ, 0x7610, R57 ;  /* 0x00007610ff4d7816 */ /* 0x020fe20000000039 */
[----:B------:R-:W-:Y:S05]  /*0cf0*/  BRA `(.L_x_5020) ;  /* 0x0000004000007947 */ /* 0x000fea0003800000 */
.L_x_5019:
[----:B-----5:R-:W-:Y:S02]  /*0d00*/  PRMT R77, RZ, 0x7610, R61 ;  /* 0x00007610ff4d7816 */ /* 0x020fe4000000003d */
[----:B------:R-:W-:-:S03]  /*0d10*/  @P0 PRMT R64, RZ, 0x7610, R57 ;  /* 0x00007610ff400816 */ /* 0x000fc60000000039 */
[----:B------:R-:W-:-:S04]  /*0d20*/  FMUL.FTZ R77, R77, c[0x0][0x1ec] ;  /* 0x00007b004d4d7a20 */ /* 0x000fc80000410000 */
[----:B------:R-:W-:Y:S02]  /*0d30*/  @P0 FADD.FTZ R77, R64, R77 ;  /* 0x0000004d404d0221 */ /* 0x000fe40000010000 */
.L_x_5020:
[----:B------:R-:W-:Y:S05]  /*0d40*/  BSYNC B0 ;  /* 0x0000000000007941 */ /* 0x000fea0003800000 */
.L_x_5018:
[----:B------:R-:W-:Y:S01]  /*0d50*/  BSSY B0, `(.L_x_5021) ;  /* 0x000000a000007945 */ /* 0x000fe20003800000 */
[----:B------:R-:W-:Y:S05]  /*0d60*/  @P2 BRA `(.L_x_5022) ;  /* 0x0000004000002947 */ /* 0x000fea0003800000 */
[----:B------:R-:W-:Y:S01]  /*0d70*/  HFMA2.MMA R76, -RZ, RZ, 0, 0 ;  /* 0x00000000ff4c7435 */ /* 0x000fe200000001ff */
[----:B------:R-:W-:Y:S05]  /*0d80*/  @!P0 BRA `(.L_x_5023) ;  /* 0x0000006000008947 */ /* 0x000fea0003800000 */
[----:B-----5:R-:W-:Y:S01]  /*0d90*/  PRMT R76, RZ, 0x5410, R58 ;  /* 0x00005410ff4c7816 */ /* 0x020fe2000000003a */
[----:B------:R-:W-:Y:S05]  /*0da0*/  BRA `(.L_x_5023) ;  /* 0x0000004000007947 */ /* 0x000fea0003800000 */
.L_x_5022:
[----:B-----5:R-:W-:Y:S02]  /*0db0*/  PRMT R76, RZ, 0x5410, R62 ;  /* 0x00005410ff4c7816 */ /* 0x020fe4000000003e */
[----:B------:R-:W-:-:S03]  /*0dc0*/  @P0 PRMT R65, RZ, 0x5410, R58 ;  /* 0x00005410ff410816 */ /* 0x000fc6000000003a */
[----:B------:R-:W-:-:S04]  /*0dd0*/  FMUL.FTZ R76, R76, c[0x0][0x1ec] ;  /* 0x00007b004c4c7a20 */ /* 0x000fc80000410000 */
[----:B------:R-:W-:Y:S02]  /*0de0*/  @P0 FADD.FTZ R76, R65, R76 ;  /* 0x0000004c414c0221 */ /* 0x000fe40000010000 */
.L_x_5023:
[----:B------:R-:W-:Y:S05]  /*0df0*/  BSYNC B0 ;  /* 0x0000000000007941 */ /* 0x000fea0003800000 */
.L_x_5021:
[----:B------:R-:W-:Y:S01]  /*0e00*/  BSSY B0, `(.L_x_5024) ;  /* 0x000000a000007945 */ /* 0x000fe20003800000 */
[----:B------:R-:W-:Y:S05]  /*0e10*/  @P2 BRA `(.L_x_5025) ;  /* 0x0000004000002947 */ /* 0x000fea0003800000 */
[----:B------:R-:W-:Y:S01]  /*0e20*/  MOV R75, RZ ;  /* 0x000000ff004b7202 */ /* 0x000fe20000000f00 */
[----:B------:R-:W-:Y:S05]  /*0e30*/  @!P0 BRA `(.L_x_5026) ;  /* 0x0000006000008947 */ /* 0x000fea0003800000 */
[----:B-----5:R-:W-:Y:S01]  /*0e40*/  PRMT R75, RZ, 0x7610, R58 ;  /* 0x00007610ff4b7816 */ /* 0x020fe2000000003a */
[----:B------:R-:W-:Y:S05]  /*0e50*/  BRA `(.L_x_5026) ;  /* 0x0000004000007947 */ /* 0x000fea0003800000 */
.L_x_5025:
[----:B-----5:R-:W-:Y:S02]  /*0e60*/  PRMT R75, RZ, 0x7610, R62 ;  /* 0x00007610ff4b7816 */ /* 0x020fe4000000003e */
[----:B------:R-:W-:-:S03]  /*0e70*/  @P0 PRMT R64, RZ, 0x7610, R58 ;  /* 0x00007610ff400816 */ /* 0x000fc6000000003a */
[----:B------:R-:W-:-:S04]  /*0e80*/  FMUL.FTZ R75, R75, c[0x0][0x1ec] ;  /* 0x00007b004b4b7a20 */ /* 0x000fc80000410000 */
[----:B------:R-:W-:Y:S02]  /*0e90*/  @P0 FADD.FTZ R75, R64, R75 ;  /* 0x0000004b404b0221 */ /* 0x000fe40000010000 */
.L_x_5026:
[----:B------:R-:W-:Y:S05]  /*0ea0*/  BSYNC B0 ;  /* 0x0000000000007941 */ /* 0x000fea0003800000 */
.L_x_5024:
[----:B------:R-:W-:Y:S01]  /*0eb0*/  BSSY B0, `(.L_x_5027) ;  /* 0x000000a000007945 */ /* 0x000fe20003800000 */
[----:B------:R-:W-:Y:S05]  /*0ec0*/  @P2 BRA `(.L_x_5028) ;  /* 0x0000004000002947 */ /* 0x000fea0003800000 */
[----:B------:R-:W-:Y:S01]  /*0ed0*/  HFMA2.MMA R74, -RZ, RZ, 0, 0 ;  /* 0x00000000ff4a7435 */ /* 0x000fe200000001ff */
[----:B------:R-:W-:Y:S05]  /*0ee0*/  @!P0 BRA `(.L_x_5029) ;  /* 0x0000006000008947 */ /* 0x000fea0003800000 */
[----:B-----5:R-:W-:Y:S01]  /*0ef0*/  PRMT R74, RZ, 0x5410, R59 ;  /* 0x00005410ff4a7816 */ /* 0x020fe2000000003b */
[----:B------:R-:W-:Y:S05]  /*0f00*/  BRA `(.L_x_5029) ;  /* 0x0000004000007947 */ /* 0x000fea0003800000 */
.L_x_5028:
[----:B-----5:R-:W-:Y:S02]  /*0f10*/  PRMT R74, RZ, 0x5410, R63 ;  /* 0x00005410ff4a7816 */ /* 0x020fe4000000003f */
[----:B------:R-:W-:-:S03]  /*0f20*/  @P0 PRMT R65, RZ, 0x5410, R59 ;  /* 0x00005410ff410816 */ /* 0x000fc6000000003b */
[----:B------:R-:W-:-:S04]  /*0f30*/  FMUL.FTZ R74, R74, c[0x0][0x1ec] ;  /* 0x00007b004a4a7a20 */ /* 0x000fc80000410000 */
[----:B------:R-:W-:Y:S02]  /*0f40*/  @P0 FADD.FTZ R74, R65, R74 ;  /* 0x0000004a414a0221 */ /* 0x000fe40000010000 */
.L_x_5029:
[----:B------:R-:W-:Y:S05]  /*0f50*/  BSYNC B0 ;  /* 0x0000000000007941 */ /* 0x000fea0003800000 */
.L_x_5027:
[----:B------:R-:W-:Y:S01]  /*0f60*/  BSSY B0, `(.L_x_5030) ;  /* 0x000000a000007945 */ /* 0x000fe20003800000 */
[----:B------:R-:W-:Y:S05]  /*0f70*/  @P2 BRA `(.L_x_5031) ;  /* 0x0000004000002947 */ /* 0x000fea0003800000 */
[----:B------:R-:W-:Y:S01]  /*0f80*/  MOV R73, RZ ;  /* 0x000000ff00497202 */ /* 0x000fe20000000f00 */
[----:B------:R-:W-:Y:S05]  /*0f90*/  @!P0 BRA `(.L_x_5032) ;  /* 0x0000006000008947 */ /* 0x000fea0003800000 */
[----:B-----5:R-:W-:Y:S01]  /*0fa0*/  PRMT R73, RZ, 0x7610, R59 ;  /* 0x00007610ff497816 */ /* 0x020fe2000000003b */
[----:B------:R-:W-:Y:S05]  /*0fb0*/  BRA `(.L_x_5032) ;  /* 0x0000004000007947 */ /* 0x000fea0003800000 */
.L_x_5031:
[----:B-----5:R-:W-:Y:S02]  /*0fc0*/  PRMT R73, RZ, 0x7610, R63 ;  /* 0x00007610ff497816 */ /* 0x020fe4000000003f */
[----:B------:R-:W-:-:S03]  /*0fd0*/  @P0 PRMT R64, RZ, 0x7610, R59 ;  /* 0x00007610ff400816 */ /* 0x000fc6000000003b */
[----:B------:R-:W-:-:S04]  /*0fe0*/  FMUL.FTZ R73, R73, c[0x0][0x1ec] ;  /* 0x00007b0049497a20 */ /* 0x000fc80000410000 */
[----:B------:R-:W-:Y:S02]  /*0ff0*/  @P0 FADD.FTZ R73, R64, R73 ;  /* 0x0000004940490221 */ /* 0x000fe40000010000 */
.L_x_5032:
[----:B------:R-:W-:Y:S05]  /*1000*/  BSYNC B0 ;  /* 0x0000000000007941 */ /* 0x000fea0003800000 */
.L_x_5030:
        /* <DEDUP_REMOVED lines=18> */
.L_x_5034:
[----:B-----5:R-:W-:Y:S02]  /*1130*/  PRMT R88, RZ, 0x5410, R60 ;  /* 0x00005410ff587816 */ /* 0x020fe4000000003c */
[----:B0-----:R-:W-:-:S03]  /*1140*/  @P0 PRMT R65, RZ, 0x5410, R56 ;  /* 0x00005410ff410816 */ /* 0x001fc60000000038 */
[----:B------:R-:W-:-:S04]  /*1150*/  FMUL.FTZ R88, R88, c[0x0][0x1ec] ;  /* 0x00007b0058587a20 */ /* 0x000fc80000410000 */
[----:B------:R-:W-:Y:S02]  /*1160*/  @P0 FADD.FTZ R88, R65, R88 ;  /* 0x0000005841580221 */ /* 0x000fe40000010000 */
.L_x_5035:
[----:B------:R-:W-:Y:S05]  /*1170*/  BSYNC B0 ;  /* 0x0000000000007941 */ /* 0x000fea0003800000 */
.L_x_5033:
[----:B------:R-:W-:Y:S01]  /*1180*/  BSSY B0, `(.L_x_5036) ;  /* 0x000000a000007945 */ /* 0x000fe20003800000 */
[----:B------:R-:W-:Y:S05]  /*1190*/  @P2 BRA `(.L_x_5037) ;  /* 0x0000004000002947 */ /* 0x000fea0003800000 */
[----:B0-----:R-:W-:Y:S01]  /*11a0*/  MOV R87, RZ ;  /* 0x000000ff00577202 */ /* 0x001fe20000000f00 */
[----:B------:R-:W-:Y:S05]  /*11b0*/  @!P0 BRA `(.L_x_5038) ;  /* 0x0000006000008947 */ /* 0x000fea0003800000 */
[----:B-----5:R-:W-:Y:S01]  /*11c0*/  PRMT R87, RZ, 0x7610, R56 ;  /* 0x00007610ff577816 */ /* 0x020fe20000000038 */
[----:B------:R-:W-:Y:S05]  /*11d0*/  BRA `(.L_x_5038) ;  /* 0x0000004000007947 */ /* 0x000fea0003800000 */
.L_x_5037:
[----:B0----5:R-:W-:Y:S02]  /*11e0*/  PRMT R87, RZ, 0x7610, R60 ;  /* 0x00007610ff577816 */ /* 0x021fe4000000003c */
[----:B------:R-:W-:-:S03]  /*11f0*/  @P0 PRMT R64, RZ, 0x7610, R56 ;  /* 0x00007610ff400816 */ /* 0x000fc60000000038 */
[----:B------:R-:W-:-:S04]  /*1200*/  FMUL.FTZ R87, R87, c[0x0][0x1ec] ;  /* 0x00007b0057577a20 */ /* 0x000fc80000410000 */
[----:B------:R-:W-:Y:S02]  /*1210*/  @P0 FADD.FTZ R87, R64, R87 ;  /* 0x0000005740570221 */ /* 0x000fe40000010000 */
.L_x_5038:
[----:B------:R-:W-:Y:S05]  /*1220*/  BSYNC B0 ;  /* 0x0000000000007941 */ /* 0x000fea0003800000 */
.L_x_5036:
[----:B------:R-:W-:Y:S01]  /*1230*/  BSSY B0, `(.L_x_5039) ;  /* 0x000000a000007945 */ /* 0x000fe20003800000 */
[----:B------:R-:W-:Y:S05]  /*1240*/  @P2 BRA `(.L_x_5040) ;  /* 0x0000004000002947 */ /* 0x000fea0003800000 */
[----:B------:R-:W-:Y:S01]  /*1250*/  HFMA2.MMA R86, -RZ, RZ, 0, 0 ;  /* 0x00000000ff567435 */ /* 0x000fe200000001ff */
[----:B------:R-:W-:Y:S05]  /*1260*/  @!P0 BRA `(.L_x_5041) ;  /* 0x0000006000008947 */ /* 0x000fea0003800000 */
[----:B-----5:R-:W-:Y:S01]  /*1270*/  PRMT R86, RZ, 0x5410, R57 ;  /* 0x00005410ff567816 */ /* 0x020fe20000000039 */
[----:B------:R-:W-:Y:S05]  /*1280*/  BRA `(.L_x_5041) ;  /* 0x0000004000007947 */ /* 0x000fea0003800000 */
.L_x_5040:
[----:B-----5:R-:W-:Y:S02]  /*1290*/  PRMT R86, RZ, 0x5410, R61 ;  /* 0x00005410ff567816 */ /* 0x020fe4000000003d */
[----:B------:R-:W-:-:S03]  /*12a0*/  @P0 PRMT R65, RZ, 0x5410, R57 ;  /* 0x00005410ff410816 */ /* 0x000fc60000000039 */
[----:B------:R-:W-:-:S04]  /*12b0*/  FMUL.FTZ R86, R86, c[0x0][0x1ec] ;  /* 0x00007b0056567a20 */ /* 0x000fc80000410000 */
[----:B------:R-:W-:Y:S02]  /*12c0*/  @P0 FADD.FTZ R86, R65, R86 ;  /* 0x0000005641560221 */ /* 0x000fe40000010000 */
.L_x_5041:
[----:B------:R-:W-:Y:S05]  /*12d0*/  BSYNC B0 ;  /* 0x0000000000007941 */ /* 0x000fea0003800000 */
.L_x_5039:
[----:B------:R-:W-:Y:S01]  /*12e0*/  BSSY B0, `(.L_x_5042) ;  /* 0x000000a000007945 */ /* 0x000fe20003800000 */
[----:B------:R-:W-:Y:S05]  /*12f0*/  @P2 BRA `(.L_x_5043) ;  /* 0x0000004000002947 */ /* 0x000fea0003800000 */
[----:B------:R-:W-:Y:S01]  /*1300*/  MOV R85, RZ ;  /* 0x000000ff00557202 */ /* 0x000fe20000000f00 */
[----:B------:R-:W-:Y:S05]  /*1310*/  @!P0 BRA `(.L_x_5044) ;  /* 0x0000006000008947 */ /* 0x000fea0003800000 */
[----:B-----5:R-:W-:Y:S01]  /*1320*/  PRMT R85, RZ, 0x7610, R57 ;  /* 0x00007610ff557816 */ /* 0x020fe20000000039 */
[----:B------:R-:W-:Y:S05]  /*1330*/  BRA `(.L_x_5044) ;  /* 0x0000004000007947 */ /* 0x000fea0003800000 */
.L_x_5043:
[----:B-----5:R-:W-:Y:S02]  /*1340*/  PRMT R85, RZ, 0x7610, R61 ;  /* 0x00007610ff557816 */ /* 0x020fe4000000003d */
[----:B------:R-:W-:-:S03]  /*1350*/  @P0 PRMT R64, RZ, 0x7610, R57 ;  /* 0x00007610ff400816 */ /* 0x000fc60000000039 */
[----:B------:R-:W-:-:S04]  /*1360*/  FMUL.FTZ R85, R85, c[0x0][0x1ec] ;  /* 0x00007b0055557a20 */ /* 0x000fc80000410000 */
[----:B------:R-:W-:Y:S02]  /*1370*/  @P0 FADD.FTZ R85, R64, R85 ;  /* 0x0000005540550221 */ /* 0x000fe40000010000 */
.L_x_5044:
[----:B------:R-:W-:Y:S05]  /*1380*/  BSYNC B0 ;  /* 0x0000000000007941 */ /* 0x000fea0003800000 */
.L_x_5042:
[----:B------:R-:W-:Y:S01]  /*1390*/  BSSY B0, `(.L_x_5045) ;  /* 0x000000a000007945 */ /* 0x000fe20003800000 */
[----:B------:R-:W-:Y:S05]  /*13a0*/  @P2 BRA `(.L_x_5046) ;  /* 0x0000004000002947 */ /* 0x000fea0003800000 */
[----:B------:R-:W-:Y:S01]  /*13b0*/  HFMA2.MMA R84, -RZ, RZ, 0, 0 ;  /* 0x00000000ff547435 */ /* 0x000fe200000001ff */
[----:B------:R-:W-:Y:S05]  /*13c0*/  @!P0 BRA `(.L_x_5047) ;  /* 0x0000006000008947 */ /* 0x000fea0003800000 */
[----:B-----5:R-:W-:Y:S01]  /*13d0*/  PRMT R84, RZ, 0x5410, R58 ;  /* 0x00005410ff547816 */ /* 0x020fe2000000003a */
[----:B------:R-:W-:Y:S05]  /*13e0*/  BRA `(.L_x_5047) ;  /* 0x0000004000007947 */ /* 0x000fea0003800000 */
.L_x_5046:
[----:B-----5:R-:W-:Y:S02]  /*13f0*/  PRMT R84, RZ, 0x5410, R62 ;  /* 0x00005410ff547816 */ /* 0x020fe4000000003e */
[----:B------:R-:W-:-:S03]  /*1400*/  @P0 PRMT R65, RZ, 0x5410, R58 ;  /* 0x00005410ff410816 */ /* 0x000fc6000000003a */
[----:B------:R-:W-:-:S04]  /*1410*/  FMUL.FTZ R84, R84, c[0x0][0x1ec] ;  /* 0x00007b0054547a20 */ /* 0x000fc80000410000 */
[----:B------:R-:W-:Y:S02]  /*1420*/  @P0 FADD.FTZ R84, R65, R84 ;  /* 0x0000005441540221 */ /* 0x000fe40000010000 */
.L_x_5047:
[----:B------:R-:W-:Y:S05]  /*1430*/  BSYNC B0 ;  /* 0x0000000000007941 */ /* 0x000fea0003800000 */
.L_x_5045:
[----:B------:R-:W-:Y:S01]  /*1440*/  BSSY B0, `(.L_x_5048) ;  /* 0x000000a000007945 */ /* 0x000fe20003800000 */
[----:B------:R-:W-:Y:S05]  /*1450*/  @P2 BRA `(.L_x_5049) ;  /* 0x0000004000002947 */ /* 0x000fea0003800000 */
[----:B------:R-:W-:Y:S01]  /*1460*/  MOV R83, RZ ;  /* 0x000000ff00537202 */ /* 0x000fe20000000f00 */
[----:B------:R-:W-:Y:S05]  /*1470*/  @!P0 BRA `(.L_x_5050) ;  /* 0x0000006000008947 */ /* 0x000fea0003800000 */
[----:B-----5:R-:W-:Y:S01]  /*1480*/  PRMT R83, RZ, 0x7610, R58 ;  /* 0x00007610ff537816 */ /* 0x020fe2000000003a */
[----:B------:R-:W-:Y:S05]  /*1490*/  BRA `(.L_x_5050) ;  /* 0x0000004000007947 */ /* 0x000fea0003800000 */
.L_x_5049:
[----:B-----5:R-:W-:Y:S02]  /*14a0*/  PRMT R83, RZ, 0x7610, R62 ;  /* 0x00007610ff537816 */ /* 0x020fe4000000003e */
[----:B------:R-:W-:-:S03]  /*14b0*/  @P0 PRMT R64, RZ, 0x7610, R58 ;  /* 0x00007610ff400816 */ /* 0x000fc6000000003a */
[----:B------:R-:W-:-:S04]  /*14c0*/  FMUL.FTZ R83, R83, c[0x0][0x1ec] ;  /* 0x00007b0053537a20 */ /* 0x000fc80000410000 */
[----:B------:R-:W-:Y:S02]  /*14d0*/  @P0 FADD.FTZ R83, R64, R83 ;  /* 0x0000005340530221 */ /* 0x000fe40000010000 */
.L_x_5050:
[----:B------:R-:W-:Y:S05]  /*14e0*/  BSYNC B0 ;  /* 0x0000000000007941 */ /* 0x000fea0003800000 */
.L_x_5048:
[----:B------:R-:W-:Y:S01]  /*14f0*/  BSSY B0, `(.L_x_5051) ;  /* 0x000000a000007945 */ /* 0x000fe20003800000 */
[----:B------:R-:W-:Y:S05]  /*1500*/  @P2 BRA `(.L_x_5052) ;  /* 0x0000004000002947 */ /* 0x000fea0003800000 */
[----:B------:R-:W-:Y:S01]  /*1510*/  HFMA2.MMA R82, -RZ, RZ, 0, 0 ;  /* 0x00000000ff527435 */ /* 0x000fe200000001ff */
[----:B------:R-:W-:Y:S05]  /*1520*/  @!P0 BRA `(.L_x_5053) ;  /* 0x0000006000008947 */ /* 0x000fea0003800000 */
[----:B-----5:R-:W-:Y:S01]  /*1530*/  PRMT R82, RZ, 0x5410, R59 ;  /* 0x00005410ff527816 */ /* 0x020fe2000000003b */
[----:B------:R-:W-:Y:S05]  /*1540*/  BRA `(.L_x_5053) ;  /* 0x0000004000007947 */ /* 0x000fea0003800000 */
.L_x_5052:
[----:B-----5:R-:W-:Y:S02]  /*1550*/  PRMT R82, RZ, 0x5410, R63 ;  /* 0x00005410ff527816 */ /* 0x020fe4000000003f */
[----:B------:R-:W-:-:S03]  /*1560*/  @P0 PRMT R65, RZ, 0x5410, R59 ;  /* 0x00005410ff410816 */ /* 0x000fc6000000003b */
[----:B------:R-:W-:-:S04]  /*1570*/  FMUL.FTZ R82, R82, c[0x0][0x1ec] ;  /* 0x00007b0052527a20 */ /* 0x000fc80000410000 */
[----:B------:R-:W-:Y:S02]  /*1580*/  @P0 FADD.FTZ R82, R65, R82 ;  /* 0x0000005241520221 */ /* 0x000fe40000010000 */
.L_x_5053:
[----:B------:R-:W-:Y:S05]  /*1590*/  BSYNC B0 ;  /* 0x0000000000007941 */ /* 0x000fea0003800000 */
.L_x_5051:
[----:B------:R-:W-:Y:S01]  /*15a0*/  BSSY B0, `(.L_x_5054) ;  /* 0x000000a000007945 */ /* 0x000fe20003800000 */
[----:B------:R-:W-:Y:S05]  /*15b0*/  @P2 BRA `(.L_x_5055) ;  /* 0x0000004000002947 */ /* 0x000fea0003800000 */
[----:B------:R-:W-:Y:S01]  /*15c0*/  MOV R81, RZ ;  /* 0x000000ff00517202 */ /* 0x000fe20000000f00 */
[----:B------:R-:W-:Y:S05]  /*15d0*/  @!P0 BRA `(.L_x_5056) ;  /* 0x0000006000008947 */ /* 0x000fea0003800000 */
[----:B-----5:R-:W-:Y:S01]  /*15e0*/  PRMT R81, RZ, 0x7610, R59 ;  /* 0x00007610ff517816 */ /* 0x020fe2000000003b */
[----:B------:R-:W-:Y:S05]  /*15f0*/  BRA `(.L_x_5056) ;  /* 0x0000004000007947 */ /* 0x000fea0003800000 */
.L_x_5055:
[----:B-----5:R-:W-:Y:S02]  /*1600*/  PRMT R81, RZ, 0x7610, R63 ;  /* 0x00007610ff517816 */ /* 0x020fe4000000003f */
[----:B------:R-:W-:-:S03]  /*1610*/  @P0 PRMT R64, RZ, 0x7610, R59 ;  /* 0x00007610ff400816 */ /* 0x000fc6000000003b */
[----:B------:R-:W-:-:S04]  /*1620*/  FMUL.FTZ R81, R81, c[0x0][0x1ec] ;  /* 0x00007b0051517a20 */ /* 0x000fc80000410000 */
[----:B------:R-:W-:Y:S02]  /*1630*/  @P0 FADD.FTZ R81, R64, R81 ;  /* 0x0000005140510221 */ /* 0x000fe40000010000 */
.L_x_5056:
[----:B------:R-:W-:Y:S05]  /*1640*/  BSYNC B0 ;  /* 0x0000000000007941 */ /* 0x000fea0003800000 */
.L_x_5054:
        /* <DEDUP_REMOVED lines=33> */
.L_x_5063:
        /* <DEDUP_REMOVED lines=68> */
.L_x_5064:
        /* <DEDUP_REMOVED lines=8> */
[C---:B------:R-:W-:Y:S01]  /*1d20*/  @!P1 LEA.HI.X R91, R71.reuse, c[0x0][0x1a4], R68, 0x2, P2 ;  /* 0x00006900475b9a11 */ /* 0x040fe200010f1444 */
        /* <DEDUP_REMOVED lines=11> */
[----:B------:R-:W-:Y:S02]  /*1de0*/  FADD.FTZ R83, -R66, R83 ;  /* 0x0000005342537221 */ /* 0x000fe40000010100 */
[----:B------:R-:W-:Y:S02]  /*1df0*/  IMAD R70, R70, c[0x0][0x168], RZ ;  /* 0x00005a0046467a24 */ /* 0x000fe400078e02ff */
        /* <DEDUP_REMOVED lines=10> */
[C---:B------:R-:W-:Y:S02]  /*1ea0*/  FMUL.FTZ R65, R67.reuse, R80 ;  /* 0x0000005043417220 */ /* 0x040fe40000410000 */
[C---:B------:R-:W-:Y:S02]  /*1eb0*/  FADD.FTZ R76, -R66.reuse, R76 ;  /* 0x0000004c424c7221 */ /* 0x040fe40000010100 */
[C---:B------:R-:W-:Y:S02]  /*1ec0*/  FADD.FTZ R74, -R66.reuse, R74 ;  /* 0x0000004a424a7221 */ /* 0x040fe40000010100 */
[C---:B------:R-:W-:Y:S02]  /*1ed0*/  FADD.FTZ R73, -R66.reuse, R73 ;  /* 0x0000004942497221 */ /* 0x040fe40000010100 */
[----:B------:R-:W-:Y:S01]  /*1ee0*/  FMUL.FTZ R80, R67, R83 ;  /* 0x0000005343507220 */ /* 0x000fe20000410000 */
[----:B------:R-:W-:Y:S01]  /*1ef0*/  SHF.R.S32.HI R83, RZ, 0x1f, R70 ;  /* 0x0000001fff537819 */ /* 0x000fe20000011446 */
[----:B------:R-:W-:-:S02]  /*1f00*/  FADD.FTZ R92, -R66, R3 ;  /* 0x00000003425c7221 */ /* 0x000fc40000010100 */
[C---:B------:R-:W-:Y:S01]  /*1f10*/  FADD.FTZ R75, -R66.reuse, R75 ;  /* 0x0000004b424b7221 */ /* 0x040fe20000010100 */
[----:B------:R-:W-:Y:S01]  /*1f20*/  LEA.HI R83, R83, R70, RZ, 0x3 ;  /* 0x0000004653537211 */ /* 0x000fe200078f18ff */
[C---:B------:R-:W-:Y:S02]  /*1f30*/  FADD.FTZ R88, -R66.reuse, R88 ;  /* 0x0000005842587221 */ /* 0x040fe40000010100 */
[C---:B------:R-:W-:Y:S01]  /*1f40*/  FADD.FTZ R87, -R66.reuse, R87 ;  /* 0x0000005742577221 */ /* 0x040fe20000010100 */
[----:B------:R-:W-:Y:S01]  /*1f50*/  LEA.HI.SX32 R83, R83, R72, 0x1d ;  /* 0x0000004853537211 */ /* 0x000fe200078feaff */
[C---:B------:R-:W-:Y:S02]  /*1f60*/  FADD.FTZ R86, -R66.reuse, R86 ;  /* 0x0000005642567221 */ /* 0x040fe40000010100 */
[C---:B------:R-:W-:Y:S02]  /*1f70*/  FADD.FTZ R85, -R66.reuse, R85 ;  /* 0x0000005542557221 */ /* 0x040fe40000010100 */
[----:B------:R-:W-:-:S02]  /*1f80*/  FADD.FTZ R84, -R66, R84 ;  /* 0x0000005442547221 */ /* 0x000fc40000010100 */
[C---:B------:R-:W-:Y:S02]  /*1f90*/  FADD.FTZ R82, -R66.reuse, R82 ;  /* 0x0000005242527221 */ /* 0x040fe40000010100 */
[C---:B------:R-:W-:Y:S02]  /*1fa0*/  FMUL.FTZ R7, R67.reuse, R90 ;  /* 0x0000005a43077220 */ /* 0x040fe40000410000 */
        /* <DEDUP_REMOVED lines=34> */
[----:B------:R-:W-:Y:S01]  /*21d0*/  HFMA2.MMA R81, -RZ, RZ, 0, 9.5367431640625e-07 ;  /* 0x00000010ff517435 */ /* 0x000fe200000001ff */
[----:B------:R-:W-:Y:S01]  /*21e0*/  FFMA.FTZ R3, R41, R0, R17 ;  /* 0x0000000029037223 */ /* 0x000fe20000010011 */
[----:B------:R-:W-:Y:S01]  /*21f0*/  F2FP.BF16.PACK_AB R67, R78, R79 ;  /* 0x0000004f4e43723e */ /* 0x000fe200000010ff */
        /* <DEDUP_REMOVED lines=14> */
[----:B------:R-:W-:Y:S01]  /*22e0*/  FFMA.FTZ R76, R49, R68, R25 ;  /* 0x00000044314c7223 */ /* 0x000fe20000010019 */
[----:B------:R-:W-:Y:S01]  /*22f0*/  IADD3 R68, R83, 0x20, RZ ;  /* 0x0000002053447810 */ /* 0x000fe20007ffe0ff */
[----:B------:R-:W-:Y:S01]  /*2300*/  FFMA.FTZ R75, R50, R75, R26 ;  /* 0x0000004b324b7223 */ /* 0x000fe2000001001a */
[----:B------:R-:W-:Y:S01]  /*2310*/  F2FP.BF16.PACK_AB R7, R90, R7 ;  /* 0x000000075a07723e */ /* 0x000fe200000010ff */
[----:B------:R-:W-:Y:S01]  /*2320*/  FFMA.FTZ R0, R51, R74, R27 ;  /* 0x0000004a33007223 */ /* 0x000fe2000001001b */
[----:B------:R-:W-:Y:S01]  /*2330*/  IADD3 R74, R83, 0x40, RZ ;  /* 0x00000040534a7810 */ /* 0x000fe20007ffe0ff */
[----:B------:R-:W-:Y:S01]  /*2340*/  FFMA.FTZ R73, R48, R73, R24 ;  /* 0x0000004930497223 */ /* 0x000fe20000010018 */
[----:B------:R-:W-:Y:S01]  /*2350*/  F2FP.BF16.PACK_AB R78, R69, R78 ;  /* 0x0000004e454e723e */ /* 0x000fe200000010ff */
        /* <DEDUP_REMOVED lines=8> */
.L_x_5060:
[----:B0-----:R-:W-:Y:S05]  /*23e0*/  BSYNC B0 ;  /* 0x0000000000007941 */ /* 0x001fea0003800000 */
.L_x_5059:
[----:B------:R-:W-:-:S04]  /*23f0*/  MOV R0, c[0x0][0x160] ;  /* 0x0000580000007a02 */ /* 0x000fc80000000f00 */
[----:B------:R-:W-:-:S04]  /*2400*/  LEA R71, R0, R71, 0x2 ;  /* 0x0000004700477211 */ /* 0x000fc800078e10ff */
[----:B------:R-:W-:-:S13]  /*2410*/  ISETP.GE.AND P0, PT, R71, c[0x0][0x164], PT ;  /* 0x0000590047007a0c */ /* 0x000fda0003f06270 */
[----:B-----5:R-:W-:Y:S01]  /*2420*/  @P0 CALL.REL.NOINC `(.L_x_5061) ;  /* 0x0000001000000944 */ /* 0x020fe20003c00000 */
[----:B------:R-:W-:Y:S05]  /*2430*/  BRA `(.L_x_5062) ;  /* 0xffffde6000007947 */ /* 0x000fea000383ffff */
.L_x_5061:
[----:B------:R-:W-:Y:S05]  /*2440*/  EXIT ;  /* 0x000000000000794d */ /* 0x000fea0003800000 */
.L_x_5057:
[----:B------:R-:W-:Y:S01]  /*2450*/  HFMA2.MMA R89, -RZ, RZ, 0, 5.9604644775390625e-08 ;  /* 0x00000001ff597435 */ /* 0x000fe200000001ff */
[----:B------:R-:W-:Y:S02]  /*2460*/  MOV R90, R66 ;  /* 0x00000042005a7202 */ /* 0x000fe40000000f00 */
[----:B------:R-:W-:Y:S02]  /*2470*/  MOV R92, 0x1f ;  /* 0x0000001f005c7802 */ /* 0x000fe40000000f00 */
[----:B------:R-:W-:Y:S02]  /*2480*/  MOV R67, 0xffffffff ;  /* 0xffffffff00437802 */ /* 0x000fe40000000f00 */
[----:B------:R-:W-:Y:S02]  /*2490*/  MOV R64, 0x24b0 ;  /* 0x000024b000407802 */ /* 0x000fe40000000f00 */
[----:B-----5:R-:W-:Y:S05]  /*24a0*/  CALL.REL.NOINC `($__internal_35_$__cuda_sm70_shflsync_bfly_p) ;  /* 0x0000068000007944 */ /* 0x020fea0003c00000 */
[----:B01----:R-:W-:Y:S05]  /*24b0*/  BRA `(.L_x_5063) ;  /* 0xfffff3a000007947 */ /* 0x003fea000383ffff */
.L_x_5058:
[----:B------:R-:W-:Y:S01]  /*24c0*/  HFMA2.MMA R89, -RZ, RZ, 0, 1.1920928955078125e-07 ;  /* 0x00000002ff597435 */ /* 0x000fe200000001ff */
[----:B------:R-:W-:Y:S02]  /*24d0*/  MOV R92, 0x1f ;  /* 0x0000001f005c7802 */ /* 0x000fe40000000f00 */
[----:B------:R-:W-:-:S02]  /*24e0*/  MOV R67, 0xffffffff ;  /* 0xffffffff00437802 */ /* 0x000fc40000000f00 */
[----:B------:R-:W-:Y:S02]  /*24f0*/  MOV R64, 0x2510 ;  /* 0x0000251000407802 */ /* 0x000fe40000000f00 */
[----:B0----5:R-:W-:Y:S05]  /*2500*/  CALL.REL.NOINC `($__internal_35_$__cuda_sm70_shflsync_bfly_p) ;  /* 0x0000062000007944 */ /* 0x021fea0003c00000 */
[----:B0-----:R-:W-:Y:S01]  /*2510*/  HFMA2.MMA R89, -RZ, RZ, 0, 2.384185791015625e-07 ;  /* 0x00000004ff597435 */ /* 0x001fe200000001ff */
[----:B-1----:R-:W-:Y:S01]  /*2520*/  FADD.FTZ R90, R90, R67 ;  /* 0x000000435a5a7221 */ /* 0x002fe20000010000 */
[----:B------:R-:W-:Y:S02]  /*2530*/  MOV R92, 0x1f ;  /* 0x0000001f005c7802 */ /* 0x000fe40000000f00 */
[----:B------:R-:W-:Y:S02]  /*2540*/  MOV R67, 0xffffffff ;  /* 0xffffffff00437802 */ /* 0x000fe40000000f00 */
[----:B------:R-:W-:Y:S02]  /*2550*/  MOV R64, 0x2570 ;  /* 0x0000257000407802 */ /* 0x000fe40000000f00 */
[----:B------:R-:W-:Y:S05]  /*2560*/  CALL.REL.NOINC `($__internal_35_$__cuda_sm70_shflsync_bfly_p) ;  /* 0x000005c000007944 */ /* 0x000fea0003c00000 */
[----:B0-----:R-:W-:Y:S01]  /*2570*/  HFMA2.MMA R89, -RZ, RZ, 0, 4.76837158203125e-07 ;  /* 0x00000008ff597435 */ /* 0x001fe200000001ff */
[----:B-1----:R-:W-:Y:S01]  /*2580*/  FADD.FTZ R90, R90, R67 ;  /* 0x000000435a5a7221 */ /* 0x002fe20000010000 */
[----:B------:R-:W-:Y:S02]  /*2590*/  MOV R92, 0x1f ;  /* 0x0000001f005c7802 */ /* 0x000fe40000000f00 */
[----:B------:R-:W-:-:S02]  /*25a0*/  MOV R67, 0xffffffff ;  /* 0xffffffff00437802 */ /* 0x000fc40000000f00 */
[----:B------:R-:W-:Y:S02]  /*25b0*/  MOV R64, 0x25d0 ;  /* 0x000025d000407802 */ /* 0x000fe40000000f00 */
[----:B------:R-:W-:Y:S05]  /*25c0*/  CALL.REL.NOINC `($__internal_35_$__cuda_sm70_shflsync_bfly_p) ;  /* 0x0000056000007944 */ /* 0x000fea0003c00000 */
[----:B0-----:R-:W-:Y:S01]  /*25d0*/  HFMA2.MMA R89, -RZ, RZ, 0, 9.5367431640625e-07 ;  /* 0x00000010ff597435 */ /* 0x001fe200000001ff */
[----:B-1----:R-:W-:Y:S01]  /*25e0*/  FADD.FTZ R90, R90, R67 ;  /* 0x000000435a5a7221 */ /* 0x002fe20000010000 */
[----:B------:R-:W-:Y:S02]  /*25f0*/  MOV R92, 0x1f ;  /* 0x0000001f005c7802 */ /* 0x000fe40000000f00 */
[----:B------:R-:W-:Y:S02]  /*2600*/  MOV R67, 0xffffffff ;  /* 0xffffffff00437802 */ /* 0x000fe40000000f00 */
[----:B------:R-:W-:Y:S02]  /*2610*/  MOV R64, 0x2630 ;  /* 0x0000263000407802 */ /* 0x000fe40000000f00 */
[----:B------:R-:W-:Y:S05]  /*2620*/  CALL.REL.NOINC `($__internal_35_$__cuda_sm70_shflsync_bfly_p) ;  /* 0x0000050000007944 */ /* 0x000fea0003c00000 */
        /* <DEDUP_REMOVED lines=54> */
[----:B------:R-:W-:Y:S05]  /*2990*/  CALL.REL.NOINC `($__internal_35_$__cuda_sm70_shflsync_bfly_p) ;  /* 0x0000019000007944 */ /* 0x000fea0003c00000 */
[----:B0-----:R-:W-:Y:S01]  /*29a0*/  HFMA2.MMA R89, -RZ, RZ, 0, 1.1920928955078125e-07 ;  /* 0x00000002ff597435 */ /* 0x001fe200000001ff */
[----:B-1----:R-:W-:Y:S01]  /*29b0*/  FADD.FTZ R90, R90, R67 ;  /* 0x000000435a5a7221 */ /* 0x002fe20000010000 */
[----:B------:R-:W-:Y:S02]  /*29c0*/  MOV R92, 0x1f ;  /* 0x0000001f005c7802 */ /* 0x000fe40000000f00 */
[----:B------:R-:W-:Y:S02]  /*29d0*/  MOV R67, 0xffffffff ;  /* 0xffffffff00437802 */ /* 0x000fe40000000f00 */
[----:B------:R-:W-:Y:S02]  /*29e0*/  MOV R64, 0x2a00 ;  /* 0x00002a0000407802 */ /* 0x000fe40000000f00 */
[----:B------:R-:W-:Y:S05]  /*29f0*/  CALL.REL.NOINC `($__internal_35_$__cuda_sm70_shflsync_bfly_p) ;  /* 0x0000013000007944 */ /* 0x000fea0003c00000 */
[----:B0-----:R-:W-:Y:S01]  /*2a00*/  HFMA2.MMA R89, -RZ, RZ, 0, 2.384185791015625e-07 ;  /* 0x00000004ff597435 */ /* 0x001fe200000001ff */
[----:B-1----:R-:W-:Y:S01]  /*2a10*/  FADD.FTZ R90, R90, R67 ;  /* 0x000000435a5a7221 */ /* 0x002fe20000010000 */
[----:B------:R-:W-:Y:S02]  /*2a20*/  MOV R92, 0x1f ;  /* 0x0000001f005c7802 */ /* 0x000fe40000000f00 */
[----:B------:R-:W-:-:S02]  /*2a30*/  MOV R67, 0xffffffff ;  /* 0xffffffff00437802 */ /* 0x000fc40000000f00 */
[----:B------:R-:W-:Y:S02]  /*2a40*/  MOV R64, 0x2a60 ;  /* 0x00002a6000407802 */ /* 0x000fe40000000f00 */
[----:B------:R-:W-:Y:S05]  /*2a50*/  CALL.REL.NOINC `($__internal_35_$__cuda_sm70_shflsync_bfly_p) ;  /* 0x000000d000007944 */ /* 0x000fea0003c00000 */
[----:B0-----:R-:W-:Y:S01]  /*2a60*/  HFMA2.MMA R89, -RZ, RZ, 0, 4.76837158203125e-07 ;  /* 0x00000008ff597435 */ /* 0x001fe200000001ff */
[----:B-1----:R-:W-:Y:S01]  /*2a70*/  FADD.FTZ R90, R90, R67 ;  /* 0x000000435a5a7221 */ /* 0x002fe20000010000 */
[----:B------:R-:W-:Y:S02]  /*2a80*/  MOV R92, 0x1f ;  /* 0x0000001f005c7802 */ /* 0x000fe40000000f00 */
[----:B------:R-:W-:Y:S02]  /*2a90*/  MOV R67, 0xffffffff ;  /* 0xffffffff00437802 */ /* 0x000fe40000000f00 */
[----:B------:R-:W-:Y:S02]  /*2aa0*/  MOV R64, 0x2ac0 ;  /* 0x00002ac000407802 */ /* 0x000fe40000000f00 */
[----:B------:R-:W-:Y:S05]  /*2ab0*/  CALL.REL.NOINC `($__internal_35_$__cuda_sm70_shflsync_bfly_p) ;  /* 0x0000007000007944 */ /* 0x000fea0003c00000 */
[----:B0-----:R-:W-:Y:S01]  /*2ac0*/  HFMA2.MMA R89, -RZ, RZ, 0, 9.5367431640625e-07 ;  /* 0x00000010ff597435 */ /* 0x001fe200000001ff */
[----:B-1----:R-:W-:Y:S01]  /*2ad0*/  FADD.FTZ R90, R90, R67 ;  /* 0x000000435a5a7221 */ /* 0x002fe20000010000 */
[----:B------:R-:W-:Y:S02]  /*2ae0*/  MOV R92, 0x1f ;  /* 0x0000001f005c7802 */ /* 0x000fe40000000f00 */
[----:B------:R-:W-:-:S02]  /*2af0*/  MOV R67, 0xffffffff ;  /* 0xffffffff00437802 */ /* 0x000fc40000000f00 */
[----:B------:R-:W-:Y:S02]  /*2b00*/  MOV R64, 0x2b20 ;  /* 0x00002b2000407802 */ /* 0x000fe40000000f00 */
[----:B------:R-:W-:Y:S05]  /*2b10*/  CALL.REL.NOINC `($__internal_35_$__cuda_sm70_shflsync_bfly_p) ;  /* 0x0000001000007944 */ /* 0x000fea0003c00000 */
[----:B01----:R-:W-:Y:S05]  /*2b20*/  BRA `(.L_x_5064) ;  /* 0xfffff17000007947 */ /* 0x003fea000383ffff */
        .weak           $__internal_35_$__cuda_sm70_shflsync_bfly_p
        .type           $__internal_35_$__cuda_sm70_shflsync_bfly_p,@function
        .size           $__internal_35_$__cuda_sm70_shflsync_bfly_p,(.L_x_22203 - $__internal_35_$__cuda_sm70_shflsync_bfly_p)
$__internal_35_$__cuda_sm70_shflsync_bfly_p:
[----:B------:R-:W-:Y:S01]  /*2b30*/  HFMA2.MMA R65, -RZ, RZ, 0, 0 ;  /* 0x00000000ff417435 */ /* 0x000fe200000001ff */
[----:B------:R-:W-:Y:S04]  /*2b40*/  WARPSYNC R67 ;  /* 0x0000004300007348 */ /* 0x000fe80003800000 */
[----:B------:R0:W1:Y:S01]  /*2b50*/  SHFL.BFLY PT, R67, R90, R89, R92 ;  /* 0x0c0000595a437389 */ /* 0x00006200000e005c */
[----:B------:R-:W-:Y:S05]  /*2b60*/  RET.REL.NODEC R64 `(_ZN10layer_norm13ln_fwd_kernelINS_13Kernel_traitsIf13__nv_bfloat16S2_S2_fjLj768ELj1ELj4ELj1ELj16ENS_18Kernel_traits_baseILj768EfS2_S2_S2_fjLj128EEEEELb0ELb0ELb1ELb1EEEvNS_9FwdParamsE) ;  /* 0xffffd49040007950 */ /* 0x000fea0003c3ffff */
.L_x_5065:
        /* <DEDUP_REMOVED lines=9> */
.L_x_22203:


//--------------------- .text._ZN10layer_norm13ln_fwd_kernelINS_13Kernel_traitsIf13__nv_bfloat16S2_S2_fjLj768ELj1ELj4ELj1ELj16ENS_18Kernel_traits_baseILj768EfS2_S2_S2_fjLj128EEEEELb0ELb1ELb0ELb0EEEvNS_9FwdParamsE --------------------------
	.section	.text._ZN10layer_norm13ln_fwd_kernelINS_13Kernel_traitsIf13__nv_bfloat16S2_S2_fjLj768ELj1ELj4ELj1ELj16ENS_18Kernel_traits_baseILj768EfS2_S2_S2_fjLj128EEEEELb0ELb1ELb0ELb0EEEvNS_9FwdParamsE,"ax",@progbits
	.sectioninfo	@"SHI_REGISTERS=121"
	.align	128
        .global         _ZN10layer_norm13ln_fwd_kernelINS_13Kernel_traitsIf13__nv_bfloat16S2_S2_fjLj768ELj1ELj4ELj1ELj16ENS_18Kernel_traits_baseILj768EfS2_S2_S2_fjLj128EEEEELb0ELb1ELb0ELb0EEEvNS_9FwdParamsE
        .type           _ZN10layer_norm13ln_fwd_kernelINS_13Kernel_traitsIf13__nv_bfloat16S2_S2_fjLj768ELj1ELj4ELj1ELj16ENS_18Kernel_traits_baseILj768EfS2_S2_S2_fjLj128EEEEELb0ELb1ELb0ELb0EEEvNS_9FwdParamsE,@function
        .size           _ZN10layer_norm13ln_fwd_kernelINS_13Kernel_traitsIf13__nv_bfloat16S2_S2_fjLj768ELj1ELj4ELj1ELj16ENS_18Kernel_traits_baseILj768EfS2_S2_S2_fjLj128EEEEELb0ELb1ELb0ELb0EEEvNS_9FwdParamsE,(.L_x_22204 - _ZN10layer_norm13ln_fwd_kernelINS_13Kernel_traitsIf13__nv_bfloat16S2_S2_fjLj768ELj1ELj4ELj1ELj16ENS_18Kernel_traits_baseILj768EfS2_S2_S2_fjLj128EEEEELb0ELb1ELb0ELb0EEEvNS_9FwdParamsE)
        .other          _ZN10layer_norm13ln_fwd_kernelINS_13Kernel_traitsIf13__nv_bfloat16S2_S2_fjLj768ELj1ELj4ELj1ELj16ENS_18Kernel_traits_baseILj768EfS2_S2_S2_fjLj128EEEEELb0ELb1ELb0ELb0EEEvNS_9FwdParamsE,@"STO_CUDA_ENTRY STV_DEFAULT"
_ZN10layer_norm13ln_fwd_kernelINS_13Kernel_traitsIf13__nv_bfloat16S2_S2_fjLj768ELj1ELj4ELj1ELj16ENS_18Kernel_traits_baseILj768EfS2_S2_S2_fjLj128EEEEELb0ELb1ELb0ELb0EEEvNS_9FwdParamsE:
.text._ZN10layer_norm13ln_fwd_kernelINS_13Kernel_traitsIf13__nv_bfloat16S2_S2_fjLj768ELj1ELj4ELj1ELj16ENS_18Kernel_traits_baseILj768EfS2_S2_S2_fjLj128EEEEELb0ELb1ELb0ELb0EEEvNS_9FwdParamsE:
        /* <DEDUP_REMOVED lines=20> */
[C---:B------:R-:W-:Y:S01]  /*0140*/  LEA R6, P6, R0.reuse, c[0x0][0x1c8], 0x5 ;  /* 0x0000720000067a11 */ /* 0x040fe200078c28ff */
[----:B------:R-:W-:Y:S01]  /*0150*/  CS2R R18, SRZ ;  /* 0x0000000000127805 */ /* 0x000fe2000001ff00 */
[----:B------:R-:W-:Y:S01]  /*0160*/  ISETP.NE.AND.EX P0, PT, RZ, c[0x0][0x21c], PT, P0 ;  /* 0x00008700ff007a0c */ /* 0x000fe20003f05300 */
[----:B------:R-:W-:Y:S01]  /*0170*/  CS2R R16, SRZ ;  /* 0x0000000000107805 */ /* 0x000fe2000001ff00 */
[----:B------:R-:W-:Y:S01]  /*0180*/  CS2R R22, SRZ ;  /* 0x0000000000167805 */ /* 0x000fe2000001ff00 */
[----:B------:R-:W-:Y:S01]  /*0190*/  CS2R R20, SRZ ;  /* 0x0000000000147805 */ /* 0x000fe2000001ff00 */
[----:B------:R-:W-:-:S03]  /*01a0*/  LEA.HI.X R7, R0, c[0x0][0x1cc], RZ, 0x5, P6 ;  /* 0x0000730000077a11 */ /* 0x000fc600030f2cff */
[C---:B------:R-:W-:Y:S02]  /*01b0*/  IMAD.WIDE.U32 R2, R0.reuse, R3, c[0x0][0x1b0] ;  /* 0x00006c0000027625 */ /* 0x040fe400078e0003 */
[----:B------:R0:W5:Y:S04]  /*01c0*/  LDG.E.128 R32, [R6.64] ;  /* 0x0000000406207981 */ /* 0x000168000c1e1d00 */
[C---:B------:R-:W-:Y:S01]  /*01d0*/  @P0 LEA R4, P5, R0.reuse, c[0x0][0x218], 0x5 ;  /* 0x0000860000040a11 */ /* 0x040fe200078a28ff */
[----:B------:R0:W5:Y:S03]  /*01e0*/  LDG.E.128 R24, [R2.64] ;  /* 0x0000000402187981 */ /* 0x000166000c1e1d00 */
[C---:B------:R-:W-:Y:S01]  /*01f0*/  @P0 LEA.HI.X R5, R0.reuse, c[0x0][0x21c], RZ, 0x5, P5 ;  /* 0x0000870000050a11 */ /* 0x040fe200028f2cff */
[----:B------:R0:W5:Y:S04]  /*0200*/  LDG.E.128 R28, [R2.64+0x10] ;  /* 0x00001004021c7981 */ /* 0x000168000c1e1d00 */
[----:B------:R0:W5:Y:S04]  /*0210*/  @P0 LDG.E.128 R16, [R4.64] ;  /* 0x0000000404100981 */ /* 0x000168000c1e1d00 */
[----:B------:R0:W5:Y:S04]  /*0220*/  @P0 LDG.E.128 R20, [R4.64+0x10] ;  /* 0x0000100404140981 */ /* 0x000168000c1e1d00 */
[----:B------:R0:W5:Y:S01]  /*0230*/  LDG.E.128 R36, [R6.64+0x10] ;  /* 0x0000100406247981 */ /* 0x000162000c1e1d00 */
[----:B------:R-:W-:-:S03]  /*0240*/  LOP3.LUT R0, R0, 0x20, RZ, 0xfc, !PT ;  /* 0x0000002000007812 */ /* 0x000fc600078efcff */
.L_x_5067:
[----:B------:R-:W-:Y:S05]  /*0250*/  BSYNC B0 ;  /* 0x0000000000007941 */ /* 0x000fea0003800000 */
.L_x_5066:
        /* <DEDUP_REMOVED lines=8> */
[C---:B------:R-:W-:Y:S01]  /*02e0*/  LEA R4, P6, R0.reuse, c[0x0][0x1c8], 0x5 ;  /* 0x0000720000047a11 */ /* 0x040fe200078c28ff */
[----:B------:R-:W-:Y:S01]  /*02f0*/  CS2R R44, SRZ ;  /* 0x00000000002c7805 */ /* 0x000fe2000001ff00 */
[----:B------:R-:W-:-:S02]  /*0300*/  IMAD.WIDE.U32 R6, R0, R7, c[0x0][0x1b0] ;  /* 0x00006c0000067625 */ /* 0x000fc400078e0007 */
[----:B------:R-:W-:-:S03]  /*0310*/  LEA.HI.X R5, R0, c[0x0][0x1cc], RZ, 0x5, P6 ;  /* 0x0000730000057a11 */ /* 0x000fc600030f2cff */
[----:B------:R0:W5:Y:S04]  /*0320*/  LDG.E.128 R48, [R6.64] ;  /* 0x0000000406307981 */ /* 0x000168000c1e1d00 */
[C---:B------:R-:W-:Y:S01]  /*0330*/  @P0 LEA R2, P5, R0.reuse, c[0x0][0x218], 0x5 ;  /* 0x0000860000020a11 */ /* 0x040fe200078a28ff */
[----:B------:R0:W5:Y:S03]  /*0340*/  LDG.E.128 R52, [R6.64+0x10] ;  /* 0x0000100406347981 */ /* 0x000166000c1e1d00 */
[C---:B------:R-:W-:Y:S01]  /*0350*/  @P0 LEA.HI.X R3, R0.reuse, c[0x0][0x21c], RZ, 0x5, P5 ;  /* 0x0000870000030a11 */ /* 0x040fe200028f2cff */
[----:B------:R0:W5:Y:S04]  /*0360*/  LDG.E.128 R56, [R4.64] ;  /* 0x0000000404387981 */ /* 0x000168000c1e1d00 */
[----:B------:R0:W5:Y:S04]  /*0370*/  @P0 LDG.E.128 R40, [R2.64] ;  /* 0x0000000402280981 */ /* 0x000168000c1e1d00 */
[----:B------:R0:W5:Y:S04]  /*0380*/  @P0 LDG.E.128 R44, [R2.64+0x10] ;  /* 0x00001004022c0981 */ /* 0x000168000c1e1d00 */
[----:B------:R0:W5:Y:S01]  /*0390*/  LDG.E.128 R60, [R4.64+0x10] ;  /* 0x00001004043c7981 */ /* 0x000162000c1e1d00 */
[----:B------:R-:W-:-:S03]  /*03a0*/  IADD3 R0, R0, 0x20, RZ ;  /* 0x0000002000007810 */ /* 0x000fc60007ffe0ff */
.L_x_5069:
[----:B------:R-:W-:Y:S05]  /*03b0*/  BSYNC B0 ;  /* 0x0000000000007941 */ /* 0x000fea0003800000 */
.L_x_5068:
[----:B------:R-:W-:Y:S01]  /*03c0*/  BSSY B0, `(.L_x_5070) ;  /* 0x0000014000007945 */ /* 0x000fe20003800000 */
[----:B------:R-:W-:Y:S05]  /*03d0*/  @!P3 BRA `(.L_x_5071) ;  /* 0x000001200000b947 */ /* 0x000fea0003800000 */
[----:B------:R-:W-:Y:S01]  /*03e0*/  ISETP.NE.U32.AND P0, PT, RZ, c[0x0][0x218], PT ;  /* 0x00008600ff007a0c */ /* 0x000fe20003f05070 */
[----:B0-----:R-:W-:Y:S01]  /*03f0*/  HFMA2.MMA R3, -RZ, RZ, 0, 1.9073486328125e-06 ;  /* 0x00000020ff037435 */ /* 0x001fe200000001ff */
        /* <DEDUP_REMOVED lines=11> */
[----:B------:R-:W-:Y:S01]  /*04b0*/  @P0 LEA.HI.X R5, R0, c[0x0][0x21c], RZ, 0x5, P5 ;  /* 0x0000870000050a11 */ /* 0x000fe200028f2cff */
[----:B------:R0:W5:Y:S04]  /*04c0*/  LDG.E.128 R76, [R2.64+0x10] ;  /* 0x00001004024c7981 */ /* 0x000168000c1e1d00 */
[----:B------:R0:W5:Y:S04]  /*04d0*/  @P0 LDG.E.128 R64, [R4.64] ;  /* 0x0000000404400981 */ /* 0x000168000c1e1d00 */
[----:B------:R0:W5:Y:S04]  /*04e0*/  @P0 LDG.E.128 R68, [R4.64+0x10] ;  /* 0x0000100404440981 */ /* 0x000168000c1e1d00 */
[----:B------:R0:W5:Y:S02]  /*04f0*/  LDG.E.128 R84, [R6.64+0x10] ;  /* 0x0000100406547981 */ /* 0x000164000c1e1d00 */
.L_x_5071:
[----:B------:R-:W-:Y:S05]  /*0500*/  BSYNC B0 ;  /* 0x0000000000007941 */ /* 0x000fea0003800000 */
.L_x_5070:
[----:B------:R-:W-:Y:S05]  /*0510*/  @P4 EXIT ;  /* 0x000000000000494d */ /* 0x000fea0003800000 */
[----:B------:R-:W-:Y:S02]  /*0520*/  ULDC.U8 UR6, c[0x0][0x1f0] ;  /* 0x00007c0000067ab9 */ /* 0x000fe40000000000 */
.L_x_5087:
        /* <DEDUP_REMOVED lines=8> */
[----:B------:R-:W1:Y:S02]  /*05b0*/  S2R R108, SR_TID.X ;  /* 0x00000000006c7919 */ /* 0x000e640000002100 */
[----:B------:R-:W-:-:S04]  /*05c0*/  SHF.R.S32.HI R91, RZ, 0x1f, R8 ;  /* 0x0000001fff5b7819 */ /* 0x000fc80000011408 */
[----:B------:R-:W-:Y:S02]  /*05d0*/  LEA.HI R91, R91, R8, RZ, 0x3 ;  /* 0x000000085b5b7211 */ /* 0x000fe400078f18ff */
[----:B-1----:R-:W-:-:S04]  /*05e0*/  LOP3.LUT R108, R108, 0x1f, RZ, 0xc0, !PT ;  /* 0x0000001f6c6c7812 */ /* 0x002fc800078ec0ff */
[----:B------:R-:W-:-:S04]  /*05f0*/  LEA.HI.SX32 R8, R91, R108, 0x1d ;  /* 0x0000006c5b087211 */ /* 0x000fc800078feaff */
[----:B------:R-:W-:Y:S02]  /*0600*/  MOV R112, R8 ;  /* 0x0000000800707202 */ /* 0x000fe40000000f00 */
[----:B--2---:R-:W-:Y:S01]  /*0610*/  @P0 PRMT R109, RZ, 0x5410, R88 ;  /* 0x00005410ff6d0816 */ /* 0x004fe20000000058 */
        /* <DEDUP_REMOVED lines=8> */
[----:B------:R0:W3:Y:S01]  /*06a0*/  @P0 LDG.E.128 R12, [R2.64] ;  /* 0x00000004020c0981 */ /* 0x0000e2000c1e1d00 */
[--C-:B--2---:R-:W-:Y:S02]  /*06b0*/  PRMT R0, RZ, 0x5410, R4.reuse ;  /* 0x00005410ff007816 */ /* 0x104fe40000000004 */
[----:B------:R-:W-:Y:S02]  /*06c0*/  PRMT R4, RZ, 0x7610, R4 ;  /* 0x00007610ff047816 */ /* 0x000fe40000000004 */
[--C-:B------:R-:W-:Y:S01]  /*06d0*/  PRMT R88, RZ, 0x7610, R5.reuse ;  /* 0x00007610ff587816 */ /* 0x100fe20000000005 */
[-C--:B------:R-:W-:Y:S01]  /*06e0*/  FMUL.FTZ R9, R0, R109.reuse ;  /* 0x0000006d00097220 */ /* 0x080fe20000410000 */
[----:B0-----:R-:W-:Y:S01]  /*06f0*/  PRMT R2, RZ, 0x5410, R5 ;  /* 0x00005410ff027816 */ /* 0x001fe20000000005 */
[----:B------:R-:W-:Y:S01]  /*0700*/  FMUL.FTZ R4, R4, R109 ;  /* 0x0000006d04047220 */ /* 0x000fe20000410000 */
[--C-:B------:R-:W-:Y:S01]  /*0710*/  PRMT R90, RZ, 0x5410, R6.reuse ;  /* 0x00005410ff5a7816 */ /* 0x100fe20000000006 */
[----:B-----5:R-:W-:Y:S01]  /*0720*/  FMUL.FTZ R9, R32, R9 ;  /* 0x0000000920097220 */ /* 0x020fe20000410000 */
[----:B------:R-:W-:Y:S01]  /*0730*/  PRMT R110, RZ, 0x7610, R6 ;  /* 0x00007610ff6e7816 */ /* 0x000fe20000000006 */
[----:B------:R-:W-:Y:S01]  /*0740*/  FMUL.FTZ R6, R33, R4 ;  /* 0x0000000421067220 */ /* 0x000fe20000410000 */
[--C-:B------:R-:W-:Y:S01]  /*0750*/  PRMT R112, RZ, 0x5410, R7.reuse ;  /* 0x00005410ff707816 */ /* 0x100fe20000000007 */
[-C--:B------:R-:W-:Y:S01]  /*0760*/  FMUL.FTZ R88, R88, R109.reuse ;  /* 0x0000006d58587220 */ /* 0x080fe20000410000 */
[--C-:B---3--:R-:W-:Y:S01]  /*0770*/  @P0 PRMT R3, RZ, 0x7610, R12.reuse ;  /* 0x00007610ff030816 */ /* 0x108fe2000000000c */
[-C--:B------:R-:W-:Y:S01]  /*0780*/  FMUL.FTZ R110, R110, R109.reuse ;  /* 0x0000006d6e6e7220 */ /* 0x080fe20000410000 */
[----:B------:R-:W-:Y:S01]  /*0790*/  @P0 PRMT R0, RZ, 0x5410, R12 ;  /* 0x00005410ff000816 */ /* 0x000fe2000000000c */
[----:B------:R-:W-:Y:S01]  /*07a0*/  FMUL.FTZ R4, R35, R88 ;  /* 0x0000005823047220 */ /* 0x000fe20000410000 */
[----:B------:R-:W-:Y:S01]  /*07b0*/  PRMT R114, RZ, 0x7610, R7 ;  /* 0x00007610ff727816 */ /* 0x000fe20000000007 */
[----:B------:R-:W-:Y:S01]  /*07c0*/  FMUL.FTZ R7, R2, R109 ;  /* 0x0000006d02077220 */ /* 0x000fe20000410000 */
[----:B------:R-:W-:Y:S01]  /*07d0*/  @P0 PRMT R88, RZ, 0x5410, R15 ;  /* 0x00005410ff580816 */ /* 0x000fe2000000000f */
[----:B------:R-:W-:Y:S01]  /*07e0*/  @P0 FADD.FTZ R6, R3, R6 ;  /* 0x0000000603060221 */ /* 0x000fe20000010000 */
[----:B------:R-:W-:Y:S01]  /*07f0*/  @P0 PRMT R3, RZ, 0x7610, R13 ;  /* 0x00007610ff030816 */ /* 0x000fe2000000000d */
[----:B------:R-:W-:Y:S01]  /*0800*/  @P0 FADD.FTZ R9, R0, R9 ;  /* 0x0000000900090221 */ /* 0x000fe20000010000 */
[----:B------:R-:W-:Y:S01]  /*0810*/  @P0 PRMT R0, RZ, 0x5410, R13 ;  /* 0x00005410ff000816 */ /* 0x000fe2000000000d */
[----:B------:R-:W-:-:S02]  /*0820*/  FMUL.FTZ R7, R34, R7 ;  /* 0x0000000722077220 */ /* 0x000fc40000410000 */
[-C--:B------:R-:W-:Y:S02]  /*0830*/  FMUL.FTZ R5, R90, R109.reuse ;  /* 0x0000006d5a057220 */ /* 0x080fe40000410000 */
[----:B------:R-:W-:Y:S01]  /*0840*/  @P0 FADD.FTZ R4, R3, R4 ;  /* 0x0000000403040221 */ /* 0x000fe20000010000 */
[--C-:B------:R-:W-:Y:S01]  /*0850*/  @P0 PRMT R3, RZ, 0x7610, R14.reuse ;  /* 0x00007610ff030816 */ /* 0x100fe2000000000e */
[----:B------:R-:W-:Y:S01]  /*0860*/  @P0 FADD.FTZ R7, R0, R7 ;  /* 0x0000000700070221 */ /* 0x000fe20000010000 */
[----:B------:R-:W-:Y:S01]  /*0870*/  @P0 PRMT R0, RZ, 0x5410, R14 ;  /* 0x00005410ff000816 */ /* 0x000fe2000000000e */
[----:B------:R-:W-:Y:S01]  /*0880*/  FMUL.FTZ R2, R37, R110 ;  /* 0x0000006e25027220 */ /* 0x000fe20000410000 */
[----:B------:R-:W-:Y:S01]  /*0890*/  LEA R110, P4, R8, c[0x0][0x188], 0x4 ;  /* 0x00006200086e7a11 */ /* 0x000fe200078820ff */
[----:B------:R-:W-:Y:S01]  /*08a0*/  FMUL.FTZ R89, R112, R109 ;  /* 0x0000006d70597220 */ /* 0x000fe20000410000 */
[----:B------:R-:W-:Y:S01]  /*08b0*/  IADD3 R112, R8, 0x20, RZ ;  /* 0x0000002008707810 */ /* 0x000fe20007ffe0ff */
[----:B------:R-:W-:Y:S01]  /*08c0*/  FMUL.FTZ R5, R36, R5 ;  /* 0x0000000524057220 */ /* 0x000fe20000410000 */
[----:B------:R-:W-:Y:S01]  /*08d0*/  LEA.HI.X R111, R8, c[0x0][0x18c], RZ, 0x4, P4 ;  /* 0x00006300086f7a11 */ /* 0x000fe200020f24ff */
[----:B------:R-:W-:-:S02]  /*08e0*/  FMUL.FTZ R114, R114, R109 ;  /* 0x0000006d72727220 */ /* 0x000fc40000410000 */
[----:B------:R-:W-:Y:S02]  /*08f0*/  @P0 FADD.FTZ R2, R3, R2 ;  /* 0x0000000203020221 */ /* 0x000fe40000010000 */
[----:B------:R-:W-:Y:S01]  /*0900*/  FMUL.FTZ R3, R38, R89 ;  /* 0x0000005926037220 */ /* 0x000fe20000410000 */
[----:B------:R-:W-:Y:S01]  /*0910*/  @P0 PRMT R89, RZ, 0x7610, R15 ;  /* 0x00007610ff590816 */ /* 0x000fe2000000000f */
[----:B------:R-:W-:Y:S02]  /*0920*/  @P0 FADD.FTZ R5, R0, R5 ;  /* 0x0000000500050221 */ /* 0x000fe40000010000 */
[----:B------:R-:W-:Y:S02]  /*0930*/  FMUL.FTZ R0, R39, R114 ;  /* 0x0000007227007220 */ /* 0x000fe40000410000 */
[----:B------:R-:W-:Y:S01]  /*0940*/  @P0 FADD.FTZ R3, R88, R3 ;  /* 0x0000000358030221 */ /* 0x000fe20000010000 */
[----:B------:R-:W-:Y:S01]  /*0950*/  F2FP.BF16.PACK_AB R90, R2, R5 ;  /* 0x00000005025a723e */ /* 0x000fe200000010ff */
[----:B------:R-:W-:Y:S01]  /*0960*/  @P0 FADD.FTZ R0, R89, R0 ;  /* 0x0000000059000221 */ /* 0x000fe20000010000 */
[----:B------:R-:W-:-:S02]  /*0970*/  F2FP.BF16.PACK_AB R89, R4, R7 ;  /* 0x000000070459723e */ /* 0x000fc400000010ff */
[----:B------:R-:W-:Y:S02]  /*0980*/  F2FP.BF16.PACK_AB R88, R6, R9 ;  /* 0x000000090658723e */ /* 0x000fe400000010ff */
[----:B------:R-:W-:-:S05]  /*0990*/  F2FP.BF16.PACK_AB R91, R0, R3 ;  /* 0x00000003005b723e */ /* 0x000fca00000010ff */
[----:B------:R0:W-:Y:S02]  /*09a0*/  STG.E.128 [R110.64], R88 ;  /* 0x000000586e007986 */ /* 0x0001e4000c101d04 */
.L_x_5073:
[----:B------:R-:W-:Y:S05]  /*09b0*/  BSYNC B0 ;  /* 0x0000000000007941 */ /* 0x000fea0003800000 */
.L_x_5072:
        /* <DEDUP_REMOVED lines=15> */
[-C--:B------:R-:W-:Y:S01]  /*0ab0*/  FMUL.FTZ R88, R88, R109.reuse ;  /* 0x0000006d58587220 */ /* 0x080fe20000410000 */
[--C-:B------:R-:W-:Y:S01]  /*0ac0*/  PRMT R98, RZ, 0x5410, R90.reuse ;  /* 0x00005410ff627816 */ /* 0x100fe2000000005a */
[----:B------:R-:W-:Y:S01]  /*0ad0*/  FMUL.FTZ R89, R94, R109 ;  /* 0x0000006d5e597220 */ /* 0x000fe20000410000 */
[----:B------:R-:W-:Y:S01]  /*0ae0*/  PRMT R90, RZ, 0x7610, R90 ;  /* 0x00007610ff5a7816 */ /* 0x000fe2000000005a */
[----:B-----5:R-:W-:Y:S01]  /*0af0*/  FMUL.FTZ R93, R57, R88 ;  /* 0x00000058395d7220 */ /* 0x020fe20000410000 */
[--C-:B---3--:R-:W-:Y:S01]  /*0b00*/  @P0 PRMT R88, RZ, 0x7610, R12.reuse ;  /* 0x00007610ff580816 */ /* 0x108fe2000000000c */
[----:B------:R-:W-:Y:S01]  /*0b10*/  FMUL.FTZ R94, R58, R89 ;  /* 0x000000593a5e7220 */ /* 0x000fe20000410000 */
[--C-:B------:R-:W-:Y:S01]  /*0b20*/  PRMT R110, RZ, 0x5410, R91.reuse ;  /* 0x00005410ff6e7816 */ /* 0x100fe2000000005b */
[-C--:B------:R-:W-:Y:S01]  /*0b30*/  FMUL.FTZ R96, R96, R109.reuse ;  /* 0x0000006d60607220 */ /* 0x080fe20000410000 */
[----:B------:R-:W-:Y:S01]  /*0b40*/  PRMT R114, RZ, 0x7610, R91 ;  /* 0x00007610ff727816 */ /* 0x000fe2000000005b */
[----:B------:R-:W-:Y:S01]  /*0b50*/  FMUL.FTZ R89, R98, R109 ;  /* 0x0000006d62597220 */ /* 0x000fe20000410000 */
[----:B------:R-:W-:Y:S01]  /*0b60*/  @P0 PRMT R91, RZ, 0x5410, R12 ;  /* 0x00005410ff5b0816 */ /* 0x000fe2000000000c */
[----:B------:R-:W-:-:S02]  /*0b70*/  FMUL.FTZ R92, R56, R95 ;  /* 0x0000005f385c7220 */ /* 0x000fc40000410000 */
[----:B------:R-:W-:Y:S01]  /*0b80*/  @P0 FADD.FTZ R93, R88, R93 ;  /* 0x0000005d585d0221 */ /* 0x000fe20000010000 */
[----:B------:R-:W-:Y:S01]  /*0b90*/  @P0 PRMT R88, RZ, 0x7610, R13 ;  /* 0x00007610ff580816 */ /* 0x000fe2000000000d */
[----:B------:R-:W-:Y:S02]  /*0ba0*/  FMUL.FTZ R95, R59, R96 ;  /* 0x000000603b5f7220 */ /* 0x000fe40000410000 */
[----:B------:R-:W-:Y:S01]  /*0bb0*/  FMUL.FTZ R96, R60, R89 ;  /* 0x000000593c607220 */ /* 0x000fe20000410000 */
[--C-:B------:R-:W-:Y:S01]  /*0bc0*/  @P0 PRMT R89, RZ, 0x5410, R14.reuse ;  /* 0x00005410ff590816 */ /* 0x100fe2000000000e */
[----:B------:R-:W-:Y:S02]  /*0bd0*/  FMUL.FTZ R90, R90, R109 ;  /* 0x0000006d5a5a7220 */ /* 0x000fe40000410000 */
[----:B------:R-:W-:Y:S01]  /*0be0*/  @P0 FADD.FTZ R95, R88, R95 ;  /* 0x0000005f585f0221 */ /* 0x000fe20000010000 */
[----:B------:R-:W-:Y:S01]  /*0bf0*/  @P0 PRMT R88, RZ, 0x7610, R14 ;  /* 0x00007610ff580816 */ /* 0x000fe2000000000e */
[----:B------:R-:W-:-:S02]  /*0c00*/  @P0 FADD.FTZ R96, R89, R96 ;  /* 0x0000006059600221 */ /* 0x000fc40000010000 */
[----:B------:R-:W-:Y:S02]  /*0c10*/  FMUL.FTZ R97, R61, R90 ;  /* 0x0000005a3d617220 */ /* 0x000fe40000410000 */
[-C--:B------:R-:W-:Y:S01]  /*0c20*/  FMUL.FTZ R89, R110, R109.reuse ;  /* 0x0000006d6e597220 */ /* 0x080fe20000410000 */
[----:B------:R-:W-:Y:S01]  /*0c30*/  LEA R110, P4, R112, c[0x0][0x188], 0x4 ;  /* 0x00006200706e7a11 */ /* 0x000fe200078820ff */
[----:B------:R-:W-:Y:S02]  /*0c40*/  FMUL.FTZ R114, R114, R109 ;  /* 0x0000006d72727220 */ /* 0x000fe40000410000 */
[----:B------:R-:W-:Y:S01]  /*0c50*/  @P0 FADD.FTZ R92, R91, R92 ;  /* 0x0000005c5b5c0221 */ /* 0x000fe20000010000 */
[----:B------:R-:W-:Y:S01]  /*0c60*/  @P0 PRMT R91, RZ, 0x5410, R13 ;  /* 0x00005410ff5b0816 */ /* 0x000fe2000000000d */
[----:B------:R-:W-:Y:S01]  /*0c70*/  @P0 FADD.FTZ R97, R88, R97 ;  /* 0x0000006158610221 */ /* 0x000fe20000010000 */
[--C-:B------:R-:W-:Y:S01]  /*0c80*/  @P0 PRMT R88, RZ, 0x7610, R15.reuse ;  /* 0x00007610ff580816 */ /* 0x100fe2000000000f */
[----:B------:R-:W-:Y:S01]  /*0c90*/  FMUL.FTZ R98, R62, R89 ;  /* 0x000000593e627220 */ /* 0x000fe20000410000 */
[----:B------:R-:W-:Y:S01]  /*0ca0*/  @P0 PRMT R89, RZ, 0x5410, R15 ;  /* 0x00005410ff590816 */ /* 0x000fe2000000000f */
[----:B------:R-:W-:Y:S01]  /*0cb0*/  FMUL.FTZ R99, R63, R114 ;  /* 0x000000723f637220 */ /* 0x000fe20000410000 */
[C---:B------:R-:W-:Y:S01]  /*0cc0*/  LEA.HI.X R111, R112.reuse, c[0x0][0x18c], RZ, 0x4, P4 ;  /* 0x00006300706f7a11 */ /* 0x040fe200020f24ff */
[----:B------:R-:W-:Y:S01]  /*0cd0*/  @P0 FADD.FTZ R94, R91, R94 ;  /* 0x0000005e5b5e0221 */ /* 0x000fe20000010000 */
[----:B------:R-:W-:Y:S01]  /*0ce0*/  F2FP.BF16.PACK_AB R90, R97, R96 ;  /* 0x00000060615a723e */ /* 0x000fe200000010ff */
[----:B------:R-:W-:Y:S01]  /*0cf0*/  @P0 FADD.FTZ R98, R89, R98 ;  /* 0x0000006259620221 */ /* 0x000fe20000010000 */
[----:B------:R-:W-:Y:S01]  /*0d00*/  IADD3 R112, R112, 0x20, RZ ;  /* 0x0000002070707810 */ /* 0x000fe20007ffe0ff */
[----:B------:R-:W-:Y:S01]  /*0d10*/  @P0 FADD.FTZ R99, R88, R99 ;  /* 0x0000006358630221 */ /* 0x000fe20000010000 */
[----:B------:R-:W-:-:S02]  /*0d20*/  F2FP.BF16.PACK_AB R89, R95, R94 ;  /* 0x0000005e5f59723e */ /* 0x000fc400000010ff */
[----:B------:R-:W-:Y:S02]  /*0d30*/  F2FP.BF16.PACK_AB R88, R93, R92 ;  /* 0x0000005c5d58723e */ /* 0x000fe400000010ff */
[----:B------:R-:W-:-:S05]  /*0d40*/  F2FP.BF16.PACK_AB R91, R99, R98 ;  /* 0x00000062635b723e */ /* 0x000fca00000010ff */
[----:B------:R0:W-:Y:S02]  /*0d50*/  STG.E.128 [R110.64], R88 ;  /* 0x000000586e007986 */ /* 0x0001e4000c101d04 */
.L_x_5075:
[----:B------:R-:W-:Y:S05]  /*0d60*/  BSYNC B0 ;  /* 0x0000000000007941 */ /* 0x000fea0003800000 */
.L_x_5074:
        /* <DEDUP_REMOVED lines=12> */
[--C-:B------:R-:W-:Y:S02]  /*0e30*/  PRMT R102, RZ, 0x5410, R89.reuse ;  /* 0x00005410ff667816 */ /* 0x100fe40000000059 */
[----:B------:R-:W-:Y:S01]  /*0e40*/  PRMT R104, RZ, 0x7610, R89 ;  /* 0x00007610ff687816 */ /* 0x000fe20000000059 */
[-C--:B------:R-:W-:Y:S01]  /*0e50*/  FMUL.FTZ R89, R100, R109.reuse ;  /* 0x0000006d64597220 */ /* 0x080fe20000410000 */
[--C-:B------:R-:W-:Y:S01]  /*0e60*/  PRMT R110, RZ, 0x5410, R91.reuse ;  /* 0x00005410ff6e7816 */ /* 0x100fe2000000005b */
[----:B------:R-:W-:Y:S01]  /*0e70*/  FMUL.FTZ R88, R88, R109 ;  /* 0x0000006d58587220 */ /* 0x000fe20000410000 */
[----:B------:R-:W-:Y:S01]  /*0e80*/  PRMT R114, RZ, 0x7610, R91 ;  /* 0x00007610ff727816 */ /* 0x000fe2000000005b */
[----:B-----5:R-:W-:Y:S01]  /*0e90*/  FMUL.FTZ R100, R80, R89 ;  /* 0x0000005950647220 */ /* 0x020fe20000410000 */
        /* <DEDUP_REMOVED lines=9> */
[----:B------:R-:W-:Y:S01]  /*0f30*/  @P0 FADD.FTZ R101, R88, R101 ;  /* 0x0000006558650221 */ /* 0x000fe20000010000 */
[----:B------:R-:W-:Y:S01]  /*0f40*/  @P0 PRMT R88, RZ, 0x7610, R13 ;  /* 0x00007610ff580816 */ /* 0x000fe2000000000d */
[----:B------:R-:W-:-:S02]  /*0f50*/  FMUL.FTZ R102, R82, R91 ;  /* 0x0000005b52667220 */ /* 0x000fc40000410000 */
[----:B------:R-:W-:Y:S02]  /*0f60*/  FMUL.FTZ R103, R83, R104 ;  /* 0x0000006853677220 */ /* 0x000fe40000410000 */
[-C--:B------:R-:W-:Y:S02]  /*0f70*/  FMUL.FTZ R105, R106, R109.reuse ;  /* 0x0000006d6a697220 */ /* 0x080fe40000410000 */
[----:B------:R-:W-:Y:S02]  /*0f80*/  FMUL.FTZ R90, R90, R109 ;  /* 0x0000006d5a5a7220 */ /* 0x000fe40000410000 */
[----:B------:R-:W-:Y:S01]  /*0f90*/  @P0 FADD.FTZ R102, R89, R102 ;  /* 0x0000006659660221 */ /* 0x000fe20000010000 */
[--C-:B------:R-:W-:Y:S01]  /*0fa0*/  @P0 PRMT R89, RZ, 0x5410, R14.reuse ;  /* 0x00005410ff590816 */ /* 0x100fe2000000000e */
[----:B------:R-:W-:Y:S01]  /*0fb0*/  @P0 FADD.FTZ R103, R88, R103 ;  /* 0x0000006758670221 */ /* 0x000fe20000010000 */
[----:B------:R-:W-:Y:S01]  /*0fc0*/  @P0 PRMT R88, RZ, 0x7610, R14 ;  /* 0x00007610ff580816 */ /* 0x000fe2000000000e */
[----:B------:R-:W-:-:S02]  /*0fd0*/  FMUL.FTZ R104, R84, R105 ;  /* 0x0000006954687220 */ /* 0x000fc40000410000 */
[----:B------:R-:W-:Y:S02]  /*0fe0*/  FMUL.FTZ R105, R85, R90 ;  /* 0x0000005a55697220 */ /* 0x000fe40000410000 */
[-C--:B------:R-:W-:Y:S01]  /*0ff0*/  FMUL.FTZ R107, R110, R109.reuse ;  /* 0x0000006d6e6b7220 */ /* 0x080fe20000410000 */
[----:B------:R-:W-:Y:S01]  /*1000*/  LEA R110, P4, R112, c[0x0][0x188], 0x4 ;  /* 0x00006200706e7a11 */ /* 0x000fe200078820ff */
[----:B------:R-:W-:Y:S02]  /*1010*/  FMUL.FTZ R114, R114, R109 ;  /* 0x0000006d72727220 */ /* 0x000fe40000410000 */
[----:B------:R-:W-:Y:S01]  /*1020*/  @P0 FADD.FTZ R104, R89, R104 ;  /* 0x0000006859680221 */ /* 0x000fe20000010000 */
[----:B------:R-:W-:Y:S01]  /*1030*/  @P0 PRMT R89, RZ, 0x5410, R15 ;  /* 0x00005410ff590816 */ /* 0x000fe2000000000f */
[----:B------:R-:W-:Y:S01]  /*1040*/  @P0 FADD.FTZ R105, R88, R105 ;  /* 0x0000006958690221 */ /* 0x000fe20000010000 */
[----:B------:R-:W-:Y:S01]  /*1050*/  @P0 PRMT R88, RZ, 0x7610, R15 ;  /* 0x00007610ff580816 */ /* 0x000fe2000000000f */
[----:B------:R-:W-:Y:S01]  /*1060*/  FMUL.FTZ R106, R86, R107 ;  /* 0x0000006b566a7220 */ /* 0x000fe20000410000 */
[----:B------:R-:W-:Y:S01]  /*1070*/  LEA.HI.X R111, R112, c[0x0][0x18c], RZ, 0x4, P4 ;  /* 0x00006300706f7a11 */ /* 0x000fe200020f24ff */
        /* <DEDUP_REMOVED lines=8> */
.L_x_5077:
[----:B------:R-:W-:Y:S05]  /*1100*/  BSYNC B0 ;  /* 0x0000000000007941 */ /* 0x000fea0003800000 */
.L_x_5076:
        /* <DEDUP_REMOVED lines=30> */
.L_x_5088:
        /* <DEDUP_REMOVED lines=69> */
.L_x_5089:
        /* <DEDUP_REMOVED lines=22> */
[----:B-----5:R-:W-:Y:S02]  /*18a0*/  FFMA.FTZ R88, R24, R89, R16 ;  /* 0x0000005918587223 */ /* 0x020fe40000010010 */
[----:B------:R-:W-:Y:S02]  /*18b0*/  FFMA.FTZ R89, R25, R90, R17 ;  /* 0x0000005a19597223 */ /* 0x000fe40000010011 */
[--C-:B------:R-:W-:Y:S02]  /*18c0*/  FADD.FTZ R112, R5, -R110.reuse ;  /* 0x8000006e05707221 */ /* 0x100fe40000010000 */
[--C-:B------:R-:W-:Y:S01]  /*18d0*/  FADD.FTZ R114, R2, -R110.reuse ;  /* 0x8000006e02727221 */ /* 0x100fe20000010000 */
[----:B------:R-:W-:Y:S01]  /*18e0*/  F2FP.BF16.PACK_AB R88, R89, R88 ;  /* 0x000000585958723e */ /* 0x000fe200000010ff */
[----:B------:R-:W-:-:S02]  /*18f0*/  FADD.FTZ R90, R7, -R110 ;  /* 0x8000006e075a7221 */ /* 0x000fc40000010000 */
[--C-:B0-----:R-:W-:Y:S02]  /*1900*/  FADD.FTZ R108, R4, -R110.reuse ;  /* 0x8000006e046c7221 */ /* 0x101fe40000010000 */
[--C-:B------:R-:W-:Y:S02]  /*1910*/  FADD.FTZ R116, R3, -R110.reuse ;  /* 0x8000006e03747221 */ /* 0x100fe40000010000 */
[----:B------:R-:W-:Y:S02]  /*1920*/  FADD.FTZ R118, R0, -R110 ;  /* 0x8000006e00767221 */ /* 0x000fe40000010000 */
        /* <DEDUP_REMOVED lines=13> */
[----:B------:R-:W-:-:S04]  /*1a00*/  F2FP.BF16.PACK_AB R89, R108, R89 ;  /* 0x000000596c59723e */ /* 0x000fc800000010ff */
[----:B------:R-:W-:Y:S01]  /*1a10*/  F2FP.BF16.PACK_AB R91, R118, R109 ;  /* 0x0000006d765b723e */ /* 0x000fe200000010ff */
[C---:B------:R-:W-:Y:S01]  /*1a20*/  IMAD.WIDE.U32 R108, R8.reuse, R113, c[0x0][0x208] ;  /* 0x00008200086c7625 */ /* 0x040fe200078e0071 */
[----:B------:R-:W-:-:S04]  /*1a30*/  IADD3 R8, R8, 0x20, RZ ;  /* 0x0000002008087810 */ /* 0x000fc80007ffe0ff */
[----:B------:R0:W-:Y:S03]  /*1a40*/  STG.E.128 [R108.64], R88 ;  /* 0x000000586c007986 */ /* 0x0001e6000c101d04 */
.L_x_5081:
[----:B------:R-:W-:Y:S05]  /*1a50*/  BSYNC B0 ;  /* 0x0000000000007941 */ /* 0x000fea0003800000 */
.L_x_5080:
[----:B------:R-:W-:Y:S01]  /*1a60*/  BSSY B0, `(.L_x_5082) ;  /* 0x0000022000007945 */ /* 0x000fe20003800000 */
[----:B------:R-:W-:Y:S05]  /*1a70*/  @!P2 BRA `(.L_x_5083) ;  /* 0x000002000000a947 */ /* 0x000fea0003800000 */
[--C-:B0-2---:R-:W-:Y:S01]  /*1a80*/  FADD.FTZ R88, R92, -R110.reuse ;  /* 0x8000006e5c587221 */ /* 0x105fe20000010000 */
[----:B------:R-:W-:Y:S01]  /*1a90*/  MOV R113, 0x10 ;  /* 0x0000001000717802 */ /* 0x000fe20000000f00 */
[----:B------:R-:W-:Y:S02]  /*1aa0*/  FADD.FTZ R90, R93, -R110 ;  /* 0x8000006e5d5a7221 */ /* 0x000fe40000010000 */
[C---:B------:R-:W-:Y:S02]  /*1ab0*/  FMUL.FTZ R89, R111.reuse, R88 ;  /* 0x000000586f597220 */ /* 0x040fe40000410000 */
[----:B------:R-:W-:Y:S02]  /*1ac0*/  FMUL.FTZ R90, R111, R90 ;  /* 0x0000005a6f5a7220 */ /* 0x000fe40000410000 */
[----:B-----5:R-:W-:Y:S02]  /*1ad0*/  FFMA.FTZ R88, R48, R89, R40 ;  /* 0x0000005930587223 */ /* 0x020fe40000010028 */
[----:B------:R-:W-:-:S02]  /*1ae0*/  FFMA.FTZ R89, R49, R90, R41 ;  /* 0x0000005a31597223 */ /* 0x000fc40000010029 */
[--C-:B------:R-:W-:Y:S02]  /*1af0*/  FADD.FTZ R112, R96, -R110.reuse ;  /* 0x8000006e60707221 */ /* 0x100fe40000010000 */
[--C-:B------:R-:W-:Y:S01]  /*1b00*/  FADD.FTZ R114, R97, -R110.reuse ;  /* 0x8000006e61727221 */ /* 0x100fe20000010000 */
[----:B------:R-:W-:Y:S01]  /*1b10*/  F2FP.BF16.PACK_AB R88, R89, R88 ;  /* 0x000000585958723e */ /* 0x000fe200000010ff */
        /* <DEDUP_REMOVED lines=22> */
.L_x_5083:
[----:B------:R-:W-:Y:S05]  /*1c80*/  BSYNC B0 ;  /* 0x0000000000007941 */ /* 0x000fea0003800000 */
.L_x_5082:
[----:B------:R-:W-:Y:S01]  /*1c90*/  BSSY B0, `(.L_x_5084) ;  /* 0x0000021000007945 */ /* 0x000fe20003800000 */
[----:B------:R-:W-:Y:S05]  /*1ca0*/  @!P3 BRA `(.L_x_5085) ;  /* 0x000001f00000b947 */ /* 0x000fea0003800000 */
[--C-:B0-2---:R-:W-:Y:S02]  /*1cb0*/  FADD.FTZ R88, R100, -R110.reuse ;  /* 0x8000006e64587221 */ /* 0x105fe40000010000 */
[--C-:B------:R-:W-:Y:S02]  /*1cc0*/  FADD.FTZ R108, R102, -R110.reuse ;  /* 0x8000006e666c7221 */ /* 0x100fe40000010000 */
[--C-:B------:R-:W-:Y:S02]  /*1cd0*/  FADD.FTZ R118, R106, -R110.reuse ;  /* 0x8000006e6a767221 */ /* 0x100fe40000010000 */
[C---:B------:R-:W-:Y:S02]  /*1ce0*/  FMUL.FTZ R89, R111.reuse, R88 ;  /* 0x000000586f597220 */ /* 0x040fe40000410000 */
[----:B------:R-:W-:Y:S02]  /*1cf0*/  FMUL.FTZ R91, R111, R108 ;  /* 0x0000006c6f5b7220 */ /* 0x000fe40000410000 */
[----:B------:R-:W-:-:S02]  /*1d00*/  FADD.FTZ R114, R104, -R110 ;  /* 0x8000006e68727221 */ /* 0x000fc40000010000 */
[----:B------:R-:W-:Y:S02]  /*1d10*/  FMUL.FTZ R113, R111, R118 ;  /* 0x000000766f717220 */ /* 0x000fe40000410000 */
[--C-:B------:R-:W-:Y:S02]  /*1d20*/  FADD.FTZ R90, R101, -R110.reuse ;  /* 0x8000006e655a7221 */ /* 0x100fe40000010000 */
[--C-:B------:R-:W-:Y:S02]  /*1d30*/  FADD.FTZ R112, R103, -R110.reuse ;  /* 0x8000006e67707221 */ /* 0x100fe40000010000 */
[--C-:B------:R-:W-:Y:S02]  /*1d40*/  FADD.FTZ R116, R105, -R110.reuse ;  /* 0x8000006e69747221 */ /* 0x100fe40000010000 */
[----:B------:R-:W-:Y:S02]  /*1d50*/  FADD.FTZ R110, R107, -R110 ;  /* 0x8000006e6b6e7221 */ /* 0x000fe40000010000 */
[----:B-----5:R-:W-:-:S02]  /*1d60*/  FFMA.FTZ R88, R72, R89, R64 ;  /* 0x0000005948587223 */ /* 0x020fc40000010040 */
[----:B------:R-:W-:Y:S02]  /*1d70*/  FFMA.FTZ R89, R74, R91, R66 ;  /* 0x0000005b4a597223 */ /* 0x000fe40000010042 */
[C---:B------:R-:W-:Y:S02]  /*1d80*/  FMUL.FTZ R109, R111.reuse, R114 ;  /* 0x000000726f6d7220 */ /* 0x040fe40000410000 */
[----:B------:R-:W-:Y:S01]  /*1d90*/  FFMA.FTZ R91, R78, R113, R70 ;  /* 0x000000714e5b7223 */ /* 0x000fe20000010046 */
[----:B------:R-:W-:Y:S01]  /*1da0*/  HFMA2.MMA R113, -RZ, RZ, 0, 9.5367431640625e-07 ;  /* 0x00000010ff717435 */ /* 0x000fe200000001ff */
        /* <DEDUP_REMOVED lines=15> */
.L_x_5085:
[----:B------:R-:W-:Y:S05]  /*1ea0*/  BSYNC B0 ;  /* 0x0000000000007941 */ /* 0x000fea0003800000 */
.L_x_5084:
[----:B0-2---:R-:W-:-:S05]  /*1eb0*/  MOV R89, 0x4 ;  /* 0x0000000400597802 */ /* 0x005fca0000000f00 */
[----:B------:R-:W-:-:S05]  /*1ec0*/  IMAD R10, R89, c[0x0][0x160], R10 ;  /* 0x00005800590a7a24 */ /* 0x000fca00078e020a */
[----:B------:R-:W-:-:S13]  /*1ed0*/  ISETP.GE.AND P0, PT, R10, c[0x0][0x164], PT ;  /* 0x000059000a007a0c */ /* 0x000fda0003f06270 */
[----:B-----5:R-:W-:Y:S01]  /*1ee0*/  @P0 CALL.REL.NOINC `(.L_x_5086) ;  /* 0x0000001000000944 */ /* 0x020fe20003c00000 */
[----:B------:R-:W-:Y:S05]  /*1ef0*/  BRA `(.L_x_5087) ;  /* 0xffffe63000007947 */ /* 0x000fea000383ffff */
.L_x_5086:
[----:B------:R-:W-:Y:S05]  /*1f00*/  EXIT ;  /* 0x000000000000794d */ /* 0x000fea0003800000 */
.L_x_5078:
[----:B------:R-:W-:Y:S01]  /*1f10*/  HFMA2.MMA R111, -RZ, RZ, 0, 5.9604644775390625e-08 ;  /* 0x00000001ff6f7435 */ /* 0x000fe200000001ff */
[----:B------:R-:W-:Y:S02]  /*1f20*/  MOV R90, R91 ;  /* 0x0000005b005a7202 */ /* 0x000fe40000000f00 */
[----:B------:R-:W-:Y:S02]  /*1f30*/  MOV R110, 0x1f ;  /* 0x0000001f006e7802 */ /* 0x000fe40000000f00 */
[----:B------:R-:W-:Y:S02]  /*1f40*/  MOV R113, 0xffffffff ;  /* 0xffffffff00717802 */ /* 0x000fe40000000f00 */
[----:B------:R-:W-:Y:S02]  /*1f50*/  MOV R88, 0x1f70 ;  /* 0x00001f7000587802 */ /* 0x000fe40000000f00 */
[----:B-----5:R-:W-:Y:S05]  /*1f60*/  CALL.REL.NOINC `($__internal_36_$__cuda_sm70_shflsync_bfly_p) ;  /* 0x000006c000007944 */ /* 0x020fea0003c00000 */
[----:B-1----:R-:W-:Y:S01]  /*1f70*/  MOV R88, R111 ;  /* 0x0000006f00587202 */ /* 0x002fe20000000f00 */
[----:B0-----:R-:W-:Y:S05]  /*1f80*/  BRA `(.L_x_5088) ;  /* 0xfffff36000007947 */ /* 0x001fea000383ffff */
.L_x_5079:
[----:B------:R-:W-:Y:S01]  /*1f90*/  HFMA2.MMA R111, -RZ, RZ, 0, 1.1920928955078125e-07 ;  /* 0x00000002ff6f7435 */ /* 0x000fe200000001ff */
[----:B------:R-:W-:Y:S02]  /*1fa0*/  MOV R90, R112 ;  /* 0x00000070005a7202 */ /* 0x000fe40000000f00 */
[----:B------:R-:W-:-:S02]  /*1fb0*/  MOV R110, 0x1f ;  /* 0x0000001f006e7802 */ /* 0x000fc40000000f00 */
[----:B------:R-:W-:Y:S02]  /*1fc0*/  MOV R113, 0xffffffff ;  /* 0xffffffff00717802 */ /* 0x000fe40000000f00 */
[----:B------:R-:W-:Y:S02]  /*1fd0*/  MOV R88, 0x1ff0 ;  /* 0x00001ff000587802 */ /* 0x000fe40000000f00 */
[----:B0----5:R-:W-:Y:S05]  /*1fe0*/  CALL.REL.NOINC `($__internal_36_$__cuda_sm70_shflsync_bfly_p) ;  /* 0x0000064000007944 */ /* 0x021fea0003c00000 */
[----:B01----:R-:W-:Y:S01]  /*1ff0*/  FADD.FTZ R90, R112, R111 ;  /* 0x0000006f705a7221 */ /* 0x003fe20000010000 */
[----:B------:R-:W-:Y:S01]  /*2000*/  HFMA2.MMA R111, -RZ, RZ, 0, 2.384185791015625e-07 ;  /* 0x00000004ff6f7435 */ /* 0x000fe200000001ff */
[----:B------:R-:W-:Y:S02]  /*2010*/  MOV R110, 0x1f ;  /* 0x0000001f006e7802 */ /* 0x000fe40000000f00 */
[----:B------:R-:W-:Y:S02]  /*2020*/  MOV R113, 0xffffffff ;  /* 0xffffffff00717802 */ /* 0x000fe40000000f00 */
[----:B------:R-:W-:Y:S02]  /*2030*/  MOV R88, 0x2050 ;  /* 0x0000205000587802 */ /* 0x000fe40000000f00 */
[----:B------:R-:W-:Y:S05]  /*2040*/  CALL.REL.NOINC `($__internal_36_$__cuda_sm70_shflsync_bfly_p) ;  /* 0x000005e000007944 */ /* 0x000fea0003c00000 */
[----:B01----:R-:W-:Y:S01]  /*2050*/  FADD.FTZ R90, R90, R111 ;  /* 0x0000006f5a5a7221 */ /* 0x003fe20000010000 */
[----:B------:R-:W-:Y:S01]  /*2060*/  HFMA2.MMA R111, -RZ, RZ, 0, 4.76837158203125e-07 ;  /* 0x00000008ff6f7435 */ /* 0x000fe200000001ff */
[----:B------:R-:W-:-:S02]  /*2070*/  MOV R110, 0x1f ;  /* 0x0000001f006e7802 */ /* 0x000fc40000000f00 */
[----:B------:R-:W-:Y:S02]  /*2080*/  MOV R113, 0xffffffff ;  /* 0xffffffff00717802 */ /* 0x000fe40000000f00 */
[----:B------:R-:W-:Y:S02]  /*2090*/  MOV R88, 0x20b0 ;  /* 0x000020b000587802 */ /* 0x000fe40000000f00 */
[----:B------:R-:W-:Y:S05]  /*20a0*/  CALL.REL.NOINC `($__internal_36_$__cuda_sm70_shflsync_bfly_p) ;  /* 0x0000058000007944 */ /* 0x000fea0003c00000 */
[----:B01----:R-:W-:Y:S01]  /*20b0*/  FADD.FTZ R90, R90, R111 ;  /* 0x0000006f5a5a7221 */ /* 0x003fe20000010000 */
[----:B------:R-:W-:Y:S01]  /*20c0*/  HFMA2.MMA R111, -RZ, RZ, 0, 9.5367431640625e-07 ;  /* 0x00000010ff6f7435 */ /* 0x000fe200000001ff */
[----:B------:R-:W-:Y:S02]  /*20d0*/  MOV R110, 0x1f ;  /* 0x0000001f006e7802 */ /* 0x000fe40000000f00 */
[----:B------:R-:W-:Y:S02]  /*20e0*/  MOV R113, 0xffffffff ;  /* 0xffffffff00717802 */ /* 0x000fe40000000f00 */
[----:B------:R-:W-:Y:S02]  /*20f0*/  MOV R88, 0x2110 ;  /* 0x0000211000587802 */ /* 0x000fe40000000f00 */
[----:B------:R-:W-:Y:S05]  /*2100*/  CALL.REL.NOINC `($__internal_36_$__cuda_sm70_shflsync_bfly_p) ;  /* 0x0000052000007944 */ /* 0x000fea0003c00000 */
        /* <DEDUP_REMOVED lines=55> */
[----:B------:R-:W-:Y:S05]  /*2480*/  CALL.REL.NOINC `($__internal_36_$__cuda_sm70_shflsync_bfly_p) ;  /* 0x000001a000007944 */ /* 0x000fea0003c00000 */
[----:B01----:R-:W-:Y:S01]  /*2490*/  FADD.FTZ R90, R90, R111 ;  /* 0x0000006f5a5a7221 */ /* 0x003fe20000010000 */
[----:B------:R-:W-:Y:S01]  /*24a0*/  HFMA2.MMA R111, -RZ, RZ, 0, 1.1920928955078125e-07 ;  /* 0x00000002ff6f7435 */ /* 0x000fe200000001ff */
[----:B------:R-:W-:Y:S02]  /*24b0*/  MOV R110, 0x1f ;  /* 0x0000001f006e7802 */ /* 0x000fe40000000f00 */
[----:B------:R-:W-:Y:S02]  /*24c0*/  MOV R113, 0xffffffff ;  /* 0xffffffff00717802 */ /* 0x000fe40000000f00 */
[----:B------:R-:W-:Y:S02]  /*24d0*/  MOV R88, 0x24f0 ;  /* 0x000024f000587802 */ /* 0x000fe40000000f00 */
[----:B------:R-:W-:Y:S05]  /*24e0*/  CALL.REL.NOINC `($__internal_36_$__cuda_sm70_shflsync_bfly_p) ;  /* 0x0000014000007944 */ /* 0x000fea0003c00000 */
[----:B01----:R-:W-:Y:S01]  /*24f0*/  FADD.FTZ R90, R90, R111 ;  /* 0x0000006f5a5a7221 */ /* 0x003fe20000010000 */
[----:B------:R-:W-:Y:S01]  /*2500*/  HFMA2.MMA R111, -RZ, RZ, 0, 2.384185791015625e-07 ;  /* 0x00000004ff6f7435 */ /* 0x000fe200000001ff */
[----:B------:R-:W-:Y:S02]  /*2510*/  MOV R110, 0x1f ;  /* 0x0000001f006e7802 */ /* 0x000fe40000000f00 */
[----:B------:R-:W-:-:S02]  /*2520*/  MOV R113, 0xffffffff ;  /* 0xffffffff00717802 */ /* 0x000fc40000000f00 */
[----:B------:R-:W-:Y:S02]  /*2530*/  MOV R88, 0x2550 ;  /* 0x0000255000587802 */ /* 0x000fe40000000f00 */
[----:B------:R-:W-:Y:S05]  /*2540*/  CALL.REL.NOINC `($__internal_36_$__cuda_sm70_shflsync_bfly_p) ;  /* 0x000000e000007944 */ /* 0x000fea0003c00000 */
[----:B01----:R-:W-:Y:S01]  /*2550*/  FADD.FTZ R90, R90, R111 ;  /* 0x0000006f5a5a7221 */ /* 0x003fe20000010000 */
[----:B------:R-:W-:Y:S01]  /*2560*/  HFMA2.MMA R111, -RZ, RZ, 0, 4.76837158203125e-07 ;  /* 0x00000008ff6f7435 */ /* 0x000fe200000001ff */
[----:B------:R-:W-:Y:S02]  /*2570*/  MOV R110, 0x1f ;  /* 0x0000001f006e7802 */ /* 0x000fe40000000f00 */
[----:B------:R-:W-:Y:S02]  /*2580*/  MOV R113, 0xffffffff ;  /* 0xffffffff00717802 */ /* 0x000fe40000000f00 */
[----:B------:R-:W-:Y:S02]  /*2590*/  MOV R88, 0x25b0 ;  /* 0x000025b000587802 */ /* 0x000fe40000000f00 */
[----:B------:R-:W-:Y:S05]  /*25a0*/  CALL.REL.NOINC `($__internal_36_$__cuda_sm70_shflsync_bfly_p) ;  /* 0x0000008000007944 */ /* 0x000fea0003c00000 */
[----:B-1----:R-:W-:Y:S01]  /*25b0*/  FADD.FTZ R108, R90, R111 ;  /* 0x0000006f5a6c7221 */ /* 0x002fe20000010000 */
[----:B------:R-:W-:Y:S01]  /*25c0*/  HFMA2.MMA R111, -RZ, RZ, 0, 9.5367431640625e-07 ;  /* 0x00000010ff6f7435 */ /* 0x000fe200000001ff */
[----:B0-----:R-:W-:Y:S02]  /*25d0*/  MOV R110, 0x1f ;  /* 0x0000001f006e7802 */ /* 0x001fe40000000f00 */
[----:B------:R-:W-:-:S02]  /*25e0*/  MOV R113, 0xffffffff ;  /* 0xffffffff00717802 */ /* 0x000fc40000000f00 */
[----:B------:R-:W-:Y:S02]  /*25f0*/  MOV R90, R108 ;  /* 0x0000006c005a7202 */ /* 0x000fe40000000f00 */
[----:B------:R-:W-:Y:S02]  /*2600*/  MOV R88, 0x2620 ;  /* 0x0000262000587802 */ /* 0x000fe40000000f00 */
[----:B------:R-:W-:Y:S05]  /*2610*/  CALL.REL.NOINC `($__internal_36_$__cuda_sm70_shflsync_bfly_p) ;  /* 0x0000001000007944 */ /* 0x000fea0003c00000 */
[----:B01----:R-:W-:Y:S05]  /*2620*/  BRA `(.L_x_5089) ;  /* 0xfffff11000007947 */ /* 0x003fea000383ffff */
        .weak           $__internal_36_$__cuda_sm70_shflsync_bfly_p
        .type           $__internal_36_$__cuda_sm70_shflsync_bfly_p,@function
        .size           $__internal_36_$__cuda_sm70_shflsync_bfly_p,(.L_x_22204 - $__internal_36_$__cuda_sm70_shflsync_bfly_p)
$__internal_36_$__cuda_sm70_shflsync_bfly_p:
[----:B------:R-:W-:Y:S01]  /*2630*/  HFMA2.MMA R89, -RZ, RZ, 0, 0 ;  /* 0x00000000ff597435 */ /* 0x000fe200000001ff */
[----:B------:R-:W-:Y:S04]  /*2640*/  WARPSYNC R113 ;  /* 0x0000007100007348 */ /* 0x000fe80003800000 */
[----:B------:R0:W1:Y:S01]  /*2650*/  SHFL.BFLY PT, R111, R90, R111, R110 ;  /* 0x0c00006f5a6f7389 */ /* 0x00006200000e006e */
[----:B------:R-:W-:Y:S05]  /*2660*/  RET.REL.NODEC R88 `(_ZN10layer_norm13ln_fwd_kernelINS_13Kernel_traitsIf13__nv_bfloat16S2_S2_fjLj768ELj1ELj4ELj1ELj16ENS_18Kernel_traits_baseILj768EfS2_S2_S2_fjLj128EEEEELb0ELb1ELb0ELb0EEEvNS_9FwdParamsE) ;  /* 0xffffd99058007950 */ /* 0x000fea0003c3ffff */
.L_x_5090:
        /* <DEDUP_REMOVED lines=9> */
.L_x_22204:


//--------------------- .text._ZN10layer_norm13ln_fwd_kernelINS_13Kernel_traitsIf13__nv_bfloat16S2_S2_fjLj768ELj1ELj4ELj1ELj16ENS_18Kernel_traits_baseILj768EfS2_S2_S2_fjLj128EEEEELb0ELb1ELb0ELb1EEEvNS_9FwdParamsE --------------------------
	.section	.text._ZN10layer_norm13ln_fwd_kernelINS_13Kernel_traitsIf13__nv_bfloat16S2_S2_fjLj768ELj1ELj4ELj1ELj16ENS_18Kernel_traits_baseILj768EfS2_S2_S2_fjLj128EEEEELb0ELb1ELb0ELb1EEEvNS_9FwdParamsE,"ax",@progbits
	.sectioninfo	@"SHI_REGISTERS=127"
	.align	128
        .global         _ZN10layer_norm13ln_fwd_kernelINS_13Kernel_traitsIf13__nv_bfloat16S2_S2_fjLj768ELj1ELj4ELj1ELj16ENS_18Kernel_traits_baseILj768EfS2_S2_S2_fjLj128EEEEELb0ELb1ELb0ELb1EEEvNS_9FwdParamsE
        .type           _ZN10layer_norm13ln_fwd_kernelINS_13Kernel_traitsIf13__nv_bfloat16S2_S2_fjLj768ELj1ELj4ELj1ELj16ENS_18Kernel_traits_baseILj768EfS2_S2_S2_fjLj128EEEEELb0ELb1ELb0ELb1EEEvNS_9FwdParamsE,@function
        .size           _ZN10layer_norm13ln_fwd_kernelINS_13Kernel_traitsIf13__nv_bfloat16S2_S2_fjLj768ELj1ELj4ELj1ELj16ENS_18Kernel_traits_baseILj768EfS2_S2_S2_fjLj128EEEEELb0ELb1ELb0ELb1EEEvNS_9FwdParamsE,(.L_x_22205 - _ZN10layer_norm13ln_fwd_kernelINS_13Kernel_traitsIf13__nv_bfloat16S2_S2_fjLj768ELj1ELj4ELj1ELj16ENS_18Kernel_traits_baseILj768EfS2_S2_S2_fjLj128EEEEELb0ELb1ELb0ELb1EEEvNS_9FwdParamsE)
        .other          _ZN10layer_norm13ln_fwd_kernelINS_13Kernel_traitsIf13__nv_bfloat16S2_S2_fjLj768ELj1ELj4ELj1ELj16ENS_18Kernel_traits_baseILj768EfS2_S2_S2_fjLj128EEEEELb0ELb1ELb0ELb1EEEvNS_9FwdParamsE,@"STO_CUDA_ENTRY STV_DEFAULT"
_ZN10layer_norm13ln_fwd_kernelINS_13Kernel_traitsIf13__nv_bfloat16S2_S2_fjLj768ELj1ELj4ELj1ELj16ENS_18Kernel_traits_baseILj768EfS2_S2_S2_fjLj128EEEEELb0ELb1ELb0ELb1EEEvNS_9FwdParamsE:
.text._ZN10layer_norm13ln_fwd_kernelINS_13Kernel_traitsIf13__nv_bfloat16S2_S2_fjLj768ELj1ELj4ELj1ELj16ENS_18Kernel_traits_baseILj768EfS2_S2_S2_fjLj128EEEEELb0ELb1ELb0ELb1EEEvNS_9FwdParamsE:
        /* <DEDUP_REMOVED lines=20> */
[C---:B------:R-:W-:Y:S02]  /*0140*/  SHF.L.U32 R0, R97.reuse, 0x5, RZ ;  /* 0x0000000561007819 */ /* 0x040fe400000006ff */
[----:B------:R-:W-:Y:S02]  /*0150*/  LOP3.LUT R97, R97, 0x1f, RZ, 0xc0, !PT ;  /* 0x0000001f61617812 */ /* 0x000fe400078ec0ff */
[----:B------:R-:W-:Y:S02]  /*0160*/  LOP3.LUT R0, R0, 0x3e0, RZ, 0xc0, !PT ;  /* 0x000003e000007812 */ /* 0x000fe400078ec0ff */
[----:B------:R-:W-:Y:S02]  /*0170*/  LEA R6, P1, R97, c[0x0][0x1c8], 0x5 ;  /* 0x0000720061067a11 */ /* 0x000fe400078228ff */
[----:B------:R-:W-:-:S02]  /*0180*/  IADD3 R4, P3, R0, c[0x0][0x218], RZ ;  /* 0x0000860000047a10 */ /* 0x000fc40007f7e0ff */
[----:B------:R-:W-:Y:S02]  /*0190*/  IADD3 R2, P2, R0, c[0x0][0x1b0], RZ ;  /* 0x00006c0000027a10 */ /* 0x000fe40007f5e0ff */
[----:B------:R-:W-:Y:S02]  /*01a0*/  IADD3.X R5, RZ, c[0x0][0x21c], RZ, P3, !PT ;  /* 0x00008700ff057a10 */ /* 0x000fe40001ffe4ff */
[----:B------:R-:W-:Y:S02]  /*01b0*/  ISETP.GE.AND P3, PT, R96, c[0x0][0x164], PT ;  /* 0x0000590060007a0c */ /* 0x000fe40003f66270 */
[----:B------:R-:W-:Y:S01]  /*01c0*/  IADD3.X R7, RZ, c[0x0][0x1cc], RZ, P1, !PT ;  /* 0x00007300ff077a10 */ /* 0x000fe20000ffe4ff */
[----:B------:R0:W5:Y:S01]  /*01d0*/  @P0 LDG.E.128 R76, [R4.64] ;  /* 0x00000004044c0981 */ /* 0x000162000c1e1d00 */
[----:B------:R-:W-:-:S03]  /*01e0*/  IADD3.X R3, RZ, c[0x0][0x1b4], RZ, P2, !PT ;  /* 0x00006d00ff037a10 */ /* 0x000fc600017fe4ff */
        /* <DEDUP_REMOVED lines=11> */
[----:B------:R1:W5:Y:S04]  /*02a0*/  LDG.E.128 R32, [R2.64+0x810] ;  /* 0x0008100402207981 */ /* 0x000368000c1e1d00 */
[----:B------:R1:W5:Y:S04]  /*02b0*/  LDG.E.128 R28, [R6.64] ;  /* 0x00000004061c7981 */ /* 0x000368000c1e1d00 */
[----:B------:R1:W5:Y:S04]  /*02c0*/  LDG.E.128 R24, [R6.64+0x10] ;  /* 0x0000100406187981 */ /* 0x000368000c1e1d00 */
[----:B------:R1:W5:Y:S04]  /*02d0*/  LDG.E.128 R20, [R6.64+0x400] ;  /* 0x0004000406147981 */ /* 0x000368000c1e1d00 */
[----:B------:R1:W5:Y:S04]  /*02e0*/  LDG.E.128 R16, [R6.64+0x410] ;  /* 0x0004100406107981 */ /* 0x000368000c1e1d00 */
[----:B------:R1:W5:Y:S04]  /*02f0*/  LDG.E.128 R12, [R6.64+0x800] ;  /* 0x00080004060c7981 */ /* 0x000368000c1e1d00 */
[----:B------:R1:W5:Y:S01]  /*0300*/  LDG.E.128 R8, [R6.64+0x810] ;  /* 0x0008100406087981 */ /* 0x000362000c1e1d00 */
[----:B------:R-:W-:-:S03]  /*0310*/  ULDC.U8 UR6, c[0x0][0x1f0] ;  /* 0x00007c0000067ab9 */ /* 0x000fc60000000000 */
.L_x_5094:
[----:B------:R-:W-:Y:S01]  /*0320*/  ISETP.NE.U32.AND P1, PT, RZ, c[0x0][0x1c0], PT ;  /* 0x00007000ff007a0c */ /* 0x000fe20003f25070 */
[----:B------:R-:W-:Y:S01]  /*0330*/  IMAD R0, R96, c[0x0][0x168], RZ ;  /* 0x00005a0060007a24 */ /* 0x000fe200078e02ff */
[----:B------:R-:W-:Y:S01]  /*0340*/  ISETP.NE.U32.AND P0, PT, RZ, c[0x0][0x180], PT ;  /* 0x00006000ff007a0c */ /* 0x000fe20003f05070 */
[----:B------:R-:W-:Y:S01]  /*0350*/  HFMA2.MMA R98, -RZ, RZ, 0, 9.5367431640625e-07 ;  /* 0x00000010ff627435 */ /* 0x000fe200000001ff */
[----:B------:R-:W-:-:S02]  /*0360*/  ISETP.NE.AND.EX P1, PT, RZ, c[0x0][0x1c4], PT, P1 ;  /* 0x00007100ff007a0c */ /* 0x000fc40003f25310 */
[----:B-1----:R-:W-:Y:S02]  /*0370*/  SHF.R.S32.HI R3, RZ, 0x1f, R0 ;  /* 0x0000001fff037819 */ /* 0x002fe40000011400 */
        /* <DEDUP_REMOVED lines=8> */
[----:B------:R2:W3:Y:S01]  /*0400*/  @P1 LDG.E.U16 R84, [R84.64] ;  /* 0x0000000454541981 */ /* 0x0004e2000c1e1500 */
[----:B------:R-:W-:-:S05]  /*0410*/  @P0 LEA.HI.X R87, R3, c[0x0][0x184], RZ, 0x4, P2 ;  /* 0x0000610003570a11 */ /* 0x000fca00010f24ff */
[----:B0-----:R0:W4:Y:S01]  /*0420*/  @P0 LDG.E.128 R4, [R86.64] ;  /* 0x0000000456040981 */ /* 0x001122000c1e1d00 */
[----:B------:R-:W-:Y:S01]  /*0430*/  HFMA2.MMA R112, -RZ, RZ, 1.875, 0 ;  /* 0x3f800000ff707435 */ /* 0x000fe200000001ff */
[----:B------:R-:W-:Y:S02]  /*0440*/  SHF.L.U32 R88, R3, 0x4, RZ ;  /* 0x0000000403587819 */ /* 0x000fe400000006ff */
[----:B------:R-:W-:Y:S02]  /*0450*/  SHF.R.U32.HI R109, RZ, 0x1c, R3 ;  /* 0x0000001cff6d7819 */ /* 0x000fe40000011603 */
[----:B--2---:R-:W-:Y:S02]  /*0460*/  PRMT R85, RZ, 0x5410, R80 ;  /* 0x00005410ff557816 */ /* 0x004fe40000000050 */
[----:B---3--:R-:W-:Y:S02]  /*0470*/  @P1 PRMT R112, RZ, 0x5410, R84 ;  /* 0x00005410ff701816 */ /* 0x008fe40000000054 */
[----:B------:R-:W-:-:S03]  /*0480*/  PRMT R89, RZ, 0x5410, R81 ;  /* 0x00005410ff597816 */ /* 0x000fc60000000051 */
[-C--:B------:R-:W-:Y:S01]  /*0490*/  FMUL.FTZ R85, R85, R112.reuse ;  /* 0x0000007055557220 */ /* 0x080fe20000410000 */
[----:B0-----:R-:W-:Y:S02]  /*04a0*/  PRMT R87, RZ, 0x7610, R80 ;  /* 0x00007610ff577816 */ /* 0x001fe40000000050 */
[----:B----4-:R-:W-:Y:S01]  /*04b0*/  @P0 PRMT R0, RZ, 0x5410, R4 ;  /* 0x00005410ff000816 */ /* 0x010fe20000000004 */
[----:B-----5:R-:W-:Y:S01]  /*04c0*/  FMUL.FTZ R95, R28, R85 ;  /* 0x000000551c5f7220 */ /* 0x020fe20000410000 */
[----:B------:R-:W-:Y:S01]  /*04d0*/  PRMT R99, RZ, 0x7610, R81 ;  /* 0x00007610ff637816 */ /* 0x000fe20000000051 */
[-C--:B------:R-:W-:Y:S01]  /*04e0*/  FMUL.FTZ R89, R89, R112.reuse ;  /* 0x0000007059597220 */ /* 0x080fe20000410000 */
[----:B------:R-:W-:Y:S01]  /*04f0*/  PRMT R81, RZ, 0x5410, R82 ;  /* 0x00005410ff517816 */ /* 0x000fe20000000052 */
[-C--:B------:R-:W-:Y:S01]  /*0500*/  FMUL.FTZ R94, R87, R112.reuse ;  /* 0x00000070575e7220 */ /* 0x080fe20000410000 */
[--C-:B------:R-:W-:Y:S01]  /*0510*/  PRMT R101, RZ, 0x5410, R83.reuse ;  /* 0x00005410ff657816 */ /* 0x100fe20000000053 */
[----:B------:R-:W-:Y:S01]  /*0520*/  @P0 FADD.FTZ R95, R95, R0 ;  /* 0x000000005f5f0221 */ /* 0x000fe20000010000 */
[----:B------:R-:W-:Y:S01]  /*0530*/  PRMT R103, RZ, 0x7610, R83 ;  /* 0x00007610ff677816 */ /* 0x000fe20000000053 */
[----:B------:R-:W-:Y:S01]  /*0540*/  FMUL.FTZ R83, R81, R112 ;  /* 0x0000007051537220 */ /* 0x000fe20000410000 */
[----:B------:R-:W-:Y:S01]  /*0550*/  @P0 PRMT R0, RZ, 0x5410, R5 ;  /* 0x00005410ff000816 */ /* 0x000fe20000000005 */
[----:B------:R-:W-:Y:S01]  /*0560*/  FMUL.FTZ R93, R30, R89 ;  /* 0x000000591e5d7220 */ /* 0x000fe20000410000 */
[----:B------:R-:W-:Y:S01]  /*0570*/  PRMT R91, RZ, 0x7610, R82 ;  /* 0x00007610ff5b7816 */ /* 0x000fe20000000052 */
[----:B------:R-:W-:Y:S01]  /*0580*/  FMUL.FTZ R94, R29, R94 ;  /* 0x0000005e1d5e7220 */ /* 0x000fe20000410000 */
[----:B------:R-:W-:Y:S01]  /*0590*/  @P0 PRMT R81, RZ, 0x7610, R4 ;  /* 0x00007610ff510816 */ /* 0x000fe20000000004 */
[----:B------:R-:W-:-:S02]  /*05a0*/  @P0 FADD.FTZ R93, R93, R0 ;  /* 0x000000005d5d0221 */ /* 0x000fc40000010000 */
[----:B------:R-:W-:Y:S02]  /*05b0*/  FMUL.FTZ R0, R91, R112 ;  /* 0x000000705b007220 */ /* 0x000fe40000410000 */
[----:B------:R-:W-:Y:S01]  /*05c0*/  @P0 FADD.FTZ R94, R94, R81 ;  /* 0x000000515e5e0221 */ /* 0x000fe20000010000 */
[--C-:B------:R-:W-:Y:S01]  /*05d0*/  @P0 PRMT R81, RZ, 0x5410, R6.reuse ;  /* 0x00005410ff510816 */ /* 0x100fe20000000006 */
[----:B------:R-:W-:Y:S02]  /*05e0*/  FMUL.FTZ R92, R24, R83 ;  /* 0x00000053185c7220 */ /* 0x000fe40000410000 */
[----:B------:R-:W-:Y:S01]  /*05f0*/  FMUL.FTZ R91, R25, R0 ;  /* 0x00000000195b7220 */ /* 0x000fe20000410000 */
[----:B------:R-:W-:Y:S01]  /*0600*/  @P0 PRMT R0, RZ, 0x7610, R6 ;  /* 0x00007610ff000816 */ /* 0x000fe20000000006 */
[-C--:B------:R-:W-:Y:S02]  /*0610*/  FMUL.FTZ R101, R101, R112.reuse ;  /* 0x0000007065657220 */ /* 0x080fe40000410000 */
[----:B------:R-:W-:Y:S01]  /*0620*/  @P0 FADD.FTZ R92, R92, R81 ;  /* 0x000000515c5c0221 */ /* 0x000fe20000010000 */
[----:B------:R-:W-:Y:S01]  /*0630*/  @P0 PRMT R81, RZ, 0x5410, R7 ;  /* 0x00005410ff510816 */ /* 0x000fe20000000007 */
[----:B------:R-:W-:-:S02]  /*0640*/  FMUL.FTZ R2, R103, R112 ;  /* 0x0000007067027220 */ /* 0x000fc40000410000 */
[----:B------:R-:W-:Y:S02]  /*0650*/  FMUL.FTZ R90, R26, R101 ;  /* 0x000000651a5a7220 */ /* 0x000fe40000410000 */
[----:B------:R-:W-:Y:S02]  /*0660*/  @P0 FADD.FTZ R91, R91, R0 ;  /* 0x000000005b5b0221 */ /* 0x000fe40000010000 */
[----:B------:R-:W-:Y:S02]  /*0670*/  FMUL.FTZ R0, R99, R112 ;  /* 0x0000007063007220 */ /* 0x000fe40000410000 */
[----:B------:R-:W-:Y:S01]  /*0680*/  @P0 FADD.FTZ R90, R90, R81 ;  /* 0x000000515a5a0221 */ /* 0x000fe20000010000 */
[----:B------:R-:W-:Y:S01]  /*0690*/  @P0 PRMT R81, RZ, 0x7610, R5 ;  /* 0x00007610ff510816 */ /* 0x000fe20000000005 */
[----:B------:R-:W-:Y:S01]  /*06a0*/  FMUL.FTZ R89, R27, R2 ;  /* 0x000000021b597220 */ /* 0x000fe20000410000 */
[----:B------:R-:W-:Y:S01]  /*06b0*/  @P0 PRMT R2, RZ, 0x7610, R7 ;  /* 0x00007610ff020816 */ /* 0x000fe20000000007 */
[----:B------:R-:W-:Y:S01]  /*06c0*/  FMUL.FTZ R0, R31, R0 ;  /* 0x000000001f007220 */ /* 0x000fe20000410000 */
[----:B------:R-:W-:-:S02]  /*06d0*/  IADD3 R99, R3, 0x20, RZ ;  /* 0x0000002003637810 */ /* 0x000fc40007ffe0ff */
[----:B------:R-:W-:Y:S01]  /*06e0*/  IADD3 R100, P1, R88, c[0x0][0x188], RZ ;  /* 0x0000620058647a10 */ /* 0x000fe20007f3e0ff */
[----:B------:R-:W-:Y:S02]  /*06f0*/  @P0 FADD.FTZ R89, R89, R2 ;  /* 0x0000000259590221 */ /* 0x000fe40000010000 */
[----:B------:R-:W-:Y:S01]  /*0700*/  @P0 FADD.FTZ R0, R0, R81 ;  /* 0x0000005100000221 */ /* 0x000fe20000010000 */
[----:B------:R-:W-:Y:S01]  /*0710*/  IADD3.X R101, R109, c[0x0][0x18c], RZ, P1, !PT ;  /* 0x000063006d657a10 */ /* 0x000fe20000ffe4ff */
[----:B------:R-:W-:Y:S01]  /*0720*/  IMAD.WIDE.U32 R84, R99, R98, c[0x0][0x170] ;  /* 0x00005c0063547625 */ /* 0x000fe200078e0062 */
[----:B------:R-:W-:Y:S02]  /*0730*/  F2FP.BF16.PACK_AB R83, R89, R90 ;  /* 0x0000005a5953723e */ /* 0x000fe400000010ff */
[----:B------:R-:W-:Y:S02]  /*0740*/  F2FP.BF16.PACK_AB R82, R91, R92 ;  /* 0x0000005c5b52723e */ /* 0x000fe400000010ff */
[----:B------:R-:W-:-:S02]  /*0750*/  F2FP.BF16.PACK_AB R81, R0, R93 ;  /* 0x0000005d0051723e */ /* 0x000fc400000010ff */
[----:B------:R-:W-:Y:S02]  /*0760*/  F2FP.BF16.PACK_AB R80, R94, R95 ;  /* 0x0000005f5e50723e */ /* 0x000fe400000010ff */
[----:B------:R-:W-:-:S03]  /*0770*/  @P0 LEA R104, P1, R99, c[0x0][0x180], 0x4 ;  /* 0x0000600063680a11 */ /* 0x000fc600078220ff */
[----:B------:R0:W-:Y:S04]  /*0780*/  STG.E.128 [R100.64], R80 ;  /* 0x0000005064007986 */ /* 0x0001e8000c101d04 */
[----:B------:R-:W2:Y:S01]  /*0790*/  LDG.E.128 R84, [R84.64] ;  /* 0x0000000454547981 */ /* 0x000ea2000c1e1d00 */
[----:B------:R-:W-:-:S05]  /*07a0*/  @P0 LEA.HI.X R105, R99, c[0x0][0x184], RZ, 0x4, P1 ;  /* 0x0000610063690a11 */ /* 0x000fca00008f24ff */
[----:B------:R1:W3:Y:S01]  /*07b0*/  @P0 LDG.E.128 R4, [R104.64] ;  /* 0x0000000468040981 */ /* 0x0002e2000c1e1d00 */
[----:B------:R-:W-:Y:S02]  /*07c0*/  IADD3 R113, R3, 0x40, RZ ;  /* 0x0000004003717810 */ /* 0x000fe40007ffe0ff */
[----:B0-----:R-:W-:Y:S02]  /*07d0*/  SHF.R.U32.HI R100, RZ, 0x1c, R99 ;  /* 0x0000001cff647819 */ /* 0x001fe40000011663 */
[--C-:B--2---:R-:W-:Y:S02]  /*07e0*/  PRMT R81, RZ, 0x5410, R84.reuse ;  /* 0x00005410ff517816 */ /* 0x104fe40000000054 */
[----:B------:R-:W-:-:S03]  /*07f0*/  PRMT R83, RZ, 0x7610, R84 ;  /* 0x00007610ff537816 */ /* 0x000fc60000000054 */
[-C--:B------:R-:W-:Y:S02]  /*0800*/  FMUL.FTZ R103, R81, R112.reuse ;  /* 0x0000007051677220 */ /* 0x080fe40000410000 */
[----:B------:R-:W-:Y:S01]  /*0810*/  FMUL.FTZ R2, R83, R112 ;  /* 0x0000007053027220 */ /* 0x000fe20000410000 */
[----:B-1----:R-:W-:Y:S01]  /*0820*/  PRMT R105, RZ, 0x5410, R86 ;  /* 0x00005410ff697816 */ /* 0x002fe20000000056 */
[----:B------:R-:W-:Y:S02]  /*0830*/  FMUL.FTZ R102, R20, R103 ;  /* 0x0000006714667220 */ /* 0x000fe40000410000 */
[----:B------:R-:W-:Y:S01]  /*0840*/  FMUL.FTZ R103, R21, R2 ;  /* 0x0000000215677220 */ /* 0x000fe20000410000 */
[----:B---3--:R-:W-:Y:S01]  /*0850*/  @P0 PRMT R2, RZ, 0x7610, R4 ;  /* 0x00007610ff020816 */ /* 0x008fe20000000004 */
[----:B------:R-:W-:Y:S01]  /*0860*/  FMUL.FTZ R105, R105, R112 ;  /* 0x0000007069697220 */ /* 0x000fe20000410000 */
[----:B------:R-:W-:-:S03]  /*0870*/  PRMT R107, RZ, 0x5410, R87 ;  /* 0x00005410ff6b7816 */ /* 0x000fc60000000057 */
[----:B------:R-:W-:Y:S01]  /*0880*/  @P0 FADD.FTZ R103, R2, R103 ;  /* 0x0000006702670221 */ /* 0x000fe20000010000 */
[----:B------:R-:W-:Y:S01]  /*0890*/  @P0 PRMT R2, RZ, 0x5410, R6 ;  /* 0x00005410ff020816 */ /* 0x000fe20000000006 */
[----:B------:R-:W-:Y:S01]  /*08a0*/  FMUL.FTZ R105, R16, R105 ;  /* 0x0000006910697220 */ /* 0x000fe20000410000 */
[----:B------:R-:W-:Y:S01]  /*08b0*/  PRMT R81, RZ, 0x7610, R86 ;  /* 0x00007610ff517816 */ /* 0x000fe20000000056 */
[-C--:B------:R-:W-:Y:S01]  /*08c0*/  FMUL.FTZ R107, R107, R112.reuse ;  /* 0x000000706b6b7220 */ /* 0x080fe20000410000 */
[----:B------:R-:W-:Y:S01]  /*08d0*/  PRMT R101, RZ, 0x5410, R85 ;  /* 0x00005410ff657816 */ /* 0x000fe20000000055 */
[----:B------:R-:W-:Y:S01]  /*08e0*/  @P0 FADD.FTZ R105, R2, R105 ;  /* 0x0000006902690221 */ /* 0x000fe20000010000 */
[----:B------:R-:W-:Y:S01]  /*08f0*/  @P0 PRMT R2, RZ, 0x5410, R7 ;  /* 0x00005410ff020816 */ /* 0x000fe20000000007 */
[----:B------:R-:W-:Y:S01]  /*0900*/  FMUL.FTZ R106, R81, R112 ;  /* 0x00000070516a7220 */ /* 0x000fe20000410000 */
[----:B------:R-:W-:Y:S01]  /*0910*/  PRMT R85, RZ, 0x7610, R85 ;  /* 0x00007610ff557816 */ /* 0x000fe20000000055 */
[----:B------:R-:W-:Y:S01]  /*0920*/  FMUL.FTZ R107, R18, R107 ;  /* 0x0000006b126b7220 */ /* 0x000fe20000410000 */
[----:B------:R-:W-:Y:S01]  /*0930*/  PRMT R87, RZ, 0x7610, R87 ;  /* 0x00007610ff577816 */ /* 0x000fe20000000057 */
[----:B------:R-:W-:Y:S01]  /*0940*/  FMUL.FTZ R106, R17, R106 ;  /* 0x0000006a116a7220 */ /* 0x000fe20000410000 */
[----:B------:R-:W-:-:S02]  /*0950*/  @P0 PRMT R83, RZ, 0x5410, R4 ;  /* 0x00005410ff530816 */ /* 0x000fc40000000004 */
[----:B------:R-:W-:Y:S01]  /*0960*/  @P0 PRMT R81, RZ, 0x7610, R6 ;  /* 0x00007610ff510816 */ /* 0x000fe20000000006 */
[----:B------:R-:W-:Y:S02]  /*0970*/  @P0 FADD.FTZ R107, R2, R107 ;  /* 0x0000006b026b0221 */ /* 0x000fe40000010000 */
[-C--:B------:R-:W-:Y:S02]  /*0980*/  FMUL.FTZ R101, R101, R112.reuse ;  /* 0x0000007065657220 */ /* 0x080fe40000410000 */
[-C--:B------:R-:W-:Y:S02]  /*0990*/  FMUL.FTZ R108, R87, R112.reuse ;  /* 0x00000070576c7220 */ /* 0x080fe40000410000 */
[----:B------:R-:W-:Y:S01]  /*09a0*/  FMUL.FTZ R2, R85, R112 ;  /* 0x0000007055027220 */ /* 0x000fe20000410000 */
[--C-:B------:R-:W-:Y:S01]  /*09b0*/  @P0 PRMT R80, RZ, 0x7610, R5.reuse ;  /* 0x00007610ff500816 */ /* 0x100fe20000000005 */
[----:B------:R-:W-:Y:S01]  /*09c0*/  @P0 FADD.FTZ R102, R83, R102 ;  /* 0x0000006653660221 */ /* 0x000fe20000010000 */
[----:B------:R-:W-:Y:S01]  /*09d0*/  @P0 PRMT R83, RZ, 0x5410, R5 ;  /* 0x00005410ff530816 */ /* 0x000fe20000000005 */
[----:B------:R-:W-:Y:S01]  /*09e0*/  @P0 FADD.FTZ R106, R81, R106 ;  /* 0x0000006a516a0221 */ /* 0x000fe20000010000 */
[----:B------:R-:W-:Y:S01]  /*09f0*/  @P0 PRMT R81, RZ, 0x7610, R7 ;  /* 0x00007610ff510816 */ /* 0x000fe20000000007 */
[----:B------:R-:W-:Y:S01]  /*0a00*/  FMUL.FTZ R104, R22, R101 ;  /* 0x0000006516687220 */ /* 0x000fe20000410000 */
[----:B------:R-:W-:Y:S01]  /*0a10*/  SHF.L.U32 R101, R99, 0x4, RZ ;  /* 0x0000000463657819 */ /* 0x000fe200000006ff */
[----:B------:R-:W-:-:S02]  /*0a20*/  FMUL.FTZ R108, R19, R108 ;  /* 0x0000006c136c7220 */ /* 0x000fc40000410000 */
[----:B------:R-:W-:Y:S01]  /*0a30*/  FMUL.FTZ R111, R23, R2 ;  /* 0x00000002176f7220 */ /* 0x000fe20000410000 */
[----:B------:R-:W-:Y:S01]  /*0a40*/  IADD3 R2, P1, R101, c[0x0][0x188], RZ ;  /* 0x0000620065027a10 */ /* 0x000fe20007f3e0ff */
[----:B------:R-:W-:Y:S02]  /*0a50*/  @P0 FADD.FTZ R104, R83, R104 ;  /* 0x0000006853680221 */ /* 0x000fe40000010000 */
[----:B------:R-:W-:Y:S02]  /*0a60*/  @P0 FADD.FTZ R108, R81, R108 ;  /* 0x0000006c516c0221 */ /* 0x000fe40000010000 */
[----:B------:R-:W-:Y:S01]  /*0a70*/  @P0 FADD.FTZ R111, R80, R111 ;  /* 0x0000006f506f0221 */ /* 0x000fe20000010000 */
[----:B------:R-:W-:Y:S01]  /*0a80*/  IADD3.X R3, R100, c[0x0][0x18c], RZ, P1, !PT ;  /* 0x0000630064037a10 */ /* 0x000fe20000ffe4ff */
[----:B------:R-:W-:Y:S01]  /*0a90*/  IMAD.WIDE.U32 R84, R113, R98, c[0x0][0x170] ;  /* 0x00005c0071547625 */ /* 0x000fe200078e0062 */
[----:B------:R-:W-:Y:S02]  /*0aa0*/  F2FP.BF16.PACK_AB R83, R108, R107 ;  /* 0x0000006b6c53723e */ /* 0x000fe400000010ff */
[----:B------:R-:W-:-:S02]  /*0ab0*/  F2FP.BF16.PACK_AB R82, R106, R105 ;  /* 0x000000696a52723e */ /* 0x000fc400000010ff */
[----:B------:R-:W-:Y:S02]  /*0ac0*/  F2FP.BF16.PACK_AB R81, R111, R104 ;  /* 0x000000686f51723e */ /* 0x000fe400000010ff */
[----:B------:R-:W-:-:S05]  /*0ad0*/  F2FP.BF16.PACK_AB R80, R103, R102 ;  /* 0x000000666750723e */ /* 0x000fca00000010ff */
[----:B------:R0:W-:Y:S04]  /*0ae0*/  STG.E.128 [R2.64], R80 ;  /* 0x0000005002007986 */ /* 0x0001e8000c101d04 */
[----:B------:R-:W2:Y:S01]  /*0af0*/  LDG.E.128 R84, [R84.64] ;  /* 0x0000000454547981 */ /* 0x000ea2000c1e1d00 */
[----:B------:R-:W-:-:S04]  /*0b00*/  @P0 LEA R98, P1, R113, c[0x0][0x180], 0x4 ;  /* 0x0000600071620a11 */ /* 0x000fc800078220ff */
[----:B------:R-:W-:-:S05]  /*0b10*/  @P0 LEA.HI.X R99, R113, c[0x0][0x184], RZ, 0x4, P1 ;  /* 0x0000610071630a11 */ /* 0x000fca00008f24ff */
[----:B------:R-:W3:Y:S01]  /*0b20*/  @P0 LDG.E.128 R4, [R98.64] ;  /* 0x0000000462040981 */ /* 0x000ee2000c1e1d00 */
[--C-:B--2---:R-:W-:Y:S02]  /*0b30*/  PRMT R117, RZ, 0x5410, R87.reuse ;  /* 0x00005410ff757816 */ /* 0x104fe40000000057 */
[----:B------:R-:W-:Y:S02]  /*0b40*/  PRMT R87, RZ, 0x7610, R87 ;  /* 0x00007610ff577816 */ /* 0x000fe40000000057 */
[--C-:B0-----:R-:W-:Y:S02]  /*0b50*/  PRMT R3, RZ, 0x5410, R84.reuse ;  /* 0x00005410ff037816 */ /* 0x101fe40000000054 */
[----:B------:R-:W-:Y:S01]  /*0b60*/  PRMT R81, RZ, 0x7610, R84 ;  /* 0x00007610ff517816 */ /* 0x000fe20000000054 */
[-C--:B------:R-:W-:Y:S02]  /*0b70*/  FMUL.FTZ R84, R87, R112.reuse ;  /* 0x0000007057547220 */ /* 0x080fe40000410000 */
[----:B------:R-:W-:Y:S01]  /*0b80*/  FADD.FTZ R87, RZ, R95 ;  /* 0x0000005fff577221 */ /* 0x000fe20000010000 */
[--C-:B------:R-:W-:Y:S01]  /*0b90*/  PRMT R83, RZ, 0x5410, R85.reuse ;  /* 0x00005410ff537816 */ /* 0x100fe20000000055 */
[-C--:B------:R-:W-:Y:S01]  /*0ba0*/  FMUL.FTZ R3, R3, R112.reuse ;  /* 0x0000007003037220 */ /* 0x080fe20000410000 */
[----:B------:R-:W-:Y:S01]  /*0bb0*/  PRMT R85, RZ, 0x7610, R85 ;  /* 0x00007610ff557816 */ /* 0x000fe20000000055 */
[----:B------:R-:W-:Y:S01]  /*0bc0*/  FADD.FTZ R114, R87, R94 ;  /* 0x0000005e57727221 */ /* 0x000fe20000010000 */
[----:B------:R-:W-:Y:S01]  /*0bd0*/  PRMT R115, RZ, 0x7610, R86 ;  /* 0x00007610ff737816 */ /* 0x000fe20000000056 */
[----:B------:R-:W-:Y:S01]  /*0be0*/  FMUL.FTZ R110, R12, R3 ;  /* 0x000000030c6e7220 */ /* 0x000fe20000410000 */
[----:B---3--:R-:W-:Y:S01]  /*0bf0*/  @P0 PRMT R3, RZ, 0x5410, R4 ;  /* 0x00005410ff030816 */ /* 0x008fe20000000004 */
[-C--:B------:R-:W-:Y:S01]  /*0c00*/  FMUL.FTZ R83, R83, R112.reuse ;  /* 0x0000007053537220 */ /* 0x080fe20000410000 */
[----:B------:R-:W-:Y:S01]  /*0c10*/  PRMT R99, RZ, 0x5410, R86 ;  /* 0x00005410ff637816 */ /* 0x000fe20000000056 */
[----:B------:R-:W-:Y:S01]  /*0c20*/  FADD.FTZ R87, R114, R93 ;  /* 0x0000005d72577221 */ /* 0x000fe20000010000 */
[----:B------:R-:W-:Y:S01]  /*0c30*/  @P0 PRMT R86, RZ, 0x5410, R5 ;  /* 0x00005410ff560816 */ /* 0x000fe20000000005 */
[----:B------:R-:W-:-:S02]  /*0c40*/  FMUL.FTZ R2, R85, R112 ;  /* 0x0000007055027220 */ /* 0x000fc40000410000 */
[-C--:B------:R-:W-:Y:S02]  /*0c50*/  FMUL.FTZ R82, R115, R112.reuse ;  /* 0x0000007073527220 */ /* 0x080fe40000410000 */
[----:B------:R-:W-:Y:S02]  /*0c60*/  FMUL.FTZ R115, R14, R83 ;  /* 0x000000530e737220 */ /* 0x000fe40000410000 */
[----:B------:R-:W-:Y:S01]  /*0c70*/  @P0 FADD.FTZ R110, R3, R110 ;  /* 0x0000006e036e0221 */ /* 0x000fe20000010000 */
[----:B------:R-:W-:Y:S01]  /*0c80*/  @P0 PRMT R3, RZ, 0x7610, R5 ;  /* 0x00007610ff030816 */ /* 0x000fe20000000005 */
[-C--:B------:R-:W-:Y:S02]  /*0c90*/  FMUL.FTZ R80, R81, R112.reuse ;  /* 0x0000007051507220 */ /* 0x080fe40000410000 */
[-C--:B------:R-:W-:Y:S02]  /*0ca0*/  FMUL.FTZ R99, R99, R112.reuse ;  /* 0x0000007063637220 */ /* 0x080fe40000410000 */
[----:B------:R-:W-:-:S02]  /*0cb0*/  FMUL.FTZ R117, R117, R112 ;  /* 0x0000007075757220 */ /* 0x000fc40000410000 */
[----:B------:R-:W-:Y:S02]  /*0cc0*/  FADD.FTZ R87, R87, R0 ;  /* 0x0000000057577221 */ /* 0x000fe40000010000 */
[----:B------:R-:W-:Y:S02]  /*0cd0*/  FMUL.FTZ R112, R15, R2 ;  /* 0x000000020f707220 */ /* 0x000fe40000410000 */
[----:B------:R-:W-:Y:S02]  /*0ce0*/  @P0 FADD.FTZ R115, R86, R115 ;  /* 0x0000007356730221 */ /* 0x000fe40000010000 */
[----:B------:R-:W-:Y:S02]  /*0cf0*/  FMUL.FTZ R98, R8, R99 ;  /* 0x0000006308627220 */ /* 0x000fe40000410000 */
[----:B------:R-:W-:Y:S02]  /*0d00*/  FMUL.FTZ R86, R10, R117 ;  /* 0x000000750a567220 */ /* 0x000fe40000410000 */
[----:B------:R-:W-:Y:S01]  /*0d10*/  FADD.FTZ R114, R87, R92 ;  /* 0x0000005c57727221 */ /* 0x000fe20000010000 */
[----:B------:R-:W-:Y:S01]  /*0d20*/  SHF.L.U32 R85, R113, 0x4, RZ ;  /* 0x0000000471557819 */ /* 0x000fe200000006ff */
[----:B------:R-:W-:Y:S01]  /*0d30*/  @P0 FADD.FTZ R112, R3, R112 ;  /* 0x0000007003700221 */ /* 0x000fe20000010000 */
[--C-:B------:R-:W-:Y:S01]  /*0d40*/  @P0 PRMT R3, RZ, 0x5410, R6.reuse ;  /* 0x00005410ff030816 */ /* 0x100fe20000000006 */
[----:B------:R-:W-:Y:S01]  /*0d50*/  FMUL.FTZ R99, R11, R84 ;  /* 0x000000540b637220 */ /* 0x000fe20000410000 */
[----:B------:R-:W-:Y:S01]  /*0d60*/  SHF.R.U32.HI R84, RZ, 0x1c, R113 ;  /* 0x0000001cff547819 */ /* 0x000fe20000011671 */
[----:B------:R-:W-:Y:S01]  /*0d70*/  FMUL.FTZ R117, R13, R80 ;  /* 0x000000500d757220 */ /* 0x000fe20000410000 */
[----:B------:R-:W-:Y:S01]  /*0d80*/  @P0 PRMT R80, RZ, 0x7610, R6 ;  /* 0x00007610ff500816 */ /* 0x000fe20000000006 */
[----:B------:R-:W-:-:S02]  /*0d90*/  FMUL.FTZ R113, R9, R82 ;  /* 0x0000005209717220 */ /* 0x000fc40000410000 */
[----:B------:R-:W-:Y:S01]  /*0da0*/  FADD.FTZ R87, R114, R91 ;  /* 0x0000005b72577221 */ /* 0x000fe20000010000 */
[--C-:B------:R-:W-:Y:S01]  /*0db0*/  @P0 PRMT R2, RZ, 0x7610, R7.reuse ;  /* 0x00007610ff020816 */ /* 0x100fe20000000007 */
[----:B------:R-:W-:Y:S01]  /*0dc0*/  @P0 FADD.FTZ R98, R3, R98 ;  /* 0x0000006203620221 */ /* 0x000fe20000010000 */
[----:B------:R-:W-:Y:S01]  /*0dd0*/  @P0 PRMT R3, RZ, 0x5410, R7 ;  /* 0x00005410ff030816 */ /* 0x000fe20000000007 */
[----:B------:R-:W-:Y:S01]  /*0de0*/  @P0 FADD.FTZ R113, R80, R113 ;  /* 0x0000007150710221 */ /* 0x000fe20000010000 */
[----:B------:R-:W-:Y:S01]  /*0df0*/  @P0 PRMT R80, RZ, 0x7610, R4 ;  /* 0x00007610ff500816 */ /* 0x000fe20000000004 */
[----:B------:R-:W-:Y:S02]  /*0e00*/  FADD.FTZ R114, R87, R90 ;  /* 0x0000005a57727221 */ /* 0x000fe40000010000 */
[----:B------:R-:W-:Y:S02]  /*0e10*/  @P0 FADD.FTZ R86, R3, R86 ;  /* 0x0000005603560221 */ /* 0x000fe40000010000 */
[----:B------:R-:W-:-:S02]  /*0e20*/  FADD.FTZ R87, R114, R89 ;  /* 0x0000005972577221 */ /* 0x000fc40000010000 */
[----:B------:R-:W-:Y:S01]  /*0e30*/  @P0 FADD.FTZ R99, R2, R99 ;  /* 0x0000006302630221 */ /* 0x000fe20000010000 */
[----:B------:R-:W-:Y:S01]  /*0e40*/  IADD3 R2, P1, R85, c[0x0][0x188], RZ ;  /* 0x0000620055027a10 */ /* 0x000fe20007f3e0ff */
[----:B------:R-:W-:Y:S02]  /*0e50*/  @P0 FADD.FTZ R117, R80, R117 ;  /* 0x0000007550750221 */ /* 0x000fe40000010000 */
[----:B------:R-:W-:Y:S01]  /*0e60*/  FADD.FTZ R114, R87, R102 ;  /* 0x0000006657727221 */ /* 0x000fe20000010000 */
[----:B------:R-:W-:Y:S02]  /*0e70*/  IADD3.X R3, R84, c[0x0][0x18c], RZ, P1, !PT ;  /* 0x0000630054037a10 */ /* 0x000fe40000ffe4ff */
[----:B------:R-:W-:Y:S02]  /*0e80*/  F2FP.BF16.PACK_AB R83, R99, R86 ;  /* 0x000000566353723e */ /* 0x000fe400000010ff */
[----:B------:R-:W-:Y:S02]  /*0e90*/  F2FP.BF16.PACK_AB R82, R113, R98 ;  /* 0x000000627152723e */ /* 0x000fe400000010ff */
[----:B------:R-:W-:-:S02]  /*0ea0*/  F2FP.BF16.PACK_AB R81, R112, R115 ;  /* 0x000000737051723e */ /* 0x000fc400000010ff */
[----:B------:R-:W-:Y:S01]  /*0eb0*/  F2FP.BF16.PACK_AB R80, R117, R110 ;  /* 0x0000006e7550723e */ /* 0x000fe200000010ff */
[----:B------:R-:W-:-:S04]  /*0ec0*/  FADD.FTZ R87, R114, R103 ;  /* 0x0000006772577221 */ /* 0x000fc80000010000 */
[----:B------:R0:W-:Y:S02]  /*0ed0*/  STG.E.128 [R2.64], R80 ;  /* 0x0000005002007986 */ /* 0x0001e4000c101d04 */
        /* <DEDUP_REMOVED lines=13> */
[----:B------:R-:W-:-:S03]  /*0fb0*/  ISETP.NE.AND P1, PT, R97, RZ, PT ;  /* 0x000000ff6100720c */ /* 0x000fc60003f25270 */
[----:B------:R-:W-:Y:S01]  /*0fc0*/  FADD.FTZ R82, R2, R99 ;  /* 0x0000006302527221 */ /* 0x000fe20000010000 */
[----:B------:R-:W-:Y:S07]  /*0fd0*/  BRA.DIV ~URZ, `(.L_x_5091) ;  /* 0x00000b527f007947 */ /* 0x000fee000b800000 */
[----:B------:R0:W1:Y:S02]  /*0fe0*/  SHFL.BFLY PT, R2, R82, 0x1, 0x1f ;  /* 0x0c201f0052027f89 */ /* 0x00006400000e0000 */
.L_x_5095:
        /* <DEDUP_REMOVED lines=68> */
.L_x_5096:
[----:B-1----:R-:W-:Y:S01]  /*1430*/  FADD.FTZ R119, R119, R82 ;  /* 0x0000005277777221 */ /* 0x002fe20000010000 */
[----:B------:R-:W-:Y:S01]  /*1440*/  ISETP.NE.AND P0, PT, RZ, UR6, PT ;  /* 0x00000006ff007c0c */ /* 0x000fe2000bf05270 */
[----:B------:R-:W-:Y:S01]  /*1450*/  FMUL.FTZ R80, R83, R83 ;  /* 0x0000005353507220 */ /* 0x000fe20000410000 */
[----:B0-----:R-:W-:Y:S02]  /*1460*/  MOV R82, c[0x0][0x1e0] ;  /* 0x0000780000527a02 */ /* 0x001fe40000000f00 */
        /* <DEDUP_REMOVED lines=40> */
[----:B0-----:R-:W-:-:S02]  /*16f0*/  FMUL.FTZ R81, R3, R118 ;  /* 0x0000007603517220 */ /* 0x001fc40000410000 */
[C---:B------:R-:W-:Y:S02]  /*1700*/  FMUL.FTZ R108, R3.reuse, R108 ;  /* 0x0000006c036c7220 */ /* 0x040fe40000410000 */
[----:B------:R-:W-:Y:S01]  /*1710*/  FMUL.FTZ R89, R3, R102 ;  /* 0x0000006603597220 */ /* 0x000fe20000410000 */
[----:B------:R-:W-:Y:S01]  /*1720*/  IADD3 R102, P2, R85, c[0x0][0x208], RZ ;  /* 0x0000820055667a10 */ /* 0x000fe20007f5e0ff */
        /* <DEDUP_REMOVED lines=13> */
[----:B------:R-:W-:Y:S01]  /*1800*/  IADD3 R98, P1, R101, c[0x0][0x208], RZ ;  /* 0x0000820065627a10 */ /* 0x000fe20007f3e0ff */
        /* <DEDUP_REMOVED lines=25> */
[----:B------:R-:W-:Y:S01]  /*19a0*/  FFMA.FTZ R114, R47, R114, R71 ;  /* 0x000000722f727223 */ /* 0x000fe20000010047 */
[----:B------:R-:W-:Y:S01]  /*19b0*/  F2FP.BF16.PACK_AB R81, R0, R93 ;  /* 0x0000005d0051723e */ /* 0x000fe200000010ff */
[----:B------:R-:W-:-:S02]  /*19c0*/  FFMA.FTZ R90, R32, R111, R56 ;  /* 0x0000006f205a7223 */ /* 0x000fc40000010038 */
[----:B------:R-:W-:Y:S01]  /*19d0*/  FFMA.FTZ R103, R33, R124, R57 ;  /* 0x0000007c21677223 */ /* 0x000fe20000010039 */
[----:B------:R-:W-:Y:S01]  /*19e0*/  F2FP.BF16.PACK_AB R93, R114, R91 ;  /* 0x0000005b725d723e */ /* 0x000fe200000010ff */
[----:B------:R-:W-:Y:S01]  /*19f0*/  FFMA.FTZ R113, R34, R113, R58 ;  /* 0x0000007122717223 */ /* 0x000fe2000001003a */
[----:B------:R0:W-:Y:S01]  /*1a00*/  STG.E.128 [R2.64], R80 ;  /* 0x0000005002007986 */ /* 0x0001e2000c101d04 */
[----:B------:R-:W-:Y:S01]  /*1a10*/  FFMA.FTZ R86, R35, R86, R59 ;  /* 0x0000005623567223 */ /* 0x000fe2000001003b */
[----:B------:R-:W-:Y:S01]  /*1a20*/  F2FP.BF16.PACK_AB R90, R103, R90 ;  /* 0x0000005a675a723e */ /* 0x000fe200000010ff */
[----:B------:R-:W-:Y:S01]  /*1a30*/  FFMA.FTZ R89, R38, R107, R62 ;  /* 0x0000006b26597223 */ /* 0x000fe2000001003e */
[----:B------:R-:W-:Y:S01]  /*1a40*/  IADD3.X R103, R84, c[0x0][0x20c], RZ, P2, !PT ;  /* 0x0000830054677a10 */ /* 0x000fe200017fe4ff */
[----:B------:R-:W-:Y:S01]  /*1a50*/  FFMA.FTZ R112, R39, R112, R63 ;  /* 0x0000007027707223 */ /* 0x000fe2000001003f */
[----:B------:R-:W-:Y:S01]  /*1a60*/  F2FP.BF16.PACK_AB R91, R86, R113 ;  /* 0x00000071565b723e */ /* 0x000fe200000010ff */
[----:B------:R-:W-:Y:S01]  /*1a70*/  FFMA.FTZ R88, R36, R99, R60 ;  /* 0x0000006324587223 */ /* 0x000fe2000001003c */
[----:B------:R-:W-:Y:S01]  /*1a80*/  IADD3.X R99, R100, c[0x0][0x20c], RZ, P1, !PT ;  /* 0x0000830064637a10 */ /* 0x000fe20000ffe4ff */
[----:B------:R-:W-:Y:S01]  /*1a90*/  FFMA.FTZ R101, R37, R120, R61 ;  /* 0x0000007825657223 */ /* 0x000fe2000001003d */
[----:B------:R-:W-:Y:S01]  /*1aa0*/  F2FP.BF16.PACK_AB R89, R112, R89 ;  /* 0x000000597059723e */ /* 0x000fe200000010ff */
[----:B------:R-:W-:-:S02]  /*1ab0*/  IMAD R96, R87, c[0x0][0x160], R96 ;  /* 0x0000580057607a24 */ /* 0x000fc400078e0260 */
[----:B------:R0:W-:Y:S01]  /*1ac0*/  STG.E.128 [R98.64], R92 ;  /* 0x0000005c62007986 */ /* 0x0001e2000c101d04 */
[----:B------:R-:W-:Y:S02]  /*1ad0*/  F2FP.BF16.PACK_AB R88, R101, R88 ;  /* 0x000000586558723e */ /* 0x000fe400000010ff */
[----:B------:R-:W-:-:S03]  /*1ae0*/  ISETP.GE.AND P0, PT, R96, c[0x0][0x164], PT ;  /* 0x0000590060007a0c */ /* 0x000fc60003f06270 */
[----:B------:R0:W-:Y:S10]  /*1af0*/  STG.E.128 [R102.64], R88 ;  /* 0x0000005866007986 */ /* 0x0001f4000c101d04 */
[----:B0-----:R-:W-:Y:S01]  /*1b00*/  @P0 CALL.REL.NOINC `(.L_x_5093) ;  /* 0x0000001000000944 */ /* 0x001fe20003c00000 */
[----:B------:R-:W-:Y:S05]  /*1b10*/  BRA `(.L_x_5094) ;  /* 0xffffe80000007947 */ /* 0x000fea000383ffff */
.L_x_5093:
[----:B------:R-:W-:Y:S05]  /*1b20*/  EXIT ;  /* 0x000000000000794d */ /* 0x000fea0003800000 */
.L_x_5091:
[----:B------:R-:W-:Y:S02]  /*1b30*/  MOV R119, 0x1 ;  /* 0x0000000100777802 */ /* 0x000fe40000000f00 */
[----:B------:R-:W-:-:S02]  /*1b40*/  MOV R80, 0x1f ;  /* 0x0000001f00507802 */ /* 0x000fc40000000f00 */
[----:B------:R-:W-:Y:S02]  /*1b50*/  MOV R81, 0xffffffff ;  /* 0xffffffff00517802 */ /* 0x000fe40000000f00 */
[----:B------:R-:W-:Y:S02]  /*1b60*/  MOV R2, 0x1b80 ;  /* 0x00001b8000027802 */ /* 0x000fe40000000f00 */
[----:B------:R-:W-:Y:S05]  /*1b70*/  CALL.REL.NOINC `($__internal_37_$__cuda_sm70_shflsync_bfly_p) ;  /* 0x0000069000007944 */ /* 0x000fea0003c00000 */
[----:B-1----:R-:W-:Y:S01]  /*1b80*/  MOV R2, R119 ;  /* 0x0000007700027202 */ /* 0x002fe20000000f00 */
[----:B0-----:R-:W-:Y:S05]  /*1b90*/  BRA `(.L_x_5095) ;  /* 0xfffff45000007947 */ /* 0x001fea000383ffff */
.L_x_5092:
[----:B------:R-:W-:Y:S01]  /*1ba0*/  HFMA2.MMA R119, -RZ, RZ, 0, 1.1920928955078125e-07 ;  /* 0x00000002ff777435 */ /* 0x000fe200000001ff */
[----:B------:R-:W-:Y:S02]  /*1bb0*/  MOV R80, 0x1f ;  /* 0x0000001f00507802 */ /* 0x000fe40000000f00 */
[----:B------:R-:W-:Y:S02]  /*1bc0*/  MOV R81, 0xffffffff ;  /* 0xffffffff00517802 */ /* 0x000fe40000000f00 */
[----:B------:R-:W-:Y:S02]  /*1bd0*/  MOV R2, 0x1bf0 ;  /* 0x00001bf000027802 */ /* 0x000fe40000000f00 */
[----:B------:R-:W-:Y:S05]  /*1be0*/  CALL.REL.NOINC `($__internal_37_$__cuda_sm70_shflsync_bfly_p) ;  /* 0x0000062000007944 */ /* 0x000fea0003c00000 */
[----:B01----:R-:W-:Y:S01]  /*1bf0*/  FADD.FTZ R82, R82, R119 ;  /* 0x0000007752527221 */ /* 0x003fe20000010000 */
[----:B------:R-:W-:Y:S01]  /*1c00*/  HFMA2.MMA R119, -RZ, RZ, 0, 2.384185791015625e-07 ;  /* 0x00000004ff777435 */ /* 0x000fe200000001ff */
[----:B------:R-:W-:-:S02]  /*1c10*/  MOV R80, 0x1f ;  /* 0x0000001f00507802 */ /* 0x000fc40000000f00 */
[----:B------:R-:W-:Y:S02]  /*1c20*/  MOV R81, 0xffffffff ;  /* 0xffffffff00517802 */ /* 0x000fe40000000f00 */
[----:B------:R-:W-:Y:S02]  /*1c30*/  MOV R2, 0x1c50 ;  /* 0x00001c5000027802 */ /* 0x000fe40000000f00 */
[----:B------:R-:W-:Y:S05]  /*1c40*/  CALL.REL.NOINC `($__internal_37_$__cuda_sm70_shflsync_bfly_p) ;  /* 0x000005c000007944 */ /* 0x000fea0003c00000 */
[----:B01----:R-:W-:Y:S01]  /*1c50*/  FADD.FTZ R82, R82, R119 ;  /* 0x0000007752527221 */ /* 0x003fe20000010000 */
[----:B------:R-:W-:Y:S01]  /*1c60*/  HFMA2.MMA R119, -RZ, RZ, 0, 4.76837158203125e-07 ;  /* 0x00000008ff777435 */ /* 0x000fe200000001ff */
[----:B------:R-:W-:Y:S02]  /*1c70*/  MOV R80, 0x1f ;  /* 0x0000001f00507802 */ /* 0x000fe40000000f00 */
[----:B------:R-:W-:Y:S02]  /*1c80*/  MOV R81, 0xffffffff ;  /* 0xffffffff00517802 */ /* 0x000fe40000000f00 */
[----:B------:R-:W-:Y:S02]  /*1c90*/  MOV R2, 0x1cb0 ;  /* 0x00001cb000027802 */ /* 0x000fe40000000f00 */
[----:B------:R-:W-:Y:S05]  /*1ca0*/  CALL.REL.NOINC `($__internal_37_$__cuda_sm70_shflsync_bfly_p) ;  /* 0x0000056000007944 */ /* 0x000fea0003c00000 */
[----:B01----:R-:W-:Y:S01]  /*1cb0*/  FADD.FTZ R82, R82, R119 ;  /* 0x0000007752527221 */ /* 0x003fe20000010000 */
[----:B------:R-:W-:Y:S01]  /*1cc0*/  HFMA2.MMA R119, -RZ, RZ, 0, 9.5367431640625e-07 ;  /* 0x00000010ff777435 */ /* 0x000fe200000001ff */
[----:B------:R-:W-:-:S02]  /*1cd0*/  MOV R80, 0x1f ;  /* 0x0000001f00507802 */ /* 0x000fc40000000f00 */
[----:B------:R-:W-:Y:S02]  /*1ce0*/  MOV R81, 0xffffffff ;  /* 0xffffffff00517802 */ /* 0x000fe40000000f00 */
[----:B------:R-:W-:Y:S02]  /*1cf0*/  MOV R2, 0x1d10 ;  /* 0x00001d1000027802 */ /* 0x000fe40000000f00 */
[----:B------:R-:W-:Y:S05]  /*1d00*/  CALL.REL.NOINC `($__internal_37_$__cuda_sm70_shflsync_bfly_p) ;  /* 0x0000050000007944 */ /* 0x000fea0003c00000 */
[----:B-1----:R-:W-:Y:S01]  /*1d10*/  FADD.FTZ R83, R82, R119 ;  /* 0x0000007752537221 */ /* 0x002fe20000010000 */
[----:B------:R-:W-:Y:S01]  /*1d20*/  HFMA2.MMA R119, -RZ, RZ, 0, 5.9604644775390625e-08 ;  /* 0x00000001ff777435 */ /* 0x000fe200000001ff */
[----:B0-----:R-:W-:Y:S02]  /*1d30*/  MOV R80, 0x1f ;  /* 0x0000001f00507802 */ /* 0x001fe40000000f00 */
[----:B------:R-:W-:-:S04]  /*1d40*/  FMUL.FTZ R83, R83, c[0x0][0x1e0] ;  /* 0x0000780053537a20 */ /* 0x000fc80000410000 */
        /* <DEDUP_REMOVED lines=50> */
[----:B------:R-:W-:Y:S05]  /*2070*/  CALL.REL.NOINC `($__internal_37_$__cuda_sm70_shflsync_bfly_p) ;  /* 0x0000019000007944 */ /* 0x000fea0003c00000 */
[----:B01----:R-:W-:Y:S01]  /*2080*/  FADD.FTZ R82, R82, R119 ;  /* 0x0000007752527221 */ /* 0x003fe20000010000 */
[----:B------:R-:W-:Y:S01]  /*2090*/  HFMA2.MMA R119, -RZ, RZ, 0, 1.1920928955078125e-07 ;  /* 0x00000002ff777435 */ /* 0x000fe200000001ff */
[----:B------:R-:W-:Y:S02]  /*20a0*/  MOV R80, 0x1f ;  /* 0x0000001f00507802 */ /* 0x000fe40000000f00 */
[----:B------:R-:W-:Y:S02]  /*20b0*/  MOV R81, 0xffffffff ;  /* 0xffffffff00517802 */ /* 0x000fe40000000f00 */
[----:B------:R-:W-:Y:S02]  /*20c0*/  MOV R2, 0x20e0 ;  /* 0x000020e000027802 */ /* 0x000fe40000000f00 */
[----:B------:R-:W-:Y:S05]  /*20d0*/  CALL.REL.NOINC `($__internal_37_$__cuda_sm70_shflsync_bfly_p) ;  /* 0x0000013000007944 */ /* 0x000fea0003c00000 */
[----:B01----:R-:W-:Y:S01]  /*20e0*/  FADD.FTZ R82, R82, R119 ;  /* 0x0000007752527221 */ /* 0x003fe20000010000 */
[----:B------:R-:W-:Y:S01]  /*20f0*/  HFMA2.MMA R119, -RZ, RZ, 0, 2.384185791015625e-07 ;  /* 0x00000004ff777435 */ /* 0x000fe200000001ff */
[----:B------:R-:W-:Y:S02]  /*2100*/  MOV R80, 0x1f ;  /* 0x0000001f00507802 */ /* 0x000fe40000000f00 */
[----:B------:R-:W-:-:S02]  /*2110*/  MOV R81, 0xffffffff ;  /* 0xffffffff00517802 */ /* 0x000fc40000000f00 */
        /* <DEDUP_REMOVED lines=10> */
[----:B------:R-:W-:Y:S02]  /*21c0*/  MOV R80, 0x1f ;  /* 0x0000001f00507802 */ /* 0x000fe40000000f00 */
[----:B------:R-:W-:-:S02]  /*21d0*/  MOV R81, 0xffffffff ;  /* 0xffffffff00517802 */ /* 0x000fc40000000f00 */
[----:B------:R-:W-:Y:S02]  /*21e0*/  MOV R2, 0x2200 ;  /* 0x0000220000027802 */ /* 0x000fe40000000f00 */
[----:B------:R-:W-:Y:S05]  /*21f0*/  CALL.REL.NOINC `($__internal_37_$__cuda_sm70_shflsync_bfly_p) ;  /* 0x0000001000007944 */ /* 0x000fea0003c00000 */
[----:B01----:R-:W-:Y:S05]  /*2200*/  BRA `(.L_x_5096) ;  /* 0xfffff22000007947 */ /* 0x003fea000383ffff */
        .weak           $__internal_37_$__cuda_sm70_shflsync_bfly_p
        .type           $__internal_37_$__cuda_sm70_shflsync_bfly_p,@function
        .size           $__internal_37_$__cuda_sm70_shflsync_bfly_p,(.L_x_22205 - $__internal_37_$__cuda_sm70_shflsync_bfly_p)
$__internal_37_$__cuda_sm70_shflsync_bfly_p:
[----:B------:R-:W-:Y:S01]  /*2210*/  HFMA2.MMA R3, -RZ, RZ, 0, 0 ;  /* 0x00000000ff037435 */ /* 0x000fe200000001ff */
[----:B------:R-:W-:Y:S04]  /*2220*/  WARPSYNC R81 ;  /* 0x0000005100007348 */ /* 0x000fe80003800000 */
[----:B------:R0:W1:Y:S01]  /*2230*/  SHFL.BFLY PT, R119, R82, R119, R80 ;  /* 0x0c00007752777389 */ /* 0x00006200000e0050 */
[----:B------:R-:W-:Y:S05]  /*2240*/  RET.REL.NODEC R2 `(_ZN10layer_norm13ln_fwd_kernelINS_13Kernel_traitsIf13__nv_bfloat16S2_S2_fjLj768ELj1ELj4ELj1ELj16ENS_18Kernel_traits_baseILj768EfS2_S2_S2_fjLj128EEEEELb0ELb1ELb0ELb1EEEvNS_9FwdParamsE) ;  /* 0xffffddb002007950 */ /* 0x000fea0003c3ffff */
.L_x_5097:
        /* <DEDUP_REMOVED lines=11> */
.L_x_22205:


//--------------------- .text._ZN10layer_norm13ln_fwd_kernelINS_13Kernel_traitsIf13__nv_bfloat16S2_S2_fjLj768ELj1ELj4ELj1ELj16ENS_18Kernel_traits_baseILj768EfS2_S2_S2_fjLj128EEEEELb0ELb1ELb1ELb0EEEvNS_9FwdParamsE --------------------------
	.section	.text._ZN10layer_norm13ln_fwd_kernelINS_13Kernel_traitsIf13__nv_bfloat16S2_S2_fjLj768ELj1ELj4ELj1ELj16ENS_18Kernel_traits_baseILj768EfS2_S2_S2_fjLj128EEEEELb0ELb1ELb1ELb0EEEvNS_9FwdParamsE,"ax",@progbits
	.sectioninfo	@"SHI_REGISTERS=125"
	.align	128
        .global         _ZN10layer_norm13ln_fwd_kernelINS_13Kernel_traitsIf13__nv_bfloat16S2_S2_fjLj768ELj1ELj4ELj1ELj16ENS_18Kernel_traits_baseILj768EfS2_S2_S2_fjLj128EEEEELb0ELb1ELb1ELb0EEEvNS_9FwdParamsE
        .type           _ZN10layer_norm13ln_fwd_kernelINS_13Kernel_traitsIf13__nv_bfloat16S2_S2_fjLj768ELj1ELj4ELj1ELj16ENS_18Kernel_traits_baseILj768EfS2_S2_S2_fjLj128EEEEELb0ELb1ELb1ELb0EEEvNS_9FwdParamsE,@function
        .size           _ZN10layer_norm13ln_fwd_kernelINS_13Kernel_traitsIf13__nv_bfloat16S2_S2_fjLj768ELj1ELj4ELj1ELj16ENS_18Kernel_traits_baseILj768EfS2_S2_S2_fjLj128EEEEELb0ELb1ELb1ELb0EEEvNS_9FwdParamsE,(.L_x_22206 - _ZN10layer_norm13ln_fwd_kernelINS_13Kernel_traitsIf13__nv_bfloat16S2_S2_fjLj768ELj1ELj4ELj1ELj16ENS_18Kernel_traits_baseILj768EfS2_S2_S2_fjLj128EEEEELb0ELb1ELb1ELb0EEEvNS_9FwdParamsE)
        .other          _ZN10layer_norm13ln_fwd_kernelINS_13Kernel_traitsIf13__nv_bfloat16S2_S2_fjLj768ELj1ELj4ELj1ELj16ENS_18Kernel_traits_baseILj768EfS2_S2_S2_fjLj128EEEEELb0ELb1ELb1ELb0EEEvNS_9FwdParamsE,@"STO_CUDA_ENTRY STV_DEFAULT"
_ZN10layer_norm13ln_fwd_kernelINS_13Kernel_traitsIf13__nv_bfloat16S2_S2_fjLj768ELj1ELj4ELj1ELj16ENS_18Kernel_traits_baseILj768EfS2_S2_S2_fjLj128EEEEELb0ELb1ELb1ELb0EEEvNS_9FwdParamsE:
.text._ZN10layer_norm13ln_fwd_kernelINS_13Kernel_traitsIf13__nv_bfloat16S2_S2_fjLj768ELj1ELj4ELj1ELj16ENS_18Kernel_traits_baseILj768EfS2_S2_S2_fjLj128EEEEELb0ELb1ELb1ELb0EEEvNS_9FwdParamsE:
        /* <DEDUP_REMOVED lines=28> */
[----:B------:R0:W5:Y:S04]  /*01c0*/  LDG.E.128 R28, [R6.64+0x10] ;  /* 0x00001004061c7981 */ /* 0x000168000c1e1d00 */
[C---:B------:R-:W-:Y:S01]  /*01d0*/  @P0 LEA R4, P5, R0.reuse, c[0x0][0x218], 0x5 ;  /* 0x0000860000040a11 */ /* 0x040fe200078a28ff */
[----:B------:R0:W5:Y:S03]  /*01e0*/  LDG.E.128 R20, [R2.64] ;  /* 0x0000000402147981 */ /* 0x000166000c1e1d00 */
[C---:B------:R-:W-:Y:S01]  /*01f0*/  @P0 LEA.HI.X R5, R0.reuse, c[0x0][0x21c], RZ, 0x5, P5 ;  /* 0x0000870000050a11 */ /* 0x040fe200028f2cff */
[----:B------:R0:W5:Y:S04]  /*0200*/  LDG.E.128 R24, [R2.64+0x10] ;  /* 0x0000100402187981 */ /* 0x000168000c1e1d00 */
[----:B------:R0:W5:Y:S04]  /*0210*/  @P0 LDG.E.128 R12, [R4.64] ;  /* 0x00000004040c0981 */ /* 0x000168000c1e1d00 */
[----:B------:R0:W5:Y:S04]  /*0220*/  @P0 LDG.E.128 R16, [R4.64+0x10] ;  /* 0x0000100404100981 */ /* 0x000168000c1e1d00 */
[----:B------:R0:W5:Y:S01]  /*0230*/  LDG.E.128 R32, [R6.64] ;  /* 0x0000000406207981 */ /* 0x000162000c1e1d00 */
[----:B------:R-:W-:-:S03]  /*0240*/  LOP3.LUT R0, R0, 0x20, RZ, 0xfc, !PT ;  /* 0x0000002000007812 */ /* 0x000fc600078efcff */
.L_x_5099:
[----:B------:R-:W-:Y:S05]  /*0250*/  BSYNC B0 ;  /* 0x0000000000007941 */ /* 0x000fea0003800000 */
.L_x_5098:
        /* <DEDUP_REMOVED lines=16> */
[----:B------:R0:W5:Y:S04]  /*0360*/  LDG.E.128 R52, [R4.64+0x10] ;  /* 0x0000100404347981 */ /* 0x000168000c1e1d00 */
[----:B------:R0:W5:Y:S04]  /*0370*/  @P0 LDG.E.128 R36, [R2.64] ;  /* 0x0000000402240981 */ /* 0x000168000c1e1d00 */
[----:B------:R0:W5:Y:S04]  /*0380*/  @P0 LDG.E.128 R40, [R2.64+0x10] ;  /* 0x0000100402280981 */ /* 0x000168000c1e1d00 */
[----:B------:R0:W5:Y:S01]  /*0390*/  LDG.E.128 R56, [R4.64] ;  /* 0x0000000404387981 */ /* 0x000162000c1e1d00 */
[----:B------:R-:W-:-:S03]  /*03a0*/  IADD3 R0, R0, 0x20, RZ ;  /* 0x0000002000007810 */ /* 0x000fc60007ffe0ff */
.L_x_5101:
[----:B------:R-:W-:Y:S05]  /*03b0*/  BSYNC B0 ;  /* 0x0000000000007941 */ /* 0x000fea0003800000 */
.L_x_5100:
        /* <DEDUP_REMOVED lines=15> */
[----:B------:R-:W-:Y:S01]  /*04b0*/  @P0 LEA.HI.X R5, R0, c[0x0][0x21c], RZ, 0x5, P5 ;  /* 0x0000870000050a11 */ /* 0x000fe200028f2cff */
[----:B------:R0:W5:Y:S04]  /*04c0*/  LDG.E.128 R72, [R2.64+0x10] ;  /* 0x0000100402487981 */ /* 0x000168000c1e1d00 */
[----:B------:R0:W5:Y:S04]  /*04d0*/  @P0 LDG.E.128 R60, [R4.64] ;  /* 0x00000004043c0981 */ /* 0x000168000c1e1d00 */
[----:B------:R0:W5:Y:S04]  /*04e0*/  @P0 LDG.E.128 R64, [R4.64+0x10] ;  /* 0x0000100404400981 */ /* 0x000168000c1e1d00 */
[----:B------:R0:W5:Y:S02]  /*04f0*/  LDG.E.128 R80, [R6.64] ;  /* 0x0000000406507981 */ /* 0x000164000c1e1d00 */
.L_x_5103:
[----:B------:R-:W-:Y:S05]  /*0500*/  BSYNC B0 ;  /* 0x0000000000007941 */ /* 0x000fea0003800000 */
.L_x_5102:
[----:B------:R-:W-:Y:S05]  /*0510*/  @P4 EXIT ;  /* 0x000000000000494d */ /* 0x000fea0003800000 */
[----:B------:R-:W-:Y:S02]  /*0520*/  ULDC.U8 UR6, c[0x0][0x1f0] ;  /* 0x00007c0000067ab9 */ /* 0x000fe40000000000 */
.L_x_5191:
[----:B------:R-:W-:-:S10]  /*0530*/  HFMA2.MMA R93, -RZ, RZ, 0, 2.384185791015625e-07 ;  /* 0x00000004ff5d7435 */ /* 0x000fd400000001ff */
[----:B------:R-:W-:-:S05]  /*0540*/  IMAD.WIDE R94, R108, R93, c[0x0][0x1d0] ;  /* 0x000074006c5e7625 */ /* 0x000fca00078e025d */
[----:B------:R1:W2:Y:S01]  /*0550*/  LDG.E R116, [R94.64] ;  /* 0x000000045e747981 */ /* 0x0002a2000c1e1900 */
[----:B------:R-:W-:-:S05]  /*0560*/  IMAD.WIDE R92, R108, R93, c[0x0][0x1d8] ;  /* 0x000076006c5c7625 */ /* 0x000fca00078e025d */
[----:B-----5:R3:W5:Y:S01]  /*0570*/  LDG.E R111, [R92.64] ;  /* 0x000000045c6f7981 */ /* 0x020762000c1e1900 */
[----:B------:R-:W-:Y:S01]  /*0580*/  IMAD R112, R108, c[0x0][0x168], RZ ;  /* 0x00005a006c707a24 */ /* 0x000fe200078e02ff */
[----:B------:R-:W-:Y:S02]  /*0590*/  BSSY B0, `(.L_x_5104) ;  /* 0x0000081000007945 */ /* 0x000fe40003800000 */
[----:B------:R-:W1:Y:S02]  /*05a0*/  S2R R114, SR_TID.X ;  /* 0x0000000000727919 */ /* 0x000e640000002100 */
[----:B-1----:R-:W-:Y:S02]  /*05b0*/  LOP3.LUT R94, R114, 0x1f, RZ, 0xc0, !PT ;  /* 0x0000001f725e7812 */ /* 0x002fe400078ec0ff */
        /* <DEDUP_REMOVED lines=12> */
[----:B---3--:R-:W-:Y:S02]  /*0680*/  ISETP.NE.U32.AND P0, PT, RZ, c[0x0][0x180], PT ;  /* 0x00006000ff007a0c */ /* 0x008fe40003f05070 */
        /* <DEDUP_REMOVED lines=14> */
.L_x_5107:
[----:B-1---5:R-:W-:-:S05]  /*0770*/  PRMT R92, RZ, 0x5410, R84 ;  /* 0x00005410ff5c7816 */ /* 0x022fca0000000054 */
[----:B------:R-:W-:Y:S01]  /*0780*/  FMUL.FTZ R105, R92, c[0x0][0x1ec] ;  /* 0x00007b005c697a20 */ /* 0x000fe20000410000 */
[----:B------:R-:W-:-:S03]  /*0790*/  @P0 PRMT R92, RZ, 0x5410, R88 ;  /* 0x00005410ff5c0816 */ /* 0x000fc60000000058 */
[----:B------:R-:W-:-:S04]  /*07a0*/  FMUL.FTZ R105, R32, R105 ;  /* 0x0000006920697220 */ /* 0x000fc80000410000 */
[----:B------:R-:W-:Y:S02]  /*07b0*/  @P0 FADD.FTZ R105, R92, R105 ;  /* 0x000000695c690221 */ /* 0x000fe40000010000 */
.L_x_5108:
[----:B------:R-:W-:Y:S05]  /*07c0*/  BSYNC B1 ;  /* 0x0000000000017941 */ /* 0x000fea0003800000 */
.L_x_5106:
[----:B------:R-:W-:Y:S01]  /*07d0*/  BSSY B1, `(.L_x_5109) ;  /* 0x000000b000017945 */ /* 0x000fe20003800000 */
[----:B------:R-:W-:Y:S05]  /*07e0*/  @P5 BRA `(.L_x_5110) ;  /* 0x0000004000005947 */ /* 0x000fea0003800000 */
[----:B------:R-:W-:Y:S01]  /*07f0*/  MOV R104, RZ ;  /* 0x000000ff00687202 */ /* 0x000fe20000000f00 */
[----:B------:R-:W-:Y:S05]  /*0800*/  @!P0 BRA `(.L_x_5111) ;  /* 0x0000007000008947 */ /* 0x000fea0003800000 */
[----:B-----5:R-:W-:Y:S01]  /*0810*/  PRMT R104, RZ, 0x7610, R88 ;  /* 0x00007610ff687816 */ /* 0x020fe20000000058 */
[----:B------:R-:W-:Y:S05]  /*0820*/  BRA `(.L_x_5111) ;  /* 0x0000005000007947 */ /* 0x000fea0003800000 */
.L_x_5110:
[----:B-----5:R-:W-:Y:S02]  /*0830*/  PRMT R92, RZ, 0x7610, R84 ;  /* 0x00007610ff5c7816 */ /* 0x020fe40000000054 */
[----:B------:R-:W-:-:S03]  /*0840*/  @P0 PRMT R93, RZ, 0x7610, R88 ;  /* 0x00007610ff5d0816 */ /* 0x000fc60000000058 */
[----:B------:R-:W-:-:S04]  /*0850*/  FMUL.FTZ R92, R92, c[0x0][0x1ec] ;  /* 0x00007b005c5c7a20 */ /* 0x000fc80000410000 */
[----:B------:R-:W-:-:S04]  /*0860*/  FMUL.FTZ R104, R33, R92 ;  /* 0x0000005c21687220 */ /* 0x000fc80000410000 */
[----:B------:R-:W-:Y:S02]  /*0870*/  @P0 FADD.FTZ R104, R93, R104 ;  /* 0x000000685d680221 */ /* 0x000fe40000010000 */
.L_x_5111:
[----:B------:R-:W-:Y:S05]  /*0880*/  BSYNC B1 ;  /* 0x0000000000017941 */ /* 0x000fea0003800000 */
.L_x_5109:
[----:B------:R-:W-:Y:S01]  /*0890*/  BSSY B1, `(.L_x_5112) ;  /* 0x000000b000017945 */ /* 0x000fe20003800000 */
[----:B------:R-:W-:Y:S05]  /*08a0*/  @P5 BRA `(.L_x_5113) ;  /* 0x0000004000005947 */ /* 0x000fea0003800000 */
[----:B------:R-:W-:Y:S01]  /*08b0*/  HFMA2.MMA R103, -RZ, RZ, 0, 0 ;  /* 0x00000000ff677435 */ /* 0x000fe200000001ff */
[----:B------:R-:W-:Y:S05]  /*08c0*/  @!P0 BRA `(.L_x_5114) ;  /* 0x0000007000008947 */ /* 0x000fea0003800000 */
[----:B-----5:R-:W-:Y:S01]  /*08d0*/  PRMT R103, RZ, 0x5410, R89 ;  /* 0x00005410ff677816 */ /* 0x020fe20000000059 */
[----:B------:R-:W-:Y:S05]  /*08e0*/  BRA `(.L_x_5114) ;  /* 0x0000005000007947 */ /* 0x000fea0003800000 */
.L_x_5113:
[----:B-----5:R-:W-:-:S05]  /*08f0*/  PRMT R92, RZ, 0x5410, R85 ;  /* 0x00005410ff5c7816 */ /* 0x020fca0000000055 */
[----:B------:R-:W-:Y:S01]  /*0900*/  FMUL.FTZ R103, R92, c[0x0][0x1ec] ;  /* 0x00007b005c677a20 */ /* 0x000fe20000410000 */
[----:B------:R-:W-:-:S03]  /*0910*/  @P0 PRMT R92, RZ, 0x5410, R89 ;  /* 0x00005410ff5c0816 */ /* 0x000fc60000000059 */
[----:B------:R-:W-:-:S04]  /*0920*/  FMUL.FTZ R103, R34, R103 ;  /* 0x0000006722677220 */ /* 0x000fc80000410000 */
[----:B------:R-:W-:Y:S02]  /*0930*/  @P0 FADD.FTZ R103, R92, R103 ;  /* 0x000000675c670221 */ /* 0x000fe40000010000 */
.L_x_5114:
[----:B------:R-:W-:Y:S05]  /*0940*/  BSYNC B1 ;  /* 0x0000000000017941 */ /* 0x000fea0003800000 */
.L_x_5112:
[----:B------:R-:W-:Y:S01]  /*0950*/  BSSY B1, `(.L_x_5115) ;  /* 0x000000b000017945 */ /* 0x000fe20003800000 */
[----:B------:R-:W-:Y:S05]  /*0960*/  @P5 BRA `(.L_x_5116) ;  /* 0x0000004000005947 */ /* 0x000fea0003800000 */
[----:B------:R-:W-:Y:S01]  /*0970*/  MOV R102, RZ ;  /* 0x000000ff00667202 */ /* 0x000fe20000000f00 */
[----:B------:R-:W-:Y:S05]  /*0980*/  @!P0 BRA `(.L_x_5117) ;  /* 0x0000007000008947 */ /* 0x000fea0003800000 */
[----:B-----5:R-:W-:Y:S01]  /*0990*/  PRMT R102, RZ, 0x7610, R89 ;  /* 0x00007610ff667816 */ /* 0x020fe20000000059 */
[----:B------:R-:W-:Y:S05]  /*09a0*/  BRA `(.L_x_5117) ;  /* 0x0000005000007947 */ /* 0x000fea0003800000 */
.L_x_5116:
[----:B-----5:R-:W-:Y:S02]  /*09b0*/  PRMT R92, RZ, 0x7610, R85 ;  /* 0x00007610ff5c7816 */ /* 0x020fe40000000055 */
[----:B------:R-:W-:-:S03]  /*09c0*/  @P0 PRMT R93, RZ, 0x7610, R89 ;  /* 0x00007610ff5d0816 */ /* 0x000fc60000000059 */
[----:B------:R-:W-:-:S04]  /*09d0*/  FMUL.FTZ R92, R92, c[0x0][0x1ec] ;  /* 0x00007b005c5c7a20 */ /* 0x000fc80000410000 */
[----:B------:R-:W-:-:S04]  /*09e0*/  FMUL.FTZ R102, R35, R92 ;  /* 0x0000005c23667220 */ /* 0x000fc80000410000 */
[----:B------:R-:W-:Y:S02]  /*09f0*/  @P0 FADD.FTZ R102, R93, R102 ;  /* 0x000000665d660221 */ /* 0x000fe40000010000 */
.L_x_5117:
[----:B------:R-:W-:Y:S05]  /*0a00*/  BSYNC B1 ;  /* 0x0000000000017941 */ /* 0x000fea0003800000 */
.L_x_5115:
[----:B------:R-:W-:Y:S01]  /*0a10*/  BSSY B1, `(.L_x_5118) ;  /* 0x000000b000017945 */ /* 0x000fe20003800000 */
[----:B------:R-:W-:Y:S05]  /*0a20*/  @P5 BRA `(.L_x_5119) ;  /* 0x0000004000005947 */ /* 0x000fea0003800000 */
[----:B------:R-:W-:Y:S01]  /*0a30*/  HFMA2.MMA R101, -RZ, RZ, 0, 0 ;  /* 0x00000000ff657435 */ /* 0x000fe200000001ff */
[----:B------:R-:W-:Y:S05]  /*0a40*/  @!P0 BRA `(.L_x_5120) ;  /* 0x0000007000008947 */ /* 0x000fea0003800000 */
[----:B-----5:R-:W-:Y:S01]  /*0a50*/  PRMT R101, RZ, 0x5410, R90 ;  /* 0x00005410ff657816 */ /* 0x020fe2000000005a */
[----:B------:R-:W-:Y:S05]  /*0a60*/  BRA `(.L_x_5120) ;  /* 0x0000005000007947 */ /* 0x000fea0003800000 */
.L_x_5119:
[----:B-----5:R-:W-:-:S05]  /*0a70*/  PRMT R92, RZ, 0x5410, R86 ;  /* 0x00005410ff5c7816 */ /* 0x020fca0000000056 */
[----:B------:R-:W-:Y:S01]  /*0a80*/  FMUL.FTZ R101, R92, c[0x0][0x1ec] ;  /* 0x00007b005c657a20 */ /* 0x000fe20000410000 */
[----:B------:R-:W-:-:S03]  /*0a90*/  @P0 PRMT R92, RZ, 0x5410, R90 ;  /* 0x00005410ff5c0816 */ /* 0x000fc6000000005a */
[----:B------:R-:W-:-:S04]  /*0aa0*/  FMUL.FTZ R101, R28, R101 ;  /* 0x000000651c657220 */ /* 0x000fc80000410000 */
[----:B------:R-:W-:Y:S02]  /*0ab0*/  @P0 FADD.FTZ R101, R92, R101 ;  /* 0x000000655c650221 */ /* 0x000fe40000010000 */
.L_x_5120:
[----:B------:R-:W-:Y:S05]  /*0ac0*/  BSYNC B1 ;  /* 0x0000000000017941 */ /* 0x000fea0003800000 */
.L_x_5118:
[----:B------:R-:W-:Y:S01]  /*0ad0*/  BSSY B1, `(.L_x_5121) ;  /* 0x000000b000017945 */ /* 0x000fe20003800000 */
[----:B------:R-:W-:Y:S05]  /*0ae0*/  @P5 BRA `(.L_x_5122) ;  /* 0x0000004000005947 */ /* 0x000fea0003800000 */
[----:B------:R-:W-:Y:S01]  /*0af0*/  MOV R100, RZ ;  /* 0x000000ff00647202 */ /* 0x000fe20000000f00 */
[----:B------:R-:W-:Y:S05]  /*0b00*/  @!P0 BRA `(.L_x_5123) ;  /* 0x0000007000008947 */ /* 0x000fea0003800000 */
[----:B-----5:R-:W-:Y:S01]  /*0b10*/  PRMT R100, RZ, 0x7610, R90 ;  /* 0x00007610ff647816 */ /* 0x020fe2000000005a */
[----:B------:R-:W-:Y:S05]  /*0b20*/  BRA `(.L_x_5123) ;  /* 0x0000005000007947 */ /* 0x000fea0003800000 */
.L_x_5122:
[----:B-----5:R-:W-:Y:S02]  /*0b30*/  PRMT R92, RZ, 0x7610, R86 ;  /* 0x00007610ff5c7816 */ /* 0x020fe40000000056 */
[----:B------:R-:W-:-:S03]  /*0b40*/  @P0 PRMT R93, RZ, 0x7610, R90 ;  /* 0x00007610ff5d0816 */ /* 0x000fc6000000005a */
[----:B------:R-:W-:-:S04]  /*0b50*/  FMUL.FTZ R92, R92, c[0x0][0x1ec] ;  /* 0x00007b005c5c7a20 */ /* 0x000fc80000410000 */
[----:B------:R-:W-:-:S04]  /*0b60*/  FMUL.FTZ R100, R29, R92 ;  /* 0x0000005c1d647220 */ /* 0x000fc80000410000 */
[----:B------:R-:W-:Y:S02]  /*0b70*/  @P0 FADD.FTZ R100, R93, R100 ;  /* 0x000000645d640221 */ /* 0x000fe40000010000 */
.L_x_5123:
[----:B------:R-:W-:Y:S05]  /*0b80*/  BSYNC B1 ;  /* 0x0000000000017941 */ /* 0x000fea0003800000 */
.L_x_5121:
[----:B------:R-:W-:Y:S01]  /*0b90*/  BSSY B1, `(.L_x_5124) ;  /* 0x000000b000017945 */ /* 0x000fe20003800000 */
[----:B------:R-:W-:Y:S05]  /*0ba0*/  @P5 BRA `(.L_x_5125) ;  /* 0x0000004000005947 */ /* 0x000fea0003800000 */
[----:B------:R-:W-:Y:S01]  /*0bb0*/  HFMA2.MMA R99, -RZ, RZ, 0, 0 ;  /* 0x00000000ff637435 */ /* 0x000fe200000001ff */
[----:B------:R-:W-:Y:S05]  /*0bc0*/  @!P0 BRA `(.L_x_5126) ;  /* 0x0000007000008947 */ /* 0x000fea0003800000 */
[----:B-----5:R-:W-:Y:S01]  /*0bd0*/  PRMT R99, RZ, 0x5410, R91 ;  /* 0x00005410ff637816 */ /* 0x020fe2000000005b */
[----:B------:R-:W-:Y:S05]  /*0be0*/  BRA `(.L_x_5126) ;  /* 0x0000005000007947 */ /* 0x000fea0003800000 */
.L_x_5125:
[----:B-----5:R-:W-:-:S05]  /*0bf0*/  PRMT R92, RZ, 0x5410, R87 ;  /* 0x00005410ff5c7816 */ /* 0x020fca0000000057 */
[----:B------:R-:W-:Y:S01]  /*0c00*/  FMUL.FTZ R99, R92, c[0x0][0x1ec] ;  /* 0x00007b005c637a20 */ /* 0x000fe20000410000 */
[----:B------:R-:W-:-:S03]  /*0c10*/  @P0 PRMT R92, RZ, 0x5410, R91 ;  /* 0x00005410ff5c0816 */ /* 0x000fc6000000005b */
[----:B------:R-:W-:-:S04]  /*0c20*/  FMUL.FTZ R99, R30, R99 ;  /* 0x000000631e637220 */ /* 0x000fc80000410000 */
[----:B------:R-:W-:Y:S02]  /*0c30*/  @P0 FADD.FTZ R99, R92, R99 ;  /* 0x000000635c630221 */ /* 0x000fe40000010000 */
.L_x_5126:
[----:B------:R-:W-:Y:S05]  /*0c40*/  BSYNC B1 ;  /* 0x0000000000017941 */ /* 0x000fea0003800000 */
.L_x_5124:
[----:B------:R-:W-:Y:S01]  /*0c50*/  BSSY B1, `(.L_x_5127) ;  /* 0x000000b000017945 */ /* 0x000fe20003800000 */
[----:B------:R-:W-:Y:S05]  /*0c60*/  @P5 BRA `(.L_x_5128) ;  /* 0x0000004000005947 */ /* 0x000fea0003800000 */
[----:B------:R-:W-:Y:S01]  /*0c70*/  MOV R98, RZ ;  /* 0x000000ff00627202 */ /* 0x000fe20000000f00 */
[----:B------:R-:W-:Y:S05]  /*0c80*/  @!P0 BRA `(.L_x_5129) ;  /* 0x0000007000008947 */ /* 0x000fea0003800000 */
[----:B-----5:R-:W-:Y:S01]  /*0c90*/  PRMT R98, RZ, 0x7610, R91 ;  /* 0x00007610ff627816 */ /* 0x020fe2000000005b */
[----:B------:R-:W-:Y:S05]  /*0ca0*/  BRA `(.L_x_5129) ;  /* 0x0000005000007947 */ /* 0x000fea0003800000 */
.L_x_5128:
[----:B-----5:R-:W-:Y:S02]  /*0cb0*/  PRMT R92, RZ, 0x7610, R87 ;  /* 0x00007610ff5c7816 */ /* 0x020fe40000000057 */
[----:B------:R-:W-:-:S03]  /*0cc0*/  @P0 PRMT R93, RZ, 0x7610, R91 ;  /* 0x00007610ff5d0816 */ /* 0x000fc6000000005b */
[----:B------:R-:W-:-:S04]  /*0cd0*/  FMUL.FTZ R92, R92, c[0x0][0x1ec] ;  /* 0x00007b005c5c7a20 */ /* 0x000fc80000410000 */
[----:B------:R-:W-:-:S04]  /*0ce0*/  FMUL.FTZ R98, R31, R92 ;  /* 0x0000005c1f627220 */ /* 0x000fc80000410000 */
[----:B------:R-:W-:Y:S02]  /*0cf0*/  @P0 FADD.FTZ R98, R93, R98 ;  /* 0x000000625d620221 */ /* 0x000fe40000010000 */
.L_x_5129:
[----:B------:R-:W-:Y:S05]  /*0d00*/  BSYNC B1 ;  /* 0x0000000000017941 */ /* 0x000fea0003800000 */
.L_x_5127:
        /* <DEDUP_REMOVED lines=9> */
.L_x_5105:
[----:B---3--:R-:W-:Y:S05]  /*0da0*/  BSYNC B0 ;  /* 0x0000000000007941 */ /* 0x008fea0003800000 */
.L_x_5104:
        /* <DEDUP_REMOVED lines=13> */
[----:B--2---:R-:W-:Y:S01]  /*0e80*/  HFMA2.MMA R97, -RZ, RZ, 0, 0 ;  /* 0x00000000ff617435 */ /* 0x004fe200000001ff */
[----:B------:R-:W-:Y:S05]  /*0e90*/  @!P0 BRA `(.L_x_5134) ;  /* 0x0000007000008947 */ /* 0x000fea0003800000 */
[----:B-----5:R-:W-:Y:S01]  /*0ea0*/  PRMT R97, RZ, 0x5410, R88 ;  /* 0x00005410ff617816 */ /* 0x020fe20000000058 */
[----:B------:R-:W-:Y:S05]  /*0eb0*/  BRA `(.L_x_5134) ;  /* 0x0000005000007947 */ /* 0x000fea0003800000 */
.L_x_5133:
[----:B--2--5:R-:W-:-:S05]  /*0ec0*/  PRMT R6, RZ, 0x5410, R84 ;  /* 0x00005410ff067816 */ /* 0x024fca0000000054 */
[----:B------:R-:W-:Y:S01]  /*0ed0*/  FMUL.FTZ R97, R6, c[0x0][0x1ec] ;  /* 0x00007b0006617a20 */ /* 0x000fe20000410000 */
[----:B------:R-:W-:-:S03]  /*0ee0*/  @P0 PRMT R6, RZ, 0x5410, R88 ;  /* 0x00005410ff060816 */ /* 0x000fc60000000058 */
[----:B------:R-:W-:-:S04]  /*0ef0*/  FMUL.FTZ R97, R56, R97 ;  /* 0x0000006138617220 */ /* 0x000fc80000410000 */
[----:B------:R-:W-:Y:S02]  /*0f00*/  @P0 FADD.FTZ R97, R6, R97 ;  /* 0x0000006106610221 */ /* 0x000fe40000010000 */
.L_x_5134:
[----:B------:R-:W-:Y:S05]  /*0f10*/  BSYNC B1 ;  /* 0x0000000000017941 */ /* 0x000fea0003800000 */
.L_x_5132:
[----:B------:R-:W-:Y:S01]  /*0f20*/  BSSY B1, `(.L_x_5135) ;  /* 0x000000b000017945 */ /* 0x000fe20003800000 */
[----:B------:R-:W-:Y:S05]  /*0f30*/  @P5 BRA `(.L_x_5136) ;  /* 0x0000004000005947 */ /* 0x000fea0003800000 */
[----:B------:R-:W-:Y:S01]  /*0f40*/  MOV R96, RZ ;  /* 0x000000ff00607202 */ /* 0x000fe20000000f00 */
[----:B------:R-:W-:Y:S05]  /*0f50*/  @!P0 BRA `(.L_x_5137) ;  /* 0x0000007000008947 */ /* 0x000fea0003800000 */
[----:B-----5:R-:W-:Y:S01]  /*0f60*/  PRMT R96, RZ, 0x7610, R88 ;  /* 0x00007610ff607816 */ /* 0x020fe20000000058 */
[----:B------:R-:W-:Y:S05]  /*0f70*/  BRA `(.L_x_5137) ;  /* 0x0000005000007947 */ /* 0x000fea0003800000 */
.L_x_5136:
[----:B-----5:R-:W-:Y:S02]  /*0f80*/  PRMT R6, RZ, 0x7610, R84 ;  /* 0x00007610ff067816 */ /* 0x020fe40000000054 */
[----:B------:R-:W-:-:S03]  /*0f90*/  @P0 PRMT R7, RZ, 0x7610, R88 ;  /* 0x00007610ff070816 */ /* 0x000fc60000000058 */
[----:B------:R-:W-:-:S04]  /*0fa0*/  FMUL.FTZ R6, R6, c[0x0][0x1ec] ;  /* 0x00007b0006067a20 */ /* 0x000fc80000410000 */
[----:B------:R-:W-:-:S04]  /*0fb0*/  FMUL.FTZ R96, R57, R6 ;  /* 0x0000000639607220 */ /* 0x000fc80000410000 */
[----:B------:R-:W-:Y:S02]  /*0fc0*/  @P0 FADD.FTZ R96, R7, R96 ;  /* 0x0000006007600221 */ /* 0x000fe40000010000 */
.L_x_5137:
[----:B------:R-:W-:Y:S05]  /*0fd0*/  BSYNC B1 ;  /* 0x0000000000017941 */ /* 0x000fea0003800000 */
.L_x_5135:
[----:B------:R-:W-:Y:S01]  /*0fe0*/  BSSY B1, `(.L_x_5138) ;  /* 0x000000b000017945 */ /* 0x000fe20003800000 */
[----:B------:R-:W-:Y:S05]  /*0ff0*/  @P5 BRA `(.L_x_5139) ;  /* 0x0000004000005947 */ /* 0x000fea0003800000 */
[----:B------:R-:W-:Y:S01]  /*1000*/  HFMA2.MMA R11, -RZ, RZ, 0, 0 ;  /* 0x00000000ff0b7435 */ /* 0x000fe200000001ff */
[----:B------:R-:W-:Y:S05]  /*1010*/  @!P0 BRA `(.L_x_5140) ;  /* 0x0000007000008947 */ /* 0x000fea0003800000 */
[----:B-----5:R-:W-:Y:S01]  /*1020*/  PRMT R11, RZ, 0x5410, R89 ;  /* 0x00005410ff0b7816 */ /* 0x020fe20000000059 */
[----:B------:R-:W-:Y:S05]  /*1030*/  BRA `(.L_x_5140) ;  /* 0x0000005000007947 */ /* 0x000fea0003800000 */
.L_x_5139:
[----:B-----5:R-:W-:-:S05]  /*1040*/  PRMT R6, RZ, 0x5410, R85 ;  /* 0x00005410ff067816 */ /* 0x020fca0000000055 */
[----:B------:R-:W-:Y:S01]  /*1050*/  FMUL.FTZ R11, R6, c[0x0][0x1ec] ;  /* 0x00007b00060b7a20 */ /* 0x000fe20000410000 */
[----:B------:R-:W-:-:S03]  /*1060*/  @P0 PRMT R6, RZ, 0x5410, R89 ;  /* 0x00005410ff060816 */ /* 0x000fc60000000059 */
[----:B------:R-:W-:-:S04]  /*1070*/  FMUL.FTZ R11, R58, R11 ;  /* 0x0000000b3a0b7220 */ /* 0x000fc80000410000 */
[----:B------:R-:W-:Y:S02]  /*1080*/  @P0 FADD.FTZ R11, R6, R11 ;  /* 0x0000000b060b0221 */ /* 0x000fe40000010000 */
.L_x_5140:
[----:B------:R-:W-:Y:S05]  /*1090*/  BSYNC B1 ;  /* 0x0000000000017941 */ /* 0x000fea0003800000 */
.L_x_5138:
[----:B------:R-:W-:Y:S01]  /*10a0*/  BSSY B1, `(.L_x_5141) ;  /* 0x000000b000017945 */ /* 0x000fe20003800000 */
[----:B------:R-:W-:Y:S05]  /*10b0*/  @P5 BRA `(.L_x_5142) ;  /* 0x0000004000005947 */ /* 0x000fea0003800000 */
[----:B------:R-:W-:Y:S01]  /*10c0*/  MOV R10, RZ ;  /* 0x000000ff000a7202 */ /* 0x000fe20000000f00 */
[----:B------:R-:W-:Y:S05]  /*10d0*/  @!P0 BRA `(.L_x_5143) ;  /* 0x0000007000008947 */ /* 0x000fea0003800000 */
[----:B-----5:R-:W-:Y:S01]  /*10e0*/  PRMT R10, RZ, 0x7610, R89 ;  /* 0x00007610ff0a7816 */ /* 0x020fe20000000059 */
[----:B------:R-:W-:Y:S05]  /*10f0*/  BRA `(.L_x_5143) ;  /* 0x0000005000007947 */ /* 0x000fea0003800000 */
.L_x_5142:
[----:B-----5:R-:W-:Y:S02]  /*1100*/  PRMT R6, RZ, 0x7610, R85 ;  /* 0x00007610ff067816 */ /* 0x020fe40000000055 */
[----:B------:R-:W-:-:S03]  /*1110*/  @P0 PRMT R7, RZ, 0x7610, R89 ;  /* 0x00007610ff070816 */ /* 0x000fc60000000059 */
[----:B------:R-:W-:-:S04]  /*1120*/  FMUL.FTZ R6, R6, c[0x0][0x1ec] ;  /* 0x00007b0006067a20 */ /* 0x000fc80000410000 */
[----:B------:R-:W-:-:S04]  /*1130*/  FMUL.FTZ R10, R59, R6 ;  /* 0x000000063b0a7220 */ /* 0x000fc80000410000 */
[----:B------:R-:W-:Y:S02]  /*1140*/  @P0 FADD.FTZ R10, R7, R10 ;  /* 0x0000000a070a0221 */ /* 0x000fe40000010000 */
.L_x_5143:
[----:B------:R-:W-:Y:S05]  /*1150*/  BSYNC B1 ;  /* 0x0000000000017941 */ /* 0x000fea0003800000 */
.L_x_5141:
[----:B------:R-:W-:Y:S01]  /*1160*/  BSSY B1, `(.L_x_5144) ;  /* 0x000000b000017945 */ /* 0x000fe20003800000 */
[----:B------:R-:W-:Y:S05]  /*1170*/  @P5 BRA `(.L_x_5145) ;  /* 0x0000004000005947 */ /* 0x000fea0003800000 */
[----:B------:R-:W-:Y:S01]  /*1180*/  HFMA2.MMA R9, -RZ, RZ, 0, 0 ;  /* 0x00000000ff097435 */ /* 0x000fe200000001ff */
[----:B------:R-:W-:Y:S05]  /*1190*/  @!P0 BRA `(.L_x_5146) ;  /* 0x0000007000008947 */ /* 0x000fea0003800000 */
[----:B-----5:R-:W-:Y:S01]  /*11a0*/  PRMT R9, RZ, 0x5410, R90 ;  /* 0x00005410ff097816 */ /* 0x020fe2000000005a */
[----:B------:R-:W-:Y:S05]  /*11b0*/  BRA `(.L_x_5146) ;  /* 0x0000005000007947 */ /* 0x000fea0003800000 */
.L_x_5145:
[----:B-----5:R-:W-:-:S05]  /*11c0*/  PRMT R6, RZ, 0x5410, R86 ;  /* 0x00005410ff067816 */ /* 0x020fca0000000056 */
[----:B------:R-:W-:Y:S01]  /*11d0*/  FMUL.FTZ R9, R6, c[0x0][0x1ec] ;  /* 0x00007b0006097a20 */ /* 0x000fe20000410000 */
[----:B------:R-:W-:-:S03]  /*11e0*/  @P0 PRMT R6, RZ, 0x5410, R90 ;  /* 0x00005410ff060816 */ /* 0x000fc6000000005a */
[----:B------:R-:W-:-:S04]  /*11f0*/  FMUL.FTZ R9, R52, R9 ;  /* 0x0000000934097220 */ /* 0x000fc80000410000 */
[----:B------:R-:W-:Y:S02]  /*1200*/  @P0 FADD.FTZ R9, R6, R9 ;  /* 0x0000000906090221 */ /* 0x000fe40000010000 */
.L_x_5146:
[----:B------:R-:W-:Y:S05]  /*1210*/  BSYNC B1 ;  /* 0x0000000000017941 */ /* 0x000fea0003800000 */
.L_x_5144:
[----:B------:R-:W-:Y:S01]  /*1220*/  BSSY B1, `(.L_x_5147) ;  /* 0x000000b000017945 */ /* 0x000fe20003800000 */
[----:B------:R-:W-:Y:S05]  /*1230*/  @P5 BRA `(.L_x_5148) ;  /* 0x0000004000005947 */ /* 0x000fea0003800000 */
[----:B------:R-:W-:Y:S01]  /*1240*/  MOV R8, RZ ;  /* 0x000000ff00087202 */ /* 0x000fe20000000f00 */
[----:B------:R-:W-:Y:S05]  /*1250*/  @!P0 BRA `(.L_x_5149) ;  /* 0x0000007000008947 */ /* 0x000fea0003800000 */
[----:B-----5:R-:W-:Y:S01]  /*1260*/  PRMT R8, RZ, 0x7610, R90 ;  /* 0x00007610ff087816 */ /* 0x020fe2000000005a */
[----:B------:R-:W-:Y:S05]  /*1270*/  BRA `(.L_x_5149) ;  /* 0x0000005000007947 */ /* 0x000fea0003800000 */
.L_x_5148:
[----:B-----5:R-:W-:Y:S02]  /*1280*/  PRMT R6, RZ, 0x7610, R86 ;  /* 0x00007610ff067816 */ /* 0x020fe40000000056 */
[----:B------:R-:W-:-:S03]  /*1290*/  @P0 PRMT R7, RZ, 0x7610, R90 ;  /* 0x00007610ff070816 */ /* 0x000fc6000000005a */
[----:B------:R-:W-:-:S04]  /*12a0*/  FMUL.FTZ R6, R6, c[0x0][0x1ec] ;  /* 0x00007b0006067a20 */ /* 0x000fc80000410000 */
[----:B------:R-:W-:-:S04]  /*12b0*/  FMUL.FTZ R8, R53, R6 ;  /* 0x0000000635087220 */ /* 0x000fc80000410000 */
[----:B------:R-:W-:Y:S02]  /*12c0*/  @P0 FADD.FTZ R8, R7, R8 ;  /* 0x0000000807080221 */ /* 0x000fe40000010000 */
.L_x_5149:
[----:B------:R-:W-:Y:S05]  /*12d0*/  BSYNC B1 ;  /* 0x0000000000017941 */ /* 0x000fea0003800000 */
.L_x_5147:
[----:B------:R-:W-:Y:S01]  /*12e0*/  BSSY B1, `(.L_x_5150) ;  /* 0x000000b000017945 */ /* 0x000fe20003800000 */
[----:B------:R-:W-:Y:S05]  /*12f0*/  @P5 BRA `(.L_x_5151) ;  /* 0x0000004000005947 */ /* 0x000fea0003800000 */
[----:B------:R-:W-:Y:S01]  /*1300*/  HFMA2.MMA R7, -RZ, RZ, 0, 0 ;  /* 0x00000000ff077435 */ /* 0x000fe200000001ff */
[----:B------:R-:W-:Y:S05]  /*1310*/  @!P0 BRA `(.L_x_5152) ;  /* 0x0000007000008947 */ /* 0x000fea0003800000 */
[----:B-----5:R-:W-:Y:S01]  /*1320*/  PRMT R7, RZ, 0x5410, R91 ;  /* 0x00005410ff077816 */ /* 0x020fe2000000005b */
[----:B------:R-:W-:Y:S05]  /*1330*/  BRA `(.L_x_5152) ;  /* 0x0000005000007947 */ /* 0x000fea0003800000 */
.L_x_5151:
[----:B-----5:R-:W-:-:S05]  /*1340*/  PRMT R6, RZ, 0x5410, R87 ;  /* 0x00005410ff067816 */ /* 0x020fca0000000057 */
[----:B------:R-:W-:Y:S01]  /*1350*/  FMUL.FTZ R7, R6, c[0x0][0x1ec] ;  /* 0x00007b0006077a20 */ /* 0x000fe20000410000 */
[----:B------:R-:W-:-:S03]  /*1360*/  @P0 PRMT R6, RZ, 0x5410, R91 ;  /* 0x00005410ff060816 */ /* 0x000fc6000000005b */
[----:B------:R-:W-:-:S04]  /*1370*/  FMUL.FTZ R7, R54, R7 ;  /* 0x0000000736077220 */ /* 0x000fc80000410000 */
[----:B------:R-:W-:Y:S02]  /*1380*/  @P0 FADD.FTZ R7, R6, R7 ;  /* 0x0000000706070221 */ /* 0x000fe40000010000 */
.L_x_5152:
[----:B------:R-:W-:Y:S05]  /*1390*/  BSYNC B1 ;  /* 0x0000000000017941 */ /* 0x000fea0003800000 */
.L_x_5150:
[----:B------:R-:W-:Y:S01]  /*13a0*/  BSSY B1, `(.L_x_5153) ;  /* 0x000000b000017945 */ /* 0x000fe20003800000 */
[----:B------:R-:W-:Y:S05]  /*13b0*/  @P5 BRA `(.L_x_5154) ;  /* 0x0000004000005947 */ /* 0x000fea0003800000 */
[----:B------:R-:W-:Y:S01]  /*13c0*/  MOV R6, RZ ;  /* 0x000000ff00067202 */ /* 0x000fe20000000f00 */
[----:B------:R-:W-:Y:S05]  /*13d0*/  @!P0 BRA `(.L_x_5155) ;  /* 0x0000007000008947 */ /* 0x000fea0003800000 */
[----:B-----5:R-:W-:Y:S01]  /*13e0*/  PRMT R6, RZ, 0x7610, R91 ;  /* 0x00007610ff067816 */ /* 0x020fe2000000005b */
[----:B------:R-:W-:Y:S05]  /*13f0*/  BRA `(.L_x_5155) ;  /* 0x0000005000007947 */ /* 0x000fea0003800000 */
.L_x_5154:
[----:B-----5:R-:W-:Y:S02]  /*1400*/  PRMT R6, RZ, 0x7610, R87 ;  /* 0x00007610ff067816 */ /* 0x020fe40000000057 */
[----:B-1----:R-:W-:-:S03]  /*1410*/  @P0 PRMT R93, RZ, 0x7610, R91 ;  /* 0x00007610ff5d0816 */ /* 0x002fc6000000005b */
[----:B------:R-:W-:-:S04]  /*1420*/  FMUL.FTZ R6, R6, c[0x0][0x1ec] ;  /* 0x00007b0006067a20 */ /* 0x000fc80000410000 */
[----:B------:R-:W-:-:S04]  /*1430*/  FMUL.FTZ R6, R55, R6 ;  /* 0x0000000637067220 */ /* 0x000fc80000410000 */
[----:B------:R-:W-:Y:S02]  /*1440*/  @P0 FADD.FTZ R6, R93, R6 ;  /* 0x000000065d060221 */ /* 0x000fe40000010000 */
.L_x_5155:
[----:B------:R-:W-:Y:S05]  /*1450*/  BSYNC B1 ;  /* 0x0000000000017941 */ /* 0x000fea0003800000 */
.L_x_5153:
[----:B-1----:R-:W-:Y:S01]  /*1460*/  HFMA2.MMA R112, -RZ, RZ, 0, 9.5367431640625e-07 ;  /* 0x00000010ff707435 */ /* 0x002fe200000001ff */
        /* <DEDUP_REMOVED lines=8> */
.L_x_5131:
[----:B------:R-:W-:Y:S05]  /*14f0*/  BSYNC B0 ;  /* 0x0000000000007941 */ /* 0x000fea0003800000 */
.L_x_5130:
        /* <DEDUP_REMOVED lines=17> */
.L_x_5159:
[----:B--2--5:R-:W-:-:S05]  /*1610*/  PRMT R0, RZ, 0x5410, R84 ;  /* 0x00005410ff007816 */ /* 0x024fca0000000054 */
[----:B------:R-:W-:Y:S01]  /*1620*/  FMUL.FTZ R5, R0, c[0x0][0x1ec] ;  /* 0x00007b0000057a20 */ /* 0x000fe20000410000 */
[----:B------:R-:W-:-:S03]  /*1630*/  @P0 PRMT R0, RZ, 0x5410, R88 ;  /* 0x00005410ff000816 */ /* 0x000fc60000000058 */
[----:B------:R-:W-:-:S04]  /*1640*/  FMUL.FTZ R5, R80, R5 ;  /* 0x0000000550057220 */ /* 0x000fc80000410000 */
[----:B------:R-:W-:Y:S02]  /*1650*/  @P0 FADD.FTZ R5, R0, R5 ;  /* 0x0000000500050221 */ /* 0x000fe40000010000 */
.L_x_5160:
[----:B------:R-:W-:Y:S05]  /*1660*/  BSYNC B1 ;  /* 0x0000000000017941 */ /* 0x000fea0003800000 */
.L_x_5158:
[----:B------:R-:W-:Y:S01]  /*1670*/  BSSY B1, `(.L_x_5161) ;  /* 0x000000b000017945 */ /* 0x000fe20003800000 */
[----:B------:R-:W-:Y:S05]  /*1680*/  @P4 BRA `(.L_x_5162) ;  /* 0x0000004000004947 */ /* 0x000fea0003800000 */
[----:B------:R-:W-:Y:S01]  /*1690*/  MOV R4, RZ ;  /* 0x000000ff00047202 */ /* 0x000fe20000000f00 */
[----:B------:R-:W-:Y:S05]  /*16a0*/  @!P0 BRA `(.L_x_5163) ;  /* 0x0000007000008947 */ /* 0x000fea0003800000 */
[----:B-----5:R-:W-:Y:S01]  /*16b0*/  PRMT R4, RZ, 0x7610, R88 ;  /* 0x00007610ff047816 */ /* 0x020fe20000000058 */
[----:B------:R-:W-:Y:S05]  /*16c0*/  BRA `(.L_x_5163) ;  /* 0x0000005000007947 */ /* 0x000fea0003800000 */
.L_x_5162:
[----:B-----5:R-:W-:Y:S02]  /*16d0*/  PRMT R0, RZ, 0x7610, R84 ;  /* 0x00007610ff007816 */ /* 0x020fe40000000054 */
[----:B------:R-:W-:-:S03]  /*16e0*/  @P0 PRMT R3, RZ, 0x7610, R88 ;  /* 0x00007610ff030816 */ /* 0x000fc60000000058 */
[----:B------:R-:W-:-:S04]  /*16f0*/  FMUL.FTZ R0, R0, c[0x0][0x1ec] ;  /* 0x00007b0000007a20 */ /* 0x000fc80000410000 */
[----:B------:R-:W-:-:S04]  /*1700*/  FMUL.FTZ R4, R81, R0 ;  /* 0x0000000051047220 */ /* 0x000fc80000410000 */
[----:B------:R-:W-:Y:S02]  /*1710*/  @P0 FADD.FTZ R4, R3, R4 ;  /* 0x0000000403040221 */ /* 0x000fe40000010000 */
.L_x_5163:
[----:B------:R-:W-:Y:S05]  /*1720*/  BSYNC B1 ;  /* 0x0000000000017941 */ /* 0x000fea0003800000 */
.L_x_5161:
[----:B------:R-:W-:Y:S01]  /*1730*/  BSSY B1, `(.L_x_5164) ;  /* 0x000000b000017945 */ /* 0x000fe20003800000 */
[----:B------:R-:W-:Y:S05]  /*1740*/  @P4 BRA `(.L_x_5165) ;  /* 0x0000004000004947 */ /* 0x000fea0003800000 */
[----:B------:R-:W-:Y:S01]  /*1750*/  HFMA2.MMA R3, -RZ, RZ, 0, 0 ;  /* 0x00000000ff037435 */ /* 0x000fe200000001ff */
[----:B------:R-:W-:Y:S05]  /*1760*/  @!P0 BRA `(.L_x_5166) ;  /* 0x0000007000008947 */ /* 0x000fea0003800000 */
[----:B-----5:R-:W-:Y:S01]  /*1770*/  PRMT R3, RZ, 0x5410, R89 ;  /* 0x00005410ff037816 */ /* 0x020fe20000000059 */
[----:B------:R-:W-:Y:S05]  /*1780*/  BRA `(.L_x_5166) ;  /* 0x0000005000007947 */ /* 0x000fea0003800000 */
.L_x_5165:
[----:B-----5:R-:W-:-:S05]  /*1790*/  PRMT R0, RZ, 0x5410, R85 ;  /* 0x00005410ff007816 */ /* 0x020fca0000000055 */
[----:B------:R-:W-:Y:S01]  /*17a0*/  FMUL.FTZ R3, R0, c[0x0][0x1ec] ;  /* 0x00007b0000037a20 */ /* 0x000fe20000410000 */
[----:B------:R-:W-:-:S03]  /*17b0*/  @P0 PRMT R0, RZ, 0x5410, R89 ;  /* 0x00005410ff000816 */ /* 0x000fc60000000059 */
[----:B------:R-:W-:-:S04]  /*17c0*/  FMUL.FTZ R3, R82, R3 ;  /* 0x0000000352037220 */ /* 0x000fc80000410000 */
[----:B------:R-:W-:Y:S02]  /*17d0*/  @P0 FADD.FTZ R3, R0, R3 ;  /* 0x0000000300030221 */ /* 0x000fe40000010000 */
.L_x_5166:
[----:B------:R-:W-:Y:S05]  /*17e0*/  BSYNC B1 ;  /* 0x0000000000017941 */ /* 0x000fea0003800000 */
.L_x_5164:
[----:B------:R-:W-:Y:S01]  /*17f0*/  BSSY B1, `(.L_x_5167) ;  /* 0x000000b000017945 */ /* 0x000fe20003800000 */
[----:B------:R-:W-:Y:S05]  /*1800*/  @P4 BRA `(.L_x_5168) ;  /* 0x0000004000004947 */ /* 0x000fea0003800000 */
[----:B------:R-:W-:Y:S01]  /*1810*/  MOV R2, RZ ;  /* 0x000000ff00027202 */ /* 0x000fe20000000f00 */
[----:B------:R-:W-:Y:S05]  /*1820*/  @!P0 BRA `(.L_x_5169) ;  /* 0x0000007000008947 */ /* 0x000fea0003800000 */
[----:B-----5:R-:W-:Y:S01]  /*1830*/  PRMT R2, RZ, 0x7610, R89 ;  /* 0x00007610ff027816 */ /* 0x020fe20000000059 */
[----:B------:R-:W-:Y:S05]  /*1840*/  BRA `(.L_x_5169) ;  /* 0x0000005000007947 */ /* 0x000fea0003800000 */
.L_x_5168:
[----:B-----5:R-:W-:Y:S02]  /*1850*/  PRMT R0, RZ, 0x7610, R85 ;  /* 0x00007610ff007816 */ /* 0x020fe40000000055 */
[----:B-1----:R-:W-:-:S03]  /*1860*/  @P0 PRMT R93, RZ, 0x7610, R89 ;  /* 0x00007610ff5d0816 */ /* 0x002fc60000000059 */
[----:B------:R-:W-:-:S04]  /*1870*/  FMUL.FTZ R0, R0, c[0x0][0x1ec] ;  /* 0x00007b0000007a20 */ /* 0x000fc80000410000 */
[----:B------:R-:W-:-:S04]  /*1880*/  FMUL.FTZ R2, R83, R0 ;  /* 0x0000000053027220 */ /* 0x000fc80000410000 */
[----:B------:R-:W-:Y:S02]  /*1890*/  @P0 FADD.FTZ R2, R93, R2 ;  /* 0x000000025d020221 */ /* 0x000fe40000010000 */
.L_x_5169:
[----:B------:R-:W-:Y:S05]  /*18a0*/  BSYNC B1 ;  /* 0x0000000000017941 */ /* 0x000fea0003800000 */
.L_x_5167:
[----:B------:R-:W-:Y:S01]  /*18b0*/  BSSY B1, `(.L_x_5170) ;  /* 0x000000b000017945 */ /* 0x000fe20003800000 */
[----:B------:R-:W-:Y:S05]  /*18c0*/  @P4 BRA `(.L_x_5171) ;  /* 0x0000004000004947 */ /* 0x000fea0003800000 */
[----:B------:R-:W-:Y:S01]  /*18d0*/  HFMA2.MMA R0, -RZ, RZ, 0, 0 ;  /* 0x00000000ff007435 */ /* 0x000fe200000001ff */
[----:B------:R-:W-:Y:S05]  /*18e0*/  @!P0 BRA `(.L_x_5172) ;  /* 0x0000007000008947 */ /* 0x000fea0003800000 */
[----:B-----5:R-:W-:Y:S01]  /*18f0*/  PRMT R0, RZ, 0x5410, R90 ;  /* 0x00005410ff007816 */ /* 0x020fe2000000005a */
[----:B------:R-:W-:Y:S05]  /*1900*/  BRA `(.L_x_5172) ;  /* 0x0000005000007947 */ /* 0x000fea0003800000 */
.L_x_5171:
[----:B-----5:R-:W-:-:S05]  /*1910*/  PRMT R0, RZ, 0x5410, R86 ;  /* 0x00005410ff007816 */ /* 0x020fca0000000056 */
[----:B-1----:R-:W-:-:S04]  /*1920*/  FMUL.FTZ R93, R0, c[0x0][0x1ec] ;  /* 0x00007b00005d7a20 */ /* 0x002fc80000410000 */
[----:B------:R-:W-:Y:S01]  /*1930*/  FMUL.FTZ R0, R76, R93 ;  /* 0x0000005d4c007220 */ /* 0x000fe20000410000 */
[----:B------:R-:W-:-:S05]  /*1940*/  @P0 PRMT R93, RZ, 0x5410, R90 ;  /* 0x00005410ff5d0816 */ /* 0x000fca000000005a */
[----:B------:R-:W-:Y:S02]  /*1950*/  @P0 FADD.FTZ R0, R93, R0 ;  /* 0x000000005d000221 */ /* 0x000fe40000010000 */
.L_x_5172:
[----:B------:R-:W-:Y:S05]  /*1960*/  BSYNC B1 ;  /* 0x0000000000017941 */ /* 0x000fea0003800000 */
.L_x_5170:
[----:B------:R-:W-:Y:S01]  /*1970*/  BSSY B1, `(.L_x_5173) ;  /* 0x000000b000017945 */ /* 0x000fe20003800000 */
[----:B------:R-:W-:Y:S05]  /*1980*/  @P4 BRA `(.L_x_5174) ;  /* 0x0000004000004947 */ /* 0x000fea0003800000 */
[----:B------:R-:W-:Y:S01]  /*1990*/  MOV R107, RZ ;  /* 0x000000ff006b7202 */ /* 0x000fe20000000f00 */
[----:B------:R-:W-:Y:S05]  /*19a0*/  @!P0 BRA `(.L_x_5175) ;  /* 0x0000007000008947 */ /* 0x000fea0003800000 */
[----:B-----5:R-:W-:Y:S01]  /*19b0*/  PRMT R107, RZ, 0x7610, R90 ;  /* 0x00007610ff6b7816 */ /* 0x020fe2000000005a */
[----:B------:R-:W-:Y:S05]  /*19c0*/  BRA `(.L_x_5175) ;  /* 0x0000005000007947 */ /* 0x000fea0003800000 */
.L_x_5174:
[----:B-1---5:R-:W-:-:S05]  /*19d0*/  PRMT R92, RZ, 0x7610, R86 ;  /* 0x00007610ff5c7816 */ /* 0x022fca0000000056 */
[----:B------:R-:W-:-:S04]  /*19e0*/  FMUL.FTZ R92, R92, c[0x0][0x1ec] ;  /* 0x00007b005c5c7a20 */ /* 0x000fc80000410000 */
[----:B------:R-:W-:Y:S01]  /*19f0*/  FMUL.FTZ R107, R77, R92 ;  /* 0x0000005c4d6b7220 */ /* 0x000fe20000410000 */
[----:B------:R-:W-:-:S05]  /*1a00*/  @P0 PRMT R92, RZ, 0x7610, R90 ;  /* 0x00007610ff5c0816 */ /* 0x000fca000000005a */
[----:B------:R-:W-:Y:S02]  /*1a10*/  @P0 FADD.FTZ R107, R92, R107 ;  /* 0x0000006b5c6b0221 */ /* 0x000fe40000010000 */
.L_x_5175:
[----:B------:R-:W-:Y:S05]  /*1a20*/  BSYNC B1 ;  /* 0x0000000000017941 */ /* 0x000fea0003800000 */
.L_x_5173:
[----:B------:R-:W-:Y:S01]  /*1a30*/  BSSY B1, `(.L_x_5176) ;  /* 0x000000b000017945 */ /* 0x000fe20003800000 */
[----:B------:R-:W-:Y:S05]  /*1a40*/  @P4 BRA `(.L_x_5177) ;  /* 0x0000004000004947 */ /* 0x000fea0003800000 */
[----:B------:R-:W-:Y:S01]  /*1a50*/  HFMA2.MMA R106, -RZ, RZ, 0, 0 ;  /* 0x00000000ff6a7435 */ /* 0x000fe200000001ff */
[----:B------:R-:W-:Y:S05]  /*1a60*/  @!P0 BRA `(.L_x_5178) ;  /* 0x0000007000008947 */ /* 0x000fea0003800000 */
[----:B-----5:R-:W-:Y:S01]  /*1a70*/  PRMT R106, RZ, 0x5410, R91 ;  /* 0x00005410ff6a7816 */ /* 0x020fe2000000005b */
[----:B------:R-:W-:Y:S05]  /*1a80*/  BRA `(.L_x_5178) ;  /* 0x0000005000007947 */ /* 0x000fea0003800000 */
.L_x_5177:
[----:B-1---5:R-:W-:-:S05]  /*1a90*/  PRMT R92, RZ, 0x5410, R87 ;  /* 0x00005410ff5c7816 */ /* 0x022fca0000000057 */
[----:B------:R-:W-:-:S04]  /*1aa0*/  FMUL.FTZ R93, R92, c[0x0][0x1ec] ;  /* 0x00007b005c5d7a20 */ /* 0x000fc80000410000 */
[----:B------:R-:W-:Y:S01]  /*1ab0*/  FMUL.FTZ R106, R78, R93 ;  /* 0x0000005d4e6a7220 */ /* 0x000fe20000410000 */
[----:B------:R-:W-:-:S05]  /*1ac0*/  @P0 PRMT R93, RZ, 0x5410, R91 ;  /* 0x00005410ff5d0816 */ /* 0x000fca000000005b */
[----:B------:R-:W-:Y:S02]  /*1ad0*/  @P0 FADD.FTZ R106, R93, R106 ;  /* 0x0000006a5d6a0221 */ /* 0x000fe40000010000 */
.L_x_5178:
[----:B------:R-:W-:Y:S05]  /*1ae0*/  BSYNC B1 ;  /* 0x0000000000017941 */ /* 0x000fea0003800000 */
.L_x_5176:
[----:B------:R-:W-:Y:S01]  /*1af0*/  BSSY B1, `(.L_x_5179) ;  /* 0x000000b000017945 */ /* 0x000fe20003800000 */
[----:B------:R-:W-:Y:S05]  /*1b00*/  @P4 BRA `(.L_x_5180) ;  /* 0x0000004000004947 */ /* 0x000fea0003800000 */
[----:B------:R-:W-:Y:S01]  /*1b10*/  MOV R109, RZ ;  /* 0x000000ff006d7202 */ /* 0x000fe20000000f00 */
[----:B------:R-:W-:Y:S05]  /*1b20*/  @!P0 BRA `(.L_x_5181) ;  /* 0x0000007000008947 */ /* 0x000fea0003800000 */
[----:B-----5:R-:W-:Y:S01]  /*1b30*/  PRMT R109, RZ, 0x7610, R91 ;  /* 0x00007610ff6d7816 */ /* 0x020fe2000000005b */
[----:B------:R-:W-:Y:S05]  /*1b40*/  BRA `(.L_x_5181) ;  /* 0x0000005000007947 */ /* 0x000fea0003800000 */
.L_x_5180:
[----:B-1---5:R-:W-:-:S05]  /*1b50*/  PRMT R92, RZ, 0x7610, R87 ;  /* 0x00007610ff5c7816 */ /* 0x022fca0000000057 */
[----:B------:R-:W-:-:S04]  /*1b60*/  FMUL.FTZ R92, R92, c[0x0][0x1ec] ;  /* 0x00007b005c5c7a20 */ /* 0x000fc80000410000 */
[----:B------:R-:W-:Y:S01]  /*1b70*/  FMUL.FTZ R109, R79, R92 ;  /* 0x0000005c4f6d7220 */ /* 0x000fe20000410000 */
[----:B------:R-:W-:-:S05]  /*1b80*/  @P0 PRMT R92, RZ, 0x7610, R91 ;  /* 0x00007610ff5c0816 */ /* 0x000fca000000005b */
[----:B------:R-:W-:Y:S02]  /*1b90*/  @P0 FADD.FTZ R109, R92, R109 ;  /* 0x0000006d5c6d0221 */ /* 0x000fe40000010000 */
.L_x_5181:
[----:B------:R-:W-:Y:S05]  /*1ba0*/  BSYNC B1 ;  /* 0x0000000000017941 */ /* 0x000fea0003800000 */
.L_x_5179:
[----:B-1----:R-:W-:Y:S01]  /*1bb0*/  HFMA2.MMA R112, -RZ, RZ, 0, 9.5367431640625e-07 ;  /* 0x00000010ff707435 */ /* 0x002fe200000001ff */
[----:B------:R-:W-:Y:S02]  /*1bc0*/  F2FP.BF16.PACK_AB R95, R109, R106 ;  /* 0x0000006a6d5f723e */ /* 0x000fe400000010ff */
[----:B------:R-:W-:Y:S02]  /*1bd0*/  F2FP.BF16.PACK_AB R94, R107, R0 ;  /* 0x000000006b5e723e */ /* 0x000fe400000010ff */
[----:B------:R-:W-:Y:S02]  /*1be0*/  F2FP.BF16.PACK_AB R93, R2, R3 ;  /* 0x00000003025d723e */ /* 0x000fe400000010ff */
[----:B------:R-:W-:-:S03]  /*1bf0*/  F2FP.BF16.PACK_AB R92, R4, R5 ;  /* 0x00000005045c723e */ /* 0x000fc600000010ff */
[----:B------:R-:W-:-:S05]  /*1c00*/  IMAD.WIDE.U32 R112, R117, R112, c[0x0][0x188] ;  /* 0x0000620075707625 */ /* 0x000fca00078e0070 */
[----:B------:R0:W-:Y:S02]  /*1c10*/  STG.E.128 [R112.64], R92 ;  /* 0x0000005c70007986 */ /* 0x0001e4000c101d04 */
.L_x_5157:
[----:B------:R-:W-:Y:S05]  /*1c20*/  BSYNC B0 ;  /* 0x0000000000007941 */ /* 0x000fea0003800000 */
.L_x_5156:
[----:B01----:R-:W-:Y:S01]  /*1c30*/  FADD.FTZ R93, RZ, R105 ;  /* 0x00000069ff5d7221 */ /* 0x003fe20000010000 */
        /* <DEDUP_REMOVED lines=29> */
.L_x_5192:
        /* <DEDUP_REMOVED lines=69> */
.L_x_5193:
        /* <DEDUP_REMOVED lines=27> */
[--C-:B0-----:R-:W-:Y:S02]  /*2410*/  FADD.FTZ R112, R103, -R114.reuse ;  /* 0x8000007267707221 */ /* 0x101fe40000010000 */
[--C-:B------:R-:W-:Y:S02]  /*2420*/  FADD.FTZ R94, R104, -R114.reuse ;  /* 0x80000072685e7221 */ /* 0x100fe40000010000 */
[--C-:B------:R-:W-:Y:S02]  /*2430*/  FADD.FTZ R116, R102, -R114.reuse ;  /* 0x8000007266747221 */ /* 0x100fe40000010000 */
[----:B------:R-:W-:Y:S02]  /*2440*/  FMUL.FTZ R93, R117, R92 ;  /* 0x0000005c755d7220 */ /* 0x000fe40000410000 */
[----:B------:R-:W-:-:S02]  /*2450*/  FADD.FTZ R92, R101, -R114 ;  /* 0x80000072655c7221 */ /* 0x000fc40000010000 */
[C---:B------:R-:W-:Y:S02]  /*2460*/  FMUL.FTZ R95, R117.reuse, R112 ;  /* 0x00000070755f7220 */ /* 0x040fe40000410000 */
[C---:B------:R-:W-:Y:S02]  /*2470*/  FMUL.FTZ R94, R117.reuse, R94 ;  /* 0x0000005e755e7220 */ /* 0x040fe40000410000 */
[----:B------:R-:W-:Y:S02]  /*2480*/  FADD.FTZ R112, R100, -R114 ;  /* 0x8000007264707221 */ /* 0x000fe40000010000 */
[C---:B------:R-:W-:Y:S02]  /*2490*/  FMUL.FTZ R116, R117.reuse, R116 ;  /* 0x0000007475747220 */ /* 0x040fe40000410000 */
[----:B------:R-:W-:Y:S02]  /*24a0*/  FMUL.FTZ R113, R117, R92 ;  /* 0x0000005c75717220 */ /* 0x000fe40000410000 */
[----:B------:R-:W-:-:S02]  /*24b0*/  FFMA.FTZ R92, R20, R93, R12 ;  /* 0x0000005d145c7223 */ /* 0x000fc4000001000c */
        /* <DEDUP_REMOVED lines=8> */
[----:B------:R-:W-:-:S02]  /*2540*/  FADD.FTZ R112, R99, -R114 ;  /* 0x8000007263707221 */ /* 0x000fc40000010000 */
[----:B------:R-:W-:Y:S01]  /*2550*/  FADD.FTZ R116, R98, -R114 ;  /* 0x8000007262747221 */ /* 0x000fe20000010000 */
[----:B------:R-:W-:Y:S01]  /*2560*/  F2FP.BF16.PACK_AB R94, R113, R94 ;  /* 0x0000005e715e723e */ /* 0x000fe200000010ff */
        /* <DEDUP_REMOVED lines=9> */
.L_x_5187:
[----:B------:R-:W-:Y:S05]  /*2600*/  BSYNC B1 ;  /* 0x0000000000017941 */ /* 0x000fea0003800000 */
.L_x_5186:
[----:B------:R-:W-:Y:S01]  /*2610*/  BSSY B1, `(.L_x_5188) ;  /* 0x0000022000017945 */ /* 0x000fe20003800000 */
[----:B------:R-:W-:Y:S05]  /*2620*/  @!P2 BRA `(.L_x_5189) ;  /* 0x000002000000a947 */ /* 0x000fea0003800000 */
[--C-:B0-----:R-:W-:Y:S02]  /*2630*/  FADD.FTZ R92, R97, -R114.reuse ;  /* 0x80000072615c7221 */ /* 0x101fe40000010000 */
[--C-:B------:R-:W-:Y:S02]  /*2640*/  FADD.FTZ R94, R96, -R114.reuse ;  /* 0x80000072605e7221 */ /* 0x100fe40000010000 */
[--C-:B------:R-:W-:Y:S02]  /*2650*/  FADD.FTZ R112, R11, -R114.reuse ;  /* 0x800000720b707221 */ /* 0x100fe40000010000 */
[--C-:B------:R-:W-:Y:S02]  /*2660*/  FADD.FTZ R116, R10, -R114.reuse ;  /* 0x800000720a747221 */ /* 0x100fe40000010000 */
[----:B------:R-:W-:Y:S02]  /*2670*/  FMUL.FTZ R93, R117, R92 ;  /* 0x0000005c755d7220 */ /* 0x000fe40000410000 */
[----:B------:R-:W-:-:S02]  /*2680*/  FADD.FTZ R92, R9, -R114 ;  /* 0x80000072095c7221 */ /* 0x000fc40000010000 */
[C---:B------:R-:W-:Y:S02]  /*2690*/  FMUL.FTZ R94, R117.reuse, R94 ;  /* 0x0000005e755e7220 */ /* 0x040fe40000410000 */
[C---:B------:R-:W-:Y:S02]  /*26a0*/  FMUL.FTZ R95, R117.reuse, R112 ;  /* 0x00000070755f7220 */ /* 0x040fe40000410000 */
[C---:B------:R-:W-:Y:S02]  /*26b0*/  FMUL.FTZ R116, R117.reuse, R116 ;  /* 0x0000007475747220 */ /* 0x040fe40000410000 */
[----:B------:R-:W-:Y:S02]  /*26c0*/  FADD.FTZ R112, R8, -R114 ;  /* 0x8000007208707221 */ /* 0x000fe40000010000 */
[----:B------:R-:W-:Y:S02]  /*26d0*/  FMUL.FTZ R113, R117, R92 ;  /* 0x0000005c75717220 */ /* 0x000fe40000410000 */
[----:B------:R-:W-:-:S02]  /*26e0*/  FFMA.FTZ R92, R44, R93, R36 ;  /* 0x0000005d2c5c7223 */ /* 0x000fc40000010024 */
[----:B------:R-:W-:Y:S02]  /*26f0*/  FFMA.FTZ R93, R45, R94, R37 ;  /* 0x0000005e2d5d7223 */ /* 0x000fe40000010025 */
[----:B------:R-:W-:Y:S02]  /*2700*/  FFMA.FTZ R95, R46, R95, R38 ;  /* 0x0000005f2e5f7223 */ /* 0x000fe40000010026 */
[----:B------:R-:W-:Y:S01]  /*2710*/  FFMA.FTZ R116, R47, R116, R39 ;  /* 0x000000742f747223 */ /* 0x000fe20000010027 */
[----:B------:R-:W-:Y:S01]  /*2720*/  F2FP.BF16.PACK_AB R92, R93, R92 ;  /* 0x0000005c5d5c723e */ /* 0x000fe200000010ff */
[----:B------:R-:W-:Y:S02]  /*2730*/  FMUL.FTZ R112, R117, R112 ;  /* 0x0000007075707220 */ /* 0x000fe40000410000 */
[----:B------:R-:W-:Y:S01]  /*2740*/  FFMA.FTZ R94, R48, R113, R40 ;  /* 0x00000071305e7223 */ /* 0x000fe20000010028 */
[----:B------:R-:W-:Y:S01]  /*2750*/  F2FP.BF16.PACK_AB R93, R116, R95 ;  /* 0x0000005f745d723e */ /* 0x000fe200000010ff */
[----:B------:R-:W-:-:S02]  /*2760*/  FFMA.FTZ R113, R49, R112, R41 ;  /* 0x0000007031717223 */ /* 0x000fc40000010029 */
[--C-:B------:R-:W-:Y:S02]  /*2770*/  FADD.FTZ R112, R7, -R114.reuse ;  /* 0x8000007207707221 */ /* 0x100fe40000010000 */
[----:B------:R-:W-:Y:S01]  /*2780*/  FADD.FTZ R116, R6, -R114 ;  /* 0x8000007206747221 */ /* 0x000fe20000010000 */
[----:B------:R-:W-:Y:S01]  /*2790*/  F2FP.BF16.PACK_AB R94, R113, R94 ;  /* 0x0000005e715e723e */ /* 0x000fe200000010ff */
[C---:B------:R-:W-:Y:S01]  /*27a0*/  FMUL.FTZ R95, R117.reuse, R112 ;  /* 0x00000070755f7220 */ /* 0x040fe20000410000 */
[----:B------:R-:W-:Y:S01]  /*27b0*/  MOV R112, 0x10 ;  /* 0x0000001000707802 */ /* 0x000fe20000000f00 */
[----:B------:R-:W-:Y:S02]  /*27c0*/  FMUL.FTZ R116, R117, R116 ;  /* 0x0000007475747220 */ /* 0x000fe40000410000 */
[----:B------:R-:W-:Y:S02]  /*27d0*/  FFMA.FTZ R95, R50, R95, R42 ;  /* 0x0000005f325f7223 */ /* 0x000fe4000001002a */
[----:B------:R-:W-:-:S02]  /*27e0*/  FFMA.FTZ R116, R51, R116, R43 ;  /* 0x0000007433747223 */ /* 0x000fc4000001002b */
[C---:B------:R-:W-:Y:S01]  /*27f0*/  IMAD.WIDE.U32 R112, R111.reuse, R112, c[0x0][0x208] ;  /* 0x000082006f707625 */ /* 0x040fe200078e0070 */
[----:B------:R-:W-:Y:S02]  /*2800*/  IADD3 R111, R111, 0x20, RZ ;  /* 0x000000206f6f7810 */ /* 0x000fe40007ffe0ff */
[----:B------:R-:W-:-:S05]  /*2810*/  F2FP.BF16.PACK_AB R95, R116, R95 ;  /* 0x0000005f745f723e */ /* 0x000fca00000010ff */
[----:B------:R0:W-:Y:S02]  /*2820*/  STG.E.128 [R112.64], R92 ;  /* 0x0000005c70007986 */ /* 0x0001e4000c101d04 */
.L_x_5189:
[----:B------:R-:W-:Y:S05]  /*2830*/  BSYNC B1 ;  /* 0x0000000000017941 */ /* 0x000fea0003800000 */
.L_x_5188:
[----:B------:R-:W-:Y:S05]  /*2840*/  @!P3 BRA `(.L_x_5185) ;  /* 0x000001f00000b947 */ /* 0x000fea0003800000 */
[--C-:B------:R-:W-:Y:S02]  /*2850*/  FADD.FTZ R118, R0, -R114.reuse ;  /* 0x8000007200767221 */ /* 0x100fe40000010000 */
[--C-:B------:R-:W-:Y:S02]  /*2860*/  FADD.FTZ R122, R106, -R114.reuse ;  /* 0x800000726a7a7221 */ /* 0x100fe40000010000 */
[--C-:B------:R-:W-:Y:S02]  /*2870*/  FADD.FTZ R116, R5, -R114.reuse ;  /* 0x8000007205747221 */ /* 0x100fe40000010000 */
[--C-:B0-----:R-:W-:Y:S02]  /*2880*/  FADD.FTZ R112, R4, -R114.reuse ;  /* 0x8000007204707221 */ /* 0x101fe40000010000 */
[--C-:B------:R-:W-:Y:S02]  /*2890*/  FADD.FTZ R94, R3, -R114.reuse ;  /* 0x80000072035e7221 */ /* 0x100fe40000010000 */
[----:B------:R-:W-:-:S02]  /*28a0*/  FADD.FTZ R92, R2, -R114 ;  /* 0x80000072025c7221 */ /* 0x000fc40000010000 */
[--C-:B------:R-:W-:Y:S02]  /*28b0*/  FADD.FTZ R120, R107, -R114.reuse ;  /* 0x800000726b787221 */ /* 0x100fe40000010000 */
[----:B------:R-:W-:Y:S02]  /*28c0*/  FADD.FTZ R114, R109, -R114 ;  /* 0x800000726d727221 */ /* 0x000fe40000010000 */
[C---:B------:R-:W-:Y:S02]  /*28d0*/  FMUL.FTZ R95, R117.reuse, R118 ;  /* 0x00000076755f7220 */ /* 0x040fe40000410000 */
[C---:B------:R-:W-:Y:S02]  /*28e0*/  FMUL.FTZ R113, R117.reuse, R122 ;  /* 0x0000007a75717220 */ /* 0x040fe40000410000 */
[----:B------:R-:W-:Y:S02]  /*28f0*/  FMUL.FTZ R114, R117, R114 ;  /* 0x0000007275727220 */ /* 0x000fe40000410000 */
[----:B------:R-:W-:-:S02]  /*2900*/  FFMA.FTZ R115, R72, R95, R64 ;  /* 0x0000005f48737223 */ /* 0x000fc40000010040 */
[C---:B------:R-:W-:Y:S02]  /*2910*/  FMUL.FTZ R93, R117.reuse, R116 ;  /* 0x00000074755d7220 */ /* 0x040fe40000410000 */
[----:B------:R-:W-:Y:S02]  /*2920*/  FFMA.FTZ R95, R74, R113, R66 ;  /* 0x000000714a5f7223 */ /* 0x000fe40000010042 */
[----:B------:R-:W-:Y:S02]  /*2930*/  FMUL.FTZ R113, R117, R94 ;  /* 0x0000005e75717220 */ /* 0x000fe40000410000 */
[----:B------:R-:W-:Y:S02]  /*2940*/  FFMA.FTZ R116, R75, R114, R67 ;  /* 0x000000724b747223 */ /* 0x000fe40000010043 */
[C---:B------:R-:W-:Y:S02]  /*2950*/  FMUL.FTZ R112, R117.reuse, R112 ;  /* 0x0000007075707220 */ /* 0x040fe40000410000 */
[----:B------:R-:W-:Y:S01]  /*2960*/  FMUL.FTZ R114, R117, R92 ;  /* 0x0000005c75727220 */ /* 0x000fe20000410000 */
[----:B------:R-:W-:Y:S01]  /*2970*/  F2FP.BF16.PACK_AB R95, R116, R95 ;  /* 0x0000005f745f723e */ /* 0x000fe200000010ff */
[----:B------:R-:W-:-:S02]  /*2980*/  FFMA.FTZ R92, R68, R93, R60 ;  /* 0x0000005d445c7223 */ /* 0x000fc4000001003c */
[----:B------:R-:W-:Y:S02]  /*2990*/  FFMA.FTZ R93, R70, R113, R62 ;  /* 0x00000071465d7223 */ /* 0x000fe4000001003e */
[----:B------:R-:W-:Y:S01]  /*29a0*/  FFMA.FTZ R113, R69, R112, R61 ;  /* 0x0000007045717223 */ /* 0x000fe2000001003d */
[----:B------:R-:W-:Y:S01]  /*29b0*/  HFMA2.MMA R112, -RZ, RZ, 0, 9.5367431640625e-07 ;  /* 0x00000010ff707435 */ /* 0x000fe200000001ff */
[----:B------:R-:W-:Y:S02]  /*29c0*/  FMUL.FTZ R120, R117, R120 ;  /* 0x0000007875787220 */ /* 0x000fe40000410000 */
[----:B------:R-:W-:Y:S01]  /*29d0*/  FFMA.FTZ R114, R71, R114, R63 ;  /* 0x0000007247727223 */ /* 0x000fe2000001003f */
[----:B------:R-:W-:Y:S01]  /*29e0*/  F2FP.BF16.PACK_AB R92, R113, R92 ;  /* 0x0000005c715c723e */ /* 0x000fe200000010ff */
[----:B------:R-:W-:-:S03]  /*29f0*/  FFMA.FTZ R120, R73, R120, R65 ;  /* 0x0000007849787223 */ /* 0x000fc60000010041 */
[----:B------:R-:W-:Y:S02]  /*2a00*/  F2FP.BF16.PACK_AB R93, R114, R93 ;  /* 0x0000005d725d723e */ /* 0x000fe400000010ff */
[----:B------:R-:W-:Y:S01]  /*2a10*/  F2FP.BF16.PACK_AB R94, R120, R115 ;  /* 0x00000073785e723e */ /* 0x000fe200000010ff */
[----:B------:R-:W-:-:S05]  /*2a20*/  IMAD.WIDE.U32 R112, R111, R112, c[0x0][0x208] ;  /* 0x000082006f707625 */ /* 0x000fca00078e0070 */
[----:B------:R0:W-:Y:S02]  /*2a30*/  STG.E.128 [R112.64], R92 ;  /* 0x0000005c70007986 */ /* 0x0001e4000c101d04 */
.L_x_5185:
[----:B--2---:R-:W-:Y:S05]  /*2a40*/  BSYNC B0 ;  /* 0x0000000000007941 */ /* 0x004fea0003800000 */
.L_x_5184:
[----:B0-----:R-:W-:-:S04]  /*2a50*/  MOV R93, c[0x0][0x160] ;  /* 0x00005800005d7a02 */ /* 0x001fc80000000f00 */
[----:B------:R-:W-:-:S04]  /*2a60*/  LEA R108, R93, R108, 0x2 ;  /* 0x0000006c5d6c7211 */ /* 0x000fc800078e10ff */
[----:B------:R-:W-:-:S13]  /*2a70*/  ISETP.GE.AND P0, PT, R108, c[0x0][0x164], PT ;  /* 0x000059006c007a0c */ /* 0x000fda0003f06270 */
[----:B------:R-:W-:Y:S01]  /*2a80*/  @P0 CALL.REL.NOINC `(.L_x_5190) ;  /* 0x0000001000000944 */ /* 0x000fe20003c00000 */
[----:B------:R-:W-:Y:S05]  /*2a90*/  BRA `(.L_x_5191) ;  /* 0xffffda9000007947 */ /* 0x000fea000383ffff */
.L_x_5190:
[----:B------:R-:W-:Y:S05]  /*2aa0*/  EXIT ;  /* 0x000000000000794d */ /* 0x000fea0003800000 */
.L_x_5182:
[----:B------:R-:W-:Y:S01]  /*2ab0*/  HFMA2.MMA R95, -RZ, RZ, 0, 5.9604644775390625e-08 ;  /* 0x00000001ff5f7435 */ /* 0x000fe200000001ff */
[----:B------:R-:W-:Y:S02]  /*2ac0*/  MOV R116, 0x1f ;  /* 0x0000001f00747802 */ /* 0x000fe40000000f00 */
[----:B------:R-:W-:Y:S02]  /*2ad0*/  MOV R117, 0xffffffff ;  /* 0xffffffff00757802 */ /* 0x000fe40000000f00 */
[----:B------:R-:W-:Y:S02]  /*2ae0*/  MOV R92, 0x2b00 ;  /* 0x00002b00005c7802 */ /* 0x000fe40000000f00 */
[----:B-----5:R-:W-:Y:S05]  /*2af0*/  CALL.REL.NOINC `($__internal_38_$__cuda_sm70_shflsync_bfly_p) ;  /* 0x000006b000007944 */ /* 0x020fea0003c00000 */
[----:B01----:R-:W-:Y:S05]  /*2b00*/  BRA `(.L_x_5192) ;  /* 0xfffff30000007947 */ /* 0x003fea000383ffff */
.L_x_5183:
[----:B------:R-:W-:Y:S01]  /*2b10*/  HFMA2.MMA R95, -RZ, RZ, 0, 1.1920928955078125e-07 ;  /* 0x00000002ff5f7435 */ /* 0x000fe200000001ff */
[----:B0-----:R-:W-:Y:S02]  /*2b20*/  MOV R94, R118 ;  /* 0x00000076005e7202 */ /* 0x001fe40000000f00 */
[----:B------:R-:W-:Y:S02]  /*2b30*/  MOV R116, 0x1f ;  /* 0x0000001f00747802 */ /* 0x000fe40000000f00 */
[----:B------:R-:W-:-:S02]  /*2b40*/  MOV R117, 0xffffffff ;  /* 0xffffffff00757802 */ /* 0x000fc40000000f00 */
[----:B------:R-:W-:Y:S02]  /*2b50*/  MOV R92, 0x2b70 ;  /* 0x00002b70005c7802 */ /* 0x000fe40000000f00 */
[----:B-----5:R-:W-:Y:S05]  /*2b60*/  CALL.REL.NOINC `($__internal_38_$__cuda_sm70_shflsync_bfly_p) ;  /* 0x0000064000007944 */ /* 0x020fea0003c00000 */
[----:B01----:R-:W-:Y:S01]  /*2b70*/  FADD.FTZ R94, R118, R95 ;  /* 0x0000005f765e7221 */ /* 0x003fe20000010000 */
[----:B------:R-:W-:Y:S01]  /*2b80*/  HFMA2.MMA R95, -RZ, RZ, 0, 2.384185791015625e-07 ;  /* 0x00000004ff5f7435 */ /* 0x000fe200000001ff */
[----:B------:R-:W-:Y:S02]  /*2b90*/  MOV R116, 0x1f ;  /* 0x0000001f00747802 */ /* 0x000fe40000000f00 */
[----:B------:R-:W-:Y:S02]  /*2ba0*/  MOV R117, 0xffffffff ;  /* 0xffffffff00757802 */ /* 0x000fe40000000f00 */
[----:B------:R-:W-:Y:S02]  /*2bb0*/  MOV R92, 0x2bd0 ;  /* 0x00002bd0005c7802 */ /* 0x000fe40000000f00 */
[----:B------:R-:W-:Y:S05]  /*2bc0*/  CALL.REL.NOINC `($__internal_38_$__cuda_sm70_shflsync_bfly_p) ;  /* 0x000005e000007944 */ /* 0x000fea0003c00000 */
[----:B01----:R-:W-:Y:S01]  /*2bd0*/  FADD.FTZ R94, R94, R95 ;  /* 0x0000005f5e5e7221 */ /* 0x003fe20000010000 */
[----:B------:R-:W-:Y:S01]  /*2be0*/  HFMA2.MMA R95, -RZ, RZ, 0, 4.76837158203125e-07 ;  /* 0x00000008ff5f7435 */ /* 0x000fe200000001ff */
[----:B------:R-:W-:Y:S02]  /*2bf0*/  MOV R116, 0x1f ;  /* 0x0000001f00747802 */ /* 0x000fe40000000f00 */
[----:B------:R-:W-:-:S02]  /*2c00*/  MOV R117, 0xffffffff ;  /* 0xffffffff00757802 */ /* 0x000fc40000000f00 */
[----:B------:R-:W-:Y:S02]  /*2c10*/  MOV R92, 0x2c30 ;  /* 0x00002c30005c7802 */ /* 0x000fe40000000f00 */
[----:B------:R-:W-:Y:S05]  /*2c20*/  CALL.REL.NOINC `($__internal_38_$__cuda_sm70_shflsync_bfly_p) ;  /* 0x0000058000007944 */ /* 0x000fea0003c00000 */
[----:B01----:R-:W-:Y:S01]  /*2c30*/  FADD.FTZ R94, R94, R95 ;  /* 0x0000005f5e5e7221 */ /* 0x003fe20000010000 */
[----:B------:R-:W-:Y:S01]  /*2c40*/  HFMA2.MMA R95, -RZ, RZ, 0, 9.5367431640625e-07 ;  /* 0x00000010ff5f7435 */ /* 0x000fe200000001ff */
[----:B------:R-:W-:Y:S02]  /*2c50*/  MOV R116, 0x1f ;  /* 0x0000001f00747802 */ /* 0x000fe40000000f00 */
[----:B------:R-:W-:Y:S02]  /*2c60*/  MOV R117, 0xffffffff ;  /* 0xffffffff00757802 */ /* 0x000fe40000000f00 */
[----:B------:R-:W-:Y:S02]  /*2c70*/  MOV R92, 0x2c90 ;  /* 0x00002c90005c7802 */ /* 0x000fe40000000f00 */
[----:B------:R-:W-:Y:S05]  /*2c80*/  CALL.REL.NOINC `($__internal_38_$__cuda_sm70_shflsync_bfly_p) ;  /* 0x0000052000007944 */ /* 0x000fea0003c00000 */
        /* <DEDUP_REMOVED lines=55> */
[----:B------:R-:W-:Y:S05]  /*3000*/  CALL.REL.NOINC `($__internal_38_$__cuda_sm70_shflsync_bfly_p) ;  /* 0x000001a000007944 */ /* 0x000fea0003c00000 */
[----:B01----:R-:W-:Y:S01]  /*3010*/  FADD.FTZ R94, R94, R95 ;  /* 0x0000005f5e5e7221 */ /* 0x003fe20000010000 */
[----:B------:R-:W-:Y:S01]  /*3020*/  HFMA2.MMA R95, -RZ, RZ, 0, 1.1920928955078125e-07 ;  /* 0x00000002ff5f7435 */ /* 0x000fe200000001ff */
[----:B------:R-:W-:Y:S02]  /*3030*/  MOV R116, 0x1f ;  /* 0x0000001f00747802 */ /* 0x000fe40000000f00 */
[----:B------:R-:W-:Y:S02]  /*3040*/  MOV R117, 0xffffffff ;  /* 0xffffffff00757802 */ /* 0x000fe40000000f00 */
[----:B------:R-:W-:Y:S02]  /*3050*/  MOV R92, 0x3070 ;  /* 0x00003070005c7802 */ /* 0x000fe40000000f00 */
[----:B------:R-:W-:Y:S05]  /*3060*/  CALL.REL.NOINC `($__internal_38_$__cuda_sm70_shflsync_bfly_p) ;  /* 0x0000014000007944 */ /* 0x000fea0003c00000 */
[----:B01----:R-:W-:Y:S01]  /*3070*/  FADD.FTZ R94, R94, R95 ;  /* 0x0000005f5e5e7221 */ /* 0x003fe20000010000 */
[----:B------:R-:W-:Y:S01]  /*3080*/  HFMA2.MMA R95, -RZ, RZ, 0, 2.384185791015625e-07 ;  /* 0x00000004ff5f7435 */ /* 0x000fe200000001ff */
[----:B------:R-:W-:Y:S02]  /*3090*/  MOV R116, 0x1f ;  /* 0x0000001f00747802 */ /* 0x000fe40000000f00 */
[----:B------:R-:W-:-:S02]  /*30a0*/  MOV R117, 0xffffffff ;  /* 0xffffffff00757802 */ /* 0x000fc40000000f00 */
[----:B------:R-:W-:Y:S02]  /*30b0*/  MOV R92, 0x30d0 ;  /* 0x000030d0005c7802 */ /* 0x000fe40000000f00 */
[----:B------:R-:W-:Y:S05]  /*30c0*/  CALL.REL.NOINC `($__internal_38_$__cuda_sm70_shflsync_bfly_p) ;  /* 0x000000e000007944 */ /* 0x000fea0003c00000 */
[----:B01----:R-:W-:Y:S01]  /*30d0*/  FADD.FTZ R94, R94, R95 ;  /* 0x0000005f5e5e7221 */ /* 0x003fe20000010000 */
[----:B------:R-:W-:Y:S01]  /*30e0*/  HFMA2.MMA R95, -RZ, RZ, 0, 4.76837158203125e-07 ;  /* 0x00000008ff5f7435 */ /* 0x000fe200000001ff */
[----:B------:R-:W-:Y:S02]  /*30f0*/  MOV R116, 0x1f ;  /* 0x0000001f00747802 */ /* 0x000fe40000000f00 */
[----:B------:R-:W-:Y:S02]  /*3100*/  MOV R117, 0xffffffff ;  /* 0xffffffff00757802 */ /* 0x000fe40000000f00 */
[----:B------:R-:W-:Y:S02]  /*3110*/  MOV R92, 0x3130 ;  /* 0x00003130005c7802 */ /* 0x000fe40000000f00 */
[----:B------:R-:W-:Y:S05]  /*3120*/  CALL.REL.NOINC `($__internal_38_$__cuda_sm70_shflsync_bfly_p) ;  /* 0x0000008000007944 */ /* 0x000fea0003c00000 */
[----:B-1----:R-:W-:Y:S01]  /*3130*/  FADD.FTZ R112, R94, R95 ;  /* 0x0000005f5e707221 */ /* 0x002fe20000010000 */
[----:B------:R-:W-:Y:S01]  /*3140*/  HFMA2.MMA R95, -RZ, RZ, 0, 9.5367431640625e-07 ;  /* 0x00000010ff5f7435 */ /* 0x000fe200000001ff */
[----:B0-----:R-:W-:Y:S02]  /*3150*/  MOV R116, 0x1f ;  /* 0x0000001f00747802 */ /* 0x001fe40000000f00 */
[----:B------:R-:W-:-:S02]  /*3160*/  MOV R117, 0xffffffff ;  /* 0xffffffff00757802 */ /* 0x000fc40000000f00 */
[----:B------:R-:W-:Y:S02]  /*3170*/  MOV R94, R112 ;  /* 0x00000070005e7202 */ /* 0x000fe40000000f00 */
[----:B------:R-:W-:Y:S02]  /*3180*/  MOV R92, 0x31a0 ;  /* 0x000031a0005c7802 */ /* 0x000fe40000000f00 */
[----:B------:R-:W-:Y:S05]  /*3190*/  CALL.REL.NOINC `($__internal_38_$__cuda_sm70_shflsync_bfly_p) ;  /* 0x0000001000007944 */ /* 0x000fea0003c00000 */
[----:B01----:R-:W-:Y:S05]  /*31a0*/  BRA `(.L_x_5193) ;  /* 0xfffff0b000007947 */ /* 0x003fea000383ffff */
        .weak           $__internal_38_$__cuda_sm70_shflsync_bfly_p
        .type           $__internal_38_$__cuda_sm70_shflsync_bfly_p,@function
        .size           $__internal_38_$__cuda_sm70_shflsync_bfly_p,(.L_x_22206 - $__internal_38_$__cuda_sm70_shflsync_bfly_p)
$__internal_38_$__cuda_sm70_shflsync_bfly_p:
[----:B------:R-:W-:Y:S01]  /*31b0*/  HFMA2.MMA R93, -RZ, RZ, 0, 0 ;  /* 0x00000000ff5d7435 */ /* 0x000fe200000001ff */
[----:B------:R-:W-:Y:S04]  /*31c0*/  WARPSYNC R117 ;  /* 0x0000007500007348 */ /* 0x000fe80003800000 */
[----:B------:R0:W1:Y:S01]  /*31d0*/  SHFL.BFLY PT, R95, R94, R95, R116 ;  /* 0x0c00005f5e5f7389 */ /* 0x00006200000e0074 */
[----:B------:R-:W-:Y:S05]  /*31e0*/  RET.REL.NODEC R92 `(_ZN10layer_norm13ln_fwd_kernelINS_13Kernel_traitsIf13__nv_bfloat16S2_S2_fjLj768ELj1ELj4ELj1ELj16ENS_18Kernel_traits_baseILj768EfS2_S2_S2_fjLj128EEEEELb0ELb1ELb1ELb0EEEvNS_9FwdParamsE) ;  /* 0xffffce105c007950 */ /* 0x000fea0003c3ffff */
.L_x_5194:
        /* <DEDUP_REMOVED lines=9> */
.L_x_22206:


//--------------------- .text._ZN10layer_norm13ln_fwd_kernelINS_13Kernel_traitsIf13__nv_bfloat16S2_S2_fjLj768ELj1ELj4ELj1ELj16ENS_18Kernel_traits_baseILj768EfS2_S2_S2_fjLj128EEEEELb0ELb1ELb1ELb1EEEvNS_9FwdParamsE --------------------------
	.section	.text._ZN10layer_norm13ln_fwd_kernelINS_13Kernel_traitsIf13__nv_bfloat16S2_S2_fjLj768ELj1ELj4ELj1ELj16ENS_18Kernel_traits_baseILj768EfS2_S2_S2_fjLj128EEEEELb0ELb1ELb1ELb1EEEvNS_9FwdParamsE,"ax",@progbits
	.sectioninfo	@"SHI_REGISTERS=127"
	.align	128
        .global         _ZN10layer_norm13ln_fwd_kernelINS_13Kernel_traitsIf13__nv_bfloat16S2_S2_fjLj768ELj1ELj4ELj1ELj16ENS_18Kernel_traits_baseILj768EfS2_S2_S2_fjLj128EEEEELb0ELb1ELb1ELb1EEEvNS_9FwdParamsE
        .type           _ZN10layer_norm13ln_fwd_kernelINS_13Kernel_traitsIf13__nv_bfloat16S2_S2_fjLj768ELj1ELj4ELj1ELj16ENS_18Kernel_traits_baseILj768EfS2_S2_S2_fjLj128EEEEELb0ELb1ELb1ELb1EEEvNS_9FwdParamsE,@function
        .size           _ZN10layer_norm13ln_fwd_kernelINS_13Kernel_traitsIf13__nv_bfloat16S2_S2_fjLj768ELj1ELj4ELj1ELj16ENS_18Kernel_traits_baseILj768EfS2_S2_S2_fjLj128EEEEELb0ELb1ELb1ELb1EEEvNS_9FwdParamsE,(.L_x_22207 - _ZN10layer_norm13ln_fwd_kernelINS_13Kernel_traitsIf13__nv_bfloat16S2_S2_fjLj768ELj1ELj4ELj1ELj16ENS_18Kernel_traits_baseILj768EfS2_S2_S2_fjLj128EEEEELb0ELb1ELb1ELb1EEEvNS_9FwdParamsE)
        .other          _ZN10layer_norm13ln_fwd_kernelINS_13Kernel_traitsIf13__nv_bfloat16S2_S2_fjLj768ELj1ELj4ELj1ELj16ENS_18Kernel_traits_baseILj768EfS2_S2_S2_fjLj128EEEEELb0ELb1ELb1ELb1EEEvNS_9FwdParamsE,@"STO_CUDA_ENTRY STV_DEFAULT"
_ZN10layer_norm13ln_fwd_kernelINS_13Kernel_traitsIf13__nv_bfloat16S2_S2_fjLj768ELj1ELj4ELj1ELj16ENS_18Kernel_traits_baseILj768EfS2_S2_S2_fjLj128EEEEELb0ELb1ELb1ELb1EEEvNS_9FwdParamsE:
.text._ZN10layer_norm13ln_fwd_kernelINS_13Kernel_traitsIf13__nv_bfloat16S2_S2_fjLj768ELj1ELj4ELj1ELj16ENS_18Kernel_traits_baseILj768EfS2_S2_S2_fjLj128EEEEELb0ELb1ELb1ELb1EEEvNS_9FwdParamsE:
        /* <DEDUP_REMOVED lines=21> */
[----:B------:R-:W-:Y:S02]  /*0150*/  LOP3.LUT R3, R0, 0x3e0, RZ, 0xc0, !PT ;  /* 0x000003e000037812 */ /* 0x000fe400078ec0ff */
[----:B------:R-:W-:Y:S02]  /*0160*/  LOP3.LUT R0, R2, 0x1f, RZ, 0xc0, !PT ;  /* 0x0000001f02007812 */ /* 0x000fe400078ec0ff */
[----:B------:R-:W-:Y:S02]  /*0170*/  IADD3 R4, P3, R3, c[0x0][0x218], RZ ;  /* 0x0000860003047a10 */ /* 0x000fe40007f7e0ff */
[----:B------:R-:W-:Y:S02]  /*0180*/  LEA R6, P1, R0, c[0x0][0x1c8], 0x5 ;  /* 0x0000720000067a11 */ /* 0x000fe400078228ff */
[----:B------:R-:W-:Y:S02]  /*0190*/  IADD3.X R5, RZ, c[0x0][0x21c], RZ, P3, !PT ;  /* 0x00008700ff057a10 */ /* 0x000fe40001ffe4ff */
[----:B------:R-:W-:-:S02]  /*01a0*/  ISETP.GE.AND P3, PT, R90, c[0x0][0x164], PT ;  /* 0x000059005a007a0c */ /* 0x000fc40003f66270 */
[----:B------:R-:W-:Y:S01]  /*01b0*/  IADD3 R2, P2, R3, c[0x0][0x1b0], RZ ;  /* 0x00006c0003027a10 */ /* 0x000fe20007f5e0ff */
[----:B------:R0:W5:Y:S01]  /*01c0*/  @P0 LDG.E.128 R80, [R4.64] ;  /* 0x0000000404500981 */ /* 0x000162000c1e1d00 */
[----:B------:R-:W-:Y:S02]  /*01d0*/  IADD3.X R7, RZ, c[0x0][0x1cc], RZ, P1, !PT ;  /* 0x00007300ff077a10 */ /* 0x000fe40000ffe4ff */
[----:B------:R-:W-:Y:S01]  /*01e0*/  IADD3.X R3, RZ, c[0x0][0x1b4], RZ, P2, !PT ;  /* 0x00006d00ff037a10 */ /* 0x000fe200017fe4ff */
        /* <DEDUP_REMOVED lines=19> */
.L_x_5272:
[----:B------:R-:W-:-:S10]  /*0320*/  HFMA2.MMA R89, -RZ, RZ, 0, 2.384185791015625e-07 ;  /* 0x00000004ff597435 */ /* 0x000fd400000001ff */
[----:B-1----:R-:W-:-:S05]  /*0330*/  IMAD.WIDE R2, R90, R89, c[0x0][0x1d0] ;  /* 0x000074005a027625 */ /* 0x002fca00078e0259 */
[----:B------:R1:W2:Y:S01]  /*0340*/  LDG.E R92, [R2.64] ;  /* 0x00000004025c7981 */ /* 0x0002a2000c1e1900 */
[----:B------:R-:W-:Y:S01]  /*0350*/  ISETP.NE.U32.AND P0, PT, RZ, c[0x0][0x180], PT ;  /* 0x00006000ff007a0c */ /* 0x000fe20003f05070 */
[----:B------:R-:W-:-:S03]  /*0360*/  IMAD R84, R90, c[0x0][0x168], RZ ;  /* 0x00005a005a547a24 */ /* 0x000fc600078e02ff */
[----:B------:R-:W-:Y:S02]  /*0370*/  ISETP.NE.AND.EX P0, PT, RZ, c[0x0][0x184], PT, P0 ;  /* 0x00006100ff007a0c */ /* 0x000fe40003f05300 */
[----:B-1----:R-:W-:-:S11]  /*0380*/  MOV R2, RZ ;  /* 0x000000ff00027202 */ /* 0x002fd60000000f00 */
[----:B------:R-:W-:Y:S02]  /*0390*/  @P0 MOV R88, 0x10 ;  /* 0x0000001000580802 */ /* 0x000fe40000000f00 */
        /* <DEDUP_REMOVED lines=8> */
[----:B------:R-:W-:Y:S01]  /*0420*/  IMAD.WIDE R84, R90, R89, c[0x0][0x1d8] ;  /* 0x000076005a547625 */ /* 0x000fe200078e0259 */
[----:B------:R-:W-:Y:S02]  /*0430*/  @P1 LEA.HI.SX32 R2, R87, R0, 0x1d ;  /* 0x0000000057021211 */ /* 0x000fe400078feaff */
[----:B------:R-:W-:Y:S01]  /*0440*/  @P1 MOV R87, 0x10 ;  /* 0x0000001000571802 */ /* 0x000fe20000000f00 */
[----:B------:R-:W-:Y:S01]  /*0450*/  @P0 IMAD.WIDE.U32 R88, R3, R88, c[0x0][0x180] ;  /* 0x0000600003580625 */ /* 0x000fe200078e0058 */
[----:B-----5:R1:W5:Y:S03]  /*0460*/  LDG.E R91, [R84.64] ;  /* 0x00000004545b7981 */ /* 0x020366000c1e1900 */
[----:B------:R-:W-:Y:S01]  /*0470*/  @P1 IMAD.WIDE.U32 R86, R2, R87, c[0x0][0x170] ;  /* 0x00005c0002561625 */ /* 0x000fe200078e0057 */
[----:B------:R1:W5:Y:S04]  /*0480*/  @P0 LDG.E.128 R8, [R88.64] ;  /* 0x0000000458080981 */ /* 0x000368000c1e1d00 */
[----:B0-----:R1:W5:Y:S01]  /*0490*/  @P1 LDG.E.128 R4, [R86.64] ;  /* 0x0000000456041981 */ /* 0x001362000c1e1d00 */
        /* <DEDUP_REMOVED lines=8> */
.L_x_5196:
[----:B-1---5:R-:W-:-:S05]  /*0520*/  PRMT R84, RZ, 0x5410, R4 ;  /* 0x00005410ff547816 */ /* 0x022fca0000000004 */
[----:B------:R-:W-:-:S04]  /*0530*/  FMUL.FTZ R85, R84, c[0x0][0x1ec] ;  /* 0x00007b0054557a20 */ /* 0x000fc80000410000 */
[----:B------:R-:W-:Y:S01]  /*0540*/  FMUL.FTZ R92, R32, R85 ;  /* 0x00000055205c7220 */ /* 0x000fe20000410000 */
[----:B------:R-:W-:-:S05]  /*0550*/  @P0 PRMT R85, RZ, 0x5410, R8 ;  /* 0x00005410ff550816 */ /* 0x000fca0000000008 */
[----:B------:R-:W-:Y:S02]  /*0560*/  @P0 FADD.FTZ R92, R92, R85 ;  /* 0x000000555c5c0221 */ /* 0x000fe40000010000 */
.L_x_5197:
[----:B------:R-:W-:Y:S05]  /*0570*/  BSYNC B0 ;  /* 0x0000000000007941 */ /* 0x000fea0003800000 */
.L_x_5195:
[----:B------:R-:W-:Y:S01]  /*0580*/  BSSY B0, `(.L_x_5198) ;  /* 0x000000b000007945 */ /* 0x000fe20003800000 */
[----:B------:R-:W-:Y:S05]  /*0590*/  @P2 BRA `(.L_x_5199) ;  /* 0x0000004000002947 */ /* 0x000fea0003800000 */
[----:B------:R-:W-:Y:S01]  /*05a0*/  HFMA2.MMA R95, -RZ, RZ, 0, 0 ;  /* 0x00000000ff5f7435 */ /* 0x000fe200000001ff */
[----:B------:R-:W-:Y:S05]  /*05b0*/  @!P0 BRA `(.L_x_5200) ;  /* 0x0000007000008947 */ /* 0x000fea0003800000 */
[----:B-----5:R-:W-:Y:S01]  /*05c0*/  PRMT R95, RZ, 0x7610, R8 ;  /* 0x00007610ff5f7816 */ /* 0x020fe20000000008 */
[----:B------:R-:W-:Y:S05]  /*05d0*/  BRA `(.L_x_5200) ;  /* 0x0000005000007947 */ /* 0x000fea0003800000 */
.L_x_5199:
[----:B-----5:R-:W-:-:S05]  /*05e0*/  PRMT R84, RZ, 0x7610, R4 ;  /* 0x00007610ff547816 */ /* 0x020fca0000000004 */
[----:B------:R-:W-:-:S04]  /*05f0*/  FMUL.FTZ R84, R84, c[0x0][0x1ec] ;  /* 0x00007b0054547a20 */ /* 0x000fc80000410000 */
[----:B------:R-:W-:Y:S01]  /*0600*/  FMUL.FTZ R95, R33, R84 ;  /* 0x00000054215f7220 */ /* 0x000fe20000410000 */
[----:B------:R-:W-:-:S05]  /*0610*/  @P0 PRMT R84, RZ, 0x7610, R8 ;  /* 0x00007610ff540816 */ /* 0x000fca0000000008 */
[----:B------:R-:W-:Y:S02]  /*0620*/  @P0 FADD.FTZ R95, R95, R84 ;  /* 0x000000545f5f0221 */ /* 0x000fe40000010000 */
.L_x_5200:
[----:B------:R-:W-:Y:S05]  /*0630*/  BSYNC B0 ;  /* 0x0000000000007941 */ /* 0x000fea0003800000 */
.L_x_5198:
[----:B------:R-:W-:Y:S01]  /*0640*/  BSSY B0, `(.L_x_5201) ;  /* 0x000000b000007945 */ /* 0x000fe20003800000 */
[----:B------:R-:W-:Y:S05]  /*0650*/  @P2 BRA `(.L_x_5202) ;  /* 0x0000004000002947 */ /* 0x000fea0003800000 */
[----:B------:R-:W-:Y:S01]  /*0660*/  MOV R94, RZ ;  /* 0x000000ff005e7202 */ /* 0x000fe20000000f00 */
[----:B------:R-:W-:Y:S05]  /*0670*/  @!P0 BRA `(.L_x_5203) ;  /* 0x0000007000008947 */ /* 0x000fea0003800000 */
[----:B-----5:R-:W-:Y:S01]  /*0680*/  PRMT R94, RZ, 0x5410, R9 ;  /* 0x00005410ff5e7816 */ /* 0x020fe20000000009 */
[----:B------:R-:W-:Y:S05]  /*0690*/  BRA `(.L_x_5203) ;  /* 0x0000005000007947 */ /* 0x000fea0003800000 */
.L_x_5202:
[----:B-----5:R-:W-:-:S05]  /*06a0*/  PRMT R84, RZ, 0x5410, R5 ;  /* 0x00005410ff547816 */ /* 0x020fca0000000005 */
[----:B------:R-:W-:-:S04]  /*06b0*/  FMUL.FTZ R85, R84, c[0x0][0x1ec] ;  /* 0x00007b0054557a20 */ /* 0x000fc80000410000 */
[----:B------:R-:W-:Y:S01]  /*06c0*/  FMUL.FTZ R94, R34, R85 ;  /* 0x00000055225e7220 */ /* 0x000fe20000410000 */
[----:B------:R-:W-:-:S05]  /*06d0*/  @P0 PRMT R85, RZ, 0x5410, R9 ;  /* 0x00005410ff550816 */ /* 0x000fca0000000009 */
[----:B------:R-:W-:Y:S02]  /*06e0*/  @P0 FADD.FTZ R94, R94, R85 ;  /* 0x000000555e5e0221 */ /* 0x000fe40000010000 */
.L_x_5203:
[----:B------:R-:W-:Y:S05]  /*06f0*/  BSYNC B0 ;  /* 0x0000000000007941 */ /* 0x000fea0003800000 */
.L_x_5201:
[----:B------:R-:W-:Y:S01]  /*0700*/  BSSY B0, `(.L_x_5204) ;  /* 0x000000b000007945 */ /* 0x000fe20003800000 */
[----:B------:R-:W-:Y:S05]  /*0710*/  @P2 BRA `(.L_x_5205) ;  /* 0x0000004000002947 */ /* 0x000fea0003800000 */
[----:B------:R-:W-:Y:S01]  /*0720*/  HFMA2.MMA R97, -RZ, RZ, 0, 0 ;  /* 0x00000000ff617435 */ /* 0x000fe200000001ff */
[----:B------:R-:W-:Y:S05]  /*0730*/  @!P0 BRA `(.L_x_5206) ;  /* 0x0000007000008947 */ /* 0x000fea0003800000 */
[----:B-----5:R-:W-:Y:S01]  /*0740*/  PRMT R97, RZ, 0x7610, R9 ;  /* 0x00007610ff617816 */ /* 0x020fe20000000009 */
[----:B------:R-:W-:Y:S05]  /*0750*/  BRA `(.L_x_5206) ;  /* 0x0000005000007947 */ /* 0x000fea0003800000 */
.L_x_5205:
[----:B-----5:R-:W-:-:S05]  /*0760*/  PRMT R84, RZ, 0x7610, R5 ;  /* 0x00007610ff547816 */ /* 0x020fca0000000005 */
[----:B------:R-:W-:-:S04]  /*0770*/  FMUL.FTZ R84, R84, c[0x0][0x1ec] ;  /* 0x00007b0054547a20 */ /* 0x000fc80000410000 */
[----:B------:R-:W-:Y:S01]  /*0780*/  FMUL.FTZ R97, R35, R84 ;  /* 0x0000005423617220 */ /* 0x000fe20000410000 */
[----:B------:R-:W-:-:S05]  /*0790*/  @P0 PRMT R84, RZ, 0x7610, R9 ;  /* 0x00007610ff540816 */ /* 0x000fca0000000009 */
[----:B------:R-:W-:Y:S02]  /*07a0*/  @P0 FADD.FTZ R97, R97, R84 ;  /* 0x0000005461610221 */ /* 0x000fe40000010000 */
.L_x_5206:
[----:B------:R-:W-:Y:S05]  /*07b0*/  BSYNC B0 ;  /* 0x0000000000007941 */ /* 0x000fea0003800000 */
.L_x_5204:
[----:B------:R-:W-:Y:S01]  /*07c0*/  BSSY B0, `(.L_x_5207) ;  /* 0x000000b000007945 */ /* 0x000fe20003800000 */
[----:B------:R-:W-:Y:S05]  /*07d0*/  @P2 BRA `(.L_x_5208) ;  /* 0x0000004000002947 */ /* 0x000fea0003800000 */
[----:B------:R-:W-:Y:S01]  /*07e0*/  MOV R96, RZ ;  /* 0x000000ff00607202 */ /* 0x000fe20000000f00 */
[----:B------:R-:W-:Y:S05]  /*07f0*/  @!P0 BRA `(.L_x_5209) ;  /* 0x0000007000008947 */ /* 0x000fea0003800000 */
[----:B-----5:R-:W-:Y:S01]  /*0800*/  PRMT R96, RZ, 0x5410, R10 ;  /* 0x00005410ff607816 */ /* 0x020fe2000000000a */
[----:B------:R-:W-:Y:S05]  /*0810*/  BRA `(.L_x_5209) ;  /* 0x0000005000007947 */ /* 0x000fea0003800000 */
.L_x_5208:
[----:B-----5:R-:W-:-:S05]  /*0820*/  PRMT R84, RZ, 0x5410, R6 ;  /* 0x00005410ff547816 */ /* 0x020fca0000000006 */
[----:B------:R-:W-:-:S04]  /*0830*/  FMUL.FTZ R85, R84, c[0x0][0x1ec] ;  /* 0x00007b0054557a20 */ /* 0x000fc80000410000 */
[----:B------:R-:W-:Y:S01]  /*0840*/  FMUL.FTZ R96, R28, R85 ;  /* 0x000000551c607220 */ /* 0x000fe20000410000 */
[----:B------:R-:W-:-:S05]  /*0850*/  @P0 PRMT R85, RZ, 0x5410, R10 ;  /* 0x00005410ff550816 */ /* 0x000fca000000000a */
[----:B------:R-:W-:Y:S02]  /*0860*/  @P0 FADD.FTZ R96, R96, R85 ;  /* 0x0000005560600221 */ /* 0x000fe40000010000 */
.L_x_5209:
[----:B------:R-:W-:Y:S05]  /*0870*/  BSYNC B0 ;  /* 0x0000000000007941 */ /* 0x000fea0003800000 */
.L_x_5207:
[----:B------:R-:W-:Y:S01]  /*0880*/  BSSY B0, `(.L_x_5210) ;  /* 0x000000b000007945 */ /* 0x000fe20003800000 */
[----:B------:R-:W-:Y:S05]  /*0890*/  @P2 BRA `(.L_x_5211) ;  /* 0x0000004000002947 */ /* 0x000fea0003800000 */
[----:B------:R-:W-:Y:S01]  /*08a0*/  HFMA2.MMA R99, -RZ, RZ, 0, 0 ;  /* 0x00000000ff637435 */ /* 0x000fe200000001ff */
[----:B------:R-:W-:Y:S05]  /*08b0*/  @!P0 BRA `(.L_x_5212) ;  /* 0x0000007000008947 */ /* 0x000fea0003800000 */
[----:B-----5:R-:W-:Y:S01]  /*08c0*/  PRMT R99, RZ, 0x7610, R10 ;  /* 0x00007610ff637816 */ /* 0x020fe2000000000a */
[----:B------:R-:W-:Y:S05]  /*08d0*/  BRA `(.L_x_5212) ;  /* 0x0000005000007947 */ /* 0x000fea0003800000 */
.L_x_5211:
[----:B-----5:R-:W-:-:S05]  /*08e0*/  PRMT R84, RZ, 0x7610, R6 ;  /* 0x00007610ff547816 */ /* 0x020fca0000000006 */
[----:B------:R-:W-:-:S04]  /*08f0*/  FMUL.FTZ R84, R84, c[0x0][0x1ec] ;  /* 0x00007b0054547a20 */ /* 0x000fc80000410000 */
[----:B------:R-:W-:Y:S01]  /*0900*/  FMUL.FTZ R99, R29, R84 ;  /* 0x000000541d637220 */ /* 0x000fe20000410000 */
[----:B------:R-:W-:-:S05]  /*0910*/  @P0 PRMT R84, RZ, 0x7610, R10 ;  /* 0x00007610ff540816 */ /* 0x000fca000000000a */
[----:B------:R-:W-:Y:S02]  /*0920*/  @P0 FADD.FTZ R99, R99, R84 ;  /* 0x0000005463630221 */ /* 0x000fe40000010000 */
.L_x_5212:
[----:B------:R-:W-:Y:S05]  /*0930*/  BSYNC B0 ;  /* 0x0000000000007941 */ /* 0x000fea0003800000 */
.L_x_5210:
[----:B------:R-:W-:Y:S01]  /*0940*/  BSSY B0, `(.L_x_5213) ;  /* 0x000000b000007945 */ /* 0x000fe20003800000 */
[----:B------:R-:W-:Y:S05]  /*0950*/  @P2 BRA `(.L_x_5214) ;  /* 0x0000004000002947 */ /* 0x000fea0003800000 */
[----:B------:R-:W-:Y:S01]  /*0960*/  MOV R98, RZ ;  /* 0x000000ff00627202 */ /* 0x000fe20000000f00 */
[----:B------:R-:W-:Y:S05]  /*0970*/  @!P0 BRA `(.L_x_5215) ;  /* 0x0000007000008947 */ /* 0x000fea0003800000 */
[----:B-----5:R-:W-:Y:S01]  /*0980*/  PRMT R98, RZ, 0x5410, R11 ;  /* 0x00005410ff627816 */ /* 0x020fe2000000000b */
[----:B------:R-:W-:Y:S05]  /*0990*/  BRA `(.L_x_5215) ;  /* 0x0000005000007947 */ /* 0x000fea0003800000 */
.L_x_5214:
[----:B-----5:R-:W-:-:S05]  /*09a0*/  PRMT R84, RZ, 0x5410, R7 ;  /* 0x00005410ff547816 */ /* 0x020fca0000000007 */
[----:B------:R-:W-:-:S04]  /*09b0*/  FMUL.FTZ R85, R84, c[0x0][0x1ec] ;  /* 0x00007b0054557a20 */ /* 0x000fc80000410000 */
[----:B------:R-:W-:Y:S01]  /*09c0*/  FMUL.FTZ R98, R30, R85 ;  /* 0x000000551e627220 */ /* 0x000fe20000410000 */
[----:B------:R-:W-:-:S05]  /*09d0*/  @P0 PRMT R85, RZ, 0x5410, R11 ;  /* 0x00005410ff550816 */ /* 0x000fca000000000b */
[----:B------:R-:W-:Y:S02]  /*09e0*/  @P0 FADD.FTZ R98, R98, R85 ;  /* 0x0000005562620221 */ /* 0x000fe40000010000 */
.L_x_5215:
[----:B------:R-:W-:Y:S05]  /*09f0*/  BSYNC B0 ;  /* 0x0000000000007941 */ /* 0x000fea0003800000 */
.L_x_5213:
[----:B------:R-:W-:Y:S01]  /*0a00*/  BSSY B0, `(.L_x_5216) ;  /* 0x000000b000007945 */ /* 0x000fe20003800000 */
[----:B------:R-:W-:Y:S05]  /*0a10*/  @P2 BRA `(.L_x_5217) ;  /* 0x0000004000002947 */ /* 0x000fea0003800000 */
[----:B------:R-:W-:Y:S01]  /*0a20*/  HFMA2.MMA R101, -RZ, RZ, 0, 0 ;  /* 0x00000000ff657435 */ /* 0x000fe200000001ff */
[----:B------:R-:W-:Y:S05]  /*0a30*/  @!P0 BRA `(.L_x_5218) ;  /* 0x0000007000008947 */ /* 0x000fea0003800000 */
[----:B-----5:R-:W-:Y:S01]  /*0a40*/  PRMT R101, RZ, 0x7610, R11 ;  /* 0x00007610ff657816 */ /* 0x020fe2000000000b */
[----:B------:R-:W-:Y:S05]  /*0a50*/  BRA `(.L_x_5218) ;  /* 0x0000005000007947 */ /* 0x000fea0003800000 */
.L_x_5217:
[----:B-----5:R-:W-:-:S05]  /*0a60*/  PRMT R84, RZ, 0x7610, R7 ;  /* 0x00007610ff547816 */ /* 0x020fca0000000007 */
[----:B------:R-:W-:-:S04]  /*0a70*/  FMUL.FTZ R84, R84, c[0x0][0x1ec] ;  /* 0x00007b0054547a20 */ /* 0x000fc80000410000 */
[----:B------:R-:W-:Y:S01]  /*0a80*/  FMUL.FTZ R101, R31, R84 ;  /* 0x000000541f657220 */ /* 0x000fe20000410000 */
[----:B------:R-:W-:-:S05]  /*0a90*/  @P0 PRMT R84, RZ, 0x7610, R11 ;  /* 0x00007610ff540816 */ /* 0x000fca000000000b */
[----:B------:R-:W-:Y:S02]  /*0aa0*/  @P0 FADD.FTZ R101, R101, R84 ;  /* 0x0000005465650221 */ /* 0x000fe40000010000 */
.L_x_5218:
[----:B------:R-:W-:Y:S05]  /*0ab0*/  BSYNC B0 ;  /* 0x0000000000007941 */ /* 0x000fea0003800000 */
.L_x_5216:
        /* <DEDUP_REMOVED lines=19> */
.L_x_5220:
[----:B0----5:R-:W-:-:S05]  /*0bf0*/  PRMT R84, RZ, 0x5410, R4 ;  /* 0x00005410ff547816 */ /* 0x021fca0000000004 */
[----:B------:R-:W-:Y:S01]  /*0c00*/  FMUL.FTZ R111, R84, c[0x0][0x1ec] ;  /* 0x00007b00546f7a20 */ /* 0x000fe20000410000 */
[----:B------:R-:W-:-:S03]  /*0c10*/  @P0 PRMT R84, RZ, 0x5410, R8 ;  /* 0x00005410ff540816 */ /* 0x000fc60000000008 */
[----:B------:R-:W-:-:S04]  /*0c20*/  FMUL.FTZ R111, R24, R111 ;  /* 0x0000006f186f7220 */ /* 0x000fc80000410000 */
[----:B------:R-:W-:Y:S02]  /*0c30*/  @P0 FADD.FTZ R111, R84, R111 ;  /* 0x0000006f546f0221 */ /* 0x000fe40000010000 */
.L_x_5221:
[----:B------:R-:W-:Y:S05]  /*0c40*/  BSYNC B0 ;  /* 0x0000000000007941 */ /* 0x000fea0003800000 */
.L_x_5219:
[----:B------:R-:W-:Y:S01]  /*0c50*/  BSSY B0, `(.L_x_5222) ;  /* 0x000000b000007945 */ /* 0x000fe20003800000 */
[----:B------:R-:W-:Y:S05]  /*0c60*/  @P2 BRA `(.L_x_5223) ;  /* 0x0000004000002947 */ /* 0x000fea0003800000 */
[----:B------:R-:W-:Y:S01]  /*0c70*/  MOV R108, RZ ;  /* 0x000000ff006c7202 */ /* 0x000fe20000000f00 */
[----:B------:R-:W-:Y:S05]  /*0c80*/  @!P0 BRA `(.L_x_5224) ;  /* 0x0000007000008947 */ /* 0x000fea0003800000 */
[----:B-----5:R-:W-:Y:S01]  /*0c90*/  PRMT R108, RZ, 0x7610, R8 ;  /* 0x00007610ff6c7816 */ /* 0x020fe20000000008 */
[----:B------:R-:W-:Y:S05]  /*0ca0*/  BRA `(.L_x_5224) ;  /* 0x0000005000007947 */ /* 0x000fea0003800000 */
.L_x_5223:
[----:B0----5:R-:W-:Y:S02]  /*0cb0*/  PRMT R84, RZ, 0x7610, R4 ;  /* 0x00007610ff547816 */ /* 0x021fe40000000004 */
[----:B------:R-:W-:-:S03]  /*0cc0*/  @P0 PRMT R85, RZ, 0x7610, R8 ;  /* 0x00007610ff550816 */ /* 0x000fc60000000008 */
[----:B------:R-:W-:-:S04]  /*0cd0*/  FMUL.FTZ R84, R84, c[0x0][0x1ec] ;  /* 0x00007b0054547a20 */ /* 0x000fc80000410000 */
[----:B------:R-:W-:-:S04]  /*0ce0*/  FMUL.FTZ R108, R25, R84 ;  /* 0x00000054196c7220 */ /* 0x000fc80000410000 */
[----:B------:R-:W-:Y:S02]  /*0cf0*/  @P0 FADD.FTZ R108, R85, R108 ;  /* 0x0000006c556c0221 */ /* 0x000fe40000010000 */
.L_x_5224:
[----:B------:R-:W-:Y:S05]  /*0d00*/  BSYNC B0 ;  /* 0x0000000000007941 */ /* 0x000fea0003800000 */
.L_x_5222:
[----:B------:R-:W-:Y:S01]  /*0d10*/  BSSY B0, `(.L_x_5225) ;  /* 0x000000b000007945 */ /* 0x000fe20003800000 */
[----:B------:R-:W-:Y:S05]  /*0d20*/  @P2 BRA `(.L_x_5226) ;  /* 0x0000004000002947 */ /* 0x000fea0003800000 */
[----:B------:R-:W-:Y:S01]  /*0d30*/  HFMA2.MMA R109, -RZ, RZ, 0, 0 ;  /* 0x00000000ff6d7435 */ /* 0x000fe200000001ff */
[----:B------:R-:W-:Y:S05]  /*0d40*/  @!P0 BRA `(.L_x_5227) ;  /* 0x0000007000008947 */ /* 0x000fea0003800000 */
[----:B-----5:R-:W-:Y:S01]  /*0d50*/  PRMT R109, RZ, 0x5410, R9 ;  /* 0x00005410ff6d7816 */ /* 0x020fe20000000009 */
[----:B------:R-:W-:Y:S05]  /*0d60*/  BRA `(.L_x_5227) ;  /* 0x0000005000007947 */ /* 0x000fea0003800000 */
.L_x_5226:
[----:B0----5:R-:W-:-:S05]  /*0d70*/  PRMT R84, RZ, 0x5410, R5 ;  /* 0x00005410ff547816 */ /* 0x021fca0000000005 */
[----:B------:R-:W-:Y:S01]  /*0d80*/  FMUL.FTZ R109, R84, c[0x0][0x1ec] ;  /* 0x00007b00546d7a20 */ /* 0x000fe20000410000 */
[----:B------:R-:W-:-:S03]  /*0d90*/  @P0 PRMT R84, RZ, 0x5410, R9 ;  /* 0x00005410ff540816 */ /* 0x000fc60000000009 */
[----:B------:R-:W-:-:S04]  /*0da0*/  FMUL.FTZ R109, R26, R109 ;  /* 0x0000006d1a6d7220 */ /* 0x000fc80000410000 */
[----:B------:R-:W-:Y:S02]  /*0db0*/  @P0 FADD.FTZ R109, R84, R109 ;  /* 0x0000006d546d0221 */ /* 0x000fe40000010000 */
.L_x_5227:
[----:B------:R-:W-:Y:S05]  /*0dc0*/  BSYNC B0 ;  /* 0x0000000000007941 */ /* 0x000fea0003800000 */
.L_x_5225:
[----:B------:R-:W-:Y:S01]  /*0dd0*/  BSSY B0, `(.L_x_5228) ;  /* 0x000000b000007945 */ /* 0x000fe20003800000 */
[----:B------:R-:W-:Y:S05]  /*0de0*/  @P2 BRA `(.L_x_5229) ;  /* 0x0000004000002947 */ /* 0x000fea0003800000 */
[----:B0-----:R-:W-:Y:S01]  /*0df0*/  MOV R104, RZ ;  /* 0x000000ff00687202 */ /* 0x001fe20000000f00 */
[----:B------:R-:W-:Y:S05]  /*0e00*/  @!P0 BRA `(.L_x_5230) ;  /* 0x0000007000008947 */ /* 0x000fea0003800000 */
[----:B-----5:R-:W-:Y:S01]  /*0e10*/  PRMT R104, RZ, 0x7610, R9 ;  /* 0x00007610ff687816 */ /* 0x020fe20000000009 */
[----:B------:R-:W-:Y:S05]  /*0e20*/  BRA `(.L_x_5230) ;  /* 0x0000005000007947 */ /* 0x000fea0003800000 */
.L_x_5229:
[----:B0----5:R-:W-:Y:S02]  /*0e30*/  PRMT R84, RZ, 0x7610, R5 ;  /* 0x00007610ff547816 */ /* 0x021fe40000000005 */
[----:B------:R-:W-:-:S03]  /*0e40*/  @P0 PRMT R85, RZ, 0x7610, R9 ;  /* 0x00007610ff550816 */ /* 0x000fc60000000009 */
[----:B------:R-:W-:-:S04]  /*0e50*/  FMUL.FTZ R84, R84, c[0x0][0x1ec] ;  /* 0x00007b0054547a20 */ /* 0x000fc80000410000 */
[----:B------:R-:W-:-:S04]  /*0e60*/  FMUL.FTZ R104, R27, R84 ;  /* 0x000000541b687220 */ /* 0x000fc80000410000 */
[----:B------:R-:W-:Y:S02]  /*0e70*/  @P0 FADD.FTZ R104, R85, R104 ;  /* 0x0000006855680221 */ /* 0x000fe40000010000 */
.L_x_5230:
[----:B------:R-:W-:Y:S05]  /*0e80*/  BSYNC B0 ;  /* 0x0000000000007941 */ /* 0x000fea0003800000 */
.L_x_5228:
[----:B------:R-:W-:Y:S01]  /*0e90*/  BSSY B0, `(.L_x_5231) ;  /* 0x000000b000007945 */ /* 0x000fe20003800000 */
[----:B------:R-:W-:Y:S05]  /*0ea0*/  @P2 BRA `(.L_x_5232) ;  /* 0x0000004000002947 */ /* 0x000fea0003800000 */
[----:B------:R-:W-:Y:S01]  /*0eb0*/  HFMA2.MMA R105, -RZ, RZ, 0, 0 ;  /* 0x00000000ff697435 */ /* 0x000fe200000001ff */
[----:B------:R-:W-:Y:S05]  /*0ec0*/  @!P0 BRA `(.L_x_5233) ;  /* 0x0000007000008947 */ /* 0x000fea0003800000 */
[----:B-----5:R-:W-:Y:S01]  /*0ed0*/  PRMT R105, RZ, 0x5410, R10 ;  /* 0x00005410ff697816 */ /* 0x020fe2000000000a */
[----:B------:R-:W-:Y:S05]  /*0ee0*/  BRA `(.L_x_5233) ;  /* 0x0000005000007947 */ /* 0x000fea0003800000 */
.L_x_5232:
[----:B-----5:R-:W-:-:S05]  /*0ef0*/  PRMT R84, RZ, 0x5410, R6 ;  /* 0x00005410ff547816 */ /* 0x020fca0000000006 */
[----:B------:R-:W-:Y:S01]  /*0f00*/  FMUL.FTZ R105, R84, c[0x0][0x1ec] ;  /* 0x00007b0054697a20 */ /* 0x000fe20000410000 */
[----:B------:R-:W-:-:S03]  /*0f10*/  @P0 PRMT R84, RZ, 0x5410, R10 ;  /* 0x00005410ff540816 */ /* 0x000fc6000000000a */
[----:B------:R-:W-:-:S04]  /*0f20*/  FMUL.FTZ R105, R20, R105 ;  /* 0x0000006914697220 */ /* 0x000fc80000410000 */
[----:B------:R-:W-:Y:S02]  /*0f30*/  @P0 FADD.FTZ R105, R84, R105 ;  /* 0x0000006954690221 */ /* 0x000fe40000010000 */
.L_x_5233:
[----:B------:R-:W-:Y:S05]  /*0f40*/  BSYNC B0 ;  /* 0x0000000000007941 */ /* 0x000fea0003800000 */
.L_x_5231:
[----:B------:R-:W-:Y:S01]  /*0f50*/  BSSY B0, `(.L_x_5234) ;  /* 0x000000b000007945 */ /* 0x000fe20003800000 */
[----:B------:R-:W-:Y:S05]  /*0f60*/  @P2 BRA `(.L_x_5235) ;  /* 0x0000004000002947 */ /* 0x000fea0003800000 */
[----:B------:R-:W-:Y:S01]  /*0f70*/  MOV R102, RZ ;  /* 0x000000ff00667202 */ /* 0x000fe20000000f00 */
[----:B------:R-:W-:Y:S05]  /*0f80*/  @!P0 BRA `(.L_x_5236) ;  /* 0x0000007000008947 */ /* 0x000fea0003800000 */
[----:B-----5:R-:W-:Y:S01]  /*0f90*/  PRMT R102, RZ, 0x7610, R10 ;  /* 0x00007610ff667816 */ /* 0x020fe2000000000a */
[----:B------:R-:W-:Y:S05]  /*0fa0*/  BRA `(.L_x_5236) ;  /* 0x0000005000007947 */ /* 0x000fea0003800000 */
.L_x_5235:
[----:B-----5:R-:W-:Y:S02]  /*0fb0*/  PRMT R84, RZ, 0x7610, R6 ;  /* 0x00007610ff547816 */ /* 0x020fe40000000006 */
[----:B------:R-:W-:-:S03]  /*0fc0*/  @P0 PRMT R85, RZ, 0x7610, R10 ;  /* 0x00007610ff550816 */ /* 0x000fc6000000000a */
[----:B------:R-:W-:-:S04]  /*0fd0*/  FMUL.FTZ R84, R84, c[0x0][0x1ec] ;  /* 0x00007b0054547a20 */ /* 0x000fc80000410000 */
[----:B------:R-:W-:-:S04]  /*0fe0*/  FMUL.FTZ R102, R21, R84 ;  /* 0x0000005415667220 */ /* 0x000fc80000410000 */
[----:B------:R-:W-:Y:S02]  /*0ff0*/  @P0 FADD.FTZ R102, R85, R102 ;  /* 0x0000006655660221 */ /* 0x000fe40000010000 */
.L_x_5236:
[----:B------:R-:W-:Y:S05]  /*1000*/  BSYNC B0 ;  /* 0x0000000000007941 */ /* 0x000fea0003800000 */
.L_x_5234:
[----:B------:R-:W-:Y:S01]  /*1010*/  BSSY B0, `(.L_x_5237) ;  /* 0x000000b000007945 */ /* 0x000fe20003800000 */
[----:B------:R-:W-:Y:S05]  /*1020*/  @P2 BRA `(.L_x_5238) ;  /* 0x0000004000002947 */ /* 0x000fea0003800000 */
[----:B------:R-:W-:Y:S01]  /*1030*/  HFMA2.MMA R103, -RZ, RZ, 0, 0 ;  /* 0x00000000ff677435 */ /* 0x000fe200000001ff */
[----:B------:R-:W-:Y:S05]  /*1040*/  @!P0 BRA `(.L_x_5239) ;  /* 0x0000007000008947 */ /* 0x000fea0003800000 */
[----:B-----5:R-:W-:Y:S01]  /*1050*/  PRMT R103, RZ, 0x5410, R11 ;  /* 0x00005410ff677816 */ /* 0x020fe2000000000b */
[----:B------:R-:W-:Y:S05]  /*1060*/  BRA `(.L_x_5239) ;  /* 0x0000005000007947 */ /* 0x000fea0003800000 */
.L_x_5238:
[----:B-----5:R-:W-:-:S05]  /*1070*/  PRMT R84, RZ, 0x5410, R7 ;  /* 0x00005410ff547816 */ /* 0x020fca0000000007 */
[----:B------:R-:W-:Y:S01]  /*1080*/  FMUL.FTZ R103, R84, c[0x0][0x1ec] ;  /* 0x00007b0054677a20 */ /* 0x000fe20000410000 */
[----:B------:R-:W-:-:S03]  /*1090*/  @P0 PRMT R84, RZ, 0x5410, R11 ;  /* 0x00005410ff540816 */ /* 0x000fc6000000000b */
[----:B------:R-:W-:-:S04]  /*10a0*/  FMUL.FTZ R103, R22, R103 ;  /* 0x0000006716677220 */ /* 0x000fc80000410000 */
[----:B------:R-:W-:Y:S02]  /*10b0*/  @P0 FADD.FTZ R103, R84, R103 ;  /* 0x0000006754670221 */ /* 0x000fe40000010000 */
.L_x_5239:
[----:B------:R-:W-:Y:S05]  /*10c0*/  BSYNC B0 ;  /* 0x0000000000007941 */ /* 0x000fea0003800000 */
.L_x_5237:
[----:B------:R-:W-:Y:S01]  /*10d0*/  BSSY B0, `(.L_x_5240) ;  /* 0x000000b000007945 */ /* 0x000fe20003800000 */
[----:B------:R-:W-:Y:S05]  /*10e0*/  @P2 BRA `(.L_x_5241) ;  /* 0x0000004000002947 */ /* 0x000fea0003800000 */
[----:B------:R-:W-:Y:S01]  /*10f0*/  MOV R100, RZ ;  /* 0x000000ff00647202 */ /* 0x000fe20000000f00 */
[----:B------:R-:W-:Y:S05]  /*1100*/  @!P0 BRA `(.L_x_5242) ;  /* 0x0000007000008947 */ /* 0x000fea0003800000 */
[----:B-----5:R-:W-:Y:S01]  /*1110*/  PRMT R100, RZ, 0x7610, R11 ;  /* 0x00007610ff647816 */ /* 0x020fe2000000000b */
[----:B------:R-:W-:Y:S05]  /*1120*/  BRA `(.L_x_5242) ;  /* 0x0000005000007947 */ /* 0x000fea0003800000 */
.L_x_5241:
[----:B-----5:R-:W-:Y:S02]  /*1130*/  PRMT R84, RZ, 0x7610, R7 ;  /* 0x00007610ff547816 */ /* 0x020fe40000000007 */
[----:B------:R-:W-:-:S03]  /*1140*/  @P0 PRMT R85, RZ, 0x7610, R11 ;  /* 0x00007610ff550816 */ /* 0x000fc6000000000b */
[----:B------:R-:W-:-:S04]  /*1150*/  FMUL.FTZ R84, R84, c[0x0][0x1ec] ;  /* 0x00007b0054547a20 */ /* 0x000fc80000410000 */
[----:B------:R-:W-:-:S04]  /*1160*/  FMUL.FTZ R100, R23, R84 ;  /* 0x0000005417647220 */ /* 0x000fc80000410000 */
[----:B------:R-:W-:Y:S02]  /*1170*/  @P0 FADD.FTZ R100, R85, R100 ;  /* 0x0000006455640221 */ /* 0x000fe40000010000 */
.L_x_5242:
[----:B------:R-:W-:Y:S05]  /*1180*/  BSYNC B0 ;  /* 0x0000000000007941 */ /* 0x000fea0003800000 */
.L_x_5240:
[----:B------:R-:W-:Y:S02]  /*1190*/  @P1 IADD3 R107, R2, 0x40, RZ ;  /* 0x00000040026b1810 */ /* 0x000fe40007ffe0ff */
[----:B------:R-:W-:Y:S01]  /*11a0*/  IADD3 R117, R3, 0x40, RZ ;  /* 0x0000004003757810 */ /* 0x000fe20007ffe0ff */
[-C--:B------:R-:W-:Y:S01]  /*11b0*/  IMAD.WIDE.U32 R2, R89, R114.reuse, c[0x0][0x188] ;  /* 0x0000620059027625 */ /* 0x080fe200078e0072 */
[----:B------:R-:W-:Y:S02]  /*11c0*/  F2FP.BF16.PACK_AB R87, R100, R103 ;  /* 0x000000676457723e */ /* 0x000fe400000010ff */
[----:B------:R-:W-:Y:S01]  /*11d0*/  F2FP.BF16.PACK_AB R86, R102, R105 ;  /* 0x000000696656723e */ /* 0x000fe200000010ff */
[-C--:B------:R-:W-:Y:S01]  /*11e0*/  @P1 IMAD.WIDE.U32 R88, R107, R114.reuse, c[0x0][0x170] ;  /* 0x00005c006b581625 */ /* 0x080fe200078e0072 */
[----:B------:R-:W-:Y:S02]  /*11f0*/  F2FP.BF16.PACK_AB R85, R104, R109 ;  /* 0x0000006d6855723e */ /* 0x000fe400000010ff */
        /* <DEDUP_REMOVED lines=11> */
.L_x_5244:
[----:B0----5:R-:W-:-:S05]  /*12b0*/  PRMT R2, RZ, 0x5410, R4 ;  /* 0x00005410ff027816 */ /* 0x021fca0000000004 */
[----:B------:R-:W-:-:S04]  /*12c0*/  FMUL.FTZ R3, R2, c[0x0][0x1ec] ;  /* 0x00007b0002037a20 */ /* 0x000fc80000410000 */
[----:B------:R-:W-:Y:S01]  /*12d0*/  FMUL.FTZ R110, R16, R3 ;  /* 0x00000003106e7220 */ /* 0x000fe20000410000 */
[----:B------:R-:W-:-:S05]  /*12e0*/  @P0 PRMT R3, RZ, 0x5410, R8 ;  /* 0x00005410ff030816 */ /* 0x000fca0000000008 */
[----:B------:R-:W-:Y:S02]  /*12f0*/  @P0 FADD.FTZ R110, R3, R110 ;  /* 0x0000006e036e0221 */ /* 0x000fe40000010000 */
.L_x_5245:
[----:B------:R-:W-:Y:S05]  /*1300*/  BSYNC B0 ;  /* 0x0000000000007941 */ /* 0x000fea0003800000 */
.L_x_5243:
[----:B------:R-:W-:Y:S01]  /*1310*/  BSSY B0, `(.L_x_5246) ;  /* 0x000000b000007945 */ /* 0x000fe20003800000 */
[----:B------:R-:W-:Y:S05]  /*1320*/  @P2 BRA `(.L_x_5247) ;  /* 0x0000004000002947 */ /* 0x000fea0003800000 */
[----:B------:R-:W-:Y:S01]  /*1330*/  MOV R115, RZ ;  /* 0x000000ff00737202 */ /* 0x000fe20000000f00 */
[----:B------:R-:W-:Y:S05]  /*1340*/  @!P0 BRA `(.L_x_5248) ;  /* 0x0000007000008947 */ /* 0x000fea0003800000 */
[----:B-----5:R-:W-:Y:S01]  /*1350*/  PRMT R115, RZ, 0x7610, R8 ;  /* 0x00007610ff737816 */ /* 0x020fe20000000008 */
[----:B------:R-:W-:Y:S05]  /*1360*/  BRA `(.L_x_5248) ;  /* 0x0000005000007947 */ /* 0x000fea0003800000 */
.L_x_5247:
[----:B0----5:R-:W-:-:S05]  /*1370*/  PRMT R2, RZ, 0x7610, R4 ;  /* 0x00007610ff027816 */ /* 0x021fca0000000004 */
[----:B------:R-:W-:-:S04]  /*1380*/  FMUL.FTZ R2, R2, c[0x0][0x1ec] ;  /* 0x00007b0002027a20 */ /* 0x000fc80000410000 */
[----:B------:R-:W-:Y:S01]  /*1390*/  FMUL.FTZ R115, R17, R2 ;  /* 0x0000000211737220 */ /* 0x000fe20000410000 */
[----:B------:R-:W-:-:S05]  /*13a0*/  @P0 PRMT R2, RZ, 0x7610, R8 ;  /* 0x00007610ff020816 */ /* 0x000fca0000000008 */
[----:B------:R-:W-:Y:S02]  /*13b0*/  @P0 FADD.FTZ R115, R2, R115 ;  /* 0x0000007302730221 */ /* 0x000fe40000010000 */
.L_x_5248:
[----:B------:R-:W-:Y:S05]  /*13c0*/  BSYNC B0 ;  /* 0x0000000000007941 */ /* 0x000fea0003800000 */
.L_x_5246:
[----:B------:R-:W-:Y:S01]  /*13d0*/  BSSY B0, `(.L_x_5249) ;  /* 0x000000b000007945 */ /* 0x000fe20003800000 */
[----:B------:R-:W-:Y:S05]  /*13e0*/  @P2 BRA `(.L_x_5250) ;  /* 0x0000004000002947 */ /* 0x000fea0003800000 */
[----:B0-----:R-:W-:Y:S01]  /*13f0*/  HFMA2.MMA R106, -RZ, RZ, 0, 0 ;  /* 0x00000000ff6a7435 */ /* 0x001fe200000001ff */
[----:B------:R-:W-:Y:S05]  /*1400*/  @!P0 BRA `(.L_x_5251) ;  /* 0x0000007000008947 */ /* 0x000fea0003800000 */
[----:B-----5:R-:W-:Y:S01]  /*1410*/  PRMT R106, RZ, 0x5410, R9 ;  /* 0x00005410ff6a7816 */ /* 0x020fe20000000009 */
[----:B------:R-:W-:Y:S05]  /*1420*/  BRA `(.L_x_5251) ;  /* 0x0000005000007947 */ /* 0x000fea0003800000 */
.L_x_5250:
[----:B0----5:R-:W-:-:S05]  /*1430*/  PRMT R2, RZ, 0x5410, R5 ;  /* 0x00005410ff027816 */ /* 0x021fca0000000005 */
[----:B------:R-:W-:-:S04]  /*1440*/  FMUL.FTZ R3, R2, c[0x0][0x1ec] ;  /* 0x00007b0002037a20 */ /* 0x000fc80000410000 */
[----:B------:R-:W-:Y:S01]  /*1450*/  FMUL.FTZ R106, R18, R3 ;  /* 0x00000003126a7220 */ /* 0x000fe20000410000 */
[----:B------:R-:W-:-:S05]  /*1460*/  @P0 PRMT R3, RZ, 0x5410, R9 ;  /* 0x00005410ff030816 */ /* 0x000fca0000000009 */
[----:B------:R-:W-:Y:S02]  /*1470*/  @P0 FADD.FTZ R106, R3, R106 ;  /* 0x0000006a036a0221 */ /* 0x000fe40000010000 */
.L_x_5251:
[----:B------:R-:W-:Y:S05]  /*1480*/  BSYNC B0 ;  /* 0x0000000000007941 */ /* 0x000fea0003800000 */
.L_x_5249:
[----:B------:R-:W-:Y:S01]  /*1490*/  BSSY B0, `(.L_x_5252) ;  /* 0x000000b000007945 */ /* 0x000fe20003800000 */
[----:B------:R-:W-:Y:S05]  /*14a0*/  @P2 BRA `(.L_x_5253) ;  /* 0x0000004000002947 */ /* 0x000fea0003800000 */
[----:B------:R-:W-:Y:S01]  /*14b0*/  MOV R89, RZ ;  /* 0x000000ff00597202 */ /* 0x000fe20000000f00 */
[----:B------:R-:W-:Y:S05]  /*14c0*/  @!P0 BRA `(.L_x_5254) ;  /* 0x0000007000008947 */ /* 0x000fea0003800000 */
[----:B-----5:R-:W-:Y:S01]  /*14d0*/  PRMT R89, RZ, 0x7610, R9 ;  /* 0x00007610ff597816 */ /* 0x020fe20000000009 */
[----:B------:R-:W-:Y:S05]  /*14e0*/  BRA `(.L_x_5254) ;  /* 0x0000005000007947 */ /* 0x000fea0003800000 */
.L_x_5253:
[----:B-----5:R-:W-:-:S05]  /*14f0*/  PRMT R2, RZ, 0x7610, R5 ;  /* 0x00007610ff027816 */ /* 0x020fca0000000005 */
[----:B------:R-:W-:-:S04]  /*1500*/  FMUL.FTZ R2, R2, c[0x0][0x1ec] ;  /* 0x00007b0002027a20 */ /* 0x000fc80000410000 */
[----:B------:R-:W-:Y:S01]  /*1510*/  FMUL.FTZ R89, R19, R2 ;  /* 0x0000000213597220 */ /* 0x000fe20000410000 */
[----:B------:R-:W-:-:S05]  /*1520*/  @P0 PRMT R2, RZ, 0x7610, R9 ;  /* 0x00007610ff020816 */ /* 0x000fca0000000009 */
[----:B------:R-:W-:Y:S02]  /*1530*/  @P0 FADD.FTZ R89, R2, R89 ;  /* 0x0000005902590221 */ /* 0x000fe40000010000 */
.L_x_5254:
[----:B------:R-:W-:Y:S05]  /*1540*/  BSYNC B0 ;  /* 0x0000000000007941 */ /* 0x000fea0003800000 */
.L_x_5252:
[----:B------:R-:W-:Y:S01]  /*1550*/  BSSY B0, `(.L_x_5255) ;  /* 0x000000b000007945 */ /* 0x000fe20003800000 */
[----:B------:R-:W-:Y:S05]  /*1560*/  @P2 BRA `(.L_x_5256) ;  /* 0x0000004000002947 */ /* 0x000fea0003800000 */
[----:B------:R-:W-:Y:S01]  /*1570*/  HFMA2.MMA R113, -RZ, RZ, 0, 0 ;  /* 0x00000000ff717435 */ /* 0x000fe200000001ff */
[----:B------:R-:W-:Y:S05]  /*1580*/  @!P0 BRA `(.L_x_5257) ;  /* 0x0000007000008947 */ /* 0x000fea0003800000 */
[----:B-----5:R-:W-:Y:S01]  /*1590*/  PRMT R113, RZ, 0x5410, R10 ;  /* 0x00005410ff717816 */ /* 0x020fe2000000000a */
[----:B------:R-:W-:Y:S05]  /*15a0*/  BRA `(.L_x_5257) ;  /* 0x0000005000007947 */ /* 0x000fea0003800000 */
.L_x_5256:
[----:B-----5:R-:W-:-:S05]  /*15b0*/  PRMT R2, RZ, 0x5410, R6 ;  /* 0x00005410ff027816 */ /* 0x020fca0000000006 */
[----:B------:R-:W-:Y:S01]  /*15c0*/  FMUL.FTZ R113, R2, c[0x0][0x1ec] ;  /* 0x00007b0002717a20 */ /* 0x000fe20000410000 */
[----:B------:R-:W-:-:S03]  /*15d0*/  @P0 PRMT R2, RZ, 0x5410, R10 ;  /* 0x00005410ff020816 */ /* 0x000fc6000000000a */
[----:B------:R-:W-:-:S04]  /*15e0*/  FMUL.FTZ R113, R12, R113 ;  /* 0x000000710c717220 */ /* 0x000fc80000410000 */
[----:B------:R-:W-:Y:S02]  /*15f0*/  @P0 FADD.FTZ R113, R2, R113 ;  /* 0x0000007102710221 */ /* 0x000fe40000010000 */
.L_x_5257:
[----:B------:R-:W-:Y:S05]  /*1600*/  BSYNC B0 ;  /* 0x0000000000007941 */ /* 0x000fea0003800000 */
.L_x_5255:
[----:B------:R-:W-:Y:S01]  /*1610*/  BSSY B0, `(.L_x_5258) ;  /* 0x000000b000007945 */ /* 0x000fe20003800000 */
[----:B------:R-:W-:Y:S05]  /*1620*/  @P2 BRA `(.L_x_5259) ;  /* 0x0000004000002947 */ /* 0x000fea0003800000 */
[----:B------:R-:W-:Y:S01]  /*1630*/  MOV R88, RZ ;  /* 0x000000ff00587202 */ /* 0x000fe20000000f00 */
[----:B------:R-:W-:Y:S05]  /*1640*/  @!P0 BRA `(.L_x_5260) ;  /* 0x0000007000008947 */ /* 0x000fea0003800000 */
[----:B-----5:R-:W-:Y:S01]  /*1650*/  PRMT R88, RZ, 0x7610, R10 ;  /* 0x00007610ff587816 */ /* 0x020fe2000000000a */
[----:B------:R-:W-:Y:S05]  /*1660*/  BRA `(.L_x_5260) ;  /* 0x0000005000007947 */ /* 0x000fea0003800000 */
.L_x_5259:
[----:B-----5:R-:W-:Y:S02]  /*1670*/  PRMT R2, RZ, 0x7610, R6 ;  /* 0x00007610ff027816 */ /* 0x020fe40000000006 */
[----:B------:R-:W-:-:S03]  /*1680*/  @P0 PRMT R3, RZ, 0x7610, R10 ;  /* 0x00007610ff030816 */ /* 0x000fc6000000000a */
[----:B------:R-:W-:-:S04]  /*1690*/  FMUL.FTZ R2, R2, c[0x0][0x1ec] ;  /* 0x00007b0002027a20 */ /* 0x000fc80000410000 */
[----:B------:R-:W-:-:S04]  /*16a0*/  FMUL.FTZ R88, R13, R2 ;  /* 0x000000020d587220 */ /* 0x000fc80000410000 */
[----:B------:R-:W-:Y:S02]  /*16b0*/  @P0 FADD.FTZ R88, R3, R88 ;  /* 0x0000005803580221 */ /* 0x000fe40000010000 */
.L_x_5260:
[----:B------:R-:W-:Y:S05]  /*16c0*/  BSYNC B0 ;  /* 0x0000000000007941 */ /* 0x000fea0003800000 */
.L_x_5258:
[----:B------:R-:W-:Y:S01]  /*16d0*/  BSSY B0, `(.L_x_5261) ;  /* 0x000000b000007945 */ /* 0x000fe20003800000 */
[----:B------:R-:W-:Y:S05]  /*16e0*/  @P2 BRA `(.L_x_5262) ;  /* 0x0000004000002947 */ /* 0x000fea0003800000 */
[----:B------:R-:W-:Y:S01]  /*16f0*/  HFMA2.MMA R112, -RZ, RZ, 0, 0 ;  /* 0x00000000ff707435 */ /* 0x000fe200000001ff */
[----:B------:R-:W-:Y:S05]  /*1700*/  @!P0 BRA `(.L_x_5263) ;  /* 0x0000007000008947 */ /* 0x000fea0003800000 */
[----:B-----5:R-:W-:Y:S01]  /*1710*/  PRMT R112, RZ, 0x5410, R11 ;  /* 0x00005410ff707816 */ /* 0x020fe2000000000b */
[----:B------:R-:W-:Y:S05]  /*1720*/  BRA `(.L_x_5263) ;  /* 0x0000005000007947 */ /* 0x000fea0003800000 */
.L_x_5262:
[----:B-----5:R-:W-:-:S05]  /*1730*/  PRMT R2, RZ, 0x5410, R7 ;  /* 0x00005410ff027816 */ /* 0x020fca0000000007 */
[----:B------:R-:W-:-:S04]  /*1740*/  FMUL.FTZ R3, R2, c[0x0][0x1ec] ;  /* 0x00007b0002037a20 */ /* 0x000fc80000410000 */
[----:B------:R-:W-:Y:S01]  /*1750*/  FMUL.FTZ R112, R14, R3 ;  /* 0x000000030e707220 */ /* 0x000fe20000410000 */
[----:B------:R-:W-:-:S05]  /*1760*/  @P0 PRMT R3, RZ, 0x5410, R11 ;  /* 0x00005410ff030816 */ /* 0x000fca000000000b */
[----:B------:R-:W-:Y:S02]  /*1770*/  @P0 FADD.FTZ R112, R3, R112 ;  /* 0x0000007003700221 */ /* 0x000fe40000010000 */
.L_x_5263:
[----:B------:R-:W-:Y:S05]  /*1780*/  BSYNC B0 ;  /* 0x0000000000007941 */ /* 0x000fea0003800000 */
.L_x_5261:
[----:B------:R-:W-:Y:S01]  /*1790*/  BSSY B0, `(.L_x_5264) ;  /* 0x000000b000007945 */ /* 0x000fe20003800000 */
[----:B------:R-:W-:Y:S05]  /*17a0*/  @P2 BRA `(.L_x_5265) ;  /* 0x0000004000002947 */ /* 0x000fea0003800000 */
[----:B------:R-:W-:Y:S01]  /*17b0*/  MOV R107, RZ ;  /* 0x000000ff006b7202 */ /* 0x000fe20000000f00 */
[----:B------:R-:W-:Y:S05]  /*17c0*/  @!P0 BRA `(.L_x_5266) ;  /* 0x0000007000008947 */ /* 0x000fea0003800000 */
[----:B-----5:R-:W-:Y:S01]  /*17d0*/  PRMT R107, RZ, 0x7610, R11 ;  /* 0x00007610ff6b7816 */ /* 0x020fe2000000000b */
[----:B------:R-:W-:Y:S05]  /*17e0*/  BRA `(.L_x_5266) ;  /* 0x0000005000007947 */ /* 0x000fea0003800000 */
.L_x_5265:
[----:B-----5:R-:W-:-:S05]  /*17f0*/  PRMT R2, RZ, 0x7610, R7 ;  /* 0x00007610ff027816 */ /* 0x020fca0000000007 */
[----:B------:R-:W-:-:S04]  /*1800*/  FMUL.FTZ R2, R2, c[0x0][0x1ec] ;  /* 0x00007b0002027a20 */ /* 0x000fc80000410000 */
[----:B------:R-:W-:Y:S01]  /*1810*/  FMUL.FTZ R107, R15, R2 ;  /* 0x000000020f6b7220 */ /* 0x000fe20000410000 */
[----:B------:R-:W-:-:S05]  /*1820*/  @P0 PRMT R2, RZ, 0x7610, R11 ;  /* 0x00007610ff020816 */ /* 0x000fca000000000b */
[----:B------:R-:W-:Y:S02]  /*1830*/  @P0 FADD.FTZ R107, R2, R107 ;  /* 0x0000006b026b0221 */ /* 0x000fe40000010000 */
.L_x_5266:
[----:B------:R-:W-:Y:S05]  /*1840*/  BSYNC B0 ;  /* 0x0000000000007941 */ /* 0x000fea0003800000 */
.L_x_5264:
[----:B------:R-:W-:Y:S01]  /*1850*/  IMAD.WIDE.U32 R2, R117, R114, c[0x0][0x188] ;  /* 0x0000620075027625 */ /* 0x000fe200078e0072 */
[----:B------:R-:W-:Y:S02]  /*1860*/  F2FP.BF16.PACK_AB R87, R107, R112 ;  /* 0x000000706b57723e */ /* 0x000fe400000010ff */
[----:B------:R-:W-:Y:S01]  /*1870*/  F2FP.BF16.PACK_AB R86, R88, R113 ;  /* 0x000000715856723e */ /* 0x000fe200000010ff */
[----:B------:R-:W-:Y:S01]  /*1880*/  FADD.FTZ R114, RZ, R92 ;  /* 0x0000005cff727221 */ /* 0x000fe20000010000 */
[----:B------:R-:W-:Y:S02]  /*1890*/  F2FP.BF16.PACK_AB R85, R89, R106 ;  /* 0x0000006a5955723e */ /* 0x000fe400000010ff */
[----:B------:R-:W-:Y:S01]  /*18a0*/  F2FP.BF16.PACK_AB R84, R115, R110 ;  /* 0x0000006e7354723e */ /* 0x000fe200000010ff */
[----:B------:R-:W-:Y:S01]  /*18b0*/  FADD.FTZ R117, R114, R95 ;  /* 0x0000005f72757221 */ /* 0x000fe20000010000 */
[----:B------:R-:W-:-:S03]  /*18c0*/  ISETP.NE.AND P1, PT, R0, RZ, PT ;  /* 0x000000ff0000720c */ /* 0x000fc60003f25270 */
[----:B------:R-:W-:Y:S01]  /*18d0*/  FADD.FTZ R114, R117, R94 ;  /* 0x0000005e75727221 */ /* 0x000fe20000010000 */
[----:B------:R0:W-:Y:S03]  /*18e0*/  STG.E.128 [R2.64], R84 ;  /* 0x0000005402007986 */ /* 0x0001e6000c101d04 */
        /* <DEDUP_REMOVED lines=23> */
.L_x_5273:
        /* <DEDUP_REMOVED lines=68> */
.L_x_5274:
[----:B------:R-:W-:Y:S01]  /*1ea0*/  FMUL.FTZ R2, R117, R117 ;  /* 0x0000007575027220 */ /* 0x000fe20000410000 */
[----:B------:R-:W-:Y:S01]  /*1eb0*/  ISETP.NE.AND P0, PT, RZ, UR6, PT ;  /* 0x00000006ff007c0c */ /* 0x000fe2000bf05270 */
[----:B01----:R-:W-:Y:S01]  /*1ec0*/  FADD.FTZ R87, R86, R87 ;  /* 0x0000005756577221 */ /* 0x003fe20000010000 */
        /* <DEDUP_REMOVED lines=9> */
[----:B------:R-:W0:Y:S04]  /*1f60*/  MUFU.RSQ R87, R87 ;  /* 0x0000005700577308 */ /* 0x000e280000001400 */
[----:B------:R1:W-:Y:S04]  /*1f70*/  @!P1 STG.E [R2.64], R117 ;  /* 0x0000007502009986 */ /* 0x0003e8000c101904 */
[----:B0-----:R1:W-:Y:S01]  /*1f80*/  @!P1 STG.E [R84.64], R87 ;  /* 0x0000005754009986 */ /* 0x0013e2000c101904 */
[----:B------:R-:W-:-:S13]  /*1f90*/  ISETP.GE.AND P1, PT, R91, 0x1, PT ;  /* 0x000000015b00780c */ /* 0x000fda0003f26270 */
[----:B------:R-:W-:Y:S05]  /*1fa0*/  @!P1 BRA `(.L_x_5270) ;  /* 0x0000063000009947 */ /* 0x000fea0003800000 */
[----:B-1----:R-:W-:Y:S02]  /*1fb0*/  FSEL R2, R117, RZ, !P0 ;  /* 0x000000ff75027208 */ /* 0x002fe40004000000 */
[----:B------:R-:W-:-:S03]  /*1fc0*/  IADD3 R91, R91, -0x1, RZ ;  /* 0xffffffff5b5b7810 */ /* 0x000fc60007ffe0ff */
[C---:B------:R-:W-:Y:S02]  /*1fd0*/  FADD.FTZ R92, -R2.reuse, R92 ;  /* 0x0000005c025c7221 */ /* 0x040fe40000010100 */
[----:B------:R-:W-:Y:S02]  /*1fe0*/  IMAD R91, R91, c[0x0][0x168], RZ ;  /* 0x00005a005b5b7a24 */ /* 0x000fe400078e02ff */
[C---:B------:R-:W-:Y:S02]  /*1ff0*/  FADD.FTZ R94, -R2.reuse, R94 ;  /* 0x0000005e025e7221 */ /* 0x040fe40000010100 */
[----:B------:R-:W-:Y:S02]  /*2000*/  FADD.FTZ R86, -R2, R97 ;  /* 0x0000006102567221 */ /* 0x000fe40000010100 */
[C---:B------:R-:W-:Y:S01]  /*2010*/  FMUL.FTZ R3, R87.reuse, R92 ;  /* 0x0000005c57037220 */ /* 0x040fe20000410000 */
[----:B------:R-:W-:Y:S01]  /*2020*/  SHF.R.S32.HI R92, RZ, 0x1f, R91 ;  /* 0x0000001fff5c7819 */ /* 0x000fe2000001145b */
[----:B------:R-:W-:-:S02]  /*2030*/  FMUL.FTZ R85, R87, R94 ;  /* 0x0000005e57557220 */ /* 0x000fc40000410000 */
[----:B------:R-:W-:Y:S01]  /*2040*/  FMUL.FTZ R86, R87, R86 ;  /* 0x0000005657567220 */ /* 0x000fe20000410000 */
[----:B------:R-:W-:Y:S01]  /*2050*/  LEA.HI R91, R92, R91, RZ, 0x3 ;  /* 0x0000005b5c5b7211 */ /* 0x000fe200078f18ff */
[C---:B------:R-:W-:Y:S02]  /*2060*/  FADD.FTZ R118, -R2.reuse, R111 ;  /* 0x0000006f02767221 */ /* 0x040fe40000010100 */
[C---:B------:R-:W-:Y:S01]  /*2070*/  FADD.FTZ R120, -R2.reuse, R109 ;  /* 0x0000006d02787221 */ /* 0x040fe20000010100 */
[----:B------:R-:W-:Y:S01]  /*2080*/  LEA.HI.SX32 R91, R91, R0, 0x1d ;  /* 0x000000005b5b7211 */ /* 0x000fe200078feaff */
[C---:B------:R-:W-:Y:S02]  /*2090*/  FADD.FTZ R122, -R2.reuse, R105 ;  /* 0x00000069027a7221 */ /* 0x040fe40000010100 */
[----:B------:R-:W-:Y:S02]  /*20a0*/  FADD.FTZ R102, -R2, R102 ;  /* 0x0000006602667221 */ /* 0x000fe40000010100 */
[----:B------:R-:W-:-:S02]  /*20b0*/  FFMA.FTZ R85, R58, R85, R82 ;  /* 0x000000553a557223 */ /* 0x000fc40000010052 */
[----:B------:R-:W-:Y:S02]  /*20c0*/  FFMA.FTZ R92, R59, R86, R83 ;  /* 0x000000563b5c7223 */ /* 0x000fe40000010053 */
[C---:B------:R-:W-:Y:S02]  /*20d0*/  FMUL.FTZ R93, R87.reuse, R118 ;  /* 0x00000076575d7220 */ /* 0x040fe40000410000 */
[----:B------:R-:W-:Y:S01]  /*20e0*/  FADD.FTZ R124, -R2, R103 ;  /* 0x00000067027c7221 */ /* 0x000fe20000010100 */
[----:B------:R-:W-:Y:S01]  /*20f0*/  F2FP.BF16.PACK_AB R85, R92, R85 ;  /* 0x000000555c55723e */ /* 0x000fe200000010ff */
[C---:B------:R-:W-:Y:S02]  /*2100*/  FMUL.FTZ R97, R87.reuse, R120 ;  /* 0x0000007857617220 */ /* 0x040fe40000410000 */
[----:B------:R-:W-:Y:S02]  /*2110*/  FADD.FTZ R84, -R2, R95 ;  /* 0x0000005f02547221 */ /* 0x000fe40000010100 */
[----:B------:R-:W-:-:S02]  /*2120*/  FMUL.FTZ R103, R87, R122 ;  /* 0x0000007a57677220 */ /* 0x000fc40000410000 */
[----:B------:R-:W-:Y:S02]  /*2130*/  FMUL.FTZ R102, R87, R102 ;  /* 0x0000006657667220 */ /* 0x000fe40000410000 */
[C---:B------:R-:W-:Y:S02]  /*2140*/  FADD.FTZ R96, -R2.reuse, R96 ;  /* 0x0000006002607221 */ /* 0x040fe40000010100 */
[C---:B------:R-:W-:Y:S02]  /*2150*/  FADD.FTZ R114, -R2.reuse, R99 ;  /* 0x0000006302727221 */ /* 0x040fe40000010100 */
[----:B------:R-:W-:Y:S02]  /*2160*/  FADD.FTZ R100, -R2, R100 ;  /* 0x0000006402647221 */ /* 0x000fe40000010100 */
[----:B------:R-:W-:Y:S02]  /*2170*/  FFMA.FTZ R92, R48, R93, R72 ;  /* 0x0000005d305c7223 */ /* 0x000fe40000010048 */
[----:B------:R-:W-:-:S02]  /*2180*/  FFMA.FTZ R93, R50, R97, R74 ;  /* 0x00000061325d7223 */ /* 0x000fc4000001004a */
        /* <DEDUP_REMOVED lines=12> */
[----:B------:R-:W-:Y:S02]  /*2250*/  FFMA.FTZ R94, R44, R103, R68 ;  /* 0x000000672c5e7223 */ /* 0x000fe40000010044 */
[----:B------:R-:W-:Y:S02]  /*2260*/  FFMA.FTZ R97, R45, R102, R69 ;  /* 0x000000662d617223 */ /* 0x000fe40000010045 */
[----:B------:R-:W-:Y:S02]  /*2270*/  FADD.FTZ R2, -R2, R107 ;  /* 0x0000006b02027221 */ /* 0x000fe40000010100 */
[----:B------:R-:W-:Y:S01]  /*2280*/  FMUL.FTZ R95, R87, R96 ;  /* 0x00000060575f7220 */ /* 0x000fe20000410000 */
[----:B------:R-:W-:Y:S01]  /*2290*/  F2FP.BF16.PACK_AB R94, R97, R94 ;  /* 0x0000005e615e723e */ /* 0x000fe200000010ff */
[C---:B------:R-:W-:Y:S01]  /*22a0*/  FMUL.FTZ R114, R87.reuse, R114 ;  /* 0x0000007257727220 */ /* 0x040fe20000410000 */
[----:B------:R-:W-:Y:S01]  /*22b0*/  HFMA2.MMA R97, -RZ, RZ, 0, 9.5367431640625e-07 ;  /* 0x00000010ff617435 */ /* 0x000fe200000001ff */
[----:B------:R-:W-:-:S02]  /*22c0*/  FMUL.FTZ R107, R87, R124 ;  /* 0x0000007c576b7220 */ /* 0x000fc40000410000 */
[C---:B------:R-:W-:Y:S02]  /*22d0*/  FMUL.FTZ R100, R87.reuse, R100 ;  /* 0x0000006457647220 */ /* 0x040fe40000410000 */
[----:B------:R-:W-:Y:S02]  /*22e0*/  FMUL.FTZ R101, R87, R98 ;  /* 0x0000006257657220 */ /* 0x000fe40000410000 */
[----:B------:R-:W-:Y:S02]  /*22f0*/  FFMA.FTZ R3, R56, R3, R80 ;  /* 0x0000000338037223 */ /* 0x000fe40000010050 */
[----:B------:R-:W-:Y:S02]  /*2300*/  FFMA.FTZ R84, R57, R84, R81 ;  /* 0x0000005439547223 */ /* 0x000fe40000010051 */
[----:B------:R-:W-:Y:S02]  /*2310*/  FMUL.FTZ R98, R87, R89 ;  /* 0x0000005957627220 */ /* 0x000fe40000410000 */
[----:B------:R-:W-:Y:S01]  /*2320*/  FFMA.FTZ R95, R52, R95, R76 ;  /* 0x0000005f345f7223 */ /* 0x000fe2000001004c */
[----:B------:R-:W-:Y:S01]  /*2330*/  F2FP.BF16.PACK_AB R84, R84, R3 ;  /* 0x000000035454723e */ /* 0x000fe200000010ff */
[----:B------:R-:W-:-:S02]  /*2340*/  FFMA.FTZ R114, R53, R114, R77 ;  /* 0x0000007235727223 */ /* 0x000fc4000001004d */
[C---:B------:R-:W-:Y:S02]  /*2350*/  FMUL.FTZ R108, R87.reuse, R108 ;  /* 0x0000006c576c7220 */ /* 0x040fe40000410000 */
[C---:B------:R-:W-:Y:S01]  /*2360*/  FMUL.FTZ R89, R87.reuse, R112 ;  /* 0x0000007057597220 */ /* 0x040fe20000410000 */
[----:B------:R-:W-:Y:S01]  /*2370*/  F2FP.BF16.PACK_AB R86, R114, R95 ;  /* 0x0000005f7256723e */ /* 0x000fe200000010ff */
[----:B------:R-:W-:Y:S02]  /*2380*/  FMUL.FTZ R2, R87, R2 ;  /* 0x0000000257027220 */ /* 0x000fe40000410000 */
[----:B------:R-:W-:Y:S02]  /*2390*/  FFMA.FTZ R107, R46, R107, R70 ;  /* 0x0000006b2e6b7223 */ /* 0x000fe40000010046 */
[----:B------:R-:W-:Y:S02]  /*23a0*/  FFMA.FTZ R100, R47, R100, R71 ;  /* 0x000000642f647223 */ /* 0x000fe40000010047 */
[----:B------:R-:W-:-:S02]  /*23b0*/  FMUL.FTZ R116, R87, R116 ;  /* 0x0000007457747220 */ /* 0x000fc40000410000 */
[C---:B------:R-:W-:Y:S01]  /*23c0*/  FMUL.FTZ R113, R87.reuse, R113 ;  /* 0x0000007157717220 */ /* 0x040fe20000410000 */
        /* <DEDUP_REMOVED lines=22> */
[----:B------:R-:W-:Y:S01]  /*2530*/  FFMA.FTZ R101, R42, R105, R66 ;  /* 0x000000692a657223 */ /* 0x000fe20000010042 */
[----:B------:R-:W-:Y:S01]  /*2540*/  F2FP.BF16.PACK_AB R93, R104, R93 ;  /* 0x0000005d685d723e */ /* 0x000fe200000010ff */
[----:B------:R-:W-:Y:S01]  /*2550*/  FFMA.FTZ R98, R43, R98, R67 ;  /* 0x000000622b627223 */ /* 0x000fe20000010043 */
[----:B------:R-:W-:Y:S01]  /*2560*/  F2FP.BF16.PACK_AB R100, R100, R99 ;  /* 0x000000636464723e */ /* 0x000fe200000010ff */
[----:B------:R-:W-:-:S03]  /*2570*/  IMAD.WIDE.U32 R2, R91, R97, c[0x0][0x208] ;  /* 0x000082005b027625 */ /* 0x000fc600078e0061 */
[----:B------:R-:W-:Y:S01]  /*2580*/  F2FP.BF16.PACK_AB R101, R98, R101 ;  /* 0x000000656265723e */ /* 0x000fe200000010ff */
[-C--:B------:R-:W-:Y:S01]  /*2590*/  IMAD.WIDE.U32 R88, R88, R97.reuse, c[0x0][0x208] ;  /* 0x0000820058587625 */ /* 0x080fe200078e0061 */
[----:B------:R0:W-:Y:S03]  /*25a0*/  STG.E.128 [R2.64], R84 ;  /* 0x0000005402007986 */ /* 0x0001e6000c101d04 */
[----:B------:R-:W-:Y:S01]  /*25b0*/  IMAD.WIDE.U32 R96, R96, R97, c[0x0][0x208] ;  /* 0x0000820060607625 */ /* 0x000fe200078e0061 */
[----:B------:R0:W-:Y:S04]  /*25c0*/  STG.E.128 [R88.64], R92 ;  /* 0x0000005c58007986 */ /* 0x0001e8000c101d04 */
[----:B------:R0:W-:Y:S02]  /*25d0*/  STG.E.128 [R96.64], R100 ;  /* 0x0000006460007986 */ /* 0x0001e4000c101d04 */
.L_x_5270:
[----:B-1----:R-:W-:Y:S05]  /*25e0*/  BSYNC B0 ;  /* 0x0000000000007941 */ /* 0x002fea0003800000 */
.L_x_5269:
[----:B0-----:R-:W-:-:S04]  /*25f0*/  MOV R3, c[0x0][0x160] ;  /* 0x0000580000037a02 */ /* 0x001fc80000000f00 */
[----:B------:R-:W-:-:S04]  /*2600*/  LEA R90, R3, R90, 0x2 ;  /* 0x0000005a035a7211 */ /* 0x000fc800078e10ff */
[----:B------:R-:W-:-:S13]  /*2610*/  ISETP.GE.AND P0, PT, R90, c[0x0][0x164], PT ;  /* 0x000059005a007a0c */ /* 0x000fda0003f06270 */
[----:B-----5:R-:W-:Y:S01]  /*2620*/  @P0 CALL.REL.NOINC `(.L_x_5271) ;  /* 0x0000001000000944 */ /* 0x020fe20003c00000 */
[----:B------:R-:W-:Y:S05]  /*2630*/  BRA `(.L_x_5272) ;  /* 0xffffdce000007947 */ /* 0x000fea000383ffff */
.L_x_5271:
[----:B------:R-:W-:Y:S05]  /*2640*/  EXIT ;  /* 0x000000000000794d */ /* 0x000fea0003800000 */
.L_x_5267:
[----:B------:R-:W-:Y:S01]  /*2650*/  HFMA2.MMA R86, -RZ, RZ, 0, 5.9604644775390625e-08 ;  /* 0x00000001ff567435 */ /* 0x000fe200000001ff */
[----:B------:R-:W-:Y:S02]  /*2660*/  MOV R84, 0x1f ;  /* 0x0000001f00547802 */ /* 0x000fe40000000f00 */
[----:B------:R-:W-:Y:S02]  /*2670*/  MOV R85, 0xffffffff ;  /* 0xffffffff00557802 */ /* 0x000fe40000000f00 */
[----:B------:R-:W-:Y:S02]  /*2680*/  MOV R2, 0x26a0 ;  /* 0x000026a000027802 */ /* 0x000fe40000000f00 */
[----:B-----5:R-:W-:Y:S05]  /*2690*/  CALL.REL.NOINC `($__internal_39_$__cuda_sm70_shflsync_bfly_p) ;  /* 0x0000069000007944 */ /* 0x020fea0003c00000 */
[----:B-1----:R-:W-:Y:S01]  /*26a0*/  MOV R2, R86 ;  /* 0x0000005600027202 */ /* 0x002fe20000000f00 */
[----:B0-----:R-:W-:Y:S05]  /*26b0*/  BRA `(.L_x_5273) ;  /* 0xfffff3a000007947 */ /* 0x001fea000383ffff */
.L_x_5268:
[----:B------:R-:W-:Y:S01]  /*26c0*/  HFMA2.MMA R86, -RZ, RZ, 0, 1.1920928955078125e-07 ;  /* 0x00000002ff567435 */ /* 0x000fe200000001ff */
[----:B------:R-:W-:Y:S02]  /*26d0*/  MOV R84, 0x1f ;  /* 0x0000001f00547802 */ /* 0x000fe40000000f00 */
[----:B------:R-:W-:Y:S02]  /*26e0*/  MOV R85, 0xffffffff ;  /* 0xffffffff00557802 */ /* 0x000fe40000000f00 */
[----:B------:R-:W-:-:S02]  /*26f0*/  MOV R2, 0x2710 ;  /* 0x0000271000027802 */ /* 0x000fc40000000f00 */
[----:B-----5:R-:W-:Y:S05]  /*2700*/  CALL.REL.NOINC `($__internal_39_$__cuda_sm70_shflsync_bfly_p) ;  /* 0x0000062000007944 */ /* 0x020fea0003c00000 */
[----:B01----:R-:W-:Y:S01]  /*2710*/  FADD.FTZ R87, R87, R86 ;  /* 0x0000005657577221 */ /* 0x003fe20000010000 */
[----:B------:R-:W-:Y:S01]  /*2720*/  HFMA2.MMA R86, -RZ, RZ, 0, 2.384185791015625e-07 ;  /* 0x00000004ff567435 */ /* 0x000fe200000001ff */
[----:B------:R-:W-:-:S02]  /*2730*/  MOV R84, 0x1f ;  /* 0x0000001f00547802 */ /* 0x000fc40000000f00 */
[----:B------:R-:W-:Y:S02]  /*2740*/  MOV R85, 0xffffffff ;  /* 0xffffffff00557802 */ /* 0x000fe40000000f00 */
[----:B------:R-:W-:Y:S02]  /*2750*/  MOV R2, 0x2770 ;  /* 0x0000277000027802 */ /* 0x000fe40000000f00 */
[----:B------:R-:W-:Y:S05]  /*2760*/  CALL.REL.NOINC `($__internal_39_$__cuda_sm70_shflsync_bfly_p) ;  /* 0x000005c000007944 */ /* 0x000fea0003c00000 */
[----:B01----:R-:W-:Y:S01]  /*2770*/  FADD.FTZ R87, R87, R86 ;  /* 0x0000005657577221 */ /* 0x003fe20000010000 */
[----:B------:R-:W-:Y:S01]  /*2780*/  HFMA2.MMA R86, -RZ, RZ, 0, 4.76837158203125e-07 ;  /* 0x00000008ff567435 */ /* 0x000fe200000001ff */
[----:B------:R-:W-:Y:S02]  /*2790*/  MOV R84, 0x1f ;  /* 0x0000001f00547802 */ /* 0x000fe40000000f00 */
[----:B------:R-:W-:Y:S02]  /*27a0*/  MOV R85, 0xffffffff ;  /* 0xffffffff00557802 */ /* 0x000fe40000000f00 */
[----:B------:R-:W-:Y:S02]  /*27b0*/  MOV R2, 0x27d0 ;  /* 0x000027d000027802 */ /* 0x000fe40000000f00 */
[----:B------:R-:W-:Y:S05]  /*27c0*/  CALL.REL.NOINC `($__internal_39_$__cuda_sm70_shflsync_bfly_p) ;  /* 0x0000056000007944 */ /* 0x000fea0003c00000 */
[----:B01----:R-:W-:Y:S01]  /*27d0*/  FADD.FTZ R87, R87, R86 ;  /* 0x0000005657577221 */ /* 0x003fe20000010000 */
[----:B------:R-:W-:Y:S01]  /*27e0*/  HFMA2.MMA R86, -RZ, RZ, 0, 9.5367431640625e-07 ;  /* 0x00000010ff567435 */ /* 0x000fe200000001ff */
[----:B------:R-:W-:-:S02]  /*27f0*/  MOV R84, 0x1f ;  /* 0x0000001f00547802 */ /* 0x000fc40000000f00 */
[----:B------:R-:W-:Y:S02]  /*2800*/  MOV R85, 0xffffffff ;  /* 0xffffffff00557802 */ /* 0x000fe40000000f00 */
[----:B------:R-:W-:Y:S02]  /*2810*/  MOV R2, 0x2830 ;  /* 0x0000283000027802 */ /* 0x000fe40000000f00 */
[----:B------:R-:W-:Y:S05]  /*2820*/  CALL.REL.NOINC `($__internal_39_$__cuda_sm70_shflsync_bfly_p) ;  /* 0x0000050000007944 */ /* 0x000fea0003c00000 */
        /* <DEDUP_REMOVED lines=54> */
[----:B------:R-:W-:Y:S05]  /*2b90*/  CALL.REL.NOINC `($__internal_39_$__cuda_sm70_shflsync_bfly_p) ;  /* 0x0000019000007944 */ /* 0x000fea0003c00000 */
[----:B01----:R-:W-:Y:S01]  /*2ba0*/  FADD.FTZ R87, R87, R86 ;  /* 0x0000005657577221 */ /* 0x003fe20000010000 */
[----:B------:R-:W-:Y:S01]  /*2bb0*/  HFMA2.MMA R86, -RZ, RZ, 0, 1.1920928955078125e-07 ;  /* 0x00000002ff567435 */ /* 0x000fe200000001ff */
[----:B------:R-:W-:Y:S02]  /*2bc0*/  MOV R84, 0x1f ;  /* 0x0000001f00547802 */ /* 0x000fe40000000f00 */
[----:B------:R-:W-:Y:S02]  /*2bd0*/  MOV R85, 0xffffffff ;  /* 0xffffffff00557802 */ /* 0x000fe40000000f00 */
[----:B------:R-:W-:Y:S02]  /*2be0*/  MOV R2, 0x2c00 ;  /* 0x00002c0000027802 */ /* 0x000fe40000000f00 */
[----:B------:R-:W-:Y:S05]  /*2bf0*/  CALL.REL.NOINC `($__internal_39_$__cuda_sm70_shflsync_bfly_p) ;  /* 0x0000013000007944 */ /* 0x000fea0003c00000 */
[----:B01----:R-:W-:Y:S01]  /*2c00*/  FADD.FTZ R87, R87, R86 ;  /* 0x0000005657577221 */ /* 0x003fe20000010000 */
[----:B------:R-:W-:Y:S01]  /*2c10*/  HFMA2.MMA R86, -RZ, RZ, 0, 2.384185791015625e-07 ;  /* 0x00000004ff567435 */ /* 0x000fe200000001ff */
[----:B------:R-:W-:Y:S02]  /*2c20*/  MOV R84, 0x1f ;  /* 0x0000001f00547802 */ /* 0x000fe40000000f00 */
[----:B------:R-:W-:-:S02]  /*2c30*/  MOV R85, 0xffffffff ;  /* 0xffffffff00557802 */ /* 0x000fc40000000f00 */
        /* <DEDUP_REMOVED lines=10> */
[----:B------:R-:W-:Y:S02]  /*2ce0*/  MOV R84, 0x1f ;  /* 0x0000001f00547802 */ /* 0x000fe40000000f00 */
[----:B------:R-:W-:-:S02]  /*2cf0*/  MOV R85, 0xffffffff ;  /* 0xffffffff00557802 */ /* 0x000fc40000000f00 */
[----:B------:R-:W-:Y:S02]  /*2d00*/  MOV R2, 0x2d20 ;  /* 0x00002d2000027802 */ /* 0x000fe40000000f00 */
[----:B------:R-:W-:Y:S05]  /*2d10*/  CALL.REL.NOINC `($__internal_39_$__cuda_sm70_shflsync_bfly_p) ;  /* 0x0000001000007944 */ /* 0x000fea0003c00000 */
[----:B01----:R-:W-:Y:S05]  /*2d20*/  BRA `(.L_x_5274) ;  /* 0xfffff17000007947 */ /* 0x003fea000383ffff */
        .weak           $__internal_39_$__cuda_sm70_shflsync_bfly_p
        .type           $__internal_39_$__cuda_sm70_shflsync_bfly_p,@function
        .size           $__internal_39_$__cuda_sm70_shflsync_bfly_p,(.L_x_22207 - $__internal_39_$__cuda_sm70_shflsync_bfly_p)
$__internal_39_$__cuda_sm70_shflsync_bfly_p:
[----:B------:R-:W-:Y:S01]  /*2d30*/  HFMA2.MMA R3, -RZ, RZ, 0, 0 ;  /* 0x00000000ff037435 */ /* 0x000fe200000001ff */
[----:B------:R-:W-:Y:S04]  /*2d40*/  WARPSYNC R85 ;  /* 0x0000005500007348 */ /* 0x000fe80003800000 */
[----:B------:R0:W1:Y:S01]  /*2d50*/  SHFL.BFLY PT, R86, R87, R86, R84 ;  /* 0x0c00005657567389 */ /* 0x00006200000e0054 */
[----:B------:R-:W-:Y:S05]  /*2d60*/  RET.REL.NODEC R2 `(_ZN10layer_norm13ln_fwd_kernelINS_13Kernel_traitsIf13__nv_bfloat16S2_S2_fjLj768ELj1ELj4ELj1ELj16ENS_18Kernel_traits_baseILj768EfS2_S2_S2_fjLj128EEEEELb0ELb1ELb1ELb1EEEvNS_9FwdParamsE) ;  /* 0xffffd29002007950 */ /* 0x000fea0003c3ffff */
.L_x_5275:
        /* <DEDUP_REMOVED lines=9> */
.L_x_22207:


//--------------------- .text._ZN10layer_norm13ln_fwd_kernelINS_13Kernel_traitsIf13__nv_bfloat16S2_S2_fjLj768ELj1ELj4ELj1ELj16ENS_18Kernel_traits_baseILj768EfS2_S2_S2_fjLj128EEEEELb1ELb0ELb0ELb0EEEvNS_9FwdParamsE --------------------------
	.section	.text._ZN10layer_norm13ln_fwd_kernelINS_13Kernel_traitsIf13__nv_bfloat16S2_S2_fjLj768ELj1ELj4ELj1ELj16ENS_18Kernel_traits_baseILj768EfS2_S2_S2_fjLj128EEEEELb1ELb0ELb0ELb0EEEvNS_9FwdParamsE,"ax",@progbits
	.sectioninfo	@"SHI_REGISTERS=110"
	.align	128
        .global         _ZN10layer_norm13ln_fwd_kernelINS_13Kernel_traitsIf13__nv_bfloat16S2_S2_fjLj768ELj1ELj4ELj1ELj16ENS_18Kernel_traits_baseILj768EfS2_S2_S2_fjLj128EEEEELb1ELb0ELb0ELb0EEEvNS_9FwdParamsE
        .type           _ZN10layer_norm13ln_fwd_kernelINS_13Kernel_traitsIf13__nv_bfloat16S2_S2_fjLj768ELj1ELj4ELj1ELj16ENS_18Kernel_traits_baseILj768EfS2_S2_S2_fjLj128EEEEELb1ELb0ELb0ELb0EEEvNS_9FwdParamsE,@function
        .size           _ZN10layer_norm13ln_fwd_kernelINS_13Kernel_traitsIf13__nv_bfloat16S2_S2_fjLj768ELj1ELj4ELj1ELj16ENS_18Kernel_traits_baseILj768EfS2_S2_S2_fjLj128EEEEELb1ELb0ELb0ELb0EEEvNS_9FwdParamsE,(.L_x_22208 - _ZN10layer_norm13ln_fwd_kernelINS_13Kernel_traitsIf13__nv_bfloat16S2_S2_fjLj768ELj1ELj4ELj1ELj16ENS_18Kernel_traits_baseILj768EfS2_S2_S2_fjLj128EEEEELb1ELb0ELb0ELb0EEEvNS_9FwdParamsE)
        .other          _ZN10layer_norm13ln_fwd_kernelINS_13Kernel_traitsIf13__nv_bfloat16S2_S2_fjLj768ELj1ELj4ELj1ELj16ENS_18Kernel_traits_baseILj768EfS2_S2_S2_fjLj128EEEEELb1ELb0ELb0ELb0EEEvNS_9FwdParamsE,@"STO_CUDA_ENTRY STV_DEFAULT"
_ZN10layer_norm13ln_fwd_kernelINS_13Kernel_traitsIf13__nv_bfloat16S2_S2_fjLj768ELj1ELj4ELj1ELj16ENS_18Kernel_traits_baseILj768EfS2_S2_S2_fjLj128EEEEELb1ELb0ELb0ELb0EEEvNS_9FwdParamsE:
.text._ZN10layer_norm13ln_fwd_kernelINS_13Kernel_traitsIf13__nv_bfloat16S2_S2_fjLj768ELj1ELj4ELj1ELj16ENS_18Kernel_traits_baseILj768EfS2_S2_S2_fjLj128EEEEELb1ELb0ELb0ELb0EEEvNS_9FwdParamsE:
        /* <DEDUP_REMOVED lines=65> */
[----:B------:R-:W-:-:S03]  /*0410*/  LOP3.LUT R7, R3, UR18, R4, 0x96, !PT ;  /* 0x0000001203077c12 */ /* 0x000fc6000f8e9604 */
[----:B------:R-:W-:Y:S01]  /*0420*/  IMAD.MOV.U32 R3, RZ, RZ, c[0x0][0x168] ;  /* 0x00005a00ff037624 */ /* 0x000fe200078e00ff */
[----:B------:R-:W-:Y:S01]  /*0430*/  LOP3.LUT R4, R9, UR17, R6, 0x96, !PT ;  /* 0x0000001109047c12 */ /* 0x000fe2000f8e9606 */
[----:B------:R-:W-:-:S03]  /*0440*/  IMAD.WIDE.U32 R6, R7, -0x326172a9, RZ ;  /* 0xcd9e8d5707067825 */ /* 0x000fc600078e00ff */
[----:B------:R-:W-:Y:S01]  /*0450*/  SHF.R.S32.HI R3, RZ, 0x1f, R3 ;  /* 0x0000001fff037819 */ /* 0x000fe20000011403 */
[----:B------:R-:W-:Y:S01]  /*0460*/  IMAD.WIDE.U32 R4, R4, -0x2daee0ad, RZ ;  /* 0xd2511f5304047825 */ /* 0x000fe200078e00ff */
[----:B------:R-:W-:Y:S02]  /*0470*/  LOP3.LUT R8, R7, UR19, R8, 0x96, !PT ;  /* 0x0000001307087c12 */ /* 0x000fe4000f8e9608 */
[----:B------:R-:W-:Y:S02]  /*0480*/  LEA.HI R3, R3, c[0x0][0x168], RZ, 0x3 ;  /* 0x00005a0003037a11 */ /* 0x000fe400078f18ff */
        /* <DEDUP_REMOVED lines=17> */
[----:B------:R-:W-:Y:S01]  /*05a0*/  IMAD.MOV.U32 R5, RZ, RZ, 0x20 ;  /* 0x00000020ff057424 */ /* 0x000fe200078e00ff */
[----:B------:R-:W-:Y:S01]  /*05b0*/  CS2R R66, SRZ ;  /* 0x0000000000427805 */ /* 0x000fe2000001ff00 */
        /* <DEDUP_REMOVED lines=11> */
[----:B------:R-:W-:-:S03]  /*0670*/  LOP3.LUT R16, R16, 0x20, RZ, 0xfc, !PT ;  /* 0x0000002010107812 */ /* 0x000fc600078efcff */
.L_x_5277:
[----:B------:R-:W-:Y:S05]  /*0680*/  BSYNC B0 ;  /* 0x0000000000007941 */ /* 0x000fea0003800000 */
.L_x_5276:
[----:B------:R-:W-:Y:S01]  /*0690*/  BSSY B0, `(.L_x_5278) ;  /* 0x0000011000007945 */ /* 0x000fe20003800000 */
[----:B------:R-:W-:Y:S05]  /*06a0*/  @!P3 BRA `(.L_x_5279) ;  /* 0x000000f00000b947 */ /* 0x000fea0003800000 */
[----:B------:R-:W-:Y:S01]  /*06b0*/  ISETP.NE.U32.AND P0, PT, RZ, c[0x0][0x218], PT ;  /* 0x00008600ff007a0c */ /* 0x000fe20003f05070 */
[----:B0-----:R-:W-:Y:S01]  /*06c0*/  IMAD.MOV.U32 R7, RZ, RZ, 0x20 ;  /* 0x00000020ff077424 */ /* 0x001fe200078e00ff */
        /* <DEDUP_REMOVED lines=13> */
.L_x_5279:
[----:B------:R-:W-:Y:S05]  /*07a0*/  BSYNC B0 ;  /* 0x0000000000007941 */ /* 0x000fea0003800000 */
.L_x_5278:
        /* <DEDUP_REMOVED lines=16> */
.L_x_5281:
[----:B------:R-:W-:Y:S05]  /*08b0*/  BSYNC B0 ;  /* 0x0000000000007941 */ /* 0x000fea0003800000 */
.L_x_5280:
[----:B------:R-:W-:Y:S02]  /*08c0*/  ISETP.GE.AND P0, PT, R10, c[0x0][0x164], PT ;  /* 0x000059000a007a0c */ /* 0x000fe40003f06270 */
[----:B0-----:R-:W-:Y:S02]  /*08d0*/  LOP3.LUT R4, R71, UR23, R18, 0x96, !PT ;  /* 0x0000001747047c12 */ /* 0x001fe4000f8e9612 */
[----:B------:R-:W-:-:S09]  /*08e0*/  LOP3.LUT R69, R69, UR24, R8, 0x96, !PT ;  /* 0x0000001845457c12 */ /* 0x000fd2000f8e9608 */
[----:B------:R-:W-:Y:S05]  /*08f0*/  @P0 EXIT ;  /* 0x000000000000094d */ /* 0x000fea0003800000 */
[----:B------:R-:W-:Y:S01]  /*0900*/  IMAD R7, R2, -0x2daee0ad, RZ ;  /* 0xd2511f5302077824 */ /* 0x000fe200078e02ff */
[----:B------:R-:W-:Y:S01]  /*0910*/  BSSY B0, `(.L_x_5282) ;  /* 0x0000968000007945 */ /* 0x000fe20003800000 */
[----:B------:R-:W-:Y:S01]  /*0920*/  IMAD.WIDE.U32 R4, R4, -0x2daee0ad, RZ ;  /* 0xd2511f5304047825 */ /* 0x000fe200078e00ff */
[----:B------:R-:W-:-:S03]  /*0930*/  ULDC.U8 UR8, c[0x0][0x1f0] ;  /* 0x00007c0000087ab9 */ /* 0x000fc60000000000 */
[----:B------:R-:W-:Y:S01]  /*0940*/  IMAD R2, R68, -0x326172a9, RZ ;  /* 0xcd9e8d5744027824 */ /* 0x000fe200078e02ff */
[----:B------:R-:W-:Y:S01]  /*0950*/  LOP3.LUT R7, R5, UR26, R7, 0x96, !PT ;  /* 0x0000001a05077c12 */ /* 0x000fe2000f8e9607 */
[----:B------:R-:W-:Y:S01]  /*0960*/  IMAD.HI.U32 R9, R69, -0x326172a9, RZ ;  /* 0xcd9e8d5745097827 */ /* 0x000fe200078e00ff */
[----:B------:R-:W-:-:S03]  /*0970*/  LOP3.LUT R5, R0, 0x3, RZ, 0xc0, !PT ;  /* 0x0000000300057812 */ /* 0x000fc600078ec0ff */
[----:B------:R-:W-:Y:S01]  /*0980*/  IMAD.MOV.U32 R8, RZ, RZ, R4 ;  /* 0x000000ffff087224 */ /* 0x000fe200078e0004 */
[----:B------:R-:W-:Y:S01]  /*0990*/  LOP3.LUT R9, R9, UR25, R2, 0x96, !PT ;  /* 0x0000001909097c12 */ /* 0x000fe2000f8e9602 */
[----:B------:R-:W-:Y:S02]  /*09a0*/  IMAD R6, R69, -0x326172a9, RZ ;  /* 0xcd9e8d5745067824 */ /* 0x000fe400078e02ff */
[----:B------:R-:W-:Y:S02]  /*09b0*/  IMAD.MOV.U32 R4, RZ, RZ, RZ ;  /* 0x000000ffff047224 */ /* 0x000fe400078e00ff */
.L_x_5466:
        /* <DEDUP_REMOVED lines=18> */
[----:B------:R-:W-:-:S03]  /*0ae0*/  HFMA2.MMA R73, -RZ, RZ, 0, 9.5367431640625e-07 ;  /* 0x00000010ff497435 */ /* 0x000fc600000001ff */
[----:B------:R-:W-:-:S07]  /*0af0*/  ISETP.NE.AND.EX P0, PT, RZ, c[0x0][0x184], PT, P0 ;  /* 0x00006100ff007a0c */ /* 0x000fce0003f05300 */
[----:B------:R-:W-:-:S06]  /*0b00*/  IMAD.WIDE.U32 R72, R2, R73, c[0x0][0x170] ;  /* 0x00005c0002487625 */ /* 0x000fcc00078e0049 */
[C---:B------:R-:W-:Y:S01]  /*0b10*/  @P0 LEA R90, P1, R2.reuse, c[0x0][0x180], 0x4 ;  /* 0x00006000025a0a11 */ /* 0x040fe200078220ff */
[----:B------:R-:W5:Y:S03]  /*0b20*/  LDG.E.128 R72, [R72.64] ;  /* 0x0000000648487981 */ /* 0x000f66000c1e1d00 */
        /* <DEDUP_REMOVED lines=14> */
.L_x_5286:
[----:B0-----:R-:W-:Y:S02]  /*0c10*/  IMAD.MOV.U32 R19, RZ, RZ, R6 ;  /* 0x000000ffff137224 */ /* 0x001fe400078e0006 */
.L_x_5287:
[----:B------:R-:W-:Y:S05]  /*0c20*/  BSYNC B2 ;  /* 0x0000000000027941 */ /* 0x000fea0003800000 */
.L_x_5285:
        /* <DEDUP_REMOVED lines=16> */
.L_x_5291:
[----:B------:R-:W-:Y:S05]  /*0d30*/  BSYNC B3 ;  /* 0x0000000000037941 */ /* 0x000fea0003800000 */
.L_x_5290:
        /* <DEDUP_REMOVED lines=43> */
.L_x_5289:
[----:B------:R-:W-:Y:S05]  /*0ff0*/  BSYNC B2 ;  /* 0x0000000000027941 */ /* 0x000fea0003800000 */
.L_x_5288:
        /* <DEDUP_REMOVED lines=9> */
[----:B------:R-:W-:-:S04]  /*1090*/  FSETP.GTU.FTZ.AND P2, PT, R0, c[0x0][0x1e4], PT ;  /* 0x0000790000007a0b */ /* 0x000fc80003f5c000 */
        /* <DEDUP_REMOVED lines=13> */
.L_x_5293:
[----:B------:R-:W-:Y:S02]  /*1170*/  IMAD.MOV.U32 R5, RZ, RZ, R6 ;  /* 0x000000ffff057224 */ /* 0x000fe400078e0006 */
.L_x_5294:
[----:B------:R-:W-:Y:S05]  /*1180*/  BSYNC B2 ;  /* 0x0000000000027941 */ /* 0x000fea0003800000 */
.L_x_5292:
        /* <DEDUP_REMOVED lines=16> */
.L_x_5298:
[----:B------:R-:W-:Y:S05]  /*1290*/  BSYNC B3 ;  /* 0x0000000000037941 */ /* 0x000fea0003800000 */
.L_x_5297:
        /* <DEDUP_REMOVED lines=43> */
.L_x_5296:
[----:B------:R-:W-:Y:S05]  /*1550*/  BSYNC B2 ;  /* 0x0000000000027941 */ /* 0x000fea0003800000 */
.L_x_5295:
[----:B------:R0:W1:Y:S01]  /*1560*/  I2F.U32 R84, R5 ;  /* 0x0000000500547306 */ /* 0x0000620000201000 */
[----:B------:R-:W-:Y:S01]  /*1570*/  ISETP.NE.AND P1, PT, R82, 0x1, PT ;  /* 0x000000015200780c */ /* 0x000fe20003f25270 */
[----:B------:R-:W-:Y:S01]  /*1580*/  BSSY B2, `(.L_x_5299) ;  /* 0x0000015000027945 */ /* 0x000fe20003800000 */
[----:B0-----:R-:W-:Y:S02]  /*1590*/  PRMT R5, RZ, 0x7610, R72 ;  /* 0x00007610ff057816 */ /* 0x001fe40000000048 */
[----:B------:R-:W-:-:S03]  /*15a0*/  @P0 PRMT R72, RZ, 0x7610, R68 ;  /* 0x00007610ff480816 */ /* 0x000fc60000000044 */
[----:B------:R-:W-:Y:S02]  /*15b0*/  FMUL.FTZ R19, R5, R106 ;  /* 0x0000006a05137220 */ /* 0x000fe40000410000 */
[----:B-1----:R-:W-:Y:S02]  /*15c0*/  FFMA.FTZ R84, R84, R97, 1.1641532182693481445e-10 ;  /* 0x2f00000054547423 */ /* 0x002fe40000010061 */
[----:B------:R-:W-:-:S03]  /*15d0*/  FMUL.FTZ R19, R19, c[0x0][0x1e8] ;  /* 0x00007a0013137a20 */ /* 0x000fc60000410000 */
        /* <DEDUP_REMOVED lines=14> */
.L_x_5300:
[----:B------:R-:W-:Y:S02]  /*16c0*/  IMAD.MOV.U32 R5, RZ, RZ, R6 ;  /* 0x000000ffff057224 */ /* 0x000fe400078e0006 */
.L_x_5301:
[----:B------:R-:W-:Y:S05]  /*16d0*/  BSYNC B2 ;  /* 0x0000000000027941 */ /* 0x000fea0003800000 */
.L_x_5299:
        /* <DEDUP_REMOVED lines=16> */
.L_x_5305:
[----:B------:R-:W-:Y:S05]  /*17e0*/  BSYNC B3 ;  /* 0x0000000000037941 */ /* 0x000fea0003800000 */
.L_x_5304:
        /* <DEDUP_REMOVED lines=43> */
.L_x_5303:
[----:B------:R-:W-:Y:S05]  /*1aa0*/  BSYNC B2 ;  /* 0x0000000000027941 */ /* 0x000fea0003800000 */
.L_x_5302:
        /* <DEDUP_REMOVED lines=21> */
.L_x_5307:
[----:B------:R-:W-:Y:S02]  /*1c00*/  MOV R5, R6 ;  /* 0x0000000600057202 */ /* 0x000fe40000000f00 */
.L_x_5308:
[----:B------:R-:W-:Y:S05]  /*1c10*/  BSYNC B2 ;  /* 0x0000000000027941 */ /* 0x000fea0003800000 */
.L_x_5306:
        /* <DEDUP_REMOVED lines=16> */
.L_x_5312:
[----:B------:R-:W-:Y:S05]  /*1d20*/  BSYNC B3 ;  /* 0x0000000000037941 */ /* 0x000fea0003800000 */
.L_x_5311:
        /* <DEDUP_REMOVED lines=43> */
.L_x_5310:
[----:B------:R-:W-:Y:S05]  /*1fe0*/  BSYNC B2 ;  /* 0x0000000000027941 */ /* 0x000fea0003800000 */
.L_x_5309:
        /* <DEDUP_REMOVED lines=21> */
.L_x_5314:
[----:B------:R-:W-:Y:S02]  /*2140*/  IMAD.MOV.U32 R5, RZ, RZ, R6 ;  /* 0x000000ffff057224 */ /* 0x000fe400078e0006 */
.L_x_5315:
[----:B------:R-:W-:Y:S05]  /*2150*/  BSYNC B2 ;  /* 0x0000000000027941 */ /* 0x000fea0003800000 */
.L_x_5313:
        /* <DEDUP_REMOVED lines=16> */
.L_x_5319:
[----:B------:R-:W-:Y:S05]  /*2260*/  BSYNC B3 ;  /* 0x0000000000037941 */ /* 0x000fea0003800000 */
.L_x_5318:
        /* <DEDUP_REMOVED lines=43> */
.L_x_5317:
[----:B------:R-:W-:Y:S05]  /*2520*/  BSYNC B2 ;  /* 0x0000000000027941 */ /* 0x000fea0003800000 */
.L_x_5316:
[----:B------:R0:W1:Y:S01]  /*2530*/  I2F.U32 R82, R5 ;  /* 0x0000000500527306 */ /* 0x0000620000201000 */
[----:B------:R-:W-:Y:S01]  /*2540*/  ISETP.NE.AND P4, PT, R72, 0x1, PT ;  /* 0x000000014800780c */ /* 0x000fe20003f85270 */
[----:B------:R-:W-:Y:S01]  /*2550*/  BSSY B2, `(.L_x_5320) ;  /* 0x0000014000027945 */ /* 0x000fe20003800000 */
[----:B0-----:R-:W-:-:S05]  /*2560*/  PRMT R5, RZ, 0x5410, R74 ;  /* 0x00005410ff057816 */ /* 0x001fca000000004a */
[----:B------:R-:W-:Y:S01]  /*2570*/  FMUL.FTZ R73, R5, R106 ;  /* 0x0000006a05497220 */ /* 0x000fe20000410000 */
[----:B------:R-:W-:Y:S01]  /*2580*/  @P0 PRMT R5, RZ, 0x5410, R70 ;  /* 0x00005410ff050816 */ /* 0x000fe20000000046 */
[----:B-1----:R-:W-:Y:S02]  /*2590*/  FFMA.FTZ R82, R82, R97, 1.1641532182693481445e-10 ;  /* 0x2f00000052527423 */ /* 0x002fe40000010061 */
[----:B------:R-:W-:-:S03]  /*25a0*/  FMUL.FTZ R73, R73, c[0x0][0x1e8] ;  /* 0x00007a0049497a20 */ /* 0x000fc60000410000 */
        /* <DEDUP_REMOVED lines=13> */
.L_x_5321:
[----:B------:R-:W-:Y:S02]  /*2680*/  IMAD.MOV.U32 R5, RZ, RZ, R6 ;  /* 0x000000ffff057224 */ /* 0x000fe400078e0006 */
.L_x_5322:
[----:B------:R-:W-:Y:S05]  /*2690*/  BSYNC B2 ;  /* 0x0000000000027941 */ /* 0x000fea0003800000 */
.L_x_5320:
        /* <DEDUP_REMOVED lines=16> */
.L_x_5326:
[----:B------:R-:W-:Y:S05]  /*27a0*/  BSYNC B3 ;  /* 0x0000000000037941 */ /* 0x000fea0003800000 */
.L_x_5325:
        /* <DEDUP_REMOVED lines=43> */
.L_x_5324:
[----:B------:R-:W-:Y:S05]  /*2a60*/  BSYNC B2 ;  /* 0x0000000000027941 */ /* 0x000fea0003800000 */
.L_x_5323:
        /* <DEDUP_REMOVED lines=21> */
.L_x_5328:
[----:B------:R-:W-:Y:S02]  /*2bc0*/  IMAD.MOV.U32 R74, RZ, RZ, R6 ;  /* 0x000000ffff4a7224 */ /* 0x000fe400078e0006 */
.L_x_5329:
[----:B------:R-:W-:Y:S05]  /*2bd0*/  BSYNC B2 ;  /* 0x0000000000027941 */ /* 0x000fea0003800000 */
.L_x_5327:
        /* <DEDUP_REMOVED lines=16> */
.L_x_5333:
[----:B------:R-:W-:Y:S05]  /*2ce0*/  BSYNC B3 ;  /* 0x0000000000037941 */ /* 0x000fea0003800000 */
.L_x_5332:
        /* <DEDUP_REMOVED lines=42> */
[----:B------:R-:W-:Y:S02]  /*2f90*/  IMAD.MOV.U32 R8, RZ, RZ, R72 ;  /* 0x000000ffff087224 */ /* 0x000fe400078e0048 */
.L_x_5331:
[----:B------:R-:W-:Y:S05]  /*2fa0*/  BSYNC B2 ;  /* 0x0000000000027941 */ /* 0x000fea0003800000 */
.L_x_5330:
        /* <DEDUP_REMOVED lines=21> */
.L_x_5335:
[----:B------:R-:W-:Y:S02]  /*3100*/  IMAD.MOV.U32 R74, RZ, RZ, R6 ;  /* 0x000000ffff4a7224 */ /* 0x000fe400078e0006 */
.L_x_5336:
[----:B------:R-:W-:Y:S05]  /*3110*/  BSYNC B2 ;  /* 0x0000000000027941 */ /* 0x000fea0003800000 */
.L_x_5334:
        /* <DEDUP_REMOVED lines=18> */
.L_x_5340:
[----:B------:R-:W-:Y:S05]  /*3240*/  BSYNC B3 ;  /* 0x0000000000037941 */ /* 0x000fea0003800000 */
.L_x_5339:
        /* <DEDUP_REMOVED lines=43> */
.L_x_5338:
[----:B------:R-:W-:Y:S05]  /*3500*/  BSYNC B2 ;  /* 0x0000000000027941 */ /* 0x000fea0003800000 */
.L_x_5337:
[----:B------:R-:W0:Y:S01]  /*3510*/  I2F.U32 R72, R74 ;  /* 0x0000004a00487306 */ /* 0x000e220000201000 */
[----:B------:R-:W-:Y:S02]  /*3520*/  SEL R101, RZ, 0x10000, P5 ;  /* 0x00010000ff657807 */ /* 0x000fe40002800000 */
[----:B------:R-:W-:Y:S02]  /*3530*/  ISETP.NE.AND P5, PT, R100, RZ, PT ;  /* 0x000000ff6400720c */ /* 0x000fe40003fa5270 */
[----:B------:R-:W-:Y:S02]  /*3540*/  PRMT R75, RZ, 0x7610, R75 ;  /* 0x00007610ff4b7816 */ /* 0x000fe4000000004b */
[----:B------:R-:W-:Y:S02]  /*3550*/  SEL R73, RZ, 0x1, P2 ;  /* 0x00000001ff497807 */ /* 0x000fe40001000000 */
[----:B------:R-:W-:Y:S01]  /*3560*/  SEL R104, RZ, 0x1, P1 ;  /* 0x00000001ff687807 */ /* 0x000fe20000800000 */
[----:B------:R-:W-:Y:S01]  /*3570*/  FMUL.FTZ R75, R75, R106 ;  /* 0x0000006a4b4b7220 */ /* 0x000fe20000410000 */
        /* <DEDUP_REMOVED lines=16> */
[----:B------:R-:W-:Y:S01]  /*3680*/  LEA R90, P1, R2, c[0x0][0x190], 0x3 ;  /* 0x00006400025a7a11 */ /* 0x000fe200078218ff */
        /* <DEDUP_REMOVED lines=9> */
[C---:B------:R-:W-:Y:S02]  /*3720*/  LEA.HI.X R91, R2.reuse, c[0x0][0x194], RZ, 0x3, P1 ;  /* 0x00006500025b7a11 */ /* 0x040fe400008f1cff */
[----:B------:R-:W-:Y:S01]  /*3730*/  LOP3.LUT R103, R103, R107, R105, 0xfe, !PT ;  /* 0x0000006b67677212 */ /* 0x000fe200078efe69 */
[----:B------:R0:W-:Y:S01]  /*3740*/  STG.E.128 [R100.64], R72 ;  /* 0x0000004864007986 */ /* 0x0001e2000c101d06 */
[----:B------:R-:W-:-:S03]  /*3750*/  IADD3 R98, R2, 0x20, RZ ;  /* 0x0000002002627810 */ /* 0x000fc60007ffe0ff */
[----:B------:R0:W-:Y:S04]  /*3760*/  STG.E.64 [R90.64], R102 ;  /* 0x000000665a007986 */ /* 0x0001e8000c101b06 */
.L_x_5284:
[----:B------:R-:W-:Y:S05]  /*3770*/  BSYNC B1 ;  /* 0x0000000000017941 */ /* 0x000fea0003800000 */
.L_x_5283:
        /* <DEDUP_REMOVED lines=23> */
.L_x_5344:
[----:B0-----:R-:W-:Y:S02]  /*38f0*/  IMAD.MOV.U32 R76, RZ, RZ, R6 ;  /* 0x000000ffff4c7224 */ /* 0x001fe400078e0006 */
.L_x_5345:
[----:B------:R-:W-:Y:S05]  /*3900*/  BSYNC B2 ;  /* 0x0000000000027941 */ /* 0x000fea0003800000 */
.L_x_5343:
        /* <DEDUP_REMOVED lines=16> */
.L_x_5349:
[----:B------:R-:W-:Y:S05]  /*3a10*/  BSYNC B3 ;  /* 0x0000000000037941 */ /* 0x000fea0003800000 */
.L_x_5348:
        /* <DEDUP_REMOVED lines=43> */
[----:B------:R-:W-:Y:S02]  /*3cd0*/  IMAD.MOV.U32 R8, RZ, RZ, R90 ;  /* 0x000000ffff087224 */ /* 0x000fe400078e005a */
.L_x_5347:
[----:B------:R-:W-:Y:S05]  /*3ce0*/  BSYNC B2 ;  /* 0x0000000000027941 */ /* 0x000fea0003800000 */
.L_x_5346:
        /* <DEDUP_REMOVED lines=23> */
.L_x_5351:
[----:B------:R-:W-:Y:S02]  /*3e60*/  IMAD.MOV.U32 R5, RZ, RZ, R6 ;  /* 0x000000ffff057224 */ /* 0x000fe400078e0006 */
.L_x_5352:
[----:B------:R-:W-:Y:S05]  /*3e70*/  BSYNC B2 ;  /* 0x0000000000027941 */ /* 0x000fea0003800000 */
.L_x_5350:
        /* <DEDUP_REMOVED lines=16> */
.L_x_5356:
[----:B------:R-:W-:Y:S05]  /*3f80*/  BSYNC B3 ;  /* 0x0000000000037941 */ /* 0x000fea0003800000 */
.L_x_5355:
        /* <DEDUP_REMOVED lines=43> */
.L_x_5354:
[----:B------:R-:W-:Y:S05]  /*4240*/  BSYNC B2 ;  /* 0x0000000000027941 */ /* 0x000fea0003800000 */
.L_x_5353:
        /* <DEDUP_REMOVED lines=22> */
.L_x_5358:
[----:B------:R-:W-:Y:S02]  /*43b0*/  IMAD.MOV.U32 R5, RZ, RZ, R6 ;  /* 0x000000ffff057224 */ /* 0x000fe400078e0006 */
.L_x_5359:
[----:B------:R-:W-:Y:S05]  /*43c0*/  BSYNC B2 ;  /* 0x0000000000027941 */ /* 0x000fea0003800000 */
.L_x_5357:
        /* <DEDUP_REMOVED lines=16> */
.L_x_5363:
[----:B------:R-:W-:Y:S05]  /*44d0*/  BSYNC B3 ;  /* 0x0000000000037941 */ /* 0x000fea0003800000 */
.L_x_5362:
        /* <DEDUP_REMOVED lines=43> */
.L_x_5361:
[----:B------:R-:W-:Y:S05]  /*4790*/  BSYNC B2 ;  /* 0x0000000000027941 */ /* 0x000fea0003800000 */
.L_x_5360:
        /* <DEDUP_REMOVED lines=21> */
.L_x_5365:
[----:B------:R-:W-:Y:S02]  /*48f0*/  MOV R5, R6 ;  /* 0x0000000600057202 */ /* 0x000fe40000000f00 */
.L_x_5366:
[----:B------:R-:W-:Y:S05]  /*4900*/  BSYNC B2 ;  /* 0x0000000000027941 */ /* 0x000fea0003800000 */
.L_x_5364:
        /* <DEDUP_REMOVED lines=16> */
.L_x_5370:
[----:B------:R-:W-:Y:S05]  /*4a10*/  BSYNC B3 ;  /* 0x0000000000037941 */ /* 0x000fea0003800000 */
.L_x_5369:
        /* <DEDUP_REMOVED lines=43> */
.L_x_5368:
[----:B------:R-:W-:Y:S05]  /*4cd0*/  BSYNC B2 ;  /* 0x0000000000027941 */ /* 0x000fea0003800000 */
.L_x_5367:
        /* <DEDUP_REMOVED lines=21> */
.L_x_5372:
[----:B------:R-:W-:Y:S02]  /*4e30*/  IMAD.MOV.U32 R5, RZ, RZ, R6 ;  /* 0x000000ffff057224 */ /* 0x000fe400078e0006 */
.L_x_5373:
[----:B------:R-:W-:Y:S05]  /*4e40*/  BSYNC B2 ;  /* 0x0000000000027941 */ /* 0x000fea0003800000 */
.L_x_5371:
        /* <DEDUP_REMOVED lines=16> */
.L_x_5377:
[----:B------:R-:W-:Y:S05]  /*4f50*/  BSYNC B3 ;  /* 0x0000000000037941 */ /* 0x000fea0003800000 */
.L_x_5376:
        /* <DEDUP_REMOVED lines=43> */
.L_x_5375:
[----:B------:R-:W-:Y:S05]  /*5210*/  BSYNC B2 ;  /* 0x0000000000027941 */ /* 0x000fea0003800000 */
.L_x_5374:
        /* <DEDUP_REMOVED lines=21> */
.L_x_5379:
[----:B------:R-:W-:Y:S02]  /*5370*/  IMAD.MOV.U32 R5, RZ, RZ, R6 ;  /* 0x000000ffff057224 */ /* 0x000fe400078e0006 */
.L_x_5380:
[----:B------:R-:W-:Y:S05]  /*5380*/  BSYNC B2 ;  /* 0x0000000000027941 */ /* 0x000fea0003800000 */
.L_x_5378:
        /* <DEDUP_REMOVED lines=16> */
.L_x_5384:
[----:B------:R-:W-:Y:S05]  /*5490*/  BSYNC B3 ;  /* 0x0000000000037941 */ /* 0x000fea0003800000 */
.L_x_5383:
        /* <DEDUP_REMOVED lines=43> */
.L_x_5382:
[----:B------:R-:W-:Y:S05]  /*5750*/  BSYNC B2 ;  /* 0x0000000000027941 */ /* 0x000fea0003800000 */
.L_x_5381:
        /* <DEDUP_REMOVED lines=21> */
.L_x_5386:
[----:B------:R-:W-:Y:S02]  /*58b0*/  IMAD.MOV.U32 R74, RZ, RZ, R6 ;  /* 0x000000ffff4a7224 */ /* 0x000fe400078e0006 */
.L_x_5387:
[----:B------:R-:W-:Y:S05]  /*58c0*/  BSYNC B2 ;  /* 0x0000000000027941 */ /* 0x000fea0003800000 */
.L_x_5385:
        /* <DEDUP_REMOVED lines=16> */
.L_x_5391:
[----:B------:R-:W-:Y:S05]  /*59d0*/  BSYNC B3 ;  /* 0x0000000000037941 */ /* 0x000fea0003800000 */
.L_x_5390:
        /* <DEDUP_REMOVED lines=43> */
.L_x_5389:
[----:B------:R-:W-:Y:S05]  /*5c90*/  BSYNC B2 ;  /* 0x0000000000027941 */ /* 0x000fea0003800000 */
.L_x_5388:
        /* <DEDUP_REMOVED lines=21> */
.L_x_5393:
[----:B------:R-:W-:Y:S02]  /*5df0*/  IMAD.MOV.U32 R74, RZ, RZ, R6 ;  /* 0x000000ffff4a7224 */ /* 0x000fe400078e0006 */
.L_x_5394:
[----:B------:R-:W-:Y:S05]  /*5e00*/  BSYNC B2 ;  /* 0x0000000000027941 */ /* 0x000fea0003800000 */
.L_x_5392:
        /* <DEDUP_REMOVED lines=18> */
.L_x_5398:
[----:B------:R-:W-:Y:S05]  /*5f30*/  BSYNC B3 ;  /* 0x0000000000037941 */ /* 0x000fea0003800000 */
.L_x_5397:
        /* <DEDUP_REMOVED lines=43> */
.L_x_5396:
[----:B------:R-:W-:Y:S05]  /*61f0*/  BSYNC B2 ;  /* 0x0000000000027941 */ /* 0x000fea0003800000 */
.L_x_5395:
[----:B------:R0:W1:Y:S01]  /*6200*/  I2F.U32 R73, R74 ;  /* 0x0000004a00497306 */ /* 0x0000620000201000 */
[----:B------:R-:W-:Y:S02]  /*6210*/  SEL R107, RZ, 0x10000, P5 ;  /* 0x00010000ff6b7807 */ /* 0x000fe40002800000 */
[----:B------:R-:W-:Y:S02]  /*6220*/  PRMT R75, RZ, 0x7610, R75 ;  /* 0x00007610ff4b7816 */ /* 0x000fe4000000004b */
[----:B------:R-:W-:Y:S02]  /*6230*/  ISETP.NE.AND P5, PT, R101, RZ, PT ;  /* 0x000000ff6500720c */ /* 0x000fe40003fa5270 */
[----:B------:R-:W-:Y:S01]  /*6240*/  SEL R72, RZ, 0x1, P2 ;  /* 0x00000001ff487807 */ /* 0x000fe20001000000 */
[----:B------:R-:W-:Y:S01]  /*6250*/  FMUL.FTZ R75, R75, R106 ;  /* 0x0000006a4b4b7220 */ /* 0x000fe20000410000 */
[----:B------:R-:W-:-:S02]  /*6260*/  SEL R104, RZ, 0x1, P1 ;  /* 0x00000001ff687807 */ /* 0x000fc40000800000 */
[----:B------:R-:W-:Y:S01]  /*6270*/  SEL R102, RZ, 0x1, P5 ;  /* 0x00000001ff667807 */ /* 0x000fe20002800000 */
[----:B------:R-:W-:Y:S01]  /*6280*/  FMUL.FTZ R75, R75, c[0x0][0x1e8] ;  /* 0x00007a004b4b7a20 */ /* 0x000fe20000410000 */
[----:B------:R-:W-:Y:S01]  /*6290*/  SEL R90, RZ, 0x100, P4 ;  /* 0x00000100ff5a7807 */ /* 0x000fe20002000000 */
[----:B------:R-:W-:Y:S01]  /*62a0*/  IMAD.WIDE.U32 R104, R104, 0x10000, RZ ;  /* 0x0001000068687825 */ /* 0x000fe200078e00ff */
[----:B------:R-:W-:Y:S02]  /*62b0*/  ISETP.NE.AND P6, PT, R99, RZ, PT ;  /* 0x000000ff6300720c */ /* 0x000fe40003fc5270 */
[----:B0-----:R-:W-:Y:S01]  /*62c0*/  @P0 PRMT R74, RZ, 0x7610, R71 ;  /* 0x00007610ff4a0816 */ /* 0x001fe20000000047 */
[----:B-1----:R-:W-:Y:S01]  /*62d0*/  FFMA.FTZ R73, R73, R100, 1.1641532182693481445e-10 ;  /* 0x2f00000049497423 */ /* 0x002fe20000010064 */
        /* <DEDUP_REMOVED lines=14> */
[----:B------:R-:W-:Y:S02]  /*63c0*/  F2FP.BF16.PACK_AB R74, R93, R80 ;  /* 0x000000505d4a723e */ /* 0x000fe400000010ff */
[----:B------:R-:W-:Y:S02]  /*63d0*/  F2FP.BF16.PACK_AB R73, R83, R76 ;  /* 0x0000004c5349723e */ /* 0x000fe400000010ff */
[----:B------:R-:W-:-:S02]  /*63e0*/  F2FP.BF16.PACK_AB R72, R79, R16 ;  /* 0x000000104f48723e */ /* 0x000fc400000010ff */
[C---:B------:R-:W-:Y:S02]  /*63f0*/  LEA.HI.X R101, R98.reuse, c[0x0][0x18c], RZ, 0x4, P0 ;  /* 0x0000630062657a11 */ /* 0x040fe400000f24ff */
[----:B------:R-:W-:Y:S02]  /*6400*/  F2FP.BF16.PACK_AB R75, R99, R88 ;  /* 0x00000058634b723e */ /* 0x000fe400000010ff */
[C---:B------:R-:W-:Y:S02]  /*6410*/  LEA.HI.X R91, R98.reuse, c[0x0][0x194], RZ, 0x3, P1 ;  /* 0x00006500625b7a11 */ /* 0x040fe400008f1cff */
[----:B------:R-:W-:Y:S01]  /*6420*/  LOP3.LUT R103, R103, R107, R105, 0xfe, !PT ;  /* 0x0000006b67677212 */ /* 0x000fe200078efe69 */
[----:B------:R0:W-:Y:S01]  /*6430*/  STG.E.128 [R100.64], R72 ;  /* 0x0000004864007986 */ /* 0x0001e2000c101d06 */
[----:B------:R-:W-:-:S03]  /*6440*/  IADD3 R98, R98, 0x20, RZ ;  /* 0x0000002062627810 */ /* 0x000fc60007ffe0ff */
[----:B------:R0:W-:Y:S04]  /*6450*/  STG.E.64 [R90.64], R102 ;  /* 0x000000665a007986 */ /* 0x0001e8000c101b06 */
.L_x_5342:
[----:B------:R-:W-:Y:S05]  /*6460*/  BSYNC B1 ;  /* 0x0000000000017941 */ /* 0x000fea0003800000 */
.L_x_5341:
        /* <DEDUP_REMOVED lines=23> */
.L_x_5402:
[----:B0-----:R-:W-:Y:S02]  /*65e0*/  IMAD.MOV.U32 R78, RZ, RZ, R6 ;  /* 0x000000ffff4e7224 */ /* 0x001fe400078e0006 */
.L_x_5403:
[----:B------:R-:W-:Y:S05]  /*65f0*/  BSYNC B2 ;  /* 0x0000000000027941 */ /* 0x000fea0003800000 */
.L_x_5401:
        /* <DEDUP_REMOVED lines=16> */
.L_x_5407:
[----:B------:R-:W-:Y:S05]  /*6700*/  BSYNC B3 ;  /* 0x0000000000037941 */ /* 0x000fea0003800000 */
.L_x_5406:
        /* <DEDUP_REMOVED lines=44> */
.L_x_5405:
[----:B------:R-:W-:Y:S05]  /*69d0*/  BSYNC B2 ;  /* 0x0000000000027941 */ /* 0x000fea0003800000 */
.L_x_5404:
        /* <DEDUP_REMOVED lines=23> */
.L_x_5409:
[----:B------:R-:W-:Y:S02]  /*6b50*/  IMAD.MOV.U32 R5, RZ, RZ, R6 ;  /* 0x000000ffff057224 */ /* 0x000fe400078e0006 */
.L_x_5410:
[----:B------:R-:W-:Y:S05]  /*6b60*/  BSYNC B2 ;  /* 0x0000000000027941 */ /* 0x000fea0003800000 */
.L_x_5408:
        /* <DEDUP_REMOVED lines=16> */
.L_x_5414:
[----:B------:R-:W-:Y:S05]  /*6c70*/  BSYNC B3 ;  /* 0x0000000000037941 */ /* 0x000fea0003800000 */
.L_x_5413:
        /* <DEDUP_REMOVED lines=43> */
.L_x_5412:
[----:B------:R-:W-:Y:S05]  /*6f30*/  BSYNC B2 ;  /* 0x0000000000027941 */ /* 0x000fea0003800000 */
.L_x_5411:
        /* <DEDUP_REMOVED lines=22> */
.L_x_5416:
[----:B------:R-:W-:Y:S02]  /*70a0*/  IMAD.MOV.U32 R5, RZ, RZ, R6 ;  /* 0x000000ffff057224 */ /* 0x000fe400078e0006 */
.L_x_5417:
[----:B------:R-:W-:Y:S05]  /*70b0*/  BSYNC B2 ;  /* 0x0000000000027941 */ /* 0x000fea0003800000 */
.L_x_5415:
        /* <DEDUP_REMOVED lines=16> */
.L_x_5421:
[----:B------:R-:W-:Y:S05]  /*71c0*/  BSYNC B3 ;  /* 0x0000000000037941 */ /* 0x000fea0003800000 */
.L_x_5420:
        /* <DEDUP_REMOVED lines=43> */
.L_x_5419:
[----:B------:R-:W-:Y:S05]  /*7480*/  BSYNC B2 ;  /* 0x0000000000027941 */ /* 0x000fea0003800000 */
.L_x_5418:
        /* <DEDUP_REMOVED lines=21> */
.L_x_5423:
[----:B------:R-:W-:Y:S02]  /*75e0*/  MOV R5, R6 ;  /* 0x0000000600057202 */ /* 0x000fe40000000f00 */
.L_x_5424:
[----:B------:R-:W-:Y:S05]  /*75f0*/  BSYNC B2 ;  /* 0x0000000000027941 */ /* 0x000fea0003800000 */
.L_x_5422:
        /* <DEDUP_REMOVED lines=16> */
.L_x_5428:
[----:B------:R-:W-:Y:S05]  /*7700*/  BSYNC B3 ;  /* 0x0000000000037941 */ /* 0x000fea0003800000 */
.L_x_5427:
        /* <DEDUP_REMOVED lines=43> */
.L_x_5426:
[----:B------:R-:W-:Y:S05]  /*79c0*/  BSYNC B2 ;  /* 0x0000000000027941 */ /* 0x000fea0003800000 */
.L_x_5425:
        /* <DEDUP_REMOVED lines=21> */
.L_x_5430:
[----:B------:R-:W-:Y:S02]  /*7b20*/  IMAD.MOV.U32 R5, RZ, RZ, R6 ;  /* 0x000000ffff057224 */ /* 0x000fe400078e0006 */
.L_x_5431:
[----:B------:R-:W-:Y:S05]  /*7b30*/  BSYNC B2 ;  /* 0x0000000000027941 */ /* 0x000fea0003800000 */
.L_x_5429:
        /* <DEDUP_REMOVED lines=16> */
.L_x_5435:
[----:B------:R-:W-:Y:S05]  /*7c40*/  BSYNC B3 ;  /* 0x0000000000037941 */ /* 0x000fea0003800000 */
.L_x_5434:
        /* <DEDUP_REMOVED lines=43> */
.L_x_5433:
[----:B------:R-:W-:Y:S05]  /*7f00*/  BSYNC B2 ;  /* 0x0000000000027941 */ /* 0x000fea0003800000 */
.L_x_5432:
        /* <DEDUP_REMOVED lines=21> */
.L_x_5437:
[----:B------:R-:W-:Y:S02]  /*8060*/  IMAD.MOV.U32 R5, RZ, RZ, R6 ;  /* 0x000000ffff057224 */ /* 0x000fe400078e0006 */
.L_x_5438:
[----:B------:R-:W-:Y:S05]  /*8070*/  BSYNC B2 ;  /* 0x0000000000027941 */ /* 0x000fea0003800000 */
.L_x_5436:
        /* <DEDUP_REMOVED lines=16> */
.L_x_5442:
[----:B------:R-:W-:Y:S05]  /*8180*/  BSYNC B3 ;  /* 0x0000000000037941 */ /* 0x000fea0003800000 */
.L_x_5441:
        /* <DEDUP_REMOVED lines=43> */
.L_x_5440:
[----:B------:R-:W-:Y:S05]  /*8440*/  BSYNC B2 ;  /* 0x0000000000027941 */ /* 0x000fea0003800000 */
.L_x_5439:
        /* <DEDUP_REMOVED lines=21> */
.L_x_5444:
[----:B------:R-:W-:Y:S02]  /*85a0*/  IMAD.MOV.U32 R74, RZ, RZ, R6 ;  /* 0x000000ffff4a7224 */ /* 0x000fe400078e0006 */
.L_x_5445:
[----:B------:R-:W-:Y:S05]  /*85b0*/  BSYNC B2 ;  /* 0x0000000000027941 */ /* 0x000fea0003800000 */
.L_x_5443:
        /* <DEDUP_REMOVED lines=16> */
.L_x_5449:
[----:B------:R-:W-:Y:S05]  /*86c0*/  BSYNC B3 ;  /* 0x0000000000037941 */ /* 0x000fea0003800000 */
.L_x_5448:
        /* <DEDUP_REMOVED lines=43> */
.L_x_5447:
[----:B------:R-:W-:Y:S05]  /*8980*/  BSYNC B2 ;  /* 0x0000000000027941 */ /* 0x000fea0003800000 */
.L_x_5446:
        /* <DEDUP_REMOVED lines=21> */
.L_x_5451:
[----:B------:R-:W-:Y:S02]  /*8ae0*/  IMAD.MOV.U32 R74, RZ, RZ, R6 ;  /* 0x000000ffff4a7224 */ /* 0x000fe400078e0006 */
.L_x_5452:
[----:B------:R-:W-:Y:S05]  /*8af0*/  BSYNC B2 ;  /* 0x0000000000027941 */ /* 0x000fea0003800000 */
.L_x_5450:
        /* <DEDUP_REMOVED lines=18> */
.L_x_5456:
[----:B------:R-:W-:Y:S05]  /*8c20*/  BSYNC B3 ;  /* 0x0000000000037941 */ /* 0x000fea0003800000 */
.L_x_5455:
        /* <DEDUP_REMOVED lines=43> */
.L_x_5454:
[----:B------:R-:W-:Y:S05]  /*8ee0*/  BSYNC B2 ;  /* 0x0000000000027941 */ /* 0x000fea0003800000 */
.L_x_5453:
        /* <DEDUP_REMOVED lines=14> */
[----:B------:R-:W-:Y:S01]  /*8fd0*/  F2FP.BF16.PACK_AB R74, R89, R86 ;  /* 0x00000056594a723e */ /* 0x000fe200000010ff */
[----:B------:R-:W-:-:S03]  /*8fe0*/  IMAD.WIDE.U32 R102, R102, 0x100, RZ ;  /* 0x0000010066667825 */ /* 0x000fc600078e00ff */
[----:B------:R-:W-:Y:S01]  /*8ff0*/  FSETP.GTU.FTZ.AND P1, PT, R73, c[0x0][0x1e4], PT ;  /* 0x0000790049007a0b */ /* 0x000fe20003f3c000 */
[----:B------:R-:W-:-:S03]  /*9000*/  IMAD.WIDE.U32 R72, R72, 0x1000000, RZ ;  /* 0x0100000048487825 */ /* 0x000fc600078e00ff */
[----:B------:R-:W-:Y:S02]  /*9010*/  SEL R100, RZ, 0x1000000, P1 ;  /* 0x01000000ff647807 */ /* 0x000fe40000800000 */
[----:B------:R-:W-:Y:S02]  /*9020*/  FSEL R94, R75, RZ, !P1 ;  /* 0x000000ff4b5e7208 */ /* 0x000fe40004800000 */
[----:B------:R-:W-:Y:S02]  /*9030*/  @P0 PRMT R75, RZ, 0x7610, R71 ;  /* 0x00007610ff4b0816 */ /* 0x000fe40000000047 */
[----:B------:R-:W-:Y:S02]  /*9040*/  LOP3.LUT R102, R102, R72, R104, 0xfe, !PT ;  /* 0x0000004866667212 */ /* 0x000fe400078efe68 */
[----:B------:R-:W-:Y:S01]  /*9050*/  LOP3.LUT R72, R90, R100, R107, 0xfe, !PT ;  /* 0x000000645a487212 */ /* 0x000fe200078efe6b */
[----:B------:R-:W-:Y:S01]  /*9060*/  @P0 FADD.FTZ R94, R75, R94 ;  /* 0x0000005e4b5e0221 */ /* 0x000fe20000010000 */
[----:B------:R-:W-:-:S02]  /*9070*/  SEL R107, RZ, 0x1, P3 ;  /* 0x00000001ff6b7807 */ /* 0x000fc40001800000 */
[C---:B------:R-:W-:Y:S02]  /*9080*/  LEA R100, P0, R98.reuse, c[0x0][0x188], 0x4 ;  /* 0x0000620062647a11 */ /* 0x040fe400078020ff */
[----:B------:R-:W-:Y:S02]  /*9090*/  LOP3.LUT R107, R73, R72, R107, 0xfe, !PT ;  /* 0x00000048496b7212 */ /* 0x000fe400078efe6b */
[----:B------:R-:W-:Y:S02]  /*90a0*/  LEA R90, P1, R98, c[0x0][0x190], 0x3 ;  /* 0x00006400625a7a11 */ /* 0x000fe400078218ff */
[----:B------:R-:W-:Y:S02]  /*90b0*/  LOP3.LUT R102, R102, R91, RZ, 0xfc, !PT ;  /* 0x0000005b66667212 */ /* 0x000fe400078efcff */
[----:B------:R-:W-:Y:S02]  /*90c0*/  F2FP.BF16.PACK_AB R73, R85, R78 ;  /* 0x0000004e5549723e */ /* 0x000fe400000010ff */
[----:B------:R-:W-:-:S02]  /*90d0*/  F2FP.BF16.PACK_AB R72, R81, R18 ;  /* 0x000000125148723e */ /* 0x000fc400000010ff */
[----:B------:R-:W-:Y:S02]  /*90e0*/  LEA.HI.X R101, R98, c[0x0][0x18c], RZ, 0x4, P0 ;  /* 0x0000630062657a11 */ /* 0x000fe400000f24ff */
[----:B------:R-:W-:Y:S02]  /*90f0*/  F2FP.BF16.PACK_AB R75, R94, R87 ;  /* 0x000000575e4b723e */ /* 0x000fe400000010ff */
[----:B------:R-:W-:Y:S02]  /*9100*/  LEA.HI.X R91, R98, c[0x0][0x194], RZ, 0x3, P1 ;  /* 0x00006500625b7a11 */ /* 0x000fe400008f1cff */
[----:B------:R-:W-:Y:S01]  /*9110*/  LOP3.LUT R103, R103, R107, R105, 0xfe, !PT ;  /* 0x0000006b67677212 */ /* 0x000fe200078efe69 */
[----:B------:R0:W-:Y:S04]  /*9120*/  STG.E.128 [R100.64], R72 ;  /* 0x0000004864007986 */ /* 0x0001e8000c101d06 */
[----:B------:R0:W-:Y:S02]  /*9130*/  STG.E.64 [R90.64], R102 ;  /* 0x000000665a007986 */ /* 0x0001e4000c101b06 */
.L_x_5400:
[----:B------:R-:W-:Y:S05]  /*9140*/  BSYNC B1 ;  /* 0x0000000000017941 */ /* 0x000fea0003800000 */
.L_x_5399:
        /* <DEDUP_REMOVED lines=31> */
.L_x_5467:
        /* <DEDUP_REMOVED lines=70> */
.L_x_5468:
[----:B------:R-:W-:Y:S01]  /*97a0*/  FMUL.FTZ R72, R91, R91 ;  /* 0x0000005b5b487220 */ /* 0x000fe20000410000 */
[----:B------:R-:W-:Y:S01]  /*97b0*/  ISETP.NE.AND P0, PT, RZ, UR8, PT ;  /* 0x00000008ff007c0c */ /* 0x000fe2000bf05270 */
[----:B------:R-:W-:Y:S01]  /*97c0*/  IMAD.MOV.U32 R74, RZ, RZ, c[0x0][0x1e0] ;  /* 0x00007800ff4a7624 */ /* 0x000fe200078e00ff */
[----:B------:R-:W-:Y:S01]  /*97d0*/  ISETP.NE.AND P2, PT, R3, RZ, PT ;  /* 0x000000ff0300720c */ /* 0x000fe20003f45270 */
[----:B01----:R-:W-:Y:S01]  /*97e0*/  FADD.FTZ R101, R90, R101 ;  /* 0x000000655a657221 */ /* 0x003fe20000010000 */
[----:B------:R-:W-:Y:S01]  /*97f0*/  FSEL R73, R72, RZ, P0 ;  /* 0x000000ff48497208 */ /* 0x000fe20000000000 */
[----:B------:R-:W-:Y:S01]  /*9800*/  @!P1 IMAD.MOV.U32 R75, RZ, RZ, 0x4 ;  /* 0x00000004ff4b9424 */ /* 0x000fe200078e00ff */
[----:B------:R-:W-:Y:S01]  /*9810*/  BSSY B1, `(.L_x_5459) ;  /* 0x000002b000017945 */ /* 0x000fe20003800000 */
[----:B------:R-:W-:Y:S01]  /*9820*/  FFMA.FTZ R72, R101, R74, c[0x0][0x228] ;  /* 0x00008a0065487623 */ /* 0x000fe2000001004a */
[----:B------:R-:W-:Y:S01]  /*9830*/  FSEL R96, R91, RZ, !P0 ;  /* 0x000000ff5b607208 */ /* 0x000fe20004000000 */
[----:B------:R-:W-:-:S04]  /*9840*/  @!P1 IMAD.WIDE R74, R10, R75, c[0x0][0x1a0] ;  /* 0x000068000a4a9625 */ /* 0x000fc800078e024b */
[----:B------:R-:W-:Y:S01]  /*9850*/  FADD.FTZ R101, R72, R73 ;  /* 0x0000004948657221 */ /* 0x000fe20000010000 */
[----:B------:R0:W-:Y:S01]  /*9860*/  @!P1 STG.E [R74.64], R91 ;  /* 0x0000005b4a009986 */ /* 0x0001e2000c101906 */
[----:B------:R-:W-:-:S04]  /*9870*/  @!P1 IMAD.MOV.U32 R73, RZ, RZ, 0x4 ;  /* 0x00000004ff499424 */ /* 0x000fc800078e00ff */
[----:B------:R-:W1:Y:S01]  /*9880*/  MUFU.RSQ R101, R101 ;  /* 0x0000006500657308 */ /* 0x000e620000001400 */
[----:B------:R-:W-:-:S05]  /*9890*/  @!P1 IMAD.WIDE R72, R10, R73, c[0x0][0x1a8] ;  /* 0x00006a000a489625 */ /* 0x000fca00078e0249 */
[----:B-1----:R0:W-:Y:S01]  /*98a0*/  @!P1 STG.E [R72.64], R101 ;  /* 0x0000006548009986 */ /* 0x0021e2000c101906 */
[----:B------:R-:W-:Y:S05]  /*98b0*/  @!P2 BRA `(.L_x_5460) ;  /* 0x000002000000a947 */ /* 0x000fea0003800000 */
[--C-:B0-----:R-:W-:Y:S01]  /*98c0*/  FADD.FTZ R72, R0, -R96.reuse ;  /* 0x8000006000487221 */ /* 0x101fe20000010000 */
        /* <DEDUP_REMOVED lines=16> */
[----:B-----5:R-:W-:Y:S02]  /*99d0*/  FFMA.FTZ R72, R56, R73, R64 ;  /* 0x0000004938487223 */ /* 0x020fe40000010040 */
        /* <DEDUP_REMOVED lines=14> */
.L_x_5460:
[----:B------:R-:W-:Y:S05]  /*9ac0*/  BSYNC B1 ;  /* 0x0000000000017941 */ /* 0x000fea0003800000 */
.L_x_5459:
        /* <DEDUP_REMOVED lines=30> */
[----:B------:R-:W-:-:S03]  /*9cb0*/  IMAD.MOV.U32 R105, RZ, RZ, 0x10 ;  /* 0x00000010ff697424 */ /* 0x000fc600078e00ff */
[----:B------:R-:W-:Y:S01]  /*9cc0*/  F2FP.BF16.PACK_AB R75, R106, R103 ;  /* 0x000000676a4b723e */ /* 0x000fe200000010ff */
[C---:B------:R-:W-:Y:S01]  /*9cd0*/  IMAD.WIDE.U32 R90, R2.reuse, R105, c[0x0][0x208] ;  /* 0x00008200025a7625 */ /* 0x040fe200078e0069 */
[----:B------:R-:W-:-:S04]  /*9ce0*/  IADD3 R2, R2, 0x20, RZ ;  /* 0x0000002002027810 */ /* 0x000fc80007ffe0ff */
[----:B------:R0:W-:Y:S03]  /*9cf0*/  STG.E.128 [R90.64], R72 ;  /* 0x000000485a007986 */ /* 0x0001e6000c101d06 */
.L_x_5462:
[----:B------:R-:W-:Y:S05]  /*9d00*/  BSYNC B1 ;  /* 0x0000000000017941 */ /* 0x000fea0003800000 */
.L_x_5461:
        /* <DEDUP_REMOVED lines=29> */
[----:B------:R-:W-:Y:S01]  /*9ee0*/  IMAD.MOV.U32 R103, RZ, RZ, 0x10 ;  /* 0x00000010ff677424 */ /* 0x000fe200078e00ff */
[----:B------:R-:W-:Y:S02]  /*9ef0*/  F2FP.BF16.PACK_AB R75, R96, R75 ;  /* 0x0000004b604b723e */ /* 0x000fe400000010ff */
[----:B------:R-:W-:Y:S01]  /*9f00*/  F2FP.BF16.PACK_AB R73, R98, R73 ;  /* 0x000000496249723e */ /* 0x000fe200000010ff */
[----:B------:R-:W-:-:S05]  /*9f10*/  IMAD.WIDE.U32 R90, R2, R103, c[0x0][0x208] ;  /* 0x00008200025a7625 */ /* 0x000fca00078e0067 */
[----:B------:R0:W-:Y:S02]  /*9f20*/  STG.E.128 [R90.64], R72 ;  /* 0x000000485a007986 */ /* 0x0001e4000c101d06 */
.L_x_5464:
[----:B------:R-:W-:Y:S05]  /*9f30*/  BSYNC B1 ;  /* 0x0000000000017941 */ /* 0x000fea0003800000 */
.L_x_5463:
[----:B0-----:R-:W-:-:S04]  /*9f40*/  IMAD.MOV.U32 R73, RZ, RZ, 0x4 ;  /* 0x00000004ff497424 */ /* 0x001fc800078e00ff */
[----:B------:R-:W-:-:S05]  /*9f50*/  IMAD R10, R73, c[0x0][0x160], R10 ;  /* 0x00005800490a7a24 */ /* 0x000fca00078e020a */
[----:B------:R-:W-:-:S13]  /*9f60*/  ISETP.GE.AND P0, PT, R10, c[0x0][0x164], PT ;  /* 0x000059000a007a0c */ /* 0x000fda0003f06270 */
[----:B-----5:R-:W-:Y:S01]  /*9f70*/  @P0 CALL.REL.NOINC `(.L_x_5465) ;  /* 0x0000001000000944 */ /* 0x020fe20003c00000 */
[----:B------:R-:W-:Y:S05]  /*9f80*/  BRA `(.L_x_5466) ;  /* 0xffff6a3000007947 */ /* 0x000fea000383ffff */
.L_x_5465:
[----:B------:R-:W-:Y:S05]  /*9f90*/  BSYNC B0 ;  /* 0x0000000000007941 */ /* 0x000fea0003800000 */
.L_x_5282:
[----:B------:R-:W-:Y:S05]  /*9fa0*/  EXIT ;  /* 0x000000000000794d */ /* 0x000fea0003800000 */
.L_x_5457:
[----:B------:R-:W-:Y:S01]  /*9fb0*/  IMAD.MOV.U32 R74, RZ, RZ, R75 ;  /* 0x000000ffff4a7224 */ /* 0x000fe200078e004b */
[----:B------:R-:W-:Y:S01]  /*9fc0*/  MOV R103, 0x1 ;  /* 0x0000000100677802 */ /* 0x000fe20000000f00 */
[----:B------:R-:W-:Y:S01]  /*9fd0*/  IMAD.MOV.U32 R90, RZ, RZ, 0x1f ;  /* 0x0000001fff5a7424 */ /* 0x000fe200078e00ff */
[----:B------:R-:W-:Y:S01]  /*9fe0*/  MOV R72, 0xa010 ;  /* 0x0000a01000487802 */ /* 0x000fe20000000f00 */
[----:B------:R-:W-:Y:S02]  /*9ff0*/  IMAD.MOV.U32 R105, RZ, RZ, -0x1 ;  /* 0xffffffffff697424 */ /* 0x000fe400078e00ff */
[----:B-----5:R-:W-:Y:S05]  /*a000*/  CALL.REL.NOINC `($__internal_40_$__cuda_sm70_shflsync_bfly_p) ;  /* 0x000006d000007944 */ /* 0x020fea0003c00000 */
[----:B-1----:R-:W-:Y:S01]  /*a010*/  IMAD.MOV.U32 R72, RZ, RZ, R90 ;  /* 0x000000ffff487224 */ /* 0x002fe200078e005a */
[----:B0-----:R-:W-:Y:S05]  /*a020*/  BRA `(.L_x_5467) ;  /* 0xfffff31000007947 */ /* 0x001fea000383ffff */
.L_x_5458:
[----:B------:R-:W-:Y:S01]  /*a030*/  HFMA2.MMA R103, -RZ, RZ, 0, 1.1920928955078125e-07 ;  /* 0x00000002ff677435 */ /* 0x000fe200000001ff */
[----:B------:R-:W-:Y:S01]  /*a040*/  IMAD.MOV.U32 R74, RZ, RZ, R101 ;  /* 0x000000ffff4a7224 */ /* 0x000fe200078e0065 */
[----:B------:R-:W-:Y:S01]  /*a050*/  MOV R72, 0xa090 ;  /* 0x0000a09000487802 */ /* 0x000fe20000000f00 */
[----:B------:R-:W-:Y:S02]  /*a060*/  IMAD.MOV.U32 R90, RZ, RZ, 0x1f ;  /* 0x0000001fff5a7424 */ /* 0x000fe400078e00ff */
[----:B------:R-:W-:-:S02]  /*a070*/  IMAD.MOV.U32 R105, RZ, RZ, -0x1 ;  /* 0xffffffffff697424 */ /* 0x000fc400078e00ff */
[----:B0----5:R-:W-:Y:S05]  /*a080*/  CALL.REL.NOINC `($__internal_40_$__cuda_sm70_shflsync_bfly_p) ;  /* 0x0000065000007944 */ /* 0x021fea0003c00000 */
[----:B01----:R-:W-:Y:S01]  /*a090*/  FADD.FTZ R74, R101, R90 ;  /* 0x0000005a654a7221 */ /* 0x003fe20000010000 */
[----:B------:R-:W-:Y:S01]  /*a0a0*/  MOV R105, 0xffffffff ;  /* 0xffffffff00697802 */ /* 0x000fe20000000f00 */
[----:B------:R-:W-:Y:S01]  /*a0b0*/  IMAD.MOV.U32 R103, RZ, RZ, 0x4 ;  /* 0x00000004ff677424 */ /* 0x000fe200078e00ff */
[----:B------:R-:W-:Y:S01]  /*a0c0*/  MOV R72, 0xa0f0 ;  /* 0x0000a0f000487802 */ /* 0x000fe20000000f00 */
[----:B------:R-:W-:-:S02]  /*a0d0*/  IMAD.MOV.U32 R90, RZ, RZ, 0x1f ;  /* 0x0000001fff5a7424 */ /* 0x000fc400078e00ff */
[----:B------:R-:W-:Y:S05]  /*a0e0*/  CALL.REL.NOINC `($__internal_40_$__cuda_sm70_shflsync_bfly_p) ;  /* 0x000005f000007944 */ /* 0x000fea0003c00000 */
[----:B01----:R-:W-:Y:S01]  /*a0f0*/  FADD.FTZ R74, R74, R90 ;  /* 0x0000005a4a4a7221 */ /* 0x003fe20000010000 */
[----:B------:R-:W-:Y:S01]  /*a100*/  MOV R72, 0xa150 ;  /* 0x0000a15000487802 */ /* 0x000fe20000000f00 */
[----:B------:R-:W-:-:S02]  /*a110*/  IMAD.MOV.U32 R103, RZ, RZ, 0x8 ;  /* 0x00000008ff677424 */ /* 0x000fc400078e00ff */
[----:B------:R-:W-:Y:S02]  /*a120*/  IMAD.MOV.U32 R90, RZ, RZ, 0x1f ;  /* 0x0000001fff5a7424 */ /* 0x000fe400078e00ff */
[----:B------:R-:W-:Y:S02]  /*a130*/  IMAD.MOV.U32 R105, RZ, RZ, -0x1 ;  /* 0xffffffffff697424 */ /* 0x000fe400078e00ff */
[----:B------:R-:W-:Y:S05]  /*a140*/  CALL.REL.NOINC `($__internal_40_$__cuda_sm70_shflsync_bfly_p) ;  /* 0x0000059000007944 */ /* 0x000fea0003c00000 */
[----:B01----:R-:W-:Y:S01]  /*a150*/  FADD.FTZ R74, R74, R90 ;  /* 0x0000005a4a4a7221 */ /* 0x003fe20000010000 */
[----:B------:R-:W-:Y:S01]  /*a160*/  HFMA2.MMA R90, -RZ, RZ, 0, 1.847743988037109375e-06 ;  /* 0x0000001fff5a7435 */ /* 0x000fe200000001ff */
[----:B------:R-:W-:Y:S01]  /*a170*/  IMAD.MOV.U32 R103, RZ, RZ, 0x10 ;  /* 0x00000010ff677424 */ /* 0x000fe200078e00ff */
[----:B------:R-:W-:Y:S01]  /*a180*/  MOV R72, 0xa1b0 ;  /* 0x0000a1b000487802 */ /* 0x000fe20000000f00 */
[----:B------:R-:W-:-:S03]  /*a190*/  IMAD.MOV.U32 R105, RZ, RZ, -0x1 ;  /* 0xffffffffff697424 */ /* 0x000fc600078e00ff */
[----:B------:R-:W-:Y:S05]  /*a1a0*/  CALL.REL.NOINC `($__internal_40_$__cuda_sm70_shflsync_bfly_p) ;  /* 0x0000053000007944 */ /* 0x000fea0003c00000 */
[----:B-1----:R-:W-:Y:S01]  /*a1b0*/  FADD.FTZ R90, R74, R90 ;  /* 0x0000005a4a5a7221 */ /* 0x002fe20000010000 */
[----:B------:R-:W-:Y:S01]  /*a1c0*/  ISETP.NE.AND P3, PT, R3, RZ, PT ;  /* 0x000000ff0300720c */ /* 0x000fe20003f65270 */
[----:B0-----:R-:W-:Y:S02]  /*a1d0*/  IMAD.MOV.U32 R103, RZ, RZ, 0x1 ;  /* 0x00000001ff677424 */ /* 0x001fe400078e00ff */
[----:B------:R-:W-:-:S02]  /*a1e0*/  FMUL.FTZ R91, R90, c[0x0][0x1e0] ;  /* 0x000078005a5b7a20 */ /* 0x000fc40000410000 */
[----:B------:R-:W-:Y:S02]  /*a1f0*/  IMAD.MOV.U32 R105, RZ, RZ, -0x1 ;  /* 0xffffffffff697424 */ /* 0x000fe400078e00ff */
[--C-:B------:R-:W-:Y:S02]  /*a200*/  FADD.FTZ R72, R0, -R91.reuse ;  /* 0x8000005b00487221 */ /* 0x100fe40000010000 */
[--C-:B------:R-:W-:Y:S02]  /*a210*/  FADD.FTZ R73, R77, -R91.reuse ;  /* 0x8000005b4d497221 */ /* 0x100fe40000010000 */
[----:B------:R-:W-:Y:S02]  /*a220*/  FFMA.FTZ R72, R72, R72, RZ ;  /* 0x0000004848487223 */ /* 0x000fe400000100ff */
[----:B------:R-:W-:Y:S02]  /*a230*/  FADD.FTZ R75, R19, -R91 ;  /* 0x8000005b134b7221 */ /* 0x000fe40000010000 */
[----:B------:R-:W-:-:S02]  /*a240*/  FFMA.FTZ R72, R73, R73, R72 ;  /* 0x0000004949487223 */ /* 0x000fc40000010048 */
[--C-:B------:R-:W-:Y:S02]  /*a250*/  FADD.FTZ R73, R84, -R91.reuse ;  /* 0x8000005b54497221 */ /* 0x100fe40000010000 */
[----:B------:R-:W-:Y:S02]  /*a260*/  FFMA.FTZ R72, R75, R75, R72 ;  /* 0x0000004b4b487223 */ /* 0x000fe40000010048 */
[--C-:B------:R-:W-:Y:S02]  /*a270*/  FADD.FTZ R75, R82, -R91.reuse ;  /* 0x8000005b524b7221 */ /* 0x100fe40000010000 */
[----:B------:R-:W-:Y:S02]  /*a280*/  FFMA.FTZ R72, R73, R73, R72 ;  /* 0x0000004949487223 */ /* 0x000fe40000010048 */
        /* <DEDUP_REMOVED lines=42> */
[----:B------:R-:W-:Y:S05]  /*a530*/  CALL.REL.NOINC `($__internal_40_$__cuda_sm70_shflsync_bfly_p) ;  /* 0x000001a000007944 */ /* 0x000fea0003c00000 */
[----:B01----:R-:W-:Y:S01]  /*a540*/  FADD.FTZ R74, R74, R90 ;  /* 0x0000005a4a4a7221 */ /* 0x003fe20000010000 */
[----:B------:R-:W-:Y:S01]  /*a550*/  MOV R103, 0x2 ;  /* 0x0000000200677802 */ /* 0x000fe20000000f00 */
[----:B------:R-:W-:Y:S01]  /*a560*/  IMAD.MOV.U32 R90, RZ, RZ, 0x1f ;  /* 0x0000001fff5a7424 */ /* 0x000fe200078e00ff */
[----:B------:R-:W-:Y:S01]  /*a570*/  MOV R72, 0xa5a0 ;  /* 0x0000a5a000487802 */ /* 0x000fe20000000f00 */
[----:B------:R-:W-:Y:S02]  /*a580*/  IMAD.MOV.U32 R105, RZ, RZ, -0x1 ;  /* 0xffffffffff697424 */ /* 0x000fe400078e00ff */
[----:B------:R-:W-:Y:S05]  /*a590*/  CALL.REL.NOINC `($__internal_40_$__cuda_sm70_shflsync_bfly_p) ;  /* 0x0000014000007944 */ /* 0x000fea0003c00000 */
[----:B01----:R-:W-:Y:S01]  /*a5a0*/  FADD.FTZ R74, R74, R90 ;  /* 0x0000005a4a4a7221 */ /* 0x003fe20000010000 */
[----:B------:R-:W-:Y:S01]  /*a5b0*/  MOV R105, 0xffffffff ;  /* 0xffffffff00697802 */ /* 0x000fe20000000f00 */
[----:B------:R-:W-:Y:S01]  /*a5c0*/  IMAD.MOV.U32 R103, RZ, RZ, 0x4 ;  /* 0x00000004ff677424 */ /* 0x000fe200078e00ff */
[----:B------:R-:W-:Y:S01]  /*a5d0*/  MOV R72, 0xa600 ;  /* 0x0000a60000487802 */ /* 0x000fe20000000f00 */
[----:B------:R-:W-:Y:S02]  /*a5e0*/  IMAD.MOV.U32 R90, RZ, RZ, 0x1f ;  /* 0x0000001fff5a7424 */ /* 0x000fe400078e00ff */
[----:B------:R-:W-:Y:S05]  /*a5f0*/  CALL.REL.NOINC `($__internal_40_$__cuda_sm70_shflsync_bfly_p) ;  /* 0x000000e000007944 */ /* 0x000fea0003c00000 */
[----:B01----:R-:W-:Y:S01]  /*a600*/  FADD.FTZ R74, R74, R90 ;  /* 0x0000005a4a4a7221 */ /* 0x003fe20000010000 */
[----:B------:R-:W-:Y:S01]  /*a610*/  MOV R72, 0xa660 ;  /* 0x0000a66000487802 */ /* 0x000fe20000000f00 */
[----:B------:R-:W-:-:S02]  /*a620*/  IMAD.MOV.U32 R103, RZ, RZ, 0x8 ;  /* 0x00000008ff677424 */ /* 0x000fc400078e00ff */
[----:B------:R-:W-:Y:S02]  /*a630*/  IMAD.MOV.U32 R90, RZ, RZ, 0x1f ;  /* 0x0000001fff5a7424 */ /* 0x000fe400078e00ff */
[----:B------:R-:W-:Y:S02]  /*a640*/  IMAD.MOV.U32 R105, RZ, RZ, -0x1 ;  /* 0xffffffffff697424 */ /* 0x000fe400078e00ff */
[----:B------:R-:W-:Y:S05]  /*a650*/  CALL.REL.NOINC `($__internal_40_$__cuda_sm70_shflsync_bfly_p) ;  /* 0x0000008000007944 */ /* 0x000fea0003c00000 */
[----:B-1----:R-:W-:Y:S01]  /*a660*/  FADD.FTZ R101, R74, R90 ;  /* 0x0000005a4a657221 */ /* 0x002fe20000010000 */
[----:B------:R-:W-:Y:S01]  /*a670*/  HFMA2.MMA R90, -RZ, RZ, 0, 1.847743988037109375e-06 ;  /* 0x0000001fff5a7435 */ /* 0x000fe200000001ff */
[----:B0-----:R-:W-:Y:S01]  /*a680*/  IMAD.MOV.U32 R103, RZ, RZ, 0x10 ;  /* 0x00000010ff677424 */ /* 0x001fe200078e00ff */
[----:B------:R-:W-:Y:S01]  /*a690*/  MOV R72, 0xa6d0 ;  /* 0x0000a6d000487802 */ /* 0x000fe20000000f00 */
[----:B------:R-:W-:Y:S02]  /*a6a0*/  IMAD.MOV.U32 R105, RZ, RZ, -0x1 ;  /* 0xffffffffff697424 */ /* 0x000fe400078e00ff */
[----:B------:R-:W-:Y:S02]  /*a6b0*/  IMAD.MOV.U32 R74, RZ, RZ, R101 ;  /* 0x000000ffff4a7224 */ /* 0x000fe400078e0065 */
[----:B------:R-:W-:Y:S05]  /*a6c0*/  CALL.REL.NOINC `($__internal_40_$__cuda_sm70_shflsync_bfly_p) ;  /* 0x0000001000007944 */ /* 0x000fea0003c00000 */
[----:B01----:R-:W-:Y:S05]  /*a6d0*/  BRA `(.L_x_5468) ;  /* 0xfffff0c000007947 */ /* 0x003fea000383ffff */
        .weak           $__internal_40_$__cuda_sm70_shflsync_bfly_p
        .type           $__internal_40_$__cuda_sm70_shflsync_bfly_p,@function
        .size           $__internal_40_$__cuda_sm70_shflsync_bfly_p,(.L_x_22208 - $__internal_40_$__cuda_sm70_shflsync_bfly_p)
$__internal_40_$__cuda_sm70_shflsync_bfly_p:
[----:B------:R-:W-:Y:S01]  /*a6e0*/  IMAD.MOV.U32 R73, RZ, RZ, 0x0 ;  /* 0x00000000ff497424 */ /* 0x000fe200078e00ff */
[----:B------:R-:W-:Y:S04]  /*a6f0*/  WARPSYNC R105 ;  /* 0x0000006900007348 */ /* 0x000fe80003800000 */
[----:B------:R0:W1:Y:S01]  /*a700*/  SHFL.BFLY PT, R90, R74, R103, R90 ;  /* 0x0c0000674a5a7389 */ /* 0x00006200000e005a */
[----:B------:R-:W-:Y:S05]  /*a710*/  RET.REL.NODEC R72 `(_ZN10layer_norm13ln_fwd_kernelINS_13Kernel_traitsIf13__nv_bfloat16S2_S2_fjLj768ELj1ELj4ELj1ELj16ENS_18Kernel_traits_baseILj768EfS2_S2_S2_fjLj128EEEEELb1ELb0ELb0ELb0EEEvNS_9FwdParamsE) ;  /* 0xffff58e048007950 */ /* 0x000fea0003c3ffff */
.L_x_5469:
        /* <DEDUP_REMOVED lines=14> */
.L_x_22208:


//--------------------- .text._ZN10layer_norm13ln_fwd_kernelINS_13Kernel_traitsIf13__nv_bfloat16S2_S2_fjLj768ELj1ELj4ELj1ELj16ENS_18Kernel_traits_baseILj768EfS2_S2_S2_fjLj128EEEEELb1ELb0ELb0ELb1EEEvNS_9FwdParamsE --------------------------
	.section	.text._ZN10layer_norm13ln_fwd_kernelINS_13Kernel_traitsIf13__nv_bfloat16S2_S2_fjLj768ELj1ELj4ELj1ELj16ENS_18Kernel_traits_baseILj768EfS2_S2_S2_fjLj128EEEEELb1ELb0ELb0ELb1EEEvNS_9FwdParamsE,"ax",@progbits
	.sectioninfo	@"SHI_REGISTERS=121"
	.align	128
        .global         _ZN10layer_norm13ln_fwd_kernelINS_13Kernel_traitsIf13__nv_bfloat16S2_S2_fjLj768ELj1ELj4ELj1ELj16ENS_18Kernel_traits_baseILj768EfS2_S2_S2_fjLj128EEEEELb1ELb0ELb0ELb1EEEvNS_9FwdParamsE
        .type           _ZN10layer_norm13ln_fwd_kernelINS_13Kernel_traitsIf13__nv_bfloat16S2_S2_fjLj768ELj1ELj4ELj1ELj16ENS_18Kernel_traits_baseILj768EfS2_S2_S2_fjLj128EEEEELb1ELb0ELb0ELb1EEEvNS_9FwdParamsE,@function
        .size           _ZN10layer_norm13ln_fwd_kernelINS_13Kernel_traitsIf13__nv_bfloat16S2_S2_fjLj768ELj1ELj4ELj1ELj16ENS_18Kernel_traits_baseILj768EfS2_S2_S2_fjLj128EEEEELb1ELb0ELb0ELb1EEEvNS_9FwdParamsE,(.L_x_22209 - _ZN10layer_norm13ln_fwd_kernelINS_13Kernel_traitsIf13__nv_bfloat16S2_S2_fjLj768ELj1ELj4ELj1ELj16ENS_18Kernel_traits_baseILj768EfS2_S2_S2_fjLj128EEEEELb1ELb0ELb0ELb1EEEvNS_9FwdParamsE)
        .other          _ZN10layer_norm13ln_fwd_kernelINS_13Kernel_traitsIf13__nv_bfloat16S2_S2_fjLj768ELj1ELj4ELj1ELj16ENS_18Kernel_traits_baseILj768EfS2_S2_S2_fjLj128EEEEELb1ELb0ELb0ELb1EEEvNS_9FwdParamsE,@"STO_CUDA_ENTRY STV_DEFAULT"
_ZN10layer_norm13ln_fwd_kernelINS_13Kernel_traitsIf13__nv_bfloat16S2_S2_fjLj768ELj1ELj4ELj1ELj16ENS_18Kernel_traits_baseILj768EfS2_S2_S2_fjLj128EEEEELb1ELb0ELb0ELb1EEEvNS_9FwdParamsE:
.text._ZN10layer_norm13ln_fwd_kernelINS_13Kernel_traitsIf13__nv_bfloat16S2_S2_fjLj768ELj1ELj4ELj1ELj16ENS_18Kernel_traits_baseILj768EfS2_S2_S2_fjLj128EEEEELb1ELb0ELb0ELb1EEEvNS_9FwdParamsE:
[----:B------:R-:W-:Y:S02]  /*0000*/  IMAD.MOV.U32 R1, RZ, RZ, c[0x0][0x28] ;  /* 0x00000a00ff017624 */ /* 0x000fe400078e00ff */
[----:B------:R-:W-:Y:S01]  /*0010*/  ULDC.U8 UR4, c[0x0][0x244] ;  /* 0x0000910000047ab9 */ /* 0x000fe20000000000 */
[----:B------:R-:W-:Y:S01]  /*0020*/  MOV R6, c[0x0][0x238] ;  /* 0x00008e0000067a02 */ /* 0x000fe20000000f00 */
[----:B------:R-:W-:Y:S01]  /*0030*/  ULDC.64 UR6, c[0x0][0x118] ;  /* 0x0000460000067ab9 */ /* 0x000fe20000000a00 */
[----:B------:R-:W-:Y:S01]  /*0040*/  ISETP.NE.AND P0, PT, RZ, UR4, PT ;  /* 0x00000004ff007c0c */ /* 0x000fe2000bf05270 */
[----:B------:R-:W-:Y:S02]  /*0050*/  ULDC.64 UR4, c[0x0][0x230] ;  /* 0x00008c0000047ab9 */ /* 0x000fe40000000a00 */
[----:B------:R-:W-:Y:S02]  /*0060*/  IMAD.U32 R2, RZ, RZ, UR4 ;  /* 0x00000004ff027e24 */ /* 0x000fe4000f8e00ff */
[----:B------:R-:W-:Y:S02]  /*0070*/  IMAD.U32 R3, RZ, RZ, UR5 ;  /* 0x00000005ff037e24 */ /* 0x000fe4000f8e00ff */
[----:B------:R-:W-:-:S06]  /*0080*/  IMAD.MOV.U32 R7, RZ, RZ, c[0x0][0x23c] ;  /* 0x00008f00ff077624 */ /* 0x000fcc00078e00ff */
[----:B------:R-:W2:Y:S04]  /*0090*/  @P0 LDG.E.64 R2, [R2.64] ;  /* 0x0000000602020981 */ /* 0x000ea8000c1e1b00 */
[----:B------:R-:W3:Y:S01]  /*00a0*/  @P0 LDG.E.64 R4, [R6.64] ;  /* 0x0000000606040981 */ /* 0x000ee2000c1e1b00 */
[----:B------:R-:W-:Y:S01]  /*00b0*/  CS2R R68, SRZ ;  /* 0x0000000000447805 */ /* 0x000fe2000001ff00 */
[----:B------:R-:W-:Y:S01]  /*00c0*/  CS2R R70, SRZ ;  /* 0x0000000000467805 */ /* 0x000fe2000001ff00 */
[----:B------:R-:W-:Y:S01]  /*00d0*/  CS2R R64, SRZ ;  /* 0x0000000000407805 */ /* 0x000fe2000001ff00 */
[----:B------:R-:W0:Y:S01]  /*00e0*/  S2R R13, SR_TID.X ;  /* 0x00000000000d7919 */ /* 0x000e220000002100 */
[----:B------:R-:W-:Y:S01]  /*00f0*/  CS2R R66, SRZ ;  /* 0x0000000000427805 */ /* 0x000fe2000001ff00 */
[----:B------:R-:W-:Y:S01]  /*0100*/  CS2R R60, SRZ ;  /* 0x00000000003c7805 */ /* 0x000fe2000001ff00 */
[----:B------:R-:W-:Y:S01]  /*0110*/  CS2R R62, SRZ ;  /* 0x00000000003e7805 */ /* 0x000fe2000001ff00 */
[----:B------:R-:W0:Y:S01]  /*0120*/  S2R R14, SR_CTAID.X ;  /* 0x00000000000e7919 */ /* 0x000e220000002500 */
[----:B------:R-:W-:Y:S01]  /*0130*/  CS2R R56, SRZ ;  /* 0x0000000000387805 */ /* 0x000fe2000001ff00 */
[----:B------:R-:W-:Y:S01]  /*0140*/  CS2R R58, SRZ ;  /* 0x00000000003a7805 */ /* 0x000fe2000001ff00 */
[----:B------:R-:W-:Y:S01]  /*0150*/  CS2R R52, SRZ ;  /* 0x0000000000347805 */ /* 0x000fe2000001ff00 */
[----:B------:R-:W-:Y:S01]  /*0160*/  CS2R R54, SRZ ;  /* 0x0000000000367805 */ /* 0x000fe2000001ff00 */
[----:B------:R-:W-:Y:S01]  /*0170*/  CS2R R48, SRZ ;  /* 0x0000000000307805 */ /* 0x000fe2000001ff00 */
[----:B------:R-:W-:Y:S01]  /*0180*/  CS2R R50, SRZ ;  /* 0x0000000000327805 */ /* 0x000fe2000001ff00 */
        /* <DEDUP_REMOVED lines=16> */
[----:B------:R-:W-:Y:S01]  /*0290*/  SHF.R.U32.HI R0, RZ, 0x5, R13 ;  /* 0x00000005ff007819 */ /* 0x000fe2000001160d */
[----:B--2---:R-:W-:Y:S01]  /*02a0*/  UIADD3 UR10, UR5, -0x4498517b, URZ ;  /* 0xbb67ae85050a7890 */ /* 0x004fe2000fffe03f */
[----:B------:R-:W-:Y:S01]  /*02b0*/  LOP3.LUT R10, R5, UR5, RZ, 0x3c, !PT ;  /* 0x00000005050a7c12 */ /* 0x000fe2000f8e3cff */
[----:B------:R-:W-:-:S02]  /*02c0*/  UIADD3 UR12, UR5, 0x76cf5d0a, URZ ;  /* 0x76cf5d0a050c7890 */ /* 0x000fc4000fffe03f */
[----:B------:R-:W-:Y:S01]  /*02d0*/  UIADD3 UR14, UR5, 0x32370b8f, URZ ;  /* 0x32370b8f050e7890 */ /* 0x000fe2000fffe03f */
[----:B------:R-:W-:Y:S01]  /*02e0*/  IMAD R0, R14, 0x4, R0 ;  /* 0x000000040e007824 */ /* 0x000fe200078e0200 */
[----:B------:R-:W-:Y:S01]  /*02f0*/  LOP3.LUT R9, R3, UR10, R4, 0x96, !PT ;  /* 0x0000000a03097c12 */ /* 0x000fe2000f8e9604 */
[----:B------:R-:W-:Y:S01]  /*0300*/  IMAD.WIDE.U32 R10, R10, -0x326172a9, RZ ;  /* 0xcd9e8d570a0a7825 */ /* 0x000fe200078e00ff */
[----:B------:R-:W-:Y:S02]  /*0310*/  UIADD3 UR15, UR4, 0x78dde6e4, URZ ;  /* 0x78dde6e4040f7890 */ /* 0x000fe4000fffe03f */
[----:B------:R-:W-:Y:S02]  /*0320*/  UIADD3 UR16, UR5, -0x126145ec, URZ ;  /* 0xed9eba1405107890 */ /* 0x000fe4000fffe03f */
[----:B------:R-:W-:Y:S01]  /*0330*/  LOP3.LUT R4, R11, UR9, R8, 0x96, !PT ;  /* 0x000000090b047c12 */ /* 0x000fe2000f8e9608 */
[----:B------:R-:W-:Y:S01]  /*0340*/  IMAD.WIDE.U32 R8, R9, -0x326172a9, RZ ;  /* 0xcd9e8d5709087825 */ /* 0x000fe200078e00ff */
[----:B------:R-:W-:-:S02]  /*0350*/  UIADD3 UR18, UR5, -0x56f99767, URZ ;  /* 0xa906689905127890 */ /* 0x000fc4000fffe03f */
[----:B------:R-:W-:Y:S01]  /*0360*/  UIADD3 UR17, UR4, 0x1715609d, URZ ;  /* 0x1715609d04117890 */ /* 0x000fe2000fffe03f */
[----:B------:R-:W-:Y:S01]  /*0370*/  IMAD.WIDE.U32 R4, R4, -0x2daee0ad, RZ ;  /* 0xd2511f5304047825 */ /* 0x000fe200078e00ff */
[----:B------:R-:W-:Y:S01]  /*0380*/  LOP3.LUT R3, R9, UR11, R10, 0x96, !PT ;  /* 0x0000000b09037c12 */ /* 0x000fe2000f8e960a */
[----:B------:R-:W-:Y:S02]  /*0390*/  UIADD3 UR19, UR4, -0x4ab325aa, URZ ;  /* 0xb54cda5604137890 */ /* 0x000fe4000fffe03f */
[----:B------:R-:W-:Y:S01]  /*03a0*/  UIADD3 UR20, UR5, 0x646e171e, URZ ;  /* 0x646e171e05147890 */ /* 0x000fe2000fffe03f */
[----:B------:R-:W-:Y:S01]  /*03b0*/  LOP3.LUT R10, R5, UR12, R2, 0x96, !PT ;  /* 0x0000000c050a7c12 */ /* 0x000fe2000f8e9602 */
[----:B------:R-:W-:Y:S01]  /*03c0*/  IMAD.WIDE.U32 R2, R3, -0x2daee0ad, RZ ;  /* 0xd2511f5303027825 */ /* 0x000fe200078e00ff */
[----:B------:R-:W-:Y:S02]  /*03d0*/  UIADD3 UR21, UR4, 0x5384540f, URZ ;  /* 0x5384540f04157890 */ /* 0x000fe4000fffe03f */
[----:B------:R-:W-:Y:S01]  /*03e0*/  UIADD3 UR22, UR5, 0x1fd5c5a3, URZ ;  /* 0x1fd5c5a305167890 */ /* 0x000fe2000fffe03f */
[----:B------:R-:W-:Y:S01]  /*03f0*/  IMAD.WIDE.U32 R10, R10, -0x326172a9, RZ ;  /* 0xcd9e8d570a0a7825 */ /* 0x000fe200078e00ff */
[----:B------:R-:W-:Y:S01]  /*0400*/  LOP3.LUT R9, R3, UR14, R4, 0x96, !PT ;  /* 0x0000000e03097c12 */ /* 0x000fe2000f8e9604 */
[----:B------:R-:W-:-:S02]  /*0410*/  UIADD3 UR24, UR5, -0x24c28bd8, URZ ;  /* 0xdb3d742805187890 */ /* 0x000fc4000fffe03f */
[----:B------:R-:W-:Y:S01]  /*0420*/  UIADD3 UR23, UR4, -0xe443238, URZ ;  /* 0xf1bbcdc804177890 */ /* 0x000fe2000fffe03f */
        /* <DEDUP_REMOVED lines=17> */
[----:B------:R-:W-:-:S04]  /*0540*/  IMAD.HI.U32 R5, R7, -0x326172a9, RZ ;  /* 0xcd9e8d5707057827 */ /* 0x000fc800078e00ff */
[----:B------:R-:W-:Y:S01]  /*0550*/  IMAD.HI.U32 R3, R8, -0x2daee0ad, RZ ;  /* 0xd2511f5308037827 */ /* 0x000fe200078e00ff */
[----:B------:R-:W-:-:S04]  /*0560*/  LOP3.LUT R102, R5, UR23, R10, 0x96, !PT ;  /* 0x0000001705667c12 */ /* 0x000fc8000f8e960a */
[----:B------:R-:W-:Y:S02]  /*0570*/  LOP3.LUT R100, R3, UR24, R2, 0x96, !PT ;  /* 0x0000001803647c12 */ /* 0x000fe4000f8e9602 */
[----:B------:R-:W-:-:S04]  /*0580*/  SHF.L.U32 R2, R13, 0x5, RZ ;  /* 0x000000050d027819 */ /* 0x000fc800000006ff */
[----:B------:R-:W-:-:S04]  /*0590*/  LOP3.LUT R4, R2, 0x3e0, RZ, 0xc0, !PT ;  /* 0x000003e002047812 */ /* 0x000fc800078ec0ff */
[C---:B------:R-:W-:Y:S02]  /*05a0*/  IADD3 R2, P1, R4.reuse, c[0x0][0x218], RZ ;  /* 0x0000860004027a10 */ /* 0x040fe40007f3e0ff */
[----:B------:R-:W-:-:S03]  /*05b0*/  IADD3 R4, P2, R4, c[0x0][0x1b0], RZ ;  /* 0x00006c0004047a10 */ /* 0x000fc60007f5e0ff */
[----:B------:R-:W-:Y:S01]  /*05c0*/  IMAD.X R3, RZ, RZ, c[0x0][0x21c], P1 ;  /* 0x00008700ff037624 */ /* 0x000fe200008e06ff */
[----:B------:R-:W-:Y:S01]  /*05d0*/  ISETP.GE.AND P1, PT, R0, c[0x0][0x164], PT ;  /* 0x0000590000007a0c */ /* 0x000fe20003f26270 */
[----:B------:R-:W-:-:S03]  /*05e0*/  IMAD.X R5, RZ, RZ, c[0x0][0x1b4], P2 ;  /* 0x00006d00ff057624 */ /* 0x000fc600010e06ff */
[----:B------:R0:W5:Y:S04]  /*05f0*/  @P0 LDG.E.128 R68, [R2.64] ;  /* 0x0000000602440981 */ /* 0x000168000c1e1d00 */
[----:B------:R0:W5:Y:S04]  /*0600*/  @P0 LDG.E.128 R64, [R2.64+0x10] ;  /* 0x0000100602400981 */ /* 0x000168000c1e1d00 */
[----:B------:R0:W5:Y:S04]  /*0610*/  @P0 LDG.E.128 R60, [R2.64+0x400] ;  /* 0x00040006023c0981 */ /* 0x000168000c1e1d00 */
[----:B------:R0:W5:Y:S04]  /*0620*/  @P0 LDG.E.128 R56, [R2.64+0x410] ;  /* 0x0004100602380981 */ /* 0x000168000c1e1d00 */
[----:B------:R0:W5:Y:S04]  /*0630*/  @P0 LDG.E.128 R52, [R2.64+0x800] ;  /* 0x0008000602340981 */ /* 0x000168000c1e1d00 */
[----:B------:R0:W5:Y:S01]  /*0640*/  @P0 LDG.E.128 R48, [R2.64+0x810] ;  /* 0x0008100602300981 */ /* 0x000162000c1e1d00 */
[----:B------:R-:W-:Y:S05]  /*0650*/  @P1 EXIT ;  /* 0x000000000000194d */ /* 0x000fea0003800000 */
[----:B------:R-:W-:Y:S01]  /*0660*/  UIADD3 UR26, UR5, -0x695add53, URZ ;  /* 0x96a522ad051a7890 */ /* 0x000fe2000fffe03f */
[----:B0-----:R-:W-:Y:S01]  /*0670*/  IMAD R3, R8, -0x2daee0ad, RZ ;  /* 0xd2511f5308037824 */ /* 0x001fe200078e02ff */
[----:B------:R-:W-:Y:S01]  /*0680*/  UIADD3 UR25, UR4, -0x700cb87f, URZ ;  /* 0x8ff3478104197890 */ /* 0x000fe2000fffe03f */
[----:B------:R-:W-:Y:S01]  /*0690*/  IMAD.WIDE.U32 R102, R102, -0x2daee0ad, RZ ;  /* 0xd2511f5366667825 */ /* 0x000fe200078e00ff */
[----:B------:R-:W-:Y:S01]  /*06a0*/  BSSY B0, `(.L_x_5470) ;  /* 0x0000928000007945 */ /* 0x000fe20003800000 */
[----:B------:R0:W5:Y:S02]  /*06b0*/  LDG.E.128 R44, [R4.64] ;  /* 0x00000006042c7981 */ /* 0x000164000c1e1d00 */
[----:B------:R-:W-:-:S02]  /*06c0*/  IMAD R7, R7, -0x326172a9, RZ ;  /* 0xcd9e8d5707077824 */ /* 0x000fc400078e02ff */
[----:B------:R-:W-:Y:S01]  /*06d0*/  IMAD.HI.U32 R92, R100, -0x326172a9, RZ ;  /* 0xcd9e8d57645c7827 */ /* 0x000fe200078e00ff */
[----:B------:R0:W5:Y:S01]  /*06e0*/  LDG.E.128 R40, [R4.64+0x10] ;  /* 0x0000100604287981 */ /* 0x000162000c1e1d00 */
[----:B------:R-:W-:Y:S02]  /*06f0*/  LOP3.LUT R94, R103, UR26, R3, 0x96, !PT ;  /* 0x0000001a675e7c12 */ /* 0x000fe4000f8e9603 */
[----:B------:R-:W-:Y:S01]  /*0700*/  IMAD.MOV.U32 R2, RZ, RZ, R12 ;  /* 0x000000ffff027224 */ /* 0x000fe200078e000c */
[----:B------:R0:W5:Y:S01]  /*0710*/  LDG.E.128 R36, [R4.64+0x400] ;  /* 0x0004000604247981 */ /* 0x000162000c1e1d00 */
[----:B------:R-:W-:Y:S01]  /*0720*/  LOP3.LUT R92, R92, UR25, R7, 0x96, !PT ;  /* 0x000000195c5c7c12 */ /* 0x000fe2000f8e9607 */
[----:B------:R-:W-:Y:S01]  /*0730*/  IMAD R100, R100, -0x326172a9, RZ ;  /* 0xcd9e8d5764647824 */ /* 0x000fe200078e02ff */
[----:B------:R-:W-:Y:S01]  /*0740*/  MOV R3, R16 ;  /* 0x0000001000037202 */ /* 0x000fe20000000f00 */
[----:B------:R0:W5:Y:S01]  /*0750*/  LDG.E.128 R32, [R4.64+0x410] ;  /* 0x0004100604207981 */ /* 0x000162000c1e1d00 */
[----:B------:R-:W-:-:S03]  /*0760*/  LOP3.LUT R93, R6, 0x3, RZ, 0xc0, !PT ;  /* 0x00000003065d7812 */ /* 0x000fc600078ec0ff */
[----:B------:R0:W5:Y:S04]  /*0770*/  LDG.E.128 R28, [R4.64+0x800] ;  /* 0x00080006041c7981 */ /* 0x000168000c1e1d00 */
[----:B------:R0:W5:Y:S01]  /*0780*/  LDG.E.128 R24, [R4.64+0x810] ;  /* 0x0008100604187981 */ /* 0x000162000c1e1d00 */
[----:B------:R-:W-:Y:S01]  /*0790*/  ULDC.U8 UR8, c[0x0][0x1f0] ;  /* 0x00007c0000087ab9 */ /* 0x000fe20000000000 */
[----:B0-----:R-:W-:Y:S02]  /*07a0*/  IMAD.MOV.U32 R4, RZ, RZ, R15 ;  /* 0x000000ffff047224 */ /* 0x001fe400078e000f */
[----:B------:R-:W-:Y:S02]  /*07b0*/  IMAD.MOV.U32 R5, RZ, RZ, RZ ;  /* 0x000000ffff057224 */ /* 0x000fe400078e00ff */
.L_x_5642:
        /* <DEDUP_REMOVED lines=9> */
[----:B------:R-:W-:Y:S01]  /*0850*/  @P1 IMAD.MOV.U32 R9, RZ, RZ, 0x2 ;  /* 0x00000002ff091424 */ /* 0x000fe200078e00ff */
[----:B0-----:R-:W-:-:S03]  /*0860*/  LOP3.LUT R6, R8, 0x1f, RZ, 0xc0, !PT ;  /* 0x0000001f08067812 */ /* 0x001fc600078ec0ff */
[----:B------:R-:W-:Y:S01]  /*0870*/  @P1 IMAD.WIDE R8, R0, R9, c[0x0][0x1c0] ;  /* 0x0000700000081625 */ /* 0x000fe200078e0209 */
[----:B------:R-:W-:-:S05]  /*0880*/  LEA.HI.SX32 R7, R7, R6, 0x1d ;  /* 0x0000000607077211 */ /* 0x000fca00078feaff */
[----:B------:R-:W2:Y:S01]  /*0890*/  @P1 LDG.E.U16 R8, [R8.64] ;  /* 0x0000000608081981 */ /* 0x000ea2000c1e1500 */
        /* <DEDUP_REMOVED lines=18> */
.L_x_5472:
[----:B0-----:R-:W-:Y:S02]  /*09c0*/  IMAD.MOV.U32 R9, RZ, RZ, R100 ;  /* 0x000000ffff097224 */ /* 0x001fe400078e0064 */
.L_x_5473:
[----:B------:R-:W-:Y:S05]  /*09d0*/  BSYNC B1 ;  /* 0x0000000000017941 */ /* 0x000fea0003800000 */
.L_x_5471:
        /* <DEDUP_REMOVED lines=16> */
.L_x_5477:
[----:B------:R-:W-:Y:S05]  /*0ae0*/  BSYNC B2 ;  /* 0x0000000000027941 */ /* 0x000fea0003800000 */
.L_x_5476:
        /* <DEDUP_REMOVED lines=42> */
.L_x_5475:
[----:B------:R-:W-:Y:S05]  /*0d90*/  BSYNC B1 ;  /* 0x0000000000017941 */ /* 0x000fea0003800000 */
.L_x_5474:
        /* <DEDUP_REMOVED lines=8> */
[----:B0-----:R-:W-:Y:S01]  /*0e20*/  FFMA.FTZ R8, R9, R16, 1.1641532182693481445e-10 ;  /* 0x2f00000009087423 */ /* 0x001fe20000010010 */
[----:B------:R-:W-:-:S04]  /*0e30*/  @P0 PRMT R9, RZ, 0x5410, R20 ;  /* 0x00005410ff090816 */ /* 0x000fc80000000014 */
        /* <DEDUP_REMOVED lines=13> */
.L_x_5479:
[----:B------:R-:W-:Y:S02]  /*0f10*/  IMAD.MOV.U32 R10, RZ, RZ, R100 ;  /* 0x000000ffff0a7224 */ /* 0x000fe400078e0064 */
.L_x_5480:
[----:B------:R-:W-:Y:S05]  /*0f20*/  BSYNC B1 ;  /* 0x0000000000017941 */ /* 0x000fea0003800000 */
.L_x_5478:
        /* <DEDUP_REMOVED lines=16> */
.L_x_5484:
[----:B------:R-:W-:Y:S05]  /*1030*/  BSYNC B2 ;  /* 0x0000000000027941 */ /* 0x000fea0003800000 */
.L_x_5483:
        /* <DEDUP_REMOVED lines=42> */
.L_x_5482:
[----:B------:R-:W-:Y:S05]  /*12e0*/  BSYNC B1 ;  /* 0x0000000000017941 */ /* 0x000fea0003800000 */
.L_x_5481:
[----:B------:R0:W1:Y:S01]  /*12f0*/  I2F.U32 R9, R10 ;  /* 0x0000000a00097306 */ /* 0x0000620000201000 */
[----:B------:R-:W-:Y:S01]  /*1300*/  PRMT R72, RZ, 0x7610, R72 ;  /* 0x00007610ff487816 */ /* 0x000fe20000000048 */
[----:B------:R-:W-:Y:S01]  /*1310*/  BSSY B1, `(.L_x_5485) ;  /* 0x0000015000017945 */ /* 0x000fe20003800000 */
[C---:B------:R-:W-:Y:S02]  /*1320*/  ISETP.NE.AND P1, PT, R13.reuse, 0x1, PT ;  /* 0x000000010d00780c */ /* 0x040fe40003f25270 */
[----:B------:R-:W-:Y:S01]  /*1330*/  IADD3 R17, R13, 0x1, RZ ;  /* 0x000000010d117810 */ /* 0x000fe20007ffe0ff */
[----:B------:R-:W-:Y:S01]  /*1340*/  FMUL.FTZ R72, R72, R15 ;  /* 0x0000000f48487220 */ /* 0x000fe20000410000 */
[----:B0-----:R-:W-:-:S03]  /*1350*/  @P0 PRMT R10, RZ, 0x7610, R20 ;  /* 0x00007610ff0a0816 */ /* 0x001fc60000000014 */
[----:B------:R-:W-:Y:S02]  /*1360*/  FMUL.FTZ R11, R72, c[0x0][0x1e8] ;  /* 0x00007a00480b7a20 */ /* 0x000fe40000410000 */
[----:B-1----:R-:W-:-:S05]  /*1370*/  FFMA.FTZ R9, R9, R16, 1.1641532182693481445e-10 ;  /* 0x2f00000009097423 */ /* 0x002fca0000010010 */
        /* <DEDUP_REMOVED lines=13> */
.L_x_5486:
[----:B------:R-:W-:Y:S02]  /*1450*/  IMAD.MOV.U32 R11, RZ, RZ, R100 ;  /* 0x000000ffff0b7224 */ /* 0x000fe400078e0064 */
.L_x_5487:
[----:B------:R-:W-:Y:S05]  /*1460*/  BSYNC B1 ;  /* 0x0000000000017941 */ /* 0x000fea0003800000 */
.L_x_5485:
        /* <DEDUP_REMOVED lines=16> */
.L_x_5491:
[----:B------:R-:W-:Y:S05]  /*1570*/  BSYNC B2 ;  /* 0x0000000000027941 */ /* 0x000fea0003800000 */
.L_x_5490:
        /* <DEDUP_REMOVED lines=42> */
.L_x_5489:
[----:B------:R-:W-:Y:S05]  /*1820*/  BSYNC B1 ;  /* 0x0000000000017941 */ /* 0x000fea0003800000 */
.L_x_5488:
        /* <DEDUP_REMOVED lines=21> */
.L_x_5493:
[----:B------:R-:W-:Y:S02]  /*1980*/  IMAD.MOV.U32 R12, RZ, RZ, R100 ;  /* 0x000000ffff0c7224 */ /* 0x000fe400078e0064 */
.L_x_5494:
[----:B------:R-:W-:Y:S05]  /*1990*/  BSYNC B1 ;  /* 0x0000000000017941 */ /* 0x000fea0003800000 */
.L_x_5492:
        /* <DEDUP_REMOVED lines=16> */
.L_x_5498:
[----:B------:R-:W-:Y:S05]  /*1aa0*/  BSYNC B2 ;  /* 0x0000000000027941 */ /* 0x000fea0003800000 */
.L_x_5497:
        /* <DEDUP_REMOVED lines=42> */
.L_x_5496:
[----:B------:R-:W-:Y:S05]  /*1d50*/  BSYNC B1 ;  /* 0x0000000000017941 */ /* 0x000fea0003800000 */
.L_x_5495:
[----:B------:R0:W1:Y:S01]  /*1d60*/  I2F.U32 R11, R12 ;  /* 0x0000000c000b7306 */ /* 0x0000620000201000 */
[C---:B------:R-:W-:Y:S01]  /*1d70*/  ISETP.NE.AND P3, PT, R18.reuse, 0x1, PT ;  /* 0x000000011200780c */ /* 0x040fe20003f65270 */
[----:B------:R-:W-:Y:S01]  /*1d80*/  BSSY B1, `(.L_x_5499) ;  /* 0x0000014000017945 */ /* 0x000fe20003800000 */
[----:B------:R-:W-:Y:S02]  /*1d90*/  IADD3 R19, R18, 0x1, RZ ;  /* 0x0000000112137810 */ /* 0x000fe40007ffe0ff */
[----:B0-----:R-:W-:-:S05]  /*1da0*/  PRMT R12, RZ, 0x7610, R73 ;  /* 0x00007610ff0c7816 */ /* 0x001fca0000000049 */
[----:B------:R-:W-:Y:S01]  /*1db0*/  FMUL.FTZ R13, R12, R15 ;  /* 0x0000000f0c0d7220 */ /* 0x000fe20000410000 */
[----:B------:R-:W-:Y:S01]  /*1dc0*/  @P0 PRMT R12, RZ, 0x7610, R21 ;  /* 0x00007610ff0c0816 */ /* 0x000fe20000000015 */
[----:B-1----:R-:W-:Y:S02]  /*1dd0*/  FFMA.FTZ R11, R11, R16, 1.1641532182693481445e-10 ;  /* 0x2f0000000b0b7423 */ /* 0x002fe40000010010 */
[----:B------:R-:W-:-:S03]  /*1de0*/  FMUL.FTZ R13, R13, c[0x0][0x1e8] ;  /* 0x00007a000d0d7a20 */ /* 0x000fc60000410000 */
        /* <DEDUP_REMOVED lines=12> */
.L_x_5500:
[----:B------:R-:W-:Y:S02]  /*1eb0*/  IMAD.MOV.U32 R13, RZ, RZ, R100 ;  /* 0x000000ffff0d7224 */ /* 0x000fe400078e0064 */
.L_x_5501:
[----:B------:R-:W-:Y:S05]  /*1ec0*/  BSYNC B1 ;  /* 0x0000000000017941 */ /* 0x000fea0003800000 */
.L_x_5499:
        /* <DEDUP_REMOVED lines=16> */
.L_x_5505:
[----:B------:R-:W-:Y:S05]  /*1fd0*/  BSYNC B2 ;  /* 0x0000000000027941 */ /* 0x000fea0003800000 */
.L_x_5504:
        /* <DEDUP_REMOVED lines=42> */
.L_x_5503:
[----:B------:R-:W-:Y:S05]  /*2280*/  BSYNC B1 ;  /* 0x0000000000017941 */ /* 0x000fea0003800000 */
.L_x_5502:
        /* <DEDUP_REMOVED lines=21> */
.L_x_5507:
[----:B------:R-:W-:Y:S02]  /*23e0*/  IMAD.MOV.U32 R17, RZ, RZ, R100 ;  /* 0x000000ffff117224 */ /* 0x000fe400078e0064 */
.L_x_5508:
[----:B------:R-:W-:Y:S05]  /*23f0*/  BSYNC B1 ;  /* 0x0000000000017941 */ /* 0x000fea0003800000 */
.L_x_5506:
        /* <DEDUP_REMOVED lines=16> */
.L_x_5512:
[----:B------:R-:W-:Y:S05]  /*2500*/  BSYNC B2 ;  /* 0x0000000000027941 */ /* 0x000fea0003800000 */
.L_x_5511:
        /* <DEDUP_REMOVED lines=42> */
.L_x_5510:
[----:B------:R-:W-:Y:S05]  /*27b0*/  BSYNC B1 ;  /* 0x0000000000017941 */ /* 0x000fea0003800000 */
.L_x_5509:
[----:B------:R-:W0:Y:S01]  /*27c0*/  I2F.U32 R13, R17 ;  /* 0x00000011000d7306 */ /* 0x000e220000201000 */
[----:B------:R-:W-:Y:S01]  /*27d0*/  PRMT R74, RZ, 0x7610, R74 ;  /* 0x00007610ff4a7816 */ /* 0x000fe2000000004a */
[----:B------:R-:W-:Y:S01]  /*27e0*/  BSSY B1, `(.L_x_5513) ;  /* 0x0000014000017945 */ /* 0x000fe20003800000 */
[C---:B------:R-:W-:Y:S02]  /*27f0*/  ISETP.NE.AND P5, PT, R73.reuse, 0x1, PT ;  /* 0x000000014900780c */ /* 0x040fe40003fa5270 */
[----:B------:R-:W-:Y:S01]  /*2800*/  @P0 PRMT R18, RZ, 0x7610, R22 ;  /* 0x00007610ff120816 */ /* 0x000fe20000000016 */
[----:B------:R-:W-:Y:S01]  /*2810*/  FMUL.FTZ R74, R74, R15 ;  /* 0x0000000f4a4a7220 */ /* 0x000fe20000410000 */
[----:B------:R-:W-:-:S03]  /*2820*/  IADD3 R19, R73, 0x1, RZ ;  /* 0x0000000149137810 */ /* 0x000fc60007ffe0ff */
        /* <DEDUP_REMOVED lines=14> */
.L_x_5514:
[----:B------:R-:W-:Y:S02]  /*2910*/  IMAD.MOV.U32 R18, RZ, RZ, R100 ;  /* 0x000000ffff127224 */ /* 0x000fe400078e0064 */
.L_x_5515:
[----:B------:R-:W-:Y:S05]  /*2920*/  BSYNC B1 ;  /* 0x0000000000017941 */ /* 0x000fea0003800000 */
.L_x_5513:
        /* <DEDUP_REMOVED lines=16> */
.L_x_5519:
[----:B------:R-:W-:Y:S05]  /*2a30*/  BSYNC B2 ;  /* 0x0000000000027941 */ /* 0x000fea0003800000 */
.L_x_5518:
        /* <DEDUP_REMOVED lines=42> */
.L_x_5517:
[----:B------:R-:W-:Y:S05]  /*2ce0*/  BSYNC B1 ;  /* 0x0000000000017941 */ /* 0x000fea0003800000 */
.L_x_5516:
        /* <DEDUP_REMOVED lines=21> */
.L_x_5521:
[----:B------:R-:W-:Y:S02]  /*2e40*/  IMAD.MOV.U32 R76, RZ, RZ, R100 ;  /* 0x000000ffff4c7224 */ /* 0x000fe400078e0064 */
.L_x_5522:
[----:B------:R-:W-:Y:S05]  /*2e50*/  BSYNC B1 ;  /* 0x0000000000017941 */ /* 0x000fea0003800000 */
.L_x_5520:
        /* <DEDUP_REMOVED lines=18> */
.L_x_5526:
[----:B------:R-:W-:Y:S05]  /*2f80*/  BSYNC B2 ;  /* 0x0000000000027941 */ /* 0x000fea0003800000 */
.L_x_5525:
        /* <DEDUP_REMOVED lines=42> */
.L_x_5524:
[----:B------:R-:W-:Y:S05]  /*3230*/  BSYNC B1 ;  /* 0x0000000000017941 */ /* 0x000fea0003800000 */
.L_x_5523:
        /* <DEDUP_REMOVED lines=9> */
[----:B------:R-:W-:-:S02]  /*32d0*/  SEL R78, RZ, 0x10000, P5 ;  /* 0x00010000ff4e7807 */ /* 0x000fc40002800000 */
[----:B------:R-:W-:Y:S01]  /*32e0*/  SEL R79, RZ, 0x100, P4 ;  /* 0x00000100ff4f7807 */ /* 0x000fe20002000000 */
[----:B------:R-:W-:Y:S01]  /*32f0*/  FMUL.FTZ R77, R77, c[0x0][0x1e8] ;  /* 0x00007a004d4d7a20 */ /* 0x000fe20000410000 */
[----:B------:R-:W-:Y:S01]  /*3300*/  ISETP.NE.AND P6, PT, R80, RZ, PT ;  /* 0x000000ff5000720c */ /* 0x000fe20003fc5270 */
[----:B0-----:R-:W-:Y:S01]  /*3310*/  FFMA.FTZ R19, R19, R16, 1.1641532182693481445e-10 ;  /* 0x2f00000013137423 */ /* 0x001fe20000010010 */
[----:B------:R-:W-:Y:S01]  /*3320*/  IADD3 R99, R7, 0x20, RZ ;  /* 0x0000002007637810 */ /* 0x000fe20007ffe0ff */
[----:B------:R-:W-:Y:S01]  /*3330*/  IMAD.MOV.U32 R80, RZ, RZ, 0x8 ;  /* 0x00000008ff507424 */ /* 0x000fe200078e00ff */
[----:B------:R-:W-:Y:S02]  /*3340*/  SEL R89, RZ, 0x1, P6 ;  /* 0x00000001ff597807 */ /* 0x000fe40003000000 */
[----:B------:R-:W-:Y:S01]  /*3350*/  FSETP.GTU.FTZ.AND P1, PT, R19, c[0x0][0x1e4], PT ;  /* 0x0000790013007a0b */ /* 0x000fe20003f3c000 */
[----:B------:R-:W-:-:S03]  /*3360*/  IMAD.WIDE.U32 R18, R72, 0x10000, RZ ;  /* 0x0001000048127825 */ /* 0x000fc600078e00ff */
[----:B------:R-:W-:Y:S01]  /*3370*/  SEL R76, RZ, 0x1000000, P1 ;  /* 0x01000000ff4c7807 */ /* 0x000fe20000800000 */
[----:B------:R-:W-:-:S03]  /*3380*/  IMAD.WIDE.U32 R72, R73, 0x100, RZ ;  /* 0x0000010049487825 */ /* 0x000fc600078e00ff */
[----:B------:R-:W-:Y:S01]  /*3390*/  LOP3.LUT R79, R79, R76, R78, 0xfe, !PT ;  /* 0x0000004c4f4f7212 */ /* 0x000fe200078efe4e */
[----:B------:R-:W-:Y:S01]  /*33a0*/  IMAD.WIDE.U32 R84, R7, R80, c[0x0][0x190] ;  /* 0x0000640007547625 */ /* 0x000fe200078e0050 */
[----:B------:R-:W-:Y:S02]  /*33b0*/  LOP3.LUT R88, R72, R74, R18, 0xfe, !PT ;  /* 0x0000004a48587212 */ /* 0x000fe400078efe12 */
[----:B------:R-:W-:Y:S01]  /*33c0*/  FSEL R18, R77, RZ, !P1 ;  /* 0x000000ff4d127208 */ /* 0x000fe20004800000 */
[----:B------:R-:W-:Y:S01]  /*33d0*/  @P0 IMAD.WIDE.U32 R86, R99, R14, c[0x0][0x180] ;  /* 0x0000600063560625 */ /* 0x000fe200078e000e */
[----:B------:R-:W-:Y:S02]  /*33e0*/  @P0 PRMT R77, RZ, 0x7610, R23 ;  /* 0x00007610ff4d0816 */ /* 0x000fe40000000017 */
[----:B------:R-:W-:Y:S02]  /*33f0*/  SEL R74, RZ, 0x1, P3 ;  /* 0x00000001ff4a7807 */ /* 0x000fe40001800000 */
[----:B------:R-:W-:Y:S01]  /*3400*/  LOP3.LUT R88, R88, R89, RZ, 0xfc, !PT ;  /* 0x0000005958587212 */ /* 0x000fe200078efcff */
[----:B------:R-:W-:Y:S01]  /*3410*/  @P0 FADD.FTZ R18, R18, R77 ;  /* 0x0000004d12120221 */ /* 0x000fe20000010000 */
[----:B------:R-:W-:-:S02]  /*3420*/  LOP3.LUT R75, R75, R79, R74, 0xfe, !PT ;  /* 0x0000004f4b4b7212 */ /* 0x000fc400078efe4a */
[----:B------:R-:W-:Y:S02]  /*3430*/  F2FP.BF16.PACK_AB R78, R13, R12 ;  /* 0x0000000c0d4e723e */ /* 0x000fe400000010ff */
        /* <DEDUP_REMOVED lines=21> */
.L_x_5528:
[----:B0-----:R-:W-:Y:S02]  /*3590*/  IMAD.MOV.U32 R76, RZ, RZ, R100 ;  /* 0x000000ffff4c7224 */ /* 0x001fe400078e0064 */
.L_x_5529:
[----:B------:R-:W-:Y:S05]  /*35a0*/  BSYNC B1 ;  /* 0x0000000000017941 */ /* 0x000fea0003800000 */
.L_x_5527:
        /* <DEDUP_REMOVED lines=16> */
.L_x_5533:
[----:B------:R-:W-:Y:S05]  /*36b0*/  BSYNC B2 ;  /* 0x0000000000027941 */ /* 0x000fea0003800000 */
.L_x_5532:
        /* <DEDUP_REMOVED lines=42> */
.L_x_5531:
[----:B------:R-:W-:Y:S05]  /*3960*/  BSYNC B1 ;  /* 0x0000000000017941 */ /* 0x000fea0003800000 */
.L_x_5530:
[----:B------:R0:W1:Y:S01]  /*3970*/  I2F.U32 R19, R76 ;  /* 0x0000004c00137306 */ /* 0x0000620000201000 */
[----:B------:R-:W-:Y:S01]  /*3980*/  ISETP.NE.AND P1, PT, R91, 0x1, PT ;  /* 0x000000015b00780c */ /* 0x000fe20003f25270 */
[----:B------:R-:W-:Y:S01]  /*3990*/  BSSY B1, `(.L_x_5534) ;  /* 0x0000015000017945 */ /* 0x000fe20003800000 */
[----:B0----5:R-:W-:-:S05]  /*39a0*/  PRMT R76, RZ, 0x5410, R72 ;  /* 0x00005410ff4c7816 */ /* 0x021fca0000000048 */
[----:B------:R-:W-:Y:S01]  /*39b0*/  FMUL.FTZ R77, R76, R15 ;  /* 0x0000000f4c4d7220 */ /* 0x000fe20000410000 */
[----:B------:R-:W-:Y:S01]  /*39c0*/  @P0 PRMT R76, RZ, 0x5410, R20 ;  /* 0x00005410ff4c0816 */ /* 0x000fe20000000014 */
[----:B-1----:R-:W-:Y:S02]  /*39d0*/  FFMA.FTZ R19, R19, R16, 1.1641532182693481445e-10 ;  /* 0x2f00000013137423 */ /* 0x002fe40000010010 */
[----:B------:R-:W-:-:S03]  /*39e0*/  FMUL.FTZ R77, R77, c[0x0][0x1e8] ;  /* 0x00007a004d4d7a20 */ /* 0x000fc60000410000 */
        /* <DEDUP_REMOVED lines=14> */
.L_x_5535:
[----:B------:R-:W-:Y:S02]  /*3ad0*/  IMAD.MOV.U32 R76, RZ, RZ, R100 ;  /* 0x000000ffff4c7224 */ /* 0x000fe400078e0064 */
.L_x_5536:
[----:B------:R-:W-:Y:S05]  /*3ae0*/  BSYNC B1 ;  /* 0x0000000000017941 */ /* 0x000fea0003800000 */
.L_x_5534:
        /* <DEDUP_REMOVED lines=16> */
.L_x_5540:
[----:B------:R-:W-:Y:S05]  /*3bf0*/  BSYNC B2 ;  /* 0x0000000000027941 */ /* 0x000fea0003800000 */
.L_x_5539:
        /* <DEDUP_REMOVED lines=42> */
.L_x_5538:
[----:B------:R-:W-:Y:S05]  /*3ea0*/  BSYNC B1 ;  /* 0x0000000000017941 */ /* 0x000fea0003800000 */
.L_x_5537:
        /* <DEDUP_REMOVED lines=22> */
.L_x_5542:
[----:B------:R-:W-:Y:S02]  /*4010*/  IMAD.MOV.U32 R72, RZ, RZ, R100 ;  /* 0x000000ffff487224 */ /* 0x000fe400078e0064 */
.L_x_5543:
[----:B------:R-:W-:Y:S05]  /*4020*/  BSYNC B1 ;  /* 0x0000000000017941 */ /* 0x000fea0003800000 */
.L_x_5541:
        /* <DEDUP_REMOVED lines=16> */
.L_x_5547:
[----:B------:R-:W-:Y:S05]  /*4130*/  BSYNC B2 ;  /* 0x0000000000027941 */ /* 0x000fea0003800000 */
.L_x_5546:
        /* <DEDUP_REMOVED lines=42> */
.L_x_5545:
[----:B------:R-:W-:Y:S05]  /*43e0*/  BSYNC B1 ;  /* 0x0000000000017941 */ /* 0x000fea0003800000 */
.L_x_5544:
        /* <DEDUP_REMOVED lines=21> */
.L_x_5549:
[----:B------:R-:W-:Y:S02]  /*4540*/  IMAD.MOV.U32 R72, RZ, RZ, R100 ;  /* 0x000000ffff487224 */ /* 0x000fe400078e0064 */
.L_x_5550:
[----:B------:R-:W-:Y:S05]  /*4550*/  BSYNC B1 ;  /* 0x0000000000017941 */ /* 0x000fea0003800000 */
.L_x_5548:
        /* <DEDUP_REMOVED lines=16> */
.L_x_5554:
[----:B------:R-:W-:Y:S05]  /*4660*/  BSYNC B2 ;  /* 0x0000000000027941 */ /* 0x000fea0003800000 */
.L_x_5553:
        /* <DEDUP_REMOVED lines=42> */
.L_x_5552:
[----:B------:R-:W-:Y:S05]  /*4910*/  BSYNC B1 ;  /* 0x0000000000017941 */ /* 0x000fea0003800000 */
.L_x_5551:
        /* <DEDUP_REMOVED lines=21> */
.L_x_5556:
[----:B------:R-:W-:Y:S02]  /*4a70*/  IMAD.MOV.U32 R72, RZ, RZ, R100 ;  /* 0x000000ffff487224 */ /* 0x000fe400078e0064 */
.L_x_5557:
[----:B------:R-:W-:Y:S05]  /*4a80*/  BSYNC B1 ;  /* 0x0000000000017941 */ /* 0x000fea0003800000 */
.L_x_5555:
        /* <DEDUP_REMOVED lines=16> */
.L_x_5561:
[----:B------:R-:W-:Y:S05]  /*4b90*/  BSYNC B2 ;  /* 0x0000000000027941 */ /* 0x000fea0003800000 */
.L_x_5560:
        /* <DEDUP_REMOVED lines=42> */
.L_x_5559:
[----:B------:R-:W-:Y:S05]  /*4e40*/  BSYNC B1 ;  /* 0x0000000000017941 */ /* 0x000fea0003800000 */
.L_x_5558:
        /* <DEDUP_REMOVED lines=21> */
.L_x_5563:
[----:B------:R-:W-:Y:S02]  /*4fa0*/  IMAD.MOV.U32 R72, RZ, RZ, R100 ;  /* 0x000000ffff487224 */ /* 0x000fe400078e0064 */
.L_x_5564:
[----:B------:R-:W-:Y:S05]  /*4fb0*/  BSYNC B1 ;  /* 0x0000000000017941 */ /* 0x000fea0003800000 */
.L_x_5562:
        /* <DEDUP_REMOVED lines=16> */
.L_x_5568:
[----:B------:R-:W-:Y:S05]  /*50c0*/  BSYNC B2 ;  /* 0x0000000000027941 */ /* 0x000fea0003800000 */
.L_x_5567:
        /* <DEDUP_REMOVED lines=42> */
.L_x_5566:
[----:B------:R-:W-:Y:S05]  /*5370*/  BSYNC B1 ;  /* 0x0000000000017941 */ /* 0x000fea0003800000 */
.L_x_5565:
        /* <DEDUP_REMOVED lines=21> */
.L_x_5570:
[----:B------:R-:W-:Y:S02]  /*54d0*/  IMAD.MOV.U32 R72, RZ, RZ, R100 ;  /* 0x000000ffff487224 */ /* 0x000fe400078e0064 */
.L_x_5571:
[----:B------:R-:W-:Y:S05]  /*54e0*/  BSYNC B1 ;  /* 0x0000000000017941 */ /* 0x000fea0003800000 */
.L_x_5569:
        /* <DEDUP_REMOVED lines=16> */
.L_x_5575:
[----:B------:R-:W-:Y:S05]  /*55f0*/  BSYNC B2 ;  /* 0x0000000000027941 */ /* 0x000fea0003800000 */
.L_x_5574:
        /* <DEDUP_REMOVED lines=42> */
.L_x_5573:
[----:B------:R-:W-:Y:S05]  /*58a0*/  BSYNC B1 ;  /* 0x0000000000017941 */ /* 0x000fea0003800000 */
.L_x_5572:
        /* <DEDUP_REMOVED lines=21> */
.L_x_5577:
[----:B------:R-:W-:Y:S02]  /*5a00*/  IMAD.MOV.U32 R87, RZ, RZ, R100 ;  /* 0x000000ffff577224 */ /* 0x000fe400078e0064 */
.L_x_5578:
[----:B------:R-:W-:Y:S05]  /*5a10*/  BSYNC B1 ;  /* 0x0000000000017941 */ /* 0x000fea0003800000 */
.L_x_5576:
        /* <DEDUP_REMOVED lines=18> */
.L_x_5582:
[----:B------:R-:W-:Y:S05]  /*5b40*/  BSYNC B2 ;  /* 0x0000000000027941 */ /* 0x000fea0003800000 */
.L_x_5581:
        /* <DEDUP_REMOVED lines=42> */
.L_x_5580:
[----:B------:R-:W-:Y:S05]  /*5df0*/  BSYNC B1 ;  /* 0x0000000000017941 */ /* 0x000fea0003800000 */
.L_x_5579:
[----:B------:R-:W0:Y:S01]  /*5e00*/  I2F.U32 R73, R87 ;  /* 0x0000005700497306 */ /* 0x000e220000201000 */
[----:B------:R-:W-:Y:S01]  /*5e10*/  SEL R76, RZ, 0x1, P2 ;  /* 0x00000001ff4c7807 */ /* 0x000fe20001000000 */
[----:B------:R-:W-:Y:S01]  /*5e20*/  IMAD.WIDE.U32 R104, R99, R14, c[0x0][0x188] ;  /* 0x0000620063687625 */ /* 0x000fe200078e000e */
[----:B------:R-:W-:Y:S02]  /*5e30*/  ISETP.NE.AND P2, PT, R91, RZ, PT ;  /* 0x000000ff5b00720c */ /* 0x000fe40003f45270 */
[----:B------:R-:W-:Y:S01]  /*5e40*/  PRMT R72, RZ, 0x7610, R75 ;  /* 0x00007610ff487816 */ /* 0x000fe2000000004b */
[----:B------:R-:W-:Y:S01]  /*5e50*/  IMAD.WIDE.U32 R76, R76, 0x1000000, RZ ;  /* 0x010000004c4c7825 */ /* 0x000fe200078e00ff */
[----:B------:R-:W-:Y:S02]  /*5e60*/  SEL R74, RZ, 0x1, P1 ;  /* 0x00000001ff4a7807 */ /* 0x000fe40000800000 */
[----:B------:R-:W-:Y:S01]  /*5e70*/  ISETP.NE.AND P6, PT, R90, RZ, PT ;  /* 0x000000ff5a00720c */ /* 0x000fe20003fc5270 */
[----:B------:R-:W-:Y:S01]  /*5e80*/  FMUL.FTZ R78, R72, R15 ;  /* 0x0000000f484e7220 */ /* 0x000fe20000410000 */
[----:B------:R-:W-:Y:S01]  /*5e90*/  SEL R90, RZ, 0x10000, P5 ;  /* 0x00010000ff5a7807 */ /* 0x000fe20002800000 */
[----:B------:R-:W-:Y:S01]  /*5ea0*/  IMAD.WIDE.U32 R74, R74, 0x10000, RZ ;  /* 0x000100004a4a7825 */ /* 0x000fe200078e00ff */
[----:B------:R-:W-:-:S02]  /*5eb0*/  SEL R79, RZ, 0x100, P4 ;  /* 0x00000100ff4f7807 */ /* 0x000fc40002000000 */
[----:B------:R-:W-:Y:S01]  /*5ec0*/  SEL R89, RZ, 0x1, P3 ;  /* 0x00000001ff597807 */ /* 0x000fe20001800000 */
[----:B0-----:R-:W-:Y:S01]  /*5ed0*/  FFMA.FTZ R73, R73, R16, 1.1641532182693481445e-10 ;  /* 0x2f00000049497423 */ /* 0x001fe20000010010 */
[----:B------:R-:W-:Y:S01]  /*5ee0*/  SEL R97, RZ, 0x1, P6 ;  /* 0x00000001ff617807 */ /* 0x000fe20003000000 */
[----:B------:R-:W-:Y:S02]  /*5ef0*/  FMUL.FTZ R78, R78, c[0x0][0x1e8] ;  /* 0x00007a004e4e7a20 */ /* 0x000fe40000410000 */
[----:B------:R-:W-:Y:S01]  /*5f00*/  IMAD.WIDE.U32 R98, R99, R80, c[0x0][0x190] ;  /* 0x0000640063627625 */ /* 0x000fe200078e0050 */
[----:B------:R-:W-:Y:S02]  /*5f10*/  FSETP.GTU.FTZ.AND P1, PT, R73, c[0x0][0x1e4], PT ;  /* 0x0000790049007a0b */ /* 0x000fe40003f3c000 */
[----:B------:R-:W-:Y:S02]  /*5f20*/  SEL R73, RZ, 0x1, P2 ;  /* 0x00000001ff497807 */ /* 0x000fe40001000000 */
[----:B------:R-:W-:-:S02]  /*5f30*/  SEL R87, RZ, 0x1000000, P1 ;  /* 0x01000000ff577807 */ /* 0x000fc40000800000 */
[----:B------:R-:W-:Y:S01]  /*5f40*/  FSEL R88, R78, RZ, !P1 ;  /* 0x000000ff4e587208 */ /* 0x000fe20004800000 */
[----:B------:R-:W-:Y:S01]  /*5f50*/  IMAD.WIDE.U32 R72, R73, 0x100, RZ ;  /* 0x0000010049487825 */ /* 0x000fe200078e00ff */
[----:B------:R-:W-:-:S04]  /*5f60*/  F2FP.BF16.PACK_AB R78, R86, R83 ;  /* 0x00000053564e723e */ /* 0x000fc800000010ff */
[----:B------:R-:W-:Y:S02]  /*5f70*/  LOP3.LUT R96, R72, R76, R74, 0xfe, !PT ;  /* 0x0000004c48607212 */ /* 0x000fe400078efe4a */
[----:B------:R-:W-:Y:S02]  /*5f80*/  LOP3.LUT R76, R79, R87, R90, 0xfe, !PT ;  /* 0x000000574f4c7212 */ /* 0x000fe400078efe5a */
[----:B------:R-:W-:Y:S02]  /*5f90*/  @P0 PRMT R79, RZ, 0x7610, R23 ;  /* 0x00007610ff4f0816 */ /* 0x000fe40000000017 */
[----:B------:R-:W-:Y:S02]  /*5fa0*/  LOP3.LUT R89, R77, R76, R89, 0xfe, !PT ;  /* 0x0000004c4d597212 */ /* 0x000fe400078efe59 */
[----:B------:R-:W-:Y:S01]  /*5fb0*/  IADD3 R87, R7, 0x40, RZ ;  /* 0x0000004007577810 */ /* 0x000fe20007ffe0ff */
[----:B------:R-:W-:Y:S01]  /*5fc0*/  @P0 FADD.FTZ R88, R79, R88 ;  /* 0x000000584f580221 */ /* 0x000fe20000010000 */
[----:B------:R-:W-:-:S02]  /*5fd0*/  LOP3.LUT R96, R96, R97, RZ, 0xfc, !PT ;  /* 0x0000006160607212 */ /* 0x000fc400078efcff */
[----:B------:R-:W-:Y:S01]  /*5fe0*/  F2FP.BF16.PACK_AB R77, R84, R81 ;  /* 0x00000051544d723e */ /* 0x000fe200000010ff */
[----:B------:R-:W-:Y:S01]  /*5ff0*/  @P0 IMAD.WIDE.U32 R90, R14, R87, c[0x0][0x180] ;  /* 0x000060000e5a0625 */ /* 0x000fe200078e0057 */
        /* <DEDUP_REMOVED lines=20> */
.L_x_5584:
[----:B0-----:R-:W-:Y:S02]  /*6140*/  IMAD.MOV.U32 R89, RZ, RZ, R100 ;  /* 0x000000ffff597224 */ /* 0x001fe400078e0064 */
.L_x_5585:
[----:B------:R-:W-:Y:S05]  /*6150*/  BSYNC B1 ;  /* 0x0000000000017941 */ /* 0x000fea0003800000 */
.L_x_5583:
        /* <DEDUP_REMOVED lines=16> */
.L_x_5589:
[----:B------:R-:W-:Y:S05]  /*6260*/  BSYNC B2 ;  /* 0x0000000000027941 */ /* 0x000fea0003800000 */
.L_x_5588:
        /* <DEDUP_REMOVED lines=42> */
.L_x_5587:
[----:B------:R-:W-:Y:S05]  /*6510*/  BSYNC B1 ;  /* 0x0000000000017941 */ /* 0x000fea0003800000 */
.L_x_5586:
[----:B------:R-:W0:Y:S01]  /*6520*/  I2F.U32 R77, R89 ;  /* 0x00000059004d7306 */ /* 0x000e220000201000 */
        /* <DEDUP_REMOVED lines=21> */
.L_x_5591:
[----:B------:R-:W-:Y:S02]  /*6680*/  IMAD.MOV.U32 R77, RZ, RZ, R100 ;  /* 0x000000ffff4d7224 */ /* 0x000fe400078e0064 */
.L_x_5592:
[----:B------:R-:W-:Y:S05]  /*6690*/  BSYNC B1 ;  /* 0x0000000000017941 */ /* 0x000fea0003800000 */
.L_x_5590:
        /* <DEDUP_REMOVED lines=16> */
.L_x_5596:
[----:B------:R-:W-:Y:S05]  /*67a0*/  BSYNC B2 ;  /* 0x0000000000027941 */ /* 0x000fea0003800000 */
.L_x_5595:
        /* <DEDUP_REMOVED lines=42> */
.L_x_5594:
[----:B------:R-:W-:Y:S05]  /*6a50*/  BSYNC B1 ;  /* 0x0000000000017941 */ /* 0x000fea0003800000 */
.L_x_5593:
        /* <DEDUP_REMOVED lines=22> */
.L_x_5598:
[----:B------:R-:W-:Y:S02]  /*6bc0*/  IMAD.MOV.U32 R72, RZ, RZ, R100 ;  /* 0x000000ffff487224 */ /* 0x000fe400078e0064 */
.L_x_5599:
[----:B------:R-:W-:Y:S05]  /*6bd0*/  BSYNC B1 ;  /* 0x0000000000017941 */ /* 0x000fea0003800000 */
.L_x_5597:
        /* <DEDUP_REMOVED lines=16> */
.L_x_5603:
[----:B------:R-:W-:Y:S05]  /*6ce0*/  BSYNC B2 ;  /* 0x0000000000027941 */ /* 0x000fea0003800000 */
.L_x_5602:
        /* <DEDUP_REMOVED lines=42> */
.L_x_5601:
[----:B------:R-:W-:Y:S05]  /*6f90*/  BSYNC B1 ;  /* 0x0000000000017941 */ /* 0x000fea0003800000 */
.L_x_5600:
        /* <DEDUP_REMOVED lines=21> */
.L_x_5605:
[----:B------:R-:W-:Y:S02]  /*70f0*/  IMAD.MOV.U32 R72, RZ, RZ, R100 ;  /* 0x000000ffff487224 */ /* 0x000fe400078e0064 */
.L_x_5606:
[----:B------:R-:W-:Y:S05]  /*7100*/  BSYNC B1 ;  /* 0x0000000000017941 */ /* 0x000fea0003800000 */
.L_x_5604:
        /* <DEDUP_REMOVED lines=16> */
.L_x_5610:
[----:B------:R-:W-:Y:S05]  /*7210*/  BSYNC B2 ;  /* 0x0000000000027941 */ /* 0x000fea0003800000 */
.L_x_5609:
        /* <DEDUP_REMOVED lines=42> */
.L_x_5608:
[----:B------:R-:W-:Y:S05]  /*74c0*/  BSYNC B1 ;  /* 0x0000000000017941 */ /* 0x000fea0003800000 */
.L_x_5607:
        /* <DEDUP_REMOVED lines=21> */
.L_x_5612:
[----:B------:R-:W-:Y:S02]  /*7620*/  IMAD.MOV.U32 R89, RZ, RZ, R100 ;  /* 0x000000ffff597224 */ /* 0x000fe400078e0064 */
.L_x_5613:
[----:B------:R-:W-:Y:S05]  /*7630*/  BSYNC B1 ;  /* 0x0000000000017941 */ /* 0x000fea0003800000 */
.L_x_5611:
        /* <DEDUP_REMOVED lines=16> */
.L_x_5617:
[----:B------:R-:W-:Y:S05]  /*7740*/  BSYNC B2 ;  /* 0x0000000000027941 */ /* 0x000fea0003800000 */
.L_x_5616:
        /* <DEDUP_REMOVED lines=42> */
.L_x_5615:
[----:B------:R-:W-:Y:S05]  /*79f0*/  BSYNC B1 ;  /* 0x0000000000017941 */ /* 0x000fea0003800000 */
.L_x_5614:
        /* <DEDUP_REMOVED lines=21> */
.L_x_5619:
[----:B------:R-:W-:Y:S02]  /*7b50*/  MOV R89, R100 ;  /* 0x0000006400597202 */ /* 0x000fe40000000f00 */
.L_x_5620:
[----:B------:R-:W-:Y:S05]  /*7b60*/  BSYNC B1 ;  /* 0x0000000000017941 */ /* 0x000fea0003800000 */
.L_x_5618:
        /* <DEDUP_REMOVED lines=16> */
.L_x_5624:
[----:B------:R-:W-:Y:S05]  /*7c70*/  BSYNC B2 ;  /* 0x0000000000027941 */ /* 0x000fea0003800000 */
.L_x_5623:
        /* <DEDUP_REMOVED lines=43> */
.L_x_5622:
[----:B------:R-:W-:Y:S05]  /*7f30*/  BSYNC B1 ;  /* 0x0000000000017941 */ /* 0x000fea0003800000 */
.L_x_5621:
        /* <DEDUP_REMOVED lines=21> */
.L_x_5626:
[----:B------:R-:W-:Y:S02]  /*8090*/  MOV R74, R100 ;  /* 0x00000064004a7202 */ /* 0x000fe40000000f00 */
.L_x_5627:
[----:B------:R-:W-:Y:S05]  /*80a0*/  BSYNC B1 ;  /* 0x0000000000017941 */ /* 0x000fea0003800000 */
.L_x_5625:
        /* <DEDUP_REMOVED lines=16> */
.L_x_5631:
[----:B------:R-:W-:Y:S05]  /*81b0*/  BSYNC B2 ;  /* 0x0000000000027941 */ /* 0x000fea0003800000 */
.L_x_5630:
        /* <DEDUP_REMOVED lines=44> */
.L_x_5629:
[----:B------:R-:W-:Y:S05]  /*8480*/  BSYNC B1 ;  /* 0x0000000000017941 */ /* 0x000fea0003800000 */
.L_x_5628:
        /* <DEDUP_REMOVED lines=21> */
.L_x_5633:
[----:B------:R-:W-:Y:S02]  /*85e0*/  IMAD.MOV.U32 R74, RZ, RZ, R100 ;  /* 0x000000ffff4a7224 */ /* 0x000fe400078e0064 */
.L_x_5634:
[----:B------:R-:W-:Y:S05]  /*85f0*/  BSYNC B1 ;  /* 0x0000000000017941 */ /* 0x000fea0003800000 */
.L_x_5632:
        /* <DEDUP_REMOVED lines=18> */
.L_x_5638:
[----:B------:R-:W-:Y:S05]  /*8720*/  BSYNC B2 ;  /* 0x0000000000027941 */ /* 0x000fea0003800000 */
.L_x_5637:
        /* <DEDUP_REMOVED lines=44> */
.L_x_5636:
[----:B------:R-:W-:Y:S05]  /*89f0*/  BSYNC B1 ;  /* 0x0000000000017941 */ /* 0x000fea0003800000 */
.L_x_5635:
[----:B------:R-:W-:Y:S01]  /*8a00*/  FADD.FTZ R72, RZ, R8 ;  /* 0x00000008ff487221 */ /* 0x000fe20000010000 */
[----:B------:R-:W-:Y:S02]  /*8a10*/  SEL R90, RZ, 0x1, P2 ;  /* 0x00000001ff5a7807 */ /* 0x000fe40001000000 */
[----:B------:R-:W-:Y:S01]  /*8a20*/  ISETP.NE.AND P2, PT, R99, RZ, PT ;  /* 0x000000ff6300720c */ /* 0x000fe20003f45270 */
[----:B------:R-:W-:Y:S01]  /*8a30*/  FADD.FTZ R73, R72, R9 ;  /* 0x0000000948497221 */ /* 0x000fe20000010000 */
[----:B------:R-:W-:Y:S02]  /*8a40*/  ISETP.NE.AND P6, PT, R98, RZ, PT ;  /* 0x000000ff6200720c */ /* 0x000fe40003fc5270 */
[----:B------:R-:W-:Y:S01]  /*8a50*/  SEL R98, RZ, 0x1, P1 ;  /* 0x00000001ff627807 */ /* 0x000fe20000800000 */
[----:B------:R-:W-:Y:S01]  /*8a60*/  FADD.FTZ R72, R73, R10 ;  /* 0x0000000a49487221 */ /* 0x000fe20000010000 */
[----:B------:R-:W-:-:S02]  /*8a70*/  SEL R95, RZ, 0x1, P6 ;  /* 0x00000001ff5f7807 */ /* 0x000fc40003000000 */
[----:B------:R-:W-:Y:S01]  /*8a80*/  SEL R101, RZ, 0x10000, P5 ;  /* 0x00010000ff657807 */ /* 0x000fe20002800000 */
[----:B------:R-:W-:Y:S02]  /*8a90*/  FADD.FTZ R73, R72, R11 ;  /* 0x0000000b48497221 */ /* 0x000fe40000010000 */
[----:B------:R-:W-:-:S04]  /*8aa0*/  IMAD.WIDE.U32 R98, R98, 0x10000, RZ ;  /* 0x0001000062627825 */ /* 0x000fc800078e00ff */
[----:B------:R-:W-:Y:S02]  /*8ab0*/  FADD.FTZ R72, R73, R12 ;  /* 0x0000000c49487221 */ /* 0x000fe40000010000 */
[----:B------:R0:W1:Y:S02]  /*8ac0*/  I2F.U32 R73, R74 ;  /* 0x0000004a00497306 */ /* 0x0000640000201000 */
[----:B------:R-:W-:-:S04]  /*8ad0*/  FADD.FTZ R72, R72, R13 ;  /* 0x0000000d48487221 */ /* 0x000fc80000010000 */
[----:B------:R-:W-:Y:S01]  /*8ae0*/  FADD.FTZ R91, R72, R17 ;  /* 0x00000011485b7221 */ /* 0x000fe20000010000 */
[----:B0-----:R-:W-:-:S03]  /*8af0*/  SEL R74, RZ, 0x100, P4 ;  /* 0x00000100ff4a7807 */ /* 0x001fc60002000000 */
[----:B------:R-:W-:-:S04]  /*8b00*/  FADD.FTZ R72, R91, R18 ;  /* 0x000000125b487221 */ /* 0x000fc80000010000 */
[----:B------:R-:W-:Y:S01]  /*8b10*/  FADD.FTZ R91, R72, R19 ;  /* 0x00000013485b7221 */ /* 0x000fe20000010000 */
[----:B------:R-:W-:Y:S01]  /*8b20*/  PRMT R72, RZ, 0x7610, R75 ;  /* 0x00007610ff487816 */ /* 0x000fe2000000004b */
[----:B-1----:R-:W-:Y:S02]  /*8b30*/  FFMA.FTZ R73, R73, R16, 1.1641532182693481445e-10 ;  /* 0x2f00000049497423 */ /* 0x002fe40000010010 */
[----:B------:R-:W-:Y:S01]  /*8b40*/  FADD.FTZ R16, R91, R82 ;  /* 0x000000525b107221 */ /* 0x000fe20000010000 */
[----:B------:R-:W-:Y:S01]  /*8b50*/  SEL R91, RZ, 0x1, P2 ;  /* 0x00000001ff5b7807 */ /* 0x000fe20001000000 */
[----:B------:R-:W-:Y:S01]  /*8b60*/  FMUL.FTZ R15, R72, R15 ;  /* 0x0000000f480f7220 */ /* 0x000fe20000410000 */
[----:B------:R-:W-:Y:S01]  /*8b70*/  FSETP.GTU.FTZ.AND P1, PT, R73, c[0x0][0x1e4], PT ;  /* 0x0000790049007a0b */ /* 0x000fe20003f3c000 */
[----:B------:R-:W-:Y:S02]  /*8b80*/  FADD.FTZ R75, R16, R81 ;  /* 0x00000051104b7221 */ /* 0x000fe40000010000 */
[----:B------:R-:W-:-:S04]  /*8b90*/  IMAD.WIDE.U32 R72, R90, 0x1000000, RZ ;  /* 0x010000005a487825 */ /* 0x000fc800078e00ff */
[----:B------:R-:W-:Y:S02]  /*8ba0*/  FADD.FTZ R16, R75, R84 ;  /* 0x000000544b107221 */ /* 0x000fe40000010000 */
[----:B------:R-:W-:-:S04]  /*8bb0*/  IMAD.WIDE.U32 R90, R91, 0x100, RZ ;  /* 0x000001005b5a7825 */ /* 0x000fc800078e00ff */
[----:B------:R-:W-:Y:S01]  /*8bc0*/  FADD.FTZ R75, R16, R83 ;  /* 0x00000053104b7221 */ /* 0x000fe20000010000 */
[----:B------:R-:W-:Y:S01]  /*8bd0*/  LOP3.LUT R90, R90, R72, R98, 0xfe, !PT ;  /* 0x000000485a5a7212 */ /* 0x000fe200078efe62 */
[----:B------:R-:W-:Y:S01]  /*8be0*/  FMUL.FTZ R15, R15, c[0x0][0x1e8] ;  /* 0x00007a000f0f7a20 */ /* 0x000fe20000410000 */
[----:B------:R-:W-:Y:S01]  /*8bf0*/  SEL R98, RZ, 0x1000000, P1 ;  /* 0x01000000ff627807 */ /* 0x000fe20000800000 */
[----:B------:R-:W-:Y:S01]  /*8c00*/  FADD.FTZ R72, R75, R86 ;  /* 0x000000564b487221 */ /* 0x000fe20000010000 */
[----:B------:R-:W-:Y:S02]  /*8c10*/  @P0 PRMT R75, RZ, 0x7610, R23 ;  /* 0x00007610ff4b0816 */ /* 0x000fe40000000017 */
[----:B------:R-:W-:Y:S01]  /*8c20*/  FSEL R16, R15, RZ, !P1 ;  /* 0x000000ff0f107208 */ /* 0x000fe20004800000 */
[----:B------:R-:W-:Y:S01]  /*8c30*/  FADD.FTZ R15, R72, R85 ;  /* 0x00000055480f7221 */ /* 0x000fe20000010000 */
[----:B------:R-:W-:Y:S02]  /*8c40*/  LOP3.LUT R90, R90, R95, RZ, 0xfc, !PT ;  /* 0x0000005f5a5a7212 */ /* 0x000fe400078efcff */
[----:B------:R-:W-:Y:S01]  /*8c50*/  LOP3.LUT R74, R74, R98, R101, 0xfe, !PT ;  /* 0x000000624a4a7212 */ /* 0x000fe200078efe65 */
[----:B------:R-:W-:Y:S01]  /*8c60*/  @P0 FADD.FTZ R16, R75, R16 ;  /* 0x000000104b100221 */ /* 0x000fe20000010000 */
[----:B------:R-:W-:Y:S01]  /*8c70*/  SEL R95, RZ, 0x1, P3 ;  /* 0x00000001ff5f7807 */ /* 0x000fe20001800000 */
[----:B------:R-:W-:Y:S01]  /*8c80*/  FADD.FTZ R75, R15, R88 ;  /* 0x000000580f4b7221 */ /* 0x000fe20000010000 */
[----:B------:R-:W-:Y:S01]  /*8c90*/  F2FP.BF16.PACK_AB R72, R79, R76 ;  /* 0x0000004c4f48723e */ /* 0x000fe200000010ff */
[----:B------:R-:W-:Y:S01]  /*8ca0*/  IMAD.WIDE.U32 R14, R87, R14, c[0x0][0x188] ;  /* 0x00006200570e7625 */ /* 0x000fe200078e000e */
[----:B------:R-:W-:-:S02]  /*8cb0*/  LOP3.LUT R95, R73, R74, R95, 0xfe, !PT ;  /* 0x0000004a495f7212 */ /* 0x000fc400078efe5f */
[----:B------:R-:W-:Y:S01]  /*8cc0*/  F2FP.BF16.PACK_AB R74, R97, R78 ;  /* 0x0000004e614a723e */ /* 0x000fe200000010ff */
[----:B------:R-:W-:Y:S01]  /*8cd0*/  FADD.FTZ R98, R75, R76 ;  /* 0x0000004c4b627221 */ /* 0x000fe20000010000 */
[----:B------:R-:W-:Y:S02]  /*8ce0*/  F2FP.BF16.PACK_AB R73, R96, R77 ;  /* 0x0000004d6049723e */ /* 0x000fe400000010ff */
[----:B------:R-:W-:Y:S01]  /*8cf0*/  F2FP.BF16.PACK_AB R75, R16, R89 ;  /* 0x00000059104b723e */ /* 0x000fe200000010ff */
[----:B------:R-:W-:Y:S01]  /*8d00*/  FADD.FTZ R104, R98, R79 ;  /* 0x0000004f62687221 */ /* 0x000fe20000010000 */
[----:B------:R-:W-:Y:S01]  /*8d10*/  LOP3.LUT R91, R91, R95, R99, 0xfe, !PT ;  /* 0x0000005f5b5b7212 */ /* 0x000fe200078efe63 */
[----:B------:R-:W-:Y:S01]  /*8d20*/  IMAD.WIDE.U32 R98, R87, R80, c[0x0][0x190] ;  /* 0x0000640057627625 */ /* 0x000fe200078e0050 */
[----:B------:R-:W-:Y:S01]  /*8d30*/  ISETP.NE.AND P1, PT, R6, RZ, PT ;  /* 0x000000ff0600720c */ /* 0x000fe20003f25270 */
[----:B------:R0:W-:Y:S02]  /*8d40*/  STG.E.128 [R14.64], R72 ;  /* 0x000000480e007986 */ /* 0x0001e4000c101d06 */
[----:B------:R-:W-:-:S02]  /*8d50*/  FADD.FTZ R95, R104, R77 ;  /* 0x0000004d685f7221 */ /* 0x000fc40000010000 */
        /* <DEDUP_REMOVED lines=8> */
.L_x_5643:
        /* <DEDUP_REMOVED lines=67> */
[----:B0-----:R0:W1:Y:S02]  /*9210*/  SHFL.BFLY PT, R95, R74, 0x10, 0x1f ;  /* 0x0e001f004a5f7f89 */ /* 0x00106400000e0000 */
.L_x_5644:
[----:B------:R-:W-:Y:S01]  /*9220*/  FMUL.FTZ R6, R75, R75 ;  /* 0x0000004b4b067220 */ /* 0x000fe20000410000 */
[----:B------:R-:W-:Y:S01]  /*9230*/  ISETP.NE.AND P0, PT, RZ, UR8, PT ;  /* 0x00000008ff007c0c */ /* 0x000fe2000bf05270 */
[----:B-1----:R-:W-:Y:S01]  /*9240*/  FADD.FTZ R95, R95, R74 ;  /* 0x0000004a5f5f7221 */ /* 0x002fe20000010000 */
[----:B------:R-:W-:Y:S01]  /*9250*/  MOV R72, c[0x0][0x1e0] ;  /* 0x0000780000487a02 */ /* 0x000fe20000000f00 */
[----:B------:R-:W-:Y:S01]  /*9260*/  IMAD.MOV.U32 R91, RZ, RZ, 0x4 ;  /* 0x00000004ff5b7424 */ /* 0x000fe200078e00ff */
[----:B------:R-:W-:Y:S02]  /*9270*/  FSEL R73, R6, RZ, P0 ;  /* 0x000000ff06497208 */ /* 0x000fe40000000000 */
[----:B0-----:R-:W-:Y:S01]  /*9280*/  FSEL R74, R75, RZ, !P0 ;  /* 0x000000ff4b4a7208 */ /* 0x001fe20004000000 */
[----:B------:R-:W-:Y:S02]  /*9290*/  FFMA.FTZ R6, R95, R72, c[0x0][0x228] ;  /* 0x00008a005f067623 */ /* 0x000fe40000010048 */
[----:B------:R-:W-:-:S04]  /*92a0*/  @!P1 IMAD.WIDE R14, R0, R91, c[0x0][0x1a0] ;  /* 0x00006800000e9625 */ /* 0x000fc800078e025b */
[----:B------:R-:W-:Y:S01]  /*92b0*/  FADD.FTZ R6, R6, R73 ;  /* 0x0000004906067221 */ /* 0x000fe20000010000 */
[----:B------:R0:W-:Y:S01]  /*92c0*/  @!P1 STG.E [R14.64], R75 ;  /* 0x0000004b0e009986 */ /* 0x0001e2000c101906 */
[C---:B------:R-:W-:Y:S02]  /*92d0*/  FADD.FTZ R104, -R74.reuse, R18 ;  /* 0x000000124a687221 */ /* 0x040fe40000010100 */
[C---:B------:R-:W-:Y:S02]  /*92e0*/  FADD.FTZ R18, -R74.reuse, R9 ;  /* 0x000000094a127221 */ /* 0x040fe40000010100 */
[----:B------:R-:W1:Y:S01]  /*92f0*/  MUFU.RSQ R9, R6 ;  /* 0x0000000600097308 */ /* 0x000e620000001400 */
[C---:B------:R-:W-:Y:S02]  /*9300*/  FADD.FTZ R98, -R74.reuse, R17 ;  /* 0x000000114a627221 */ /* 0x040fe40000010100 */
[C---:B------:R-:W-:Y:S02]  /*9310*/  FADD.FTZ R12, -R74.reuse, R12 ;  /* 0x0000000c4a0c7221 */ /* 0x040fe40000010100 */
[----:B------:R-:W-:-:S02]  /*9320*/  FADD.FTZ R90, -R74, R13 ;  /* 0x0000000d4a5a7221 */ /* 0x000fc40000010100 */
[C---:B------:R-:W-:Y:S02]  /*9330*/  FADD.FTZ R8, -R74.reuse, R8 ;  /* 0x000000084a087221 */ /* 0x040fe40000010100 */
[C---:B0-----:R-:W-:Y:S02]  /*9340*/  FADD.FTZ R14, -R74.reuse, R19 ;  /* 0x000000134a0e7221 */ /* 0x041fe40000010100 */
[C---:B------:R-:W-:Y:S02]  /*9350*/  FADD.FTZ R108, -R74.reuse, R83 ;  /* 0x000000534a6c7221 */ /* 0x040fe40000010100 */
[C---:B------:R-:W-:Y:S02]  /*9360*/  FADD.FTZ R86, -R74.reuse, R86 ;  /* 0x000000564a567221 */ /* 0x040fe40000010100 */
[----:B------:R-:W-:Y:S02]  /*9370*/  FADD.FTZ R10, -R74, R10 ;  /* 0x0000000a4a0a7221 */ /* 0x000fe40000010100 */
[----:B-1----:R-:W-:-:S02]  /*9380*/  FMUL.FTZ R13, R9, R98 ;  /* 0x00000062090d7220 */ /* 0x002fc40000410000 */
[----:B------:R-:W-:Y:S02]  /*9390*/  FMUL.FTZ R104, R9, R104 ;  /* 0x0000006809687220 */ /* 0x000fe40000410000 */
        /* <DEDUP_REMOVED lines=13> */
[C---:B------:R-:W-:Y:S02]  /*9470*/  FMUL.FTZ R19, R9.reuse, R12 ;  /* 0x0000000c09137220 */ /* 0x040fe40000410000 */
[----:B------:R-:W-:Y:S02]  /*9480*/  FADD.FTZ R74, -R74, R16 ;  /* 0x000000104a4a7221 */ /* 0x000fe40000010100 */
[----:B------:R-:W-:Y:S02]  /*9490*/  FMUL.FTZ R11, R9, R8 ;  /* 0x00000008090b7220 */ /* 0x000fe40000410000 */
[----:B------:R-:W-:-:S02]  /*94a0*/  FFMA.FTZ R12, R42, R13, R66 ;  /* 0x0000000d2a0c7223 */ /* 0x000fc40000010042 */
[----:B------:R-:W-:Y:S02]  /*94b0*/  FFMA.FTZ R75, R43, R104, R67 ;  /* 0x000000682b4b7223 */ /* 0x000fe40000010043 */
[----:B------:R-:W-:-:S04]  /*94c0*/  @!P1 IMAD.WIDE R72, R0, R91, c[0x0][0x1a8] ;  /* 0x00006a0000489625 */ /* 0x000fc800078e025b */
[C---:B------:R-:W-:Y:S01]  /*94d0*/  FMUL.FTZ R18, R9.reuse, R18 ;  /* 0x0000001209127220 */ /* 0x040fe20000410000 */
[----:B------:R0:W-:Y:S01]  /*94e0*/  @!P1 STG.E [R72.64], R9 ;  /* 0x0000000948009986 */ /* 0x0001e2000c101906 */
[C---:B------:R-:W-:Y:S02]  /*94f0*/  FMUL.FTZ R77, R9.reuse, R14 ;  /* 0x0000000e094d7220 */ /* 0x040fe40000410000 */
[C---:B------:R-:W-:Y:S02]  /*9500*/  FMUL.FTZ R81, R9.reuse, R108 ;  /* 0x0000006c09517220 */ /* 0x040fe40000410000 */
[C---:B------:R-:W-:Y:S02]  /*9510*/  FMUL.FTZ R86, R9.reuse, R86 ;  /* 0x0000005609567220 */ /* 0x040fe40000410000 */
[C---:B------:R-:W-:Y:S02]  /*9520*/  FMUL.FTZ R82, R9.reuse, R82 ;  /* 0x0000005209527220 */ /* 0x040fe40000410000 */
[----:B------:R-:W-:Y:S01]  /*9530*/  FMUL.FTZ R85, R9, R78 ;  /* 0x0000004e09557220 */ /* 0x000fe20000410000 */
[----:B------:R-:W-:Y:S01]  /*9540*/  IADD3 R78, R7, 0x20, RZ ;  /* 0x00000020074e7810 */ /* 0x000fe20007ffe0ff */
[----:B------:R-:W-:Y:S01]  /*9550*/  FMUL.FTZ R116, R9, R116 ;  /* 0x0000007409747220 */ /* 0x000fe20000410000 */
[----:B0-----:R-:W-:Y:S01]  /*9560*/  LEA R72, P0, R7, c[0x0][0x208], 0x4 ;  /* 0x0000820007487a11 */ /* 0x001fe200078020ff */
[----:B------:R-:W-:-:S02]  /*9570*/  FMUL.FTZ R89, R9, R118 ;  /* 0x0000007609597220 */ /* 0x000fc40000410000 */
[----:B------:R-:W-:Y:S02]  /*9580*/  FMUL.FTZ R74, R9, R74 ;  /* 0x0000004a094a7220 */ /* 0x000fe40000410000 */
[----:B------:R-:W-:Y:S01]  /*9590*/  FFMA.FTZ R8, R44, R11, R68 ;  /* 0x0000000b2c087223 */ /* 0x000fe20000010044 */
[----:B------:R-:W-:Y:S01]  /*95a0*/  F2FP.BF16.PACK_AB R11, R75, R12 ;  /* 0x0000000c4b0b723e */ /* 0x000fe200000010ff */
[----:B------:R-:W-:Y:S02]  /*95b0*/  FMUL.FTZ R15, R9, R10 ;  /* 0x0000000a090f7220 */ /* 0x000fe40000410000 */
[----:B------:R-:W-:Y:S02]  /*95c0*/  FFMA.FTZ R13, R45, R18, R69 ;  /* 0x000000122d0d7223 */ /* 0x000fe40000010045 */
[----:B------:R-:W-:Y:S02]  /*95d0*/  FFMA.FTZ R10, R40, R19, R64 ;  /* 0x00000013280a7223 */ /* 0x000fe40000010040 */
[----:B------:R-:W-:Y:S01]  /*95e0*/  FFMA.FTZ R12, R36, R77, R60 ;  /* 0x0000004d240c7223 */ /* 0x000fe2000001003c */
[----:B------:R-:W-:Y:S01]  /*95f0*/  F2FP.BF16.PACK_AB R8, R13, R8 ;  /* 0x000000080d08723e */ /* 0x000fe200000010ff */
[----:B------:R-:W-:-:S02]  /*9600*/  FFMA.FTZ R14, R32, R81, R56 ;  /* 0x00000051200e7223 */ /* 0x000fc40000010038 */
[----:B------:R-:W-:Y:S02]  /*9610*/  FFMA.FTZ R75, R33, R86, R57 ;  /* 0x00000056214b7223 */ /* 0x000fe40000010039 */
[C---:B------:R-:W-:Y:S02]  /*9620*/  FMUL.FTZ R80, R9.reuse, R80 ;  /* 0x0000005009507220 */ /* 0x040fe40000410000 */
[----:B------:R-:W-:Y:S01]  /*9630*/  FMUL.FTZ R90, R9, R90 ;  /* 0x0000005a095a7220 */ /* 0x000fe20000410000 */
[----:B------:R-:W-:Y:S01]  /*9640*/  F2FP.BF16.PACK_AB R14, R75, R14 ;  /* 0x0000000e4b0e723e */ /* 0x000fe200000010ff */
[----:B------:R-:W-:Y:S02]  /*9650*/  FFMA.FTZ R19, R37, R82, R61 ;  /* 0x0000005225137223 */ /* 0x000fe4000001003d */
        /* <DEDUP_REMOVED lines=9> */
[----:B------:R-:W-:Y:S02]  /*96f0*/  FMUL.FTZ R16, R9, R96 ;  /* 0x0000006009107220 */ /* 0x000fe40000410000 */
[----:B------:R-:W-:-:S02]  /*9700*/  FFMA.FTZ R89, R26, R89, R50 ;  /* 0x000000591a597223 */ /* 0x000fc40000010032 */
[----:B------:R-:W-:Y:S02]  /*9710*/  FFMA.FTZ R74, R27, R74, R51 ;  /* 0x0000004a1b4a7223 */ /* 0x000fe40000010033 */
[C---:B------:R-:W-:Y:S02]  /*9720*/  FMUL.FTZ R17, R9.reuse, R76 ;  /* 0x0000004c09117220 */ /* 0x040fe40000410000 */
[----:B------:R-:W-:Y:S01]  /*9730*/  FMUL.FTZ R6, R9, R112 ;  /* 0x0000007009067220 */ /* 0x000fe20000410000 */
[----:B------:R-:W-:Y:S01]  /*9740*/  F2FP.BF16.PACK_AB R19, R74, R89 ;  /* 0x000000594a13723e */ /* 0x000fe200000010ff */
[----:B------:R-:W-:Y:S01]  /*9750*/  FFMA.FTZ R9, R46, R15, R70 ;  /* 0x0000000f2e097223 */ /* 0x000fe20000010046 */
[----:B------:R-:W-:Y:S01]  /*9760*/  LEA R74, P1, R87, c[0x0][0x208], 0x4 ;  /* 0x00008200574a7a11 */ /* 0x000fe200078220ff */
        /* <DEDUP_REMOVED lines=9> */
[----:B------:R-:W-:Y:S01]  /*9800*/  FFMA.FTZ R75, R30, R73, R54 ;  /* 0x000000491e4b7223 */ /* 0x000fe20000010036 */
[----:B------:R-:W-:Y:S01]  /*9810*/  LEA.HI.X R73, R7, c[0x0][0x20c], RZ, 0x4, P0 ;  /* 0x0000830007497a11 */ /* 0x000fe200000f24ff */
[----:B------:R-:W-:Y:S01]  /*9820*/  FFMA.FTZ R76, R31, R16, R55 ;  /* 0x000000101f4c7223 */ /* 0x000fe20000010037 */
[----:B------:R-:W-:Y:S01]  /*9830*/  F2FP.BF16.PACK_AB R13, R84, R13 ;  /* 0x0000000d540d723e */ /* 0x000fe200000010ff */
[----:B------:R-:W-:-:S02]  /*9840*/  IMAD.MOV.U32 R79, RZ, RZ, 0x10 ;  /* 0x00000010ff4f7424 */ /* 0x000fc400078e00ff */
[----:B------:R-:W-:Y:S01]  /*9850*/  FFMA.FTZ R16, R28, R17, R52 ;  /* 0x000000111c107223 */ /* 0x000fe20000010034 */
[----:B------:R-:W-:Y:S01]  /*9860*/  F2FP.BF16.PACK_AB R17, R76, R75 ;  /* 0x0000004b4c11723e */ /* 0x000fe200000010ff */
[----:B------:R-:W-:Y:S01]  /*9870*/  FFMA.FTZ R77, R29, R6, R53 ;  /* 0x000000061d4d7223 */ /* 0x000fe20000010035 */
[----:B------:R-:W-:Y:S01]  /*9880*/  LEA.HI.X R75, R87, c[0x0][0x20c], RZ, 0x4, P1 ;  /* 0x00008300574b7a11 */ /* 0x000fe200008f24ff */
[----:B------:R-:W-:Y:S01]  /*9890*/  IMAD.WIDE.U32 R6, R78, R79, c[0x0][0x208] ;  /* 0x000082004e067625 */ /* 0x000fe200078e004f */
[----:B------:R0:W-:Y:S02]  /*98a0*/  STG.E.128 [R72.64], R8 ;  /* 0x0000000848007986 */ /* 0x0001e4000c101d06 */
[----:B------:R-:W-:Y:S01]  /*98b0*/  F2FP.BF16.PACK_AB R16, R77, R16 ;  /* 0x000000104d10723e */ /* 0x000fe200000010ff */
[----:B------:R-:W-:Y:S01]  /*98c0*/  IMAD R0, R91, c[0x0][0x160], R0 ;  /* 0x000058005b007a24 */ /* 0x000fe200078e0200 */
[----:B------:R0:W-:Y:S04]  /*98d0*/  STG.E.128 [R6.64], R12 ;  /* 0x0000000c06007986 */ /* 0x0001e8000c101d06 */
[----:B------:R0:W-:Y:S01]  /*98e0*/  STG.E.128 [R74.64], R16 ;  /* 0x000000104a007986 */ /* 0x0001e2000c101d06 */
[----:B------:R-:W-:-:S13]  /*98f0*/  ISETP.GE.AND P0, PT, R0, c[0x0][0x164], PT ;  /* 0x0000590000007a0c */ /* 0x000fda0003f06270 */
[----:B0-----:R-:W-:Y:S01]  /*9900*/  @P0 CALL.REL.NOINC `(.L_x_5641) ;  /* 0x0000001000000944 */ /* 0x001fe20003c00000 */
[----:B------:R-:W-:Y:S05]  /*9910*/  BRA `(.L_x_5642) ;  /* 0xffff6ea000007947 */ /* 0x000fea000383ffff */
.L_x_5641:
[----:B------:R-:W-:Y:S05]  /*9920*/  BSYNC B0 ;  /* 0x0000000000007941 */ /* 0x000fea0003800000 */
.L_x_5470:
[----:B------:R-:W-:Y:S05]  /*9930*/  EXIT ;  /* 0x000000000000794d */ /* 0x000fea0003800000 */
.L_x_5639:
[----:B0-----:R-:W-:Y:S01]  /*9940*/  HFMA2.MMA R73, -RZ, RZ, 0, 5.9604644775390625e-08 ;  /* 0x00000001ff497435 */ /* 0x001fe200000001ff */
[----:B------:R-:W-:Y:S01]  /*9950*/  IMAD.MOV.U32 R74, RZ, RZ, R95 ;  /* 0x000000ffff4a7224 */ /* 0x000fe200078e005f */
[----:B------:R-:W-:Y:S01]  /*9960*/  MOV R14, 0x99a0 ;  /* 0x000099a0000e7802 */ /* 0x000fe20000000f00 */
[----:B------:R-:W-:Y:S02]  /*9970*/  IMAD.MOV.U32 R6, RZ, RZ, 0x1f ;  /* 0x0000001fff067424 */ /* 0x000fe400078e00ff */
[----:B------:R-:W-:Y:S02]  /*9980*/  IMAD.MOV.U32 R91, RZ, RZ, -0x1 ;  /* 0xffffffffff5b7424 */ /* 0x000fe400078e00ff */
[----:B------:R-:W-:Y:S05]  /*9990*/  CALL.REL.NOINC `($__internal_41_$__cuda_sm70_shflsync_bfly_p) ;  /* 0x0000069000007944 */ /* 0x000fea0003c00000 */
[----:B01----:R-:W-:Y:S05]  /*99a0*/  BRA `(.L_x_5643) ;  /* 0xfffff43000007947 */ /* 0x003fea000383ffff */
.L_x_5640:
[----:B------:R-:W-:Y:S01]  /*99b0*/  MOV R73, 0x2 ;  /* 0x0000000200497802 */ /* 0x000fe20000000f00 */
[----:B------:R-:W-:Y:S01]  /*99c0*/  IMAD.MOV.U32 R6, RZ, RZ, 0x1f ;  /* 0x0000001fff067424 */ /* 0x000fe200078e00ff */
[----:B------:R-:W-:Y:S01]  /*99d0*/  MOV R14, 0x9a00 ;  /* 0x00009a00000e7802 */ /* 0x000fe20000000f00 */
[----:B------:R-:W-:Y:S02]  /*99e0*/  IMAD.MOV.U32 R91, RZ, RZ, -0x1 ;  /* 0xffffffffff5b7424 */ /* 0x000fe400078e00ff */
[----:B0-----:R-:W-:Y:S05]  /*99f0*/  CALL.REL.NOINC `($__internal_41_$__cuda_sm70_shflsync_bfly_p) ;  /* 0x0000063000007944 */ /* 0x001fea0003c00000 */
[----:B0-----:R-:W-:Y:S01]  /*9a00*/  HFMA2.MMA R73, -RZ, RZ, 0, 2.384185791015625e-07 ;  /* 0x00000004ff497435 */ /* 0x001fe200000001ff */
[----:B-1----:R-:W-:Y:S01]  /*9a10*/  FADD.FTZ R74, R74, R6 ;  /* 0x000000064a4a7221 */ /* 0x002fe20000010000 */
[----:B------:R-:W-:Y:S01]  /*9a20*/  MOV R14, 0x9a60 ;  /* 0x00009a60000e7802 */ /* 0x000fe20000000f00 */
[----:B------:R-:W-:-:S02]  /*9a30*/  IMAD.MOV.U32 R6, RZ, RZ, 0x1f ;  /* 0x0000001fff067424 */ /* 0x000fc400078e00ff */
[----:B------:R-:W-:Y:S02]  /*9a40*/  IMAD.MOV.U32 R91, RZ, RZ, -0x1 ;  /* 0xffffffffff5b7424 */ /* 0x000fe400078e00ff */
[----:B------:R-:W-:Y:S05]  /*9a50*/  CALL.REL.NOINC `($__internal_41_$__cuda_sm70_shflsync_bfly_p) ;  /* 0x000005d000007944 */ /* 0x000fea0003c00000 */
[----:B01----:R-:W-:Y:S01]  /*9a60*/  FADD.FTZ R74, R74, R6 ;  /* 0x000000064a4a7221 */ /* 0x003fe20000010000 */
[----:B------:R-:W-:Y:S01]  /*9a70*/  MOV R73, 0x8 ;  /* 0x0000000800497802 */ /* 0x000fe20000000f00 */
[----:B------:R-:W-:Y:S01]  /*9a80*/  IMAD.MOV.U32 R6, RZ, RZ, 0x1f ;  /* 0x0000001fff067424 */ /* 0x000fe200078e00ff */
[----:B------:R-:W-:Y:S01]  /*9a90*/  MOV R14, 0x9ac0 ;  /* 0x00009ac0000e7802 */ /* 0x000fe20000000f00 */
[----:B------:R-:W-:Y:S02]  /*9aa0*/  IMAD.MOV.U32 R91, RZ, RZ, -0x1 ;  /* 0xffffffffff5b7424 */ /* 0x000fe400078e00ff */
[----:B------:R-:W-:Y:S05]  /*9ab0*/  CALL.REL.NOINC `($__internal_41_$__cuda_sm70_shflsync_bfly_p) ;  /* 0x0000057000007944 */ /* 0x000fea0003c00000 */
[----:B0-----:R-:W-:Y:S01]  /*9ac0*/  HFMA2.MMA R73, -RZ, RZ, 0, 9.5367431640625e-07 ;  /* 0x00000010ff497435 */ /* 0x001fe200000001ff */
[----:B-1----:R-:W-:Y:S01]  /*9ad0*/  FADD.FTZ R74, R74, R6 ;  /* 0x000000064a4a7221 */ /* 0x002fe20000010000 */
[----:B------:R-:W-:Y:S01]  /*9ae0*/  MOV R14, 0x9b20 ;  /* 0x00009b20000e7802 */ /* 0x000fe20000000f00 */
[----:B------:R-:W-:Y:S02]  /*9af0*/  IMAD.MOV.U32 R6, RZ, RZ, 0x1f ;  /* 0x0000001fff067424 */ /* 0x000fe400078e00ff */
[----:B------:R-:W-:Y:S02]  /*9b00*/  IMAD.MOV.U32 R91, RZ, RZ, -0x1 ;  /* 0xffffffffff5b7424 */ /* 0x000fe400078e00ff */
[----:B------:R-:W-:Y:S05]  /*9b10*/  CALL.REL.NOINC `($__internal_41_$__cuda_sm70_shflsync_bfly_p) ;  /* 0x0000051000007944 */ /* 0x000fea0003c00000 */
[----:B-1----:R-:W-:Y:S01]  /*9b20*/  FADD.FTZ R6, R74, R6 ;  /* 0x000000064a067221 */ /* 0x002fe20000010000 */
[----:B------:R-:W-:Y:S01]  /*9b30*/  MOV R14, 0x9e90 ;  /* 0x00009e90000e7802 */ /* 0x000fe20000000f00 */
[----:B0-----:R-:W-:-:S02]  /*9b40*/  IMAD.MOV.U32 R91, RZ, RZ, -0x1 ;  /* 0xffffffffff5b7424 */ /* 0x001fc400078e00ff */
        /* <DEDUP_REMOVED lines=49> */
[----:B------:R-:W-:Y:S02]  /*9e60*/  FFMA.FTZ R74, R15, R15, R6 ;  /* 0x0000000f0f4a7223 */ /* 0x000fe40000010006 */
[----:B------:R-:W-:Y:S02]  /*9e70*/  IMAD.MOV.U32 R6, RZ, RZ, 0x1f ;  /* 0x0000001fff067424 */ /* 0x000fe400078e00ff */
[----:B------:R-:W-:Y:S05]  /*9e80*/  CALL.REL.NOINC `($__internal_41_$__cuda_sm70_shflsync_bfly_p) ;  /* 0x000001a000007944 */ /* 0x000fea0003c00000 */
[----:B0-----:R-:W-:Y:S01]  /*9e90*/  HFMA2.MMA R73, -RZ, RZ, 0, 1.1920928955078125e-07 ;  /* 0x00000002ff497435 */ /* 0x001fe200000001ff */
[----:B-1----:R-:W-:Y:S01]  /*9ea0*/  FADD.FTZ R74, R74, R6 ;  /* 0x000000064a4a7221 */ /* 0x002fe20000010000 */
[----:B------:R-:W-:Y:S01]  /*9eb0*/  MOV R14, 0x9ef0 ;  /* 0x00009ef0000e7802 */ /* 0x000fe20000000f00 */
[----:B------:R-:W-:Y:S02]  /*9ec0*/  IMAD.MOV.U32 R6, RZ, RZ, 0x1f ;  /* 0x0000001fff067424 */ /* 0x000fe400078e00ff */
[----:B------:R-:W-:Y:S02]  /*9ed0*/  IMAD.MOV.U32 R91, RZ, RZ, -0x1 ;  /* 0xffffffffff5b7424 */ /* 0x000fe400078e00ff */
[----:B------:R-:W-:Y:S05]  /*9ee0*/  CALL.REL.NOINC `($__internal_41_$__cuda_sm70_shflsync_bfly_p) ;  /* 0x0000014000007944 */ /* 0x000fea0003c00000 */
[----:B01----:R-:W-:Y:S01]  /*9ef0*/  FADD.FTZ R74, R74, R6 ;  /* 0x000000064a4a7221 */ /* 0x003fe20000010000 */
[----:B------:R-:W-:Y:S01]  /*9f00*/  MOV R73, 0x4 ;  /* 0x0000000400497802 */ /* 0x000fe20000000f00 */
[----:B------:R-:W-:Y:S01]  /*9f10*/  IMAD.MOV.U32 R6, RZ, RZ, 0x1f ;  /* 0x0000001fff067424 */ /* 0x000fe200078e00ff */
[----:B------:R-:W-:Y:S01]  /*9f20*/  MOV R14, 0x9f50 ;  /* 0x00009f50000e7802 */ /* 0x000fe20000000f00 */
[----:B------:R-:W-:-:S02]  /*9f30*/  IMAD.MOV.U32 R91, RZ, RZ, -0x1 ;  /* 0xffffffffff5b7424 */ /* 0x000fc400078e00ff */
[----:B------:R-:W-:Y:S05]  /*9f40*/  CALL.REL.NOINC `($__internal_41_$__cuda_sm70_shflsync_bfly_p) ;  /* 0x000000e000007944 */ /* 0x000fea0003c00000 */
[----:B0-----:R-:W-:Y:S01]  /*9f50*/  HFMA2.MMA R73, -RZ, RZ, 0, 4.76837158203125e-07 ;  /* 0x00000008ff497435 */ /* 0x001fe200000001ff */
        /* <DEDUP_REMOVED lines=11> */
[----:B-1----:R-:W-:Y:S01]  /*a010*/  MOV R95, R6 ;  /* 0x00000006005f7202 */ /* 0x002fe20000000f00 */
[----:B0-----:R-:W-:Y:S05]  /*a020*/  BRA `(.L_x_5644) ;  /* 0xfffff1f000007947 */ /* 0x001fea000383ffff */
        .weak           $__internal_41_$__cuda_sm70_shflsync_bfly_p
        .type           $__internal_41_$__cuda_sm70_shflsync_bfly_p,@function
        .size           $__internal_41_$__cuda_sm70_shflsync_bfly_p,(.L_x_22209 - $__internal_41_$__cuda_sm70_shflsync_bfly_p)
$__internal_41_$__cuda_sm70_shflsync_bfly_p:
[----:B------:R-:W-:Y:S01]  /*a030*/  IMAD.MOV.U32 R15, RZ, RZ, 0x0 ;  /* 0x00000000ff0f7424 */ /* 0x000fe200078e00ff */
[----:B------:R-:W-:Y:S04]  /*a040*/  WARPSYNC R91 ;  /* 0x0000005b00007348 */ /* 0x000fe80003800000 */
[----:B------:R0:W1:Y:S01]  /*a050*/  SHFL.BFLY PT, R6, R74, R73, R6 ;  /* 0x0c0000494a067389 */ /* 0x00006200000e0006 */
[----:B------:R-:W-:Y:S05]  /*a060*/  RET.REL.NODEC R14 `(_ZN10layer_norm13ln_fwd_kernelINS_13Kernel_traitsIf13__nv_bfloat16S2_S2_fjLj768ELj1ELj4ELj1ELj16ENS_18Kernel_traits_baseILj768EfS2_S2_S2_fjLj128EEEEELb1ELb0ELb0ELb1EEEvNS_9FwdParamsE) ;  /* 0xffff5f900e007950 */ /* 0x000fea0003c3ffff */
.L_x_5645:
        /* <DEDUP_REMOVED lines=9> */
.L_x_22209:


//--------------------- .text._ZN10layer_norm13ln_fwd_kernelINS_13Kernel_traitsIf13__nv_bfloat16S2_S2_fjLj768ELj1ELj4ELj1ELj16ENS_18Kernel_traits_baseILj768EfS2_S2_S2_fjLj128EEEEELb1ELb0ELb1ELb0EEEvNS_9FwdParamsE --------------------------
	.section	.text._ZN10layer_norm13ln_fwd_kernelINS_13Kernel_traitsIf13__nv_bfloat16S2_S2_fjLj768ELj1ELj4ELj1ELj16ENS_18Kernel_traits_baseILj768EfS2_S2_S2_fjLj128EEEEELb1ELb0ELb1ELb0EEEvNS_9FwdParamsE,"ax",@progbits
	.sectioninfo	@"SHI_REGISTERS=121"
	.align	128
        .global         _ZN10layer_norm13ln_fwd_kernelINS_13Kernel_traitsIf13__nv_bfloat16S2_S2_fjLj768ELj1ELj4ELj1ELj16ENS_18Kernel_traits_baseILj768EfS2_S2_S2_fjLj128EEEEELb1ELb0ELb1ELb0EEEvNS_9FwdParamsE
        .type           _ZN10layer_norm13ln_fwd_kernelINS_13Kernel_traitsIf13__nv_bfloat16S2_S2_fjLj768ELj1ELj4ELj1ELj16ENS_18Kernel_traits_baseILj768EfS2_S2_S2_fjLj128EEEEELb1ELb0ELb1ELb0EEEvNS_9FwdParamsE,@function
        .size           _ZN10layer_norm13ln_fwd_kernelINS_13Kernel_traitsIf13__nv_bfloat16S2_S2_fjLj768ELj1ELj4ELj1ELj16ENS_18Kernel_traits_baseILj768EfS2_S2_S2_fjLj128EEEEELb1ELb0ELb1ELb0EEEvNS_9FwdParamsE,(.L_x_22210 - _ZN10layer_norm13ln_fwd_kernelINS_13Kernel_traitsIf13__nv_bfloat16S2_S2_fjLj768ELj1ELj4ELj1ELj16ENS_18Kernel_traits_baseILj768EfS2_S2_S2_fjLj128EEEEELb1ELb0ELb1ELb0EEEvNS_9FwdParamsE)
        .other          _ZN10layer_norm13ln_fwd_kernelINS_13Kernel_traitsIf13__nv_bfloat16S2_S2_fjLj768ELj1ELj4ELj1ELj16ENS_18Kernel_traits_baseILj768EfS2_S2_S2_fjLj128EEEEELb1ELb0ELb1ELb0EEEvNS_9FwdParamsE,@"STO_CUDA_ENTRY STV_DEFAULT"
_ZN10layer_norm13ln_fwd_kernelINS_13Kernel_traitsIf13__nv_bfloat16S2_S2_fjLj768ELj1ELj4ELj1ELj16ENS_18Kernel_traits_baseILj768EfS2_S2_S2_fjLj128EEEEELb1ELb0ELb1ELb0EEEvNS_9FwdParamsE:
.text._ZN10layer_norm13ln_fwd_kernelINS_13Kernel_traitsIf13__nv_bfloat16S2_S2_fjLj768ELj1ELj4ELj1ELj16ENS_18Kernel_traits_baseILj768EfS2_S2_S2_fjLj128EEEEELb1ELb0ELb1ELb0EEEvNS_9FwdParamsE:
        /* <DEDUP_REMOVED lines=13> */
[----:B------:R-:W0:Y:S02]  /*00d0*/  S2R R17, SR_CTAID.X ;  /* 0x0000000000117919 */ /* 0x000e240000002500 */
[----:B0-----:R-:W-:-:S04]  /*00e0*/  IMAD R0, R17, c[0x0][0x0], R16 ;  /* 0x0000000011007a24 */ /* 0x001fc800078e0210 */
[----:B------:R-:W-:Y:S01]  /*00f0*/  IMAD.WIDE.U32 R8, R0, -0x326172a9, RZ ;  /* 0xcd9e8d5700087825 */ /* 0x000fe200078e00ff */
[----:B--2---:R-:W0:Y:S01]  /*0100*/  @P0 R2UR UR4, R4 ;  /* 0x00000000040403c2 */ /* 0x004e2200000e0000 */
[----:B---3--:R-:W-:-:S07]  /*0110*/  @P0 IADD3 R10, P1, R2, c[0x0][0x240], RZ ;  /* 0x00009000020a0a10 */ /* 0x008fce0007f3e0ff */
[----:B------:R1:W2:Y:S01]  /*0120*/  @P0 R2UR UR5, R5 ;  /* 0x00000000050503c2 */ /* 0x0002a200000e0000 */
[----:B------:R-:W-:-:S05]  /*0130*/  @P0 IMAD.X R11, RZ, RZ, R3, P1 ;  /* 0x000000ffff0b0224 */ /* 0x000fca00008e0603 */
[--C-:B------:R-:W-:Y:S02]  /*0140*/  SHF.R.U64 R2, R10, 0x2, R11.reuse ;  /* 0x000000020a027819 */ /* 0x100fe4000000120b */
[----:B------:R-:W-:Y:S02]  /*0150*/  SHF.R.U32.HI R3, RZ, 0x2, R11 ;  /* 0x00000002ff037819 */ /* 0x000fe4000001160b */
[----:B------:R-:W-:Y:S01]  /*0160*/  LOP3.LUT R11, R16, 0x1f, RZ, 0xc0, !PT ;  /* 0x0000001f100b7812 */ /* 0x000fe200078ec0ff */
[----:B------:R-:W-:Y:S01]  /*0170*/  IMAD.WIDE.U32 R6, R2, -0x2daee0ad, RZ ;  /* 0xd2511f5302067825 */ /* 0x000fe200078e00ff */
[----:B0-----:R-:W-:Y:S01]  /*0180*/  LOP3.LUT R9, R9, UR4, R3, 0x96, !PT ;  /* 0x0000000409097c12 */ /* 0x001fe2000f8e9603 */
[----:B------:R-:W-:Y:S02]  /*0190*/  UIADD3 UR9, UR4, -0x61c88647, URZ ;  /* 0x9e3779b904097890 */ /* 0x000fe4000fffe03f */
[----:B------:R-:W-:Y:S02]  /*01a0*/  UIADD3 UR11, UR4, 0x3c6ef372, URZ ;  /* 0x3c6ef372040b7890 */ /* 0x000fe4000fffe03f */
[----:B-1----:R-:W-:Y:S01]  /*01b0*/  IMAD.WIDE.U32 R4, R9, -0x2daee0ad, RZ ;  /* 0xd2511f5309047825 */ /* 0x002fe200078e00ff */
[----:B------:R-:W-:Y:S01]  /*01c0*/  UIADD3 UR13, UR4, -0x255992d5, URZ ;  /* 0xdaa66d2b040d7890 */ /* 0x000fe2000fffe03f */
[----:B--2---:R-:W-:Y:S01]  /*01d0*/  LOP3.LUT R12, R7, UR5, RZ, 0x3c, !PT ;  /* 0x00000005070c7c12 */ /* 0x004fe2000f8e3cff */
[----:B------:R-:W-:-:S02]  /*01e0*/  UIADD3 UR10, UR5, -0x4498517b, URZ ;  /* 0xbb67ae85050a7890 */ /* 0x000fc4000fffe03f */
[----:B------:R-:W-:Y:S02]  /*01f0*/  UIADD3 UR12, UR5, 0x76cf5d0a, URZ ;  /* 0x76cf5d0a050c7890 */ /* 0x000fe4000fffe03f */
[----:B------:R-:W-:Y:S01]  /*0200*/  IMAD.WIDE.U32 R12, R12, -0x326172a9, RZ ;  /* 0xcd9e8d570c0c7825 */ /* 0x000fe200078e00ff */
[----:B------:R-:W-:Y:S01]  /*0210*/  UIADD3 UR14, UR5, 0x32370b8f, URZ ;  /* 0x32370b8f050e7890 */ /* 0x000fe2000fffe03f */
[----:B------:R-:W-:Y:S01]  /*0220*/  LOP3.LUT R9, R5, UR10, R6, 0x96, !PT ;  /* 0x0000000a05097c12 */ /* 0x000fe2000f8e9606 */
[----:B------:R-:W-:Y:S02]  /*0230*/  UIADD3 UR15, UR4, 0x78dde6e4, URZ ;  /* 0x78dde6e4040f7890 */ /* 0x000fe4000fffe03f */
[----:B------:R-:W-:Y:S01]  /*0240*/  LOP3.LUT R6, R13, UR9, R8, 0x96, !PT ;  /* 0x000000090d067c12 */ /* 0x000fe2000f8e9608 */
[----:B------:R-:W-:Y:S01]  /*0250*/  UIADD3 UR16, UR5, -0x126145ec, URZ ;  /* 0xed9eba1405107890 */ /* 0x000fe2000fffe03f */
[----:B------:R-:W-:Y:S01]  /*0260*/  IMAD.WIDE.U32 R8, R9, -0x326172a9, RZ ;  /* 0xcd9e8d5709087825 */ /* 0x000fe200078e00ff */
[----:B------:R-:W-:-:S02]  /*0270*/  UIADD3 UR18, UR5, -0x56f99767, URZ ;  /* 0xa906689905127890 */ /* 0x000fc4000fffe03f */
[----:B------:R-:W-:Y:S01]  /*0280*/  UIADD3 UR17, UR4, 0x1715609d, URZ ;  /* 0x1715609d04117890 */ /* 0x000fe2000fffe03f */
[----:B------:R-:W-:Y:S01]  /*0290*/  IMAD.WIDE.U32 R6, R6, -0x2daee0ad, RZ ;  /* 0xd2511f5306067825 */ /* 0x000fe200078e00ff */
[----:B------:R-:W-:Y:S01]  /*02a0*/  LOP3.LUT R5, R9, UR11, R12, 0x96, !PT ;  /* 0x0000000b09057c12 */ /* 0x000fe2000f8e960c */
[----:B------:R-:W-:Y:S02]  /*02b0*/  UIADD3 UR20, UR5, 0x646e171e, URZ ;  /* 0x646e171e05147890 */ /* 0x000fe4000fffe03f */
[----:B------:R-:W-:Y:S01]  /*02c0*/  UIADD3 UR19, UR4, -0x4ab325aa, URZ ;  /* 0xb54cda5604137890 */ /* 0x000fe2000fffe03f */
        /* <DEDUP_REMOVED lines=9> */
[----:B------:R-:W-:Y:S01]  /*0360*/  IMAD.WIDE.U32 R8, R9, -0x326172a9, RZ ;  /* 0xcd9e8d5709087825 */ /* 0x000fe200078e00ff */
[----:B------:R-:W-:Y:S02]  /*0370*/  UIADD3 UR25, UR4, -0x700cb87f, URZ ;  /* 0x8ff3478104197890 */ /* 0x000fe4000fffe03f */
        /* <DEDUP_REMOVED lines=28> */
[----:B------:R-:W-:-:S05]  /*0540*/  P2R R88, PR, RZ, 0x10 ;  /* 0x00000010ff587803 */ /* 0x000fca0000000000 */
        /* <DEDUP_REMOVED lines=16> */
.L_x_5647:
[----:B------:R-:W-:Y:S05]  /*0650*/  BSYNC B0 ;  /* 0x0000000000007941 */ /* 0x000fea0003800000 */
.L_x_5646:
        /* <DEDUP_REMOVED lines=16> */
[----:B------:R-:W-:-:S03]  /*0760*/  IADD3 R11, R11, 0x20, RZ ;  /* 0x000000200b0b7810 */ /* 0x000fc60007ffe0ff */
.L_x_5649:
[----:B------:R-:W-:Y:S05]  /*0770*/  BSYNC B0 ;  /* 0x0000000000007941 */ /* 0x000fea0003800000 */
.L_x_5648:
        /* <DEDUP_REMOVED lines=15> */
[----:B------:R0:W5:Y:S02]  /*0870*/  @P2 LDG.E.128 R52, [R8.64+0x10] ;  /* 0x0000100608342981 */ /* 0x000164000c1e1d00 */
.L_x_5651:
[----:B------:R-:W-:Y:S05]  /*0880*/  BSYNC B0 ;  /* 0x0000000000007941 */ /* 0x000fea0003800000 */
.L_x_5650:
        /* <DEDUP_REMOVED lines=12> */
[----:B------:R-:W-:Y:S01]  /*0950*/  IMAD R10, R65, -0x326172a9, RZ ;  /* 0xcd9e8d57410a7824 */ /* 0x000fe200078e02ff */
[----:B------:R-:W-:Y:S01]  /*0960*/  LOP3.LUT R6, R6, UR25, R11, 0x96, !PT ;  /* 0x0000001906067c12 */ /* 0x000fe2000f8e960b */
[----:B------:R-:W-:Y:S02]  /*0970*/  IMAD.MOV.U32 R11, RZ, RZ, RZ ;  /* 0x000000ffff0b7224 */ /* 0x000fe400078e00ff */
.L_x_5912:
[----:B------:R-:W-:-:S04]  /*0980*/  IMAD.MOV.U32 R72, RZ, RZ, 0x4 ;  /* 0x00000004ff487424 */ /* 0x000fc800078e00ff */
[----:B------:R-:W-:-:S05]  /*0990*/  IMAD.WIDE R74, R5, R72, c[0x0][0x1d0] ;  /* 0x00007400054a7625 */ /* 0x000fca00078e0248 */
[----:B------:R0:W2:Y:S01]  /*09a0*/  LDG.E R111, [R74.64] ;  /* 0x000000064a6f7981 */ /* 0x0000a2000c1e1900 */
[----:B------:R-:W-:-:S05]  /*09b0*/  IMAD.WIDE R72, R5, R72, c[0x0][0x1d8] ;  /* 0x0000760005487625 */ /* 0x000fca00078e0248 */
[----:B-----5:R1:W5:Y:S01]  /*09c0*/  LDG.E R105, [R72.64] ;  /* 0x0000000648697981 */ /* 0x020362000c1e1900 */
        /* <DEDUP_REMOVED lines=16> */
[----:B-1----:R-:W-:Y:S02]  /*0ad0*/  ISETP.NE.U32.AND P3, PT, RZ, c[0x0][0x180], PT ;  /* 0x00006000ff007a0c */ /* 0x002fe40003f65070 */
[----:B------:R-:W-:-:S02]  /*0ae0*/  @P2 MOV R74, 0x10 ;  /* 0x00000010004a2802 */ /* 0x000fc40000000f00 */
[----:B------:R-:W-:-:S03]  /*0af0*/  ISETP.NE.AND.EX P3, PT, RZ, c[0x0][0x184], PT, P3 ;  /* 0x00006100ff007a0c */ /* 0x000fc60003f65330 */
[----:B------:R-:W-:-:S05]  /*0b00*/  @P2 IMAD.WIDE.U32 R74, R109, R74, c[0x0][0x170] ;  /* 0x00005c006d4a2625 */ /* 0x000fca00078e004a */
[----:B------:R0:W5:Y:S05]  /*0b10*/  @P2 LDG.E.128 R64, [R74.64] ;  /* 0x000000064a402981 */ /* 0x00016a000c1e1d00 */
        /* <DEDUP_REMOVED lines=12> */
.L_x_5656:
        /* <DEDUP_REMOVED lines=12> */
.L_x_5659:
[----:B------:R-:W-:Y:S02]  /*0ca0*/  IMAD.MOV.U32 R15, RZ, RZ, R10 ;  /* 0x000000ffff0f7224 */ /* 0x000fe400078e000a */
.L_x_5660:
[----:B------:R-:W-:Y:S05]  /*0cb0*/  BSYNC B3 ;  /* 0x0000000000037941 */ /* 0x000fea0003800000 */
.L_x_5658:
        /* <DEDUP_REMOVED lines=16> */
.L_x_5664:
[----:B------:R-:W-:Y:S05]  /*0dc0*/  BSYNC B4 ;  /* 0x0000000000047941 */ /* 0x000fea0003800000 */
.L_x_5663:
        /* <DEDUP_REMOVED lines=43> */
.L_x_5662:
[----:B------:R-:W-:Y:S05]  /*1080*/  BSYNC B3 ;  /* 0x0000000000037941 */ /* 0x000fea0003800000 */
.L_x_5661:
        /* <DEDUP_REMOVED lines=11> */
.L_x_5657:
[----:B------:R-:W-:Y:S05]  /*1140*/  BSYNC B2 ;  /* 0x0000000000027941 */ /* 0x000fea0003800000 */
.L_x_5655:
        /* <DEDUP_REMOVED lines=8> */
.L_x_5666:
        /* <DEDUP_REMOVED lines=12> */
.L_x_5669:
[----:B------:R-:W-:Y:S02]  /*1290*/  IMAD.MOV.U32 R74, RZ, RZ, R10 ;  /* 0x000000ffff4a7224 */ /* 0x000fe400078e000a */
.L_x_5670:
[----:B------:R-:W-:Y:S05]  /*12a0*/  BSYNC B3 ;  /* 0x0000000000037941 */ /* 0x000fea0003800000 */
.L_x_5668:
        /* <DEDUP_REMOVED lines=16> */
.L_x_5674:
[----:B------:R-:W-:Y:S05]  /*13b0*/  BSYNC B4 ;  /* 0x0000000000047941 */ /* 0x000fea0003800000 */
.L_x_5673:
        /* <DEDUP_REMOVED lines=43> */
.L_x_5672:
[----:B------:R-:W-:Y:S05]  /*1670*/  BSYNC B3 ;  /* 0x0000000000037941 */ /* 0x000fea0003800000 */
.L_x_5671:
[----:B------:R-:W0:Y:S01]  /*1680*/  I2F.U32 R14, R74 ;  /* 0x0000004a000e7306 */ /* 0x000e220000201000 */
[----:B-----5:R-:W-:Y:S01]  /*1690*/  PRMT R15, RZ, 0x7610, R64 ;  /* 0x00007610ff0f7816 */ /* 0x020fe20000000040 */
[----:B------:R-:W-:Y:S01]  /*16a0*/  IMAD.MOV.U32 R73, RZ, RZ, 0x2f800000 ;  /* 0x2f800000ff497424 */ /* 0x000fe200078e00ff */
[----:B------:R-:W-:-:S03]  /*16b0*/  @P3 PRMT R72, RZ, 0x7610, R68 ;  /* 0x00007610ff483816 */ /* 0x000fc60000000044 */
[----:B------:R-:W-:-:S04]  /*16c0*/  FMUL.FTZ R15, R15, c[0x0][0x1ec] ;  /* 0x00007b000f0f7a20 */ /* 0x000fc80000410000 */
[----:B------:R-:W-:Y:S02]  /*16d0*/  FMUL.FTZ R15, R15, c[0x0][0x1e8] ;  /* 0x00007a000f0f7a20 */ /* 0x000fe40000410000 */
[----:B0-----:R-:W-:-:S05]  /*16e0*/  FFMA.FTZ R14, R14, R73, 1.1641532182693481445e-10 ;  /* 0x2f0000000e0e7423 */ /* 0x001fca0000010049 */
[----:B------:R-:W-:-:S04]  /*16f0*/  FSETP.GTU.FTZ.AND P5, PT, R14, c[0x0][0x1e4], PT ;  /* 0x000079000e007a0b */ /* 0x000fc80003fbc000 */
[----:B------:R-:W-:Y:S02]  /*1700*/  FSEL R15, R15, RZ, !P5 ;  /* 0x000000ff0f0f7208 */ /* 0x000fe40006800000 */
[----:B------:R-:W-:-:S03]  /*1710*/  SEL R14, RZ, 0x1, P5 ;  /* 0x00000001ff0e7807 */ /* 0x000fc60002800000 */
[----:B------:R-:W-:Y:S02]  /*1720*/  @P3 FADD.FTZ R15, R72, R15 ;  /* 0x0000000f480f3221 */ /* 0x000fe40000010000 */
.L_x_5667:
[----:B------:R-:W-:Y:S05]  /*1730*/  BSYNC B2 ;  /* 0x0000000000027941 */ /* 0x000fea0003800000 */
.L_x_5665:
        /* <DEDUP_REMOVED lines=8> */
.L_x_5676:
        /* <DEDUP_REMOVED lines=12> */
.L_x_5679:
[----:B------:R-:W-:Y:S02]  /*1880*/  IMAD.MOV.U32 R77, RZ, RZ, R10 ;  /* 0x000000ffff4d7224 */ /* 0x000fe400078e000a */
.L_x_5680:
[----:B------:R-:W-:Y:S05]  /*1890*/  BSYNC B3 ;  /* 0x0000000000037941 */ /* 0x000fea0003800000 */
.L_x_5678:
        /* <DEDUP_REMOVED lines=16> */
.L_x_5684:
[----:B------:R-:W-:Y:S05]  /*19a0*/  BSYNC B4 ;  /* 0x0000000000047941 */ /* 0x000fea0003800000 */
.L_x_5683:
        /* <DEDUP_REMOVED lines=43> */
.L_x_5682:
[----:B------:R-:W-:Y:S05]  /*1c60*/  BSYNC B3 ;  /* 0x0000000000037941 */ /* 0x000fea0003800000 */
.L_x_5681:
        /* <DEDUP_REMOVED lines=12> */
.L_x_5677:
[----:B------:R-:W-:Y:S05]  /*1d30*/  BSYNC B2 ;  /* 0x0000000000027941 */ /* 0x000fea0003800000 */
.L_x_5675:
        /* <DEDUP_REMOVED lines=8> */
.L_x_5686:
        /* <DEDUP_REMOVED lines=12> */
.L_x_5689:
[----:B------:R-:W-:Y:S02]  /*1e80*/  IMAD.MOV.U32 R78, RZ, RZ, R10 ;  /* 0x000000ffff4e7224 */ /* 0x000fe400078e000a */
.L_x_5690:
[----:B------:R-:W-:Y:S05]  /*1e90*/  BSYNC B3 ;  /* 0x0000000000037941 */ /* 0x000fea0003800000 */
.L_x_5688:
        /* <DEDUP_REMOVED lines=16> */
.L_x_5694:
[----:B------:R-:W-:Y:S05]  /*1fa0*/  BSYNC B4 ;  /* 0x0000000000047941 */ /* 0x000fea0003800000 */
.L_x_5693:
        /* <DEDUP_REMOVED lines=43> */
.L_x_5692:
[----:B------:R-:W-:Y:S05]  /*2260*/  BSYNC B3 ;  /* 0x0000000000037941 */ /* 0x000fea0003800000 */
.L_x_5691:
        /* <DEDUP_REMOVED lines=12> */
.L_x_5687:
[----:B------:R-:W-:Y:S05]  /*2330*/  BSYNC B2 ;  /* 0x0000000000027941 */ /* 0x000fea0003800000 */
.L_x_5685:
        /* <DEDUP_REMOVED lines=8> */
.L_x_5696:
        /* <DEDUP_REMOVED lines=12> */
.L_x_5699:
[----:B------:R-:W-:Y:S02]  /*2480*/  MOV R81, R10 ;  /* 0x0000000a00517202 */ /* 0x000fe40000000f00 */
.L_x_5700:
[----:B------:R-:W-:Y:S05]  /*2490*/  BSYNC B3 ;  /* 0x0000000000037941 */ /* 0x000fea0003800000 */
.L_x_5698:
        /* <DEDUP_REMOVED lines=16> */
.L_x_5704:
[----:B------:R-:W-:Y:S05]  /*25a0*/  BSYNC B4 ;  /* 0x0000000000047941 */ /* 0x000fea0003800000 */
.L_x_5703:
        /* <DEDUP_REMOVED lines=43> */
.L_x_5702:
[----:B------:R-:W-:Y:S05]  /*2860*/  BSYNC B3 ;  /* 0x0000000000037941 */ /* 0x000fea0003800000 */
.L_x_5701:
        /* <DEDUP_REMOVED lines=12> */
.L_x_5697:
[----:B------:R-:W-:Y:S05]  /*2930*/  BSYNC B2 ;  /* 0x0000000000027941 */ /* 0x000fea0003800000 */
.L_x_5695:
        /* <DEDUP_REMOVED lines=8> */
.L_x_5706:
        /* <DEDUP_REMOVED lines=12> */
.L_x_5709:
[----:B------:R-:W-:Y:S02]  /*2a80*/  IMAD.MOV.U32 R82, RZ, RZ, R10 ;  /* 0x000000ffff527224 */ /* 0x000fe400078e000a */
.L_x_5710:
[----:B------:R-:W-:Y:S05]  /*2a90*/  BSYNC B3 ;  /* 0x0000000000037941 */ /* 0x000fea0003800000 */
.L_x_5708:
        /* <DEDUP_REMOVED lines=16> */
.L_x_5714:
[----:B------:R-:W-:Y:S05]  /*2ba0*/  BSYNC B4 ;  /* 0x0000000000047941 */ /* 0x000fea0003800000 */
.L_x_5713:
        /* <DEDUP_REMOVED lines=43> */
.L_x_5712:
[----:B------:R-:W-:Y:S05]  /*2e60*/  BSYNC B3 ;  /* 0x0000000000037941 */ /* 0x000fea0003800000 */
.L_x_5711:
        /* <DEDUP_REMOVED lines=12> */
.L_x_5707:
[----:B------:R-:W-:Y:S05]  /*2f30*/  BSYNC B2 ;  /* 0x0000000000027941 */ /* 0x000fea0003800000 */
.L_x_5705:
        /* <DEDUP_REMOVED lines=8> */
.L_x_5716:
        /* <DEDUP_REMOVED lines=12> */
.L_x_5719:
[----:B------:R-:W-:Y:S02]  /*3080*/  IMAD.MOV.U32 R85, RZ, RZ, R10 ;  /* 0x000000ffff557224 */ /* 0x000fe400078e000a */
.L_x_5720:
[----:B------:R-:W-:Y:S05]  /*3090*/  BSYNC B3 ;  /* 0x0000000000037941 */ /* 0x000fea0003800000 */
.L_x_5718:
        /* <DEDUP_REMOVED lines=16> */
.L_x_5724:
[----:B------:R-:W-:Y:S05]  /*31a0*/  BSYNC B4 ;  /* 0x0000000000047941 */ /* 0x000fea0003800000 */
.L_x_5723:
        /* <DEDUP_REMOVED lines=43> */
.L_x_5722:
[----:B------:R-:W-:Y:S05]  /*3460*/  BSYNC B3 ;  /* 0x0000000000037941 */ /* 0x000fea0003800000 */
.L_x_5721:
        /* <DEDUP_REMOVED lines=12> */
.L_x_5717:
[----:B------:R-:W-:Y:S05]  /*3530*/  BSYNC B2 ;  /* 0x0000000000027941 */ /* 0x000fea0003800000 */
.L_x_5715:
        /* <DEDUP_REMOVED lines=8> */
.L_x_5726:
        /* <DEDUP_REMOVED lines=12> */
.L_x_5729:
[----:B------:R-:W-:Y:S02]  /*3680*/  IMAD.MOV.U32 R86, RZ, RZ, R10 ;  /* 0x000000ffff567224 */ /* 0x000fe400078e000a */
.L_x_5730:
[----:B------:R-:W-:Y:S05]  /*3690*/  BSYNC B3 ;  /* 0x0000000000037941 */ /* 0x000fea0003800000 */
.L_x_5728:
        /* <DEDUP_REMOVED lines=16> */
.L_x_5734:
[----:B------:R-:W-:Y:S05]  /*37a0*/  BSYNC B4 ;  /* 0x0000000000047941 */ /* 0x000fea0003800000 */
.L_x_5733:
        /* <DEDUP_REMOVED lines=43> */
.L_x_5732:
[----:B------:R-:W-:Y:S05]  /*3a60*/  BSYNC B3 ;  /* 0x0000000000037941 */ /* 0x000fea0003800000 */
.L_x_5731:
[----:B------:R-:W0:Y:S01]  /*3a70*/  I2F.U32 R72, R86 ;  /* 0x0000005600487306 */ /* 0x000e220000201000 */
[----:B------:R-:W-:Y:S01]  /*3a80*/  HFMA2.MMA R75, -RZ, RZ, 0.1171875, 0 ;  /* 0x2f800000ff4b7435 */ /* 0x000fe200000001ff */
[----:B-----5:R-:W-:Y:S02]  /*3a90*/  PRMT R73, RZ, 0x7610, R67 ;  /* 0x00007610ff497816 */ /* 0x020fe40000000043 */
        /* <DEDUP_REMOVED lines=9> */
.L_x_5727:
[----:B------:R-:W-:Y:S05]  /*3b30*/  BSYNC B2 ;  /* 0x0000000000027941 */ /* 0x000fea0003800000 */
.L_x_5725:
        /* <DEDUP_REMOVED lines=29> */
.L_x_5736:
[----:B------:R-:W-:Y:S05]  /*3d10*/  BSYNC B2 ;  /* 0x0000000000027941 */ /* 0x000fea0003800000 */
.L_x_5735:
[----:B------:R-:W-:Y:S02]  /*3d20*/  IADD3 R110, R110, 0x20, RZ ;  /* 0x000000206e6e7810 */ /* 0x000fe40007ffe0ff */
[----:B------:R-:W-:Y:S02]  /*3d30*/  IADD3 R109, R109, 0x20, RZ ;  /* 0x000000206d6d7810 */ /* 0x000fe40007ffe0ff */
.L_x_5654:
[----:B-1----:R-:W-:Y:S05]  /*3d40*/  BSYNC B1 ;  /* 0x0000000000017941 */ /* 0x002fea0003800000 */
.L_x_5653:
        /* <DEDUP_REMOVED lines=20> */
.L_x_5740:
        /* <DEDUP_REMOVED lines=12> */
.L_x_5743:
[----:B------:R-:W-:Y:S02]  /*3f50*/  IMAD.MOV.U32 R13, RZ, RZ, R10 ;  /* 0x000000ffff0d7224 */ /* 0x000fe400078e000a */
.L_x_5744:
[----:B------:R-:W-:Y:S05]  /*3f60*/  BSYNC B3 ;  /* 0x0000000000037941 */ /* 0x000fea0003800000 */
.L_x_5742:
        /* <DEDUP_REMOVED lines=16> */
.L_x_5748:
[----:B------:R-:W-:Y:S05]  /*4070*/  BSYNC B4 ;  /* 0x0000000000047941 */ /* 0x000fea0003800000 */
.L_x_5747:
        /* <DEDUP_REMOVED lines=43> */
.L_x_5746:
[----:B------:R-:W-:Y:S05]  /*4330*/  BSYNC B3 ;  /* 0x0000000000037941 */ /* 0x000fea0003800000 */
.L_x_5745:
[----:B------:R0:W1:Y:S01]  /*4340*/  I2F.U32 R9, R13 ;  /* 0x0000000d00097306 */ /* 0x0000620000201000 */
[----:B------:R-:W-:Y:S01]  /*4350*/  IMAD.MOV.U32 R74, RZ, RZ, 0x2f800000 ;  /* 0x2f800000ff4a7424 */ /* 0x000fe200078e00ff */
[----:B0----5:R-:W-:-:S05]  /*4360*/  PRMT R13, RZ, 0x5410, R64 ;  /* 0x00005410ff0d7816 */ /* 0x021fca0000000040 */
[----:B------:R-:W-:Y:S02]  /*4370*/  FMUL.FTZ R73, R13, c[0x0][0x1ec] ;  /* 0x00007b000d497a20 */ /* 0x000fe40000410000 */
[----:B-1----:R-:W-:Y:S01]  /*4380*/  FFMA.FTZ R9, R9, R74, 1.1641532182693481445e-10 ;  /* 0x2f00000009097423 */ /* 0x002fe2000001004a */
[----:B------:R-:W-:Y:S01]  /*4390*/  @P3 PRMT R74, RZ, 0x5410, R68 ;  /* 0x00005410ff4a3816 */ /* 0x000fe20000000044 */
[----:B------:R-:W-:-:S03]  /*43a0*/  FMUL.FTZ R73, R73, c[0x0][0x1e8] ;  /* 0x00007a0049497a20 */ /* 0x000fc60000410000 */
[----:B------:R-:W-:-:S04]  /*43b0*/  FSETP.GTU.FTZ.AND P5, PT, R9, c[0x0][0x1e4], PT ;  /* 0x0000790009007a0b */ /* 0x000fc80003fbc000 */
[----:B------:R-:W-:Y:S02]  /*43c0*/  FSEL R89, R73, RZ, !P5 ;  /* 0x000000ff49597208 */ /* 0x000fe40006800000 */
[----:B------:R-:W-:-:S03]  /*43d0*/  SEL R9, RZ, 0x1, P5 ;  /* 0x00000001ff097807 */ /* 0x000fc60002800000 */
[----:B------:R-:W-:Y:S01]  /*43e0*/  @P3 FADD.FTZ R89, R74, R89 ;  /* 0x000000594a593221 */ /* 0x000fe20000010000 */
[----:B------:R-:W-:Y:S02]  /*43f0*/  PRMT R13, R9, 0x7610, R13 ;  /* 0x00007610090d7816 */ /* 0x000fe4000000000d */
.L_x_5741:
[----:B------:R-:W-:Y:S05]  /*4400*/  BSYNC B2 ;  /* 0x0000000000027941 */ /* 0x000fea0003800000 */
.L_x_5739:
        /* <DEDUP_REMOVED lines=8> */
.L_x_5750:
        /* <DEDUP_REMOVED lines=12> */
.L_x_5753:
[----:B------:R-:W-:Y:S02]  /*4550*/  MOV R14, R10 ;  /* 0x0000000a000e7202 */ /* 0x000fe40000000f00 */
.L_x_5754:
[----:B------:R-:W-:Y:S05]  /*4560*/  BSYNC B3 ;  /* 0x0000000000037941 */ /* 0x000fea0003800000 */
.L_x_5752:
        /* <DEDUP_REMOVED lines=16> */
.L_x_5758:
[----:B------:R-:W-:Y:S05]  /*4670*/  BSYNC B4 ;  /* 0x0000000000047941 */ /* 0x000fea0003800000 */
.L_x_5757:
        /* <DEDUP_REMOVED lines=43> */
.L_x_5756:
[----:B------:R-:W-:Y:S05]  /*4930*/  BSYNC B3 ;  /* 0x0000000000037941 */ /* 0x000fea0003800000 */
.L_x_5755:
        /* <DEDUP_REMOVED lines=12> */
.L_x_5751:
[----:B------:R-:W-:Y:S05]  /*4a00*/  BSYNC B2 ;  /* 0x0000000000027941 */ /* 0x000fea0003800000 */
.L_x_5749:
        /* <DEDUP_REMOVED lines=8> */
.L_x_5760:
        /* <DEDUP_REMOVED lines=12> */
.L_x_5763:
[----:B------:R-:W-:Y:S02]  /*4b50*/  IMAD.MOV.U32 R77, RZ, RZ, R10 ;  /* 0x000000ffff4d7224 */ /* 0x000fe400078e000a */
.L_x_5764:
[----:B------:R-:W-:Y:S05]  /*4b60*/  BSYNC B3 ;  /* 0x0000000000037941 */ /* 0x000fea0003800000 */
.L_x_5762:
        /* <DEDUP_REMOVED lines=16> */
.L_x_5768:
[----:B------:R-:W-:Y:S05]  /*4c70*/  BSYNC B4 ;  /* 0x0000000000047941 */ /* 0x000fea0003800000 */
.L_x_5767:
        /* <DEDUP_REMOVED lines=43> */
.L_x_5766:
[----:B------:R-:W-:Y:S05]  /*4f30*/  BSYNC B3 ;  /* 0x0000000000037941 */ /* 0x000fea0003800000 */
.L_x_5765:
        /* <DEDUP_REMOVED lines=12> */
.L_x_5761:
[----:B------:R-:W-:Y:S05]  /*5000*/  BSYNC B2 ;  /* 0x0000000000027941 */ /* 0x000fea0003800000 */
.L_x_5759:
        /* <DEDUP_REMOVED lines=8> */
.L_x_5770:
        /* <DEDUP_REMOVED lines=12> */
.L_x_5773:
[----:B------:R-:W-:Y:S02]  /*5150*/  MOV R78, R10 ;  /* 0x0000000a004e7202 */ /* 0x000fe40000000f00 */
.L_x_5774:
[----:B------:R-:W-:Y:S05]  /*5160*/  BSYNC B3 ;  /* 0x0000000000037941 */ /* 0x000fea0003800000 */
.L_x_5772:
        /* <DEDUP_REMOVED lines=16> */
.L_x_5778:
[----:B------:R-:W-:Y:S05]  /*5270*/  BSYNC B4 ;  /* 0x0000000000047941 */ /* 0x000fea0003800000 */
.L_x_5777:
        /* <DEDUP_REMOVED lines=43> */
.L_x_5776:
[----:B------:R-:W-:Y:S05]  /*5530*/  BSYNC B3 ;  /* 0x0000000000037941 */ /* 0x000fea0003800000 */
.L_x_5775:
        /* <DEDUP_REMOVED lines=12> */
.L_x_5771:
[----:B------:R-:W-:Y:S05]  /*5600*/  BSYNC B2 ;  /* 0x0000000000027941 */ /* 0x000fea0003800000 */
.L_x_5769:
        /* <DEDUP_REMOVED lines=8> */
.L_x_5780:
        /* <DEDUP_REMOVED lines=12> */
.L_x_5783:
[----:B------:R-:W-:Y:S02]  /*5750*/  IMAD.MOV.U32 R81, RZ, RZ, R10 ;  /* 0x000000ffff517224 */ /* 0x000fe400078e000a */
.L_x_5784:
[----:B------:R-:W-:Y:S05]  /*5760*/  BSYNC B3 ;  /* 0x0000000000037941 */ /* 0x000fea0003800000 */
.L_x_5782:
        /* <DEDUP_REMOVED lines=16> */
.L_x_5788:
[----:B------:R-:W-:Y:S05]  /*5870*/  BSYNC B4 ;  /* 0x0000000000047941 */ /* 0x000fea0003800000 */
.L_x_5787:
        /* <DEDUP_REMOVED lines=43> */
.L_x_5786:
[----:B------:R-:W-:Y:S05]  /*5b30*/  BSYNC B3 ;  /* 0x0000000000037941 */ /* 0x000fea0003800000 */
.L_x_5785:
        /* <DEDUP_REMOVED lines=12> */
.L_x_5781:
[----:B------:R-:W-:Y:S05]  /*5c00*/  BSYNC B2 ;  /* 0x0000000000027941 */ /* 0x000fea0003800000 */
.L_x_5779:
        /* <DEDUP_REMOVED lines=8> */
.L_x_5790:
        /* <DEDUP_REMOVED lines=12> */
.L_x_5793:
[----:B------:R-:W-:Y:S02]  /*5d50*/  IMAD.MOV.U32 R82, RZ, RZ, R10 ;  /* 0x000000ffff527224 */ /* 0x000fe400078e000a */
.L_x_5794:
[----:B------:R-:W-:Y:S05]  /*5d60*/  BSYNC B3 ;  /* 0x0000000000037941 */ /* 0x000fea0003800000 */
.L_x_5792:
        /* <DEDUP_REMOVED lines=16> */
.L_x_5798:
[----:B------:R-:W-:Y:S05]  /*5e70*/  BSYNC B4 ;  /* 0x0000000000047941 */ /* 0x000fea0003800000 */
.L_x_5797:
        /* <DEDUP_REMOVED lines=43> */
.L_x_5796:
[----:B------:R-:W-:Y:S05]  /*6130*/  BSYNC B3 ;  /* 0x0000000000037941 */ /* 0x000fea0003800000 */
.L_x_5795:
        /* <DEDUP_REMOVED lines=12> */
.L_x_5791:
[----:B------:R-:W-:Y:S05]  /*6200*/  BSYNC B2 ;  /* 0x0000000000027941 */ /* 0x000fea0003800000 */
.L_x_5789:
        /* <DEDUP_REMOVED lines=8> */
.L_x_5800:
        /* <DEDUP_REMOVED lines=12> */
.L_x_5803:
[----:B------:R-:W-:Y:S02]  /*6350*/  IMAD.MOV.U32 R85, RZ, RZ, R10 ;  /* 0x000000ffff557224 */ /* 0x000fe400078e000a */
.L_x_5804:
[----:B------:R-:W-:Y:S05]  /*6360*/  BSYNC B3 ;  /* 0x0000000000037941 */ /* 0x000fea0003800000 */
.L_x_5802:
        /* <DEDUP_REMOVED lines=16> */
.L_x_5808:
[----:B------:R-:W-:Y:S05]  /*6470*/  BSYNC B4 ;  /* 0x0000000000047941 */ /* 0x000fea0003800000 */
.L_x_5807:
        /* <DEDUP_REMOVED lines=43> */
.L_x_5806:
[----:B------:R-:W-:Y:S05]  /*6730*/  BSYNC B3 ;  /* 0x0000000000037941 */ /* 0x000fea0003800000 */
.L_x_5805:
        /* <DEDUP_REMOVED lines=12> */
.L_x_5801:
[----:B------:R-:W-:Y:S05]  /*6800*/  BSYNC B2 ;  /* 0x0000000000027941 */ /* 0x000fea0003800000 */
.L_x_5799:
        /* <DEDUP_REMOVED lines=8> */
.L_x_5810:
        /* <DEDUP_REMOVED lines=12> */
.L_x_5813:
[----:B------:R-:W-:Y:S02]  /*6950*/  MOV R86, R10 ;  /* 0x0000000a00567202 */ /* 0x000fe40000000f00 */
.L_x_5814:
[----:B------:R-:W-:Y:S05]  /*6960*/  BSYNC B3 ;  /* 0x0000000000037941 */ /* 0x000fea0003800000 */
.L_x_5812:
        /* <DEDUP_REMOVED lines=16> */
.L_x_5818:
[----:B------:R-:W-:Y:S05]  /*6a70*/  BSYNC B4 ;  /* 0x0000000000047941 */ /* 0x000fea0003800000 */
.L_x_5817:
        /* <DEDUP_REMOVED lines=43> */
.L_x_5816:
[----:B------:R-:W-:Y:S05]  /*6d30*/  BSYNC B3 ;  /* 0x0000000000037941 */ /* 0x000fea0003800000 */
.L_x_5815:
        /* <DEDUP_REMOVED lines=12> */
.L_x_5811:
[----:B------:R-:W-:Y:S05]  /*6e00*/  BSYNC B2 ;  /* 0x0000000000027941 */ /* 0x000fea0003800000 */
.L_x_5809:
        /* <DEDUP_REMOVED lines=24> */
[----:B------:R-:W-:Y:S01]  /*6f90*/  IMAD.MOV.U32 R74, RZ, RZ, 0x8 ;  /* 0x00000008ff4a7424 */ /* 0x000fe200078e00ff */
[----:B------:R-:W-:Y:S02]  /*6fa0*/  LOP3.LUT R73, R113, R73, RZ, 0xfc, !PT ;  /* 0x0000004971497212 */ /* 0x000fe400078efcff */
[----:B------:R-:W-:Y:S01]  /*6fb0*/  LOP3.LUT R72, R72, 0xff, R13, 0xf8, !PT ;  /* 0x000000ff48487812 */ /* 0x000fe200078ef80d */
[----:B------:R-:W-:-:S05]  /*6fc0*/  IMAD.WIDE.U32 R74, R109, R74, c[0x0][0x190] ;  /* 0x000064006d4a7625 */ /* 0x000fca00078e004a */
[----:B------:R0:W-:Y:S02]  /*6fd0*/  STG.E.64 [R74.64], R72 ;  /* 0x000000484a007986 */ /* 0x0001e4000c101b06 */
.L_x_5820:
[----:B------:R-:W-:Y:S05]  /*6fe0*/  BSYNC B2 ;  /* 0x0000000000027941 */ /* 0x000fea0003800000 */
.L_x_5819:
[----:B------:R-:W-:Y:S02]  /*6ff0*/  IADD3 R110, R110, 0x20, RZ ;  /* 0x000000206e6e7810 */ /* 0x000fe40007ffe0ff */
[----:B------:R-:W-:Y:S02]  /*7000*/  IADD3 R109, R109, 0x20, RZ ;  /* 0x000000206d6d7810 */ /* 0x000fe40007ffe0ff */
.L_x_5738:
[----:B------:R-:W-:Y:S05]  /*7010*/  BSYNC B1 ;  /* 0x0000000000017941 */ /* 0x000fea0003800000 */
.L_x_5737:
        /* <DEDUP_REMOVED lines=19> */
.L_x_5824:
        /* <DEDUP_REMOVED lines=12> */
.L_x_5827:
[----:B------:R-:W-:Y:S02]  /*7210*/  IMAD.MOV.U32 R13, RZ, RZ, R10 ;  /* 0x000000ffff0d7224 */ /* 0x000fe400078e000a */
.L_x_5828:
[----:B------:R-:W-:Y:S05]  /*7220*/  BSYNC B3 ;  /* 0x0000000000037941 */ /* 0x000fea0003800000 */
.L_x_5826:
        /* <DEDUP_REMOVED lines=16> */
.L_x_5832:
[----:B------:R-:W-:Y:S05]  /*7330*/  BSYNC B4 ;  /* 0x0000000000047941 */ /* 0x000fea0003800000 */
.L_x_5831:
        /* <DEDUP_REMOVED lines=43> */
.L_x_5830:
[----:B------:R-:W-:Y:S05]  /*75f0*/  BSYNC B3 ;  /* 0x0000000000037941 */ /* 0x000fea0003800000 */
.L_x_5829:
[----:B------:R0:W1:Y:S01]  /*7600*/  I2F.U32 R9, R13 ;  /* 0x0000000d00097306 */ /* 0x0000620000201000 */
[----:B------:R-:W-:Y:S01]  /*7610*/  HFMA2.MMA R74, -RZ, RZ, 0.1171875, 0 ;  /* 0x2f800000ff4a7435 */ /* 0x000fe200000001ff */
[----:B0----5:R-:W-:-:S05]  /*7620*/  PRMT R13, RZ, 0x5410, R64 ;  /* 0x00005410ff0d7816 */ /* 0x021fca0000000040 */
[----:B------:R-:W-:-:S04]  /*7630*/  FMUL.FTZ R73, R13, c[0x0][0x1ec] ;  /* 0x00007b000d497a20 */ /* 0x000fc80000410000 */
        /* <DEDUP_REMOVED lines=8> */
.L_x_5825:
[----:B------:R-:W-:Y:S05]  /*76c0*/  BSYNC B2 ;  /* 0x0000000000027941 */ /* 0x000fea0003800000 */
.L_x_5823:
        /* <DEDUP_REMOVED lines=8> */
.L_x_5834:
        /* <DEDUP_REMOVED lines=12> */
.L_x_5837:
[----:B------:R-:W-:Y:S02]  /*7810*/  IMAD.MOV.U32 R14, RZ, RZ, R10 ;  /* 0x000000ffff0e7224 */ /* 0x000fe400078e000a */
.L_x_5838:
[----:B------:R-:W-:Y:S05]  /*7820*/  BSYNC B3 ;  /* 0x0000000000037941 */ /* 0x000fea0003800000 */
.L_x_5836:
        /* <DEDUP_REMOVED lines=16> */
.L_x_5842:
[----:B------:R-:W-:Y:S05]  /*7930*/  BSYNC B4 ;  /* 0x0000000000047941 */ /* 0x000fea0003800000 */
.L_x_5841:
        /* <DEDUP_REMOVED lines=43> */
.L_x_5840:
[----:B------:R-:W-:Y:S05]  /*7bf0*/  BSYNC B3 ;  /* 0x0000000000037941 */ /* 0x000fea0003800000 */
.L_x_5839:
        /* <DEDUP_REMOVED lines=12> */
.L_x_5835:
[----:B------:R-:W-:Y:S05]  /*7cc0*/  BSYNC B2 ;  /* 0x0000000000027941 */ /* 0x000fea0003800000 */
.L_x_5833:
        /* <DEDUP_REMOVED lines=8> */
.L_x_5844:
        /* <DEDUP_REMOVED lines=12> */
.L_x_5847:
[----:B------:R-:W-:Y:S02]  /*7e10*/  MOV R77, R10 ;  /* 0x0000000a004d7202 */ /* 0x000fe40000000f00 */
.L_x_5848:
[----:B------:R-:W-:Y:S05]  /*7e20*/  BSYNC B3 ;  /* 0x0000000000037941 */ /* 0x000fea0003800000 */
.L_x_5846:
        /* <DEDUP_REMOVED lines=16> */
.L_x_5852:
[----:B------:R-:W-:Y:S05]  /*7f30*/  BSYNC B4 ;  /* 0x0000000000047941 */ /* 0x000fea0003800000 */
.L_x_5851:
        /* <DEDUP_REMOVED lines=43> */
.L_x_5850:
[----:B------:R-:W-:Y:S05]  /*81f0*/  BSYNC B3 ;  /* 0x0000000000037941 */ /* 0x000fea0003800000 */
.L_x_5849:
        /* <DEDUP_REMOVED lines=12> */
.L_x_5845:
[----:B------:R-:W-:Y:S05]  /*82c0*/  BSYNC B2 ;  /* 0x0000000000027941 */ /* 0x000fea0003800000 */
.L_x_5843:
        /* <DEDUP_REMOVED lines=8> */
.L_x_5854:
        /* <DEDUP_REMOVED lines=12> */
.L_x_5857:
[----:B------:R-:W-:Y:S02]  /*8410*/  IMAD.MOV.U32 R78, RZ, RZ, R10 ;  /* 0x000000ffff4e7224 */ /* 0x000fe400078e000a */
.L_x_5858:
[----:B------:R-:W-:Y:S05]  /*8420*/  BSYNC B3 ;  /* 0x0000000000037941 */ /* 0x000fea0003800000 */
.L_x_5856:
        /* <DEDUP_REMOVED lines=16> */
.L_x_5862:
[----:B------:R-:W-:Y:S05]  /*8530*/  BSYNC B4 ;  /* 0x0000000000047941 */ /* 0x000fea0003800000 */
.L_x_5861:
        /* <DEDUP_REMOVED lines=43> */
.L_x_5860:
[----:B------:R-:W-:Y:S05]  /*87f0*/  BSYNC B3 ;  /* 0x0000000000037941 */ /* 0x000fea0003800000 */
.L_x_5859:
        /* <DEDUP_REMOVED lines=12> */
.L_x_5855:
[----:B------:R-:W-:Y:S05]  /*88c0*/  BSYNC B2 ;  /* 0x0000000000027941 */ /* 0x000fea0003800000 */
.L_x_5853:
        /* <DEDUP_REMOVED lines=8> */
.L_x_5864:
        /* <DEDUP_REMOVED lines=12> */
.L_x_5867:
[----:B------:R-:W-:Y:S02]  /*8a10*/  IMAD.MOV.U32 R81, RZ, RZ, R10 ;  /* 0x000000ffff517224 */ /* 0x000fe400078e000a */
.L_x_5868:
[----:B------:R-:W-:Y:S05]  /*8a20*/  BSYNC B3 ;  /* 0x0000000000037941 */ /* 0x000fea0003800000 */
.L_x_5866:
        /* <DEDUP_REMOVED lines=16> */
.L_x_5872:
[----:B------:R-:W-:Y:S05]  /*8b30*/  BSYNC B4 ;  /* 0x0000000000047941 */ /* 0x000fea0003800000 */
.L_x_5871:
        /* <DEDUP_REMOVED lines=43> */
.L_x_5870:
[----:B------:R-:W-:Y:S05]  /*8df0*/  BSYNC B3 ;  /* 0x0000000000037941 */ /* 0x000fea0003800000 */
.L_x_5869:
        /* <DEDUP_REMOVED lines=12> */
.L_x_5865:
[----:B------:R-:W-:Y:S05]  /*8ec0*/  BSYNC B2 ;  /* 0x0000000000027941 */ /* 0x000fea0003800000 */
.L_x_5863:
        /* <DEDUP_REMOVED lines=8> */
.L_x_5874:
        /* <DEDUP_REMOVED lines=12> */
.L_x_5877:
[----:B------:R-:W-:Y:S02]  /*9010*/  IMAD.MOV.U32 R82, RZ, RZ, R10 ;  /* 0x000000ffff527224 */ /* 0x000fe400078e000a */
.L_x_5878:
[----:B------:R-:W-:Y:S05]  /*9020*/  BSYNC B3 ;  /* 0x0000000000037941 */ /* 0x000fea0003800000 */
.L_x_5876:
        /* <DEDUP_REMOVED lines=16> */
.L_x_5882:
[----:B------:R-:W-:Y:S05]  /*9130*/  BSYNC B4 ;  /* 0x0000000000047941 */ /* 0x000fea0003800000 */
.L_x_5881:
        /* <DEDUP_REMOVED lines=43> */
.L_x_5880:
[----:B------:R-:W-:Y:S05]  /*93f0*/  BSYNC B3 ;  /* 0x0000000000037941 */ /* 0x000fea0003800000 */
.L_x_5879:
        /* <DEDUP_REMOVED lines=12> */
.L_x_5875:
[----:B------:R-:W-:Y:S05]  /*94c0*/  BSYNC B2 ;  /* 0x0000000000027941 */ /* 0x000fea0003800000 */
.L_x_5873:
        /* <DEDUP_REMOVED lines=8> */
.L_x_5884:
        /* <DEDUP_REMOVED lines=12> */
.L_x_5887:
[----:B------:R-:W-:Y:S02]  /*9610*/  MOV R85, R10 ;  /* 0x0000000a00557202 */ /* 0x000fe40000000f00 */
.L_x_5888:
[----:B------:R-:W-:Y:S05]  /*9620*/  BSYNC B3 ;  /* 0x0000000000037941 */ /* 0x000fea0003800000 */
.L_x_5886:
        /* <DEDUP_REMOVED lines=16> */
.L_x_5892:
[----:B------:R-:W-:Y:S05]  /*9730*/  BSYNC B4 ;  /* 0x0000000000047941 */ /* 0x000fea0003800000 */
.L_x_5891:
        /* <DEDUP_REMOVED lines=43> */
.L_x_5890:
[----:B------:R-:W-:Y:S05]  /*99f0*/  BSYNC B3 ;  /* 0x0000000000037941 */ /* 0x000fea0003800000 */
.L_x_5889:
        /* <DEDUP_REMOVED lines=12> */
.L_x_5885:
[----:B------:R-:W-:Y:S05]  /*9ac0*/  BSYNC B2 ;  /* 0x0000000000027941 */ /* 0x000fea0003800000 */
.L_x_5883:
        /* <DEDUP_REMOVED lines=8> */
.L_x_5894:
        /* <DEDUP_REMOVED lines=12> */
.L_x_5897:
[----:B------:R-:W-:Y:S02]  /*9c10*/  IMAD.MOV.U32 R86, RZ, RZ, R10 ;  /* 0x000000ffff567224 */ /* 0x000fe400078e000a */
.L_x_5898:
[----:B------:R-:W-:Y:S05]  /*9c20*/  BSYNC B3 ;  /* 0x0000000000037941 */ /* 0x000fea0003800000 */
.L_x_5896:
        /* <DEDUP_REMOVED lines=16> */
.L_x_5902:
[----:B------:R-:W-:Y:S05]  /*9d30*/  BSYNC B4 ;  /* 0x0000000000047941 */ /* 0x000fea0003800000 */
.L_x_5901:
        /* <DEDUP_REMOVED lines=43> */
.L_x_5900:
[----:B------:R-:W-:Y:S05]  /*9ff0*/  BSYNC B3 ;  /* 0x0000000000037941 */ /* 0x000fea0003800000 */
.L_x_5899:
        /* <DEDUP_REMOVED lines=12> */
.L_x_5895:
[----:B------:R-:W-:Y:S05]  /*a0c0*/  BSYNC B2 ;  /* 0x0000000000027941 */ /* 0x000fea0003800000 */
.L_x_5893:
        /* <DEDUP_REMOVED lines=28> */
.L_x_5822:
[----:B------:R-:W-:Y:S05]  /*a290*/  BSYNC B1 ;  /* 0x0000000000017941 */ /* 0x000fea0003800000 */
.L_x_5821:
        /* <DEDUP_REMOVED lines=30> */
.L_x_5913:
        /* <DEDUP_REMOVED lines=69> */
.L_x_5914:
        /* <DEDUP_REMOVED lines=36> */
[C---:B------:R-:W-:Y:S02]  /*ab10*/  FMUL.FTZ R107, R109.reuse, R112 ;  /* 0x000000706d6b7220 */ /* 0x040fe40000410000 */
[C---:B------:R-:W-:Y:S01]  /*ab20*/  FMUL.FTZ R75, R109.reuse, R106 ;  /* 0x0000006a6d4b7220 */ /* 0x040fe20000410000 */
[----:B------:R-:W-:Y:S01]  /*ab30*/  MOV R106, 0x10 ;  /* 0x00000010006a7802 */ /* 0x000fe20000000f00 */
        /* <DEDUP_REMOVED lines=19> */
.L_x_5908:
[----:B------:R-:W-:Y:S05]  /*ac70*/  BSYNC B2 ;  /* 0x0000000000027941 */ /* 0x000fea0003800000 */
.L_x_5907:
        /* <DEDUP_REMOVED lines=35> */
.L_x_5910:
[----:B------:R-:W-:Y:S05]  /*aeb0*/  BSYNC B2 ;  /* 0x0000000000027941 */ /* 0x000fea0003800000 */
.L_x_5909:
        /* <DEDUP_REMOVED lines=32> */
.L_x_5906:
[----:B--2---:R-:W-:Y:S05]  /*b0c0*/  BSYNC B1 ;  /* 0x0000000000017941 */ /* 0x004fea0003800000 */
.L_x_5905:
[----:B0-----:R-:W-:-:S05]  /*b0d0*/  IMAD.MOV.U32 R72, RZ, RZ, c[0x0][0x160] ;  /* 0x00005800ff487624 */ /* 0x001fca00078e00ff */
[----:B------:R-:W-:-:S04]  /*b0e0*/  LEA R5, R72, R5, 0x2 ;  /* 0x0000000548057211 */ /* 0x000fc800078e10ff */
[----:B------:R-:W-:-:S13]  /*b0f0*/  ISETP.GE.AND P2, PT, R5, c[0x0][0x164], PT ;  /* 0x0000590005007a0c */ /* 0x000fda0003f46270 */
[----:B------:R-:W-:Y:S01]  /*b100*/  @P2 CALL.REL.NOINC `(.L_x_5911) ;  /* 0x0000001000002944 */ /* 0x000fe20003c00000 */
[----:B------:R-:W-:Y:S05]  /*b110*/  BRA `(.L_x_5912) ;  /* 0xffff586000007947 */ /* 0x000fea000383ffff */
.L_x_5911:
[----:B------:R-:W-:Y:S05]  /*b120*/  BSYNC B0 ;  /* 0x0000000000007941 */ /* 0x000fea0003800000 */
.L_x_5652:
[----:B------:R-:W-:Y:S05]  /*b130*/  EXIT ;  /* 0x000000000000794d */ /* 0x000fea0003800000 */
.L_x_5903:
[----:B------:R-:W-:Y:S01]  /*b140*/  IMAD.MOV.U32 R109, RZ, RZ, 0x1 ;  /* 0x00000001ff6d7424 */ /* 0x000fe200078e00ff */
[----:B------:R-:W-:Y:S01]  /*b150*/  MOV R72, 0xb190 ;  /* 0x0000b19000487802 */ /* 0x000fe20000000f00 */
[----:B------:R-:W-:Y:S02]  /*b160*/  IMAD.MOV.U32 R75, RZ, RZ, 0x1f ;  /* 0x0000001fff4b7424 */ /* 0x000fe400078e00ff */
[----:B------:R-:W-:Y:S02]  /*b170*/  IMAD.MOV.U32 R110, RZ, RZ, -0x1 ;  /* 0xffffffffff6e7424 */ /* 0x000fe400078e00ff */
[----:B-----5:R-:W-:Y:S05]  /*b180*/  CALL.REL.NOINC `($__internal_42_$__cuda_sm70_shflsync_bfly_p) ;  /* 0x000006c000007944 */ /* 0x020fea0003c00000 */
[----:B-1----:R-:W-:Y:S01]  /*b190*/  MOV R73, R109 ;  /* 0x0000006d00497202 */ /* 0x002fe20000000f00 */
[----:B0-----:R-:W-:Y:S05]  /*b1a0*/  BRA `(.L_x_5913) ;  /* 0xfffff2d000007947 */ /* 0x001fea000383ffff */
.L_x_5904:
[----:B0-----:R-:W-:Y:S01]  /*b1b0*/  IMAD.MOV.U32 R74, RZ, RZ, R111 ;  /* 0x000000ffff4a7224 */ /* 0x001fe200078e006f */
[----:B------:R-:W-:Y:S01]  /*b1c0*/  MOV R110, 0xffffffff ;  /* 0xffffffff006e7802 */ /* 0x000fe20000000f00 */
[----:B------:R-:W-:Y:S01]  /*b1d0*/  IMAD.MOV.U32 R109, RZ, RZ, 0x2 ;  /* 0x00000002ff6d7424 */ /* 0x000fe200078e00ff */
[----:B------:R-:W-:Y:S01]  /*b1e0*/  MOV R72, 0xb210 ;  /* 0x0000b21000487802 */ /* 0x000fe20000000f00 */
[----:B------:R-:W-:Y:S02]  /*b1f0*/  IMAD.MOV.U32 R75, RZ, RZ, 0x1f ;  /* 0x0000001fff4b7424 */ /* 0x000fe400078e00ff */
[----:B-----5:R-:W-:Y:S05]  /*b200*/  CALL.REL.NOINC `($__internal_42_$__cuda_sm70_shflsync_bfly_p) ;  /* 0x0000064000007944 */ /* 0x020fea0003c00000 */
[----:B01----:R-:W-:Y:S01]  /*b210*/  FADD.FTZ R74, R111, R109 ;  /* 0x0000006d6f4a7221 */ /* 0x003fe20000010000 */
[----:B------:R-:W-:Y:S01]  /*b220*/  MOV R72, 0xb270 ;  /* 0x0000b27000487802 */ /* 0x000fe20000000f00 */
[----:B------:R-:W-:-:S02]  /*b230*/  IMAD.MOV.U32 R109, RZ, RZ, 0x4 ;  /* 0x00000004ff6d7424 */ /* 0x000fc400078e00ff */
[----:B------:R-:W-:Y:S02]  /*b240*/  IMAD.MOV.U32 R75, RZ, RZ, 0x1f ;  /* 0x0000001fff4b7424 */ /* 0x000fe400078e00ff */
[----:B------:R-:W-:Y:S02]  /*b250*/  IMAD.MOV.U32 R110, RZ, RZ, -0x1 ;  /* 0xffffffffff6e7424 */ /* 0x000fe400078e00ff */
[----:B------:R-:W-:Y:S05]  /*b260*/  CALL.REL.NOINC `($__internal_42_$__cuda_sm70_shflsync_bfly_p) ;  /* 0x000005e000007944 */ /* 0x000fea0003c00000 */
[----:B01----:R-:W-:Y:S01]  /*b270*/  FADD.FTZ R74, R74, R109 ;  /* 0x0000006d4a4a7221 */ /* 0x003fe20000010000 */
[----:B------:R-:W-:Y:S01]  /*b280*/  HFMA2.MMA R109, -RZ, RZ, 0, 4.76837158203125e-07 ;  /* 0x00000008ff6d7435 */ /* 0x000fe200000001ff */
[----:B------:R-:W-:Y:S01]  /*b290*/  IMAD.MOV.U32 R75, RZ, RZ, 0x1f ;  /* 0x0000001fff4b7424 */ /* 0x000fe200078e00ff */
[----:B------:R-:W-:Y:S01]  /*b2a0*/  MOV R72, 0xb2d0 ;  /* 0x0000b2d000487802 */ /* 0x000fe20000000f00 */
[----:B------:R-:W-:-:S03]  /*b2b0*/  IMAD.MOV.U32 R110, RZ, RZ, -0x1 ;  /* 0xffffffffff6e7424 */ /* 0x000fc600078e00ff */
[----:B------:R-:W-:Y:S05]  /*b2c0*/  CALL.REL.NOINC `($__internal_42_$__cuda_sm70_shflsync_bfly_p) ;  /* 0x0000058000007944 */ /* 0x000fea0003c00000 */
[----:B01----:R-:W-:Y:S01]  /*b2d0*/  FADD.FTZ R74, R74, R109 ;  /* 0x0000006d4a4a7221 */ /* 0x003fe20000010000 */
[----:B------:R-:W-:Y:S01]  /*b2e0*/  MOV R75, 0x1f ;  /* 0x0000001f004b7802 */ /* 0x000fe20000000f00 */
[----:B------:R-:W-:Y:S01]  /*b2f0*/  IMAD.MOV.U32 R109, RZ, RZ, 0x10 ;  /* 0x00000010ff6d7424 */ /* 0x000fe200078e00ff */
[----:B------:R-:W-:Y:S01]  /*b300*/  MOV R72, 0xb330 ;  /* 0x0000b33000487802 */ /* 0x000fe20000000f00 */
[----:B------:R-:W-:-:S02]  /*b310*/  IMAD.MOV.U32 R110, RZ, RZ, -0x1 ;  /* 0xffffffffff6e7424 */ /* 0x000fc400078e00ff */
[----:B------:R-:W-:Y:S05]  /*b320*/  CALL.REL.NOINC `($__internal_42_$__cuda_sm70_shflsync_bfly_p) ;  /* 0x0000052000007944 */ /* 0x000fea0003c00000 */
        /* <DEDUP_REMOVED lines=55> */
[----:B------:R-:W-:Y:S05]  /*b6a0*/  CALL.REL.NOINC `($__internal_42_$__cuda_sm70_shflsync_bfly_p) ;  /* 0x000001a000007944 */ /* 0x000fea0003c00000 */
[----:B01----:R-:W-:Y:S01]  /*b6b0*/  FADD.FTZ R74, R74, R109 ;  /* 0x0000006d4a4a7221 */ /* 0x003fe20000010000 */
[----:B------:R-:W-:Y:S01]  /*b6c0*/  MOV R72, 0xb710 ;  /* 0x0000b71000487802 */ /* 0x000fe20000000f00 */
[----:B------:R-:W-:Y:S02]  /*b6d0*/  IMAD.MOV.U32 R109, RZ, RZ, 0x2 ;  /* 0x00000002ff6d7424 */ /* 0x000fe400078e00ff */
[----:B------:R-:W-:Y:S02]  /*b6e0*/  IMAD.MOV.U32 R75, RZ, RZ, 0x1f ;  /* 0x0000001fff4b7424 */ /* 0x000fe400078e00ff */
[----:B------:R-:W-:Y:S02]  /*b6f0*/  IMAD.MOV.U32 R110, RZ, RZ, -0x1 ;  /* 0xffffffffff6e7424 */ /* 0x000fe400078e00ff */
[----:B------:R-:W-:Y:S05]  /*b700*/  CALL.REL.NOINC `($__internal_42_$__cuda_sm70_shflsync_bfly_p) ;  /* 0x0000014000007944 */ /* 0x000fea0003c00000 */
[----:B01----:R-:W-:Y:S01]  /*b710*/  FADD.FTZ R74, R74, R109 ;  /* 0x0000006d4a4a7221 */ /* 0x003fe20000010000 */
[----:B------:R-:W-:Y:S01]  /*b720*/  HFMA2.MMA R109, -RZ, RZ, 0, 2.384185791015625e-07 ;  /* 0x00000004ff6d7435 */ /* 0x000fe200000001ff */
        /* <DEDUP_REMOVED lines=12> */
[----:B------:R-:W-:Y:S01]  /*b7f0*/  IMAD.MOV.U32 R109, RZ, RZ, 0x10 ;  /* 0x00000010ff6d7424 */ /* 0x000fe200078e00ff */
[----:B------:R-:W-:Y:S01]  /*b800*/  MOV R72, 0xb840 ;  /* 0x0000b84000487802 */ /* 0x000fe20000000f00 */
[----:B------:R-:W-:-:S02]  /*b810*/  IMAD.MOV.U32 R75, RZ, RZ, 0x1f ;  /* 0x0000001fff4b7424 */ /* 0x000fc400078e00ff */
[----:B------:R-:W-:Y:S02]  /*b820*/  IMAD.MOV.U32 R74, RZ, RZ, R106 ;  /* 0x000000ffff4a7224 */ /* 0x000fe400078e006a */
[----:B------:R-:W-:Y:S05]  /*b830*/  CALL.REL.NOINC `($__internal_42_$__cuda_sm70_shflsync_bfly_p) ;  /* 0x0000001000007944 */ /* 0x000fea0003c00000 */
[----:B01----:R-:W-:Y:S05]  /*b840*/  BRA `(.L_x_5914) ;  /* 0xfffff08000007947 */ /* 0x003fea000383ffff */
        .weak           $__internal_42_$__cuda_sm70_shflsync_bfly_p
        .type           $__internal_42_$__cuda_sm70_shflsync_bfly_p,@function
        .size           $__internal_42_$__cuda_sm70_shflsync_bfly_p,(.L_x_22210 - $__internal_42_$__cuda_sm70_shflsync_bfly_p)
$__internal_42_$__cuda_sm70_shflsync_bfly_p:
[----:B------:R-:W-:Y:S01]  /*b850*/  IMAD.MOV.U32 R73, RZ, RZ, 0x0 ;  /* 0x00000000ff497424 */ /* 0x000fe200078e00ff */
[----:B------:R-:W-:Y:S04]  /*b860*/  WARPSYNC R110 ;  /* 0x0000006e00007348 */ /* 0x000fe80003800000 */
[----:B------:R0:W1:Y:S01]  /*b870*/  SHFL.BFLY PT, R109, R74, R109, R75 ;  /* 0x0c00006d4a6d7389 */ /* 0x00006200000e004b */
[----:B------:R-:W-:Y:S05]  /*b880*/  RET.REL.NODEC R72 `(_ZN10layer_norm13ln_fwd_kernelINS_13Kernel_traitsIf13__nv_bfloat16S2_S2_fjLj768ELj1ELj4ELj1ELj16ENS_18Kernel_traits_baseILj768EfS2_S2_S2_fjLj128EEEEELb1ELb0ELb1ELb0EEEvNS_9FwdParamsE) ;  /* 0xffff477048007950 */ /* 0x000fea0003c3ffff */
.L_x_5915:
        /* <DEDUP_REMOVED lines=15> */
.L_x_22210:


//--------------------- .text._ZN10layer_norm13ln_fwd_kernelINS_13Kernel_traitsIf13__nv_bfloat16S2_S2_fjLj768ELj1ELj4ELj1ELj16ENS_18Kernel_traits_baseILj768EfS2_S2_S2_fjLj128EEEEELb1ELb0ELb1ELb1EEEvNS_9FwdParamsE --------------------------
	.section	.text._ZN10layer_norm13ln_fwd_kernelINS_13Kernel_traitsIf13__nv_bfloat16S2_S2_fjLj768ELj1ELj4ELj1ELj16ENS_18Kernel_traits_baseILj768EfS2_S2_S2_fjLj128EEEEELb1ELb0ELb1ELb1EEEvNS_9FwdParamsE,"ax",@progbits
	.sectioninfo	@"SHI_REGISTERS=127"
	.align	128
        .global         _ZN10layer_norm13ln_fwd_kernelINS_13Kernel_traitsIf13__nv_bfloat16S2_S2_fjLj768ELj1ELj4ELj1ELj16ENS_18Kernel_traits_baseILj768EfS2_S2_S2_fjLj128EEEEELb1ELb0ELb1ELb1EEEvNS_9FwdParamsE
        .type           _ZN10layer_norm13ln_fwd_kernelINS_13Kernel_traitsIf13__nv_bfloat16S2_S2_fjLj768ELj1ELj4ELj1ELj16ENS_18Kernel_traits_baseILj768EfS2_S2_S2_fjLj128EEEEELb1ELb0ELb1ELb1EEEvNS_9FwdParamsE,@function
        .size           _ZN10layer_norm13ln_fwd_kernelINS_13Kernel_traitsIf13__nv_bfloat16S2_S2_fjLj768ELj1ELj4ELj1ELj16ENS_18Kernel_traits_baseILj768EfS2_S2_S2_fjLj128EEEEELb1ELb0ELb1ELb1EEEvNS_9FwdParamsE,(.L_x_22211 - _ZN10layer_norm13ln_fwd_kernelINS_13Kernel_traitsIf13__nv_bfloat16S2_S2_fjLj768ELj1ELj4ELj1ELj16ENS_18Kernel_traits_baseILj768EfS2_S2_S2_fjLj128EEEEELb1ELb0ELb1ELb1EEEvNS_9FwdParamsE)
        .other          _ZN10layer_norm13ln_fwd_kernelINS_13Kernel_traitsIf13__nv_bfloat16S2_S2_fjLj768ELj1ELj4ELj1ELj16ENS_18Kernel_traits_baseILj768EfS2_S2_S2_fjLj128EEEEELb1ELb0ELb1ELb1EEEvNS_9FwdParamsE,@"STO_CUDA_ENTRY STV_DEFAULT"
_ZN10layer_norm13ln_fwd_kernelINS_13Kernel_traitsIf13__nv_bfloat16S2_S2_fjLj768ELj1ELj4ELj1ELj16ENS_18Kernel_traits_baseILj768EfS2_S2_S2_fjLj128EEEEELb1ELb0ELb1ELb1EEEvNS_9FwdParamsE:
.text._ZN10layer_norm13ln_fwd_kernelINS_13Kernel_traitsIf13__nv_bfloat16S2_S2_fjLj768ELj1ELj4ELj1ELj16ENS_18Kernel_traits_baseILj768EfS2_S2_S2_fjLj128EEEEELb1ELb0ELb1ELb1EEEvNS_9FwdParamsE:
        /* <DEDUP_REMOVED lines=9> */
[----:B------:R-:W2:Y:S01]  /*0090*/  @P0 LDG.E.64 R2, [R2.64] ;  /* 0x0000000602020981 */ /* 0x000ea2000c1e1b00 */
[----:B------:R-:W-:Y:S02]  /*00a0*/  @P0 IMAD.MOV.U32 R8, RZ, RZ, R86 ;  /* 0x000000ffff080224 */ /* 0x000fe400078e0056 */
[----:B------:R-:W-:-:S05]  /*00b0*/  @P0 IMAD.MOV.U32 R9, RZ, RZ, R87 ;  /* 0x000000ffff090224 */ /* 0x000fca00078e0057 */
        /* <DEDUP_REMOVED lines=17> */
[----:B--2---:R-:W0:Y:S08]  /*01d0*/  @P0 R2UR UR4, R2 ;  /* 0x00000000020403c2 */ /* 0x004e3000000e0000 */
[----:B------:R1:W2:Y:S01]  /*01e0*/  @P0 R2UR UR5, R3 ;  /* 0x00000000030503c2 */ /* 0x0002a200000e0000 */
[----:B---3--:R-:W-:-:S04]  /*01f0*/  @P0 IADD3 R86, P1, R4, c[0x0][0x240], RZ ;  /* 0x0000900004560a10 */ /* 0x008fc80007f3e0ff */
[----:B------:R-:W-:Y:S02]  /*0200*/  @P0 IADD3.X R87, RZ, R5, RZ, P1, !PT ;  /* 0x00000005ff570210 */ /* 0x000fe40000ffe4ff */
[----:B------:R-:W-:Y:S02]  /*0210*/  ISETP.NE.U32.AND P0, PT, RZ, c[0x0][0x218], PT ;  /* 0x00008600ff007a0c */ /* 0x000fe40003f05070 */
[--C-:B------:R-:W-:Y:S02]  /*0220*/  SHF.R.U64 R14, R86, 0x2, R87.reuse ;  /* 0x00000002560e7819 */ /* 0x100fe40000001257 */
[----:B------:R-:W-:Y:S02]  /*0230*/  SHF.R.U32.HI R13, RZ, 0x2, R87 ;  /* 0x00000002ff0d7819 */ /* 0x000fe40000011657 */
[----:B------:R-:W-:Y:S01]  /*0240*/  ISETP.NE.AND.EX P0, PT, RZ, c[0x0][0x21c], PT, P0 ;  /* 0x00008700ff007a0c */ /* 0x000fe20003f05300 */
[----:B------:R-:W-:Y:S01]  /*0250*/  IMAD.WIDE.U32 R4, R14, -0x2daee0ad, RZ ;  /* 0xd2511f530e047825 */ /* 0x000fe200078e00ff */
[----:B0-----:R-:W-:Y:S01]  /*0260*/  LOP3.LUT R0, R7, UR4, R13, 0x96, !PT ;  /* 0x0000000407007c12 */ /* 0x001fe2000f8e960d */
[----:B------:R-:W-:-:S02]  /*0270*/  UIADD3 UR9, UR4, -0x61c88647, URZ ;  /* 0x9e3779b904097890 */ /* 0x000fc4000fffe03f */
[----:B------:R-:W-:Y:S02]  /*0280*/  UIADD3 UR11, UR4, 0x3c6ef372, URZ ;  /* 0x3c6ef372040b7890 */ /* 0x000fe4000fffe03f */
[----:B-1----:R-:W-:Y:S01]  /*0290*/  IMAD.WIDE.U32 R2, R0, -0x2daee0ad, RZ ;  /* 0xd2511f5300027825 */ /* 0x002fe200078e00ff */
[----:B------:R-:W-:Y:S01]  /*02a0*/  UIADD3 UR13, UR4, -0x255992d5, URZ ;  /* 0xdaa66d2b040d7890 */ /* 0x000fe2000fffe03f */
[----:B------:R-:W-:Y:S01]  /*02b0*/  SHF.R.U32.HI R0, RZ, 0x5, R11 ;  /* 0x00000005ff007819 */ /* 0x000fe2000001160b */
[----:B--2---:R-:W-:Y:S01]  /*02c0*/  UIADD3 UR10, UR5, -0x4498517b, URZ ;  /* 0xbb67ae85050a7890 */ /* 0x004fe2000fffe03f */
[----:B------:R-:W-:Y:S01]  /*02d0*/  LOP3.LUT R8, R5, UR5, RZ, 0x3c, !PT ;  /* 0x0000000505087c12 */ /* 0x000fe2000f8e3cff */
[----:B------:R-:W-:Y:S02]  /*02e0*/  UIADD3 UR12, UR5, 0x76cf5d0a, URZ ;  /* 0x76cf5d0a050c7890 */ /* 0x000fe4000fffe03f */
[----:B------:R-:W-:Y:S01]  /*02f0*/  UIADD3 UR14, UR5, 0x32370b8f, URZ ;  /* 0x32370b8f050e7890 */ /* 0x000fe2000fffe03f */
[----:B------:R-:W-:Y:S01]  /*0300*/  IMAD R0, R12, 0x4, R0 ;  /* 0x000000040c007824 */ /* 0x000fe200078e0200 */
[----:B------:R-:W-:Y:S01]  /*0310*/  LOP3.LUT R7, R3, UR10, R4, 0x96, !PT ;  /* 0x0000000a03077c12 */ /* 0x000fe2000f8e9604 */
[----:B------:R-:W-:Y:S01]  /*0320*/  IMAD.WIDE.U32 R8, R8, -0x326172a9, RZ ;  /* 0xcd9e8d5708087825 */ /* 0x000fe200078e00ff */
[----:B------:R-:W-:-:S02]  /*0330*/  UIADD3 UR15, UR4, 0x78dde6e4, URZ ;  /* 0x78dde6e4040f7890 */ /* 0x000fc4000fffe03f */
[----:B------:R-:W-:Y:S02]  /*0340*/  UIADD3 UR16, UR5, -0x126145ec, URZ ;  /* 0xed9eba1405107890 */ /* 0x000fe4000fffe03f */
[----:B------:R-:W-:Y:S01]  /*0350*/  LOP3.LUT R4, R9, UR9, R6, 0x96, !PT ;  /* 0x0000000909047c12 */ /* 0x000fe2000f8e9606 */
[----:B------:R-:W-:Y:S01]  /*0360*/  IMAD.WIDE.U32 R6, R7, -0x326172a9, RZ ;  /* 0xcd9e8d5707067825 */ /* 0x000fe200078e00ff */
[----:B------:R-:W-:Y:S02]  /*0370*/  UIADD3 UR18, UR5, -0x56f99767, URZ ;  /* 0xa906689905127890 */ /* 0x000fe4000fffe03f */
[----:B------:R-:W-:Y:S01]  /*0380*/  UIADD3 UR17, UR4, 0x1715609d, URZ ;  /* 0x1715609d04117890 */ /* 0x000fe2000fffe03f */
[----:B------:R-:W-:Y:S01]  /*0390*/  IMAD.WIDE.U32 R4, R4, -0x2daee0ad, RZ ;  /* 0xd2511f5304047825 */ /* 0x000fe200078e00ff */
[----:B------:R-:W-:Y:S01]  /*03a0*/  LOP3.LUT R3, R7, UR11, R8, 0x96, !PT ;  /* 0x0000000b07037c12 */ /* 0x000fe2000f8e9608 */
[----:B------:R-:W-:Y:S02]  /*03b0*/  UIADD3 UR19, UR4, -0x4ab325aa, URZ ;  /* 0xb54cda5604137890 */ /* 0x000fe4000fffe03f */
[----:B------:R-:W-:Y:S01]  /*03c0*/  UIADD3 UR20, UR5, 0x646e171e, URZ ;  /* 0x646e171e05147890 */ /* 0x000fe2000fffe03f */
[----:B------:R-:W-:Y:S01]  /*03d0*/  LOP3.LUT R8, R5, UR12, R2, 0x96, !PT ;  /* 0x0000000c05087c12 */ /* 0x000fe2000f8e9602 */
[----:B------:R-:W-:Y:S01]  /*03e0*/  IMAD.WIDE.U32 R2, R3, -0x2daee0ad, RZ ;  /* 0xd2511f5303027825 */ /* 0x000fe200078e00ff */
[----:B------:R-:W-:-:S02]  /*03f0*/  UIADD3 UR22, UR5, 0x1fd5c5a3, URZ ;  /* 0x1fd5c5a305167890 */ /* 0x000fc4000fffe03f */
[----:B------:R-:W-:Y:S01]  /*0400*/  UIADD3 UR21, UR4, 0x5384540f, URZ ;  /* 0x5384540f04157890 */ /* 0x000fe2000fffe03f */
[----:B------:R-:W-:Y:S01]  /*0410*/  IMAD.WIDE.U32 R8, R8, -0x326172a9, RZ ;  /* 0xcd9e8d5708087825 */ /* 0x000fe200078e00ff */
[----:B------:R-:W-:Y:S01]  /*0420*/  LOP3.LUT R7, R3, UR14, R4, 0x96, !PT ;  /* 0x0000000e03077c12 */ /* 0x000fe2000f8e9604 */
[----:B------:R-:W-:Y:S02]  /*0430*/  UIADD3 UR23, UR4, -0xe443238, URZ ;  /* 0xf1bbcdc804177890 */ /* 0x000fe4000fffe03f */
        /* <DEDUP_REMOVED lines=21> */
[----:B------:R-:W-:Y:S01]  /*0590*/  LOP3.LUT R8, R3, UR24, R2, 0x96, !PT ;  /* 0x0000001803087c12 */ /* 0x000fe2000f8e9602 */
[----:B------:R-:W-:-:S05]  /*05a0*/  IMAD.SHL.U32 R2, R11, 0x20, RZ ;  /* 0x000000200b027824 */ /* 0x000fca00078e00ff */
[----:B------:R-:W-:-:S04]  /*05b0*/  LOP3.LUT R6, R2, 0x3e0, RZ, 0xc0, !PT ;  /* 0x000003e002067812 */ /* 0x000fc800078ec0ff */
[C---:B------:R-:W-:Y:S02]  /*05c0*/  IADD3 R2, P1, R6.reuse, c[0x0][0x218], RZ ;  /* 0x0000860006027a10 */ /* 0x040fe40007f3e0ff */
[----:B------:R-:W-:-:S03]  /*05d0*/  IADD3 R6, P2, R6, c[0x0][0x1b0], RZ ;  /* 0x00006c0006067a10 */ /* 0x000fc60007f5e0ff */
[----:B------:R-:W-:Y:S01]  /*05e0*/  IMAD.X R3, RZ, RZ, c[0x0][0x21c], P1 ;  /* 0x00008700ff037624 */ /* 0x000fe200008e06ff */
[----:B------:R-:W-:Y:S02]  /*05f0*/  ISETP.GE.AND P1, PT, R0, c[0x0][0x164], PT ;  /* 0x0000590000007a0c */ /* 0x000fe40003f26270 */
[----:B------:R-:W-:Y:S02]  /*0600*/  IADD3.X R7, RZ, c[0x0][0x1b4], RZ, P2, !PT ;  /* 0x00006d00ff077a10 */ /* 0x000fe400017fe4ff */
        /* <DEDUP_REMOVED lines=8> */
[----:B------:R-:W-:Y:S01]  /*0690*/  IMAD R9, R15, -0x326172a9, RZ ;  /* 0xcd9e8d570f097824 */ /* 0x000fe200078e02ff */
[----:B------:R-:W-:Y:S01]  /*06a0*/  UIADD3 UR26, UR5, -0x695add53, URZ ;  /* 0x96a522ad051a7890 */ /* 0x000fe2000fffe03f */
[----:B0-----:R-:W-:Y:S01]  /*06b0*/  IMAD.HI.U32 R2, R8, -0x326172a9, RZ ;  /* 0xcd9e8d5708027827 */ /* 0x001fe200078e00ff */
[----:B------:R0:W5:Y:S03]  /*06c0*/  LDG.E.128 R40, [R6.64] ;  /* 0x0000000606287981 */ /* 0x000166000c1e1d00 */
[----:B------:R-:W-:Y:S01]  /*06d0*/  IMAD R3, R4, -0x2daee0ad, RZ ;  /* 0xd2511f5304037824 */ /* 0x000fe200078e02ff */
[----:B------:R0:W5:Y:S01]  /*06e0*/  LDG.E.128 R44, [R6.64+0x10] ;  /* 0x00001006062c7981 */ /* 0x000162000c1e1d00 */
[----:B------:R-:W-:Y:S01]  /*06f0*/  IMAD.WIDE.U32 R4, R5, -0x2daee0ad, RZ ;  /* 0xd2511f5305047825 */ /* 0x000fe200078e00ff */
[----:B------:R-:W-:Y:S01]  /*0700*/  LOP3.LUT R2, R2, UR25, R9, 0x96, !PT ;  /* 0x0000001902027c12 */ /* 0x000fe2000f8e9609 */
[----:B------:R-:W-:Y:S01]  /*0710*/  HFMA2.MMA R9, -RZ, RZ, 0, 0 ;  /* 0x00000000ff097435 */ /* 0x000fe200000001ff */
[----:B------:R-:W-:Y:S01]  /*0720*/  BSSY B0, `(.L_x_5916) ;  /* 0x0000a7c000007945 */ /* 0x000fe20003800000 */
[----:B------:R0:W5:Y:S01]  /*0730*/  LDG.E.128 R48, [R6.64+0x400] ;  /* 0x0004000606307981 */ /* 0x000162000c1e1d00 */
[----:B------:R-:W-:Y:S01]  /*0740*/  LOP3.LUT R3, R5, UR26, R3, 0x96, !PT ;  /* 0x0000001a05037c12 */ /* 0x000fe2000f8e9603 */
[----:B------:R-:W-:Y:S01]  /*0750*/  IMAD.MOV.U32 R5, RZ, RZ, R10 ;  /* 0x000000ffff057224 */ /* 0x000fe200078e000a */
[----:B------:R-:W-:Y:S01]  /*0760*/  LOP3.LUT R86, R86, 0x3, RZ, 0xc0, !PT ;  /* 0x0000000356567812 */ /* 0x000fe200078ec0ff */
[----:B------:R0:W5:Y:S01]  /*0770*/  LDG.E.128 R52, [R6.64+0x410] ;  /* 0x0004100606347981 */ /* 0x000162000c1e1d00 */
[----:B------:R-:W-:-:S03]  /*0780*/  IMAD R8, R8, -0x326172a9, RZ ;  /* 0xcd9e8d5708087824 */ /* 0x000fc600078e02ff */
[----:B------:R0:W5:Y:S04]  /*0790*/  LDG.E.128 R56, [R6.64+0x800] ;  /* 0x0008000606387981 */ /* 0x000168000c1e1d00 */
[----:B------:R0:W5:Y:S01]  /*07a0*/  LDG.E.128 R60, [R6.64+0x810] ;  /* 0x00081006063c7981 */ /* 0x000162000c1e1d00 */
[----:B------:R-:W-:Y:S01]  /*07b0*/  ULDC.U8 UR8, c[0x0][0x1f0] ;  /* 0x00007c0000087ab9 */ /* 0x000fe20000000000 */
[----:B0-----:R-:W-:Y:S02]  /*07c0*/  IMAD.MOV.U32 R6, RZ, RZ, R14 ;  /* 0x000000ffff067224 */ /* 0x001fe400078e000e */
[----:B------:R-:W-:Y:S02]  /*07d0*/  IMAD.MOV.U32 R7, RZ, RZ, R13 ;  /* 0x000000ffff077224 */ /* 0x000fe400078e000d */
.L_x_6168:
[----:B------:R-:W-:-:S04]  /*07e0*/  IMAD.MOV.U32 R79, RZ, RZ, 0x4 ;  /* 0x00000004ff4f7424 */ /* 0x000fc800078e00ff */
[----:B------:R-:W-:-:S05]  /*07f0*/  IMAD.WIDE R72, R0, R79, c[0x0][0x1d0] ;  /* 0x0000740000487625 */ /* 0x000fca00078e024f */
[----:B------:R0:W2:Y:S01]  /*0800*/  LDG.E R78, [R72.64] ;  /* 0x00000006484e7981 */ /* 0x0000a2000c1e1900 */
[----:B------:R-:W-:Y:S01]  /*0810*/  ISETP.NE.U32.AND P0, PT, RZ, c[0x0][0x180], PT ;  /* 0x00006000ff007a0c */ /* 0x000fe20003f05070 */
[----:B------:R-:W-:Y:S02]  /*0820*/  IMAD R74, R0, c[0x0][0x168], RZ ;  /* 0x00005a00004a7a24 */ /* 0x000fe400078e02ff */
[----:B------:R-:W0:Y:S01]  /*0830*/  S2R R89, SR_TID.X ;  /* 0x0000000000597919 */ /* 0x000e220000002100 */
[----:B------:R-:W-:Y:S01]  /*0840*/  ISETP.NE.AND.EX P0, PT, RZ, c[0x0][0x184], PT, P0 ;  /* 0x00006100ff007a0c */ /* 0x000fe20003f05300 */
[----:B------:R-:W-:Y:S01]  /*0850*/  IMAD.MOV.U32 R107, RZ, RZ, RZ ;  /* 0x000000ffff6b7224 */ /* 0x000fe200078e00ff */
        /* <DEDUP_REMOVED lines=8> */
[----:B------:R-:W-:Y:S01]  /*08e0*/  @P0 IMAD.MOV.U32 R76, RZ, RZ, 0x10 ;  /* 0x00000010ff4c0424 */ /* 0x000fe200078e00ff */
        /* <DEDUP_REMOVED lines=19> */
.L_x_5918:
        /* <DEDUP_REMOVED lines=12> */
.L_x_5921:
[----:B------:R-:W-:Y:S02]  /*0ae0*/  IMAD.MOV.U32 R10, RZ, RZ, R8 ;  /* 0x000000ffff0a7224 */ /* 0x000fe400078e0008 */
.L_x_5922:
[----:B------:R-:W-:Y:S05]  /*0af0*/  BSYNC B2 ;  /* 0x0000000000027941 */ /* 0x000fea0003800000 */
.L_x_5920:
        /* <DEDUP_REMOVED lines=16> */
.L_x_5926:
[----:B------:R-:W-:Y:S05]  /*0c00*/  BSYNC B3 ;  /* 0x0000000000037941 */ /* 0x000fea0003800000 */
.L_x_5925:
        /* <DEDUP_REMOVED lines=44> */
.L_x_5924:
[----:B------:R-:W-:Y:S05]  /*0ed0*/  BSYNC B2 ;  /* 0x0000000000027941 */ /* 0x000fea0003800000 */
.L_x_5923:
        /* <DEDUP_REMOVED lines=10> */
[--C-:B------:R-:W-:Y:S01]  /*0f80*/  @P0 FADD.FTZ R83, R83, R10.reuse ;  /* 0x0000000a53530221 */ /* 0x100fe20000010000 */
[----:B------:R-:W-:Y:S02]  /*0f90*/  PRMT R10, R73, 0x7610, R10 ;  /* 0x00007610490a7816 */ /* 0x000fe4000000000a */
.L_x_5919:
[----:B------:R-:W-:Y:S05]  /*0fa0*/  BSYNC B1 ;  /* 0x0000000000017941 */ /* 0x000fea0003800000 */
.L_x_5917:
        /* <DEDUP_REMOVED lines=8> */
.L_x_5928:
        /* <DEDUP_REMOVED lines=12> */
.L_x_5931:
[----:B------:R-:W-:Y:S02]  /*10f0*/  IMAD.MOV.U32 R11, RZ, RZ, R8 ;  /* 0x000000ffff0b7224 */ /* 0x000fe400078e0008 */
.L_x_5932:
[----:B------:R-:W-:Y:S05]  /*1100*/  BSYNC B2 ;  /* 0x0000000000027941 */ /* 0x000fea0003800000 */
.L_x_5930:
        /* <DEDUP_REMOVED lines=16> */
.L_x_5936:
[----:B------:R-:W-:Y:S05]  /*1210*/  BSYNC B3 ;  /* 0x0000000000037941 */ /* 0x000fea0003800000 */
.L_x_5935:
        /* <DEDUP_REMOVED lines=44> */
.L_x_5934:
[----:B------:R-:W-:Y:S05]  /*14e0*/  BSYNC B2 ;  /* 0x0000000000027941 */ /* 0x000fea0003800000 */
.L_x_5933:
        /* <DEDUP_REMOVED lines=12> */
.L_x_5929:
[----:B------:R-:W-:Y:S05]  /*15b0*/  BSYNC B1 ;  /* 0x0000000000017941 */ /* 0x000fea0003800000 */
.L_x_5927:
        /* <DEDUP_REMOVED lines=8> */
.L_x_5938:
        /* <DEDUP_REMOVED lines=12> */
.L_x_5941:
[----:B------:R-:W-:Y:S02]  /*1700*/  IMAD.MOV.U32 R12, RZ, RZ, R8 ;  /* 0x000000ffff0c7224 */ /* 0x000fe400078e0008 */
.L_x_5942:
[----:B------:R-:W-:Y:S05]  /*1710*/  BSYNC B2 ;  /* 0x0000000000027941 */ /* 0x000fea0003800000 */
.L_x_5940:
        /* <DEDUP_REMOVED lines=16> */
.L_x_5946:
[----:B------:R-:W-:Y:S05]  /*1820*/  BSYNC B3 ;  /* 0x0000000000037941 */ /* 0x000fea0003800000 */
.L_x_5945:
        /* <DEDUP_REMOVED lines=44> */
.L_x_5944:
[----:B------:R-:W-:Y:S05]  /*1af0*/  BSYNC B2 ;  /* 0x0000000000027941 */ /* 0x000fea0003800000 */
.L_x_5943:
        /* <DEDUP_REMOVED lines=12> */
.L_x_5939:
[----:B------:R-:W-:Y:S05]  /*1bc0*/  BSYNC B1 ;  /* 0x0000000000017941 */ /* 0x000fea0003800000 */
.L_x_5937:
        /* <DEDUP_REMOVED lines=8> */
.L_x_5948:
        /* <DEDUP_REMOVED lines=12> */
.L_x_5951:
[----:B------:R-:W-:Y:S02]  /*1d10*/  IMAD.MOV.U32 R13, RZ, RZ, R8 ;  /* 0x000000ffff0d7224 */ /* 0x000fe400078e0008 */
.L_x_5952:
[----:B------:R-:W-:Y:S05]  /*1d20*/  BSYNC B2 ;  /* 0x0000000000027941 */ /* 0x000fea0003800000 */
.L_x_5950:
        /* <DEDUP_REMOVED lines=16> */
.L_x_5956:
[----:B------:R-:W-:Y:S05]  /*1e30*/  BSYNC B3 ;  /* 0x0000000000037941 */ /* 0x000fea0003800000 */
.L_x_5955:
        /* <DEDUP_REMOVED lines=44> */
.L_x_5954:
[----:B------:R-:W-:Y:S05]  /*2100*/  BSYNC B2 ;  /* 0x0000000000027941 */ /* 0x000fea0003800000 */
.L_x_5953:
        /* <DEDUP_REMOVED lines=12> */
.L_x_5949:
[----:B------:R-:W-:Y:S05]  /*21d0*/  BSYNC B1 ;  /* 0x0000000000017941 */ /* 0x000fea0003800000 */
.L_x_5947:
        /* <DEDUP_REMOVED lines=8> */
.L_x_5958:
        /* <DEDUP_REMOVED lines=12> */
.L_x_5961:
[----:B------:R-:W-:Y:S02]  /*2320*/  IMAD.MOV.U32 R14, RZ, RZ, R8 ;  /* 0x000000ffff0e7224 */ /* 0x000fe400078e0008 */
.L_x_5962:
[----:B------:R-:W-:Y:S05]  /*2330*/  BSYNC B2 ;  /* 0x0000000000027941 */ /* 0x000fea0003800000 */
.L_x_5960:
        /* <DEDUP_REMOVED lines=16> */
.L_x_5966:
[----:B------:R-:W-:Y:S05]  /*2440*/  BSYNC B3 ;  /* 0x0000000000037941 */ /* 0x000fea0003800000 */
.L_x_5965:
        /* <DEDUP_REMOVED lines=44> */
.L_x_5964:
[----:B------:R-:W-:Y:S05]  /*2710*/  BSYNC B2 ;  /* 0x0000000000027941 */ /* 0x000fea0003800000 */
.L_x_5963:
        /* <DEDUP_REMOVED lines=12> */
.L_x_5959:
[----:B------:R-:W-:Y:S05]  /*27e0*/  BSYNC B1 ;  /* 0x0000000000017941 */ /* 0x000fea0003800000 */
.L_x_5957:
        /* <DEDUP_REMOVED lines=8> */
.L_x_5968:
        /* <DEDUP_REMOVED lines=12> */
.L_x_5971:
[----:B------:R-:W-:Y:S02]  /*2930*/  IMAD.MOV.U32 R15, RZ, RZ, R8 ;  /* 0x000000ffff0f7224 */ /* 0x000fe400078e0008 */
.L_x_5972:
[----:B------:R-:W-:Y:S05]  /*2940*/  BSYNC B2 ;  /* 0x0000000000027941 */ /* 0x000fea0003800000 */
.L_x_5970:
        /* <DEDUP_REMOVED lines=16> */
.L_x_5976:
[----:B------:R-:W-:Y:S05]  /*2a50*/  BSYNC B3 ;  /* 0x0000000000037941 */ /* 0x000fea0003800000 */
.L_x_5975:
        /* <DEDUP_REMOVED lines=44> */
.L_x_5974:
[----:B------:R-:W-:Y:S05]  /*2d20*/  BSYNC B2 ;  /* 0x0000000000027941 */ /* 0x000fea0003800000 */
.L_x_5973:
        /* <DEDUP_REMOVED lines=12> */
.L_x_5969:
[----:B------:R-:W-:Y:S05]  /*2df0*/  BSYNC B1 ;  /* 0x0000000000017941 */ /* 0x000fea0003800000 */
.L_x_5967:
        /* <DEDUP_REMOVED lines=8> */
.L_x_5978:
        /* <DEDUP_REMOVED lines=12> */
.L_x_5981:
[----:B------:R-:W-:Y:S02]  /*2f40*/  IMAD.MOV.U32 R72, RZ, RZ, R8 ;  /* 0x000000ffff487224 */ /* 0x000fe400078e0008 */
.L_x_5982:
[----:B------:R-:W-:Y:S05]  /*2f50*/  BSYNC B2 ;  /* 0x0000000000027941 */ /* 0x000fea0003800000 */
.L_x_5980:
        /* <DEDUP_REMOVED lines=16> */
.L_x_5986:
[----:B------:R-:W-:Y:S05]  /*3060*/  BSYNC B3 ;  /* 0x0000000000037941 */ /* 0x000fea0003800000 */
.L_x_5985:
        /* <DEDUP_REMOVED lines=44> */
.L_x_5984:
[----:B------:R-:W-:Y:S05]  /*3330*/  BSYNC B2 ;  /* 0x0000000000027941 */ /* 0x000fea0003800000 */
.L_x_5983:
        /* <DEDUP_REMOVED lines=11> */
.L_x_5979:
[----:B------:R-:W-:Y:S05]  /*33f0*/  BSYNC B1 ;  /* 0x0000000000017941 */ /* 0x000fea0003800000 */
.L_x_5977:
        /* <DEDUP_REMOVED lines=8> */
.L_x_5988:
        /* <DEDUP_REMOVED lines=12> */
.L_x_5991:
[----:B------:R-:W-:Y:S02]  /*3540*/  IMAD.MOV.U32 R72, RZ, RZ, R8 ;  /* 0x000000ffff487224 */ /* 0x000fe400078e0008 */
.L_x_5992:
[----:B------:R-:W-:Y:S05]  /*3550*/  BSYNC B2 ;  /* 0x0000000000027941 */ /* 0x000fea0003800000 */
.L_x_5990:
        /* <DEDUP_REMOVED lines=16> */
.L_x_5996:
[----:B------:R-:W-:Y:S05]  /*3660*/  BSYNC B3 ;  /* 0x0000000000037941 */ /* 0x000fea0003800000 */
.L_x_5995:
        /* <DEDUP_REMOVED lines=44> */
.L_x_5994:
[----:B------:R-:W-:Y:S05]  /*3930*/  BSYNC B2 ;  /* 0x0000000000027941 */ /* 0x000fea0003800000 */
.L_x_5993:
        /* <DEDUP_REMOVED lines=11> */
.L_x_5989:
[----:B------:R-:W-:Y:S05]  /*39f0*/  BSYNC B1 ;  /* 0x0000000000017941 */ /* 0x000fea0003800000 */
.L_x_5987:
        /* <DEDUP_REMOVED lines=33> */
.L_x_5998:
[----:B------:R-:W-:Y:S05]  /*3c10*/  BSYNC B1 ;  /* 0x0000000000017941 */ /* 0x000fea0003800000 */
.L_x_5997:
        /* <DEDUP_REMOVED lines=8> */
[----:B-----5:R-:W-:Y:S01]  /*3ca0*/  PRMT R99, RZ, 0x5410, R68 ;  /* 0x00005410ff637816 */ /* 0x020fe20000000044 */
[----:B------:R-:W-:Y:S05]  /*3cb0*/  BRA `(.L_x_6001) ;  /* 0x0000058000007947 */ /* 0x000fea0003800000 */
.L_x_6000:
        /* <DEDUP_REMOVED lines=12> */
.L_x_6003:
[----:B------:R-:W-:Y:S02]  /*3d80*/  IMAD.MOV.U32 R10, RZ, RZ, R8 ;  /* 0x000000ffff0a7224 */ /* 0x000fe400078e0008 */
.L_x_6004:
[----:B------:R-:W-:Y:S05]  /*3d90*/  BSYNC B2 ;  /* 0x0000000000027941 */ /* 0x000fea0003800000 */
.L_x_6002:
        /* <DEDUP_REMOVED lines=16> */
.L_x_6008:
[----:B------:R-:W-:Y:S05]  /*3ea0*/  BSYNC B3 ;  /* 0x0000000000037941 */ /* 0x000fea0003800000 */
.L_x_6007:
        /* <DEDUP_REMOVED lines=44> */
.L_x_6006:
[----:B------:R-:W-:Y:S05]  /*4170*/  BSYNC B2 ;  /* 0x0000000000027941 */ /* 0x000fea0003800000 */
.L_x_6005:
        /* <DEDUP_REMOVED lines=12> */
.L_x_6001:
[----:B------:R-:W-:Y:S05]  /*4240*/  BSYNC B1 ;  /* 0x0000000000017941 */ /* 0x000fea0003800000 */
.L_x_5999:
        /* <DEDUP_REMOVED lines=8> */
.L_x_6010:
        /* <DEDUP_REMOVED lines=12> */
.L_x_6013:
[----:B------:R-:W-:Y:S02]  /*4390*/  MOV R11, R8 ;  /* 0x00000008000b7202 */ /* 0x000fe40000000f00 */
.L_x_6014:
[----:B------:R-:W-:Y:S05]  /*43a0*/  BSYNC B2 ;  /* 0x0000000000027941 */ /* 0x000fea0003800000 */
.L_x_6012:
        /* <DEDUP_REMOVED lines=16> */
.L_x_6018:
[----:B------:R-:W-:Y:S05]  /*44b0*/  BSYNC B3 ;  /* 0x0000000000037941 */ /* 0x000fea0003800000 */
.L_x_6017:
        /* <DEDUP_REMOVED lines=44> */
.L_x_6016:
[----:B------:R-:W-:Y:S05]  /*4780*/  BSYNC B2 ;  /* 0x0000000000027941 */ /* 0x000fea0003800000 */
.L_x_6015:
        /* <DEDUP_REMOVED lines=12> */
.L_x_6011:
[----:B------:R-:W-:Y:S05]  /*4850*/  BSYNC B1 ;  /* 0x0000000000017941 */ /* 0x000fea0003800000 */
.L_x_6009:
        /* <DEDUP_REMOVED lines=8> */
.L_x_6020:
        /* <DEDUP_REMOVED lines=12> */
.L_x_6023:
[----:B------:R-:W-:Y:S02]  /*49a0*/  IMAD.MOV.U32 R12, RZ, RZ, R8 ;  /* 0x000000ffff0c7224 */ /* 0x000fe400078e0008 */
.L_x_6024:
[----:B------:R-:W-:Y:S05]  /*49b0*/  BSYNC B2 ;  /* 0x0000000000027941 */ /* 0x000fea0003800000 */
.L_x_6022:
        /* <DEDUP_REMOVED lines=16> */
.L_x_6028:
[----:B------:R-:W-:Y:S05]  /*4ac0*/  BSYNC B3 ;  /* 0x0000000000037941 */ /* 0x000fea0003800000 */
.L_x_6027:
        /* <DEDUP_REMOVED lines=44> */
.L_x_6026:
[----:B------:R-:W-:Y:S05]  /*4d90*/  BSYNC B2 ;  /* 0x0000000000027941 */ /* 0x000fea0003800000 */
.L_x_6025:
        /* <DEDUP_REMOVED lines=12> */
.L_x_6021:
[----:B------:R-:W-:Y:S05]  /*4e60*/  BSYNC B1 ;  /* 0x0000000000017941 */ /* 0x000fea0003800000 */
.L_x_6019:
        /* <DEDUP_REMOVED lines=8> */
.L_x_6030:
        /* <DEDUP_REMOVED lines=12> */
.L_x_6033:
[----:B------:R-:W-:Y:S02]  /*4fb0*/  MOV R13, R8 ;  /* 0x00000008000d7202 */ /* 0x000fe40000000f00 */
.L_x_6034:
[----:B------:R-:W-:Y:S05]  /*4fc0*/  BSYNC B2 ;  /* 0x0000000000027941 */ /* 0x000fea0003800000 */
.L_x_6032:
        /* <DEDUP_REMOVED lines=16> */
.L_x_6038:
[----:B------:R-:W-:Y:S05]  /*50d0*/  BSYNC B3 ;  /* 0x0000000000037941 */ /* 0x000fea0003800000 */
.L_x_6037:
[----:B------:R-:W-:Y:S01]  /*50e0*/  IMAD.HI.U32 R2, R5, -0x326172a9, RZ ;  /* 0xcd9e8d5705027827 */ /* 0x000fe200078e00ff */
[----:B------:R-:W-:-:S03]  /*50f0*/  LOP3.LUT R4, R4, UR5, R9, 0x96, !PT ;  /* 0x0000000504047c12 */ /* 0x000fc6000f8e9609 */
[----:B------:R-:W-:Y:S01]  /*5100*/  IMAD R3, R5, -0x326172a9, RZ ;  /* 0xcd9e8d5705037824 */ /* 0x000fe200078e02ff */
[----:B------:R-:W-:Y:S01]  /*5110*/  LOP3.LUT R2, R2, UR4, R7, 0x96, !PT ;  /* 0x0000000402027c12 */ /* 0x000fe2000f8e9607 */
[----:B------:R-:W-:-:S04]  /*5120*/  IMAD.WIDE.U32 R72, R4, -0x326172a9, RZ ;  /* 0xcd9e8d5704487825 */ /* 0x000fc800078e00ff */
[----:B------:R-:W-:Y:S01]  /*5130*/  IMAD R75, R6, -0x2daee0ad, RZ ;  /* 0xd2511f53064b7824 */ /* 0x000fe200078e02ff */
[----:B------:R-:W-:Y:S01]  /*5140*/  LOP3.LUT R3, R73, UR9, R3, 0x96, !PT ;  /* 0x0000000949037c12 */ /* 0x000fe2000f8e9603 */
[----:B-1----:R-:W-:-:S05]  /*5150*/  IMAD.WIDE.U32 R90, R2, -0x2daee0ad, RZ ;  /* 0xd2511f53025a7825 */ /* 0x002fca00078e00ff */
        /* <DEDUP_REMOVED lines=36> */
.L_x_6036:
[----:B------:R-:W-:Y:S05]  /*53a0*/  BSYNC B2 ;  /* 0x0000000000027941 */ /* 0x000fea0003800000 */
.L_x_6035:
        /* <DEDUP_REMOVED lines=12> */
.L_x_6031:
[----:B------:R-:W-:Y:S05]  /*5470*/  BSYNC B1 ;  /* 0x0000000000017941 */ /* 0x000fea0003800000 */
.L_x_6029:
        /* <DEDUP_REMOVED lines=8> */
.L_x_6040:
        /* <DEDUP_REMOVED lines=12> */
.L_x_6043:
[----:B------:R-:W-:Y:S02]  /*55c0*/  IMAD.MOV.U32 R14, RZ, RZ, R8 ;  /* 0x000000ffff0e7224 */ /* 0x000fe400078e0008 */
.L_x_6044:
[----:B------:R-:W-:Y:S05]  /*55d0*/  BSYNC B2 ;  /* 0x0000000000027941 */ /* 0x000fea0003800000 */
.L_x_6042:
        /* <DEDUP_REMOVED lines=16> */
.L_x_6048:
[----:B------:R-:W-:Y:S05]  /*56e0*/  BSYNC B3 ;  /* 0x0000000000037941 */ /* 0x000fea0003800000 */
.L_x_6047:
        /* <DEDUP_REMOVED lines=44> */
.L_x_6046:
[----:B------:R-:W-:Y:S05]  /*59b0*/  BSYNC B2 ;  /* 0x0000000000027941 */ /* 0x000fea0003800000 */
.L_x_6045:
        /* <DEDUP_REMOVED lines=12> */
.L_x_6041:
[----:B------:R-:W-:Y:S05]  /*5a80*/  BSYNC B1 ;  /* 0x0000000000017941 */ /* 0x000fea0003800000 */
.L_x_6039:
        /* <DEDUP_REMOVED lines=8> */
.L_x_6050:
        /* <DEDUP_REMOVED lines=12> */
.L_x_6053:
[----:B------:R-:W-:Y:S02]  /*5bd0*/  MOV R15, R8 ;  /* 0x00000008000f7202 */ /* 0x000fe40000000f00 */
.L_x_6054:
[----:B------:R-:W-:Y:S05]  /*5be0*/  BSYNC B2 ;  /* 0x0000000000027941 */ /* 0x000fea0003800000 */
.L_x_6052:
        /* <DEDUP_REMOVED lines=16> */
.L_x_6058:
[----:B------:R-:W-:Y:S05]  /*5cf0*/  BSYNC B3 ;  /* 0x0000000000037941 */ /* 0x000fea0003800000 */
.L_x_6057:
        /* <DEDUP_REMOVED lines=44> */
.L_x_6056:
[----:B------:R-:W-:Y:S05]  /*5fc0*/  BSYNC B2 ;  /* 0x0000000000027941 */ /* 0x000fea0003800000 */
.L_x_6055:
        /* <DEDUP_REMOVED lines=12> */
.L_x_6051:
[----:B------:R-:W-:Y:S05]  /*6090*/  BSYNC B1 ;  /* 0x0000000000017941 */ /* 0x000fea0003800000 */
.L_x_6049:
        /* <DEDUP_REMOVED lines=8> */
.L_x_6060:
        /* <DEDUP_REMOVED lines=12> */
.L_x_6063:
[----:B------:R-:W-:Y:S02]  /*61e0*/  IMAD.MOV.U32 R84, RZ, RZ, R8 ;  /* 0x000000ffff547224 */ /* 0x000fe400078e0008 */
.L_x_6064:
[----:B------:R-:W-:Y:S05]  /*61f0*/  BSYNC B2 ;  /* 0x0000000000027941 */ /* 0x000fea0003800000 */
.L_x_6062:
        /* <DEDUP_REMOVED lines=16> */
.L_x_6068:
[----:B------:R-:W-:Y:S05]  /*6300*/  BSYNC B3 ;  /* 0x0000000000037941 */ /* 0x000fea0003800000 */
.L_x_6067:
        /* <DEDUP_REMOVED lines=44> */
.L_x_6066:
[----:B------:R-:W-:Y:S05]  /*65d0*/  BSYNC B2 ;  /* 0x0000000000027941 */ /* 0x000fea0003800000 */
.L_x_6065:
        /* <DEDUP_REMOVED lines=8> */
[----:B-1----:R-:W-:Y:S02]  /*6660*/  FSEL R91, R75, RZ, !P3 ;  /* 0x000000ff4b5b7208 */ /* 0x002fe40005800000 */
[----:B------:R-:W-:-:S03]  /*6670*/  SEL R73, RZ, 0x1, P3 ;  /* 0x00000001ff497807 */ /* 0x000fc60001800000 */
[----:B------:R-:W-:Y:S01]  /*6680*/  @P0 FADD.FTZ R91, R74, R91 ;  /* 0x0000005b4a5b0221 */ /* 0x000fe20000010000 */
[----:B------:R-:W-:Y:S02]  /*6690*/  PRMT R84, R73, 0x7610, R84 ;  /* 0x0000761049547816 */ /* 0x000fe40000000054 */
.L_x_6061:
[----:B------:R-:W-:Y:S05]  /*66a0*/  BSYNC B1 ;  /* 0x0000000000017941 */ /* 0x000fea0003800000 */
.L_x_6059:
        /* <DEDUP_REMOVED lines=8> */
.L_x_6070:
        /* <DEDUP_REMOVED lines=12> */
.L_x_6073:
[----:B------:R-:W-:Y:S02]  /*67f0*/  MOV R85, R8 ;  /* 0x0000000800557202 */ /* 0x000fe40000000f00 */
.L_x_6074:
[----:B------:R-:W-:Y:S05]  /*6800*/  BSYNC B2 ;  /* 0x0000000000027941 */ /* 0x000fea0003800000 */
.L_x_6072:
        /* <DEDUP_REMOVED lines=16> */
.L_x_6078:
[----:B------:R-:W-:Y:S05]  /*6910*/  BSYNC B3 ;  /* 0x0000000000037941 */ /* 0x000fea0003800000 */
.L_x_6077:
        /* <DEDUP_REMOVED lines=44> */
.L_x_6076:
[----:B------:R-:W-:Y:S05]  /*6be0*/  BSYNC B2 ;  /* 0x0000000000027941 */ /* 0x000fea0003800000 */
.L_x_6075:
        /* <DEDUP_REMOVED lines=12> */
.L_x_6071:
[----:B------:R-:W-:Y:S05]  /*6cb0*/  BSYNC B1 ;  /* 0x0000000000017941 */ /* 0x000fea0003800000 */
.L_x_6069:
[----:B------:R-:W-:Y:S01]  /*6cc0*/  IMAD.WIDE.U32 R102, R103, R108, c[0x0][0x188] ;  /* 0x0000620067667625 */ /* 0x000fe200078e006c */
[----:B------:R-:W-:Y:S01]  /*6cd0*/  F2FP.BF16.PACK_AB R75, R90, R91 ;  /* 0x0000005b5a4b723e */ /* 0x000fe200000010ff */
[----:B------:R-:W-:Y:S01]  /*6ce0*/  BSSY B1, `(.L_x_6079) ;  /* 0x000001e000017945 */ /* 0x000fe20003800000 */
[----:B------:R-:W-:Y:S02]  /*6cf0*/  F2FP.BF16.PACK_AB R74, R94, R95 ;  /* 0x0000005f5e4a723e */ /* 0x000fe400000010ff */
[----:B------:R-:W-:Y:S02]  /*6d00*/  F2FP.BF16.PACK_AB R73, R96, R97 ;  /* 0x000000616049723e */ /* 0x000fe400000010ff */
[----:B------:R-:W-:Y:S02]  /*6d10*/  F2FP.BF16.PACK_AB R72, R98, R99 ;  /* 0x000000636248723e */ /* 0x000fe400000010ff */
[----:B------:R-:W-:-:S02]  /*6d20*/  IADD3 R111, R111, 0x40, RZ ;  /* 0x000000406f6f7810 */ /* 0x000fc40007ffe0ff */
        /* <DEDUP_REMOVED lines=25> */
.L_x_6080:
[----:B------:R-:W-:Y:S05]  /*6ec0*/  BSYNC B1 ;  /* 0x0000000000017941 */ /* 0x000fea0003800000 */
.L_x_6079:
        /* <DEDUP_REMOVED lines=10> */
.L_x_6082:
        /* <DEDUP_REMOVED lines=12> */
.L_x_6085:
[----:B------:R-:W-:Y:S02]  /*7030*/  MOV R10, R8 ;  /* 0x00000008000a7202 */ /* 0x000fe40000000f00 */
.L_x_6086:
[----:B------:R-:W-:Y:S05]  /*7040*/  BSYNC B2 ;  /* 0x0000000000027941 */ /* 0x000fea0003800000 */
.L_x_6084:
        /* <DEDUP_REMOVED lines=16> */
.L_x_6090:
[----:B------:R-:W-:Y:S05]  /*7150*/  BSYNC B3 ;  /* 0x0000000000037941 */ /* 0x000fea0003800000 */
.L_x_6089:
        /* <DEDUP_REMOVED lines=44> */
.L_x_6088:
[----:B------:R-:W-:Y:S05]  /*7420*/  BSYNC B2 ;  /* 0x0000000000027941 */ /* 0x000fea0003800000 */
.L_x_6087:
        /* <DEDUP_REMOVED lines=12> */
.L_x_6083:
[----:B------:R-:W-:Y:S05]  /*74f0*/  BSYNC B1 ;  /* 0x0000000000017941 */ /* 0x000fea0003800000 */
.L_x_6081:
        /* <DEDUP_REMOVED lines=8> */
.L_x_6092:
        /* <DEDUP_REMOVED lines=12> */
.L_x_6095:
[----:B------:R-:W-:Y:S02]  /*7640*/  IMAD.MOV.U32 R11, RZ, RZ, R8 ;  /* 0x000000ffff0b7224 */ /* 0x000fe400078e0008 */
.L_x_6096:
[----:B------:R-:W-:Y:S05]  /*7650*/  BSYNC B2 ;  /* 0x0000000000027941 */ /* 0x000fea0003800000 */
.L_x_6094:
        /* <DEDUP_REMOVED lines=16> */
.L_x_6100:
[----:B------:R-:W-:Y:S05]  /*7760*/  BSYNC B3 ;  /* 0x0000000000037941 */ /* 0x000fea0003800000 */
.L_x_6099:
        /* <DEDUP_REMOVED lines=44> */
.L_x_6098:
[----:B------:R-:W-:Y:S05]  /*7a30*/  BSYNC B2 ;  /* 0x0000000000027941 */ /* 0x000fea0003800000 */
.L_x_6097:
        /* <DEDUP_REMOVED lines=12> */
.L_x_6093:
[----:B------:R-:W-:Y:S05]  /*7b00*/  BSYNC B1 ;  /* 0x0000000000017941 */ /* 0x000fea0003800000 */
.L_x_6091:
        /* <DEDUP_REMOVED lines=8> */
.L_x_6102:
        /* <DEDUP_REMOVED lines=12> */
.L_x_6105:
[----:B------:R-:W-:Y:S02]  /*7c50*/  MOV R12, R8 ;  /* 0x00000008000c7202 */ /* 0x000fe40000000f00 */
.L_x_6106:
[----:B------:R-:W-:Y:S05]  /*7c60*/  BSYNC B2 ;  /* 0x0000000000027941 */ /* 0x000fea0003800000 */
.L_x_6104:
        /* <DEDUP_REMOVED lines=16> */
.L_x_6110:
[----:B------:R-:W-:Y:S05]  /*7d70*/  BSYNC B3 ;  /* 0x0000000000037941 */ /* 0x000fea0003800000 */
.L_x_6109:
        /* <DEDUP_REMOVED lines=44> */
.L_x_6108:
[----:B------:R-:W-:Y:S05]  /*8040*/  BSYNC B2 ;  /* 0x0000000000027941 */ /* 0x000fea0003800000 */
.L_x_6107:
        /* <DEDUP_REMOVED lines=12> */
.L_x_6103:
[----:B------:R-:W-:Y:S05]  /*8110*/  BSYNC B1 ;  /* 0x0000000000017941 */ /* 0x000fea0003800000 */
.L_x_6101:
        /* <DEDUP_REMOVED lines=8> */
.L_x_6112:
        /* <DEDUP_REMOVED lines=12> */
.L_x_6115:
[----:B------:R-:W-:Y:S02]  /*8260*/  IMAD.MOV.U32 R13, RZ, RZ, R8 ;  /* 0x000000ffff0d7224 */ /* 0x000fe400078e0008 */
.L_x_6116:
[----:B------:R-:W-:Y:S05]  /*8270*/  BSYNC B2 ;  /* 0x0000000000027941 */ /* 0x000fea0003800000 */
.L_x_6114:
        /* <DEDUP_REMOVED lines=16> */
.L_x_6120:
[----:B------:R-:W-:Y:S05]  /*8380*/  BSYNC B3 ;  /* 0x0000000000037941 */ /* 0x000fea0003800000 */
.L_x_6119:
        /* <DEDUP_REMOVED lines=44> */
.L_x_6118:
[----:B------:R-:W-:Y:S05]  /*8650*/  BSYNC B2 ;  /* 0x0000000000027941 */ /* 0x000fea0003800000 */
.L_x_6117:
        /* <DEDUP_REMOVED lines=12> */
.L_x_6113:
[----:B------:R-:W-:Y:S05]  /*8720*/  BSYNC B1 ;  /* 0x0000000000017941 */ /* 0x000fea0003800000 */
.L_x_6111:
        /* <DEDUP_REMOVED lines=8> */
.L_x_6122:
        /* <DEDUP_REMOVED lines=12> */
.L_x_6125:
[----:B------:R-:W-:Y:S02]  /*8870*/  IMAD.MOV.U32 R14, RZ, RZ, R8 ;  /* 0x000000ffff0e7224 */ /* 0x000fe400078e0008 */
.L_x_6126:
[----:B------:R-:W-:Y:S05]  /*8880*/  BSYNC B2 ;  /* 0x0000000000027941 */ /* 0x000fea0003800000 */
.L_x_6124:
        /* <DEDUP_REMOVED lines=16> */
.L_x_6130:
[----:B------:R-:W-:Y:S05]  /*8990*/  BSYNC B3 ;  /* 0x0000000000037941 */ /* 0x000fea0003800000 */
.L_x_6129:
        /* <DEDUP_REMOVED lines=44> */
.L_x_6128:
[----:B------:R-:W-:Y:S05]  /*8c60*/  BSYNC B2 ;  /* 0x0000000000027941 */ /* 0x000fea0003800000 */
.L_x_6127:
        /* <DEDUP_REMOVED lines=12> */
.L_x_6123:
[----:B------:R-:W-:Y:S05]  /*8d30*/  BSYNC B1 ;  /* 0x0000000000017941 */ /* 0x000fea0003800000 */
.L_x_6121:
        /* <DEDUP_REMOVED lines=8> */
.L_x_6132:
        /* <DEDUP_REMOVED lines=12> */
.L_x_6135:
[----:B------:R-:W-:Y:S02]  /*8e80*/  MOV R15, R8 ;  /* 0x00000008000f7202 */ /* 0x000fe40000000f00 */
.L_x_6136:
[----:B------:R-:W-:Y:S05]  /*8e90*/  BSYNC B2 ;  /* 0x0000000000027941 */ /* 0x000fea0003800000 */
.L_x_6134:
        /* <DEDUP_REMOVED lines=16> */
.L_x_6140:
[----:B------:R-:W-:Y:S05]  /*8fa0*/  BSYNC B3 ;  /* 0x0000000000037941 */ /* 0x000fea0003800000 */
.L_x_6139:
        /* <DEDUP_REMOVED lines=44> */
.L_x_6138:
[----:B------:R-:W-:Y:S05]  /*9270*/  BSYNC B2 ;  /* 0x0000000000027941 */ /* 0x000fea0003800000 */
.L_x_6137:
        /* <DEDUP_REMOVED lines=12> */
.L_x_6133:
[----:B------:R-:W-:Y:S05]  /*9340*/  BSYNC B1 ;  /* 0x0000000000017941 */ /* 0x000fea0003800000 */
.L_x_6131:
        /* <DEDUP_REMOVED lines=8> */
.L_x_6142:
        /* <DEDUP_REMOVED lines=12> */
.L_x_6145:
[----:B------:R-:W-:Y:S02]  /*9490*/  IMAD.MOV.U32 R84, RZ, RZ, R8 ;  /* 0x000000ffff547224 */ /* 0x000fe400078e0008 */
.L_x_6146:
[----:B------:R-:W-:Y:S05]  /*94a0*/  BSYNC B2 ;  /* 0x0000000000027941 */ /* 0x000fea0003800000 */
.L_x_6144:
        /* <DEDUP_REMOVED lines=16> */
.L_x_6150:
[----:B------:R-:W-:Y:S05]  /*95b0*/  BSYNC B3 ;  /* 0x0000000000037941 */ /* 0x000fea0003800000 */
.L_x_6149:
        /* <DEDUP_REMOVED lines=44> */
.L_x_6148:
[----:B------:R-:W-:Y:S05]  /*9880*/  BSYNC B2 ;  /* 0x0000000000027941 */ /* 0x000fea0003800000 */
.L_x_6147:
        /* <DEDUP_REMOVED lines=12> */
.L_x_6143:
[----:B------:R-:W-:Y:S05]  /*9950*/  BSYNC B1 ;  /* 0x0000000000017941 */ /* 0x000fea0003800000 */
.L_x_6141:
        /* <DEDUP_REMOVED lines=8> */
.L_x_6152:
        /* <DEDUP_REMOVED lines=12> */
.L_x_6155:
[----:B------:R-:W-:Y:S02]  /*9aa0*/  IMAD.MOV.U32 R85, RZ, RZ, R8 ;  /* 0x000000ffff557224 */ /* 0x000fe400078e0008 */
.L_x_6156:
[----:B------:R-:W-:Y:S05]  /*9ab0*/  BSYNC B2 ;  /* 0x0000000000027941 */ /* 0x000fea0003800000 */
.L_x_6154:
        /* <DEDUP_REMOVED lines=16> */
.L_x_6160:
[----:B------:R-:W-:Y:S05]  /*9bc0*/  BSYNC B3 ;  /* 0x0000000000037941 */ /* 0x000fea0003800000 */
.L_x_6159:
        /* <DEDUP_REMOVED lines=44> */
.L_x_6158:
[----:B------:R-:W-:Y:S05]  /*9e90*/  BSYNC B2 ;  /* 0x0000000000027941 */ /* 0x000fea0003800000 */
.L_x_6157:
        /* <DEDUP_REMOVED lines=12> */
.L_x_6153:
[----:B------:R-:W-:Y:S05]  /*9f60*/  BSYNC B1 ;  /* 0x0000000000017941 */ /* 0x000fea0003800000 */
.L_x_6151:
        /* <DEDUP_REMOVED lines=52> */
.L_x_6162:
[----:B------:R-:W-:Y:S05]  /*a2b0*/  BSYNC B1 ;  /* 0x0000000000017941 */ /* 0x000fea0003800000 */
.L_x_6161:
[----:B0-----:R-:W-:Y:S01]  /*a2c0*/  FADD.FTZ R93, R108, R109 ;  /* 0x0000006d6c5d7221 */ /* 0x001fe20000010000 */
[----:B------:R-:W-:Y:S05]  /*a2d0*/  BRA.DIV ~URZ, `(.L_x_6163) ;  /* 0x00000c227f007947 */ /* 0x000fea000b800000 */
[----:B------:R0:W1:Y:S02]  /*a2e0*/  SHFL.BFLY PT, R72, R93, 0x1, 0x1f ;  /* 0x0c201f005d487f89 */ /* 0x00006400000e0000 */
.L_x_6169:
        /* <DEDUP_REMOVED lines=68> */
.L_x_6170:
        /* <DEDUP_REMOVED lines=17> */
[----:B-1----:R-:W-:Y:S02]  /*a840*/  IADD3 R72, R88, -0x1, RZ ;  /* 0xffffffff58487810 */ /* 0x002fe40007ffe0ff */
[----:B------:R-:W-:-:S03]  /*a850*/  FSEL R107, R107, RZ, !P1 ;  /* 0x000000ff6b6b7208 */ /* 0x000fc60004800000 */
[----:B------:R-:W-:Y:S02]  /*a860*/  IMAD R72, R72, c[0x0][0x168], RZ ;  /* 0x00005a0048487a24 */ /* 0x000fe400078e02ff */
[C---:B------:R-:W-:Y:S02]  /*a870*/  FADD.FTZ R88, -R107.reuse, R81 ;  /* 0x000000516b587221 */ /* 0x040fe40000010100 */
[C---:B------:R-:W-:Y:S01]  /*a880*/  FADD.FTZ R80, -R107.reuse, R80 ;  /* 0x000000506b507221 */ /* 0x040fe20000010100 */
[----:B------:R-:W-:Y:S01]  /*a890*/  SHF.R.S32.HI R73, RZ, 0x1f, R72 ;  /* 0x0000001fff497819 */ /* 0x000fe20000011448 */
[C---:B------:R-:W-:Y:S02]  /*a8a0*/  FADD.FTZ R74, -R107.reuse, R83 ;  /* 0x000000536b4a7221 */ /* 0x040fe40000010100 */
[----:B------:R-:W-:Y:S01]  /*a8b0*/  FADD.FTZ R82, -R107, R82 ;  /* 0x000000526b527221 */ /* 0x000fe20000010100 */
[----:B------:R-:W-:Y:S01]  /*a8c0*/  LEA.HI R73, R73, R72, RZ, 0x3 ;  /* 0x0000004849497211 */ /* 0x000fe200078f18ff */
[----:B------:R-:W-:Y:S01]  /*a8d0*/  FADD.FTZ R92, -R107, R79 ;  /* 0x0000004f6b5c7221 */ /* 0x000fe20000010100 */
[----:B------:R-:W-:Y:S01]  /*a8e0*/  LOP3.LUT R79, R89, 0x1f, RZ, 0xc0, !PT ;  /* 0x0000001f594f7812 */ /* 0x000fe200078ec0ff */
[----:B------:R-:W-:-:S02]  /*a8f0*/  FADD.FTZ R108, -R107, R78 ;  /* 0x0000004e6b6c7221 */ /* 0x000fc40000010100 */
[C---:B------:R-:W-:Y:S02]  /*a900*/  FADD.FTZ R78, -R107.reuse, R77 ;  /* 0x0000004d6b4e7221 */ /* 0x040fe40000010100 */
[C---:B------:R-:W-:Y:S02]  /*a910*/  FADD.FTZ R112, -R107.reuse, R95 ;  /* 0x0000005f6b707221 */ /* 0x040fe40000010100 */
[----:B------:R-:W-:Y:S02]  /*a920*/  FADD.FTZ R76, -R107, R76 ;  /* 0x0000004c6b4c7221 */ /* 0x000fe40000010100 */
[----:B------:R-:W-:Y:S01]  /*a930*/  FMUL.FTZ R95, R93, R88 ;  /* 0x000000585d5f7220 */ /* 0x000fe20000410000 */
[----:B------:R-:W-:Y:S01]  /*a940*/  LEA.HI.SX32 R88, R73, R79, 0x1d ;  /* 0x0000004f49587211 */ /* 0x000fe200078feaff */
[C---:B------:R-:W-:Y:S02]  /*a950*/  FMUL.FTZ R72, R93.reuse, R80 ;  /* 0x000000505d487220 */ /* 0x040fe40000410000 */
[----:B------:R-:W-:-:S02]  /*a960*/  FMUL.FTZ R75, R93, R74 ;  /* 0x0000004a5d4b7220 */ /* 0x000fc40000410000 */
        /* <DEDUP_REMOVED lines=16> */
[C---:B------:R-:W-:Y:S02]  /*aa70*/  FMUL.FTZ R99, R93.reuse, R78 ;  /* 0x0000004e5d637220 */ /* 0x040fe40000410000 */
[C---:B------:R-:W-:Y:S01]  /*aa80*/  FMUL.FTZ R97, R93.reuse, R92 ;  /* 0x0000005c5d617220 */ /* 0x040fe20000410000 */
[----:B------:R-:W-:Y:S01]  /*aa90*/  IADD3 R92, R88, 0x40, RZ ;  /* 0x00000040585c7810 */ /* 0x000fe20007ffe0ff */
[----:B------:R-:W-:-:S02]  /*aaa0*/  FMUL.FTZ R108, R93, R108 ;  /* 0x0000006c5d6c7220 */ /* 0x000fc40000410000 */
[----:B------:R-:W-:Y:S02]  /*aab0*/  FMUL.FTZ R78, R93, R76 ;  /* 0x0000004c5d4e7220 */ /* 0x000fe40000410000 */
[----:B------:R-:W-:Y:S02]  /*aac0*/  FFMA.FTZ R73, R42, R95, R18 ;  /* 0x0000005f2a497223 */ /* 0x000fe40000010012 */
        /* <DEDUP_REMOVED lines=36> */
[----:B------:R-:W-:Y:S01]  /*ad10*/  FFMA.FTZ R80, R57, R80, R33 ;  /* 0x0000005039507223 */ /* 0x000fe20000010021 */
[----:B------:R-:W-:Y:S01]  /*ad20*/  IADD3 R90, R88, 0x20, RZ ;  /* 0x00000020585a7810 */ /* 0x000fe20007ffe0ff */
        /* <DEDUP_REMOVED lines=21> */
.L_x_6166:
[----:B-1----:R-:W-:Y:S05]  /*ae80*/  BSYNC B1 ;  /* 0x0000000000017941 */ /* 0x002fea0003800000 */
.L_x_6165:
[----:B0-----:R-:W-:-:S04]  /*ae90*/  IMAD.MOV.U32 R73, RZ, RZ, c[0x0][0x160] ;  /* 0x00005800ff497624 */ /* 0x001fc800078e00ff */
[----:B------:R-:W-:-:S05]  /*aea0*/  IMAD R0, R73, 0x4, R0 ;  /* 0x0000000449007824 */ /* 0x000fca00078e0200 */
[----:B------:R-:W-:-:S13]  /*aeb0*/  ISETP.GE.AND P0, PT, R0, c[0x0][0x164], PT ;  /* 0x0000590000007a0c */ /* 0x000fda0003f06270 */
[----:B-----5:R-:W-:Y:S01]  /*aec0*/  @P0 CALL.REL.NOINC `(.L_x_6167) ;  /* 0x0000001000000944 */ /* 0x020fe20003c00000 */
[----:B------:R-:W-:Y:S05]  /*aed0*/  BRA `(.L_x_6168) ;  /* 0xffff590000007947 */ /* 0x000fea000383ffff */
.L_x_6167:
[----:B------:R-:W-:Y:S05]  /*aee0*/  BSYNC B0 ;  /* 0x0000000000007941 */ /* 0x000fea0003800000 */
.L_x_5916:
[----:B------:R-:W-:Y:S05]  /*aef0*/  EXIT ;  /* 0x000000000000794d */ /* 0x000fea0003800000 */
.L_x_6163:
[----:B------:R-:W-:Y:S01]  /*af00*/  MOV R92, 0x1 ;  /* 0x00000001005c7802 */ /* 0x000fe20000000f00 */
[----:B------:R-:W-:Y:S01]  /*af10*/  IMAD.MOV.U32 R74, RZ, RZ, 0x1f ;  /* 0x0000001fff4a7424 */ /* 0x000fe200078e00ff */
[----:B------:R-:W-:Y:S01]  /*af20*/  MOV R72, 0xaf50 ;  /* 0x0000af5000487802 */ /* 0x000fe20000000f00 */
[----:B------:R-:W-:Y:S02]  /*af30*/  IMAD.MOV.U32 R75, RZ, RZ, -0x1 ;  /* 0xffffffffff4b7424 */ /* 0x000fe400078e00ff */
[----:B-----5:R-:W-:Y:S05]  /*af40*/  CALL.REL.NOINC `($__internal_43_$__cuda_sm70_shflsync_bfly_p) ;  /* 0x0000069000007944 */ /* 0x020fea0003c00000 */
[----:B-1----:R-:W-:Y:S01]  /*af50*/  MOV R72, R92 ;  /* 0x0000005c00487202 */ /* 0x002fe20000000f00 */
[----:B0-----:R-:W-:Y:S05]  /*af60*/  BRA `(.L_x_6169) ;  /* 0xfffff38000007947 */ /* 0x001fea000383ffff */
.L_x_6164:
[----:B------:R-:W-:Y:S01]  /*af70*/  IMAD.MOV.U32 R92, RZ, RZ, 0x2 ;  /* 0x00000002ff5c7424 */ /* 0x000fe200078e00ff */
[----:B------:R-:W-:Y:S01]  /*af80*/  MOV R75, 0xffffffff ;  /* 0xffffffff004b7802 */ /* 0x000fe20000000f00 */
[----:B------:R-:W-:Y:S01]  /*af90*/  IMAD.MOV.U32 R74, RZ, RZ, 0x1f ;  /* 0x0000001fff4a7424 */ /* 0x000fe200078e00ff */
[----:B------:R-:W-:Y:S02]  /*afa0*/  MOV R72, 0xafc0 ;  /* 0x0000afc000487802 */ /* 0x000fe40000000f00 */
[----:B-----5:R-:W-:Y:S05]  /*afb0*/  CALL.REL.NOINC `($__internal_43_$__cuda_sm70_shflsync_bfly_p) ;  /* 0x0000062000007944 */ /* 0x020fea0003c00000 */
[----:B01----:R-:W-:Y:S01]  /*afc0*/  FADD.FTZ R93, R93, R92 ;  /* 0x0000005c5d5d7221 */ /* 0x003fe20000010000 */
[----:B------:R-:W-:Y:S01]  /*afd0*/  MOV R75, 0xffffffff ;  /* 0xffffffff004b7802 */ /* 0x000fe20000000f00 */
[----:B------:R-:W-:Y:S01]  /*afe0*/  IMAD.MOV.U32 R92, RZ, RZ, 0x4 ;  /* 0x00000004ff5c7424 */ /* 0x000fe200078e00ff */
[----:B------:R-:W-:Y:S01]  /*aff0*/  MOV R72, 0xb020 ;  /* 0x0000b02000487802 */ /* 0x000fe20000000f00 */
[----:B------:R-:W-:-:S02]  /*b000*/  IMAD.MOV.U32 R74, RZ, RZ, 0x1f ;  /* 0x0000001fff4a7424 */ /* 0x000fc400078e00ff */
[----:B------:R-:W-:Y:S05]  /*b010*/  CALL.REL.NOINC `($__internal_43_$__cuda_sm70_shflsync_bfly_p) ;  /* 0x000005c000007944 */ /* 0x000fea0003c00000 */
        /* <DEDUP_REMOVED lines=66> */
[----:B------:R-:W-:Y:S05]  /*b440*/  CALL.REL.NOINC `($__internal_43_$__cuda_sm70_shflsync_bfly_p) ;  /* 0x0000019000007944 */ /* 0x000fea0003c00000 */
[----:B01----:R-:W-:Y:S01]  /*b450*/  FADD.FTZ R93, R93, R92 ;  /* 0x0000005c5d5d7221 */ /* 0x003fe20000010000 */
[----:B------:R-:W-:Y:S01]  /*b460*/  MOV R75, 0xffffffff ;  /* 0xffffffff004b7802 */ /* 0x000fe20000000f00 */
[----:B------:R-:W-:Y:S01]  /*b470*/  IMAD.MOV.U32 R92, RZ, RZ, 0x2 ;  /* 0x00000002ff5c7424 */ /* 0x000fe200078e00ff */
[----:B------:R-:W-:Y:S01]  /*b480*/  MOV R72, 0xb4b0 ;  /* 0x0000b4b000487802 */ /* 0x000fe20000000f00 */
[----:B------:R-:W-:Y:S02]  /*b490*/  IMAD.MOV.U32 R74, RZ, RZ, 0x1f ;  /* 0x0000001fff4a7424 */ /* 0x000fe400078e00ff */
        /* <DEDUP_REMOVED lines=19> */
[----:B01----:R-:W-:Y:S05]  /*b5d0*/  BRA `(.L_x_6170) ;  /* 0xfffff15000007947 */ /* 0x003fea000383ffff */
        .weak           $__internal_43_$__cuda_sm70_shflsync_bfly_p
        .type           $__internal_43_$__cuda_sm70_shflsync_bfly_p,@function
        .size           $__internal_43_$__cuda_sm70_shflsync_bfly_p,(.L_x_22211 - $__internal_43_$__cuda_sm70_shflsync_bfly_p)
$__internal_43_$__cuda_sm70_shflsync_bfly_p:
[----:B------:R-:W-:Y:S01]  /*b5e0*/  IMAD.MOV.U32 R73, RZ, RZ, 0x0 ;  /* 0x00000000ff497424 */ /* 0x000fe200078e00ff */
[----:B------:R-:W-:Y:S04]  /*b5f0*/  WARPSYNC R75 ;  /* 0x0000004b00007348 */ /* 0x000fe80003800000 */
[----:B------:R0:W1:Y:S01]  /*b600*/  SHFL.BFLY PT, R92, R93, R92, R74 ;  /* 0x0c00005c5d5c7389 */ /* 0x00006200000e004a */
[----:B------:R-:W-:Y:S05]  /*b610*/  RET.REL.NODEC R72 `(_ZN10layer_norm13ln_fwd_kernelINS_13Kernel_traitsIf13__nv_bfloat16S2_S2_fjLj768ELj1ELj4ELj1ELj16ENS_18Kernel_traits_baseILj768EfS2_S2_S2_fjLj128EEEEELb1ELb0ELb1ELb1EEEvNS_9FwdParamsE) ;  /* 0xffff49e048007950 */ /* 0x000fea0003c3ffff */
.L_x_6171:
        /* <DEDUP_REMOVED lines=14> */
.L_x_22211:


//--------------------- .text._ZN10layer_norm13ln_fwd_kernelINS_13Kernel_traitsIf13__nv_bfloat16S2_S2_fjLj768ELj1ELj4ELj1ELj16ENS_18Kernel_traits_baseILj768EfS2_S2_S2_fjLj128EEEEELb1ELb1ELb0ELb0EEEvNS_9FwdParamsE --------------------------
	.section	.text._ZN10layer_norm13ln_fwd_kernelINS_13Kernel_traitsIf13__nv_bfloat16S2_S2_fjLj768ELj1ELj4ELj1ELj16ENS_18Kernel_traits_baseILj768EfS2_S2_S2_fjLj128EEEEELb1ELb1ELb0ELb0EEEvNS_9FwdParamsE,"ax",@progbits
	.sectioninfo	@"SHI_REGISTERS=135"
	.align	128
        .global         _ZN10layer_norm13ln_fwd_kernelINS_13Kernel_traitsIf13__nv_bfloat16S2_S2_fjLj768ELj1ELj4ELj1ELj16ENS_18Kernel_traits_baseILj768EfS2_S2_S2_fjLj128EEEEELb1ELb1ELb0ELb0EEEvNS_9FwdParamsE
        .type           _ZN10layer_norm13ln_fwd_kernelINS_13Kernel_traitsIf13__nv_bfloat16S2_S2_fjLj768ELj1ELj4ELj1ELj16ENS_18Kernel_traits_baseILj768EfS2_S2_S2_fjLj128EEEEELb1ELb1ELb0ELb0EEEvNS_9FwdParamsE,@function
        .size           _ZN10layer_norm13ln_fwd_kernelINS_13Kernel_traitsIf13__nv_bfloat16S2_S2_fjLj768ELj1ELj4ELj1ELj16ENS_18Kernel_traits_baseILj768EfS2_S2_S2_fjLj128EEEEELb1ELb1ELb0ELb0EEEvNS_9FwdParamsE,(.L_x_22212 - _ZN10layer_norm13ln_fwd_kernelINS_13Kernel_traitsIf13__nv_bfloat16S2_S2_fjLj768ELj1ELj4ELj1ELj16ENS_18Kernel_traits_baseILj768EfS2_S2_S2_fjLj128EEEEELb1ELb1ELb0ELb0EEEvNS_9FwdParamsE)
        .other          _ZN10layer_norm13ln_fwd_kernelINS_13Kernel_traitsIf13__nv_bfloat16S2_S2_fjLj768ELj1ELj4ELj1ELj16ENS_18Kernel_traits_baseILj768EfS2_S2_S2_fjLj128EEEEELb1ELb1ELb0ELb0EEEvNS_9FwdParamsE,@"STO_CUDA_ENTRY STV_DEFAULT"
_ZN10layer_norm13ln_fwd_kernelINS_13Kernel_traitsIf13__nv_bfloat16S2_S2_fjLj768ELj1ELj4ELj1ELj16ENS_18Kernel_traits_baseILj768EfS2_S2_S2_fjLj128EEEEELb1ELb1ELb0ELb0EEEvNS_9FwdParamsE:
.text._ZN10layer_norm13ln_fwd_kernelINS_13Kernel_traitsIf13__nv_bfloat16S2_S2_fjLj768ELj1ELj4ELj1ELj16ENS_18Kernel_traits_baseILj768EfS2_S2_S2_fjLj128EEEEELb1ELb1ELb0ELb0EEEvNS_9FwdParamsE:
        /* <DEDUP_REMOVED lines=24> */
[----:B------:R-:W-:Y:S02]  /*0180*/  SHF.R.U32.HI R95, RZ, 0x5, R95 ;  /* 0x00000005ff5f7819 */ /* 0x000fe4000001165f */
[----:B0-----:R-:W-:Y:S01]  /*0190*/  LOP3.LUT R3, R11, UR4, R2, 0x96, !PT ;  /* 0x000000040b037c12 */ /* 0x001fe2000f8e9602 */
[----:B------:R-:W-:Y:S02]  /*01a0*/  UIADD3 UR9, UR4, -0x61c88647, URZ ;  /* 0x9e3779b904097890 */ /* 0x000fe4000fffe03f */
[----:B------:R-:W-:Y:S01]  /*01b0*/  IMAD R95, R16, 0x4, R95 ;  /* 0x00000004105f7824 */ /* 0x000fe200078e025f */
[----:B------:R-:W-:Y:S01]  /*01c0*/  UIADD3 UR11, UR4, 0x3c6ef372, URZ ;  /* 0x3c6ef372040b7890 */ /* 0x000fe2000fffe03f */
        /* <DEDUP_REMOVED lines=48> */
[----:B------:R-:W-:Y:S02]  /*04d0*/  LOP3.LUT P2, RZ, R3, 0xffffffe0, RZ, 0xc0, !PT ;  /* 0xffffffe003ff7812 */ /* 0x000fe4000784c0ff */
[----:B------:R-:W-:Y:S02]  /*04e0*/  LOP3.LUT R90, R5, UR22, R10, 0x96, !PT ;  /* 0x00000016055a7c12 */ /* 0x000fe4000f8e960a */
[----:B------:R-:W-:Y:S02]  /*04f0*/  LOP3.LUT R88, R7, UR21, R14, 0x96, !PT ;  /* 0x0000001507587c12 */ /* 0x000fe4000f8e960e */
[C---:B------:R-:W-:Y:S01]  /*0500*/  ISETP.GE.U32.AND P4, PT, R3.reuse, 0x40, PT ;  /* 0x000000400300780c */ /* 0x040fe20003f86070 */
[----:B------:R-:W-:Y:S01]  /*0510*/  IMAD.HI.U32 R91, R90, -0x326172a9, RZ ;  /* 0xcd9e8d575a5b7827 */ /* 0x000fe200078e00ff */
[----:B------:R-:W-:Y:S02]  /*0520*/  ISETP.GE.U32.AND P3, PT, R3, 0x60, PT ;  /* 0x000000600300780c */ /* 0x000fe40003f66070 */
[----:B------:R-:W-:Y:S01]  /*0530*/  P2R R98, PR, RZ, 0x4 ;  /* 0x00000004ff627803 */ /* 0x000fe20000000000 */
[----:B------:R-:W-:Y:S01]  /*0540*/  IMAD.HI.U32 R89, R88, -0x2daee0ad, RZ ;  /* 0xd2511f5358597827 */ /* 0x000fe200078e00ff */
[----:B------:R-:W-:-:S02]  /*0550*/  P2R R97, PR, RZ, 0x10 ;  /* 0x00000010ff617803 */ /* 0x000fc40000000000 */
[----:B------:R-:W-:Y:S01]  /*0560*/  P2R R96, PR, RZ, 0x8 ;  /* 0x00000008ff607803 */ /* 0x000fe20000000000 */
[----:B------:R-:W-:Y:S05]  /*0570*/  @!P2 BRA `(.L_x_6173) ;  /* 0x000001300000a947 */ /* 0x000fea0003800000 */
[----:B------:R-:W-:Y:S01]  /*0580*/  ISETP.NE.U32.AND P0, PT, RZ, c[0x0][0x218], PT ;  /* 0x00008600ff007a0c */ /* 0x000fe20003f05070 */
[----:B------:R-:W-:Y:S01]  /*0590*/  IMAD.MOV.U32 R10, RZ, RZ, 0x20 ;  /* 0x00000020ff0a7424 */ /* 0x000fe200078e00ff */
[C---:B------:R-:W-:Y:S01]  /*05a0*/  LEA R14, P2, R9.reuse, c[0x0][0x1c8], 0x5 ;  /* 0x00007200090e7a11 */ /* 0x040fe200078428ff */
[----:B------:R-:W-:Y:S01]  /*05b0*/  CS2R R86, SRZ ;  /* 0x0000000000567805 */ /* 0x000fe2000001ff00 */
[----:B------:R-:W-:Y:S01]  /*05c0*/  ISETP.NE.AND.EX P0, PT, RZ, c[0x0][0x21c], PT, P0 ;  /* 0x00008700ff007a0c */ /* 0x000fe20003f05300 */
[----:B------:R-:W-:Y:S01]  /*05d0*/  CS2R R84, SRZ ;  /* 0x0000000000547805 */ /* 0x000fe2000001ff00 */
[----:B------:R-:W-:Y:S01]  /*05e0*/  CS2R R82, SRZ ;  /* 0x0000000000527805 */ /* 0x000fe2000001ff00 */
[----:B------:R-:W-:Y:S01]  /*05f0*/  CS2R R80, SRZ ;  /* 0x0000000000507805 */ /* 0x000fe2000001ff00 */
[C---:B------:R-:W-:Y:S01]  /*0600*/  LEA.HI.X R15, R9.reuse, c[0x0][0x1cc], RZ, 0x5, P2 ;  /* 0x00007300090f7a11 */ /* 0x040fe200010f2cff */
[----:B------:R-:W-:-:S04]  /*0610*/  IMAD.WIDE.U32 R10, R9, R10, c[0x0][0x1b0] ;  /* 0x00006c00090a7625 */ /* 0x000fc800078e000a */
        /* <DEDUP_REMOVED lines=9> */
.L_x_6173:
[----:B------:R-:W-:Y:S05]  /*06b0*/  BSYNC B0 ;  /* 0x0000000000007941 */ /* 0x000fea0003800000 */
.L_x_6172:
        /* <DEDUP_REMOVED lines=20> */
[----:B------:R-:W-:-:S03]  /*0800*/  IADD3 R9, R9, 0x20, RZ ;  /* 0x0000002009097810 */ /* 0x000fc60007ffe0ff */
.L_x_6175:
[----:B------:R-:W-:Y:S05]  /*0810*/  BSYNC B0 ;  /* 0x0000000000007941 */ /* 0x000fea0003800000 */
.L_x_6174:
[----:B------:R-:W-:Y:S01]  /*0820*/  BSSY B0, `(.L_x_6176) ;  /* 0x0000014000007945 */ /* 0x000fe20003800000 */
[----:B------:R-:W-:Y:S05]  /*0830*/  @!P3 BRA `(.L_x_6177) ;  /* 0x000001200000b947 */ /* 0x000fea0003800000 */
[----:B------:R-:W-:Y:S01]  /*0840*/  ISETP.NE.U32.AND P0, PT, RZ, c[0x0][0x218], PT ;  /* 0x00008600ff007a0c */ /* 0x000fe20003f05070 */
[----:B0-----:R-:W-:Y:S01]  /*0850*/  IMAD.MOV.U32 R10, RZ, RZ, 0x20 ;  /* 0x00000020ff0a7424 */ /* 0x001fe200078e00ff */
        /* <DEDUP_REMOVED lines=16> */
.L_x_6177:
[----:B------:R-:W-:Y:S05]  /*0960*/  BSYNC B0 ;  /* 0x0000000000007941 */ /* 0x000fea0003800000 */
.L_x_6176:
[----:B------:R-:W-:Y:S02]  /*0970*/  ISETP.GE.AND P0, PT, R95, c[0x0][0x164], PT ;  /* 0x000059005f007a0c */ /* 0x000fe40003f06270 */
[----:B------:R-:W-:-:S02]  /*0980*/  LOP3.LUT R6, R91, UR23, R6, 0x96, !PT ;  /* 0x000000175b067c12 */ /* 0x000fc4000f8e9606 */
        /* <DEDUP_REMOVED lines=13> */
.L_x_6362:
[----:B------:R-:W-:Y:S02]  /*0a60*/  ISETP.NE.U32.AND P0, PT, RZ, c[0x0][0x1c0], PT ;  /* 0x00007000ff007a0c */ /* 0x000fe40003f05070 */
[----:B------:R-:W-:Y:S02]  /*0a70*/  ISETP.NE.AND P1, PT, R98, RZ, PT ;  /* 0x000000ff6200720c */ /* 0x000fe40003f25270 */
[----:B------:R-:W-:-:S13]  /*0a80*/  ISETP.NE.AND.EX P0, PT, RZ, c[0x0][0x1c4], PT, P0 ;  /* 0x00007100ff007a0c */ /* 0x000fda0003f05300 */
[----:B------:R-:W-:-:S04]  /*0a90*/  @P0 IMAD.MOV.U32 R88, RZ, RZ, 0x2 ;  /* 0x00000002ff580424 */ /* 0x000fc800078e00ff */
[----:B------:R-:W-:-:S06]  /*0aa0*/  @P0 IMAD.WIDE R88, R95, R88, c[0x0][0x1c0] ;  /* 0x000070005f580625 */ /* 0x000fcc00078e0258 */
[----:B------:R-:W2:Y:S01]  /*0ab0*/  @P0 LDG.E.U16 R88, [R88.64] ;  /* 0x0000000658580981 */ /* 0x000ea2000c1e1500 */
[----:B0-----:R-:W-:Y:S01]  /*0ac0*/  IMAD R10, R95, c[0x0][0x168], RZ ;  /* 0x00005a005f0a7a24 */ /* 0x001fe200078e02ff */
[----:B------:R-:W-:Y:S01]  /*0ad0*/  BSSY B1, `(.L_x_6179) ;  /* 0x00002dc000017945 */ /* 0x000fe20003800000 */
[----:B------:R-:W-:Y:S01]  /*0ae0*/  IMAD.MOV.U32 R121, RZ, RZ, 0x3f800000 ;  /* 0x3f800000ff797424 */ /* 0x000fe200078e00ff */
        /* <DEDUP_REMOVED lines=28> */
.L_x_6182:
[----:B0-----:R-:W-:Y:S02]  /*0cb0*/  MOV R99, R8 ;  /* 0x0000000800637202 */ /* 0x001fe40000000f00 */
.L_x_6183:
[----:B------:R-:W-:Y:S05]  /*0cc0*/  BSYNC B2 ;  /* 0x0000000000027941 */ /* 0x000fea0003800000 */
.L_x_6181:
        /* <DEDUP_REMOVED lines=16> */
.L_x_6187:
[----:B------:R-:W-:Y:S05]  /*0dd0*/  BSYNC B3 ;  /* 0x0000000000037941 */ /* 0x000fea0003800000 */
.L_x_6186:
        /* <DEDUP_REMOVED lines=43> */
.L_x_6185:
[----:B------:R-:W-:Y:S05]  /*1090*/  BSYNC B2 ;  /* 0x0000000000027941 */ /* 0x000fea0003800000 */
.L_x_6184:
[----:B------:R-:W0:Y:S01]  /*10a0*/  I2F.U32 R7, R99 ;  /* 0x0000006300077306 */ /* 0x000e220000201000 */
[----:B-----5:R-:W-:Y:S01]  /*10b0*/  PRMT R106, RZ, 0x5410, R88 ;  /* 0x00005410ff6a7816 */ /* 0x020fe20000000058 */
[----:B------:R-:W-:Y:S01]  /*10c0*/  IMAD.MOV.U32 R118, RZ, RZ, 0x2f800000 ;  /* 0x2f800000ff767424 */ /* 0x000fe200078e00ff */
[----:B------:R-:W-:Y:S03]  /*10d0*/  BSSY B2, `(.L_x_6188) ;  /* 0x0000016000027945 */ /* 0x000fe60003800000 */
        /* <DEDUP_REMOVED lines=20> */
.L_x_6189:
[----:B------:R-:W-:Y:S02]  /*1220*/  MOV R99, R8 ;  /* 0x0000000800637202 */ /* 0x000fe40000000f00 */
.L_x_6190:
[----:B------:R-:W-:Y:S05]  /*1230*/  BSYNC B2 ;  /* 0x0000000000027941 */ /* 0x000fea0003800000 */
.L_x_6188:
        /* <DEDUP_REMOVED lines=16> */
.L_x_6194:
[----:B------:R-:W-:Y:S05]  /*1340*/  BSYNC B3 ;  /* 0x0000000000037941 */ /* 0x000fea0003800000 */
.L_x_6193:
        /* <DEDUP_REMOVED lines=37> */
[----:B------:R-:W-:Y:S01]  /*15a0*/  IMAD.WIDE.U32 R126, R126, -0x326172a9, RZ ;  /* 0xcd9e8d577e7e7825 */ /* 0x000fe200078e00ff */
[----:B------:R-:W-:-:S03]  /*15b0*/  LOP3.LUT R6, R5, UR23, R6, 0x96, !PT ;  /* 0x0000001705067c12 */ /* 0x000fc6000f8e9606 */
[----:B------:R-:W-:Y:S01]  /*15c0*/  IMAD.MOV.U32 R8, RZ, RZ, R126 ;  /* 0x000000ffff087224 */ /* 0x000fe200078e007e */
[----:B------:R-:W-:Y:S01]  /*15d0*/  LOP3.LUT R4, R127, UR25, R4, 0x96, !PT ;  /* 0x000000197f047c12 */ /* 0x000fe2000f8e9604 */
[----:B------:R-:W-:-:S05]  /*15e0*/  IMAD.WIDE.U32 R6, R6, -0x2daee0ad, RZ ;  /* 0xd2511f5306067825 */ /* 0x000fca00078e00ff */
[----:B------:R-:W-:Y:S02]  /*15f0*/  LOP3.LUT R5, R7, UR26, R124, 0x96, !PT ;  /* 0x0000001a07057c12 */ /* 0x000fe4000f8e967c */
.L_x_6192:
[----:B------:R-:W-:Y:S05]  /*1600*/  BSYNC B2 ;  /* 0x0000000000027941 */ /* 0x000fea0003800000 */
.L_x_6191:
[----:B------:R-:W0:Y:S01]  /*1610*/  I2F.U32 R7, R99 ;  /* 0x0000006300077306 */ /* 0x000e220000201000 */
[----:B------:R-:W-:Y:S01]  /*1620*/  PRMT R88, RZ, 0x7610, R88 ;  /* 0x00007610ff587816 */ /* 0x000fe20000000058 */
[----:B------:R-:W-:Y:S01]  /*1630*/  BSSY B2, `(.L_x_6195) ;  /* 0x0000016000027945 */ /* 0x000fe20003800000 */
[----:B------:R-:W-:-:S03]  /*1640*/  IADD3 R111, R106, 0x1, RZ ;  /* 0x000000016a6f7810 */ /* 0x000fc60007ffe0ff */
[----:B------:R-:W-:-:S04]  /*1650*/  FMUL.FTZ R88, R88, R121 ;  /* 0x0000007958587220 */ /* 0x000fc80000410000 */
[----:B------:R-:W-:Y:S02]  /*1660*/  FMUL.FTZ R100, R88, c[0x0][0x1e8] ;  /* 0x00007a0058647a20 */ /* 0x000fe40000410000 */
[----:B0-----:R-:W-:-:S05]  /*1670*/  FFMA.FTZ R7, R7, R118, 1.1641532182693481445e-10 ;  /* 0x2f00000007077423 */ /* 0x001fca0000010076 */
        /* <DEDUP_REMOVED lines=16> */
.L_x_6196:
[----:B------:R-:W-:Y:S02]  /*1780*/  IMAD.MOV.U32 R105, RZ, RZ, R8 ;  /* 0x000000ffff697224 */ /* 0x000fe400078e0008 */
.L_x_6197:
[----:B------:R-:W-:Y:S05]  /*1790*/  BSYNC B2 ;  /* 0x0000000000027941 */ /* 0x000fea0003800000 */
.L_x_6195:
        /* <DEDUP_REMOVED lines=16> */
.L_x_6201:
[----:B------:R-:W-:Y:S05]  /*18a0*/  BSYNC B3 ;  /* 0x0000000000037941 */ /* 0x000fea0003800000 */
.L_x_6200:
        /* <DEDUP_REMOVED lines=43> */
.L_x_6199:
[----:B------:R-:W-:Y:S05]  /*1b60*/  BSYNC B2 ;  /* 0x0000000000027941 */ /* 0x000fea0003800000 */
.L_x_6198:
        /* <DEDUP_REMOVED lines=10> */
[----:B------:R-:W-:-:S03]  /*1c10*/  @P0 PRMT R106, RZ, 0x5410, R13 ;  /* 0x00005410ff6a0816 */ /* 0x000fc6000000000d */
        /* <DEDUP_REMOVED lines=11> */
.L_x_6203:
[----:B------:R-:W-:Y:S02]  /*1cd0*/  IMAD.MOV.U32 R105, RZ, RZ, R8 ;  /* 0x000000ffff697224 */ /* 0x000fe400078e0008 */
.L_x_6204:
[----:B------:R-:W-:Y:S05]  /*1ce0*/  BSYNC B2 ;  /* 0x0000000000027941 */ /* 0x000fea0003800000 */
.L_x_6202:
        /* <DEDUP_REMOVED lines=16> */
.L_x_6208:
[----:B------:R-:W-:Y:S05]  /*1df0*/  BSYNC B3 ;  /* 0x0000000000037941 */ /* 0x000fea0003800000 */
.L_x_6207:
[----:B------:R-:W-:Y:S01]  /*1e00*/  LOP3.LUT R4, R4, UR5, R9, 0x96, !PT ;  /* 0x0000000504047c12 */ /* 0x000fe2000f8e9609 */
[----:B------:R-:W-:-:S04]  /*1e10*/  IMAD.HI.U32 R5, R94, -0x326172a9, RZ ;  /* 0xcd9e8d575e057827 */ /* 0x000fc800078e00ff */
[----:B------:R-:W-:Y:S01]  /*1e20*/  IMAD R111, R94, -0x326172a9, RZ ;  /* 0xcd9e8d575e6f7824 */ /* 0x000fe200078e02ff */
[----:B------:R-:W-:Y:S01]  /*1e30*/  LOP3.LUT R5, R5, UR4, R2, 0x96, !PT ;  /* 0x0000000405057c12 */ /* 0x000fe2000f8e9602 */
[----:B------:R-:W-:-:S04]  /*1e40*/  IMAD.WIDE.U32 R6, R4, -0x326172a9, RZ ;  /* 0xcd9e8d5704067825 */ /* 0x000fc800078e00ff */
[----:B------:R-:W-:Y:S01]  /*1e50*/  IMAD.WIDE.U32 R4, R5, -0x2daee0ad, RZ ;  /* 0xd2511f5305047825 */ /* 0x000fe200078e00ff */
[----:B------:R-:W-:-:S03]  /*1e60*/  LOP3.LUT R111, R7, UR9, R111, 0x96, !PT ;  /* 0x00000009076f7c12 */ /* 0x000fc6000f8e966f */
[----:B------:R-:W-:Y:S02]  /*1e70*/  IMAD R7, R0, -0x2daee0ad, RZ ;  /* 0xd2511f5300077824 */ /* 0x000fe400078e02ff */
[----:B------:R-:W-:-:S03]  /*1e80*/  IMAD.WIDE.U32 R124, R111, -0x2daee0ad, RZ ;  /* 0xd2511f536f7c7825 */ /* 0x000fc600078e00ff */
[----:B------:R-:W-:Y:S02]  /*1e90*/  LOP3.LUT R5, R5, UR10, R7, 0x96, !PT ;  /* 0x0000000a05057c12 */ /* 0x000fe4000f8e9607 */
[----:B------:R-:W-:-:S03]  /*1ea0*/  LOP3.LUT R7, R125, UR12, R4, 0x96, !PT ;  /* 0x0000000c7d077c12 */ /* 0x000fc6000f8e9604 */
        /* <DEDUP_REMOVED lines=31> */
[----:B------:R-:W-:Y:S02]  /*20a0*/  IMAD.MOV.U32 R7, RZ, RZ, RZ ;  /* 0x000000ffff077224 */ /* 0x000fe400078e00ff */
.L_x_6206:
[----:B------:R-:W-:Y:S05]  /*20b0*/  BSYNC B2 ;  /* 0x0000000000027941 */ /* 0x000fea0003800000 */
.L_x_6205:
        /* <DEDUP_REMOVED lines=22> */
.L_x_6210:
[----:B------:R-:W-:Y:S02]  /*2220*/  IMAD.MOV.U32 R89, RZ, RZ, R8 ;  /* 0x000000ffff597224 */ /* 0x000fe400078e0008 */
.L_x_6211:
[----:B------:R-:W-:Y:S05]  /*2230*/  BSYNC B2 ;  /* 0x0000000000027941 */ /* 0x000fea0003800000 */
.L_x_6209:
        /* <DEDUP_REMOVED lines=16> */
.L_x_6215:
[----:B------:R-:W-:Y:S05]  /*2340*/  BSYNC B3 ;  /* 0x0000000000037941 */ /* 0x000fea0003800000 */
.L_x_6214:
        /* <DEDUP_REMOVED lines=9> */
[----:B------:R-:W-:Y:S01]  /*23e0*/  LOP3.LUT R5, R5, UR10, R7, 0x96, !PT ;  /* 0x0000000a05057c12 */ /* 0x000fe2000f8e9607 */
[----:B------:R-:W-:Y:S01]  /*23f0*/  IMAD.MOV.U32 R111, RZ, RZ, RZ ;  /* 0x000000ffff6f7224 */ /* 0x000fe200078e00ff */
        /* <DEDUP_REMOVED lines=32> */
.L_x_6213:
[----:B------:R-:W-:Y:S05]  /*2600*/  BSYNC B2 ;  /* 0x0000000000027941 */ /* 0x000fea0003800000 */
.L_x_6212:
        /* <DEDUP_REMOVED lines=22> */
.L_x_6217:
[----:B------:R-:W-:Y:S02]  /*2770*/  IMAD.MOV.U32 R89, RZ, RZ, R8 ;  /* 0x000000ffff597224 */ /* 0x000fe400078e0008 */
.L_x_6218:
[----:B------:R-:W-:Y:S05]  /*2780*/  BSYNC B2 ;  /* 0x0000000000027941 */ /* 0x000fea0003800000 */
.L_x_6216:
        /* <DEDUP_REMOVED lines=16> */
.L_x_6222:
[----:B------:R-:W-:Y:S05]  /*2890*/  BSYNC B3 ;  /* 0x0000000000037941 */ /* 0x000fea0003800000 */
.L_x_6221:
        /* <DEDUP_REMOVED lines=42> */
[----:B------:R-:W-:Y:S02]  /*2b40*/  IMAD.MOV.U32 R7, RZ, RZ, RZ ;  /* 0x000000ffff077224 */ /* 0x000fe400078e00ff */
.L_x_6220:
[----:B------:R-:W-:Y:S05]  /*2b50*/  BSYNC B2 ;  /* 0x0000000000027941 */ /* 0x000fea0003800000 */
.L_x_6219:
        /* <DEDUP_REMOVED lines=22> */
.L_x_6224:
[----:B------:R-:W-:Y:S02]  /*2cc0*/  MOV R89, R8 ;  /* 0x0000000800597202 */ /* 0x000fe40000000f00 */
.L_x_6225:
[----:B------:R-:W-:Y:S05]  /*2cd0*/  BSYNC B2 ;  /* 0x0000000000027941 */ /* 0x000fea0003800000 */
.L_x_6223:
        /* <DEDUP_REMOVED lines=16> */
.L_x_6229:
[----:B------:R-:W-:Y:S05]  /*2de0*/  BSYNC B3 ;  /* 0x0000000000037941 */ /* 0x000fea0003800000 */
.L_x_6228:
[----:B------:R-:W-:Y:S01]  /*2df0*/  LOP3.LUT R4, R4, UR5, R9, 0x96, !PT ;  /* 0x0000000504047c12 */ /* 0x000fe2000f8e9609 */
[----:B------:R-:W-:Y:S01]  /*2e00*/  IMAD.HI.U32 R5, R94, -0x326172a9, RZ ;  /* 0xcd9e8d575e057827 */ /* 0x000fe200078e00ff */
[----:B------:R-:W-:-:S03]  /*2e10*/  HFMA2.MMA R90, -RZ, RZ, 0, 0 ;  /* 0x00000000ff5a7435 */ /* 0x000fc600000001ff */
        /* <DEDUP_REMOVED lines=40> */
.L_x_6227:
[----:B------:R-:W-:Y:S05]  /*30a0*/  BSYNC B2 ;  /* 0x0000000000027941 */ /* 0x000fea0003800000 */
.L_x_6226:
        /* <DEDUP_REMOVED lines=22> */
.L_x_6231:
[----:B------:R-:W-:Y:S02]  /*3210*/  IMAD.MOV.U32 R89, RZ, RZ, R8 ;  /* 0x000000ffff597224 */ /* 0x000fe400078e0008 */
.L_x_6232:
[----:B------:R-:W-:Y:S05]  /*3220*/  BSYNC B2 ;  /* 0x0000000000027941 */ /* 0x000fea0003800000 */
.L_x_6230:
        /* <DEDUP_REMOVED lines=18> */
.L_x_6236:
[----:B------:R-:W-:Y:S05]  /*3350*/  BSYNC B3 ;  /* 0x0000000000037941 */ /* 0x000fea0003800000 */
.L_x_6235:
        /* <DEDUP_REMOVED lines=43> */
.L_x_6234:
[----:B------:R-:W-:Y:S05]  /*3610*/  BSYNC B2 ;  /* 0x0000000000027941 */ /* 0x000fea0003800000 */
.L_x_6233:
[----:B------:R-:W0:Y:S01]  /*3620*/  I2F.U32 R89, R89 ;  /* 0x0000005900597306 */ /* 0x000e220000201000 */
[----:B------:R-:W-:Y:S02]  /*3630*/  PRMT R90, RZ, 0x7610, R91 ;  /* 0x00007610ff5a7816 */ /* 0x000fe4000000005b */
[----:B------:R-:W-:Y:S02]  /*3640*/  SEL R124, RZ, 0x10000, P5 ;  /* 0x00010000ff7c7807 */ /* 0x000fe40002800000 */
[----:B------:R-:W-:Y:S01]  /*3650*/  SEL R125, RZ, 0x100, P4 ;  /* 0x00000100ff7d7807 */ /* 0x000fe20002000000 */
[----:B------:R-:W-:Y:S01]  /*3660*/  FMUL.FTZ R90, R90, R121 ;  /* 0x000000795a5a7220 */ /* 0x000fe20000410000 */
[----:B------:R-:W-:Y:S02]  /*3670*/  SEL R126, RZ, 0x1, P2 ;  /* 0x00000001ff7e7807 */ /* 0x000fe40001000000 */
[----:B------:R-:W-:Y:S01]  /*3680*/  ISETP.NE.AND P5, PT, R122, RZ, PT ;  /* 0x000000ff7a00720c */ /* 0x000fe20003fa5270 */
[----:B------:R-:W-:-:S02]  /*3690*/  FMUL.FTZ R90, R90, c[0x0][0x1e8] ;  /* 0x00007a005a5a7a20 */ /* 0x000fc40000410000 */
[----:B0-----:R-:W-:Y:S01]  /*36a0*/  FFMA.FTZ R118, R89, R118, 1.1641532182693481445e-10 ;  /* 0x2f00000059767423 */ /* 0x001fe20000010076 */
[----:B------:R-:W-:-:S04]  /*36b0*/  @P0 PRMT R89, RZ, 0x7610, R15 ;  /* 0x00007610ff590816 */ /* 0x000fc8000000000f */
[----:B------:R-:W-:-:S04]  /*36c0*/  FSETP.GTU.FTZ.AND P6, PT, R118, c[0x0][0x1e4], PT ;  /* 0x0000790076007a0b */ /* 0x000fc80003fdc000 */
[----:B------:R-:W-:Y:S02]  /*36d0*/  FSEL R90, R90, RZ, !P6 ;  /* 0x000000ff5a5a7208 */ /* 0x000fe40007000000 */
[----:B------:R-:W-:-:S03]  /*36e0*/  SEL R127, RZ, 0x1000000, P6 ;  /* 0x01000000ff7f7807 */ /* 0x000fc60003000000 */
[----:B------:R-:W-:Y:S01]  /*36f0*/  FMUL.FTZ R118, R67, R90 ;  /* 0x0000005a43767220 */ /* 0x000fe20000410000 */
[----:B------:R-:W-:Y:S01]  /*3700*/  LOP3.LUT R124, R125, R127, R124, 0xfe, !PT ;  /* 0x0000007f7d7c7212 */ /* 0x000fe200078efe7c */
[----:B------:R-:W-:Y:S01]  /*3710*/  IMAD.WIDE.U32 R126, R126, 0x1000000, RZ ;  /* 0x010000007e7e7825 */ /* 0x000fe200078e00ff */
[----:B------:R-:W-:Y:S02]  /*3720*/  SEL R125, RZ, 0x1, P3 ;  /* 0x00000001ff7d7807 */ /* 0x000fe40001800000 */
[----:B------:R-:W-:Y:S01]  /*3730*/  F2FP.BF16.PACK_AB R90, R112, R105 ;  /* 0x00000069705a723e */ /* 0x000fe200000010ff */
[----:B------:R-:W-:Y:S01]  /*3740*/  @P0 FADD.FTZ R118, R89, R118 ;  /* 0x0000007659760221 */ /* 0x000fe20000010000 */
[----:B------:R-:W-:Y:S02]  /*3750*/  LEA R122, P0, R10, c[0x0][0x188], 0x4 ;  /* 0x000062000a7a7a11 */ /* 0x000fe400078020ff */
[----:B------:R-:W-:Y:S02]  /*3760*/  F2FP.BF16.PACK_AB R89, R106, R99 ;  /* 0x000000636a59723e */ /* 0x000fe400000010ff */
[----:B------:R-:W-:-:S02]  /*3770*/  LEA.HI.X R123, R10, c[0x0][0x18c], RZ, 0x4, P0 ;  /* 0x000063000a7b7a11 */ /* 0x000fc400000f24ff */
[----:B------:R-:W-:Y:S02]  /*3780*/  ISETP.NE.AND P0, PT, R88, RZ, PT ;  /* 0x000000ff5800720c */ /* 0x000fe40003f05270 */
[----:B------:R-:W-:Y:S02]  /*3790*/  F2FP.BF16.PACK_AB R88, R100, R11 ;  /* 0x0000000b6458723e */ /* 0x000fe400000010ff */
[----:B------:R-:W-:Y:S02]  /*37a0*/  F2FP.BF16.PACK_AB R91, R118, R111 ;  /* 0x0000006f765b723e */ /* 0x000fe400000010ff */
[----:B------:R-:W-:Y:S02]  /*37b0*/  LOP3.LUT R127, R127, R124, R125, 0xfe, !PT ;  /* 0x0000007c7f7f7212 */ /* 0x000fe400078efe7d */
[----:B------:R-:W-:Y:S01]  /*37c0*/  SEL R124, RZ, 0x1, P1 ;  /* 0x00000001ff7c7807 */ /* 0x000fe20000800000 */
[----:B------:R0:W-:Y:S01]  /*37d0*/  STG.E.128 [R122.64], R88 ;  /* 0x000000587a007986 */ /* 0x0001e2000c101d06 */
[----:B------:R-:W-:-:S03]  /*37e0*/  SEL R128, RZ, 0x1, P0 ;  /* 0x00000001ff807807 */ /* 0x000fc60000000000 */
[----:B------:R-:W-:-:S04]  /*37f0*/  IMAD.WIDE.U32 R124, R124, 0x10000, RZ ;  /* 0x000100007c7c7825 */ /* 0x000fc800078e00ff */
[----:B0-----:R-:W-:Y:S01]  /*3800*/  IMAD.WIDE.U32 R88, R128, 0x100, RZ ;  /* 0x0000010080587825 */ /* 0x001fe200078e00ff */
[----:B------:R-:W-:-:S04]  /*3810*/  IADD3 R122, R10, 0x20, RZ ;  /* 0x000000200a7a7810 */ /* 0x000fc80007ffe0ff */
[----:B------:R-:W-:Y:S02]  /*3820*/  LOP3.LUT R125, R89, R127, R125, 0xfe, !PT ;  /* 0x0000007f597d7212 */ /* 0x000fe400078efe7d */
[----:B------:R-:W-:Y:S02]  /*3830*/  LOP3.LUT R126, R88, R126, R124, 0xfe, !PT ;  /* 0x0000007e587e7212 */ /* 0x000fe400078efe7c */
[----:B------:R-:W-:Y:S02]  /*3840*/  SEL R89, RZ, 0x1, P5 ;  /* 0x00000001ff597807 */ /* 0x000fe40002800000 */
[----:B------:R-:W-:Y:S02]  /*3850*/  LEA R88, P0, R10, c[0x0][0x190], 0x3 ;  /* 0x000064000a587a11 */ /* 0x000fe400078018ff */
[----:B------:R-:W-:Y:S02]  /*3860*/  LOP3.LUT R124, R126, R89, RZ, 0xfc, !PT ;  /* 0x000000597e7c7212 */ /* 0x000fe400078efcff */
[----:B------:R-:W-:-:S05]  /*3870*/  LEA.HI.X R89, R10, c[0x0][0x194], RZ, 0x3, P0 ;  /* 0x000065000a597a11 */ /* 0x000fca00000f1cff */
[----:B------:R0:W-:Y:S04]  /*3880*/  STG.E.64 [R88.64], R124 ;  /* 0x0000007c58007986 */ /* 0x0001e8000c101b06 */
.L_x_6180:
[----:B------:R-:W-:Y:S05]  /*3890*/  BSYNC B1 ;  /* 0x0000000000017941 */ /* 0x000fea0003800000 */
.L_x_6179:
[----:B------:R-:W-:Y:S01]  /*38a0*/  ISETP.NE.AND P0, PT, R97, RZ, PT ;  /* 0x000000ff6100720c */ /* 0x000fe20003f05270 */
[----:B------:R-:W-:-:S12]  /*38b0*/  BSSY B1, `(.L_x_6237) ;  /* 0x00002d4000017945 */ /* 0x000fd80003800000 */
[----:B------:R-:W-:Y:S05]  /*38c0*/  @!P0 BRA `(.L_x_6238) ;  /* 0x00002d2000008947 */ /* 0x000fea0003800000 */
[----:B------:R-:W-:Y:S02]  /*38d0*/  ISETP.NE.U32.AND P0, PT, RZ, c[0x0][0x180], PT ;  /* 0x00006000ff007a0c */ /* 0x000fe40003f05070 */
[----:B0-----:R-:W-:Y:S02]  /*38e0*/  MOV R89, 0x10 ;  /* 0x0000001000597802 */ /* 0x001fe40000000f00 */
[----:B------:R-:W-:-:S03]  /*38f0*/  ISETP.NE.AND.EX P0, PT, RZ, c[0x0][0x184], PT, P0 ;  /* 0x00006100ff007a0c */ /* 0x000fc60003f05300 */
[----:B------:R-:W-:-:S06]  /*3900*/  IMAD.WIDE.U32 R88, R122, R89, c[0x0][0x170] ;  /* 0x00005c007a587625 */ /* 0x000fcc00078e0059 */
[----:B------:R-:W5:Y:S04]  /*3910*/  LDG.E.128 R88, [R88.64] ;  /* 0x0000000658587981 */ /* 0x000f68000c1e1d00 */
        /* <DEDUP_REMOVED lines=15> */
.L_x_6240:
[----:B0-----:R-:W-:Y:S02]  /*3a10*/  IMAD.MOV.U32 R101, RZ, RZ, R8 ;  /* 0x000000ffff657224 */ /* 0x001fe400078e0008 */
.L_x_6241:
[----:B------:R-:W-:Y:S05]  /*3a20*/  BSYNC B2 ;  /* 0x0000000000027941 */ /* 0x000fea0003800000 */
.L_x_6239:
        /* <DEDUP_REMOVED lines=16> */
.L_x_6245:
[----:B------:R-:W-:Y:S05]  /*3b30*/  BSYNC B3 ;  /* 0x0000000000037941 */ /* 0x000fea0003800000 */
.L_x_6244:
        /* <DEDUP_REMOVED lines=43> */
.L_x_6243:
[----:B------:R-:W-:Y:S05]  /*3df0*/  BSYNC B2 ;  /* 0x0000000000027941 */ /* 0x000fea0003800000 */
.L_x_6242:
[----:B------:R-:W0:Y:S01]  /*3e00*/  I2F.U32 R92, R101 ;  /* 0x00000065005c7306 */ /* 0x000e220000201000 */
[----:B------:R-:W-:Y:S01]  /*3e10*/  HFMA2.MMA R117, -RZ, RZ, 0.1171875, 0 ;  /* 0x2f800000ff757435 */ /* 0x000fe200000001ff */
[----:B-----5:R-:W-:Y:S01]  /*3e20*/  PRMT R102, RZ, 0x5410, R88 ;  /* 0x00005410ff667816 */ /* 0x020fe20000000058 */
[----:B------:R-:W-:Y:S01]  /*3e30*/  BSSY B2, `(.L_x_6246) ;  /* 0x0000016000027945 */ /* 0x000fe20003800000 */
[----:B------:R-:W-:-:S03]  /*3e40*/  IADD3 R108, R107, 0x1, RZ ;  /* 0x000000016b6c7810 */ /* 0x000fc60007ffe0ff */
        /* <DEDUP_REMOVED lines=19> */
.L_x_6247:
[----:B------:R-:W-:Y:S02]  /*3f80*/  IMAD.MOV.U32 R102, RZ, RZ, R8 ;  /* 0x000000ffff667224 */ /* 0x000fe400078e0008 */
.L_x_6248:
[----:B------:R-:W-:Y:S05]  /*3f90*/  BSYNC B2 ;  /* 0x0000000000027941 */ /* 0x000fea0003800000 */
.L_x_6246:
        /* <DEDUP_REMOVED lines=16> */
.L_x_6252:
[----:B------:R-:W-:Y:S05]  /*40a0*/  BSYNC B3 ;  /* 0x0000000000037941 */ /* 0x000fea0003800000 */
.L_x_6251:
        /* <DEDUP_REMOVED lines=43> */
.L_x_6250:
[----:B------:R-:W-:Y:S05]  /*4360*/  BSYNC B2 ;  /* 0x0000000000027941 */ /* 0x000fea0003800000 */
.L_x_6249:
[----:B------:R-:W0:Y:S01]  /*4370*/  I2F.U32 R102, R102 ;  /* 0x0000006600667306 */ /* 0x000e220000201000 */
[----:B------:R-:W-:Y:S01]  /*4380*/  PRMT R88, RZ, 0x7610, R88 ;  /* 0x00007610ff587816 */ /* 0x000fe20000000058 */
        /* <DEDUP_REMOVED lines=21> */
.L_x_6254:
[----:B------:R-:W-:Y:S02]  /*44e0*/  IMAD.MOV.U32 R88, RZ, RZ, R8 ;  /* 0x000000ffff587224 */ /* 0x000fe400078e0008 */
.L_x_6255:
[----:B------:R-:W-:Y:S05]  /*44f0*/  BSYNC B2 ;  /* 0x0000000000027941 */ /* 0x000fea0003800000 */
.L_x_6253:
        /* <DEDUP_REMOVED lines=16> */
.L_x_6259:
[----:B------:R-:W-:Y:S05]  /*4600*/  BSYNC B3 ;  /* 0x0000000000037941 */ /* 0x000fea0003800000 */
.L_x_6258:
        /* <DEDUP_REMOVED lines=43> */
.L_x_6257:
[----:B------:R-:W-:Y:S05]  /*48c0*/  BSYNC B2 ;  /* 0x0000000000027941 */ /* 0x000fea0003800000 */
.L_x_6256:
[----:B------:R-:W0:Y:S01]  /*48d0*/  I2F.U32 R88, R88 ;  /* 0x0000005800587306 */ /* 0x000e220000201000 */
[----:B------:R-:W-:Y:S01]  /*48e0*/  ISETP.NE.AND P2, PT, R107, 0x1, PT ;  /* 0x000000016b00780c */ /* 0x000fe20003f45270 */
[----:B------:R-:W-:Y:S01]  /*48f0*/  BSSY B2, `(.L_x_6260) ;  /* 0x0000015000027945 */ /* 0x000fe20003800000 */
[----:B0-----:R-:W-:Y:S01]  /*4900*/  FFMA.FTZ R7, R88, R117, 1.1641532182693481445e-10 ;  /* 0x2f00000058077423 */ /* 0x001fe20000010075 */
[----:B------:R-:W-:-:S04]  /*4910*/  PRMT R88, RZ, 0x5410, R89 ;  /* 0x00005410ff587816 */ /* 0x000fc80000000059 */
[----:B------:R-:W-:Y:S01]  /*4920*/  FSETP.GTU.FTZ.AND P1, PT, R7, c[0x0][0x1e4], PT ;  /* 0x0000790007007a0b */ /* 0x000fe20003f3c000 */
[----:B------:R-:W-:-:S04]  /*4930*/  FMUL.FTZ R102, R88, R121 ;  /* 0x0000007958667220 */ /* 0x000fc80000410000 */
[----:B------:R-:W-:-:S05]  /*4940*/  FMUL.FTZ R102, R102, c[0x0][0x1e8] ;  /* 0x00007a0066667a20 */ /* 0x000fca0000410000 */
        /* <DEDUP_REMOVED lines=14> */
.L_x_6261:
[----:B------:R-:W-:Y:S02]  /*4a30*/  IMAD.MOV.U32 R88, RZ, RZ, R8 ;  /* 0x000000ffff587224 */ /* 0x000fe400078e0008 */
.L_x_6262:
[----:B------:R-:W-:Y:S05]  /*4a40*/  BSYNC B2 ;  /* 0x0000000000027941 */ /* 0x000fea0003800000 */
.L_x_6260:
        /* <DEDUP_REMOVED lines=16> */
.L_x_6266:
[----:B------:R-:W-:Y:S05]  /*4b50*/  BSYNC B3 ;  /* 0x0000000000037941 */ /* 0x000fea0003800000 */
.L_x_6265:
        /* <DEDUP_REMOVED lines=43> */
.L_x_6264:
[----:B------:R-:W-:Y:S05]  /*4e10*/  BSYNC B2 ;  /* 0x0000000000027941 */ /* 0x000fea0003800000 */
.L_x_6263:
        /* <DEDUP_REMOVED lines=22> */
.L_x_6268:
[----:B------:R-:W-:Y:S02]  /*4f80*/  IMAD.MOV.U32 R113, RZ, RZ, R8 ;  /* 0x000000ffff717224 */ /* 0x000fe400078e0008 */
.L_x_6269:
[----:B------:R-:W-:Y:S05]  /*4f90*/  BSYNC B2 ;  /* 0x0000000000027941 */ /* 0x000fea0003800000 */
.L_x_6267:
        /* <DEDUP_REMOVED lines=16> */
.L_x_6273:
[----:B------:R-:W-:Y:S05]  /*50a0*/  BSYNC B3 ;  /* 0x0000000000037941 */ /* 0x000fea0003800000 */
.L_x_6272:
        /* <DEDUP_REMOVED lines=37> */
[----:B------:R-:W-:Y:S01]  /*5300*/  LOP3.LUT R5, R5, UR23, R6, 0x96, !PT ;  /* 0x0000001705057c12 */ /* 0x000fe2000f8e9606 */
[----:B------:R-:W-:-:S05]  /*5310*/  IMAD.WIDE.U32 R6, R7, -0x326172a9, RZ ;  /* 0xcd9e8d5707067825 */ /* 0x000fca00078e00ff */
[----:B------:R-:W-:Y:S02]  /*5320*/  LOP3.LUT R4, R7, UR25, R4, 0x96, !PT ;  /* 0x0000001907047c12 */ /* 0x000fe4000f8e9604 */
[----:B------:R-:W-:Y:S01]  /*5330*/  MOV R8, R6 ;  /* 0x0000000600087202 */ /* 0x000fe20000000f00 */
[----:B------:R-:W-:-:S05]  /*5340*/  IMAD.WIDE.U32 R6, R5, -0x2daee0ad, RZ ;  /* 0xd2511f5305067825 */ /* 0x000fca00078e00ff */
[----:B------:R-:W-:Y:S02]  /*5350*/  LOP3.LUT R5, R7, UR26, R88, 0x96, !PT ;  /* 0x0000001a07057c12 */ /* 0x000fe4000f8e9658 */
.L_x_6271:
[----:B------:R-:W-:Y:S05]  /*5360*/  BSYNC B2 ;  /* 0x0000000000027941 */ /* 0x000fea0003800000 */
.L_x_6270:
        /* <DEDUP_REMOVED lines=22> */
.L_x_6275:
[----:B------:R-:W-:Y:S02]  /*54d0*/  MOV R114, R8 ;  /* 0x0000000800727202 */ /* 0x000fe40000000f00 */
.L_x_6276:
[----:B------:R-:W-:Y:S05]  /*54e0*/  BSYNC B2 ;  /* 0x0000000000027941 */ /* 0x000fea0003800000 */
.L_x_6274:
        /* <DEDUP_REMOVED lines=16> */
.L_x_6280:
[----:B------:R-:W-:Y:S05]  /*55f0*/  BSYNC B3 ;  /* 0x0000000000037941 */ /* 0x000fea0003800000 */
.L_x_6279:
        /* <DEDUP_REMOVED lines=42> */
[----:B------:R-:W-:-:S06]  /*58a0*/  HFMA2.MMA R7, -RZ, RZ, 0, 0 ;  /* 0x00000000ff077435 */ /* 0x000fcc00000001ff */
.L_x_6278:
[----:B------:R-:W-:Y:S05]  /*58b0*/  BSYNC B2 ;  /* 0x0000000000027941 */ /* 0x000fea0003800000 */
.L_x_6277:
        /* <DEDUP_REMOVED lines=22> */
.L_x_6282:
[----:B------:R-:W-:Y:S02]  /*5a20*/  IMAD.MOV.U32 R90, RZ, RZ, R8 ;  /* 0x000000ffff5a7224 */ /* 0x000fe400078e0008 */
.L_x_6283:
[----:B------:R-:W-:Y:S05]  /*5a30*/  BSYNC B2 ;  /* 0x0000000000027941 */ /* 0x000fea0003800000 */
.L_x_6281:
        /* <DEDUP_REMOVED lines=16> */
.L_x_6287:
[----:B------:R-:W-:Y:S05]  /*5b40*/  BSYNC B3 ;  /* 0x0000000000037941 */ /* 0x000fea0003800000 */
.L_x_6286:
        /* <DEDUP_REMOVED lines=36> */
[----:B------:R-:W-:-:S04]  /*5d90*/  MOV R89, RZ ;  /* 0x000000ff00597202 */ /* 0x000fc80000000f00 */
[----:B------:R-:W-:Y:S01]  /*5da0*/  LOP3.LUT R5, R5, UR23, R6, 0x96, !PT ;  /* 0x0000001705057c12 */ /* 0x000fe2000f8e9606 */
[----:B------:R-:W-:-:S04]  /*5db0*/  IMAD.WIDE.U32 R6, R7, -0x326172a9, RZ ;  /* 0xcd9e8d5707067825 */ /* 0x000fc800078e00ff */
[----:B------:R-:W-:Y:S01]  /*5dc0*/  IMAD.MOV.U32 R8, RZ, RZ, R6 ;  /* 0x000000ffff087224 */ /* 0x000fe200078e0006 */
[----:B------:R-:W-:Y:S01]  /*5dd0*/  LOP3.LUT R4, R7, UR25, R4, 0x96, !PT ;  /* 0x0000001907047c12 */ /* 0x000fe2000f8e9604 */
[----:B------:R-:W-:-:S05]  /*5de0*/  IMAD.WIDE.U32 R6, R5, -0x2daee0ad, RZ ;  /* 0xd2511f5305067825 */ /* 0x000fca00078e00ff */
[----:B------:R-:W-:Y:S02]  /*5df0*/  LOP3.LUT R5, R7, UR26, R88, 0x96, !PT ;  /* 0x0000001a07057c12 */ /* 0x000fe4000f8e9658 */
.L_x_6285:
[----:B------:R-:W-:Y:S05]  /*5e00*/  BSYNC B2 ;  /* 0x0000000000027941 */ /* 0x000fea0003800000 */
.L_x_6284:
[----:B------:R0:W1:Y:S01]  /*5e10*/  I2F.U32 R88, R90 ;  /* 0x0000005a00587306 */ /* 0x0000620000201000 */
[----:B------:R-:W-:Y:S01]  /*5e20*/  ISETP.NE.AND P6, PT, R89, 0x1, PT ;  /* 0x000000015900780c */ /* 0x000fe20003fc5270 */
[----:B------:R-:W-:Y:S01]  /*5e30*/  BSSY B2, `(.L_x_6288) ;  /* 0x0000015000027945 */ /* 0x000fe20003800000 */
[----:B0-----:R-:W-:-:S05]  /*5e40*/  PRMT R90, RZ, 0x5410, R91 ;  /* 0x00005410ff5a7816 */ /* 0x001fca000000005b */
[----:B------:R-:W-:Y:S02]  /*5e50*/  FMUL.FTZ R7, R90, R121 ;  /* 0x000000795a077220 */ /* 0x000fe40000410000 */
[----:B-1----:R-:W-:Y:S02]  /*5e60*/  FFMA.FTZ R88, R88, R117, 1.1641532182693481445e-10 ;  /* 0x2f00000058587423 */ /* 0x002fe40000010075 */
[----:B------:R-:W-:-:S03]  /*5e70*/  FMUL.FTZ R7, R7, c[0x0][0x1e8] ;  /* 0x00007a0007077a20 */ /* 0x000fc60000410000 */
        /* <DEDUP_REMOVED lines=15> */
.L_x_6289:
[----:B------:R-:W-:Y:S02]  /*5f70*/  MOV R88, R8 ;  /* 0x0000000800587202 */ /* 0x000fe40000000f00 */
.L_x_6290:
[----:B------:R-:W-:Y:S05]  /*5f80*/  BSYNC B2 ;  /* 0x0000000000027941 */ /* 0x000fea0003800000 */
.L_x_6288:
        /* <DEDUP_REMOVED lines=18> */
.L_x_6294:
[----:B------:R-:W-:Y:S05]  /*60b0*/  BSYNC B3 ;  /* 0x0000000000037941 */ /* 0x000fea0003800000 */
.L_x_6293:
        /* <DEDUP_REMOVED lines=43> */
.L_x_6292:
[----:B------:R-:W-:Y:S05]  /*6370*/  BSYNC B2 ;  /* 0x0000000000027941 */ /* 0x000fea0003800000 */
.L_x_6291:
[----:B------:R-:W0:Y:S01]  /*6380*/  I2F.U32 R88, R88 ;  /* 0x0000005800587306 */ /* 0x000e220000201000 */
[----:B------:R-:W-:Y:S02]  /*6390*/  SEL R125, RZ, 0x10000, P5 ;  /* 0x00010000ff7d7807 */ /* 0x000fe40002800000 */
[----:B------:R-:W-:Y:S02]  /*63a0*/  ISETP.NE.AND P5, PT, R123, RZ, PT ;  /* 0x000000ff7b00720c */ /* 0x000fe40003fa5270 */
[----:B------:R-:W-:Y:S01]  /*63b0*/  SEL R128, RZ, 0x100, P4 ;  /* 0x00000100ff807807 */ /* 0x000fe20002000000 */
[----:B0-----:R-:W-:Y:S01]  /*63c0*/  FFMA.FTZ R117, R88, R117, 1.1641532182693481445e-10 ;  /* 0x2f00000058757423 */ /* 0x001fe20000010075 */
[----:B------:R-:W-:-:S04]  /*63d0*/  PRMT R88, RZ, 0x7610, R91 ;  /* 0x00007610ff587816 */ /* 0x000fc8000000005b */
[----:B------:R-:W-:Y:S01]  /*63e0*/  FSETP.GTU.FTZ.AND P6, PT, R117, c[0x0][0x1e4], PT ;  /* 0x0000790075007a0b */ /* 0x000fe20003fdc000 */
[----:B------:R-:W-:Y:S01]  /*63f0*/  FMUL.FTZ R89, R88, R121 ;  /* 0x0000007958597220 */ /* 0x000fe20000410000 */
[----:B------:R-:W-:Y:S02]  /*6400*/  @P0 PRMT R88, RZ, 0x7610, R15 ;  /* 0x00007610ff580816 */ /* 0x000fe4000000000f */
[----:B------:R-:W-:Y:S01]  /*6410*/  SEL R123, RZ, 0x1000000, P6 ;  /* 0x01000000ff7b7807 */ /* 0x000fe20003000000 */
[----:B------:R-:W-:-:S03]  /*6420*/  FMUL.FTZ R89, R89, c[0x0][0x1e8] ;  /* 0x00007a0059597a20 */ /* 0x000fc60000410000 */
[----:B------:R-:W-:Y:S02]  /*6430*/  LOP3.LUT R128, R128, R123, R125, 0xfe, !PT ;  /* 0x0000007b80807212 */ /* 0x000fe400078efe7d */
[----:B------:R-:W-:Y:S02]  /*6440*/  FSEL R90, R89, RZ, !P6 ;  /* 0x000000ff595a7208 */ /* 0x000fe40007000000 */
[----:B------:R-:W-:Y:S02]  /*6450*/  SEL R123, RZ, 0x1, P3 ;  /* 0x00000001ff7b7807 */ /* 0x000fe40001800000 */
[----:B------:R-:W-:Y:S01]  /*6460*/  F2FP.BF16.PACK_AB R89, R107, R102 ;  /* 0x000000666b59723e */ /* 0x000fe200000010ff */
[----:B------:R-:W-:Y:S01]  /*6470*/  FMUL.FTZ R117, R43, R90 ;  /* 0x0000005a2b757220 */ /* 0x000fe20000410000 */
[----:B------:R-:W-:-:S03]  /*6480*/  F2FP.BF16.PACK_AB R90, R113, R108 ;  /* 0x0000006c715a723e */ /* 0x000fc600000010ff */
[----:B------:R-:W-:Y:S01]  /*6490*/  @P0 FADD.FTZ R117, R88, R117 ;  /* 0x0000007558750221 */ /* 0x000fe20000010000 */
[C---:B------:R-:W-:Y:S02]  /*64a0*/  LEA R126, P0, R122.reuse, c[0x0][0x188], 0x4 ;  /* 0x000062007a7e7a11 */ /* 0x040fe400078020ff */
[----:B------:R-:W-:Y:S02]  /*64b0*/  F2FP.BF16.PACK_AB R88, R101, R92 ;  /* 0x0000005c6558723e */ /* 0x000fe400000010ff */
[----:B------:R-:W-:Y:S02]  /*64c0*/  LEA.HI.X R127, R122, c[0x0][0x18c], RZ, 0x4, P0 ;  /* 0x000063007a7f7a11 */ /* 0x000fe400000f24ff */
[----:B------:R-:W-:Y:S02]  /*64d0*/  ISETP.NE.AND P0, PT, R124, RZ, PT ;  /* 0x000000ff7c00720c */ /* 0x000fe40003f05270 */
[----:B------:R-:W-:Y:S02]  /*64e0*/  SEL R124, RZ, 0x1, P2 ;  /* 0x00000001ff7c7807 */ /* 0x000fe40001000000 */
[----:B------:R-:W-:-:S03]  /*64f0*/  F2FP.BF16.PACK_AB R91, R117, R114 ;  /* 0x00000072755b723e */ /* 0x000fc600000010ff */
[----:B------:R-:W-:Y:S02]  /*6500*/  IMAD.WIDE.U32 R124, R124, 0x1000000, RZ ;  /* 0x010000007c7c7825 */ /* 0x000fe400078e00ff */
[----:B------:R0:W-:Y:S03]  /*6510*/  STG.E.128 [R126.64], R88 ;  /* 0x000000587e007986 */ /* 0x0001e6000c101d06 */
[----:B------:R-:W-:Y:S02]  /*6520*/  LOP3.LUT R123, R125, R128, R123, 0xfe, !PT ;  /* 0x000000807d7b7212 */ /* 0x000fe400078efe7b */
[----:B------:R-:W-:Y:S02]  /*6530*/  SEL R125, RZ, 0x1, P1 ;  /* 0x00000001ff7d7807 */ /* 0x000fe40000800000 */
[----:B------:R-:W-:-:S03]  /*6540*/  SEL R128, RZ, 0x1, P5 ;  /* 0x00000001ff807807 */ /* 0x000fc60002800000 */
[----:B0-----:R-:W-:-:S04]  /*6550*/  IMAD.WIDE.U32 R90, R125, 0x10000, RZ ;  /* 0x000100007d5a7825 */ /* 0x001fc800078e00ff */
[----:B------:R-:W-:-:S05]  /*6560*/  IMAD.WIDE.U32 R88, R128, 0x100, RZ ;  /* 0x0000010080587825 */ /* 0x000fca00078e00ff */
[----:B------:R-:W-:Y:S02]  /*6570*/  LOP3.LUT R89, R89, R123, R91, 0xfe, !PT ;  /* 0x0000007b59597212 */ /* 0x000fe400078efe5b */
[----:B------:R-:W-:Y:S02]  /*6580*/  LOP3.LUT R124, R88, R124, R90, 0xfe, !PT ;  /* 0x0000007c587c7212 */ /* 0x000fe400078efe5a */
[----:B------:R-:W-:Y:S02]  /*6590*/  SEL R91, RZ, 0x1, P0 ;  /* 0x00000001ff5b7807 */ /* 0x000fe40000000000 */
[----:B------:R-:W-:Y:S02]  /*65a0*/  LEA R90, P0, R122, c[0x0][0x190], 0x3 ;  /* 0x000064007a5a7a11 */ /* 0x000fe400078018ff */
[----:B------:R-:W-:Y:S02]  /*65b0*/  LOP3.LUT R88, R124, R91, RZ, 0xfc, !PT ;  /* 0x0000005b7c587212 */ /* 0x000fe400078efcff */
[----:B------:R-:W-:-:S02]  /*65c0*/  LEA.HI.X R91, R122, c[0x0][0x194], RZ, 0x3, P0 ;  /* 0x000065007a5b7a11 */ /* 0x000fc400000f1cff */
[----:B------:R-:W-:-:S03]  /*65d0*/  IADD3 R122, R122, 0x20, RZ ;  /* 0x000000207a7a7810 */ /* 0x000fc60007ffe0ff */
[----:B------:R0:W-:Y:S04]  /*65e0*/  STG.E.64 [R90.64], R88 ;  /* 0x000000585a007986 */ /* 0x0001e8000c101b06 */
.L_x_6238:
[----:B------:R-:W-:Y:S05]  /*65f0*/  BSYNC B1 ;  /* 0x0000000000017941 */ /* 0x000fea0003800000 */
.L_x_6237:
        /* <DEDUP_REMOVED lines=23> */
.L_x_6298:
[----:B0-----:R-:W-:Y:S02]  /*6770*/  IMAD.MOV.U32 R103, RZ, RZ, R8 ;  /* 0x000000ffff677224 */ /* 0x001fe400078e0008 */
.L_x_6299:
[----:B------:R-:W-:Y:S05]  /*6780*/  BSYNC B2 ;  /* 0x0000000000027941 */ /* 0x000fea0003800000 */
.L_x_6297:
        /* <DEDUP_REMOVED lines=16> */
.L_x_6303:
[----:B------:R-:W-:Y:S05]  /*6890*/  BSYNC B3 ;  /* 0x0000000000037941 */ /* 0x000fea0003800000 */
.L_x_6302:
        /* <DEDUP_REMOVED lines=43> */
.L_x_6301:
[----:B------:R-:W-:Y:S05]  /*6b50*/  BSYNC B2 ;  /* 0x0000000000027941 */ /* 0x000fea0003800000 */
.L_x_6300:
[----:B------:R-:W0:Y:S01]  /*6b60*/  I2F.U32 R7, R103 ;  /* 0x0000006700077306 */ /* 0x000e220000201000 */
[----:B------:R-:W-:Y:S01]  /*6b70*/  HFMA2.MMA R120, -RZ, RZ, 0.1171875, 0 ;  /* 0x2f800000ff787435 */ /* 0x000fe200000001ff */
[----:B-----5:R-:W-:Y:S01]  /*6b80*/  PRMT R110, RZ, 0x5410, R88 ;  /* 0x00005410ff6e7816 */ /* 0x020fe20000000058 */
[----:B------:R-:W-:Y:S04]  /*6b90*/  BSSY B2, `(.L_x_6304) ;  /* 0x0000016000027945 */ /* 0x000fe80003800000 */
        /* <DEDUP_REMOVED lines=20> */
.L_x_6305:
[----:B------:R-:W-:Y:S02]  /*6ce0*/  MOV R103, R8 ;  /* 0x0000000800677202 */ /* 0x000fe40000000f00 */
.L_x_6306:
[----:B------:R-:W-:Y:S05]  /*6cf0*/  BSYNC B2 ;  /* 0x0000000000027941 */ /* 0x000fea0003800000 */
.L_x_6304:
        /* <DEDUP_REMOVED lines=16> */
.L_x_6310:
[----:B------:R-:W-:Y:S05]  /*6e00*/  BSYNC B3 ;  /* 0x0000000000037941 */ /* 0x000fea0003800000 */
.L_x_6309:
        /* <DEDUP_REMOVED lines=42> */
[----:B------:R-:W-:Y:S02]  /*70b0*/  LOP3.LUT R5, R7, UR26, R124, 0x96, !PT ;  /* 0x0000001a07057c12 */ /* 0x000fe4000f8e967c */
.L_x_6308:
[----:B------:R-:W-:Y:S05]  /*70c0*/  BSYNC B2 ;  /* 0x0000000000027941 */ /* 0x000fea0003800000 */
.L_x_6307:
[----:B------:R-:W0:Y:S01]  /*70d0*/  I2F.U32 R7, R103 ;  /* 0x0000006700077306 */ /* 0x000e220000201000 */
[----:B------:R-:W-:Y:S01]  /*70e0*/  PRMT R88, RZ, 0x7610, R88 ;  /* 0x00007610ff587816 */ /* 0x000fe20000000058 */
[----:B------:R-:W-:Y:S01]  /*70f0*/  BSSY B2, `(.L_x_6311) ;  /* 0x0000016000027945 */ /* 0x000fe20003800000 */
[----:B------:R-:W-:-:S03]  /*7100*/  IADD3 R115, R110, 0x1, RZ ;  /* 0x000000016e737810 */ /* 0x000fc60007ffe0ff */
[----:B------:R-:W-:Y:S02]  /*7110*/  FMUL.FTZ R88, R88, R121 ;  /* 0x0000007958587220 */ /* 0x000fe40000410000 */
[----:B0-----:R-:W-:-:S05]  /*7120*/  FFMA.FTZ R7, R7, R120, 1.1641532182693481445e-10 ;  /* 0x2f00000007077423 */ /* 0x001fca0000010078 */
[----:B------:R-:W-:Y:S01]  /*7130*/  FSETP.GTU.FTZ.AND P1, PT, R7, c[0x0][0x1e4], PT ;  /* 0x0000790007007a0b */ /* 0x000fe20003f3c000 */
[----:B------:R-:W-:-:S03]  /*7140*/  FMUL.FTZ R7, R88, c[0x0][0x1e8] ;  /* 0x00007a0058077a20 */ /* 0x000fc60000410000 */
        /* <DEDUP_REMOVED lines=15> */
.L_x_6312:
[----:B------:R-:W-:Y:S02]  /*7240*/  IMAD.MOV.U32 R109, RZ, RZ, R8 ;  /* 0x000000ffff6d7224 */ /* 0x000fe400078e0008 */
.L_x_6313:
[----:B------:R-:W-:Y:S05]  /*7250*/  BSYNC B2 ;  /* 0x0000000000027941 */ /* 0x000fea0003800000 */
.L_x_6311:
        /* <DEDUP_REMOVED lines=16> */
.L_x_6317:
[----:B------:R-:W-:Y:S05]  /*7360*/  BSYNC B3 ;  /* 0x0000000000037941 */ /* 0x000fea0003800000 */
.L_x_6316:
        /* <DEDUP_REMOVED lines=43> */
.L_x_6315:
[----:B------:R-:W-:Y:S05]  /*7620*/  BSYNC B2 ;  /* 0x0000000000027941 */ /* 0x000fea0003800000 */
.L_x_6314:
        /* <DEDUP_REMOVED lines=22> */
.L_x_6319:
[----:B------:R-:W-:Y:S02]  /*7790*/  IMAD.MOV.U32 R109, RZ, RZ, R8 ;  /* 0x000000ffff6d7224 */ /* 0x000fe400078e0008 */
.L_x_6320:
[----:B------:R-:W-:Y:S05]  /*77a0*/  BSYNC B2 ;  /* 0x0000000000027941 */ /* 0x000fea0003800000 */
.L_x_6318:
        /* <DEDUP_REMOVED lines=16> */
.L_x_6324:
[----:B------:R-:W-:Y:S05]  /*78b0*/  BSYNC B3 ;  /* 0x0000000000037941 */ /* 0x000fea0003800000 */
.L_x_6323:
        /* <DEDUP_REMOVED lines=43> */
.L_x_6322:
[----:B------:R-:W-:Y:S05]  /*7b70*/  BSYNC B2 ;  /* 0x0000000000027941 */ /* 0x000fea0003800000 */
.L_x_6321:
        /* <DEDUP_REMOVED lines=22> */
.L_x_6326:
[----:B------:R-:W-:Y:S02]  /*7ce0*/  IMAD.MOV.U32 R89, RZ, RZ, R8 ;  /* 0x000000ffff597224 */ /* 0x000fe400078e0008 */
.L_x_6327:
[----:B------:R-:W-:Y:S05]  /*7cf0*/  BSYNC B2 ;  /* 0x0000000000027941 */ /* 0x000fea0003800000 */
.L_x_6325:
        /* <DEDUP_REMOVED lines=16> */
.L_x_6331:
[----:B------:R-:W-:Y:S05]  /*7e00*/  BSYNC B3 ;  /* 0x0000000000037941 */ /* 0x000fea0003800000 */
.L_x_6330:
        /* <DEDUP_REMOVED lines=43> */
.L_x_6329:
[----:B------:R-:W-:Y:S05]  /*80c0*/  BSYNC B2 ;  /* 0x0000000000027941 */ /* 0x000fea0003800000 */
.L_x_6328:
        /* <DEDUP_REMOVED lines=22> */
.L_x_6333:
[----:B------:R-:W-:Y:S02]  /*8230*/  MOV R89, R8 ;  /* 0x0000000800597202 */ /* 0x000fe40000000f00 */
.L_x_6334:
[----:B------:R-:W-:Y:S05]  /*8240*/  BSYNC B2 ;  /* 0x0000000000027941 */ /* 0x000fea0003800000 */
.L_x_6332:
        /* <DEDUP_REMOVED lines=16> */
.L_x_6338:
[----:B------:R-:W-:Y:S05]  /*8350*/  BSYNC B3 ;  /* 0x0000000000037941 */ /* 0x000fea0003800000 */
.L_x_6337:
        /* <DEDUP_REMOVED lines=43> */
.L_x_6336:
[----:B------:R-:W-:Y:S05]  /*8610*/  BSYNC B2 ;  /* 0x0000000000027941 */ /* 0x000fea0003800000 */
.L_x_6335:
        /* <DEDUP_REMOVED lines=22> */
.L_x_6340:
[----:B------:R-:W-:Y:S02]  /*8780*/  IMAD.MOV.U32 R89, RZ, RZ, R8 ;  /* 0x000000ffff597224 */ /* 0x000fe400078e0008 */
.L_x_6341:
[----:B------:R-:W-:Y:S05]  /*8790*/  BSYNC B2 ;  /* 0x0000000000027941 */ /* 0x000fea0003800000 */
.L_x_6339:
        /* <DEDUP_REMOVED lines=16> */
.L_x_6345:
[----:B------:R-:W-:Y:S05]  /*88a0*/  BSYNC B3 ;  /* 0x0000000000037941 */ /* 0x000fea0003800000 */
.L_x_6344:
        /* <DEDUP_REMOVED lines=43> */
.L_x_6343:
[----:B------:R-:W-:Y:S05]  /*8b60*/  BSYNC B2 ;  /* 0x0000000000027941 */ /* 0x000fea0003800000 */
.L_x_6342:
        /* <DEDUP_REMOVED lines=22> */
.L_x_6347:
[----:B------:R-:W-:Y:S02]  /*8cd0*/  IMAD.MOV.U32 R89, RZ, RZ, R8 ;  /* 0x000000ffff597224 */ /* 0x000fe400078e0008 */
.L_x_6348:
[----:B------:R-:W-:Y:S05]  /*8ce0*/  BSYNC B2 ;  /* 0x0000000000027941 */ /* 0x000fea0003800000 */
.L_x_6346:
        /* <DEDUP_REMOVED lines=18> */
.L_x_6352:
[----:B------:R-:W-:Y:S05]  /*8e10*/  BSYNC B3 ;  /* 0x0000000000037941 */ /* 0x000fea0003800000 */
.L_x_6351:
        /* <DEDUP_REMOVED lines=43> */
.L_x_6350:
[----:B------:R-:W-:Y:S05]  /*90d0*/  BSYNC B2 ;  /* 0x0000000000027941 */ /* 0x000fea0003800000 */
.L_x_6349:
[----:B------:R-:W0:Y:S01]  /*90e0*/  I2F.U32 R89, R89 ;  /* 0x0000005900597306 */ /* 0x000e220000201000 */
[----:B------:R-:W-:Y:S02]  /*90f0*/  PRMT R90, RZ, 0x7610, R91 ;  /* 0x00007610ff5a7816 */ /* 0x000fe4000000005b */
[----:B------:R-:W-:Y:S02]  /*9100*/  SEL R128, RZ, 0x1, P2 ;  /* 0x00000001ff807807 */ /* 0x000fe40001000000 */
[----:B------:R-:W-:Y:S01]  /*9110*/  SEL R126, RZ, 0x100, P4 ;  /* 0x00000100ff7e7807 */ /* 0x000fe20002000000 */
[----:B------:R-:W-:Y:S01]  /*9120*/  FMUL.FTZ R90, R90, R121 ;  /* 0x000000795a5a7220 */ /* 0x000fe20000410000 */
[----:B------:R-:W-:Y:S01]  /*9130*/  SEL R121, RZ, 0x10000, P5 ;  /* 0x00010000ff797807 */ /* 0x000fe20002800000 */
[----:B------:R-:W-:Y:S01]  /*9140*/  IMAD.WIDE.U32 R128, R128, 0x1000000, RZ ;  /* 0x0100000080807825 */ /* 0x000fe200078e00ff */
[----:B------:R-:W-:-:S03]  /*9150*/  ISETP.NE.AND P5, PT, R123, RZ, PT ;  /* 0x000000ff7b00720c */ /* 0x000fc60003fa5270 */
[----:B------:R-:W-:Y:S02]  /*9160*/  FMUL.FTZ R90, R90, c[0x0][0x1e8] ;  /* 0x00007a005a5a7a20 */ /* 0x000fe40000410000 */
[----:B0-----:R-:W-:Y:S01]  /*9170*/  FFMA.FTZ R120, R89, R120, 1.1641532182693481445e-10 ;  /* 0x2f00000059787423 */ /* 0x001fe20000010078 */
[----:B------:R-:W-:-:S04]  /*9180*/  @P0 PRMT R89, RZ, 0x7610, R15 ;  /* 0x00007610ff590816 */ /* 0x000fc8000000000f */
[----:B------:R-:W-:-:S04]  /*9190*/  FSETP.GTU.FTZ.AND P6, PT, R120, c[0x0][0x1e4], PT ;  /* 0x0000790078007a0b */ /* 0x000fc80003fdc000 */
[----:B------:R-:W-:Y:S02]  /*91a0*/  FSEL R90, R90, RZ, !P6 ;  /* 0x000000ff5a5a7208 */ /* 0x000fe40007000000 */
[----:B------:R-:W-:-:S03]  /*91b0*/  SEL R123, RZ, 0x1000000, P6 ;  /* 0x01000000ff7b7807 */ /* 0x000fc60003000000 */
[----:B------:R-:W-:Y:S01]  /*91c0*/  FMUL.FTZ R120, R19, R90 ;  /* 0x0000005a13787220 */ /* 0x000fe20000410000 */
[----:B------:R-:W-:Y:S02]  /*91d0*/  LOP3.LUT R123, R126, R123, R121, 0xfe, !PT ;  /* 0x0000007b7e7b7212 */ /* 0x000fe400078efe79 */
[----:B------:R-:W-:Y:S01]  /*91e0*/  SEL R121, RZ, 0x1, P3 ;  /* 0x00000001ff797807 */ /* 0x000fe20001800000 */
[----:B------:R-:W-:Y:S01]  /*91f0*/  @P0 FADD.FTZ R120, R89, R120 ;  /* 0x0000007859780221 */ /* 0x000fe20000010000 */
[----:B------:R-:W-:Y:S02]  /*9200*/  LEA R124, P0, R122, c[0x0][0x188], 0x4 ;  /* 0x000062007a7c7a11 */ /* 0x000fe400078020ff */
[----:B------:R-:W-:Y:S02]  /*9210*/  F2FP.BF16.PACK_AB R90, R116, R109 ;  /* 0x0000006d745a723e */ /* 0x000fe400000010ff */
[----:B------:R-:W-:Y:S02]  /*9220*/  LEA.HI.X R125, R122, c[0x0][0x18c], RZ, 0x4, P0 ;  /* 0x000063007a7d7a11 */ /* 0x000fe400000f24ff */
[----:B------:R-:W-:-:S02]  /*9230*/  ISETP.NE.AND P0, PT, R88, RZ, PT ;  /* 0x000000ff5800720c */ /* 0x000fc40003f05270 */
[----:B------:R-:W-:Y:S02]  /*9240*/  F2FP.BF16.PACK_AB R89, R110, R103 ;  /* 0x000000676e59723e */ /* 0x000fe400000010ff */
[----:B------:R-:W-:Y:S02]  /*9250*/  F2FP.BF16.PACK_AB R88, R104, R93 ;  /* 0x0000005d6858723e */ /* 0x000fe400000010ff */
[----:B------:R-:W-:Y:S02]  /*9260*/  F2FP.BF16.PACK_AB R91, R120, R115 ;  /* 0x00000073785b723e */ /* 0x000fe400000010ff */
[----:B------:R-:W-:Y:S02]  /*9270*/  LOP3.LUT R121, R129, R123, R121, 0xfe, !PT ;  /* 0x0000007b81797212 */ /* 0x000fe400078efe79 */
[----:B------:R-:W-:Y:S01]  /*9280*/  SEL R126, RZ, 0x1, P1 ;  /* 0x00000001ff7e7807 */ /* 0x000fe20000800000 */
[----:B------:R0:W-:Y:S01]  /*9290*/  STG.E.128 [R124.64], R88 ;  /* 0x000000587c007986 */ /* 0x0001e2000c101d06 */
[----:B------:R-:W-:-:S03]  /*92a0*/  SEL R123, RZ, 0x1, P0 ;  /* 0x00000001ff7b7807 */ /* 0x000fc60000000000 */
[----:B------:R-:W-:-:S04]  /*92b0*/  IMAD.WIDE.U32 R126, R126, 0x10000, RZ ;  /* 0x000100007e7e7825 */ /* 0x000fc800078e00ff */
[----:B0-----:R-:W-:-:S05]  /*92c0*/  IMAD.WIDE.U32 R88, R123, 0x100, RZ ;  /* 0x000001007b587825 */ /* 0x001fca00078e00ff */
[----:B------:R-:W-:Y:S02]  /*92d0*/  LOP3.LUT R127, R89, R121, R127, 0xfe, !PT ;  /* 0x00000079597f7212 */ /* 0x000fe400078efe7f */
[----:B------:R-:W-:Y:S02]  /*92e0*/  LOP3.LUT R128, R88, R128, R126, 0xfe, !PT ;  /* 0x0000008058807212 */ /* 0x000fe400078efe7e */
[----:B------:R-:W-:Y:S02]  /*92f0*/  SEL R89, RZ, 0x1, P5 ;  /* 0x00000001ff597807 */ /* 0x000fe40002800000 */
[----:B------:R-:W-:Y:S02]  /*9300*/  LEA R88, P0, R122, c[0x0][0x190], 0x3 ;  /* 0x000064007a587a11 */ /* 0x000fe400078018ff */
[----:B------:R-:W-:Y:S02]  /*9310*/  LOP3.LUT R126, R128, R89, RZ, 0xfc, !PT ;  /* 0x00000059807e7212 */ /* 0x000fe400078efcff */
[----:B------:R-:W-:-:S05]  /*9320*/  LEA.HI.X R89, R122, c[0x0][0x194], RZ, 0x3, P0 ;  /* 0x000065007a597a11 */ /* 0x000fca00000f1cff */
[----:B------:R0:W-:Y:S04]  /*9330*/  STG.E.64 [R88.64], R126 ;  /* 0x0000007e58007986 */ /* 0x0001e8000c101b06 */
.L_x_6296:
[----:B------:R-:W-:Y:S05]  /*9340*/  BSYNC B1 ;  /* 0x0000000000017941 */ /* 0x000fea0003800000 */
.L_x_6295:
[----:B0-----:R-:W-:Y:S01]  /*9350*/  FADD.FTZ R89, RZ, R11 ;  /* 0x0000000bff597221 */ /* 0x001fe20000010000 */
[----:B------:R-:W-:Y:S02]  /*9360*/  ISETP.NE.AND P0, PT, R98, RZ, PT ;  /* 0x000000ff6200720c */ /* 0x000fe40003f05270 */
        /* <DEDUP_REMOVED lines=29> */
.L_x_6363:
        /* <DEDUP_REMOVED lines=70> */
.L_x_6364:
[----:B------:R-:W-:Y:S01]  /*99a0*/  FMUL.FTZ R89, R90, R90 ;  /* 0x0000005a5a597220 */ /* 0x000fe20000410000 */
[----:B------:R-:W-:Y:S01]  /*99b0*/  ISETP.NE.AND P0, PT, RZ, UR8, PT ;  /* 0x00000008ff007c0c */ /* 0x000fe2000bf05270 */
[----:B-1----:R-:W-:Y:S01]  /*99c0*/  FADD.FTZ R91, R91, R122 ;  /* 0x0000007a5b5b7221 */ /* 0x002fe20000010000 */
[----:B------:R-:W-:Y:S01]  /*99d0*/  MOV R88, c[0x0][0x1e0] ;  /* 0x0000780000587a02 */ /* 0x000fe20000000f00 */
[----:B0-----:R-:W-:Y:S01]  /*99e0*/  @!P1 IMAD.MOV.U32 R122, RZ, RZ, 0x4 ;  /* 0x00000004ff7a9424 */ /* 0x001fe200078e00ff */
[----:B------:R-:W-:Y:S01]  /*99f0*/  FSEL R89, R89, RZ, P0 ;  /* 0x000000ff59597208 */ /* 0x000fe20000000000 */
[----:B------:R-:W-:Y:S01]  /*9a00*/  BSSY B1, `(.L_x_6355) ;  /* 0x000002c000017945 */ /* 0x000fe20003800000 */
[----:B------:R-:W-:Y:S01]  /*9a10*/  ISETP.NE.AND P2, PT, R98, RZ, PT ;  /* 0x000000ff6200720c */ /* 0x000fe20003f45270 */
        /* <DEDUP_REMOVED lines=10> */
[--C-:B0-----:R-:W-:Y:S02]  /*9ac0*/  FADD.FTZ R88, R11, -R121.reuse ;  /* 0x800000790b587221 */ /* 0x101fe40000010000 */
        /* <DEDUP_REMOVED lines=31> */
.L_x_6356:
[----:B------:R-:W-:Y:S05]  /*9cc0*/  BSYNC B1 ;  /* 0x0000000000017941 */ /* 0x000fea0003800000 */
.L_x_6355:
[----:B------:R-:W-:Y:S01]  /*9cd0*/  ISETP.NE.AND P0, PT, R97, RZ, PT ;  /* 0x000000ff6100720c */ /* 0x000fe20003f05270 */
[----:B------:R-:W-:-:S12]  /*9ce0*/  BSSY B1, `(.L_x_6357) ;  /* 0x0000022000017945 */ /* 0x000fd80003800000 */
        /* <DEDUP_REMOVED lines=11> */
[C---:B------:R-:W-:Y:S02]  /*9da0*/  FMUL.FTZ R89, R119.reuse, R90 ;  /* 0x0000005a77597220 */ /* 0x040fe40000410000 */
[----:B------:R-:W-:Y:S02]  /*9db0*/  FADD.FTZ R90, R114, -R121 ;  /* 0x80000079725a7221 */ /* 0x000fe40000010000 */
[----:B------:R-:W-:-:S02]  /*9dc0*/  FMUL.FTZ R123, R119, R122 ;  /* 0x0000007a777b7220 */ /* 0x000fc40000410000 */
[C---:B------:R-:W-:Y:S02]  /*9dd0*/  FMUL.FTZ R126, R119.reuse, R126 ;  /* 0x0000007e777e7220 */ /* 0x040fe40000410000 */
[----:B------:R-:W-:Y:S02]  /*9de0*/  FMUL.FTZ R91, R119, R90 ;  /* 0x0000005a775b7220 */ /* 0x000fe40000410000 */
[----:B------:R-:W-:Y:S02]  /*9df0*/  FFMA.FTZ R90, R48, R123, R56 ;  /* 0x0000007b305a7223 */ /* 0x000fe40000010038 */
[----:B------:R-:W-:Y:S02]  /*9e00*/  FFMA.FTZ R123, R49, R126, R57 ;  /* 0x0000007e317b7223 */ /* 0x000fe40000010039 */
[--C-:B------:R-:W-:Y:S02]  /*9e10*/  FADD.FTZ R122, R117, -R121.reuse ;  /* 0x80000079757a7221 */ /* 0x100fe40000010000 */
[----:B------:R-:W-:Y:S01]  /*9e20*/  FADD.FTZ R124, R107, -R121 ;  /* 0x800000796b7c7221 */ /* 0x000fe20000010000 */
[----:B------:R-:W-:Y:S01]  /*9e30*/  F2FP.BF16.PACK_AB R90, R123, R90 ;  /* 0x0000005a7b5a723e */ /* 0x000fe200000010ff */
[C---:B------:R-:W-:Y:S01]  /*9e40*/  FMUL.FTZ R122, R119.reuse, R122 ;  /* 0x0000007a777a7220 */ /* 0x040fe20000410000 */
[----:B------:R-:W-:Y:S01]  /*9e50*/  HFMA2.MMA R123, -RZ, RZ, 0, 9.5367431640625e-07 ;  /* 0x00000010ff7b7435 */ /* 0x000fe200000001ff */
[----:B------:R-:W-:-:S02]  /*9e60*/  FMUL.FTZ R124, R119, R124 ;  /* 0x0000007c777c7220 */ /* 0x000fc40000410000 */
[----:B------:R-:W-:Y:S02]  /*9e70*/  FFMA.FTZ R91, R50, R91, R58 ;  /* 0x0000005b325b7223 */ /* 0x000fe4000001003a */
[----:B------:R-:W-:Y:S02]  /*9e80*/  FFMA.FTZ R122, R51, R122, R59 ;  /* 0x0000007a337a7223 */ /* 0x000fe4000001003b */
[----:B------:R-:W-:Y:S02]  /*9e90*/  FFMA.FTZ R89, R54, R89, R62 ;  /* 0x0000005936597223 */ /* 0x000fe4000001003e */
[----:B------:R-:W-:Y:S01]  /*9ea0*/  FFMA.FTZ R124, R55, R124, R63 ;  /* 0x0000007c377c7223 */ /* 0x000fe2000001003f */
[----:B------:R-:W-:Y:S01]  /*9eb0*/  F2FP.BF16.PACK_AB R91, R122, R91 ;  /* 0x0000005b7a5b723e */ /* 0x000fe200000010ff */
[C---:B------:R-:W-:Y:S01]  /*9ec0*/  IMAD.WIDE.U32 R122, R10.reuse, R123, c[0x0][0x208] ;  /* 0x000082000a7a7625 */ /* 0x040fe200078e007b */
[----:B------:R-:W-:Y:S02]  /*9ed0*/  IADD3 R10, R10, 0x20, RZ ;  /* 0x000000200a0a7810 */ /* 0x000fe40007ffe0ff */
[----:B------:R-:W-:-:S05]  /*9ee0*/  F2FP.BF16.PACK_AB R89, R124, R89 ;  /* 0x000000597c59723e */ /* 0x000fca00000010ff */
[----:B------:R0:W-:Y:S02]  /*9ef0*/  STG.E.128 [R122.64], R88 ;  /* 0x000000587a007986 */ /* 0x0001e4000c101d06 */
.L_x_6358:
[----:B------:R-:W-:Y:S05]  /*9f00*/  BSYNC B1 ;  /* 0x0000000000017941 */ /* 0x000fea0003800000 */
.L_x_6357:
[----:B------:R-:W-:Y:S01]  /*9f10*/  ISETP.NE.AND P0, PT, R96, RZ, PT ;  /* 0x000000ff6000720c */ /* 0x000fe20003f05270 */
[----:B------:R-:W-:-:S12]  /*9f20*/  BSSY B1, `(.L_x_6359) ;  /* 0x0000021000017945 */ /* 0x000fd80003800000 */
        /* <DEDUP_REMOVED lines=27> */
[----:B------:R-:W-:Y:S01]  /*a0e0*/  IMAD.MOV.U32 R123, RZ, RZ, 0x10 ;  /* 0x00000010ff7b7424 */ /* 0x000fe200078e00ff */
[----:B------:R-:W-:-:S02]  /*a0f0*/  F2FP.BF16.PACK_AB R90, R121, R90 ;  /* 0x0000005a795a723e */ /* 0x000fc400000010ff */
[----:B------:R-:W-:Y:S01]  /*a100*/  F2FP.BF16.PACK_AB R88, R88, R119 ;  /* 0x000000775858723e */ /* 0x000fe200000010ff */
[----:B------:R-:W-:-:S05]  /*a110*/  IMAD.WIDE.U32 R122, R10, R123, c[0x0][0x208] ;  /* 0x000082000a7a7625 */ /* 0x000fca00078e007b */
[----:B------:R0:W-:Y:S02]  /*a120*/  STG.E.128 [R122.64], R88 ;  /* 0x000000587a007986 */ /* 0x0001e4000c101d06 */
.L_x_6360:
[----:B------:R-:W-:Y:S05]  /*a130*/  BSYNC B1 ;  /* 0x0000000000017941 */ /* 0x000fea0003800000 */
.L_x_6359:
[----:B------:R-:W-:-:S04]  /*a140*/  IMAD.MOV.U32 R10, RZ, RZ, 0x4 ;  /* 0x00000004ff0a7424 */ /* 0x000fc800078e00ff */
[----:B------:R-:W-:-:S05]  /*a150*/  IMAD R95, R10, c[0x0][0x160], R95 ;  /* 0x000058000a5f7a24 */ /* 0x000fca00078e025f */
[----:B------:R-:W-:-:S13]  /*a160*/  ISETP.GE.AND P0, PT, R95, c[0x0][0x164], PT ;  /* 0x000059005f007a0c */ /* 0x000fda0003f06270 */
[----:B0----5:R-:W-:Y:S01]  /*a170*/  @P0 CALL.REL.NOINC `(.L_x_6361) ;  /* 0x0000001000000944 */ /* 0x021fe20003c00000 */
[----:B------:R-:W-:Y:S05]  /*a180*/  BRA `(.L_x_6362) ;  /* 0xffff68d000007947 */ /* 0x000fea000383ffff */
.L_x_6361:
[----:B------:R-:W-:Y:S05]  /*a190*/  BSYNC B0 ;  /* 0x0000000000007941 */ /* 0x000fea0003800000 */
.L_x_6178:
[----:B------:R-:W-:Y:S05]  /*a1a0*/  EXIT ;  /* 0x000000000000794d */ /* 0x000fea0003800000 */
.L_x_6353:
[----:B------:R-:W-:Y:S01]  /*a1b0*/  IMAD.MOV.U32 R122, RZ, RZ, R90 ;  /* 0x000000ffff7a7224 */ /* 0x000fe200078e005a */
[----:B------:R-:W-:Y:S01]  /*a1c0*/  MOV R119, 0x1 ;  /* 0x0000000100777802 */ /* 0x000fe20000000f00 */
[----:B------:R-:W-:Y:S01]  /*a1d0*/  IMAD.MOV.U32 R124, RZ, RZ, 0x1f ;  /* 0x0000001fff7c7424 */ /* 0x000fe200078e00ff */
[----:B------:R-:W-:Y:S01]  /*a1e0*/  MOV R88, 0xa210 ;  /* 0x0000a21000587802 */ /* 0x000fe20000000f00 */
[----:B------:R-:W-:Y:S02]  /*a1f0*/  IMAD.MOV.U32 R91, RZ, RZ, -0x1 ;  /* 0xffffffffff5b7424 */ /* 0x000fe400078e00ff */
[----:B-----5:R-:W-:Y:S05]  /*a200*/  CALL.REL.NOINC `($__internal_44_$__cuda_sm70_shflsync_bfly_p) ;  /* 0x000006a000007944 */ /* 0x020fea0003c00000 */
[----:B01----:R-:W-:Y:S05]  /*a210*/  BRA `(.L_x_6363) ;  /* 0xfffff32000007947 */ /* 0x003fea000383ffff */
.L_x_6354:
[----:B------:R-:W-:Y:S01]  /*a220*/  HFMA2.MMA R124, -RZ, RZ, 0, 1.847743988037109375e-06 ;  /* 0x0000001fff7c7435 */ /* 0x000fe200000001ff */
[----:B------:R-:W-:Y:S01]  /*a230*/  IMAD.MOV.U32 R119, RZ, RZ, 0x2 ;  /* 0x00000002ff777424 */ /* 0x000fe200078e00ff */
[----:B------:R-:W-:Y:S01]  /*a240*/  MOV R88, 0xa270 ;  /* 0x0000a27000587802 */ /* 0x000fe20000000f00 */
[----:B------:R-:W-:-:S03]  /*a250*/  IMAD.MOV.U32 R91, RZ, RZ, -0x1 ;  /* 0xffffffffff5b7424 */ /* 0x000fc600078e00ff */
[----:B0----5:R-:W-:Y:S05]  /*a260*/  CALL.REL.NOINC `($__internal_44_$__cuda_sm70_shflsync_bfly_p) ;  /* 0x0000064000007944 */ /* 0x021fea0003c00000 */
[----:B01----:R-:W-:Y:S01]  /*a270*/  FADD.FTZ R122, R122, R91 ;  /* 0x0000005b7a7a7221 */ /* 0x003fe20000010000 */
[----:B------:R-:W-:Y:S01]  /*a280*/  MOV R91, 0xffffffff ;  /* 0xffffffff005b7802 */ /* 0x000fe20000000f00 */
[----:B------:R-:W-:Y:S01]  /*a290*/  IMAD.MOV.U32 R119, RZ, RZ, 0x4 ;  /* 0x00000004ff777424 */ /* 0x000fe200078e00ff */
[----:B------:R-:W-:Y:S01]  /*a2a0*/  MOV R88, 0xa2d0 ;  /* 0x0000a2d000587802 */ /* 0x000fe20000000f00 */
[----:B------:R-:W-:-:S02]  /*a2b0*/  IMAD.MOV.U32 R124, RZ, RZ, 0x1f ;  /* 0x0000001fff7c7424 */ /* 0x000fc400078e00ff */
[----:B------:R-:W-:Y:S05]  /*a2c0*/  CALL.REL.NOINC `($__internal_44_$__cuda_sm70_shflsync_bfly_p) ;  /* 0x000005e000007944 */ /* 0x000fea0003c00000 */
[----:B01----:R-:W-:Y:S01]  /*a2d0*/  FADD.FTZ R122, R122, R91 ;  /* 0x0000005b7a7a7221 */ /* 0x003fe20000010000 */
[----:B------:R-:W-:Y:S01]  /*a2e0*/  MOV R88, 0xa330 ;  /* 0x0000a33000587802 */ /* 0x000fe20000000f00 */
[----:B------:R-:W-:-:S02]  /*a2f0*/  IMAD.MOV.U32 R119, RZ, RZ, 0x8 ;  /* 0x00000008ff777424 */ /* 0x000fc400078e00ff */
[----:B------:R-:W-:Y:S02]  /*a300*/  IMAD.MOV.U32 R124, RZ, RZ, 0x1f ;  /* 0x0000001fff7c7424 */ /* 0x000fe400078e00ff */
[----:B------:R-:W-:Y:S02]  /*a310*/  IMAD.MOV.U32 R91, RZ, RZ, -0x1 ;  /* 0xffffffffff5b7424 */ /* 0x000fe400078e00ff */
[----:B------:R-:W-:Y:S05]  /*a320*/  CALL.REL.NOINC `($__internal_44_$__cuda_sm70_shflsync_bfly_p) ;  /* 0x0000058000007944 */ /* 0x000fea0003c00000 */
[----:B0-----:R-:W-:Y:S01]  /*a330*/  HFMA2.MMA R119, -RZ, RZ, 0, 9.5367431640625e-07 ;  /* 0x00000010ff777435 */ /* 0x001fe200000001ff */
[----:B-1----:R-:W-:Y:S01]  /*a340*/  FADD.FTZ R122, R122, R91 ;  /* 0x0000005b7a7a7221 */ /* 0x002fe20000010000 */
[----:B------:R-:W-:Y:S01]  /*a350*/  MOV R88, 0xa390 ;  /* 0x0000a39000587802 */ /* 0x000fe20000000f00 */
[----:B------:R-:W-:Y:S02]  /*a360*/  IMAD.MOV.U32 R124, RZ, RZ, 0x1f ;  /* 0x0000001fff7c7424 */ /* 0x000fe400078e00ff */
[----:B------:R-:W-:Y:S02]  /*a370*/  IMAD.MOV.U32 R91, RZ, RZ, -0x1 ;  /* 0xffffffffff5b7424 */ /* 0x000fe400078e00ff */
[----:B------:R-:W-:Y:S05]  /*a380*/  CALL.REL.NOINC `($__internal_44_$__cuda_sm70_shflsync_bfly_p) ;  /* 0x0000052000007944 */ /* 0x000fea0003c00000 */
[----:B-1----:R-:W-:Y:S01]  /*a390*/  FADD.FTZ R90, R122, R91 ;  /* 0x0000005b7a5a7221 */ /* 0x002fe20000010000 */
[----:B------:R-:W-:Y:S01]  /*a3a0*/  ISETP.NE.AND P3, PT, R98, RZ, PT ;  /* 0x000000ff6200720c */ /* 0x000fe20003f65270 */
[----:B0-----:R-:W-:Y:S01]  /*a3b0*/  IMAD.MOV.U32 R119, RZ, RZ, 0x1 ;  /* 0x00000001ff777424 */ /* 0x001fe200078e00ff */
[----:B------:R-:W-:Y:S01]  /*a3c0*/  MOV R124, 0x1f ;  /* 0x0000001f007c7802 */ /* 0x000fe20000000f00 */
[----:B------:R-:W-:-:S02]  /*a3d0*/  FMUL.FTZ R90, R90, c[0x0][0x1e0] ;  /* 0x000078005a5a7a20 */ /* 0x000fc40000410000 */
[----:B------:R-:W-:Y:S02]  /*a3e0*/  IMAD.MOV.U32 R91, RZ, RZ, -0x1 ;  /* 0xffffffffff5b7424 */ /* 0x000fe400078e00ff */
        /* <DEDUP_REMOVED lines=50> */
[----:B------:R-:W-:Y:S05]  /*a710*/  CALL.REL.NOINC `($__internal_44_$__cuda_sm70_shflsync_bfly_p) ;  /* 0x0000019000007944 */ /* 0x000fea0003c00000 */
[----:B01----:R-:W-:Y:S01]  /*a720*/  FADD.FTZ R122, R122, R91 ;  /* 0x0000005b7a7a7221 */ /* 0x003fe20000010000 */
[----:B------:R-:W-:Y:S01]  /*a730*/  MOV R91, 0xffffffff ;  /* 0xffffffff005b7802 */ /* 0x000fe20000000f00 */
[----:B------:R-:W-:Y:S01]  /*a740*/  IMAD.MOV.U32 R119, RZ, RZ, 0x2 ;  /* 0x00000002ff777424 */ /* 0x000fe200078e00ff */
[----:B------:R-:W-:Y:S01]  /*a750*/  MOV R88, 0xa780 ;  /* 0x0000a78000587802 */ /* 0x000fe20000000f00 */
[----:B------:R-:W-:Y:S02]  /*a760*/  IMAD.MOV.U32 R124, RZ, RZ, 0x1f ;  /* 0x0000001fff7c7424 */ /* 0x000fe400078e00ff */
[----:B------:R-:W-:Y:S05]  /*a770*/  CALL.REL.NOINC `($__internal_44_$__cuda_sm70_shflsync_bfly_p) ;  /* 0x0000013000007944 */ /* 0x000fea0003c00000 */
[----:B01----:R-:W-:Y:S01]  /*a780*/  FADD.FTZ R122, R122, R91 ;  /* 0x0000005b7a7a7221 */ /* 0x003fe20000010000 */
[----:B------:R-:W-:Y:S01]  /*a790*/  MOV R88, 0xa7e0 ;  /* 0x0000a7e000587802 */ /* 0x000fe20000000f00 */
[----:B------:R-:W-:Y:S02]  /*a7a0*/  IMAD.MOV.U32 R119, RZ, RZ, 0x4 ;  /* 0x00000004ff777424 */ /* 0x000fe400078e00ff */
[----:B------:R-:W-:Y:S02]  /*a7b0*/  IMAD.MOV.U32 R124, RZ, RZ, 0x1f ;  /* 0x0000001fff7c7424 */ /* 0x000fe400078e00ff */
[----:B------:R-:W-:-:S02]  /*a7c0*/  IMAD.MOV.U32 R91, RZ, RZ, -0x1 ;  /* 0xffffffffff5b7424 */ /* 0x000fc400078e00ff */
[----:B------:R-:W-:Y:S05]  /*a7d0*/  CALL.REL.NOINC `($__internal_44_$__cuda_sm70_shflsync_bfly_p) ;  /* 0x000000d000007944 */ /* 0x000fea0003c00000 */
[----:B0-----:R-:W-:Y:S01]  /*a7e0*/  HFMA2.MMA R119, -RZ, RZ, 0, 4.76837158203125e-07 ;  /* 0x00000008ff777435 */ /* 0x001fe200000001ff */
[----:B-1----:R-:W-:Y:S01]  /*a7f0*/  FADD.FTZ R122, R122, R91 ;  /* 0x0000005b7a7a7221 */ /* 0x002fe20000010000 */
[----:B------:R-:W-:Y:S01]  /*a800*/  MOV R88, 0xa840 ;  /* 0x0000a84000587802 */ /* 0x000fe20000000f00 */
[----:B------:R-:W-:-:S02]  /*a810*/  IMAD.MOV.U32 R124, RZ, RZ, 0x1f ;  /* 0x0000001fff7c7424 */ /* 0x000fc400078e00ff */
[----:B------:R-:W-:Y:S02]  /*a820*/  IMAD.MOV.U32 R91, RZ, RZ, -0x1 ;  /* 0xffffffffff5b7424 */ /* 0x000fe400078e00ff */
[----:B------:R-:W-:Y:S05]  /*a830*/  CALL.REL.NOINC `($__internal_44_$__cuda_sm70_shflsync_bfly_p) ;  /* 0x0000007000007944 */ /* 0x000fea0003c00000 */
[----:B01----:R-:W-:Y:S01]  /*a840*/  FADD.FTZ R122, R122, R91 ;  /* 0x0000005b7a7a7221 */ /* 0x003fe20000010000 */
[----:B------:R-:W-:Y:S01]  /*a850*/  MOV R124, 0x1f ;  /* 0x0000001f007c7802 */ /* 0x000fe20000000f00 */
[----:B------:R-:W-:Y:S01]  /*a860*/  IMAD.MOV.U32 R119, RZ, RZ, 0x10 ;  /* 0x00000010ff777424 */ /* 0x000fe200078e00ff */
[----:B------:R-:W-:Y:S01]  /*a870*/  MOV R88, 0xa8a0 ;  /* 0x0000a8a000587802 */ /* 0x000fe20000000f00 */
[----:B------:R-:W-:Y:S02]  /*a880*/  IMAD.MOV.U32 R91, RZ, RZ, -0x1 ;  /* 0xffffffffff5b7424 */ /* 0x000fe400078e00ff */
[----:B------:R-:W-:Y:S05]  /*a890*/  CALL.REL.NOINC `($__internal_44_$__cuda_sm70_shflsync_bfly_p) ;  /* 0x0000001000007944 */ /* 0x000fea0003c00000 */
[----:B01----:R-:W-:Y:S05]  /*a8a0*/  BRA `(.L_x_6364) ;  /* 0xfffff0f000007947 */ /* 0x003fea000383ffff */
        .weak           $__internal_44_$__cuda_sm70_shflsync_bfly_p
        .type           $__internal_44_$__cuda_sm70_shflsync_bfly_p,@function
        .size           $__internal_44_$__cuda_sm70_shflsync_bfly_p,(.L_x_22212 - $__internal_44_$__cuda_sm70_shflsync_bfly_p)
$__internal_44_$__cuda_sm70_shflsync_bfly_p:
[----:B------:R-:W-:Y:S01]  /*a8b0*/  IMAD.MOV.U32 R89, RZ, RZ, 0x0 ;  /* 0x00000000ff597424 */ /* 0x000fe200078e00ff */
[----:B------:R-:W-:Y:S04]  /*a8c0*/  WARPSYNC R91 ;  /* 0x0000005b00007348 */ /* 0x000fe80003800000 */
[----:B------:R0:W1:Y:S01]  /*a8d0*/  SHFL.BFLY PT, R91, R122, R119, R124 ;  /* 0x0c0000777a5b7389 */ /* 0x00006200000e007c */
[----:B------:R-:W-:Y:S05]  /*a8e0*/  RET.REL.NODEC R88 `(_ZN10layer_norm13ln_fwd_kernelINS_13Kernel_traitsIf13__nv_bfloat16S2_S2_fjLj768ELj1ELj4ELj1ELj16ENS_18Kernel_traits_baseILj768EfS2_S2_S2_fjLj128EEEEELb1ELb1ELb0ELb0EEEvNS_9FwdParamsE) ;  /* 0xffff571058007950 */ /* 0x000fea0003c3ffff */
.L_x_6365:
        /* <DEDUP_REMOVED lines=9> */
.L_x_22212:


//--------------------- .text._ZN10layer_norm13ln_fwd_kernelINS_13Kernel_traitsIf13__nv_bfloat16S2_S2_fjLj768ELj1ELj4ELj1ELj16ENS_18Kernel_traits_baseILj768EfS2_S2_S2_fjLj128EEEEELb1ELb1ELb0ELb1EEEvNS_9FwdParamsE --------------------------
	.section	.text._ZN10layer_norm13ln_fwd_kernelINS_13Kernel_traitsIf13__nv_bfloat16S2_S2_fjLj768ELj1ELj4ELj1ELj16ENS_18Kernel_traits_baseILj768EfS2_S2_S2_fjLj128EEEEELb1ELb1ELb0ELb1EEEvNS_9FwdParamsE,"ax",@progbits
	.sectioninfo	@"SHI_REGISTERS=128"
	.align	128
        .global         _ZN10layer_norm13ln_fwd_kernelINS_13Kernel_traitsIf13__nv_bfloat16S2_S2_fjLj768ELj1ELj4ELj1ELj16ENS_18Kernel_traits_baseILj768EfS2_S2_S2_fjLj128EEEEELb1ELb1ELb0ELb1EEEvNS_9FwdParamsE
        .type           _ZN10layer_norm13ln_fwd_kernelINS_13Kernel_traitsIf13__nv_bfloat16S2_S2_fjLj768ELj1ELj4ELj1ELj16ENS_18Kernel_traits_baseILj768EfS2_S2_S2_fjLj128EEEEELb1ELb1ELb0ELb1EEEvNS_9FwdParamsE,@function
        .size           _ZN10layer_norm13ln_fwd_kernelINS_13Kernel_traitsIf13__nv_bfloat16S2_S2_fjLj768ELj1ELj4ELj1ELj16ENS_18Kernel_traits_baseILj768EfS2_S2_S2_fjLj128EEEEELb1ELb1ELb0ELb1EEEvNS_9FwdParamsE,(.L_x_22213 - _ZN10layer_norm13ln_fwd_kernelINS_13Kernel_traitsIf13__nv_bfloat16S2_S2_fjLj768ELj1ELj4ELj1ELj16ENS_18Kernel_traits_baseILj768EfS2_S2_S2_fjLj128EEEEELb1ELb1ELb0ELb1EEEvNS_9FwdParamsE)
        .other          _ZN10layer_norm13ln_fwd_kernelINS_13Kernel_traitsIf13__nv_bfloat16S2_S2_fjLj768ELj1ELj4ELj1ELj16ENS_18Kernel_traits_baseILj768EfS2_S2_S2_fjLj128EEEEELb1ELb1ELb0ELb1EEEvNS_9FwdParamsE,@"STO_CUDA_ENTRY STV_DEFAULT"
_ZN10layer_norm13ln_fwd_kernelINS_13Kernel_traitsIf13__nv_bfloat16S2_S2_fjLj768ELj1ELj4ELj1ELj16ENS_18Kernel_traits_baseILj768EfS2_S2_S2_fjLj128EEEEELb1ELb1ELb0ELb1EEEvNS_9FwdParamsE:
.text._ZN10layer_norm13ln_fwd_kernelINS_13Kernel_traitsIf13__nv_bfloat16S2_S2_fjLj768ELj1ELj4ELj1ELj16ENS_18Kernel_traits_baseILj768EfS2_S2_S2_fjLj128EEEEELb1ELb1ELb0ELb1EEEvNS_9FwdParamsE:
        /* <DEDUP_REMOVED lines=10> */
[----:B------:R-:W-:Y:S01]  /*00a0*/  @P0 IMAD.MOV.U32 R12, RZ, RZ, R0 ;  /* 0x000000ffff0c0224 */ /* 0x000fe200078e0000 */
[----:B------:R-:W-:-:S05]  /*00b0*/  @P0 MOV R13, R9 ;  /* 0x00000009000d0202 */ /* 0x000fca0000000f00 */
        /* <DEDUP_REMOVED lines=36> */
[----:B------:R-:W-:Y:S01]  /*0300*/  UIADD3 UR15, UR4, 0x78dde6e4, URZ ;  /* 0x78dde6e4040f7890 */ /* 0x000fe2000fffe03f */
[----:B------:R-:W-:Y:S01]  /*0310*/  IADD3 R36, P1, R2, c[0x0][0x218], RZ ;  /* 0x0000860002247a10 */ /* 0x000fe20007f3e0ff */
        /* <DEDUP_REMOVED lines=16> */
[----:B------:R-:W-:Y:S01]  /*0420*/  IMAD.X R37, RZ, RZ, c[0x0][0x21c], P1 ;  /* 0x00008700ff257624 */ /* 0x000fe200008e06ff */
[----:B------:R-:W-:Y:S01]  /*0430*/  LOP3.LUT R8, R13, UR13, R10, 0x96, !PT ;  /* 0x0000000d0d087c12 */ /* 0x000fe2000f8e960a */
[----:B------:R-:W-:Y:S01]  /*0440*/  IMAD.WIDE.U32 R10, R11, -0x326172a9, RZ ;  /* 0xcd9e8d570b0a7825 */ /* 0x000fe200078e00ff */
[----:B------:R-:W-:-:S02]  /*0450*/  UIADD3 UR24, UR5, -0x24c28bd8, URZ ;  /* 0xdb3d742805187890 */ /* 0x000fc4000fffe03f */
        /* <DEDUP_REMOVED lines=8> */
[----:B------:R-:W-:Y:S01]  /*04e0*/  LOP3.LUT R11, R7, UR18, R8, 0x96, !PT ;  /* 0x00000012070b7c12 */ /* 0x000fe2000f8e9608 */
[----:B------:R0:W5:Y:S03]  /*04f0*/  @P0 LDG.E.128 R16, [R36.64+0x410] ;  /* 0x0004100624100981 */ /* 0x000166000c1e1d00 */
        /* <DEDUP_REMOVED lines=9> */
[----:B------:R-:W-:Y:S01]  /*0590*/  IMAD.HI.U32 R9, R8, -0x326172a9, RZ ;  /* 0xcd9e8d5708097827 */ /* 0x000fe200078e00ff */
[----:B------:R-:W-:-:S03]  /*05a0*/  SHF.R.U32.HI R10, RZ, 0x5, R33 ;  /* 0x00000005ff0a7819 */ /* 0x000fc60000011621 */
[----:B------:R-:W-:Y:S01]  /*05b0*/  IMAD.HI.U32 R7, R11, -0x2daee0ad, RZ ;  /* 0xd2511f530b077827 */ /* 0x000fe200078e00ff */
[----:B------:R-:W-:Y:S02]  /*05c0*/  LOP3.LUT R86, R9, UR23, R12, 0x96, !PT ;  /* 0x0000001709567c12 */ /* 0x000fe4000f8e960c */
[----:B------:R-:W-:Y:S01]  /*05d0*/  LOP3.LUT R9, R33, 0x1f, RZ, 0xc0, !PT ;  /* 0x0000001f21097812 */ /* 0x000fe200078ec0ff */
[----:B------:R-:W-:Y:S01]  /*05e0*/  IMAD R10, R14, 0x4, R10 ;  /* 0x000000040e0a7824 */ /* 0x000fe200078e020a */
[----:B------:R-:W-:Y:S01]  /*05f0*/  CS2R R12, SRZ ;  /* 0x00000000000c7805 */ /* 0x000fe2000001ff00 */
[----:B------:R-:W-:Y:S01]  /*0600*/  CS2R R14, SRZ ;  /* 0x00000000000e7805 */ /* 0x000fe2000001ff00 */
[----:B------:R-:W-:Y:S01]  /*0610*/  CS2R R32, SRZ ;  /* 0x0000000000207805 */ /* 0x000fe2000001ff00 */
[----:B------:R-:W-:Y:S02]  /*0620*/  LOP3.LUT R88, R7, UR24, R6, 0x96, !PT ;  /* 0x0000001807587c12 */ /* 0x000fe4000f8e9606 */
[----:B------:R-:W-:-:S02]  /*0630*/  ISETP.GE.AND P1, PT, R10, c[0x0][0x164], PT ;  /* 0x000059000a007a0c */ /* 0x000fc40003f26270 */
[----:B------:R0:W5:Y:S01]  /*0640*/  @P0 LDG.E.128 R12, [R36.64+0x800] ;  /* 0x00080006240c0981 */ /* 0x000162000c1e1d00 */
[----:B------:R-:W-:Y:S02]  /*0650*/  LEA R84, P3, R9, c[0x0][0x1c8], 0x5 ;  /* 0x0000720009547a11 */ /* 0x000fe400078628ff */
[----:B------:R-:W-:Y:S01]  /*0660*/  IADD3 R6, P2, R2, c[0x0][0x1b0], RZ ;  /* 0x00006c0002067a10 */ /* 0x000fe20007f5e0ff */
[----:B------:R0:W5:Y:S02]  /*0670*/  @P0 LDG.E.128 R32, [R36.64+0x810] ;  /* 0x0008100624200981 */ /* 0x000164000c1e1d00 */
[----:B------:R-:W-:Y:S01]  /*0680*/  IMAD.X R85, RZ, RZ, c[0x0][0x1cc], P3 ;  /* 0x00007300ff557624 */ /* 0x000fe200018e06ff */
[----:B------:R-:W-:-:S04]  /*0690*/  IADD3.X R7, RZ, c[0x0][0x1b4], RZ, P2, !PT ;  /* 0x00006d00ff077a10 */ /* 0x000fc800017fe4ff */
[----:B------:R-:W-:Y:S05]  /*06a0*/  @P1 EXIT ;  /* 0x000000000000194d */ /* 0x000fea0003800000 */
[----:B------:R1:W5:Y:S04]  /*06b0*/  LDG.E.128 R60, [R84.64] ;  /* 0x00000006543c7981 */ /* 0x000368000c1e1d00 */
[----:B------:R1:W5:Y:S04]  /*06c0*/  LDG.E.128 R64, [R84.64+0x10] ;  /* 0x0000100654407981 */ /* 0x000368000c1e1d00 */
[----:B------:R1:W5:Y:S04]  /*06d0*/  LDG.E.128 R68, [R84.64+0x400] ;  /* 0x0004000654447981 */ /* 0x000368000c1e1d00 */
[----:B------:R1:W5:Y:S04]  /*06e0*/  LDG.E.128 R72, [R84.64+0x410] ;  /* 0x0004100654487981 */ /* 0x000368000c1e1d00 */
[----:B------:R1:W5:Y:S04]  /*06f0*/  LDG.E.128 R76, [R84.64+0x800] ;  /* 0x00080006544c7981 */ /* 0x000368000c1e1d00 */
[----:B------:R1:W5:Y:S01]  /*0700*/  LDG.E.128 R80, [R84.64+0x810] ;  /* 0x0008100654507981 */ /* 0x000362000c1e1d00 */
[----:B------:R-:W-:Y:S01]  /*0710*/  UIADD3 UR25, UR4, -0x700cb87f, URZ ;  /* 0x8ff3478104197890 */ /* 0x000fe2000fffe03f */
[----:B------:R-:W-:Y:S01]  /*0720*/  IMAD R87, R8, -0x326172a9, RZ ;  /* 0xcd9e8d5708577824 */ /* 0x000fe200078e02ff */
[----:B------:R-:W-:Y:S01]  /*0730*/  UIADD3 UR26, UR5, -0x695add53, URZ ;  /* 0x96a522ad051a7890 */ /* 0x000fe2000fffe03f */
[----:B0-----:R0:W5:Y:S01]  /*0740*/  LDG.E.128 R36, [R6.64] ;  /* 0x0000000606247981 */ /* 0x001162000c1e1d00 */
[----:B------:R-:W-:-:S02]  /*0750*/  IMAD R11, R11, -0x2daee0ad, RZ ;  /* 0xd2511f530b0b7824 */ /* 0x000fc400078e02ff */
[----:B------:R-:W-:Y:S01]  /*0760*/  IMAD.HI.U32 R8, R88, -0x326172a9, RZ ;  /* 0xcd9e8d5758087827 */ /* 0x000fe200078e00ff */
[----:B------:R0:W5:Y:S04]  /*0770*/  LDG.E.128 R40, [R6.64+0x10] ;  /* 0x0000100606287981 */ /* 0x000168000c1e1d00 */
[----:B------:R0:W5:Y:S04]  /*0780*/  LDG.E.128 R44, [R6.64+0x400] ;  /* 0x00040006062c7981 */ /* 0x000168000c1e1d00 */
[----:B------:R0:W5:Y:S04]  /*0790*/  LDG.E.128 R48, [R6.64+0x410] ;  /* 0x0004100606307981 */ /* 0x000168000c1e1d00 */
[----:B------:R0:W5:Y:S04]  /*07a0*/  LDG.E.128 R52, [R6.64+0x800] ;  /* 0x0008000606347981 */ /* 0x000168000c1e1d00 */
[----:B------:R0:W5:Y:S01]  /*07b0*/  LDG.E.128 R56, [R6.64+0x810] ;  /* 0x0008100606387981 */ /* 0x000162000c1e1d00 */
[----:B------:R-:W-:Y:S01]  /*07c0*/  BSSY B0, `(.L_x_6366) ;  /* 0x000094d000007945 */ /* 0x000fe20003800000 */
[----:B------:R-:W-:Y:S01]  /*07d0*/  LOP3.LUT R109, R0, 0x3, RZ, 0xc0, !PT ;  /* 0x00000003006d7812 */ /* 0x000fe200078ec0ff */
[----:B------:R-:W-:Y:S01]  /*07e0*/  IMAD R2, R88, -0x326172a9, RZ ;  /* 0xcd9e8d5758027824 */ /* 0x000fe200078e02ff */
[----:B------:R-:W-:Y:S01]  /*07f0*/  LOP3.LUT R8, R8, UR25, R87, 0x96, !PT ;  /* 0x0000001908087c12 */ /* 0x000fe2000f8e9657 */
[----:B------:R-:W-:-:S02]  /*0800*/  IMAD.MOV.U32 R0, RZ, RZ, RZ ;  /* 0x000000ffff007224 */ /* 0x000fc400078e00ff */
[----:B0-----:R-:W-:Y:S01]  /*0810*/  IMAD.WIDE.U32 R6, R86, -0x2daee0ad, RZ ;  /* 0xd2511f5356067825 */ /* 0x001fe200078e00ff */
[----:B------:R-:W-:-:S04]  /*0820*/  ULDC.U8 UR8, c[0x0][0x1f0] ;  /* 0x00007c0000087ab9 */ /* 0x000fc80000000000 */
[----:B-1----:R-:W-:Y:S02]  /*0830*/  LOP3.LUT R7, R7, UR26, R11, 0x96, !PT ;  /* 0x0000001a07077c12 */ /* 0x002fe4000f8e960b */
.L_x_6538:
[----:B------:R-:W-:Y:S01]  /*0840*/  ISETP.NE.U32.AND P1, PT, RZ, c[0x0][0x1c0], PT ;  /* 0x00007000ff007a0c */ /* 0x000fe20003f25070 */
[----:B------:R-:W-:Y:S01]  /*0850*/  IMAD R11, R10, c[0x0][0x168], RZ ;  /* 0x00005a000a0b7a24 */ /* 0x000fe200078e02ff */
[----:B------:R-:W-:Y:S01]  /*0860*/  ISETP.NE.U32.AND P0, PT, RZ, c[0x0][0x180], PT ;  /* 0x00006000ff007a0c */ /* 0x000fe20003f05070 */
[----:B------:R-:W-:Y:S01]  /*0870*/  HFMA2.MMA R108, -RZ, RZ, 0, 9.5367431640625e-07 ;  /* 0x00000010ff6c7435 */ /* 0x000fe200000001ff */
[----:B------:R-:W-:Y:S02]  /*0880*/  ISETP.NE.AND.EX P1, PT, RZ, c[0x0][0x1c4], PT, P1 ;  /* 0x00007100ff007a0c */ /* 0x000fe40003f25310 */
[----:B------:R-:W-:Y:S02]  /*0890*/  SHF.R.S32.HI R88, RZ, 0x1f, R11 ;  /* 0x0000001fff587819 */ /* 0x000fe4000001140b */
        /* <DEDUP_REMOVED lines=24> */
.L_x_6368:
[----:B0-----:R-:W-:Y:S02]  /*0a20*/  IMAD.MOV.U32 R92, RZ, RZ, R2 ;  /* 0x000000ffff5c7224 */ /* 0x001fe400078e0002 */
.L_x_6369:
[----:B------:R-:W-:Y:S05]  /*0a30*/  BSYNC B1 ;  /* 0x0000000000017941 */ /* 0x000fea0003800000 */
.L_x_6367:
        /* <DEDUP_REMOVED lines=16> */
.L_x_6373:
[----:B------:R-:W-:Y:S05]  /*0b40*/  BSYNC B2 ;  /* 0x0000000000027941 */ /* 0x000fea0003800000 */
.L_x_6372:
        /* <DEDUP_REMOVED lines=43> */
.L_x_6371:
[----:B------:R-:W-:Y:S05]  /*0e00*/  BSYNC B1 ;  /* 0x0000000000017941 */ /* 0x000fea0003800000 */
.L_x_6370:
        /* <DEDUP_REMOVED lines=24> */
.L_x_6375:
[----:B------:R-:W-:Y:S02]  /*0f90*/  MOV R93, R2 ;  /* 0x00000002005d7202 */ /* 0x000fe40000000f00 */
.L_x_6376:
[----:B------:R-:W-:Y:S05]  /*0fa0*/  BSYNC B1 ;  /* 0x0000000000017941 */ /* 0x000fea0003800000 */
.L_x_6374:
        /* <DEDUP_REMOVED lines=16> */
.L_x_6380:
[----:B------:R-:W-:Y:S05]  /*10b0*/  BSYNC B2 ;  /* 0x0000000000027941 */ /* 0x000fea0003800000 */
.L_x_6379:
        /* <DEDUP_REMOVED lines=44> */
.L_x_6378:
[----:B------:R-:W-:Y:S05]  /*1380*/  BSYNC B1 ;  /* 0x0000000000017941 */ /* 0x000fea0003800000 */
.L_x_6377:
[----:B------:R0:W1:Y:S01]  /*1390*/  I2F.U32 R94, R93 ;  /* 0x0000005d005e7306 */ /* 0x0000620000201000 */
[----:B------:R-:W-:Y:S01]  /*13a0*/  BSSY B1, `(.L_x_6381) ;  /* 0x0000017000017945 */ /* 0x000fe20003800000 */
[----:B0-----:R-:W-:-:S05]  /*13b0*/  PRMT R93, RZ, 0x7610, R88 ;  /* 0x00007610ff5d7816 */ /* 0x001fca0000000058 */
[----:B------:R-:W-:Y:S02]  /*13c0*/  FMUL.FTZ R88, R93, R106 ;  /* 0x0000006a5d587220 */ /* 0x000fe40000410000 */
[----:B-1----:R-:W-:Y:S02]  /*13d0*/  FFMA.FTZ R94, R94, R105, 1.1641532182693481445e-10 ;  /* 0x2f0000005e5e7423 */ /* 0x002fe40000010069 */
[----:B------:R-:W-:-:S03]  /*13e0*/  FMUL.FTZ R95, R88, c[0x0][0x1e8] ;  /* 0x00007a00585f7a20 */ /* 0x000fc60000410000 */
[----:B------:R-:W-:-:S04]  /*13f0*/  FSETP.GTU.FTZ.AND P1, PT, R94, c[0x0][0x1e4], PT ;  /* 0x000079005e007a0b */ /* 0x000fc80003f3c000 */
[----:B------:R-:W-:Y:S02]  /*1400*/  P2R R88, PR, RZ, 0x2 ;  /* 0x00000002ff587803 */ /* 0x000fe40000000000 */
[----:B------:R-:W-:Y:S02]  /*1410*/  FSEL R94, R95, RZ, !P1 ;  /* 0x000000ff5f5e7208 */ /* 0x000fe40004800000 */
[C---:B------:R-:W-:Y:S02]  /*1420*/  ISETP.NE.AND P1, PT, R98.reuse, 0x1, PT ;  /* 0x000000016200780c */ /* 0x040fe40003f25270 */
[----:B------:R-:W-:Y:S01]  /*1430*/  IADD3 R95, R98, 0x1, RZ ;  /* 0x00000001625f7810 */ /* 0x000fe20007ffe0ff */
        /* <DEDUP_REMOVED lines=12> */
.L_x_6382:
[----:B------:R-:W-:Y:S02]  /*1500*/  IMAD.MOV.U32 R93, RZ, RZ, R2 ;  /* 0x000000ffff5d7224 */ /* 0x000fe400078e0002 */
.L_x_6383:
[----:B------:R-:W-:Y:S05]  /*1510*/  BSYNC B1 ;  /* 0x0000000000017941 */ /* 0x000fea0003800000 */
.L_x_6381:
        /* <DEDUP_REMOVED lines=16> */
.L_x_6387:
[----:B------:R-:W-:Y:S05]  /*1620*/  BSYNC B2 ;  /* 0x0000000000027941 */ /* 0x000fea0003800000 */
.L_x_6386:
        /* <DEDUP_REMOVED lines=44> */
.L_x_6385:
[----:B------:R-:W-:Y:S05]  /*18f0*/  BSYNC B1 ;  /* 0x0000000000017941 */ /* 0x000fea0003800000 */
.L_x_6384:
        /* <DEDUP_REMOVED lines=22> */
.L_x_6389:
[----:B------:R-:W-:Y:S02]  /*1a60*/  IMAD.MOV.U32 R93, RZ, RZ, R2 ;  /* 0x000000ffff5d7224 */ /* 0x000fe400078e0002 */
.L_x_6390:
[----:B------:R-:W-:Y:S05]  /*1a70*/  BSYNC B1 ;  /* 0x0000000000017941 */ /* 0x000fea0003800000 */
.L_x_6388:
        /* <DEDUP_REMOVED lines=16> */
.L_x_6394:
[----:B------:R-:W-:Y:S05]  /*1b80*/  BSYNC B2 ;  /* 0x0000000000027941 */ /* 0x000fea0003800000 */
.L_x_6393:
        /* <DEDUP_REMOVED lines=43> */
[----:B------:R-:W-:Y:S02]  /*1e40*/  IMAD.MOV.U32 R94, RZ, RZ, RZ ;  /* 0x000000ffff5e7224 */ /* 0x000fe400078e00ff */
.L_x_6392:
[----:B------:R-:W-:Y:S05]  /*1e50*/  BSYNC B1 ;  /* 0x0000000000017941 */ /* 0x000fea0003800000 */
.L_x_6391:
[----:B------:R-:W0:Y:S01]  /*1e60*/  I2F.U32 R100, R93 ;  /* 0x0000005d00647306 */ /* 0x000e220000201000 */
[----:B------:R-:W-:Y:S01]  /*1e70*/  PRMT R89, RZ, 0x7610, R89 ;  /* 0x00007610ff597816 */ /* 0x000fe20000000059 */
[----:B------:R-:W-:Y:S01]  /*1e80*/  BSSY B1, `(.L_x_6395) ;  /* 0x0000015000017945 */ /* 0x000fe20003800000 */
[----:B------:R-:W-:-:S02]  /*1e90*/  ISETP.NE.AND P3, PT, R94, 0x1, PT ;  /* 0x000000015e00780c */ /* 0x000fc40003f65270 */
        /* <DEDUP_REMOVED lines=18> */
.L_x_6396:
[----:B------:R-:W-:Y:S02]  /*1fc0*/  MOV R89, R2 ;  /* 0x0000000200597202 */ /* 0x000fe40000000f00 */
.L_x_6397:
[----:B------:R-:W-:Y:S05]  /*1fd0*/  BSYNC B1 ;  /* 0x0000000000017941 */ /* 0x000fea0003800000 */
.L_x_6395:
        /* <DEDUP_REMOVED lines=16> */
.L_x_6401:
[----:B------:R-:W-:Y:S05]  /*20e0*/  BSYNC B2 ;  /* 0x0000000000027941 */ /* 0x000fea0003800000 */
.L_x_6400:
        /* <DEDUP_REMOVED lines=44> */
.L_x_6399:
[----:B------:R-:W-:Y:S05]  /*23b0*/  BSYNC B1 ;  /* 0x0000000000017941 */ /* 0x000fea0003800000 */
.L_x_6398:
        /* <DEDUP_REMOVED lines=22> */
.L_x_6403:
[----:B------:R-:W-:Y:S02]  /*2520*/  IMAD.MOV.U32 R89, RZ, RZ, R2 ;  /* 0x000000ffff597224 */ /* 0x000fe400078e0002 */
.L_x_6404:
[----:B------:R-:W-:Y:S05]  /*2530*/  BSYNC B1 ;  /* 0x0000000000017941 */ /* 0x000fea0003800000 */
.L_x_6402:
        /* <DEDUP_REMOVED lines=16> */
.L_x_6408:
[----:B------:R-:W-:Y:S05]  /*2640*/  BSYNC B2 ;  /* 0x0000000000027941 */ /* 0x000fea0003800000 */
.L_x_6407:
        /* <DEDUP_REMOVED lines=44> */
.L_x_6406:
[----:B------:R-:W-:Y:S05]  /*2910*/  BSYNC B1 ;  /* 0x0000000000017941 */ /* 0x000fea0003800000 */
.L_x_6405:
        /* <DEDUP_REMOVED lines=22> */
.L_x_6410:
[----:B------:R-:W-:Y:S02]  /*2a80*/  IMAD.MOV.U32 R89, RZ, RZ, R2 ;  /* 0x000000ffff597224 */ /* 0x000fe400078e0002 */
.L_x_6411:
[----:B------:R-:W-:Y:S05]  /*2a90*/  BSYNC B1 ;  /* 0x0000000000017941 */ /* 0x000fea0003800000 */
.L_x_6409:
        /* <DEDUP_REMOVED lines=16> */
.L_x_6415:
[----:B------:R-:W-:Y:S05]  /*2ba0*/  BSYNC B2 ;  /* 0x0000000000027941 */ /* 0x000fea0003800000 */
.L_x_6414:
        /* <DEDUP_REMOVED lines=44> */
.L_x_6413:
[----:B------:R-:W-:Y:S05]  /*2e70*/  BSYNC B1 ;  /* 0x0000000000017941 */ /* 0x000fea0003800000 */
.L_x_6412:
        /* <DEDUP_REMOVED lines=22> */
.L_x_6417:
[----:B------:R-:W-:Y:S02]  /*2fe0*/  MOV R89, R2 ;  /* 0x0000000200597202 */ /* 0x000fe40000000f00 */
.L_x_6418:
[----:B------:R-:W-:Y:S05]  /*2ff0*/  BSYNC B1 ;  /* 0x0000000000017941 */ /* 0x000fea0003800000 */
.L_x_6416:
        /* <DEDUP_REMOVED lines=18> */
.L_x_6422:
[----:B------:R-:W-:Y:S05]  /*3120*/  BSYNC B2 ;  /* 0x0000000000027941 */ /* 0x000fea0003800000 */
.L_x_6421:
        /* <DEDUP_REMOVED lines=43> */
.L_x_6420:
[----:B------:R-:W-:Y:S05]  /*33e0*/  BSYNC B1 ;  /* 0x0000000000017941 */ /* 0x000fea0003800000 */
.L_x_6419:
[----:B------:R-:W-:Y:S01]  /*33f0*/  SEL R104, RZ, 0x10000, P5 ;  /* 0x00010000ff687807 */ /* 0x000fe20002800000 */
[----:B------:R-:W-:Y:S01]  /*3400*/  IMAD.WIDE.U32 R110, R11, R108, c[0x0][0x188] ;  /* 0x000062000b6e7625 */ /* 0x000fe200078e006c */
[----:B------:R-:W-:Y:S02]  /*3410*/  ISETP.NE.AND P5, PT, R88, RZ, PT ;  /* 0x000000ff5800720c */ /* 0x000fe40003fa5270 */
[----:B------:R-:W0:Y:S01]  /*3420*/  I2F.U32 R88, R89 ;  /* 0x0000005900587306 */ /* 0x000e220000201000 */
[----:B------:R-:W-:Y:S02]  /*3430*/  PRMT R91, RZ, 0x7610, R91 ;  /* 0x00007610ff5b7816 */ /* 0x000fe4000000005b */
[----:B------:R-:W-:Y:S02]  /*3440*/  ISETP.NE.AND P6, PT, R92, RZ, PT ;  /* 0x000000ff5c00720c */ /* 0x000fe40003fc5270 */
[----:B------:R-:W-:Y:S01]  /*3450*/  SEL R92, RZ, 0x1, P2 ;  /* 0x00000001ff5c7807 */ /* 0x000fe20001000000 */
[----:B------:R-:W-:Y:S01]  /*3460*/  FMUL.FTZ R91, R91, R106 ;  /* 0x0000006a5b5b7220 */ /* 0x000fe20000410000 */
[----:B------:R-:W-:-:S02]  /*3470*/  SEL R90, RZ, 0x1, P1 ;  /* 0x00000001ff5a7807 */ /* 0x000fc40000800000 */
[----:B------:R-:W-:Y:S01]  /*3480*/  SEL R95, RZ, 0x1, P5 ;  /* 0x00000001ff5f7807 */ /* 0x000fe20002800000 */
[----:B------:R-:W-:Y:S01]  /*3490*/  IMAD.WIDE.U32 R92, R92, 0x1000000, RZ ;  /* 0x010000005c5c7825 */ /* 0x000fe200078e00ff */
[----:B------:R-:W-:Y:S02]  /*34a0*/  SEL R103, RZ, 0x100, P4 ;  /* 0x00000100ff677807 */ /* 0x000fe40002000000 */
[----:B------:R-:W-:Y:S02]  /*34b0*/  SEL R109, RZ, 0x1, P3 ;  /* 0x00000001ff6d7807 */ /* 0x000fe40001800000 */
[----:B------:R-:W-:Y:S01]  /*34c0*/  SEL R113, RZ, 0x1, P6 ;  /* 0x00000001ff717807 */ /* 0x000fe20003000000 */
[----:B0-----:R-:W-:-:S05]  /*34d0*/  FFMA.FTZ R88, R88, R105, 1.1641532182693481445e-10 ;  /* 0x2f00000058587423 */ /* 0x001fca0000010069 */
[----:B------:R-:W-:Y:S01]  /*34e0*/  FSETP.GTU.FTZ.AND P2, PT, R88, c[0x0][0x1e4], PT ;  /* 0x0000790058007a0b */ /* 0x000fe20003f5c000 */
[----:B------:R-:W-:Y:S02]  /*34f0*/  FMUL.FTZ R88, R91, c[0x0][0x1e8] ;  /* 0x00007a005b587a20 */ /* 0x000fe40000410000 */
[----:B------:R-:W-:Y:S01]  /*3500*/  IMAD.WIDE.U32 R90, R90, 0x10000, RZ ;  /* 0x000100005a5a7825 */ /* 0x000fe200078e00ff */
[----:B------:R-:W-:Y:S02]  /*3510*/  SEL R107, RZ, 0x1000000, P2 ;  /* 0x01000000ff6b7807 */ /* 0x000fe40001000000 */
[----:B------:R-:W-:Y:S01]  /*3520*/  FSEL R94, R88, RZ, !P2 ;  /* 0x000000ff585e7208 */ /* 0x000fe20005000000 */
[----:B------:R-:W-:Y:S01]  /*3530*/  IMAD.WIDE.U32 R88, R95, 0x100, RZ ;  /* 0x000001005f587825 */ /* 0x000fe200078e00ff */
[----:B------:R-:W-:Y:S01]  /*3540*/  LOP3.LUT R95, R103, R107, R104, 0xfe, !PT ;  /* 0x0000006b675f7212 */ /* 0x000fe200078efe68 */
[----:B------:R-:W-:Y:S01]  /*3550*/  HFMA2.MMA R104, -RZ, RZ, 0, 4.76837158203125e-07 ;  /* 0x00000008ff687435 */ /* 0x000fe200000001ff */
[----:B------:R-:W-:Y:S01]  /*3560*/  IADD3 R107, R11, 0x20, RZ ;  /* 0x000000200b6b7810 */ /* 0x000fe20007ffe0ff */
[----:B------:R-:W-:Y:S01]  /*3570*/  FMUL.FTZ R103, R67, R94 ;  /* 0x0000005e43677220 */ /* 0x000fe20000410000 */
[----:B------:R-:W-:-:S02]  /*3580*/  LOP3.LUT R112, R88, R92, R90, 0xfe, !PT ;  /* 0x0000005c58707212 */ /* 0x000fc400078efe5a */
[----:B------:R-:W-:Y:S01]  /*3590*/  @P0 PRMT R88, RZ, 0x7610, R87 ;  /* 0x00007610ff580816 */ /* 0x000fe20000000057 */
[----:B------:R-:W-:Y:S01]  /*35a0*/  @P0 IMAD.WIDE.U32 R114, R107, R108, c[0x0][0x180] ;  /* 0x000060006b720625 */ /* 0x000fe200078e006c */
[----:B------:R-:W-:Y:S02]  /*35b0*/  LOP3.LUT R109, R93, R95, R109, 0xfe, !PT ;  /* 0x0000005f5d6d7212 */ /* 0x000fe400078efe6d */
[----:B------:R-:W-:Y:S01]  /*35c0*/  LOP3.LUT R112, R112, R113, RZ, 0xfc, !PT ;  /* 0x0000007170707212 */ /* 0x000fe200078efcff */
[----:B------:R-:W-:Y:S01]  /*35d0*/  @P0 FADD.FTZ R103, R103, R88 ;  /* 0x0000005867670221 */ /* 0x000fe20000010000 */
[----:B------:R-:W-:Y:S01]  /*35e0*/  F2FP.BF16.PACK_AB R94, R100, R99 ;  /* 0x00000063645e723e */ /* 0x000fe200000010ff */
[----:B------:R-:W-:Y:S01]  /*35f0*/  IMAD.WIDE.U32 R116, R11, R104, c[0x0][0x190] ;  /* 0x000064000b747625 */ /* 0x000fe200078e0068 */
[----:B------:R-:W-:Y:S02]  /*3600*/  F2FP.BF16.PACK_AB R93, R101, R98 ;  /* 0x00000062655d723e */ /* 0x000fe400000010ff */
[----:B------:R-:W-:-:S02]  /*3610*/  F2FP.BF16.PACK_AB R92, R97, R96 ;  /* 0x00000060615c723e */ /* 0x000fc400000010ff */
        /* <DEDUP_REMOVED lines=19> */
.L_x_6424:
[----:B0-----:R-:W-:Y:S02]  /*3750*/  IMAD.MOV.U32 R109, RZ, RZ, R2 ;  /* 0x000000ffff6d7224 */ /* 0x001fe400078e0002 */
.L_x_6425:
[----:B------:R-:W-:Y:S05]  /*3760*/  BSYNC B1 ;  /* 0x0000000000017941 */ /* 0x000fea0003800000 */
.L_x_6423:
        /* <DEDUP_REMOVED lines=16> */
.L_x_6429:
[----:B------:R-:W-:Y:S05]  /*3870*/  BSYNC B2 ;  /* 0x0000000000027941 */ /* 0x000fea0003800000 */
.L_x_6428:
        /* <DEDUP_REMOVED lines=43> */
.L_x_6427:
[----:B------:R-:W-:Y:S05]  /*3b30*/  BSYNC B1 ;  /* 0x0000000000017941 */ /* 0x000fea0003800000 */
.L_x_6426:
[----:B------:R-:W0:Y:S01]  /*3b40*/  I2F.U32 R92, R109 ;  /* 0x0000006d005c7306 */ /* 0x000e220000201000 */
        /* <DEDUP_REMOVED lines=22> */
.L_x_6431:
[----:B------:R-:W-:Y:S02]  /*3cb0*/  IMAD.MOV.U32 R93, RZ, RZ, R2 ;  /* 0x000000ffff5d7224 */ /* 0x000fe400078e0002 */
.L_x_6432:
[----:B------:R-:W-:Y:S05]  /*3cc0*/  BSYNC B1 ;  /* 0x0000000000017941 */ /* 0x000fea0003800000 */
.L_x_6430:
        /* <DEDUP_REMOVED lines=16> */
.L_x_6436:
[----:B------:R-:W-:Y:S05]  /*3dd0*/  BSYNC B2 ;  /* 0x0000000000027941 */ /* 0x000fea0003800000 */
.L_x_6435:
        /* <DEDUP_REMOVED lines=43> */
.L_x_6434:
[----:B------:R-:W-:Y:S05]  /*4090*/  BSYNC B1 ;  /* 0x0000000000017941 */ /* 0x000fea0003800000 */
.L_x_6433:
[----:B------:R0:W1:Y:S01]  /*40a0*/  I2F.U32 R110, R93 ;  /* 0x0000005d006e7306 */ /* 0x0000620000201000 */
[----:B------:R-:W-:Y:S01]  /*40b0*/  BSSY B1, `(.L_x_6437) ;  /* 0x0000017000017945 */ /* 0x000fe20003800000 */
[----:B------:R-:W-:Y:S02]  /*40c0*/  IADD3 R109, R94, 0x1, RZ ;  /* 0x000000015e6d7810 */ /* 0x000fe40007ffe0ff */
[----:B0-----:R-:W-:-:S05]  /*40d0*/  PRMT R93, RZ, 0x7610, R88 ;  /* 0x00007610ff5d7816 */ /* 0x001fca0000000058 */
[----:B------:R-:W-:Y:S02]  /*40e0*/  FMUL.FTZ R88, R93, R106 ;  /* 0x0000006a5d587220 */ /* 0x000fe40000410000 */
[----:B-1----:R-:W-:Y:S02]  /*40f0*/  FFMA.FTZ R110, R110, R105, 1.1641532182693481445e-10 ;  /* 0x2f0000006e6e7423 */ /* 0x002fe40000010069 */
[----:B------:R-:W-:-:S03]  /*4100*/  FMUL.FTZ R88, R88, c[0x0][0x1e8] ;  /* 0x00007a0058587a20 */ /* 0x000fc60000410000 */
        /* <DEDUP_REMOVED lines=16> */
.L_x_6438:
[----:B------:R-:W-:Y:S02]  /*4210*/  IMAD.MOV.U32 R88, RZ, RZ, R2 ;  /* 0x000000ffff587224 */ /* 0x000fe400078e0002 */
.L_x_6439:
[----:B------:R-:W-:Y:S05]  /*4220*/  BSYNC B1 ;  /* 0x0000000000017941 */ /* 0x000fea0003800000 */
.L_x_6437:
        /* <DEDUP_REMOVED lines=16> */
.L_x_6443:
[----:B------:R-:W-:Y:S05]  /*4330*/  BSYNC B2 ;  /* 0x0000000000027941 */ /* 0x000fea0003800000 */
.L_x_6442:
        /* <DEDUP_REMOVED lines=11> */
[----:B------:R-:W-:Y:S01]  /*43f0*/  IMAD.WIDE.U32 R110, R109, -0x326172a9, RZ ;  /* 0xcd9e8d576d6e7825 */ /* 0x000fe200078e00ff */
[----:B------:R-:W-:-:S04]  /*4400*/  HFMA2.MMA R109, -RZ, RZ, 0, 0 ;  /* 0x00000000ff6d7435 */ /* 0x000fc800000001ff */
        /* <DEDUP_REMOVED lines=30> */
.L_x_6441:
[----:B------:R-:W-:Y:S05]  /*45f0*/  BSYNC B1 ;  /* 0x0000000000017941 */ /* 0x000fea0003800000 */
.L_x_6440:
        /* <DEDUP_REMOVED lines=22> */
.L_x_6445:
[----:B------:R-:W-:Y:S02]  /*4760*/  IMAD.MOV.U32 R88, RZ, RZ, R2 ;  /* 0x000000ffff587224 */ /* 0x000fe400078e0002 */
.L_x_6446:
[----:B------:R-:W-:Y:S05]  /*4770*/  BSYNC B1 ;  /* 0x0000000000017941 */ /* 0x000fea0003800000 */
.L_x_6444:
        /* <DEDUP_REMOVED lines=16> */
.L_x_6450:
[----:B------:R-:W-:Y:S05]  /*4880*/  BSYNC B2 ;  /* 0x0000000000027941 */ /* 0x000fea0003800000 */
.L_x_6449:
        /* <DEDUP_REMOVED lines=43> */
.L_x_6448:
[----:B------:R-:W-:Y:S05]  /*4b40*/  BSYNC B1 ;  /* 0x0000000000017941 */ /* 0x000fea0003800000 */
.L_x_6447:
        /* <DEDUP_REMOVED lines=22> */
.L_x_6452:
[----:B------:R-:W-:Y:S02]  /*4cb0*/  IMAD.MOV.U32 R109, RZ, RZ, R2 ;  /* 0x000000ffff6d7224 */ /* 0x000fe400078e0002 */
.L_x_6453:
[----:B------:R-:W-:Y:S05]  /*4cc0*/  BSYNC B1 ;  /* 0x0000000000017941 */ /* 0x000fea0003800000 */
.L_x_6451:
        /* <DEDUP_REMOVED lines=16> */
.L_x_6457:
[----:B------:R-:W-:Y:S05]  /*4dd0*/  BSYNC B2 ;  /* 0x0000000000027941 */ /* 0x000fea0003800000 */
.L_x_6456:
        /* <DEDUP_REMOVED lines=43> */
.L_x_6455:
[----:B------:R-:W-:Y:S05]  /*5090*/  BSYNC B1 ;  /* 0x0000000000017941 */ /* 0x000fea0003800000 */
.L_x_6454:
        /* <DEDUP_REMOVED lines=22> */
.L_x_6459:
[----:B------:R-:W-:Y:S02]  /*5200*/  IMAD.MOV.U32 R109, RZ, RZ, R2 ;  /* 0x000000ffff6d7224 */ /* 0x000fe400078e0002 */
.L_x_6460:
[----:B------:R-:W-:Y:S05]  /*5210*/  BSYNC B1 ;  /* 0x0000000000017941 */ /* 0x000fea0003800000 */
.L_x_6458:
        /* <DEDUP_REMOVED lines=16> */
.L_x_6464:
[----:B------:R-:W-:Y:S05]  /*5320*/  BSYNC B2 ;  /* 0x0000000000027941 */ /* 0x000fea0003800000 */
.L_x_6463:
        /* <DEDUP_REMOVED lines=43> */
.L_x_6462:
[----:B------:R-:W-:Y:S05]  /*55e0*/  BSYNC B1 ;  /* 0x0000000000017941 */ /* 0x000fea0003800000 */
.L_x_6461:
        /* <DEDUP_REMOVED lines=8> */
[----:B------:R-:W-:Y:S02]  /*5670*/  FSEL R90, R89, RZ, !P4 ;  /* 0x000000ff595a7208 */ /* 0x000fe40006000000 */
[----:B------:R-:W-:-:S03]  /*5680*/  IADD3 R89, R88, 0x1, RZ ;  /* 0x0000000158597810 */ /* 0x000fc60007ffe0ff */
        /* <DEDUP_REMOVED lines=12> */
.L_x_6466:
[----:B------:R-:W-:Y:S02]  /*5750*/  IMAD.MOV.U32 R90, RZ, RZ, R2 ;  /* 0x000000ffff5a7224 */ /* 0x000fe400078e0002 */
.L_x_6467:
[----:B------:R-:W-:Y:S05]  /*5760*/  BSYNC B1 ;  /* 0x0000000000017941 */ /* 0x000fea0003800000 */
.L_x_6465:
        /* <DEDUP_REMOVED lines=16> */
.L_x_6471:
[----:B------:R-:W-:Y:S05]  /*5870*/  BSYNC B2 ;  /* 0x0000000000027941 */ /* 0x000fea0003800000 */
.L_x_6470:
        /* <DEDUP_REMOVED lines=43> */
.L_x_6469:
[----:B------:R-:W-:Y:S05]  /*5b30*/  BSYNC B1 ;  /* 0x0000000000017941 */ /* 0x000fea0003800000 */
.L_x_6468:
        /* <DEDUP_REMOVED lines=22> */
.L_x_6473:
[----:B------:R-:W-:Y:S02]  /*5ca0*/  IMAD.MOV.U32 R90, RZ, RZ, R2 ;  /* 0x000000ffff5a7224 */ /* 0x000fe400078e0002 */
.L_x_6474:
[----:B------:R-:W-:Y:S05]  /*5cb0*/  BSYNC B1 ;  /* 0x0000000000017941 */ /* 0x000fea0003800000 */
.L_x_6472:
        /* <DEDUP_REMOVED lines=18> */
.L_x_6478:
[----:B------:R-:W-:Y:S05]  /*5de0*/  BSYNC B2 ;  /* 0x0000000000027941 */ /* 0x000fea0003800000 */
.L_x_6477:
        /* <DEDUP_REMOVED lines=43> */
.L_x_6476:
[----:B------:R-:W-:Y:S05]  /*60a0*/  BSYNC B1 ;  /* 0x0000000000017941 */ /* 0x000fea0003800000 */
.L_x_6475:
[----:B------:R0:W1:Y:S01]  /*60b0*/  I2F.U32 R88, R90 ;  /* 0x0000005a00587306 */ /* 0x0000620000201000 */
[----:B------:R-:W-:Y:S01]  /*60c0*/  PRMT R91, RZ, 0x7610, R91 ;  /* 0x00007610ff5b7816 */ /* 0x000fe2000000005b */
[----:B------:R-:W-:Y:S01]  /*60d0*/  IMAD.WIDE.U32 R120, R107, R108, c[0x0][0x188] ;  /* 0x000062006b787625 */ /* 0x000fe200078e006c */
[----:B------:R-:W-:Y:S02]  /*60e0*/  SEL R114, RZ, 0x10000, P5 ;  /* 0x00010000ff727807 */ /* 0x000fe40002800000 */
[----:B------:R-:W-:Y:S01]  /*60f0*/  ISETP.NE.AND P6, PT, R112, RZ, PT ;  /* 0x000000ff7000720c */ /* 0x000fe20003fc5270 */
[----:B------:R-:W-:Y:S01]  /*6100*/  FMUL.FTZ R91, R91, R106 ;  /* 0x0000006a5b5b7220 */ /* 0x000fe20000410000 */
[----:B------:R-:W-:Y:S02]  /*6110*/  @P0 PRMT R89, RZ, 0x7610, R87 ;  /* 0x00007610ff590816 */ /* 0x000fe40000000057 */
[----:B------:R-:W-:Y:S01]  /*6120*/  SEL R117, RZ, 0x100, P4 ;  /* 0x00000100ff757807 */ /* 0x000fe20002000000 */
[----:B------:R-:W-:Y:S01]  /*6130*/  FMUL.FTZ R91, R91, c[0x0][0x1e8] ;  /* 0x00007a005b5b7a20 */ /* 0x000fe20000410000 */
[----:B------:R-:W-:-:S02]  /*6140*/  SEL R116, RZ, 0x1, P1 ;  /* 0x00000001ff747807 */ /* 0x000fc40000800000 */
[----:B0-----:R-:W-:Y:S01]  /*6150*/  F2FP.BF16.PACK_AB R90, R113, R94 ;  /* 0x0000005e715a723e */ /* 0x001fe200000010ff */
[----:B-1----:R-:W-:-:S05]  /*6160*/  FFMA.FTZ R88, R88, R105, 1.1641532182693481445e-10 ;  /* 0x2f00000058587423 */ /* 0x002fca0000010069 */
[----:B------:R-:W-:Y:S02]  /*6170*/  FSETP.GTU.FTZ.AND P5, PT, R88, c[0x0][0x1e4], PT ;  /* 0x0000790058007a0b */ /* 0x000fe40003fbc000 */
[----:B------:R-:W-:Y:S02]  /*6180*/  F2FP.BF16.PACK_AB R88, R95, R92 ;  /* 0x0000005c5f58723e */ /* 0x000fe400000010ff */
[----:B------:R-:W-:Y:S02]  /*6190*/  FSEL R112, R91, RZ, !P5 ;  /* 0x000000ff5b707208 */ /* 0x000fe40006800000 */
[----:B------:R-:W-:Y:S02]  /*61a0*/  SEL R115, RZ, 0x1000000, P5 ;  /* 0x01000000ff737807 */ /* 0x000fe40002800000 */
[----:B------:R-:W-:Y:S01]  /*61b0*/  ISETP.NE.AND P5, PT, R118, RZ, PT ;  /* 0x000000ff7600720c */ /* 0x000fe20003fa5270 */
[----:B------:R-:W-:Y:S01]  /*61c0*/  FMUL.FTZ R112, R75, R112 ;  /* 0x000000704b707220 */ /* 0x000fe20000410000 */
[----:B------:R-:W-:-:S02]  /*61d0*/  SEL R118, RZ, 0x1, P2 ;  /* 0x00000001ff767807 */ /* 0x000fc40001000000 */
[----:B------:R-:W-:Y:S01]  /*61e0*/  LOP3.LUT R117, R117, R115, R114, 0xfe, !PT ;  /* 0x0000007375757212 */ /* 0x000fe200078efe72 */
[----:B------:R-:W-:Y:S01]  /*61f0*/  @P0 FADD.FTZ R112, R89, R112 ;  /* 0x0000007059700221 */ /* 0x000fe20000010000 */
[----:B------:R-:W-:Y:S01]  /*6200*/  SEL R115, RZ, 0x1, P3 ;  /* 0x00000001ff737807 */ /* 0x000fe20001800000 */
[----:B------:R-:W-:Y:S01]  /*6210*/  IMAD.WIDE.U32 R118, R118, 0x1000000, RZ ;  /* 0x0100000076767825 */ /* 0x000fe200078e00ff */
[----:B------:R-:W-:Y:S02]  /*6220*/  SEL R114, RZ, 0x1, P5 ;  /* 0x00000001ff727807 */ /* 0x000fe40002800000 */
[----:B------:R-:W-:Y:S02]  /*6230*/  F2FP.BF16.PACK_AB R89, R110, R93 ;  /* 0x0000005d6e59723e */ /* 0x000fe400000010ff */
[----:B------:R-:W-:Y:S02]  /*6240*/  F2FP.BF16.PACK_AB R91, R112, R111 ;  /* 0x0000006f705b723e */ /* 0x000fe400000010ff */
[----:B------:R-:W-:Y:S01]  /*6250*/  LOP3.LUT R119, R119, R117, R115, 0xfe, !PT ;  /* 0x0000007577777212 */ /* 0x000fe200078efe73 */
[----:B------:R-:W-:-:S02]  /*6260*/  IMAD.WIDE.U32 R116, R116, 0x10000, RZ ;  /* 0x0001000074747825 */ /* 0x000fc400078e00ff */
[----:B------:R0:W-:Y:S02]  /*6270*/  STG.E.128 [R120.64], R88 ;  /* 0x0000005878007986 */ /* 0x0001e4000c101d06 */
[----:B------:R-:W-:-:S05]  /*6280*/  IMAD.WIDE.U32 R114, R114, 0x100, RZ ;  /* 0x0000010072727825 */ /* 0x000fca00078e00ff */
[----:B------:R-:W-:Y:S02]  /*6290*/  LOP3.LUT R118, R114, R118, R116, 0xfe, !PT ;  /* 0x0000007672767212 */ /* 0x000fe400078efe74 */
[----:B------:R-:W-:Y:S02]  /*62a0*/  LOP3.LUT R115, R115, R119, R117, 0xfe, !PT ;  /* 0x0000007773737212 */ /* 0x000fe400078efe75 */
[----:B0-----:R-:W-:-:S04]  /*62b0*/  SEL R89, RZ, 0x1, P6 ;  /* 0x00000001ff597807 */ /* 0x001fc80003000000 */
[----:B------:R-:W-:Y:S01]  /*62c0*/  LOP3.LUT R114, R118, R89, RZ, 0xfc, !PT ;  /* 0x0000005976727212 */ /* 0x000fe200078efcff */
[----:B------:R-:W-:Y:S01]  /*62d0*/  IMAD.WIDE.U32 R118, R107, R104, c[0x0][0x190] ;  /* 0x000064006b767625 */ /* 0x000fe200078e0068 */
[----:B------:R-:W-:-:S04]  /*62e0*/  IADD3 R107, R11, 0x40, RZ ;  /* 0x000000400b6b7810 */ /* 0x000fc80007ffe0ff */
[----:B------:R0:W-:Y:S01]  /*62f0*/  STG.E.64 [R118.64], R114 ;  /* 0x0000007276007986 */ /* 0x0001e2000c101b06 */
[----:B------:R-:W-:-:S04]  /*6300*/  IMAD.WIDE.U32 R88, R107, R108, c[0x0][0x170] ;  /* 0x00005c006b587625 */ /* 0x000fc800078e006c */
[----:B------:R-:W-:Y:S02]  /*6310*/  @P0 IMAD.WIDE.U32 R116, R108, R107, c[0x0][0x180] ;  /* 0x000060006c740625 */ /* 0x000fe400078e006b */
[----:B------:R-:W5:Y:S04]  /*6320*/  LDG.E.128 R88, [R88.64] ;  /* 0x0000000658587981 */ /* 0x000f68000c1e1d00 */
        /* <DEDUP_REMOVED lines=13> */
.L_x_6480:
[----:B0-----:R-:W-:Y:S02]  /*6400*/  IMAD.MOV.U32 R118, RZ, RZ, R2 ;  /* 0x000000ffff767224 */ /* 0x001fe400078e0002 */
.L_x_6481:
[----:B------:R-:W-:Y:S05]  /*6410*/  BSYNC B1 ;  /* 0x0000000000017941 */ /* 0x000fea0003800000 */
.L_x_6479:
        /* <DEDUP_REMOVED lines=16> */
.L_x_6485:
[----:B------:R-:W-:Y:S05]  /*6520*/  BSYNC B2 ;  /* 0x0000000000027941 */ /* 0x000fea0003800000 */
.L_x_6484:
        /* <DEDUP_REMOVED lines=43> */
.L_x_6483:
[----:B------:R-:W-:Y:S05]  /*67e0*/  BSYNC B1 ;  /* 0x0000000000017941 */ /* 0x000fea0003800000 */
.L_x_6482:
        /* <DEDUP_REMOVED lines=23> */
.L_x_6487:
[----:B------:R-:W-:Y:S02]  /*6960*/  IMAD.MOV.U32 R109, RZ, RZ, R2 ;  /* 0x000000ffff6d7224 */ /* 0x000fe400078e0002 */
.L_x_6488:
[----:B------:R-:W-:Y:S05]  /*6970*/  BSYNC B1 ;  /* 0x0000000000017941 */ /* 0x000fea0003800000 */
.L_x_6486:
        /* <DEDUP_REMOVED lines=16> */
.L_x_6492:
[----:B------:R-:W-:Y:S05]  /*6a80*/  BSYNC B2 ;  /* 0x0000000000027941 */ /* 0x000fea0003800000 */
.L_x_6491:
        /* <DEDUP_REMOVED lines=42> */
[----:B------:R-:W-:Y:S02]  /*6d30*/  LOP3.LUT R7, R7, UR26, R116, 0x96, !PT ;  /* 0x0000001a07077c12 */ /* 0x000fe4000f8e9674 */
.L_x_6490:
[----:B------:R-:W-:Y:S05]  /*6d40*/  BSYNC B1 ;  /* 0x0000000000017941 */ /* 0x000fea0003800000 */
.L_x_6489:
[----:B------:R0:W1:Y:S01]  /*6d50*/  I2F.U32 R116, R109 ;  /* 0x0000006d00747306 */ /* 0x0000620000201000 */
[----:B------:R-:W-:Y:S01]  /*6d60*/  BSSY B1, `(.L_x_6493) ;  /* 0x0000017000017945 */ /* 0x000fe20003800000 */
[----:B0-----:R-:W-:-:S05]  /*6d70*/  PRMT R109, RZ, 0x7610, R88 ;  /* 0x00007610ff6d7816 */ /* 0x001fca0000000058 */
[----:B------:R-:W-:Y:S02]  /*6d80*/  FMUL.FTZ R88, R109, R106 ;  /* 0x0000006a6d587220 */ /* 0x000fe40000410000 */
[----:B-1----:R-:W-:Y:S02]  /*6d90*/  FFMA.FTZ R116, R116, R105, 1.1641532182693481445e-10 ;  /* 0x2f00000074747423 */ /* 0x002fe40000010069 */
[----:B------:R-:W-:-:S03]  /*6da0*/  FMUL.FTZ R88, R88, c[0x0][0x1e8] ;  /* 0x00007a0058587a20 */ /* 0x000fc60000410000 */
[----:B------:R-:W-:Y:S02]  /*6db0*/  FSETP.GTU.FTZ.AND P1, PT, R116, c[0x0][0x1e4], PT ;  /* 0x0000790074007a0b */ /* 0x000fe40003f3c000 */
[C---:B------:R-:W-:Y:S02]  /*6dc0*/  IADD3 R116, R115.reuse, 0x1, RZ ;  /* 0x0000000173747810 */ /* 0x040fe40007ffe0ff */
        /* <DEDUP_REMOVED lines=15> */
.L_x_6494:
[----:B------:R-:W-:Y:S02]  /*6ec0*/  IMAD.MOV.U32 R88, RZ, RZ, R2 ;  /* 0x000000ffff587224 */ /* 0x000fe400078e0002 */
.L_x_6495:
[----:B------:R-:W-:Y:S05]  /*6ed0*/  BSYNC B1 ;  /* 0x0000000000017941 */ /* 0x000fea0003800000 */
.L_x_6493:
        /* <DEDUP_REMOVED lines=16> */
.L_x_6499:
[----:B------:R-:W-:Y:S05]  /*6fe0*/  BSYNC B2 ;  /* 0x0000000000027941 */ /* 0x000fea0003800000 */
.L_x_6498:
        /* <DEDUP_REMOVED lines=43> */
.L_x_6497:
[----:B------:R-:W-:Y:S05]  /*72a0*/  BSYNC B1 ;  /* 0x0000000000017941 */ /* 0x000fea0003800000 */
.L_x_6496:
        /* <DEDUP_REMOVED lines=22> */
.L_x_6501:
[----:B------:R-:W-:Y:S02]  /*7410*/  IMAD.MOV.U32 R88, RZ, RZ, R2 ;  /* 0x000000ffff587224 */ /* 0x000fe400078e0002 */
.L_x_6502:
[----:B------:R-:W-:Y:S05]  /*7420*/  BSYNC B1 ;  /* 0x0000000000017941 */ /* 0x000fea0003800000 */
.L_x_6500:
        /* <DEDUP_REMOVED lines=16> */
.L_x_6506:
[----:B------:R-:W-:Y:S05]  /*7530*/  BSYNC B2 ;  /* 0x0000000000027941 */ /* 0x000fea0003800000 */
.L_x_6505:
        /* <DEDUP_REMOVED lines=36> */
[----:B------:R-:W-:-:S04]  /*7780*/  HFMA2.MMA R119, -RZ, RZ, 0, 0 ;  /* 0x00000000ff777435 */ /* 0x000fc800000001ff */
[----:B------:R-:W-:Y:S01]  /*7790*/  LOP3.LUT R109, R125, UR23, R6, 0x96, !PT ;  /* 0x000000177d6d7c12 */ /* 0x000fe2000f8e9606 */
[----:B------:R-:W-:-:S04]  /*77a0*/  IMAD.WIDE.U32 R6, R7, -0x326172a9, RZ ;  /* 0xcd9e8d5707067825 */ /* 0x000fc800078e00ff */
[----:B------:R-:W-:Y:S01]  /*77b0*/  IMAD.MOV.U32 R2, RZ, RZ, R6 ;  /* 0x000000ffff027224 */ /* 0x000fe200078e0006 */
[----:B------:R-:W-:Y:S01]  /*77c0*/  LOP3.LUT R8, R7, UR25, R124, 0x96, !PT ;  /* 0x0000001907087c12 */ /* 0x000fe2000f8e967c */
[----:B------:R-:W-:-:S05]  /*77d0*/  IMAD.WIDE.U32 R6, R109, -0x2daee0ad, RZ ;  /* 0xd2511f536d067825 */ /* 0x000fca00078e00ff */
[----:B------:R-:W-:Y:S02]  /*77e0*/  LOP3.LUT R7, R7, UR26, R118, 0x96, !PT ;  /* 0x0000001a07077c12 */ /* 0x000fe4000f8e9676 */
.L_x_6504:
[----:B------:R-:W-:Y:S05]  /*77f0*/  BSYNC B1 ;  /* 0x0000000000017941 */ /* 0x000fea0003800000 */
.L_x_6503:
        /* <DEDUP_REMOVED lines=22> */
.L_x_6508:
[----:B------:R-:W-:Y:S02]  /*7960*/  IMAD.MOV.U32 R109, RZ, RZ, R2 ;  /* 0x000000ffff6d7224 */ /* 0x000fe400078e0002 */
.L_x_6509:
[----:B------:R-:W-:Y:S05]  /*7970*/  BSYNC B1 ;  /* 0x0000000000017941 */ /* 0x000fea0003800000 */
.L_x_6507:
        /* <DEDUP_REMOVED lines=16> */
.L_x_6513:
[----:B------:R-:W-:Y:S05]  /*7a80*/  BSYNC B2 ;  /* 0x0000000000027941 */ /* 0x000fea0003800000 */
.L_x_6512:
        /* <DEDUP_REMOVED lines=43> */
.L_x_6511:
[----:B------:R-:W-:Y:S05]  /*7d40*/  BSYNC B1 ;  /* 0x0000000000017941 */ /* 0x000fea0003800000 */
.L_x_6510:
        /* <DEDUP_REMOVED lines=22> */
.L_x_6515:
[----:B------:R-:W-:Y:S02]  /*7eb0*/  IMAD.MOV.U32 R109, RZ, RZ, R2 ;  /* 0x000000ffff6d7224 */ /* 0x000fe400078e0002 */
.L_x_6516:
[----:B------:R-:W-:Y:S05]  /*7ec0*/  BSYNC B1 ;  /* 0x0000000000017941 */ /* 0x000fea0003800000 */
.L_x_6514:
        /* <DEDUP_REMOVED lines=16> */
.L_x_6520:
[----:B------:R-:W-:Y:S05]  /*7fd0*/  BSYNC B2 ;  /* 0x0000000000027941 */ /* 0x000fea0003800000 */
.L_x_6519:
        /* <DEDUP_REMOVED lines=43> */
.L_x_6518:
[----:B------:R-:W-:Y:S05]  /*8290*/  BSYNC B1 ;  /* 0x0000000000017941 */ /* 0x000fea0003800000 */
.L_x_6517:
        /* <DEDUP_REMOVED lines=22> */
.L_x_6522:
[----:B------:R-:W-:Y:S02]  /*8400*/  IMAD.MOV.U32 R90, RZ, RZ, R2 ;  /* 0x000000ffff5a7224 */ /* 0x000fe400078e0002 */
.L_x_6523:
[----:B------:R-:W-:Y:S05]  /*8410*/  BSYNC B1 ;  /* 0x0000000000017941 */ /* 0x000fea0003800000 */
.L_x_6521:
        /* <DEDUP_REMOVED lines=16> */
.L_x_6527:
[----:B------:R-:W-:Y:S05]  /*8520*/  BSYNC B2 ;  /* 0x0000000000027941 */ /* 0x000fea0003800000 */
.L_x_6526:
        /* <DEDUP_REMOVED lines=43> */
.L_x_6525:
[----:B------:R-:W-:Y:S05]  /*87e0*/  BSYNC B1 ;  /* 0x0000000000017941 */ /* 0x000fea0003800000 */
.L_x_6524:
        /* <DEDUP_REMOVED lines=22> */
.L_x_6529:
[----:B------:R-:W-:Y:S02]  /*8950*/  IMAD.MOV.U32 R90, RZ, RZ, R2 ;  /* 0x000000ffff5a7224 */ /* 0x000fe400078e0002 */
.L_x_6530:
[----:B------:R-:W-:Y:S05]  /*8960*/  BSYNC B1 ;  /* 0x0000000000017941 */ /* 0x000fea0003800000 */
.L_x_6528:
        /* <DEDUP_REMOVED lines=18> */
.L_x_6534:
[----:B------:R-:W-:Y:S05]  /*8a90*/  BSYNC B2 ;  /* 0x0000000000027941 */ /* 0x000fea0003800000 */
.L_x_6533:
        /* <DEDUP_REMOVED lines=43> */
.L_x_6532:
[----:B------:R-:W-:Y:S05]  /*8d50*/  BSYNC B1 ;  /* 0x0000000000017941 */ /* 0x000fea0003800000 */
.L_x_6531:
[----:B------:R0:W1:Y:S01]  /*8d60*/  I2F.U32 R88, R90 ;  /* 0x0000005a00587306 */ /* 0x0000620000201000 */
[----:B------:R-:W-:Y:S02]  /*8d70*/  PRMT R91, RZ, 0x7610, R91 ;  /* 0x00007610ff5b7816 */ /* 0x000fe4000000005b */
[----:B------:R-:W-:Y:S02]  /*8d80*/  @P0 PRMT R89, RZ, 0x7610, R87 ;  /* 0x00007610ff590816 */ /* 0x000fe40000000057 */
[----:B------:R-:W-:Y:S01]  /*8d90*/  SEL R124, RZ, 0x1, P2 ;  /* 0x00000001ff7c7807 */ /* 0x000fe20001000000 */
[----:B------:R-:W-:Y:S01]  /*8da0*/  FMUL.FTZ R91, R91, R106 ;  /* 0x0000006a5b5b7220 */ /* 0x000fe20000410000 */
[----:B0-----:R-:W-:-:S03]  /*8db0*/  F2FP.BF16.PACK_AB R90, R121, R116 ;  /* 0x00000074795a723e */ /* 0x001fc600000010ff */
[----:B------:R-:W-:Y:S02]  /*8dc0*/  FMUL.FTZ R91, R91, c[0x0][0x1e8] ;  /* 0x00007a005b5b7a20 */ /* 0x000fe40000410000 */
[----:B------:R-:W-:-:S04]  /*8dd0*/  IMAD.WIDE.U32 R124, R124, 0x1000000, RZ ;  /* 0x010000007c7c7825 */ /* 0x000fc800078e00ff */
[----:B-1----:R-:W-:Y:S01]  /*8de0*/  FFMA.FTZ R88, R88, R105, 1.1641532182693481445e-10 ;  /* 0x2f00000058587423 */ /* 0x002fe20000010069 */
[----:B------:R-:W-:Y:S02]  /*8df0*/  SEL R105, RZ, 0x10000, P5 ;  /* 0x00010000ff697807 */ /* 0x000fe40002800000 */
[----:B------:R-:W-:Y:S01]  /*8e00*/  ISETP.NE.AND P5, PT, R122, RZ, PT ;  /* 0x000000ff7a00720c */ /* 0x000fe20003fa5270 */
[----:B------:R-:W-:Y:S01]  /*8e10*/  IMAD.WIDE.U32 R122, R107, R108, c[0x0][0x188] ;  /* 0x000062006b7a7625 */ /* 0x000fe200078e006c */
[----:B------:R-:W-:Y:S02]  /*8e20*/  FSETP.GTU.FTZ.AND P6, PT, R88, c[0x0][0x1e4], PT ;  /* 0x0000790058007a0b */ /* 0x000fe40003fdc000 */
[----:B------:R-:W-:Y:S02]  /*8e30*/  SEL R108, RZ, 0x100, P4 ;  /* 0x00000100ff6c7807 */ /* 0x000fe40002000000 */
[----:B------:R-:W-:Y:S02]  /*8e40*/  FSEL R106, R91, RZ, !P6 ;  /* 0x000000ff5b6a7208 */ /* 0x000fe40007000000 */
[----:B------:R-:W-:-:S03]  /*8e50*/  F2FP.BF16.PACK_AB R88, R117, R114 ;  /* 0x000000727558723e */ /* 0x000fc600000010ff */
[----:B------:R-:W-:-:S04]  /*8e60*/  FMUL.FTZ R106, R83, R106 ;  /* 0x0000006a536a7220 */ /* 0x000fc80000410000 */
[----:B------:R-:W-:Y:S01]  /*8e70*/  @P0 FADD.FTZ R106, R89, R106 ;  /* 0x0000006a596a0221 */ /* 0x000fe20000010000 */
[----:B------:R-:W-:Y:S02]  /*8e80*/  ISETP.NE.AND P0, PT, R120, RZ, PT ;  /* 0x000000ff7800720c */ /* 0x000fe40003f05270 */
[----:B------:R-:W-:Y:S02]  /*8e90*/  SEL R120, RZ, 0x1000000, P6 ;  /* 0x01000000ff787807 */ /* 0x000fe40003000000 */
[----:B------:R-:W-:Y:S02]  /*8ea0*/  F2FP.BF16.PACK_AB R89, R118, R115 ;  /* 0x000000737659723e */ /* 0x000fe400000010ff */
[----:B------:R-:W-:Y:S02]  /*8eb0*/  LOP3.LUT R108, R108, R120, R105, 0xfe, !PT ;  /* 0x000000786c6c7212 */ /* 0x000fe400078efe69 */
[----:B------:R-:W-:Y:S02]  /*8ec0*/  SEL R105, RZ, 0x1, P3 ;  /* 0x00000001ff697807 */ /* 0x000fe40001800000 */
[----:B------:R-:W-:-:S02]  /*8ed0*/  F2FP.BF16.PACK_AB R91, R106, R119 ;  /* 0x000000776a5b723e */ /* 0x000fc400000010ff */
[----:B------:R-:W-:Y:S02]  /*8ee0*/  LOP3.LUT R125, R125, R108, R105, 0xfe, !PT ;  /* 0x0000006c7d7d7212 */ /* 0x000fe400078efe69 */
[----:B------:R-:W-:Y:S01]  /*8ef0*/  SEL R105, RZ, 0x1, P1 ;  /* 0x00000001ff697807 */ /* 0x000fe20000800000 */
[----:B------:R0:W-:Y:S01]  /*8f00*/  STG.E.128 [R122.64], R88 ;  /* 0x000000587a007986 */ /* 0x0001e2000c101d06 */
[----:B------:R-:W-:Y:S02]  /*8f10*/  SEL R108, RZ, 0x1, P5 ;  /* 0x00000001ff6c7807 */ /* 0x000fe40002800000 */
[----:B------:R-:W-:Y:S01]  /*8f20*/  ISETP.NE.AND P1, PT, R9, RZ, PT ;  /* 0x000000ff0900720c */ /* 0x000fe20003f25270 */
[----:B0-----:R-:W-:Y:S01]  /*8f30*/  IMAD.WIDE.U32 R122, R105, 0x10000, RZ ;  /* 0x00010000697a7825 */ /* 0x001fe200078e00ff */
[----:B------:R-:W-:-:S03]  /*8f40*/  SEL R91, RZ, 0x1, P0 ;  /* 0x00000001ff5b7807 */ /* 0x000fc60000000000 */
[----:B------:R-:W-:-:S04]  /*8f50*/  IMAD.WIDE.U32 R88, R108, 0x100, RZ ;  /* 0x000001006c587825 */ /* 0x000fc800078e00ff */
[----:B------:R-:W-:Y:S01]  /*8f60*/  FADD.FTZ R90, RZ, R96 ;  /* 0x00000060ff5a7221 */ /* 0x000fe20000010000 */
[----:B------:R-:W-:Y:S01]  /*8f70*/  LOP3.LUT R124, R88, R124, R122, 0xfe, !PT ;  /* 0x0000007c587c7212 */ /* 0x000fe200078efe7a */
[----:B------:R-:W-:Y:S01]  /*8f80*/  IMAD.WIDE.U32 R104, R107, R104, c[0x0][0x190] ;  /* 0x000064006b687625 */ /* 0x000fe200078e0068 */
[----:B------:R-:W-:Y:S02]  /*8f90*/  LOP3.LUT R89, R89, R125, R123, 0xfe, !PT ;  /* 0x0000007d59597212 */ /* 0x000fe400078efe7b */
[----:B------:R-:W-:Y:S01]  /*8fa0*/  LOP3.LUT R88, R124, R91, RZ, 0xfc, !PT ;  /* 0x0000005b7c587212 */ /* 0x000fe200078efcff */
[----:B------:R-:W-:-:S04]  /*8fb0*/  FADD.FTZ R91, R90, R97 ;  /* 0x000000615a5b7221 */ /* 0x000fc80000010000 */
[----:B------:R-:W-:Y:S01]  /*8fc0*/  FADD.FTZ R90, R91, R98 ;  /* 0x000000625b5a7221 */ /* 0x000fe20000010000 */
[----:B------:R0:W-:Y:S03]  /*8fd0*/  STG.E.64 [R104.64], R88 ;  /* 0x0000005868007986 */ /* 0x0001e6000c101b06 */
        /* <DEDUP_REMOVED lines=23> */
.L_x_6539:
        /* <DEDUP_REMOVED lines=14> */
[----:B------:R-:W-:Y:S02]  /*9230*/  FADD.FTZ R88, -R125, R98 ;  /* 0x000000627d587221 */ /* 0x000fe40000010100 */
        /* <DEDUP_REMOVED lines=53> */
.L_x_6540:
[----:B------:R-:W-:Y:S01]  /*9590*/  FMUL.FTZ R89, R125, R125 ;  /* 0x0000007d7d597220 */ /* 0x000fe20000410000 */
[----:B------:R-:W-:Y:S01]  /*95a0*/  ISETP.NE.AND P0, PT, RZ, UR8, PT ;  /* 0x00000008ff007c0c */ /* 0x000fe2000bf05270 */
[----:B01----:R-:W-:Y:S02]  /*95b0*/  FADD.FTZ R105, R90, R105 ;  /* 0x000000695a697221 */ /* 0x003fe40000010000 */
[----:B------:R-:W-:Y:S01]  /*95c0*/  IMAD.MOV.U32 R88, RZ, RZ, c[0x0][0x1e0] ;  /* 0x00007800ff587624 */ /* 0x000fe200078e00ff */
[----:B------:R-:W-:Y:S02]  /*95d0*/  FSEL R89, R89, RZ, P0 ;  /* 0x000000ff59597208 */ /* 0x000fe40000000000 */
[----:B------:R-:W-:Y:S01]  /*95e0*/  FSEL R104, R125, RZ, !P0 ;  /* 0x000000ff7d687208 */ /* 0x000fe20004000000 */
[----:B------:R-:W-:Y:S02]  /*95f0*/  FFMA.FTZ R88, R105, R88, c[0x0][0x228] ;  /* 0x00008a0069587623 */ /* 0x000fe40000010058 */
[----:B------:R-:W-:-:S02]  /*9600*/  IMAD.MOV.U32 R105, RZ, RZ, 0x4 ;  /* 0x00000004ff697424 */ /* 0x000fc400078e00ff */
[----:B------:R-:W-:Y:S02]  /*9610*/  FADD.FTZ R123, R88, R89 ;  /* 0x00000059587b7221 */ /* 0x000fe40000010000 */
[----:B------:R-:W-:-:S04]  /*9620*/  @!P1 IMAD.WIDE R90, R10, R105, c[0x0][0x1a0] ;  /* 0x000068000a5a9625 */ /* 0x000fc800078e0269 */
[----:B------:R-:W0:Y:S01]  /*9630*/  MUFU.RSQ R123, R123 ;  /* 0x0000007b007b7308 */ /* 0x000e220000001400 */
[----:B------:R-:W-:Y:S01]  /*9640*/  @!P1 IMAD.WIDE R88, R10, R105, c[0x0][0x1a8] ;  /* 0x00006a000a589625 */ /* 0x000fe200078e0269 */
[----:B------:R-:W-:Y:S03]  /*9650*/  @!P1 STG.E [R90.64], R125 ;  /* 0x0000007d5a009986 */ /* 0x000fe6000c101906 */
[C---:B------:R-:W-:Y:S02]  /*9660*/  FADD.FTZ R102, -R104.reuse, R102 ;  /* 0x0000006668667221 */ /* 0x040fe40000010100 */
[C---:B------:R-:W-:Y:S02]  /*9670*/  FADD.FTZ R108, -R104.reuse, R103 ;  /* 0x00000067686c7221 */ /* 0x040fe40000010100 */
[C---:B------:R-:W-:Y:S02]  /*9680*/  FADD.FTZ R96, -R104.reuse, R96 ;  /* 0x0000006068607221 */ /* 0x040fe40000010100 */
[----:B------:R-:W-:-:S02]  /*9690*/  FADD.FTZ R120, -R104, R97 ;  /* 0x0000006168787221 */ /* 0x000fc40000010100 */
[C---:B------:R-:W-:Y:S02]  /*96a0*/  FADD.FTZ R98, -R104.reuse, R98 ;  /* 0x0000006268627221 */ /* 0x040fe40000010100 */
[C---:B------:R-:W-:Y:S01]  /*96b0*/  FADD.FTZ R124, -R104.reuse, R99 ;  /* 0x00000063687c7221 */ /* 0x040fe20000010100 */
[----:B0-----:R0:W-:Y:S01]  /*96c0*/  @!P1 STG.E [R88.64], R123 ;  /* 0x0000007b58009986 */ /* 0x0011e2000c101906 */
[C---:B------:R-:W-:Y:S02]  /*96d0*/  FMUL.FTZ R108, R123.reuse, R108 ;  /* 0x0000006c7b6c7220 */ /* 0x040fe40000410000 */
[----:B------:R-:W-:Y:S02]  /*96e0*/  FMUL.FTZ R120, R123, R120 ;  /* 0x000000787b787220 */ /* 0x000fe40000410000 */
[C---:B------:R-:W-:Y:S02]  /*96f0*/  FADD.FTZ R100, -R104.reuse, R100 ;  /* 0x0000006468647221 */ /* 0x040fe40000010100 */
[----:B------:R-:W-:-:S02]  /*9700*/  FADD.FTZ R94, -R104, R94 ;  /* 0x0000005e685e7221 */ /* 0x000fc40000010100 */
[C---:B------:R-:W-:Y:S02]  /*9710*/  FADD.FTZ R122, -R104.reuse, R101 ;  /* 0x00000065687a7221 */ /* 0x040fe40000010100 */
[C---:B------:R-:W-:Y:S02]  /*9720*/  FADD.FTZ R92, -R104.reuse, R92 ;  /* 0x0000005c685c7221 */ /* 0x040fe40000010100 */
[C---:B0-----:R-:W-:Y:S02]  /*9730*/  FADD.FTZ R88, -R104.reuse, R93 ;  /* 0x0000005d68587221 */ /* 0x041fe40000010100 */
[----:B------:R-:W-:Y:S01]  /*9740*/  FMUL.FTZ R89, R123, R102 ;  /* 0x000000667b597220 */ /* 0x000fe20000410000 */
[----:B------:R-:W-:Y:S01]  /*9750*/  LEA R102, P1, R107, c[0x0][0x208], 0x4 ;  /* 0x000082006b667a11 */ /* 0x000fe200078220ff */
        /* <DEDUP_REMOVED lines=17> */
[----:B------:R-:W-:Y:S01]  /*9870*/  FFMA.FTZ R88, R36, R93, R28 ;  /* 0x0000005d24587223 */ /* 0x000fe2000001001c */
[----:B------:R-:W-:Y:S01]  /*9880*/  F2FP.BF16.PACK_AB R91, R108, R89 ;  /* 0x000000596c5b723e */ /* 0x000fe200000010ff */
[----:B------:R-:W-:Y:S02]  /*9890*/  FMUL.FTZ R95, R123, R98 ;  /* 0x000000627b5f7220 */ /* 0x000fe40000410000 */
[----:B------:R-:W-:-:S02]  /*98a0*/  FFMA.FTZ R93, R37, R120, R29 ;  /* 0x00000078255d7223 */ /* 0x000fc4000001001d */
[C---:B------:R-:W-:Y:S02]  /*98b0*/  FMUL.FTZ R103, R123.reuse, R124 ;  /* 0x0000007c7b677220 */ /* 0x040fe40000410000 */
[----:B------:R-:W-:Y:S01]  /*98c0*/  FMUL.FTZ R100, R123, R100 ;  /* 0x000000647b647220 */ /* 0x000fe20000410000 */
[----:B------:R-:W-:Y:S01]  /*98d0*/  F2FP.BF16.PACK_AB R88, R93, R88 ;  /* 0x000000585d58723e */ /* 0x000fe200000010ff */
        /* <DEDUP_REMOVED lines=12> */
[----:B------:R-:W-:Y:S01]  /*99a0*/  FFMA.FTZ R90, R40, R103, R24 ;  /* 0x00000067285a7223 */ /* 0x000fe20000010018 */
[----:B------:R-:W-:Y:S01]  /*99b0*/  LEA.HI.X R103, R107, c[0x0][0x20c], RZ, 0x4, P1 ;  /* 0x000083006b677a11 */ /* 0x000fe200008f24ff */
[----:B------:R-:W-:Y:S01]  /*99c0*/  FFMA.FTZ R95, R41, R100, R25 ;  /* 0x00000064295f7223 */ /* 0x000fe20000010019 */
[----:B------:R-:W-:Y:S01]  /*99d0*/  LEA R100, P0, R11, c[0x0][0x208], 0x4 ;  /* 0x000082000b647a11 */ /* 0x000fe200078020ff */
[----:B------:R-:W-:Y:S02]  /*99e0*/  FFMA.FTZ R111, R50, R111, R18 ;  /* 0x0000006f326f7223 */ /* 0x000fe40000010012 */
[----:B------:R-:W-:Y:S01]  /*99f0*/  FFMA.FTZ R112, R51, R112, R19 ;  /* 0x0000007033707223 */ /* 0x000fe20000010013 */
[----:B------:R-:W-:Y:S01]  /*9a00*/  F2FP.BF16.PACK_AB R90, R95, R90 ;  /* 0x0000005a5f5a723e */ /* 0x000fe200000010ff */
[----:B------:R-:W-:-:S02]  /*9a10*/  FFMA.FTZ R93, R46, R99, R22 ;  /* 0x000000632e5d7223 */ /* 0x000fc40000010016 */
[----:B------:R-:W-:Y:S01]  /*9a20*/  FFMA.FTZ R110, R47, R110, R23 ;  /* 0x0000006e2f6e7223 */ /* 0x000fe20000010017 */
[----:B------:R-:W-:Y:S01]  /*9a30*/  F2FP.BF16.PACK_AB R95, R112, R111 ;  /* 0x0000006f705f723e */ /* 0x000fe200000010ff */
[----:B------:R-:W-:Y:S01]  /*9a40*/  FMUL.FTZ R122, R123, R122 ;  /* 0x0000007a7b7a7220 */ /* 0x000fe20000410000 */
[----:B------:R-:W-:Y:S01]  /*9a50*/  MOV R111, 0x10 ;  /* 0x00000010006f7802 */ /* 0x000fe20000000f00 */
[----:B------:R-:W-:Y:S01]  /*9a60*/  FFMA.FTZ R97, R44, R97, R20 ;  /* 0x000000612c617223 */ /* 0x000fe20000010014 */
[----:B------:R-:W-:Y:S01]  /*9a70*/  F2FP.BF16.PACK_AB R93, R110, R93 ;  /* 0x0000005d6e5d723e */ /* 0x000fe200000010ff */
[----:B------:R-:W-:Y:S01]  /*9a80*/  FFMA.FTZ R92, R45, R92, R21 ;  /* 0x0000005c2d5c7223 */ /* 0x000fe20000010015 */
[----:B------:R-:W-:Y:S01]  /*9a90*/  IADD3 R110, R11, 0x20, RZ ;  /* 0x000000200b6e7810 */ /* 0x000fe20007ffe0ff */
[----:B------:R-:W-:Y:S02]  /*9aa0*/  FFMA.FTZ R113, R56, R113, R32 ;  /* 0x0000007138717223 */ /* 0x000fe40000010020 */
[----:B------:R-:W-:Y:S01]  /*9ab0*/  FFMA.FTZ R99, R58, R119, R34 ;  /* 0x000000773a637223 */ /* 0x000fe20000010022 */
[----:B------:R-:W-:Y:S01]  /*9ac0*/  F2FP.BF16.PACK_AB R92, R92, R97 ;  /* 0x000000615c5c723e */ /* 0x000fe200000010ff */
[----:B------:R-:W-:-:S02]  /*9ad0*/  FFMA.FTZ R104, R59, R104, R35 ;  /* 0x000000683b687223 */ /* 0x000fc40000010023 */
[----:B------:R-:W-:Y:S02]  /*9ae0*/  FFMA.FTZ R98, R57, R98, R33 ;  /* 0x0000006239627223 */ /* 0x000fe40000010021 */
[C---:B------:R-:W-:Y:S01]  /*9af0*/  FMUL.FTZ R101, R123.reuse, R114 ;  /* 0x000000727b657220 */ /* 0x040fe20000410000 */
[----:B------:R-:W-:Y:S01]  /*9b00*/  F2FP.BF16.PACK_AB R99, R104, R99 ;  /* 0x000000636863723e */ /* 0x000fe200000010ff */
[C---:B------:R-:W-:Y:S01]  /*9b10*/  FMUL.FTZ R96, R123.reuse, R117 ;  /* 0x000000757b607220 */ /* 0x040fe20000410000 */
[----:B------:R-:W-:Y:S01]  /*9b20*/  F2FP.BF16.PACK_AB R98, R98, R113 ;  /* 0x000000716262723e */ /* 0x000fe200000010ff */
[C---:B------:R-:W-:Y:S02]  /*9b30*/  FMUL.FTZ R115, R123.reuse, R115 ;  /* 0x000000737b737220 */ /* 0x040fe40000410000 */
[----:B------:R-:W-:Y:S02]  /*9b40*/  FMUL.FTZ R118, R123, R118 ;  /* 0x000000767b767220 */ /* 0x000fe40000410000 */
[----:B------:R-:W-:-:S02]  /*9b50*/  FFMA.FTZ R122, R39, R122, R31 ;  /* 0x0000007a277a7223 */ /* 0x000fc4000001001f */
[----:B------:R-:W-:Y:S02]  /*9b60*/  FFMA.FTZ R125, R48, R125, R16 ;  /* 0x0000007d307d7223 */ /* 0x000fe40000010010 */
        /* <DEDUP_REMOVED lines=9> */
[----:B------:R-:W-:-:S02]  /*9c00*/  IMAD.WIDE.U32 R110, R110, R111, c[0x0][0x208] ;  /* 0x000082006e6e7625 */ /* 0x000fc400078e006f */
[----:B------:R0:W-:Y:S01]  /*9c10*/  STG.E.128 [R100.64], R88 ;  /* 0x0000005864007986 */ /* 0x0001e2000c101d06 */
[----:B------:R-:W-:Y:S01]  /*9c20*/  F2FP.BF16.PACK_AB R96, R113, R104 ;  /* 0x000000687160723e */ /* 0x000fe200000010ff */
[----:B------:R-:W-:Y:S02]  /*9c30*/  IMAD R10, R105, c[0x0][0x160], R10 ;  /* 0x00005800690a7a24 */ /* 0x000fe400078e020a */
[----:B------:R0:W-:Y:S03]  /*9c40*/  STG.E.128 [R110.64], R92 ;  /* 0x0000005c6e007986 */ /* 0x0001e6000c101d06 */
[----:B------:R-:W-:Y:S01]  /*9c50*/  ISETP.GE.AND P0, PT, R10, c[0x0][0x164], PT ;  /* 0x000059000a007a0c */ /* 0x000fe20003f06270 */
[----:B------:R0:W-:-:S12]  /*9c60*/  STG.E.128 [R102.64], R96 ;  /* 0x0000006066007986 */ /* 0x0001d8000c101d06 */
[----:B0-----:R-:W-:Y:S01]  /*9c70*/  @P0 CALL.REL.NOINC `(.L_x_6537) ;  /* 0x0000001000000944 */ /* 0x001fe20003c00000 */
[----:B------:R-:W-:Y:S05]  /*9c80*/  BRA `(.L_x_6538) ;  /* 0xffff6bb000007947 */ /* 0x000fea000383ffff */
.L_x_6537:
[----:B------:R-:W-:Y:S05]  /*9c90*/  BSYNC B0 ;  /* 0x0000000000007941 */ /* 0x000fea0003800000 */
.L_x_6366:
[----:B------:R-:W-:Y:S05]  /*9ca0*/  EXIT ;  /* 0x000000000000794d */ /* 0x000fea0003800000 */
.L_x_6535:
[----:B------:R-:W-:Y:S01]  /*9cb0*/  IMAD.MOV.U32 R104, RZ, RZ, 0x1 ;  /* 0x00000001ff687424 */ /* 0x000fe200078e00ff */
[----:B------:R-:W-:Y:S01]  /*9cc0*/  MOV R90, 0xffffffff ;  /* 0xffffffff005a7802 */ /* 0x000fe20000000f00 */
[----:B------:R-:W-:Y:S01]  /*9cd0*/  IMAD.MOV.U32 R91, RZ, RZ, 0x1f ;  /* 0x0000001fff5b7424 */ /* 0x000fe200078e00ff */
[----:B------:R-:W-:Y:S02]  /*9ce0*/  MOV R88, 0x9d00 ;  /* 0x00009d0000587802 */ /* 0x000fe40000000f00 */
[----:B------:R-:W-:Y:S05]  /*9cf0*/  CALL.REL.NOINC `($__internal_45_$__cuda_sm70_shflsync_bfly_p) ;  /* 0x0000068000007944 */ /* 0x000fea0003c00000 */
[----:B01----:R-:W-:Y:S05]  /*9d00*/  BRA `(.L_x_6539) ;  /* 0xfffff44000007947 */ /* 0x003fea000383ffff */
.L_x_6536:
[----:B------:R-:W-:Y:S01]  /*9d10*/  IMAD.MOV.U32 R104, RZ, RZ, 0x2 ;  /* 0x00000002ff687424 */ /* 0x000fe200078e00ff */
[----:B------:R-:W-:Y:S01]  /*9d20*/  MOV R90, 0xffffffff ;  /* 0xffffffff005a7802 */ /* 0x000fe20000000f00 */
[----:B------:R-:W-:Y:S01]  /*9d30*/  IMAD.MOV.U32 R91, RZ, RZ, 0x1f ;  /* 0x0000001fff5b7424 */ /* 0x000fe200078e00ff */
[----:B------:R-:W-:Y:S02]  /*9d40*/  MOV R88, 0x9d60 ;  /* 0x00009d6000587802 */ /* 0x000fe40000000f00 */
[----:B------:R-:W-:Y:S05]  /*9d50*/  CALL.REL.NOINC `($__internal_45_$__cuda_sm70_shflsync_bfly_p) ;  /* 0x0000062000007944 */ /* 0x000fea0003c00000 */
[----:B01----:R-:W-:Y:S01]  /*9d60*/  FADD.FTZ R105, R105, R90 ;  /* 0x0000005a69697221 */ /* 0x003fe20000010000 */
[----:B------:R-:W-:Y:S01]  /*9d70*/  MOV R90, 0xffffffff ;  /* 0xffffffff005a7802 */ /* 0x000fe20000000f00 */
[----:B------:R-:W-:Y:S01]  /*9d80*/  IMAD.MOV.U32 R104, RZ, RZ, 0x4 ;  /* 0x00000004ff687424 */ /* 0x000fe200078e00ff */
[----:B------:R-:W-:Y:S01]  /*9d90*/  MOV R88, 0x9dc0 ;  /* 0x00009dc000587802 */ /* 0x000fe20000000f00 */
[----:B------:R-:W-:-:S02]  /*9da0*/  IMAD.MOV.U32 R91, RZ, RZ, 0x1f ;  /* 0x0000001fff5b7424 */ /* 0x000fc400078e00ff */
        /* <DEDUP_REMOVED lines=13> */
[----:B-1----:R-:W-:Y:S02]  /*9e80*/  FADD.FTZ R90, R105, R90 ;  /* 0x0000005a695a7221 */ /* 0x002fe40000010000 */
[----:B0-----:R-:W-:-:S02]  /*9e90*/  IMAD.MOV.U32 R104, RZ, RZ, 0x1 ;  /* 0x00000001ff687424 */ /* 0x001fc400078e00ff */
[----:B------:R-:W-:Y:S01]  /*9ea0*/  FMUL.FTZ R125, R90, c[0x0][0x1e0] ;  /* 0x000078005a7d7a20 */ /* 0x000fe20000410000 */
[----:B------:R-:W-:Y:S01]  /*9eb0*/  MOV R90, 0xffffffff ;  /* 0xffffffff005a7802 */ /* 0x000fe20000000f00 */
[----:B------:R-:W-:Y:S02]  /*9ec0*/  IMAD.MOV.U32 R91, RZ, RZ, 0x1f ;  /* 0x0000001fff5b7424 */ /* 0x000fe400078e00ff */
        /* <DEDUP_REMOVED lines=49> */
[----:B------:R-:W-:Y:S05]  /*a1e0*/  CALL.REL.NOINC `($__internal_45_$__cuda_sm70_shflsync_bfly_p) ;  /* 0x0000019000007944 */ /* 0x000fea0003c00000 */
[----:B01----:R-:W-:Y:S01]  /*a1f0*/  FADD.FTZ R105, R105, R90 ;  /* 0x0000005a69697221 */ /* 0x003fe20000010000 */
[----:B------:R-:W-:Y:S01]  /*a200*/  MOV R90, 0xffffffff ;  /* 0xffffffff005a7802 */ /* 0x000fe20000000f00 */
[----:B------:R-:W-:Y:S01]  /*a210*/  IMAD.MOV.U32 R104, RZ, RZ, 0x2 ;  /* 0x00000002ff687424 */ /* 0x000fe200078e00ff */
[----:B------:R-:W-:Y:S01]  /*a220*/  MOV R88, 0xa250 ;  /* 0x0000a25000587802 */ /* 0x000fe20000000f00 */
[----:B------:R-:W-:Y:S02]  /*a230*/  IMAD.MOV.U32 R91, RZ, RZ, 0x1f ;  /* 0x0000001fff5b7424 */ /* 0x000fe400078e00ff */
        /* <DEDUP_REMOVED lines=19> */
[----:B01----:R-:W-:Y:S05]  /*a370*/  BRA `(.L_x_6540) ;  /* 0xfffff21000007947 */ /* 0x003fea000383ffff */
        .weak           $__internal_45_$__cuda_sm70_shflsync_bfly_p
        .type           $__internal_45_$__cuda_sm70_shflsync_bfly_p,@function
        .size           $__internal_45_$__cuda_sm70_shflsync_bfly_p,(.L_x_22213 - $__internal_45_$__cuda_sm70_shflsync_bfly_p)
$__internal_45_$__cuda_sm70_shflsync_bfly_p:
[----:B------:R-:W-:Y:S01]  /*a380*/  IMAD.MOV.U32 R89, RZ, RZ, 0x0 ;  /* 0x00000000ff597424 */ /* 0x000fe200078e00ff */
[----:B------:R-:W-:Y:S04]  /*a390*/  WARPSYNC R90 ;  /* 0x0000005a00007348 */ /* 0x000fe80003800000 */
[----:B------:R0:W1:Y:S01]  /*a3a0*/  SHFL.BFLY PT, R90, R105, R104, R91 ;  /* 0x0c000068695a7389 */ /* 0x00006200000e005b */
[----:B------:R-:W-:Y:S05]  /*a3b0*/  RET.REL.NODEC R88 `(_ZN10layer_norm13ln_fwd_kernelINS_13Kernel_traitsIf13__nv_bfloat16S2_S2_fjLj768ELj1ELj4ELj1ELj16ENS_18Kernel_traits_baseILj768EfS2_S2_S2_fjLj128EEEEELb1ELb1ELb0ELb1EEEvNS_9FwdParamsE) ;  /* 0xffff5c4058007950 */ /* 0x000fea0003c3ffff */
.L_x_6541:
        /* <DEDUP_REMOVED lines=12> */
.L_x_22213:


//--------------------- .text._ZN10layer_norm13ln_fwd_kernelINS_13Kernel_traitsIf13__nv_bfloat16S2_S2_fjLj768ELj1ELj4ELj1ELj16ENS_18Kernel_traits_baseILj768EfS2_S2_S2_fjLj128EEEEELb1ELb1ELb1ELb0EEEvNS_9FwdParamsE --------------------------
	.section	.text._ZN10layer_norm13ln_fwd_kernelINS_13Kernel_traitsIf13__nv_bfloat16S2_S2_fjLj768ELj1ELj4ELj1ELj16ENS_18Kernel_traits_baseILj768EfS2_S2_S2_fjLj128EEEEELb1ELb1ELb1ELb0EEEvNS_9FwdParamsE,"ax",@progbits
	.sectioninfo	@"SHI_REGISTERS=145"
	.align	128
        .global         _ZN10layer_norm13ln_fwd_kernelINS_13Kernel_traitsIf13__nv_bfloat16S2_S2_fjLj768ELj1ELj4ELj1ELj16ENS_18Kernel_traits_baseILj768EfS2_S2_S2_fjLj128EEEEELb1ELb1ELb1ELb0EEEvNS_9FwdParamsE
        .type           _ZN10layer_norm13ln_fwd_kernelINS_13Kernel_traitsIf13__nv_bfloat16S2_S2_fjLj768ELj1ELj4ELj1ELj16ENS_18Kernel_traits_baseILj768EfS2_S2_S2_fjLj128EEEEELb1ELb1ELb1ELb0EEEvNS_9FwdParamsE,@function
        .size           _ZN10layer_norm13ln_fwd_kernelINS_13Kernel_traitsIf13__nv_bfloat16S2_S2_fjLj768ELj1ELj4ELj1ELj16ENS_18Kernel_traits_baseILj768EfS2_S2_S2_fjLj128EEEEELb1ELb1ELb1ELb0EEEvNS_9FwdParamsE,(.L_x_22214 - _ZN10layer_norm13ln_fwd_kernelINS_13Kernel_traitsIf13__nv_bfloat16S2_S2_fjLj768ELj1ELj4ELj1ELj16ENS_18Kernel_traits_baseILj768EfS2_S2_S2_fjLj128EEEEELb1ELb1ELb1ELb0EEEvNS_9FwdParamsE)
        .other          _ZN10layer_norm13ln_fwd_kernelINS_13Kernel_traitsIf13__nv_bfloat16S2_S2_fjLj768ELj1ELj4ELj1ELj16ENS_18Kernel_traits_baseILj768EfS2_S2_S2_fjLj128EEEEELb1ELb1ELb1ELb0EEEvNS_9FwdParamsE,@"STO_CUDA_ENTRY STV_DEFAULT"
_ZN10layer_norm13ln_fwd_kernelINS_13Kernel_traitsIf13__nv_bfloat16S2_S2_fjLj768ELj1ELj4ELj1ELj16ENS_18Kernel_traits_baseILj768EfS2_S2_S2_fjLj128EEEEELb1ELb1ELb1ELb0EEEvNS_9FwdParamsE:
.text._ZN10layer_norm13ln_fwd_kernelINS_13Kernel_traitsIf13__nv_bfloat16S2_S2_fjLj768ELj1ELj4ELj1ELj16ENS_18Kernel_traits_baseILj768EfS2_S2_S2_fjLj128EEEEELb1ELb1ELb1ELb0EEEvNS_9FwdParamsE:
        /* <DEDUP_REMOVED lines=79> */
[----:B------:R-:W-:Y:S02]  /*04f0*/  SHF.R.U32.HI R5, RZ, 0x5, R18 ;  /* 0x00000005ff057819 */ /* 0x000fe40000011612 */
[----:B------:R-:W-:Y:S02]  /*0500*/  ISETP.GE.U32.AND P5, PT, R4, 0x40, PT ;  /* 0x000000400400780c */ /* 0x000fe40003fa6070 */
[----:B------:R-:W-:Y:S01]  /*0510*/  LEA R5, R19, R5, 0x2 ;  /* 0x0000000513057211 */ /* 0x000fe200078e10ff */
[----:B------:R-:W-:Y:S01]  /*0520*/  IMAD.HI.U32 R19, R92, -0x2daee0ad, RZ ;  /* 0xd2511f535c137827 */ /* 0x000fe200078e00ff */
[----:B------:R-:W-:Y:S02]  /*0530*/  ISETP.GE.U32.AND P1, PT, R4, 0x60, PT ;  /* 0x000000600400780c */ /* 0x000fe40003f26070 */
[----:B------:R-:W-:-:S03]  /*0540*/  P2R R112, PR, RZ, 0x20 ;  /* 0x00000020ff707803 */ /* 0x000fc60000000000 */
        /* <DEDUP_REMOVED lines=20> */
.L_x_6543:
[----:B------:R-:W-:Y:S05]  /*0690*/  BSYNC B0 ;  /* 0x0000000000007941 */ /* 0x000fea0003800000 */
.L_x_6542:
        /* <DEDUP_REMOVED lines=20> */
[----:B------:R-:W-:-:S03]  /*07e0*/  IADD3 R11, R11, 0x20, RZ ;  /* 0x000000200b0b7810 */ /* 0x000fc60007ffe0ff */
.L_x_6545:
[----:B------:R-:W-:Y:S05]  /*07f0*/  BSYNC B0 ;  /* 0x0000000000007941 */ /* 0x000fea0003800000 */
.L_x_6544:
        /* <DEDUP_REMOVED lines=20> */
.L_x_6547:
[----:B------:R-:W-:Y:S05]  /*0940*/  BSYNC B0 ;  /* 0x0000000000007941 */ /* 0x000fea0003800000 */
.L_x_6546:
[----:B------:R-:W-:Y:S02]  /*0950*/  ISETP.GE.AND P2, PT, R5, c[0x0][0x164], PT ;  /* 0x0000590005007a0c */ /* 0x000fe40003f46270 */
[----:B0-----:R-:W-:-:S02]  /*0960*/  LOP3.LUT R8, R93, UR23, R16, 0x96, !PT ;  /* 0x000000175d087c12 */ /* 0x001fc4000f8e9610 */
[----:B------:R-:W-:-:S09]  /*0970*/  LOP3.LUT R19, R19, UR24, R14, 0x96, !PT ;  /* 0x0000001813137c12 */ /* 0x000fd2000f8e960e */
[----:B------:R-:W-:Y:S05]  /*0980*/  @P2 EXIT ;  /* 0x000000000000294d */ /* 0x000fea0003800000 */
[----:B------:R-:W-:Y:S01]  /*0990*/  IMAD R11, R94, -0x326172a9, RZ ;  /* 0xcd9e8d575e0b7824 */ /* 0x000fe200078e02ff */
[----:B------:R-:W-:Y:S01]  /*09a0*/  BSSY B0, `(.L_x_6548) ;  /* 0x0000aa1000007945 */ /* 0x000fe20003800000 */
[----:B------:R-:W-:Y:S01]  /*09b0*/  IMAD.HI.U32 R6, R19, -0x326172a9, RZ ;  /* 0xcd9e8d5713067827 */ /* 0x000fe200078e00ff */
[----:B------:R-:W-:-:S03]  /*09c0*/  ULDC.U8 UR8, c[0x0][0x1f0] ;  /* 0x00007c0000087ab9 */ /* 0x000fc60000000000 */
[----:B------:R-:W-:Y:S01]  /*09d0*/  IMAD R7, R92, -0x2daee0ad, RZ ;  /* 0xd2511f535c077824 */ /* 0x000fe200078e02ff */
[----:B------:R-:W-:Y:S01]  /*09e0*/  LOP3.LUT R6, R6, UR25, R11, 0x96, !PT ;  /* 0x0000001906067c12 */ /* 0x000fe2000f8e960b */
[----:B------:R-:W-:Y:S01]  /*09f0*/  IMAD.WIDE.U32 R8, R8, -0x2daee0ad, RZ ;  /* 0xd2511f5308087825 */ /* 0x000fe200078e00ff */
[----:B------:R-:W-:-:S04]  /*0a00*/  HFMA2.MMA R11, -RZ, RZ, 0, 0 ;  /* 0x00000000ff0b7435 */ /* 0x000fc800000001ff */
[----:B------:R-:W-:Y:S02]  /*0a10*/  LOP3.LUT R7, R9, UR26, R7, 0x96, !PT ;  /* 0x0000001a09077c12 */ /* 0x000fe4000f8e9607 */
[----:B------:R-:W-:Y:S01]  /*0a20*/  LOP3.LUT R9, R10, 0x3, RZ, 0xc0, !PT ;  /* 0x000000030a097812 */ /* 0x000fe200078ec0ff */
[----:B------:R-:W-:Y:S02]  /*0a30*/  IMAD R10, R19, -0x326172a9, RZ ;  /* 0xcd9e8d57130a7824 */ /* 0x000fe400078e02ff */
.L_x_6808:
[----:B------:R-:W-:-:S04]  /*0a40*/  IMAD.MOV.U32 R100, RZ, RZ, 0x4 ;  /* 0x00000004ff647424 */ /* 0x000fc800078e00ff */
[----:B------:R-:W-:-:S06]  /*0a50*/  IMAD.WIDE R136, R5, R100, c[0x0][0x1d0] ;  /* 0x0000740005887625 */ /* 0x000fcc00078e0264 */
[----:B------:R-:W2:Y:S01]  /*0a60*/  LDG.E R136, [R136.64] ;  /* 0x0000000688887981 */ /* 0x000ea2000c1e1900 */
[----:B------:R-:W-:-:S05]  /*0a70*/  IMAD.WIDE R100, R5, R100, c[0x0][0x1d8] ;  /* 0x0000760005647625 */ /* 0x000fca00078e0264 */
[----:B-----5:R0:W5:Y:S01]  /*0a80*/  LDG.E R131, [R100.64] ;  /* 0x0000000664837981 */ /* 0x020162000c1e1900 */
        /* <DEDUP_REMOVED lines=33> */
.L_x_6552:
        /* <DEDUP_REMOVED lines=12> */
.L_x_6555:
[----:B------:R-:W-:Y:S02]  /*0d60*/  IMAD.MOV.U32 R15, RZ, RZ, R10 ;  /* 0x000000ffff0f7224 */ /* 0x000fe400078e000a */
.L_x_6556:
[----:B------:R-:W-:Y:S05]  /*0d70*/  BSYNC B3 ;  /* 0x0000000000037941 */ /* 0x000fea0003800000 */
.L_x_6554:
        /* <DEDUP_REMOVED lines=16> */
.L_x_6560:
[----:B------:R-:W-:Y:S05]  /*0e80*/  BSYNC B4 ;  /* 0x0000000000047941 */ /* 0x000fea0003800000 */
.L_x_6559:
        /* <DEDUP_REMOVED lines=44> */
.L_x_6558:
[----:B------:R-:W-:Y:S05]  /*1150*/  BSYNC B3 ;  /* 0x0000000000037941 */ /* 0x000fea0003800000 */
.L_x_6557:
        /* <DEDUP_REMOVED lines=12> */
.L_x_6553:
[----:B------:R-:W-:Y:S05]  /*1220*/  BSYNC B2 ;  /* 0x0000000000027941 */ /* 0x000fea0003800000 */
.L_x_6551:
        /* <DEDUP_REMOVED lines=8> */
.L_x_6562:
        /* <DEDUP_REMOVED lines=12> */
.L_x_6565:
[----:B------:R-:W-:Y:S02]  /*1370*/  IMAD.MOV.U32 R16, RZ, RZ, R10 ;  /* 0x000000ffff107224 */ /* 0x000fe400078e000a */
.L_x_6566:
[----:B------:R-:W-:Y:S05]  /*1380*/  BSYNC B3 ;  /* 0x0000000000037941 */ /* 0x000fea0003800000 */
.L_x_6564:
        /* <DEDUP_REMOVED lines=16> */
.L_x_6570:
[----:B------:R-:W-:Y:S05]  /*1490*/  BSYNC B4 ;  /* 0x0000000000047941 */ /* 0x000fea0003800000 */
.L_x_6569:
        /* <DEDUP_REMOVED lines=42> */
[----:B------:R-:W-:Y:S01]  /*1740*/  LOP3.LUT R7, R15, UR26, R8, 0x96, !PT ;  /* 0x0000001a0f077c12 */ /* 0x000fe2000f8e9608 */
[----:B------:R-:W-:Y:S02]  /*1750*/  IMAD.MOV.U32 R8, RZ, RZ, R14 ;  /* 0x000000ffff087224 */ /* 0x000fe400078e000e */
.L_x_6568:
[----:B------:R-:W-:Y:S05]  /*1760*/  BSYNC B3 ;  /* 0x0000000000037941 */ /* 0x000fea0003800000 */
.L_x_6567:
[----:B------:R0:W1:Y:S01]  /*1770*/  I2F.U32 R14, R16 ;  /* 0x00000010000e7306 */ /* 0x0000620000201000 */
[----:B------:R-:W-:Y:S01]  /*1780*/  HFMA2.MMA R19, -RZ, RZ, 0.1171875, 0 ;  /* 0x2f800000ff137435 */ /* 0x000fe200000001ff */
[----:B-----5:R-:W-:-:S05]  /*1790*/  PRMT R15, RZ, 0x7610, R92 ;  /* 0x00007610ff0f7816 */ /* 0x020fca000000005c */
[----:B------:R-:W-:Y:S01]  /*17a0*/  FMUL.FTZ R15, R15, c[0x0][0x1ec] ;  /* 0x00007b000f0f7a20 */ /* 0x000fe20000410000 */
[----:B0-----:R-:W-:-:S03]  /*17b0*/  @P3 PRMT R16, RZ, 0x7610, R96 ;  /* 0x00007610ff103816 */ /* 0x001fc60000000060 */
[----:B------:R-:W-:Y:S02]  /*17c0*/  FMUL.FTZ R15, R15, c[0x0][0x1e8] ;  /* 0x00007a000f0f7a20 */ /* 0x000fe40000410000 */
[----:B-1----:R-:W-:-:S05]  /*17d0*/  FFMA.FTZ R14, R14, R19, 1.1641532182693481445e-10 ;  /* 0x2f0000000e0e7423 */ /* 0x002fca0000010013 */
[----:B------:R-:W-:-:S04]  /*17e0*/  FSETP.GTU.FTZ.AND P5, PT, R14, c[0x0][0x1e4], PT ;  /* 0x000079000e007a0b */ /* 0x000fc80003fbc000 */
[----:B------:R-:W-:Y:S02]  /*17f0*/  FSEL R100, R15, RZ, !P5 ;  /* 0x000000ff0f647208 */ /* 0x000fe40006800000 */
[----:B------:R-:W-:-:S03]  /*1800*/  SEL R14, RZ, 0x1, P5 ;  /* 0x00000001ff0e7807 */ /* 0x000fc60002800000 */
[----:B------:R-:W-:-:S04]  /*1810*/  FMUL.FTZ R15, R41, R100 ;  /* 0x00000064290f7220 */ /* 0x000fc80000410000 */
[----:B------:R-:W-:Y:S02]  /*1820*/  @P3 FADD.FTZ R15, R16, R15 ;  /* 0x0000000f100f3221 */ /* 0x000fe40000010000 */
.L_x_6563:
[----:B------:R-:W-:Y:S05]  /*1830*/  BSYNC B2 ;  /* 0x0000000000027941 */ /* 0x000fea0003800000 */
.L_x_6561:
        /* <DEDUP_REMOVED lines=8> */
.L_x_6572:
        /* <DEDUP_REMOVED lines=12> */
.L_x_6575:
[----:B------:R-:W-:Y:S02]  /*1980*/  IMAD.MOV.U32 R19, RZ, RZ, R10 ;  /* 0x000000ffff137224 */ /* 0x000fe400078e000a */
.L_x_6576:
[----:B------:R-:W-:Y:S05]  /*1990*/  BSYNC B3 ;  /* 0x0000000000037941 */ /* 0x000fea0003800000 */
.L_x_6574:
        /* <DEDUP_REMOVED lines=16> */
.L_x_6580:
[----:B------:R-:W-:Y:S05]  /*1aa0*/  BSYNC B4 ;  /* 0x0000000000047941 */ /* 0x000fea0003800000 */
.L_x_6579:
        /* <DEDUP_REMOVED lines=43> */
.L_x_6578:
[----:B------:R-:W-:Y:S05]  /*1d60*/  BSYNC B3 ;  /* 0x0000000000037941 */ /* 0x000fea0003800000 */
.L_x_6577:
        /* <DEDUP_REMOVED lines=12> */
.L_x_6573:
[----:B------:R-:W-:Y:S05]  /*1e30*/  BSYNC B2 ;  /* 0x0000000000027941 */ /* 0x000fea0003800000 */
.L_x_6571:
        /* <DEDUP_REMOVED lines=8> */
.L_x_6582:
        /* <DEDUP_REMOVED lines=12> */
.L_x_6585:
[----:B------:R-:W-:Y:S02]  /*1f80*/  MOV R102, R10 ;  /* 0x0000000a00667202 */ /* 0x000fe40000000f00 */
.L_x_6586:
[----:B------:R-:W-:Y:S05]  /*1f90*/  BSYNC B3 ;  /* 0x0000000000037941 */ /* 0x000fea0003800000 */
.L_x_6584:
        /* <DEDUP_REMOVED lines=16> */
.L_x_6590:
[----:B------:R-:W-:Y:S05]  /*20a0*/  BSYNC B4 ;  /* 0x0000000000047941 */ /* 0x000fea0003800000 */
.L_x_6589:
        /* <DEDUP_REMOVED lines=43> */
.L_x_6588:
[----:B------:R-:W-:Y:S05]  /*2360*/  BSYNC B3 ;  /* 0x0000000000037941 */ /* 0x000fea0003800000 */
.L_x_6587:
        /* <DEDUP_REMOVED lines=12> */
.L_x_6583:
[----:B------:R-:W-:Y:S05]  /*2430*/  BSYNC B2 ;  /* 0x0000000000027941 */ /* 0x000fea0003800000 */
.L_x_6581:
        /* <DEDUP_REMOVED lines=8> */
.L_x_6592:
        /* <DEDUP_REMOVED lines=12> */
.L_x_6595:
[----:B------:R-:W-:Y:S02]  /*2580*/  IMAD.MOV.U32 R105, RZ, RZ, R10 ;  /* 0x000000ffff697224 */ /* 0x000fe400078e000a */
.L_x_6596:
[----:B------:R-:W-:Y:S05]  /*2590*/  BSYNC B3 ;  /* 0x0000000000037941 */ /* 0x000fea0003800000 */
.L_x_6594:
        /* <DEDUP_REMOVED lines=16> */
.L_x_6600:
[----:B------:R-:W-:Y:S05]  /*26a0*/  BSYNC B4 ;  /* 0x0000000000047941 */ /* 0x000fea0003800000 */
.L_x_6599:
        /* <DEDUP_REMOVED lines=43> */
.L_x_6598:
[----:B------:R-:W-:Y:S05]  /*2960*/  BSYNC B3 ;  /* 0x0000000000037941 */ /* 0x000fea0003800000 */
.L_x_6597:
        /* <DEDUP_REMOVED lines=13> */
.L_x_6593:
[----:B------:R-:W-:Y:S05]  /*2a40*/  BSYNC B2 ;  /* 0x0000000000027941 */ /* 0x000fea0003800000 */
.L_x_6591:
        /* <DEDUP_REMOVED lines=8> */
.L_x_6602:
        /* <DEDUP_REMOVED lines=12> */
.L_x_6605:
[----:B------:R-:W-:Y:S02]  /*2b90*/  IMAD.MOV.U32 R106, RZ, RZ, R10 ;  /* 0x000000ffff6a7224 */ /* 0x000fe400078e000a */
.L_x_6606:
[----:B------:R-:W-:Y:S05]  /*2ba0*/  BSYNC B3 ;  /* 0x0000000000037941 */ /* 0x000fea0003800000 */
.L_x_6604:
        /* <DEDUP_REMOVED lines=16> */
.L_x_6610:
[----:B------:R-:W-:Y:S05]  /*2cb0*/  BSYNC B4 ;  /* 0x0000000000047941 */ /* 0x000fea0003800000 */
.L_x_6609:
        /* <DEDUP_REMOVED lines=43> */
.L_x_6608:
[----:B------:R-:W-:Y:S05]  /*2f70*/  BSYNC B3 ;  /* 0x0000000000037941 */ /* 0x000fea0003800000 */
.L_x_6607:
        /* <DEDUP_REMOVED lines=13> */
.L_x_6603:
[----:B------:R-:W-:Y:S05]  /*3050*/  BSYNC B2 ;  /* 0x0000000000027941 */ /* 0x000fea0003800000 */
.L_x_6601:
        /* <DEDUP_REMOVED lines=8> */
.L_x_6612:
        /* <DEDUP_REMOVED lines=12> */
.L_x_6615:
[----:B------:R-:W-:Y:S02]  /*31a0*/  IMAD.MOV.U32 R109, RZ, RZ, R10 ;  /* 0x000000ffff6d7224 */ /* 0x000fe400078e000a */
.L_x_6616:
[----:B------:R-:W-:Y:S05]  /*31b0*/  BSYNC B3 ;  /* 0x0000000000037941 */ /* 0x000fea0003800000 */
.L_x_6614:
        /* <DEDUP_REMOVED lines=16> */
.L_x_6620:
[----:B------:R-:W-:Y:S05]  /*32c0*/  BSYNC B4 ;  /* 0x0000000000047941 */ /* 0x000fea0003800000 */
.L_x_6619:
        /* <DEDUP_REMOVED lines=43> */
.L_x_6618:
[----:B------:R-:W-:Y:S05]  /*3580*/  BSYNC B3 ;  /* 0x0000000000037941 */ /* 0x000fea0003800000 */
.L_x_6617:
        /* <DEDUP_REMOVED lines=13> */
.L_x_6613:
[----:B------:R-:W-:Y:S05]  /*3660*/  BSYNC B2 ;  /* 0x0000000000027941 */ /* 0x000fea0003800000 */
.L_x_6611:
        /* <DEDUP_REMOVED lines=8> */
.L_x_6622:
        /* <DEDUP_REMOVED lines=12> */
.L_x_6625:
[----:B------:R-:W-:Y:S02]  /*37b0*/  MOV R110, R10 ;  /* 0x0000000a006e7202 */ /* 0x000fe40000000f00 */
.L_x_6626:
[----:B------:R-:W-:Y:S05]  /*37c0*/  BSYNC B3 ;  /* 0x0000000000037941 */ /* 0x000fea0003800000 */
.L_x_6624:
        /* <DEDUP_REMOVED lines=16> */
.L_x_6630:
[----:B------:R-:W-:Y:S05]  /*38d0*/  BSYNC B4 ;  /* 0x0000000000047941 */ /* 0x000fea0003800000 */
.L_x_6629:
        /* <DEDUP_REMOVED lines=43> */
.L_x_6628:
[----:B------:R-:W-:Y:S05]  /*3b90*/  BSYNC B3 ;  /* 0x0000000000037941 */ /* 0x000fea0003800000 */
.L_x_6627:
        /* <DEDUP_REMOVED lines=13> */
.L_x_6623:
[----:B------:R-:W-:Y:S05]  /*3c70*/  BSYNC B2 ;  /* 0x0000000000027941 */ /* 0x000fea0003800000 */
.L_x_6621:
        /* <DEDUP_REMOVED lines=29> */
.L_x_6632:
[----:B------:R-:W-:Y:S05]  /*3e50*/  BSYNC B2 ;  /* 0x0000000000027941 */ /* 0x000fea0003800000 */
.L_x_6631:
[----:B------:R-:W-:Y:S02]  /*3e60*/  IADD3 R135, R135, 0x20, RZ ;  /* 0x0000002087877810 */ /* 0x000fe40007ffe0ff */
[----:B------:R-:W-:Y:S02]  /*3e70*/  IADD3 R133, R133, 0x20, RZ ;  /* 0x0000002085857810 */ /* 0x000fe40007ffe0ff */
.L_x_6550:
[----:B0-----:R-:W-:Y:S05]  /*3e80*/  BSYNC B1 ;  /* 0x0000000000017941 */ /* 0x001fea0003800000 */
.L_x_6549:
        /* <DEDUP_REMOVED lines=20> */
.L_x_6636:
        /* <DEDUP_REMOVED lines=12> */
.L_x_6639:
[----:B------:R-:W-:Y:S02]  /*4090*/  IMAD.MOV.U32 R13, RZ, RZ, R10 ;  /* 0x000000ffff0d7224 */ /* 0x000fe400078e000a */
.L_x_6640:
[----:B------:R-:W-:Y:S05]  /*40a0*/  BSYNC B3 ;  /* 0x0000000000037941 */ /* 0x000fea0003800000 */
.L_x_6638:
        /* <DEDUP_REMOVED lines=16> */
.L_x_6644:
[----:B------:R-:W-:Y:S05]  /*41b0*/  BSYNC B4 ;  /* 0x0000000000047941 */ /* 0x000fea0003800000 */
.L_x_6643:
        /* <DEDUP_REMOVED lines=44> */
.L_x_6642:
[----:B------:R-:W-:Y:S05]  /*4480*/  BSYNC B3 ;  /* 0x0000000000037941 */ /* 0x000fea0003800000 */
.L_x_6641:
        /* <DEDUP_REMOVED lines=10> */
[----:B------:R-:W-:Y:S01]  /*4530*/  FMUL.FTZ R113, R64, R113 ;  /* 0x0000007140717220 */ /* 0x000fe20000410000 */
[----:B------:R-:W-:-:S03]  /*4540*/  PRMT R13, R9, 0x7610, R13 ;  /* 0x00007610090d7816 */ /* 0x000fc6000000000d */
[----:B------:R-:W-:Y:S02]  /*4550*/  @P3 FADD.FTZ R113, R102, R113 ;  /* 0x0000007166713221 */ /* 0x000fe40000010000 */
.L_x_6637:
[----:B------:R-:W-:Y:S05]  /*4560*/  BSYNC B2 ;  /* 0x0000000000027941 */ /* 0x000fea0003800000 */
.L_x_6635:
        /* <DEDUP_REMOVED lines=8> */
.L_x_6646:
        /* <DEDUP_REMOVED lines=12> */
.L_x_6649:
[----:B------:R-:W-:Y:S02]  /*46b0*/  MOV R14, R10 ;  /* 0x0000000a000e7202 */ /* 0x000fe40000000f00 */
.L_x_6650:
[----:B------:R-:W-:Y:S05]  /*46c0*/  BSYNC B3 ;  /* 0x0000000000037941 */ /* 0x000fea0003800000 */
.L_x_6648:
        /* <DEDUP_REMOVED lines=16> */
.L_x_6654:
[----:B------:R-:W-:Y:S05]  /*47d0*/  BSYNC B4 ;  /* 0x0000000000047941 */ /* 0x000fea0003800000 */
.L_x_6653:
        /* <DEDUP_REMOVED lines=42> */
[----:B------:R-:W-:Y:S01]  /*4a80*/  LOP3.LUT R7, R101, UR26, R8, 0x96, !PT ;  /* 0x0000001a65077c12 */ /* 0x000fe2000f8e9608 */
[----:B------:R-:W-:Y:S02]  /*4a90*/  IMAD.MOV.U32 R8, RZ, RZ, R100 ;  /* 0x000000ffff087224 */ /* 0x000fe400078e0064 */
.L_x_6652:
[----:B------:R-:W-:Y:S05]  /*4aa0*/  BSYNC B3 ;  /* 0x0000000000037941 */ /* 0x000fea0003800000 */
.L_x_6651:
        /* <DEDUP_REMOVED lines=13> */
.L_x_6647:
[----:B------:R-:W-:Y:S05]  /*4b80*/  BSYNC B2 ;  /* 0x0000000000027941 */ /* 0x000fea0003800000 */
.L_x_6645:
        /* <DEDUP_REMOVED lines=8> */
.L_x_6656:
        /* <DEDUP_REMOVED lines=12> */
.L_x_6659:
[----:B------:R-:W-:Y:S02]  /*4cd0*/  IMAD.MOV.U32 R17, RZ, RZ, R10 ;  /* 0x000000ffff117224 */ /* 0x000fe400078e000a */
.L_x_6660:
[----:B------:R-:W-:Y:S05]  /*4ce0*/  BSYNC B3 ;  /* 0x0000000000037941 */ /* 0x000fea0003800000 */
.L_x_6658:
        /* <DEDUP_REMOVED lines=16> */
.L_x_6664:
[----:B------:R-:W-:Y:S05]  /*4df0*/  BSYNC B4 ;  /* 0x0000000000047941 */ /* 0x000fea0003800000 */
.L_x_6663:
        /* <DEDUP_REMOVED lines=43> */
.L_x_6662:
[----:B------:R-:W-:Y:S05]  /*50b0*/  BSYNC B3 ;  /* 0x0000000000037941 */ /* 0x000fea0003800000 */
.L_x_6661:
        /* <DEDUP_REMOVED lines=13> */
.L_x_6657:
[----:B------:R-:W-:Y:S05]  /*5190*/  BSYNC B2 ;  /* 0x0000000000027941 */ /* 0x000fea0003800000 */
.L_x_6655:
        /* <DEDUP_REMOVED lines=8> */
.L_x_6666:
        /* <DEDUP_REMOVED lines=12> */
.L_x_6669:
[----:B------:R-:W-:Y:S02]  /*52e0*/  IMAD.MOV.U32 R18, RZ, RZ, R10 ;  /* 0x000000ffff127224 */ /* 0x000fe400078e000a */
.L_x_6670:
[----:B------:R-:W-:Y:S05]  /*52f0*/  BSYNC B3 ;  /* 0x0000000000037941 */ /* 0x000fea0003800000 */
.L_x_6668:
        /* <DEDUP_REMOVED lines=16> */
.L_x_6674:
[----:B------:R-:W-:Y:S05]  /*5400*/  BSYNC B4 ;  /* 0x0000000000047941 */ /* 0x000fea0003800000 */
.L_x_6673:
        /* <DEDUP_REMOVED lines=43> */
.L_x_6672:
[----:B------:R-:W-:Y:S05]  /*56c0*/  BSYNC B3 ;  /* 0x0000000000037941 */ /* 0x000fea0003800000 */
.L_x_6671:
        /* <DEDUP_REMOVED lines=13> */
.L_x_6667:
[----:B------:R-:W-:Y:S05]  /*57a0*/  BSYNC B2 ;  /* 0x0000000000027941 */ /* 0x000fea0003800000 */
.L_x_6665:
        /* <DEDUP_REMOVED lines=8> */
.L_x_6676:
        /* <DEDUP_REMOVED lines=12> */
.L_x_6679:
[----:B------:R-:W-:Y:S02]  /*58f0*/  MOV R105, R10 ;  /* 0x0000000a00697202 */ /* 0x000fe40000000f00 */
.L_x_6680:
[----:B------:R-:W-:Y:S05]  /*5900*/  BSYNC B3 ;  /* 0x0000000000037941 */ /* 0x000fea0003800000 */
.L_x_6678:
        /* <DEDUP_REMOVED lines=16> */
.L_x_6684:
[----:B------:R-:W-:Y:S05]  /*5a10*/  BSYNC B4 ;  /* 0x0000000000047941 */ /* 0x000fea0003800000 */
.L_x_6683:
        /* <DEDUP_REMOVED lines=43> */
.L_x_6682:
[----:B------:R-:W-:Y:S05]  /*5cd0*/  BSYNC B3 ;  /* 0x0000000000037941 */ /* 0x000fea0003800000 */
.L_x_6681:
        /* <DEDUP_REMOVED lines=13> */
.L_x_6677:
[----:B------:R-:W-:Y:S05]  /*5db0*/  BSYNC B2 ;  /* 0x0000000000027941 */ /* 0x000fea0003800000 */
.L_x_6675:
        /* <DEDUP_REMOVED lines=8> */
.L_x_6686:
        /* <DEDUP_REMOVED lines=12> */
.L_x_6689:
[----:B------:R-:W-:Y:S02]  /*5f00*/  IMAD.MOV.U32 R106, RZ, RZ, R10 ;  /* 0x000000ffff6a7224 */ /* 0x000fe400078e000a */
.L_x_6690:
[----:B------:R-:W-:Y:S05]  /*5f10*/  BSYNC B3 ;  /* 0x0000000000037941 */ /* 0x000fea0003800000 */
.L_x_6688:
        /* <DEDUP_REMOVED lines=16> */
.L_x_6694:
[----:B------:R-:W-:Y:S05]  /*6020*/  BSYNC B4 ;  /* 0x0000000000047941 */ /* 0x000fea0003800000 */
.L_x_6693:
        /* <DEDUP_REMOVED lines=43> */
.L_x_6692:
[----:B------:R-:W-:Y:S05]  /*62e0*/  BSYNC B3 ;  /* 0x0000000000037941 */ /* 0x000fea0003800000 */
.L_x_6691:
        /* <DEDUP_REMOVED lines=13> */
.L_x_6687:
[----:B------:R-:W-:Y:S05]  /*63c0*/  BSYNC B2 ;  /* 0x0000000000027941 */ /* 0x000fea0003800000 */
.L_x_6685:
        /* <DEDUP_REMOVED lines=8> */
.L_x_6696:
        /* <DEDUP_REMOVED lines=12> */
.L_x_6699:
[----:B------:R-:W-:Y:S02]  /*6510*/  IMAD.MOV.U32 R109, RZ, RZ, R10 ;  /* 0x000000ffff6d7224 */ /* 0x000fe400078e000a */
.L_x_6700:
[----:B------:R-:W-:Y:S05]  /*6520*/  BSYNC B3 ;  /* 0x0000000000037941 */ /* 0x000fea0003800000 */
.L_x_6698:
        /* <DEDUP_REMOVED lines=16> */
.L_x_6704:
[----:B------:R-:W-:Y:S05]  /*6630*/  BSYNC B4 ;  /* 0x0000000000047941 */ /* 0x000fea0003800000 */
.L_x_6703:
        /* <DEDUP_REMOVED lines=43> */
.L_x_6702:
[----:B------:R-:W-:Y:S05]  /*68f0*/  BSYNC B3 ;  /* 0x0000000000037941 */ /* 0x000fea0003800000 */
.L_x_6701:
        /* <DEDUP_REMOVED lines=13> */
.L_x_6697:
[----:B------:R-:W-:Y:S05]  /*69d0*/  BSYNC B2 ;  /* 0x0000000000027941 */ /* 0x000fea0003800000 */
.L_x_6695:
        /* <DEDUP_REMOVED lines=8> */
.L_x_6706:
        /* <DEDUP_REMOVED lines=12> */
.L_x_6709:
[----:B------:R-:W-:Y:S02]  /*6b20*/  IMAD.MOV.U32 R110, RZ, RZ, R10 ;  /* 0x000000ffff6e7224 */ /* 0x000fe400078e000a */
.L_x_6710:
[----:B------:R-:W-:Y:S05]  /*6b30*/  BSYNC B3 ;  /* 0x0000000000037941 */ /* 0x000fea0003800000 */
.L_x_6708:
        /* <DEDUP_REMOVED lines=16> */
.L_x_6714:
[----:B------:R-:W-:Y:S05]  /*6c40*/  BSYNC B4 ;  /* 0x0000000000047941 */ /* 0x000fea0003800000 */
.L_x_6713:
        /* <DEDUP_REMOVED lines=43> */
.L_x_6712:
[----:B------:R-:W-:Y:S05]  /*6f00*/  BSYNC B3 ;  /* 0x0000000000037941 */ /* 0x000fea0003800000 */
.L_x_6711:
        /* <DEDUP_REMOVED lines=13> */
.L_x_6707:
[----:B------:R-:W-:Y:S05]  /*6fe0*/  BSYNC B2 ;  /* 0x0000000000027941 */ /* 0x000fea0003800000 */
.L_x_6705:
        /* <DEDUP_REMOVED lines=20> */
[----:B------:R-:W-:Y:S01]  /*7130*/  IMAD.WIDE.U32 R102, R124, 0x10000, RZ ;  /* 0x000100007c667825 */ /* 0x000fe200078e00ff */
[----:B------:R-:W-:-:S03]  /*7140*/  MOV R138, 0x8 ;  /* 0x00000008008a7802 */ /* 0x000fc60000000f00 */
[----:B------:R-:W-:Y:S01]  /*7150*/  IMAD.WIDE.U32 R124, R125, 0x100, RZ ;  /* 0x000001007d7c7825 */ /* 0x000fe200078e00ff */
[----:B------:R-:W-:-:S04]  /*7160*/  LOP3.LUT R137, R103, R137, R101, 0xfe, !PT ;  /* 0x0000008967897212 */ /* 0x000fc800078efe65 */
[----:B------:R-:W-:Y:S01]  /*7170*/  LOP3.LUT R100, R124, R100, R102, 0xfe, !PT ;  /* 0x000000647c647212 */ /* 0x000fe200078efe66 */
[----:B------:R-:W-:Y:S01]  /*7180*/  IMAD.WIDE.U32 R102, R133, R138, c[0x0][0x190] ;  /* 0x0000640085667625 */ /* 0x000fe200078e008a */
[----:B------:R-:W-:Y:S02]  /*7190*/  LOP3.LUT R101, R137, R125, RZ, 0xfc, !PT ;  /* 0x0000007d89657212 */ /* 0x000fe400078efcff */
[----:B------:R-:W-:-:S05]  /*71a0*/  LOP3.LUT R100, R100, 0xff, R13, 0xf8, !PT ;  /* 0x000000ff64647812 */ /* 0x000fca00078ef80d */
[----:B------:R0:W-:Y:S02]  /*71b0*/  STG.E.64 [R102.64], R100 ;  /* 0x0000006466007986 */ /* 0x0001e4000c101b06 */
.L_x_6716:
[----:B------:R-:W-:Y:S05]  /*71c0*/  BSYNC B2 ;  /* 0x0000000000027941 */ /* 0x000fea0003800000 */
.L_x_6715:
[----:B------:R-:W-:Y:S02]  /*71d0*/  IADD3 R135, R135, 0x20, RZ ;  /* 0x0000002087877810 */ /* 0x000fe40007ffe0ff */
[----:B------:R-:W-:Y:S02]  /*71e0*/  IADD3 R133, R133, 0x20, RZ ;  /* 0x0000002085857810 */ /* 0x000fe40007ffe0ff */
.L_x_6634:
[----:B------:R-:W-:Y:S05]  /*71f0*/  BSYNC B1 ;  /* 0x0000000000017941 */ /* 0x000fea0003800000 */
.L_x_6633:
        /* <DEDUP_REMOVED lines=19> */
.L_x_6720:
        /* <DEDUP_REMOVED lines=12> */
.L_x_6723:
[----:B------:R-:W-:Y:S02]  /*73f0*/  IMAD.MOV.U32 R13, RZ, RZ, R10 ;  /* 0x000000ffff0d7224 */ /* 0x000fe400078e000a */
.L_x_6724:
[----:B------:R-:W-:Y:S05]  /*7400*/  BSYNC B3 ;  /* 0x0000000000037941 */ /* 0x000fea0003800000 */
.L_x_6722:
        /* <DEDUP_REMOVED lines=16> */
.L_x_6728:
[----:B------:R-:W-:Y:S05]  /*7510*/  BSYNC B4 ;  /* 0x0000000000047941 */ /* 0x000fea0003800000 */
.L_x_6727:
        /* <DEDUP_REMOVED lines=44> */
.L_x_6726:
[----:B------:R-:W-:Y:S05]  /*77e0*/  BSYNC B3 ;  /* 0x0000000000037941 */ /* 0x000fea0003800000 */
.L_x_6725:
        /* <DEDUP_REMOVED lines=13> */
.L_x_6721:
[----:B------:R-:W-:Y:S05]  /*78c0*/  BSYNC B2 ;  /* 0x0000000000027941 */ /* 0x000fea0003800000 */
.L_x_6719:
        /* <DEDUP_REMOVED lines=8> */
.L_x_6730:
        /* <DEDUP_REMOVED lines=12> */
.L_x_6733:
[----:B------:R-:W-:Y:S02]  /*7a10*/  IMAD.MOV.U32 R14, RZ, RZ, R10 ;  /* 0x000000ffff0e7224 */ /* 0x000fe400078e000a */
.L_x_6734:
[----:B------:R-:W-:Y:S05]  /*7a20*/  BSYNC B3 ;  /* 0x0000000000037941 */ /* 0x000fea0003800000 */
.L_x_6732:
        /* <DEDUP_REMOVED lines=16> */
.L_x_6738:
[----:B------:R-:W-:Y:S05]  /*7b30*/  BSYNC B4 ;  /* 0x0000000000047941 */ /* 0x000fea0003800000 */
.L_x_6737:
        /* <DEDUP_REMOVED lines=44> */
.L_x_6736:
[----:B------:R-:W-:Y:S05]  /*7e00*/  BSYNC B3 ;  /* 0x0000000000037941 */ /* 0x000fea0003800000 */
.L_x_6735:
        /* <DEDUP_REMOVED lines=13> */
.L_x_6731:
[----:B------:R-:W-:Y:S05]  /*7ee0*/  BSYNC B2 ;  /* 0x0000000000027941 */ /* 0x000fea0003800000 */
.L_x_6729:
        /* <DEDUP_REMOVED lines=8> */
.L_x_6740:
        /* <DEDUP_REMOVED lines=12> */
.L_x_6743:
[----:B------:R-:W-:Y:S02]  /*8030*/  IMAD.MOV.U32 R17, RZ, RZ, R10 ;  /* 0x000000ffff117224 */ /* 0x000fe400078e000a */
.L_x_6744:
[----:B------:R-:W-:Y:S05]  /*8040*/  BSYNC B3 ;  /* 0x0000000000037941 */ /* 0x000fea0003800000 */
.L_x_6742:
        /* <DEDUP_REMOVED lines=16> */
.L_x_6748:
[----:B------:R-:W-:Y:S05]  /*8150*/  BSYNC B4 ;  /* 0x0000000000047941 */ /* 0x000fea0003800000 */
.L_x_6747:
        /* <DEDUP_REMOVED lines=44> */
.L_x_6746:
[----:B------:R-:W-:Y:S05]  /*8420*/  BSYNC B3 ;  /* 0x0000000000037941 */ /* 0x000fea0003800000 */
.L_x_6745:
        /* <DEDUP_REMOVED lines=13> */
.L_x_6741:
[----:B------:R-:W-:Y:S05]  /*8500*/  BSYNC B2 ;  /* 0x0000000000027941 */ /* 0x000fea0003800000 */
.L_x_6739:
        /* <DEDUP_REMOVED lines=8> */
.L_x_6750:
        /* <DEDUP_REMOVED lines=12> */
.L_x_6753:
[----:B------:R-:W-:Y:S02]  /*8650*/  IMAD.MOV.U32 R18, RZ, RZ, R10 ;  /* 0x000000ffff127224 */ /* 0x000fe400078e000a */
.L_x_6754:
[----:B------:R-:W-:Y:S05]  /*8660*/  BSYNC B3 ;  /* 0x0000000000037941 */ /* 0x000fea0003800000 */
.L_x_6752:
        /* <DEDUP_REMOVED lines=16> */
.L_x_6758:
[----:B------:R-:W-:Y:S05]  /*8770*/  BSYNC B4 ;  /* 0x0000000000047941 */ /* 0x000fea0003800000 */
.L_x_6757:
        /* <DEDUP_REMOVED lines=43> */
.L_x_6756:
[----:B------:R-:W-:Y:S05]  /*8a30*/  BSYNC B3 ;  /* 0x0000000000037941 */ /* 0x000fea0003800000 */
.L_x_6755:
        /* <DEDUP_REMOVED lines=13> */
.L_x_6751:
[----:B------:R-:W-:Y:S05]  /*8b10*/  BSYNC B2 ;  /* 0x0000000000027941 */ /* 0x000fea0003800000 */
.L_x_6749:
        /* <DEDUP_REMOVED lines=8> */
.L_x_6760:
        /* <DEDUP_REMOVED lines=12> */
.L_x_6763:
[----:B------:R-:W-:Y:S02]  /*8c60*/  MOV R105, R10 ;  /* 0x0000000a00697202 */ /* 0x000fe40000000f00 */
.L_x_6764:
[----:B------:R-:W-:Y:S05]  /*8c70*/  BSYNC B3 ;  /* 0x0000000000037941 */ /* 0x000fea0003800000 */
.L_x_6762:
        /* <DEDUP_REMOVED lines=16> */
.L_x_6768:
[----:B------:R-:W-:Y:S05]  /*8d80*/  BSYNC B4 ;  /* 0x0000000000047941 */ /* 0x000fea0003800000 */
.L_x_6767:
        /* <DEDUP_REMOVED lines=43> */
.L_x_6766:
[----:B------:R-:W-:Y:S05]  /*9040*/  BSYNC B3 ;  /* 0x0000000000037941 */ /* 0x000fea0003800000 */
.L_x_6765:
        /* <DEDUP_REMOVED lines=13> */
.L_x_6761:
[----:B------:R-:W-:Y:S05]  /*9120*/  BSYNC B2 ;  /* 0x0000000000027941 */ /* 0x000fea0003800000 */
.L_x_6759:
        /* <DEDUP_REMOVED lines=8> */
.L_x_6770:
        /* <DEDUP_REMOVED lines=12> */
.L_x_6773:
[----:B------:R-:W-:Y:S02]  /*9270*/  IMAD.MOV.U32 R106, RZ, RZ, R10 ;  /* 0x000000ffff6a7224 */ /* 0x000fe400078e000a */
.L_x_6774:
[----:B------:R-:W-:Y:S05]  /*9280*/  BSYNC B3 ;  /* 0x0000000000037941 */ /* 0x000fea0003800000 */
.L_x_6772:
        /* <DEDUP_REMOVED lines=16> */
.L_x_6778:
[----:B------:R-:W-:Y:S05]  /*9390*/  BSYNC B4 ;  /* 0x0000000000047941 */ /* 0x000fea0003800000 */
.L_x_6777:
        /* <DEDUP_REMOVED lines=43> */
.L_x_6776:
[----:B------:R-:W-:Y:S05]  /*9650*/  BSYNC B3 ;  /* 0x0000000000037941 */ /* 0x000fea0003800000 */
.L_x_6775:
        /* <DEDUP_REMOVED lines=13> */
.L_x_6771:
[----:B------:R-:W-:Y:S05]  /*9730*/  BSYNC B2 ;  /* 0x0000000000027941 */ /* 0x000fea0003800000 */
.L_x_6769:
        /* <DEDUP_REMOVED lines=8> */
.L_x_6780:
        /* <DEDUP_REMOVED lines=12> */
.L_x_6783:
[----:B------:R-:W-:Y:S02]  /*9880*/  IMAD.MOV.U32 R109, RZ, RZ, R10 ;  /* 0x000000ffff6d7224 */ /* 0x000fe400078e000a */
.L_x_6784:
[----:B------:R-:W-:Y:S05]  /*9890*/  BSYNC B3 ;  /* 0x0000000000037941 */ /* 0x000fea0003800000 */
.L_x_6782:
        /* <DEDUP_REMOVED lines=16> */
.L_x_6788:
[----:B------:R-:W-:Y:S05]  /*99a0*/  BSYNC B4 ;  /* 0x0000000000047941 */ /* 0x000fea0003800000 */
.L_x_6787:
        /* <DEDUP_REMOVED lines=43> */
.L_x_6786:
[----:B------:R-:W-:Y:S05]  /*9c60*/  BSYNC B3 ;  /* 0x0000000000037941 */ /* 0x000fea0003800000 */
.L_x_6785:
        /* <DEDUP_REMOVED lines=13> */
.L_x_6781:
[----:B------:R-:W-:Y:S05]  /*9d40*/  BSYNC B2 ;  /* 0x0000000000027941 */ /* 0x000fea0003800000 */
.L_x_6779:
        /* <DEDUP_REMOVED lines=8> */
.L_x_6790:
        /* <DEDUP_REMOVED lines=12> */
.L_x_6793:
[----:B------:R-:W-:Y:S02]  /*9e90*/  MOV R110, R10 ;  /* 0x0000000a006e7202 */ /* 0x000fe40000000f00 */
.L_x_6794:
[----:B------:R-:W-:Y:S05]  /*9ea0*/  BSYNC B3 ;  /* 0x0000000000037941 */ /* 0x000fea0003800000 */
.L_x_6792:
        /* <DEDUP_REMOVED lines=16> */
.L_x_6798:
[----:B------:R-:W-:Y:S05]  /*9fb0*/  BSYNC B4 ;  /* 0x0000000000047941 */ /* 0x000fea0003800000 */
.L_x_6797:
        /* <DEDUP_REMOVED lines=43> */
.L_x_6796:
[----:B------:R-:W-:Y:S05]  /*a270*/  BSYNC B3 ;  /* 0x0000000000037941 */ /* 0x000fea0003800000 */
.L_x_6795:
        /* <DEDUP_REMOVED lines=13> */
.L_x_6791:
[----:B------:R-:W-:Y:S05]  /*a350*/  BSYNC B2 ;  /* 0x0000000000027941 */ /* 0x000fea0003800000 */
.L_x_6789:
        /* <DEDUP_REMOVED lines=28> */
.L_x_6718:
[----:B------:R-:W-:Y:S05]  /*a520*/  BSYNC B1 ;  /* 0x0000000000017941 */ /* 0x000fea0003800000 */
.L_x_6717:
        /* <DEDUP_REMOVED lines=30> */
.L_x_6809:
        /* <DEDUP_REMOVED lines=69> */
.L_x_6810:
        /* <DEDUP_REMOVED lines=58> */
.L_x_6804:
[----:B------:R-:W-:Y:S05]  /*af00*/  BSYNC B2 ;  /* 0x0000000000027941 */ /* 0x000fea0003800000 */
.L_x_6803:
        /* <DEDUP_REMOVED lines=13> */
[C---:B------:R-:W-:Y:S01]  /*afe0*/  FMUL.FTZ R103, R133.reuse, R124 ;  /* 0x0000007c85677220 */ /* 0x040fe20000410000 */
        /* <DEDUP_REMOVED lines=21> */
.L_x_6806:
[----:B------:R-:W-:Y:S05]  /*b140*/  BSYNC B2 ;  /* 0x0000000000027941 */ /* 0x000fea0003800000 */
.L_x_6805:
        /* <DEDUP_REMOVED lines=32> */
.L_x_6802:
[----:B-1----:R-:W-:Y:S05]  /*b350*/  BSYNC B1 ;  /* 0x0000000000017941 */ /* 0x002fea0003800000 */
.L_x_6801:
[----:B0-----:R-:W-:-:S05]  /*b360*/  IMAD.MOV.U32 R100, RZ, RZ, c[0x0][0x160] ;  /* 0x00005800ff647624 */ /* 0x001fca00078e00ff */
[----:B------:R-:W-:-:S04]  /*b370*/  LEA R5, R100, R5, 0x2 ;  /* 0x0000000564057211 */ /* 0x000fc800078e10ff */
[----:B------:R-:W-:-:S13]  /*b380*/  ISETP.GE.AND P2, PT, R5, c[0x0][0x164], PT ;  /* 0x0000590005007a0c */ /* 0x000fda0003f46270 */
[----:B------:R-:W-:Y:S01]  /*b390*/  @P2 CALL.REL.NOINC `(.L_x_6807) ;  /* 0x0000001000002944 */ /* 0x000fe20003c00000 */
[----:B------:R-:W-:Y:S05]  /*b3a0*/  BRA `(.L_x_6808) ;  /* 0xffff569000007947 */ /* 0x000fea000383ffff */
.L_x_6807:
[----:B------:R-:W-:Y:S05]  /*b3b0*/  BSYNC B0 ;  /* 0x0000000000007941 */ /* 0x000fea0003800000 */
.L_x_6548:
[----:B------:R-:W-:Y:S05]  /*b3c0*/  EXIT ;  /* 0x000000000000794d */ /* 0x000fea0003800000 */
.L_x_6799:
[----:B------:R-:W-:Y:S01]  /*b3d0*/  IMAD.MOV.U32 R103, RZ, RZ, 0x1 ;  /* 0x00000001ff677424 */ /* 0x000fe200078e00ff */
[----:B------:R-:W-:Y:S01]  /*b3e0*/  MOV R135, 0xffffffff ;  /* 0xffffffff00877802 */ /* 0x000fe20000000f00 */
[----:B------:R-:W-:Y:S01]  /*b3f0*/  IMAD.MOV.U32 R124, RZ, RZ, 0x1f ;  /* 0x0000001fff7c7424 */ /* 0x000fe200078e00ff */
[----:B------:R-:W-:Y:S02]  /*b400*/  MOV R100, 0xb420 ;  /* 0x0000b42000647802 */ /* 0x000fe40000000f00 */
[----:B-----5:R-:W-:Y:S05]  /*b410*/  CALL.REL.NOINC `($__internal_46_$__cuda_sm70_shflsync_bfly_p) ;  /* 0x000006c000007944 */ /* 0x020fea0003c00000 */
[----:B-1----:R-:W-:Y:S01]  /*b420*/  IMAD.MOV.U32 R101, RZ, RZ, R124 ;  /* 0x000000ffff657224 */ /* 0x002fe200078e007c */
[----:B0-----:R-:W-:Y:S05]  /*b430*/  BRA `(.L_x_6809) ;  /* 0xfffff2d000007947 */ /* 0x001fea000383ffff */
.L_x_6800:
[----:B------:R-:W-:Y:S01]  /*b440*/  HFMA2.MMA R103, -RZ, RZ, 0, 1.1920928955078125e-07 ;  /* 0x00000002ff677435 */ /* 0x000fe200000001ff */
[----:B0-----:R-:W-:Y:S01]  /*b450*/  IMAD.MOV.U32 R102, RZ, RZ, R133 ;  /* 0x000000ffff667224 */ /* 0x001fe200078e0085 */
[----:B------:R-:W-:Y:S01]  /*b460*/  MOV R100, 0xb4a0 ;  /* 0x0000b4a000647802 */ /* 0x000fe20000000f00 */
[----:B------:R-:W-:Y:S02]  /*b470*/  IMAD.MOV.U32 R124, RZ, RZ, 0x1f ;  /* 0x0000001fff7c7424 */ /* 0x000fe400078e00ff */
[----:B------:R-:W-:Y:S02]  /*b480*/  IMAD.MOV.U32 R135, RZ, RZ, -0x1 ;  /* 0xffffffffff877424 */ /* 0x000fe400078e00ff */
[----:B-----5:R-:W-:Y:S05]  /*b490*/  CALL.REL.NOINC `($__internal_46_$__cuda_sm70_shflsync_bfly_p) ;  /* 0x0000064000007944 */ /* 0x020fea0003c00000 */
[----:B01----:R-:W-:Y:S01]  /*b4a0*/  FADD.FTZ R102, R133, R124 ;  /* 0x0000007c85667221 */ /* 0x003fe20000010000 */
[----:B------:R-:W-:Y:S01]  /*b4b0*/  MOV R103, 0x4 ;  /* 0x0000000400677802 */ /* 0x000fe20000000f00 */
[----:B------:R-:W-:Y:S01]  /*b4c0*/  IMAD.MOV.U32 R124, RZ, RZ, 0x1f ;  /* 0x0000001fff7c7424 */ /* 0x000fe200078e00ff */
[----:B------:R-:W-:Y:S01]  /*b4d0*/  MOV R100, 0xb500 ;  /* 0x0000b50000647802 */ /* 0x000fe20000000f00 */
[----:B------:R-:W-:-:S02]  /*b4e0*/  IMAD.MOV.U32 R135, RZ, RZ, -0x1 ;  /* 0xffffffffff877424 */ /* 0x000fc400078e00ff */
[----:B------:R-:W-:Y:S05]  /*b4f0*/  CALL.REL.NOINC `($__internal_46_$__cuda_sm70_shflsync_bfly_p) ;  /* 0x000005e000007944 */ /* 0x000fea0003c00000 */
[----:B0-----:R-:W-:Y:S01]  /*b500*/  HFMA2.MMA R103, -RZ, RZ, 0, 4.76837158203125e-07 ;  /* 0x00000008ff677435 */ /* 0x001fe200000001ff */
[----:B-1----:R-:W-:Y:S01]  /*b510*/  FADD.FTZ R102, R102, R124 ;  /* 0x0000007c66667221 */ /* 0x002fe20000010000 */
[----:B------:R-:W-:Y:S01]  /*b520*/  MOV R100, 0xb560 ;  /* 0x0000b56000647802 */ /* 0x000fe20000000f00 */
[----:B------:R-:W-:-:S02]  /*b530*/  IMAD.MOV.U32 R124, RZ, RZ, 0x1f ;  /* 0x0000001fff7c7424 */ /* 0x000fc400078e00ff */
[----:B------:R-:W-:Y:S02]  /*b540*/  IMAD.MOV.U32 R135, RZ, RZ, -0x1 ;  /* 0xffffffffff877424 */ /* 0x000fe400078e00ff */
[----:B------:R-:W-:Y:S05]  /*b550*/  CALL.REL.NOINC `($__internal_46_$__cuda_sm70_shflsync_bfly_p) ;  /* 0x0000058000007944 */ /* 0x000fea0003c00000 */
[----:B01----:R-:W-:Y:S01]  /*b560*/  FADD.FTZ R102, R102, R124 ;  /* 0x0000007c66667221 */ /* 0x003fe20000010000 */
[----:B------:R-:W-:Y:S01]  /*b570*/  MOV R103, 0x10 ;  /* 0x0000001000677802 */ /* 0x000fe20000000f00 */
[----:B------:R-:W-:Y:S01]  /*b580*/  IMAD.MOV.U32 R124, RZ, RZ, 0x1f ;  /* 0x0000001fff7c7424 */ /* 0x000fe200078e00ff */
[----:B------:R-:W-:Y:S01]  /*b590*/  MOV R100, 0xb5c0 ;  /* 0x0000b5c000647802 */ /* 0x000fe20000000f00 */
[----:B------:R-:W-:Y:S02]  /*b5a0*/  IMAD.MOV.U32 R135, RZ, RZ, -0x1 ;  /* 0xffffffffff877424 */ /* 0x000fe400078e00ff */
[----:B------:R-:W-:Y:S05]  /*b5b0*/  CALL.REL.NOINC `($__internal_46_$__cuda_sm70_shflsync_bfly_p) ;  /* 0x0000052000007944 */ /* 0x000fea0003c00000 */
[----:B-1----:R-:W-:Y:S02]  /*b5c0*/  FADD.FTZ R124, R102, R124 ;  /* 0x0000007c667c7221 */ /* 0x002fe40000010000 */
[----:B0-----:R-:W-:Y:S02]  /*b5d0*/  IMAD.MOV.U32 R135, RZ, RZ, -0x1 ;  /* 0xffffffffff877424 */ /* 0x001fe400078e00ff */
        /* <DEDUP_REMOVED lines=51> */
[----:B------:R-:W-:Y:S01]  /*b910*/  HFMA2.MMA R103, -RZ, RZ, 0, 5.9604644775390625e-08 ;  /* 0x00000001ff677435 */ /* 0x000fe200000001ff */
[----:B------:R-:W-:-:S05]  /*b920*/  MOV R100, 0xb940 ;  /* 0x0000b94000647802 */ /* 0x000fca0000000f00 */
[----:B------:R-:W-:Y:S05]  /*b930*/  CALL.REL.NOINC `($__internal_46_$__cuda_sm70_shflsync_bfly_p) ;  /* 0x000001a000007944 */ /* 0x000fea0003c00000 */
[----:B01----:R-:W-:Y:S01]  /*b940*/  FADD.FTZ R102, R102, R124 ;  /* 0x0000007c66667221 */ /* 0x003fe20000010000 */
[----:B------:R-:W-:Y:S01]  /*b950*/  MOV R103, 0x2 ;  /* 0x0000000200677802 */ /* 0x000fe20000000f00 */
[----:B------:R-:W-:Y:S01]  /*b960*/  IMAD.MOV.U32 R124, RZ, RZ, 0x1f ;  /* 0x0000001fff7c7424 */ /* 0x000fe200078e00ff */
[----:B------:R-:W-:Y:S01]  /*b970*/  MOV R100, 0xb9a0 ;  /* 0x0000b9a000647802 */ /* 0x000fe20000000f00 */
[----:B------:R-:W-:Y:S02]  /*b980*/  IMAD.MOV.U32 R135, RZ, RZ, -0x1 ;  /* 0xffffffffff877424 */ /* 0x000fe400078e00ff */
[----:B------:R-:W-:Y:S05]  /*b990*/  CALL.REL.NOINC `($__internal_46_$__cuda_sm70_shflsync_bfly_p) ;  /* 0x0000014000007944 */ /* 0x000fea0003c00000 */
[----:B0-----:R-:W-:Y:S01]  /*b9a0*/  HFMA2.MMA R103, -RZ, RZ, 0, 2.384185791015625e-07 ;  /* 0x00000004ff677435 */ /* 0x001fe200000001ff */
[----:B-1----:R-:W-:Y:S01]  /*b9b0*/  FADD.FTZ R102, R102, R124 ;  /* 0x0000007c66667221 */ /* 0x002fe20000010000 */
[----:B------:R-:W-:Y:S01]  /*b9c0*/  MOV R100, 0xba00 ;  /* 0x0000ba0000647802 */ /* 0x000fe20000000f00 */
[----:B------:R-:W-:Y:S02]  /*b9d0*/  IMAD.MOV.U32 R124, RZ, RZ, 0x1f ;  /* 0x0000001fff7c7424 */ /* 0x000fe400078e00ff */
[----:B------:R-:W-:-:S02]  /*b9e0*/  IMAD.MOV.U32 R135, RZ, RZ, -0x1 ;  /* 0xffffffffff877424 */ /* 0x000fc400078e00ff */
[----:B------:R-:W-:Y:S05]  /*b9f0*/  CALL.REL.NOINC `($__internal_46_$__cuda_sm70_shflsync_bfly_p) ;  /* 0x000000e000007944 */ /* 0x000fea0003c00000 */
[----:B01----:R-:W-:Y:S01]  /*ba00*/  FADD.FTZ R102, R102, R124 ;  /* 0x0000007c66667221 */ /* 0x003fe20000010000 */
[----:B------:R-:W-:Y:S01]  /*ba10*/  MOV R103, 0x8 ;  /* 0x0000000800677802 */ /* 0x000fe20000000f00 */
[----:B------:R-:W-:Y:S01]  /*ba20*/  IMAD.MOV.U32 R124, RZ, RZ, 0x1f ;  /* 0x0000001fff7c7424 */ /* 0x000fe200078e00ff */
[----:B------:R-:W-:Y:S01]  /*ba30*/  MOV R100, 0xba60 ;  /* 0x0000ba6000647802 */ /* 0x000fe20000000f00 */
[----:B------:R-:W-:-:S02]  /*ba40*/  IMAD.MOV.U32 R135, RZ, RZ, -0x1 ;  /* 0xffffffffff877424 */ /* 0x000fc400078e00ff */
[----:B------:R-:W-:Y:S05]  /*ba50*/  CALL.REL.NOINC `($__internal_46_$__cuda_sm70_shflsync_bfly_p) ;  /* 0x0000008000007944 */ /* 0x000fea0003c00000 */
[----:B-1----:R-:W-:Y:S01]  /*ba60*/  FADD.FTZ R133, R102, R124 ;  /* 0x0000007c66857221 */ /* 0x002fe20000010000 */
[----:B0-----:R-:W-:Y:S01]  /*ba70*/  HFMA2.MMA R103, -RZ, RZ, 0, 9.5367431640625e-07 ;  /* 0x00000010ff677435 */ /* 0x001fe200000001ff */
[----:B------:R-:W-:Y:S01]  /*ba80*/  IMAD.MOV.U32 R124, RZ, RZ, 0x1f ;  /* 0x0000001fff7c7424 */ /* 0x000fe200078e00ff */
[----:B------:R-:W-:Y:S01]  /*ba90*/  MOV R100, 0xbad0 ;  /* 0x0000bad000647802 */ /* 0x000fe20000000f00 */
[----:B------:R-:W-:Y:S01]  /*baa0*/  IMAD.MOV.U32 R135, RZ, RZ, -0x1 ;  /* 0xffffffffff877424 */ /* 0x000fe200078e00ff */
[----:B------:R-:W-:-:S02]  /*bab0*/  MOV R102, R133 ;  /* 0x0000008500667202 */ /* 0x000fc40000000f00 */
[----:B------:R-:W-:Y:S05]  /*bac0*/  CALL.REL.NOINC `($__internal_46_$__cuda_sm70_shflsync_bfly_p) ;  /* 0x0000001000007944 */ /* 0x000fea0003c00000 */
[----:B01----:R-:W-:Y:S05]  /*bad0*/  BRA `(.L_x_6810) ;  /* 0xfffff08000007947 */ /* 0x003fea000383ffff */
        .weak           $__internal_46_$__cuda_sm70_shflsync_bfly_p
        .type           $__internal_46_$__cuda_sm70_shflsync_bfly_p,@function
        .size           $__internal_46_$__cuda_sm70_shflsync_bfly_p,(.L_x_22214 - $__internal_46_$__cuda_sm70_shflsync_bfly_p)
$__internal_46_$__cuda_sm70_shflsync_bfly_p:
[----:B------:R-:W-:Y:S01]  /*bae0*/  IMAD.MOV.U32 R101, RZ, RZ, 0x0 ;  /* 0x00000000ff657424 */ /* 0x000fe200078e00ff */
[----:B------:R-:W-:Y:S04]  /*baf0*/  WARPSYNC R135 ;  /* 0x0000008700007348 */ /* 0x000fe80003800000 */
[----:B------:R0:W1:Y:S01]  /*bb00*/  SHFL.BFLY PT, R124, R102, R103, R124 ;  /* 0x0c000067667c7389 */ /* 0x00006200000e007c */
[----:B------:R-:W-:Y:S05]  /*bb10*/  RET.REL.NODEC R100 `(_ZN10layer_norm13ln_fwd_kernelINS_13Kernel_traitsIf13__nv_bfloat16S2_S2_fjLj768ELj1ELj4ELj1ELj16ENS_18Kernel_traits_baseILj768EfS2_S2_S2_fjLj128EEEEELb1ELb1ELb1ELb0EEEvNS_9FwdParamsE) ;  /* 0xffff44e064007950 */ /* 0x000fea0003c3ffff */
.L_x_6811:
        /* <DEDUP_REMOVED lines=14> */
.L_x_22214:


//--------------------- .text._ZN10layer_norm13ln_fwd_kernelINS_13Kernel_traitsIf13__nv_bfloat16S2_S2_fjLj768ELj1ELj4ELj1ELj16ENS_18Kernel_traits_baseILj768EfS2_S2_S2_fjLj128EEEEELb1ELb1ELb1ELb1EEEvNS_9FwdParamsE --------------------------
	.section	.text._ZN10layer_norm13ln_fwd_kernelINS_13Kernel_traitsIf13__nv_bfloat16S2_S2_fjLj768ELj1ELj4ELj1ELj16ENS_18Kernel_traits_baseILj768EfS2_S2_S2_fjLj128EEEEELb1ELb1ELb1ELb1EEEvNS_9FwdParamsE,"ax",@progbits
	.sectioninfo	@"SHI_REGISTERS=155"
	.align	128
        .global         _ZN10layer_norm13ln_fwd_kernelINS_13Kernel_traitsIf13__nv_bfloat16S2_S2_fjLj768ELj1ELj4ELj1ELj16ENS_18Kernel_traits_baseILj768EfS2_S2_S2_fjLj128EEEEELb1ELb1ELb1ELb1EEEvNS_9FwdParamsE
        .type           _ZN10layer_norm13ln_fwd_kernelINS_13Kernel_traitsIf13__nv_bfloat16S2_S2_fjLj768ELj1ELj4ELj1ELj16ENS_18Kernel_traits_baseILj768EfS2_S2_S2_fjLj128EEEEELb1ELb1ELb1ELb1EEEvNS_9FwdParamsE,@function
        .size           _ZN10layer_norm13ln_fwd_kernelINS_13Kernel_traitsIf13__nv_bfloat16S2_S2_fjLj768ELj1ELj4ELj1ELj16ENS_18Kernel_traits_baseILj768EfS2_S2_S2_fjLj128EEEEELb1ELb1ELb1ELb1EEEvNS_9FwdParamsE,(.L_x_22215 - _ZN10layer_norm13ln_fwd_kernelINS_13Kernel_traitsIf13__nv_bfloat16S2_S2_fjLj768ELj1ELj4ELj1ELj16ENS_18Kernel_traits_baseILj768EfS2_S2_S2_fjLj128EEEEELb1ELb1ELb1ELb1EEEvNS_9FwdParamsE)
        .other          _ZN10layer_norm13ln_fwd_kernelINS_13Kernel_traitsIf13__nv_bfloat16S2_S2_fjLj768ELj1ELj4ELj1ELj16ENS_18Kernel_traits_baseILj768EfS2_S2_S2_fjLj128EEEEELb1ELb1ELb1ELb1EEEvNS_9FwdParamsE,@"STO_CUDA_ENTRY STV_DEFAULT"
_ZN10layer_norm13ln_fwd_kernelINS_13Kernel_traitsIf13__nv_bfloat16S2_S2_fjLj768ELj1ELj4ELj1ELj16ENS_18Kernel_traits_baseILj768EfS2_S2_S2_fjLj128EEEEELb1ELb1ELb1ELb1EEEvNS_9FwdParamsE:
.text._ZN10layer_norm13ln_fwd_kernelINS_13Kernel_traitsIf13__nv_bfloat16S2_S2_fjLj768ELj1ELj4ELj1ELj16ENS_18Kernel_traits_baseILj768EfS2_S2_S2_fjLj128EEEEELb1ELb1ELb1ELb1EEEvNS_9FwdParamsE:
        /* <DEDUP_REMOVED lines=91> */
[----:B------:R-:W-:Y:S02]  /*05b0*/  LOP3.LUT R4, R2, 0x3e0, RZ, 0xc0, !PT ;  /* 0x000003e002047812 */ /* 0x000fe400078ec0ff */
[----:B------:R-:W-:Y:S02]  /*05c0*/  LOP3.LUT R2, R11, 0x1f, RZ, 0xc0, !PT ;  /* 0x0000001f0b027812 */ /* 0x000fe400078ec0ff */
[C---:B------:R-:W-:Y:S02]  /*05d0*/  IADD3 R6, P1, R4.reuse, c[0x0][0x218], RZ ;  /* 0x0000860004067a10 */ /* 0x040fe40007f3e0ff */
[----:B------:R-:W-:Y:S02]  /*05e0*/  IADD3 R4, P2, R4, c[0x0][0x1b0], RZ ;  /* 0x00006c0004047a10 */ /* 0x000fe40007f5e0ff */
[----:B------:R-:W-:Y:S01]  /*05f0*/  LEA R8, P3, R2, c[0x0][0x1c8], 0x5 ;  /* 0x0000720002087a11 */ /* 0x000fe200078628ff */
[----:B------:R-:W-:Y:S01]  /*0600*/  IMAD.X R7, RZ, RZ, c[0x0][0x21c], P1 ;  /* 0x00008700ff077624 */ /* 0x000fe200008e06ff */
[----:B------:R-:W-:Y:S01]  /*0610*/  ISETP.GE.AND P1, PT, R0, c[0x0][0x164], PT ;  /* 0x0000590000007a0c */ /* 0x000fe20003f26270 */
[----:B------:R-:W-:Y:S01]  /*0620*/  IMAD.X R5, RZ, RZ, c[0x0][0x1b4], P2 ;  /* 0x00006d00ff057624 */ /* 0x000fe200010e06ff */
[----:B------:R-:W-:-:S02]  /*0630*/  IADD3.X R9, RZ, c[0x0][0x1cc], RZ, P3, !PT ;  /* 0x00007300ff097a10 */ /* 0x000fc40001ffe4ff */
        /* <DEDUP_REMOVED lines=16> */
[----:B0-----:R-:W-:Y:S01]  /*0740*/  IMAD R6, R17, -0x326172a9, RZ ;  /* 0xcd9e8d5711067824 */ /* 0x001fe200078e02ff */
[----:B------:R0:W5:Y:S01]  /*0750*/  LDG.E.128 R48, [R4.64] ;  /* 0x0000000604307981 */ /* 0x000162000c1e1d00 */
[----:B------:R-:W-:-:S03]  /*0760*/  IMAD.HI.U32 R127, R130, -0x326172a9, RZ ;  /* 0xcd9e8d57827f7827 */ /* 0x000fc600078e00ff */
[----:B------:R0:W5:Y:S01]  /*0770*/  LDG.E.128 R52, [R4.64+0x10] ;  /* 0x0000100604347981 */ /* 0x000162000c1e1d00 */
[----:B------:R-:W-:Y:S01]  /*0780*/  IMAD.WIDE.U32 R132, R132, -0x2daee0ad, RZ ;  /* 0xd2511f5384847825 */ /* 0x000fe200078e00ff */
[----:B------:R-:W-:Y:S01]  /*0790*/  BSSY B0, `(.L_x_6812) ;  /* 0x0000a78000007945 */ /* 0x000fe20003800000 */
[----:B------:R-:W-:Y:S01]  /*07a0*/  LOP3.LUT R127, R127, UR25, R6, 0x96, !PT ;  /* 0x000000197f7f7c12 */ /* 0x000fe2000f8e9606 */
[----:B------:R0:W5:Y:S01]  /*07b0*/  LDG.E.128 R56, [R4.64+0x400] ;  /* 0x0004000604387981 */ /* 0x000162000c1e1d00 */
[----:B------:R-:W-:Y:S01]  /*07c0*/  IMAD R130, R130, -0x326172a9, RZ ;  /* 0xcd9e8d5782827824 */ /* 0x000fe200078e02ff */
[----:B------:R-:W-:Y:S01]  /*07d0*/  LOP3.LUT R126, R133, UR26, R3, 0x96, !PT ;  /* 0x0000001a857e7c12 */ /* 0x000fe2000f8e9603 */
[----:B------:R-:W-:Y:S01]  /*07e0*/  IMAD.MOV.U32 R3, RZ, RZ, R10 ;  /* 0x000000ffff037224 */ /* 0x000fe200078e000a */
[----:B------:R0:W5:Y:S01]  /*07f0*/  LDG.E.128 R60, [R4.64+0x410] ;  /* 0x00041006043c7981 */ /* 0x000162000c1e1d00 */
[----:B------:R-:W-:Y:S01]  /*0800*/  LOP3.LUT R133, R15, 0x3, RZ, 0xc0, !PT ;  /* 0x000000030f857812 */ /* 0x000fe200078ec0ff */
[----:B------:R-:W-:-:S02]  /*0810*/  IMAD.MOV.U32 R6, RZ, RZ, RZ ;  /* 0x000000ffff067224 */ /* 0x000fc400078e00ff */
[----:B------:R0:W5:Y:S04]  /*0820*/  LDG.E.128 R64, [R4.64+0x800] ;  /* 0x0008000604407981 */ /* 0x000168000c1e1d00 */
[----:B------:R0:W5:Y:S01]  /*0830*/  LDG.E.128 R68, [R4.64+0x810] ;  /* 0x0008100604447981 */ /* 0x000162000c1e1d00 */
[----:B------:R-:W-:Y:S01]  /*0840*/  ULDC.U8 UR8, c[0x0][0x1f0] ;  /* 0x00007c0000087ab9 */ /* 0x000fe20000000000 */
[----:B0-----:R-:W-:Y:S01]  /*0850*/  IMAD.MOV.U32 R4, RZ, RZ, R14 ;  /* 0x000000ffff047224 */ /* 0x001fe200078e000e */
[----:B-1----:R-:W-:Y:S02]  /*0860*/  MOV R5, R13 ;  /* 0x0000000d00057202 */ /* 0x002fe40000000f00 */
.L_x_7064:
[----:B------:R-:W-:-:S04]  /*0870*/  IMAD.MOV.U32 R17, RZ, RZ, 0x4 ;  /* 0x00000004ff117424 */ /* 0x000fc800078e00ff */
[----:B------:R-:W-:-:S06]  /*0880*/  IMAD.WIDE R8, R0, R17, c[0x0][0x1d0] ;  /* 0x0000740000087625 */ /* 0x000fcc00078e0211 */
[----:B------:R-:W2:Y:S01]  /*0890*/  LDG.E R8, [R8.64] ;  /* 0x0000000608087981 */ /* 0x000ea2000c1e1900 */
[----:B------:R-:W-:Y:S01]  /*08a0*/  ISETP.NE.U32.AND P0, PT, RZ, c[0x0][0x180], PT ;  /* 0x00006000ff007a0c */ /* 0x000fe20003f05070 */
[----:B------:R-:W-:Y:S02]  /*08b0*/  IMAD R7, R0, c[0x0][0x168], RZ ;  /* 0x00005a0000077a24 */ /* 0x000fe400078e02ff */
[----:B------:R-:W-:Y:S01]  /*08c0*/  IMAD.MOV.U32 R115, RZ, RZ, RZ ;  /* 0x000000ffff737224 */ /* 0x000fe200078e00ff */
[----:B------:R-:W-:Y:S02]  /*08d0*/  ISETP.NE.AND.EX P0, PT, RZ, c[0x0][0x184], PT, P0 ;  /* 0x00006100ff007a0c */ /* 0x000fe40003f05300 */
[----:B------:R-:W-:-:S04]  /*08e0*/  SHF.R.S32.HI R16, RZ, 0x1f, R7 ;  /* 0x0000001fff107819 */ /* 0x000fc80000011407 */
[----:B------:R-:W-:Y:S01]  /*08f0*/  LEA.HI R129, R16, R7, RZ, 0x3 ;  /* 0x0000000710817211 */ /* 0x000fe200078f18ff */
[----:B------:R-:W-:-:S03]  /*0900*/  IMAD.WIDE R16, R0, R17, c[0x0][0x1d8] ;  /* 0x0000760000107625 */ /* 0x000fc600078e0211 */
[----:B------:R-:W-:Y:S02]  /*0910*/  LEA.HI.SX32 R129, R129, R2, 0x1d ;  /* 0x0000000281817211 */ /* 0x000fe400078feaff */
[----:B-----5:R0:W5:Y:S01]  /*0920*/  LDG.E R7, [R16.64] ;  /* 0x0000000610077981 */ /* 0x020162000c1e1900 */
[----:B------:R-:W-:-:S05]  /*0930*/  @P0 MOV R104, 0x10 ;  /* 0x0000001000680802 */ /* 0x000fca0000000f00 */
[----:B------:R-:W-:-:S05]  /*0940*/  @P0 IMAD.WIDE.U32 R104, R129, R104, c[0x0][0x180] ;  /* 0x0000600081680625 */ /* 0x000fca00078e0068 */
[----:B------:R0:W5:Y:S01]  /*0950*/  @P0 LDG.E.128 R96, [R104.64] ;  /* 0x0000000668600981 */ /* 0x000162000c1e1d00 */
[----:B--2---:R-:W-:-:S13]  /*0960*/  ISETP.GE.AND P1, PT, R8, 0x1, PT ;  /* 0x000000010800780c */ /* 0x004fda0003f26270 */
[----:B------:R-:W-:-:S05]  /*0970*/  @P1 IADD3 R11, R8, -0x1, RZ ;  /* 0xffffffff080b1810 */ /* 0x000fca0007ffe0ff */
[----:B------:R-:W-:-:S05]  /*0980*/  @P1 IMAD R11, R11, c[0x0][0x168], RZ ;  /* 0x00005a000b0b1a24 */ /* 0x000fca00078e02ff */
[----:B------:R-:W-:-:S04]  /*0990*/  @P1 SHF.R.S32.HI R20, RZ, 0x1f, R11 ;  /* 0x0000001fff141819 */ /* 0x000fc8000001140b */
[----:B------:R-:W-:Y:S01]  /*09a0*/  @P1 LEA.HI R11, R20, R11, RZ, 0x3 ;  /* 0x0000000b140b1211 */ /* 0x000fe200078f18ff */
[----:B------:R-:W-:-:S03]  /*09b0*/  @P1 IMAD.MOV.U32 R20, RZ, RZ, 0x10 ;  /* 0x00000010ff141424 */ /* 0x000fc600078e00ff */
[----:B------:R-:W-:-:S05]  /*09c0*/  @P1 LEA.HI.SX32 R115, R11, R2, 0x1d ;  /* 0x000000020b731211 */ /* 0x000fca00078feaff */
[----:B------:R-:W-:-:S05]  /*09d0*/  @P1 IMAD.WIDE.U32 R20, R115, R20, c[0x0][0x170] ;  /* 0x00005c0073141625 */ /* 0x000fca00078e0014 */
        /* <DEDUP_REMOVED lines=8> */
[----:B------:R-:W-:Y:S02]  /*0a60*/  MOV R13, R133 ;  /* 0x00000085000d7202 */ /* 0x000fe40000000f00 */
[----:B-----5:R-:W-:Y:S01]  /*0a70*/  PRMT R8, RZ, 0x5410, R96 ;  /* 0x00005410ff087816 */ /* 0x020fe20000000060 */
[----:B------:R-:W-:Y:S05]  /*0a80*/  BRA `(.L_x_6815) ;  /* 0x0000057000007947 */ /* 0x000fea0003800000 */
.L_x_6814:
        /* <DEDUP_REMOVED lines=12> */
.L_x_6817:
[----:B------:R-:W-:Y:S02]  /*0b50*/  MOV R23, R130 ;  /* 0x0000008200177202 */ /* 0x000fe40000000f00 */
.L_x_6818:
[----:B------:R-:W-:Y:S05]  /*0b60*/  BSYNC B2 ;  /* 0x0000000000027941 */ /* 0x000fea0003800000 */
.L_x_6816:
        /* <DEDUP_REMOVED lines=16> */
.L_x_6822:
[----:B------:R-:W-:Y:S05]  /*0c70*/  BSYNC B3 ;  /* 0x0000000000037941 */ /* 0x000fea0003800000 */
.L_x_6821:
        /* <DEDUP_REMOVED lines=42> */
[----:B------:R-:W-:Y:S02]  /*0f20*/  LOP3.LUT R126, R133, UR26, R126, 0x96, !PT ;  /* 0x0000001a857e7c12 */ /* 0x000fe4000f8e967e */
.L_x_6820:
[----:B------:R-:W-:Y:S05]  /*0f30*/  BSYNC B2 ;  /* 0x0000000000027941 */ /* 0x000fea0003800000 */
.L_x_6819:
        /* <DEDUP_REMOVED lines=12> */
.L_x_6815:
[----:B------:R-:W-:Y:S05]  /*1000*/  BSYNC B1 ;  /* 0x0000000000017941 */ /* 0x000fea0003800000 */
.L_x_6813:
        /* <DEDUP_REMOVED lines=8> */
.L_x_6824:
        /* <DEDUP_REMOVED lines=12> */
.L_x_6827:
[----:B------:R-:W-:Y:S02]  /*1150*/  IMAD.MOV.U32 R23, RZ, RZ, R130 ;  /* 0x000000ffff177224 */ /* 0x000fe400078e0082 */
.L_x_6828:
[----:B------:R-:W-:Y:S05]  /*1160*/  BSYNC B2 ;  /* 0x0000000000027941 */ /* 0x000fea0003800000 */
.L_x_6826:
        /* <DEDUP_REMOVED lines=16> */
.L_x_6832:
[----:B------:R-:W-:Y:S05]  /*1270*/  BSYNC B3 ;  /* 0x0000000000037941 */ /* 0x000fea0003800000 */
.L_x_6831:
        /* <DEDUP_REMOVED lines=43> */
.L_x_6830:
[----:B------:R-:W-:Y:S05]  /*1530*/  BSYNC B2 ;  /* 0x0000000000027941 */ /* 0x000fea0003800000 */
.L_x_6829:
        /* <DEDUP_REMOVED lines=12> */
.L_x_6825:
[----:B------:R-:W-:Y:S05]  /*1600*/  BSYNC B1 ;  /* 0x0000000000017941 */ /* 0x000fea0003800000 */
.L_x_6823:
        /* <DEDUP_REMOVED lines=8> */
.L_x_6834:
        /* <DEDUP_REMOVED lines=12> */
.L_x_6837:
[----:B------:R-:W-:Y:S02]  /*1750*/  IMAD.MOV.U32 R14, RZ, RZ, R130 ;  /* 0x000000ffff0e7224 */ /* 0x000fe400078e0082 */
.L_x_6838:
[----:B------:R-:W-:Y:S05]  /*1760*/  BSYNC B2 ;  /* 0x0000000000027941 */ /* 0x000fea0003800000 */
.L_x_6836:
        /* <DEDUP_REMOVED lines=16> */
.L_x_6842:
[----:B------:R-:W-:Y:S05]  /*1870*/  BSYNC B3 ;  /* 0x0000000000037941 */ /* 0x000fea0003800000 */
.L_x_6841:
        /* <DEDUP_REMOVED lines=43> */
.L_x_6840:
[----:B------:R-:W-:Y:S05]  /*1b30*/  BSYNC B2 ;  /* 0x0000000000027941 */ /* 0x000fea0003800000 */
.L_x_6839:
[----:B------:R0:W1:Y:S01]  /*1b40*/  I2F.U32 R13, R14 ;  /* 0x0000000e000d7306 */ /* 0x0000620000201000 */
[----:B------:R-:W-:Y:S01]  /*1b50*/  HFMA2.MMA R16, -RZ, RZ, 0.1171875, 0 ;  /* 0x2f800000ff107435 */ /* 0x000fe200000001ff */
[----:B-----5:R-:W-:Y:S02]  /*1b60*/  @P0 PRMT R20, RZ, 0x5410, R97 ;  /* 0x00005410ff140816 */ /* 0x020fe40000000061 */
[----:B0-----:R-:W-:-:S07]  /*1b70*/  PRMT R14, RZ, 0x5410, R101 ;  /* 0x00005410ff0e7816 */ /* 0x001fce0000000065 */
[----:B-1----:R-:W-:Y:S02]  /*1b80*/  FFMA.FTZ R13, R13, R16, 1.1641532182693481445e-10 ;  /* 0x2f0000000d0d7423 */ /* 0x002fe40000010010 */
[----:B------:R-:W-:-:S03]  /*1b90*/  FMUL.FTZ R16, R14, c[0x0][0x1ec] ;  /* 0x00007b000e107a20 */ /* 0x000fc60000410000 */
[----:B------:R-:W-:Y:S01]  /*1ba0*/  FSETP.GTU.FTZ.AND P3, PT, R13, c[0x0][0x1e4], PT ;  /* 0x000079000d007a0b */ /* 0x000fe20003f7c000 */
[----:B------:R-:W-:-:S05]  /*1bb0*/  FMUL.FTZ R16, R16, c[0x0][0x1e8] ;  /* 0x00007a0010107a20 */ /* 0x000fca0000410000 */
[----:B------:R-:W-:Y:S02]  /*1bc0*/  FSEL R13, R16, RZ, !P3 ;  /* 0x000000ff100d7208 */ /* 0x000fe40005800000 */
[----:B------:R-:W-:-:S03]  /*1bd0*/  SEL R16, RZ, 0x1, P3 ;  /* 0x00000001ff107807 */ /* 0x000fc60001800000 */
[----:B------:R-:W-:Y:S01]  /*1be0*/  FMUL.FTZ R13, R74, R13 ;  /* 0x0000000d4a0d7220 */ /* 0x000fe20000410000 */
[----:B------:R-:W-:-:S03]  /*1bf0*/  PRMT R14, R16, 0x7610, R14 ;  /* 0x00007610100e7816 */ /* 0x000fc6000000000e */
[----:B------:R-:W-:Y:S02]  /*1c00*/  @P0 FADD.FTZ R13, R13, R20 ;  /* 0x000000140d0d0221 */ /* 0x000fe40000010000 */
.L_x_6835:
[----:B------:R-:W-:Y:S05]  /*1c10*/  BSYNC B1 ;  /* 0x0000000000017941 */ /* 0x000fea0003800000 */
.L_x_6833:
        /* <DEDUP_REMOVED lines=8> */
.L_x_6844:
        /* <DEDUP_REMOVED lines=12> */
.L_x_6847:
[----:B------:R-:W-:Y:S02]  /*1d60*/  IMAD.MOV.U32 R15, RZ, RZ, R130 ;  /* 0x000000ffff0f7224 */ /* 0x000fe400078e0082 */
.L_x_6848:
[----:B------:R-:W-:Y:S05]  /*1d70*/  BSYNC B2 ;  /* 0x0000000000027941 */ /* 0x000fea0003800000 */
.L_x_6846:
        /* <DEDUP_REMOVED lines=16> */
.L_x_6852:
[----:B------:R-:W-:Y:S05]  /*1e80*/  BSYNC B3 ;  /* 0x0000000000037941 */ /* 0x000fea0003800000 */
.L_x_6851:
        /* <DEDUP_REMOVED lines=42> */
[----:B------:R-:W-:Y:S02]  /*2130*/  LOP3.LUT R126, R133, UR26, R126, 0x96, !PT ;  /* 0x0000001a857e7c12 */ /* 0x000fe4000f8e967e */
.L_x_6850:
[----:B------:R-:W-:Y:S05]  /*2140*/  BSYNC B2 ;  /* 0x0000000000027941 */ /* 0x000fea0003800000 */
.L_x_6849:
        /* <DEDUP_REMOVED lines=10> */
[----:B------:R-:W-:Y:S01]  /*21f0*/  FMUL.FTZ R16, R75, R16 ;  /* 0x000000104b107220 */ /* 0x000fe20000410000 */
[----:B------:R-:W-:-:S03]  /*2200*/  PRMT R15, R17, 0x7610, R15 ;  /* 0x00007610110f7816 */ /* 0x000fc6000000000f */
[----:B------:R-:W-:Y:S02]  /*2210*/  @P0 FADD.FTZ R16, R16, R21 ;  /* 0x0000001510100221 */ /* 0x000fe40000010000 */
.L_x_6845:
[----:B------:R-:W-:Y:S05]  /*2220*/  BSYNC B1 ;  /* 0x0000000000017941 */ /* 0x000fea0003800000 */
.L_x_6843:
        /* <DEDUP_REMOVED lines=8> */
.L_x_6854:
        /* <DEDUP_REMOVED lines=12> */
.L_x_6857:
[----:B------:R-:W-:Y:S02]  /*2370*/  MOV R18, R130 ;  /* 0x0000008200127202 */ /* 0x000fe40000000f00 */
.L_x_6858:
[----:B------:R-:W-:Y:S05]  /*2380*/  BSYNC B2 ;  /* 0x0000000000027941 */ /* 0x000fea0003800000 */
.L_x_6856:
        /* <DEDUP_REMOVED lines=16> */
.L_x_6862:
[----:B------:R-:W-:Y:S05]  /*2490*/  BSYNC B3 ;  /* 0x0000000000037941 */ /* 0x000fea0003800000 */
.L_x_6861:
        /* <DEDUP_REMOVED lines=43> */
.L_x_6860:
[----:B------:R-:W-:Y:S05]  /*2750*/  BSYNC B2 ;  /* 0x0000000000027941 */ /* 0x000fea0003800000 */
.L_x_6859:
[----:B------:R0:W1:Y:S01]  /*2760*/  I2F.U32 R17, R18 ;  /* 0x0000001200117306 */ /* 0x0000620000201000 */
[----:B------:R-:W-:Y:S01]  /*2770*/  IMAD.MOV.U32 R20, RZ, RZ, 0x2f800000 ;  /* 0x2f800000ff147424 */ /* 0x000fe200078e00ff */
[----:B-----5:R-:W-:Y:S02]  /*2780*/  @P0 PRMT R104, RZ, 0x5410, R98 ;  /* 0x00005410ff680816 */ /* 0x020fe40000000062 */
[----:B0-----:R-:W-:Y:S01]  /*2790*/  PRMT R18, RZ, 0x5410, R102 ;  /* 0x00005410ff127816 */ /* 0x001fe20000000066 */
[----:B-1----:R-:W-:-:S04]  /*27a0*/  FFMA.FTZ R17, R17, R20, 1.1641532182693481445e-10 ;  /* 0x2f00000011117423 */ /* 0x002fc80000010014 */
[----:B------:R-:W-:Y:S01]  /*27b0*/  FMUL.FTZ R20, R18, c[0x0][0x1ec] ;  /* 0x00007b0012147a20 */ /* 0x000fe20000410000 */
[----:B------:R-:W-:-:S03]  /*27c0*/  FSETP.GTU.FTZ.AND P3, PT, R17, c[0x0][0x1e4], PT ;  /* 0x0000790011007a0b */ /* 0x000fc60003f7c000 */
[----:B------:R-:W-:-:S05]  /*27d0*/  FMUL.FTZ R20, R20, c[0x0][0x1e8] ;  /* 0x00007a0014147a20 */ /* 0x000fca0000410000 */
[----:B------:R-:W-:Y:S02]  /*27e0*/  FSEL R17, R20, RZ, !P3 ;  /* 0x000000ff14117208 */ /* 0x000fe40005800000 */
[----:B------:R-:W-:-:S03]  /*27f0*/  SEL R20, RZ, 0x1, P3 ;  /* 0x00000001ff147807 */ /* 0x000fc60001800000 */
[----:B------:R-:W-:Y:S01]  /*2800*/  FMUL.FTZ R17, R76, R17 ;  /* 0x000000114c117220 */ /* 0x000fe20000410000 */
[----:B------:R-:W-:-:S03]  /*2810*/  PRMT R18, R20, 0x7610, R18 ;  /* 0x0000761014127816 */ /* 0x000fc60000000012 */
[----:B------:R-:W-:Y:S02]  /*2820*/  @P0 FADD.FTZ R17, R17, R104 ;  /* 0x0000006811110221 */ /* 0x000fe40000010000 */
.L_x_6855:
[----:B------:R-:W-:Y:S05]  /*2830*/  BSYNC B1 ;  /* 0x0000000000017941 */ /* 0x000fea0003800000 */
.L_x_6853:
        /* <DEDUP_REMOVED lines=8> */
.L_x_6864:
        /* <DEDUP_REMOVED lines=12> */
.L_x_6867:
[----:B------:R-:W-:Y:S02]  /*2980*/  IMAD.MOV.U32 R19, RZ, RZ, R130 ;  /* 0x000000ffff137224 */ /* 0x000fe400078e0082 */
.L_x_6868:
[----:B------:R-:W-:Y:S05]  /*2990*/  BSYNC B2 ;  /* 0x0000000000027941 */ /* 0x000fea0003800000 */
.L_x_6866:
        /* <DEDUP_REMOVED lines=16> */
.L_x_6872:
[----:B------:R-:W-:Y:S05]  /*2aa0*/  BSYNC B3 ;  /* 0x0000000000037941 */ /* 0x000fea0003800000 */
.L_x_6871:
        /* <DEDUP_REMOVED lines=43> */
.L_x_6870:
[----:B------:R-:W-:Y:S05]  /*2d60*/  BSYNC B2 ;  /* 0x0000000000027941 */ /* 0x000fea0003800000 */
.L_x_6869:
        /* <DEDUP_REMOVED lines=13> */
.L_x_6865:
[----:B------:R-:W-:Y:S05]  /*2e40*/  BSYNC B1 ;  /* 0x0000000000017941 */ /* 0x000fea0003800000 */
.L_x_6863:
        /* <DEDUP_REMOVED lines=8> */
.L_x_6874:
        /* <DEDUP_REMOVED lines=12> */
.L_x_6877:
[----:B------:R-:W-:Y:S02]  /*2f90*/  IMAD.MOV.U32 R22, RZ, RZ, R130 ;  /* 0x000000ffff167224 */ /* 0x000fe400078e0082 */
.L_x_6878:
[----:B------:R-:W-:Y:S05]  /*2fa0*/  BSYNC B2 ;  /* 0x0000000000027941 */ /* 0x000fea0003800000 */
.L_x_6876:
        /* <DEDUP_REMOVED lines=16> */
.L_x_6882:
[----:B------:R-:W-:Y:S05]  /*30b0*/  BSYNC B3 ;  /* 0x0000000000037941 */ /* 0x000fea0003800000 */
.L_x_6881:
        /* <DEDUP_REMOVED lines=43> */
.L_x_6880:
[----:B------:R-:W-:Y:S05]  /*3370*/  BSYNC B2 ;  /* 0x0000000000027941 */ /* 0x000fea0003800000 */
.L_x_6879:
        /* <DEDUP_REMOVED lines=13> */
.L_x_6875:
[----:B------:R-:W-:Y:S05]  /*3450*/  BSYNC B1 ;  /* 0x0000000000017941 */ /* 0x000fea0003800000 */
.L_x_6873:
        /* <DEDUP_REMOVED lines=8> */
.L_x_6884:
        /* <DEDUP_REMOVED lines=12> */
.L_x_6887:
[----:B------:R-:W-:Y:S02]  /*35a0*/  IMAD.MOV.U32 R23, RZ, RZ, R130 ;  /* 0x000000ffff177224 */ /* 0x000fe400078e0082 */
.L_x_6888:
[----:B------:R-:W-:Y:S05]  /*35b0*/  BSYNC B2 ;  /* 0x0000000000027941 */ /* 0x000fea0003800000 */
.L_x_6886:
        /* <DEDUP_REMOVED lines=16> */
.L_x_6892:
[----:B------:R-:W-:Y:S05]  /*36c0*/  BSYNC B3 ;  /* 0x0000000000037941 */ /* 0x000fea0003800000 */
.L_x_6891:
        /* <DEDUP_REMOVED lines=42> */
.L_x_6890:
[----:B------:R-:W-:Y:S05]  /*3970*/  BSYNC B2 ;  /* 0x0000000000027941 */ /* 0x000fea0003800000 */
.L_x_6889:
        /* <DEDUP_REMOVED lines=12> */
.L_x_6885:
[----:B------:R-:W-:Y:S05]  /*3a40*/  BSYNC B1 ;  /* 0x0000000000017941 */ /* 0x000fea0003800000 */
.L_x_6883:
        /* <DEDUP_REMOVED lines=33> */
.L_x_6894:
[----:B------:R-:W-:Y:S05]  /*3c60*/  BSYNC B1 ;  /* 0x0000000000017941 */ /* 0x000fea0003800000 */
.L_x_6893:
        /* <DEDUP_REMOVED lines=10> */
.L_x_6896:
        /* <DEDUP_REMOVED lines=12> */
.L_x_6899:
[----:B------:R-:W-:Y:S02]  /*3dd0*/  IMAD.MOV.U32 R10, RZ, RZ, R130 ;  /* 0x000000ffff0a7224 */ /* 0x000fe400078e0082 */
.L_x_6900:
[----:B------:R-:W-:Y:S05]  /*3de0*/  BSYNC B2 ;  /* 0x0000000000027941 */ /* 0x000fea0003800000 */
.L_x_6898:
        /* <DEDUP_REMOVED lines=16> */
.L_x_6904:
[----:B------:R-:W-:Y:S05]  /*3ef0*/  BSYNC B3 ;  /* 0x0000000000037941 */ /* 0x000fea0003800000 */
.L_x_6903:
        /* <DEDUP_REMOVED lines=8> */
[----:B-1----:R-:W-:Y:S01]  /*3f80*/  IMAD.WIDE.U32 R110, R109, -0x2daee0ad, RZ ;  /* 0xd2511f536d6e7825 */ /* 0x002fe200078e00ff */
        /* <DEDUP_REMOVED lines=34> */
.L_x_6902:
[----:B------:R-:W-:Y:S05]  /*41b0*/  BSYNC B2 ;  /* 0x0000000000027941 */ /* 0x000fea0003800000 */
.L_x_6901:
        /* <DEDUP_REMOVED lines=13> */
.L_x_6897:
[----:B------:R-:W-:Y:S05]  /*4290*/  BSYNC B1 ;  /* 0x0000000000017941 */ /* 0x000fea0003800000 */
.L_x_6895:
[----:B------:R-:W-:Y:S01]  /*42a0*/  BSSY B1, `(.L_x_6905) ;  /* 0x0000060000017945 */ /* 0x000fe20003800000 */
[----:B------:R-:W-:Y:S05]  /*42b0*/  @P2 BRA `(.L_x_6906) ;  /* 0x0000006000002947 */ /* 0x000fea0003800000 */
[----:B-1----:R-:W-:Y:S02]  /*42c0*/  IMAD.MOV.U32 R110, RZ, RZ, RZ ;  /* 0x000000ffff6e7224 */ /* 0x002fe400078e00ff */
[----:B------:R-:W-:Y:S01]  /*42d0*/  IMAD.MOV.U32 R105, RZ, RZ, R104 ;  /* 0x000000ffff697224 */ /* 0x000fe200078e0068 */
[----:B------:R-:W-:Y:S05]  /*42e0*/  @!P0 BRA `(.L_x_6907) ;  /* 0x000005b000008947 */ /* 0x000fea0003800000 */
[----:B------:R-:W-:Y:S01]  /*42f0*/  IMAD.MOV.U32 R105, RZ, RZ, R104 ;  /* 0x000000ffff697224 */ /* 0x000fe200078e0068 */
[----:B-----5:R-:W-:Y:S01]  /*4300*/  PRMT R110, RZ, 0x7610, R96 ;  /* 0x00007610ff6e7816 */ /* 0x020fe20000000060 */
[----:B------:R-:W-:Y:S05]  /*4310*/  BRA `(.L_x_6907) ;  /* 0x0000058000007947 */ /* 0x000fea0003800000 */
.L_x_6906:
        /* <DEDUP_REMOVED lines=12> */
.L_x_6909:
[----:B------:R-:W-:Y:S02]  /*43e0*/  IMAD.MOV.U32 R12, RZ, RZ, R130 ;  /* 0x000000ffff0c7224 */ /* 0x000fe400078e0082 */
.L_x_6910:
[----:B------:R-:W-:Y:S05]  /*43f0*/  BSYNC B2 ;  /* 0x0000000000027941 */ /* 0x000fea0003800000 */
.L_x_6908:
        /* <DEDUP_REMOVED lines=16> */
.L_x_6914:
[----:B------:R-:W-:Y:S05]  /*4500*/  BSYNC B3 ;  /* 0x0000000000037941 */ /* 0x000fea0003800000 */
.L_x_6913:
        /* <DEDUP_REMOVED lines=43> */
.L_x_6912:
[----:B------:R-:W-:Y:S05]  /*47c0*/  BSYNC B2 ;  /* 0x0000000000027941 */ /* 0x000fea0003800000 */
.L_x_6911:
        /* <DEDUP_REMOVED lines=10> */
[----:B------:R-:W-:Y:S01]  /*4870*/  FMUL.FTZ R110, R81, R110 ;  /* 0x0000006e516e7220 */ /* 0x000fe20000410000 */
[----:B------:R-:W-:-:S03]  /*4880*/  PRMT R12, R104, 0x7610, R12 ;  /* 0x00007610680c7816 */ /* 0x000fc6000000000c */
[----:B------:R-:W-:Y:S02]  /*4890*/  @P0 FADD.FTZ R110, R107, R110 ;  /* 0x0000006e6b6e0221 */ /* 0x000fe40000010000 */
.L_x_6907:
[----:B------:R-:W-:Y:S05]  /*48a0*/  BSYNC B1 ;  /* 0x0000000000017941 */ /* 0x000fea0003800000 */
.L_x_6905:
        /* <DEDUP_REMOVED lines=8> */
.L_x_6916:
        /* <DEDUP_REMOVED lines=12> */
.L_x_6919:
[----:B------:R-:W-:Y:S02]  /*49f0*/  MOV R14, R130 ;  /* 0x00000082000e7202 */ /* 0x000fe40000000f00 */
.L_x_6920:
[----:B------:R-:W-:Y:S05]  /*4a00*/  BSYNC B2 ;  /* 0x0000000000027941 */ /* 0x000fea0003800000 */
.L_x_6918:
        /* <DEDUP_REMOVED lines=16> */
.L_x_6924:
[----:B------:R-:W-:Y:S05]  /*4b10*/  BSYNC B3 ;  /* 0x0000000000037941 */ /* 0x000fea0003800000 */
.L_x_6923:
        /* <DEDUP_REMOVED lines=43> */
.L_x_6922:
[----:B------:R-:W-:Y:S05]  /*4dd0*/  BSYNC B2 ;  /* 0x0000000000027941 */ /* 0x000fea0003800000 */
.L_x_6921:
        /* <DEDUP_REMOVED lines=13> */
.L_x_6917:
[----:B------:R-:W-:Y:S05]  /*4eb0*/  BSYNC B1 ;  /* 0x0000000000017941 */ /* 0x000fea0003800000 */
.L_x_6915:
        /* <DEDUP_REMOVED lines=8> */
.L_x_6926:
        /* <DEDUP_REMOVED lines=12> */
.L_x_6929:
[----:B------:R-:W-:Y:S02]  /*5000*/  MOV R15, R130 ;  /* 0x00000082000f7202 */ /* 0x000fe40000000f00 */
.L_x_6930:
[----:B------:R-:W-:Y:S05]  /*5010*/  BSYNC B2 ;  /* 0x0000000000027941 */ /* 0x000fea0003800000 */
.L_x_6928:
        /* <DEDUP_REMOVED lines=16> */
.L_x_6934:
[----:B------:R-:W-:Y:S05]  /*5120*/  BSYNC B3 ;  /* 0x0000000000037941 */ /* 0x000fea0003800000 */
.L_x_6933:
        /* <DEDUP_REMOVED lines=43> */
.L_x_6932:
[----:B------:R-:W-:Y:S05]  /*53e0*/  BSYNC B2 ;  /* 0x0000000000027941 */ /* 0x000fea0003800000 */
.L_x_6931:
        /* <DEDUP_REMOVED lines=13> */
.L_x_6927:
[----:B------:R-:W-:Y:S05]  /*54c0*/  BSYNC B1 ;  /* 0x0000000000017941 */ /* 0x000fea0003800000 */
.L_x_6925:
        /* <DEDUP_REMOVED lines=8> */
.L_x_6936:
        /* <DEDUP_REMOVED lines=12> */
.L_x_6939:
[----:B------:R-:W-:Y:S02]  /*5610*/  IMAD.MOV.U32 R18, RZ, RZ, R130 ;  /* 0x000000ffff127224 */ /* 0x000fe400078e0082 */
.L_x_6940:
[----:B------:R-:W-:Y:S05]  /*5620*/  BSYNC B2 ;  /* 0x0000000000027941 */ /* 0x000fea0003800000 */
.L_x_6938:
        /* <DEDUP_REMOVED lines=16> */
.L_x_6944:
[----:B------:R-:W-:Y:S05]  /*5730*/  BSYNC B3 ;  /* 0x0000000000037941 */ /* 0x000fea0003800000 */
.L_x_6943:
        /* <DEDUP_REMOVED lines=43> */
.L_x_6942:
[----:B------:R-:W-:Y:S05]  /*59f0*/  BSYNC B2 ;  /* 0x0000000000027941 */ /* 0x000fea0003800000 */
.L_x_6941:
        /* <DEDUP_REMOVED lines=13> */
.L_x_6937:
[----:B------:R-:W-:Y:S05]  /*5ad0*/  BSYNC B1 ;  /* 0x0000000000017941 */ /* 0x000fea0003800000 */
.L_x_6935:
        /* <DEDUP_REMOVED lines=8> */
.L_x_6946:
        /* <DEDUP_REMOVED lines=12> */
.L_x_6949:
[----:B------:R-:W-:Y:S02]  /*5c20*/  IMAD.MOV.U32 R19, RZ, RZ, R130 ;  /* 0x000000ffff137224 */ /* 0x000fe400078e0082 */
.L_x_6950:
[----:B------:R-:W-:Y:S05]  /*5c30*/  BSYNC B2 ;  /* 0x0000000000027941 */ /* 0x000fea0003800000 */
.L_x_6948:
        /* <DEDUP_REMOVED lines=16> */
.L_x_6954:
[----:B------:R-:W-:Y:S05]  /*5d40*/  BSYNC B3 ;  /* 0x0000000000037941 */ /* 0x000fea0003800000 */
.L_x_6953:
        /* <DEDUP_REMOVED lines=43> */
.L_x_6952:
[----:B------:R-:W-:Y:S05]  /*6000*/  BSYNC B2 ;  /* 0x0000000000027941 */ /* 0x000fea0003800000 */
.L_x_6951:
        /* <DEDUP_REMOVED lines=13> */
.L_x_6947:
[----:B------:R-:W-:Y:S05]  /*60e0*/  BSYNC B1 ;  /* 0x0000000000017941 */ /* 0x000fea0003800000 */
.L_x_6945:
        /* <DEDUP_REMOVED lines=8> */
.L_x_6956:
        /* <DEDUP_REMOVED lines=12> */
.L_x_6959:
[----:B------:R-:W-:Y:S02]  /*6230*/  MOV R22, R130 ;  /* 0x0000008200167202 */ /* 0x000fe40000000f00 */
.L_x_6960:
[----:B------:R-:W-:Y:S05]  /*6240*/  BSYNC B2 ;  /* 0x0000000000027941 */ /* 0x000fea0003800000 */
.L_x_6958:
        /* <DEDUP_REMOVED lines=16> */
.L_x_6964:
[----:B------:R-:W-:Y:S05]  /*6350*/  BSYNC B3 ;  /* 0x0000000000037941 */ /* 0x000fea0003800000 */
.L_x_6963:
        /* <DEDUP_REMOVED lines=43> */
.L_x_6962:
[----:B------:R-:W-:Y:S05]  /*6610*/  BSYNC B2 ;  /* 0x0000000000027941 */ /* 0x000fea0003800000 */
.L_x_6961:
        /* <DEDUP_REMOVED lines=13> */
.L_x_6957:
[----:B------:R-:W-:Y:S05]  /*66f0*/  BSYNC B1 ;  /* 0x0000000000017941 */ /* 0x000fea0003800000 */
.L_x_6955:
        /* <DEDUP_REMOVED lines=8> */
.L_x_6966:
        /* <DEDUP_REMOVED lines=12> */
.L_x_6969:
[----:B------:R-:W-:Y:S02]  /*6840*/  IMAD.MOV.U32 R119, RZ, RZ, R130 ;  /* 0x000000ffff777224 */ /* 0x000fe400078e0082 */
.L_x_6970:
[----:B------:R-:W-:Y:S05]  /*6850*/  BSYNC B2 ;  /* 0x0000000000027941 */ /* 0x000fea0003800000 */
.L_x_6968:
        /* <DEDUP_REMOVED lines=16> */
.L_x_6974:
[----:B------:R-:W-:Y:S05]  /*6960*/  BSYNC B3 ;  /* 0x0000000000037941 */ /* 0x000fea0003800000 */
.L_x_6973:
        /* <DEDUP_REMOVED lines=42> */
.L_x_6972:
[----:B------:R-:W-:Y:S05]  /*6c10*/  BSYNC B2 ;  /* 0x0000000000027941 */ /* 0x000fea0003800000 */
.L_x_6971:
        /* <DEDUP_REMOVED lines=12> */
.L_x_6967:
[----:B------:R-:W-:Y:S05]  /*6ce0*/  BSYNC B1 ;  /* 0x0000000000017941 */ /* 0x000fea0003800000 */
.L_x_6965:
        /* <DEDUP_REMOVED lines=32> */
.L_x_6976:
[----:B------:R-:W-:Y:S05]  /*6ef0*/  BSYNC B1 ;  /* 0x0000000000017941 */ /* 0x000fea0003800000 */
.L_x_6975:
        /* <DEDUP_REMOVED lines=10> */
.L_x_6978:
        /* <DEDUP_REMOVED lines=12> */
.L_x_6981:
[----:B------:R-:W-:Y:S02]  /*7060*/  MOV R10, R130 ;  /* 0x00000082000a7202 */ /* 0x000fe40000000f00 */
.L_x_6982:
[----:B------:R-:W-:Y:S05]  /*7070*/  BSYNC B2 ;  /* 0x0000000000027941 */ /* 0x000fea0003800000 */
.L_x_6980:
        /* <DEDUP_REMOVED lines=16> */
.L_x_6986:
[----:B------:R-:W-:Y:S05]  /*7180*/  BSYNC B3 ;  /* 0x0000000000037941 */ /* 0x000fea0003800000 */
.L_x_6985:
        /* <DEDUP_REMOVED lines=43> */
.L_x_6984:
[----:B------:R-:W-:Y:S05]  /*7440*/  BSYNC B2 ;  /* 0x0000000000027941 */ /* 0x000fea0003800000 */
.L_x_6983:
        /* <DEDUP_REMOVED lines=13> */
.L_x_6979:
[----:B------:R-:W-:Y:S05]  /*7520*/  BSYNC B1 ;  /* 0x0000000000017941 */ /* 0x000fea0003800000 */
.L_x_6977:
[----:B------:R-:W-:Y:S01]  /*7530*/  BSSY B1, `(.L_x_6987) ;  /* 0x0000060000017945 */ /* 0x000fe20003800000 */
[----:B------:R-:W-:Y:S05]  /*7540*/  @P2 BRA `(.L_x_6988) ;  /* 0x0000006000002947 */ /* 0x000fea0003800000 */
[----:B-1----:R-:W-:Y:S02]  /*7550*/  IMAD.MOV.U32 R120, RZ, RZ, RZ ;  /* 0x000000ffff787224 */ /* 0x002fe400078e00ff */
[----:B------:R-:W-:Y:S01]  /*7560*/  IMAD.MOV.U32 R105, RZ, RZ, R104 ;  /* 0x000000ffff697224 */ /* 0x000fe200078e0068 */
[----:B------:R-:W-:Y:S05]  /*7570*/  @!P0 BRA `(.L_x_6989) ;  /* 0x000005b000008947 */ /* 0x000fea0003800000 */
[----:B------:R-:W-:Y:S02]  /*7580*/  MOV R105, R104 ;  /* 0x0000006800697202 */ /* 0x000fe40000000f00 */
[----:B-----5:R-:W-:Y:S01]  /*7590*/  PRMT R120, RZ, 0x7610, R96 ;  /* 0x00007610ff787816 */ /* 0x020fe20000000060 */
[----:B------:R-:W-:Y:S05]  /*75a0*/  BRA `(.L_x_6989) ;  /* 0x0000058000007947 */ /* 0x000fea0003800000 */
.L_x_6988:
        /* <DEDUP_REMOVED lines=12> */
.L_x_6991:
[----:B------:R-:W-:Y:S02]  /*7670*/  IMAD.MOV.U32 R12, RZ, RZ, R130 ;  /* 0x000000ffff0c7224 */ /* 0x000fe400078e0082 */
.L_x_6992:
[----:B------:R-:W-:Y:S05]  /*7680*/  BSYNC B2 ;  /* 0x0000000000027941 */ /* 0x000fea0003800000 */
.L_x_6990:
        /* <DEDUP_REMOVED lines=16> */
.L_x_6996:
[----:B------:R-:W-:Y:S05]  /*7790*/  BSYNC B3 ;  /* 0x0000000000037941 */ /* 0x000fea0003800000 */
.L_x_6995:
        /* <DEDUP_REMOVED lines=43> */
.L_x_6994:
[----:B------:R-:W-:Y:S05]  /*7a50*/  BSYNC B2 ;  /* 0x0000000000027941 */ /* 0x000fea0003800000 */
.L_x_6993:
        /* <DEDUP_REMOVED lines=13> */
.L_x_6989:
[----:B------:R-:W-:Y:S05]  /*7b30*/  BSYNC B1 ;  /* 0x0000000000017941 */ /* 0x000fea0003800000 */
.L_x_6987:
        /* <DEDUP_REMOVED lines=8> */
.L_x_6998:
        /* <DEDUP_REMOVED lines=12> */
.L_x_7001:
[----:B------:R-:W-:Y:S02]  /*7c80*/  IMAD.MOV.U32 R14, RZ, RZ, R130 ;  /* 0x000000ffff0e7224 */ /* 0x000fe400078e0082 */
.L_x_7002:
[----:B------:R-:W-:Y:S05]  /*7c90*/  BSYNC B2 ;  /* 0x0000000000027941 */ /* 0x000fea0003800000 */
.L_x_7000:
        /* <DEDUP_REMOVED lines=16> */
.L_x_7006:
[----:B------:R-:W-:Y:S05]  /*7da0*/  BSYNC B3 ;  /* 0x0000000000037941 */ /* 0x000fea0003800000 */
.L_x_7005:
        /* <DEDUP_REMOVED lines=43> */
.L_x_7004:
[----:B------:R-:W-:Y:S05]  /*8060*/  BSYNC B2 ;  /* 0x0000000000027941 */ /* 0x000fea0003800000 */
.L_x_7003:
        /* <DEDUP_REMOVED lines=13> */
.L_x_6999:
[----:B------:R-:W-:Y:S05]  /*8140*/  BSYNC B1 ;  /* 0x0000000000017941 */ /* 0x000fea0003800000 */
.L_x_6997:
        /* <DEDUP_REMOVED lines=8> */
.L_x_7008:
        /* <DEDUP_REMOVED lines=12> */
.L_x_7011:
[----:B------:R-:W-:Y:S02]  /*8290*/  MOV R15, R130 ;  /* 0x00000082000f7202 */ /* 0x000fe40000000f00 */
.L_x_7012:
[----:B------:R-:W-:Y:S05]  /*82a0*/  BSYNC B2 ;  /* 0x0000000000027941 */ /* 0x000fea0003800000 */
.L_x_7010:
        /* <DEDUP_REMOVED lines=16> */
.L_x_7016:
[----:B------:R-:W-:Y:S05]  /*83b0*/  BSYNC B3 ;  /* 0x0000000000037941 */ /* 0x000fea0003800000 */
.L_x_7015:
        /* <DEDUP_REMOVED lines=43> */
.L_x_7014:
[----:B------:R-:W-:Y:S05]  /*8670*/  BSYNC B2 ;  /* 0x0000000000027941 */ /* 0x000fea0003800000 */
.L_x_7013:
        /* <DEDUP_REMOVED lines=13> */
.L_x_7009:
[----:B------:R-:W-:Y:S05]  /*8750*/  BSYNC B1 ;  /* 0x0000000000017941 */ /* 0x000fea0003800000 */
.L_x_7007:
        /* <DEDUP_REMOVED lines=8> */
.L_x_7018:
        /* <DEDUP_REMOVED lines=12> */
.L_x_7021:
[----:B------:R-:W-:Y:S02]  /*88a0*/  IMAD.MOV.U32 R18, RZ, RZ, R130 ;  /* 0x000000ffff127224 */ /* 0x000fe400078e0082 */
.L_x_7022:
[----:B------:R-:W-:Y:S05]  /*88b0*/  BSYNC B2 ;  /* 0x0000000000027941 */ /* 0x000fea0003800000 */
.L_x_7020:
        /* <DEDUP_REMOVED lines=16> */
.L_x_7026:
[----:B------:R-:W-:Y:S05]  /*89c0*/  BSYNC B3 ;  /* 0x0000000000037941 */ /* 0x000fea0003800000 */
.L_x_7025:
        /* <DEDUP_REMOVED lines=43> */
.L_x_7024:
[----:B------:R-:W-:Y:S05]  /*8c80*/  BSYNC B2 ;  /* 0x0000000000027941 */ /* 0x000fea0003800000 */
.L_x_7023:
        /* <DEDUP_REMOVED lines=13> */
.L_x_7019:
[----:B------:R-:W-:Y:S05]  /*8d60*/  BSYNC B1 ;  /* 0x0000000000017941 */ /* 0x000fea0003800000 */
.L_x_7017:
        /* <DEDUP_REMOVED lines=8> */
.L_x_7028:
        /* <DEDUP_REMOVED lines=12> */
.L_x_7031:
[----:B------:R-:W-:Y:S02]  /*8eb0*/  IMAD.MOV.U32 R19, RZ, RZ, R130 ;  /* 0x000000ffff137224 */ /* 0x000fe400078e0082 */
.L_x_7032:
[----:B------:R-:W-:Y:S05]  /*8ec0*/  BSYNC B2 ;  /* 0x0000000000027941 */ /* 0x000fea0003800000 */
.L_x_7030:
        /* <DEDUP_REMOVED lines=16> */
.L_x_7036:
[----:B------:R-:W-:Y:S05]  /*8fd0*/  BSYNC B3 ;  /* 0x0000000000037941 */ /* 0x000fea0003800000 */
.L_x_7035:
        /* <DEDUP_REMOVED lines=43> */
.L_x_7034:
[----:B------:R-:W-:Y:S05]  /*9290*/  BSYNC B2 ;  /* 0x0000000000027941 */ /* 0x000fea0003800000 */
.L_x_7033:
        /* <DEDUP_REMOVED lines=13> */
.L_x_7029:
[----:B------:R-:W-:Y:S05]  /*9370*/  BSYNC B1 ;  /* 0x0000000000017941 */ /* 0x000fea0003800000 */
.L_x_7027:
        /* <DEDUP_REMOVED lines=8> */
.L_x_7038:
        /* <DEDUP_REMOVED lines=12> */
.L_x_7041:
[----:B------:R-:W-:Y:S02]  /*94c0*/  MOV R22, R130 ;  /* 0x0000008200167202 */ /* 0x000fe40000000f00 */
.L_x_7042:
[----:B------:R-:W-:Y:S05]  /*94d0*/  BSYNC B2 ;  /* 0x0000000000027941 */ /* 0x000fea0003800000 */
.L_x_7040:
        /* <DEDUP_REMOVED lines=16> */
.L_x_7046:
[----:B------:R-:W-:Y:S05]  /*95e0*/  BSYNC B3 ;  /* 0x0000000000037941 */ /* 0x000fea0003800000 */
.L_x_7045:
        /* <DEDUP_REMOVED lines=43> */
.L_x_7044:
[----:B------:R-:W-:Y:S05]  /*98a0*/  BSYNC B2 ;  /* 0x0000000000027941 */ /* 0x000fea0003800000 */
.L_x_7043:
        /* <DEDUP_REMOVED lines=13> */
.L_x_7039:
[----:B------:R-:W-:Y:S05]  /*9980*/  BSYNC B1 ;  /* 0x0000000000017941 */ /* 0x000fea0003800000 */
.L_x_7037:
        /* <DEDUP_REMOVED lines=8> */
.L_x_7048:
        /* <DEDUP_REMOVED lines=12> */
.L_x_7051:
[----:B------:R-:W-:Y:S02]  /*9ad0*/  IMAD.MOV.U32 R131, RZ, RZ, R130 ;  /* 0x000000ffff837224 */ /* 0x000fe400078e0082 */
.L_x_7052:
[----:B------:R-:W-:Y:S05]  /*9ae0*/  BSYNC B2 ;  /* 0x0000000000027941 */ /* 0x000fea0003800000 */
.L_x_7050:
        /* <DEDUP_REMOVED lines=16> */
.L_x_7056:
[----:B------:R-:W-:Y:S05]  /*9bf0*/  BSYNC B3 ;  /* 0x0000000000037941 */ /* 0x000fea0003800000 */
.L_x_7055:
        /* <DEDUP_REMOVED lines=44> */
.L_x_7054:
[----:B------:R-:W-:Y:S05]  /*9ec0*/  BSYNC B2 ;  /* 0x0000000000027941 */ /* 0x000fea0003800000 */
.L_x_7053:
        /* <DEDUP_REMOVED lines=13> */
.L_x_7049:
[----:B------:R-:W-:Y:S05]  /*9fa0*/  BSYNC B1 ;  /* 0x0000000000017941 */ /* 0x000fea0003800000 */
.L_x_7047:
        /* <DEDUP_REMOVED lines=52> */
.L_x_7058:
[----:B------:R-:W-:Y:S05]  /*a2f0*/  BSYNC B1 ;  /* 0x0000000000017941 */ /* 0x000fea0003800000 */
.L_x_7057:
[----:B0-----:R-:W-:Y:S01]  /*a300*/  FADD.FTZ R125, R129, R134 ;  /* 0x00000086817d7221 */ /* 0x001fe20000010000 */
[----:B------:R-:W-:Y:S05]  /*a310*/  BRA.DIV ~URZ, `(.L_x_7059) ;  /* 0x00000c127f007947 */ /* 0x000fea000b800000 */
[----:B------:R0:W1:Y:S02]  /*a320*/  SHFL.BFLY PT, R104, R125, 0x1, 0x1f ;  /* 0x0c201f007d687f89 */ /* 0x00006400000e0000 */
.L_x_7065:
        /* <DEDUP_REMOVED lines=68> */
.L_x_7066:
        /* <DEDUP_REMOVED lines=23> */
[----:B------:R-:W-:Y:S02]  /*a8e0*/  FADD.FTZ R104, -R115, R11 ;  /* 0x0000000b73687221 */ /* 0x000fe40000010100 */
[----:B------:R-:W-:-:S02]  /*a8f0*/  FMUL.FTZ R17, R125, R136 ;  /* 0x000000887d117220 */ /* 0x000fc40000410000 */
[----:B------:R-:W-:Y:S02]  /*a900*/  FMUL.FTZ R108, R125, R108 ;  /* 0x0000006c7d6c7220 */ /* 0x000fe40000410000 */
[C---:B------:R-:W-:Y:S02]  /*a910*/  FADD.FTZ R138, -R115.reuse, R23 ;  /* 0x00000017738a7221 */ /* 0x040fe40000010100 */
[----:B------:R-:W-:Y:S02]  /*a920*/  FADD.FTZ R110, -R115, R110 ;  /* 0x0000006e736e7221 */ /* 0x000fe40000010100 */
[C---:B------:R-:W-:Y:S02]  /*a930*/  FMUL.FTZ R9, R125.reuse, R8 ;  /* 0x000000087d097220 */ /* 0x040fe40000410000 */
[----:B------:R-:W-:Y:S02]  /*a940*/  FMUL.FTZ R104, R125, R104 ;  /* 0x000000687d687220 */ /* 0x000fe40000410000 */
[----:B------:R-:W-:-:S02]  /*a950*/  FFMA.FTZ R17, R54, R17, R30 ;  /* 0x0000001136117223 */ /* 0x000fc4000001001e */
[----:B------:R-:W-:Y:S02]  /*a960*/  FFMA.FTZ R108, R55, R108, R31 ;  /* 0x0000006c376c7223 */ /* 0x000fe4000001001f */
[C---:B------:R-:W-:Y:S02]  /*a970*/  FADD.FTZ R16, -R115.reuse, R16 ;  /* 0x0000001073107221 */ /* 0x040fe40000010100 */
[C---:B------:R-:W-:Y:S01]  /*a980*/  FADD.FTZ R142, -R115.reuse, R111 ;  /* 0x0000006f738e7221 */ /* 0x040fe20000010100 */
[----:B------:R-:W-:Y:S01]  /*a990*/  F2FP.BF16.PACK_AB R107, R108, R17 ;  /* 0x000000116c6b723e */ /* 0x000fe200000010ff */
[----:B------:R-:W-:Y:S02]  /*a9a0*/  FADD.FTZ R114, -R115, R114 ;  /* 0x0000007273727221 */ /* 0x000fe40000010100 */
[----:B------:R-:W-:Y:S02]  /*a9b0*/  IMAD R7, R7, c[0x0][0x168], RZ ;  /* 0x00005a0007077a24 */ /* 0x000fe400078e02ff */
[----:B------:R-:W-:-:S02]  /*a9c0*/  FADD.FTZ R140, -R115, R109 ;  /* 0x0000006d738c7221 */ /* 0x000fc40000010100 */
[C---:B------:R-:W-:Y:S02]  /*a9d0*/  FADD.FTZ R112, -R115.reuse, R112 ;  /* 0x0000007073707221 */ /* 0x040fe40000010100 */
[C---:B------:R-:W-:Y:S02]  /*a9e0*/  FADD.FTZ R150, -R115.reuse, R121 ;  /* 0x0000007973967221 */ /* 0x040fe40000010100 */
[----:B------:R-:W-:Y:S02]  /*a9f0*/  FADD.FTZ R128, -R115, R128 ;  /* 0x0000008073807221 */ /* 0x000fe40000010100 */
[C---:B------:R-:W-:Y:S02]  /*aa00*/  FMUL.FTZ R21, R125.reuse, R138 ;  /* 0x0000008a7d157220 */ /* 0x040fe40000410000 */
[----:B------:R-:W-:Y:S02]  /*aa10*/  FMUL.FTZ R110, R125, R110 ;  /* 0x0000006e7d6e7220 */ /* 0x000fe40000410000 */
[----:B------:R-:W-:-:S02]  /*aa20*/  FADD.FTZ R124, -R115, R20 ;  /* 0x00000014737c7221 */ /* 0x000fc40000010100 */
[----:B------:R-:W-:Y:S02]  /*aa30*/  FFMA.FTZ R9, R48, R9, R24 ;  /* 0x0000000930097223 */ /* 0x000fe40000010018 */
[----:B------:R-:W-:Y:S02]  /*aa40*/  FFMA.FTZ R104, R49, R104, R25 ;  /* 0x0000006831687223 */ /* 0x000fe40000010019 */
[C---:B------:R-:W-:Y:S02]  /*aa50*/  FADD.FTZ R106, -R115.reuse, R13 ;  /* 0x0000000d736a7221 */ /* 0x040fe40000010100 */
[C---:B------:R-:W-:Y:S01]  /*aa60*/  FADD.FTZ R144, -R115.reuse, R113 ;  /* 0x0000007173907221 */ /* 0x040fe20000010100 */
[----:B------:R-:W-:Y:S01]  /*aa70*/  F2FP.BF16.PACK_AB R104, R104, R9 ;  /* 0x000000096868723e */ /* 0x000fe200000010ff */
[C---:B------:R-:W-:Y:S02]  /*aa80*/  FADD.FTZ R116, -R115.reuse, R116 ;  /* 0x0000007473747221 */ /* 0x040fe40000010100 */
[----:B------:R-:W-:-:S02]  /*aa90*/  FADD.FTZ R146, -R115, R117 ;  /* 0x0000007573927221 */ /* 0x000fc40000010100 */
[C---:B------:R-:W-:Y:S02]  /*aaa0*/  FADD.FTZ R120, -R115.reuse, R120 ;  /* 0x0000007873787221 */ /* 0x040fe40000010100 */
[C---:B------:R-:W-:Y:S02]  /*aab0*/  FADD.FTZ R148, -R115.reuse, R119 ;  /* 0x0000007773947221 */ /* 0x040fe40000010100 */
[C---:B------:R-:W-:Y:S02]  /*aac0*/  FADD.FTZ R122, -R115.reuse, R122 ;  /* 0x0000007a737a7221 */ /* 0x040fe40000010100 */
[C---:B------:R-:W-:Y:S02]  /*aad0*/  FADD.FTZ R152, -R115.reuse, R123 ;  /* 0x0000007b73987221 */ /* 0x040fe40000010100 */
[----:B------:R-:W-:Y:S02]  /*aae0*/  FADD.FTZ R134, -R115, R134 ;  /* 0x0000008673867221 */ /* 0x000fe40000010100 */
[C---:B------:R-:W-:Y:S01]  /*aaf0*/  FMUL.FTZ R20, R125.reuse, R16 ;  /* 0x000000107d147220 */ /* 0x040fe20000410000 */
[----:B------:R-:W-:Y:S01]  /*ab00*/  SHF.R.S32.HI R16, RZ, 0x1f, R7 ;  /* 0x0000001fff107819 */ /* 0x000fe20000011407 */
[----:B------:R-:W-:-:S02]  /*ab10*/  FMUL.FTZ R109, R125, R142 ;  /* 0x0000008e7d6d7220 */ /* 0x000fc40000410000 */
[C---:B------:R-:W-:Y:S01]  /*ab20*/  FMUL.FTZ R114, R125.reuse, R114 ;  /* 0x000000727d727220 */ /* 0x040fe20000410000 */
[----:B------:R-:W-:Y:S01]  /*ab30*/  LEA.HI R7, R16, R7, RZ, 0x3 ;  /* 0x0000000710077211 */ /* 0x000fe200078f18ff */
[C---:B------:R-:W-:Y:S02]  /*ab40*/  FMUL.FTZ R23, R125.reuse, R140 ;  /* 0x0000008c7d177220 */ /* 0x040fe40000410000 */
[----:B------:R-:W-:Y:S01]  /*ab50*/  FMUL.FTZ R112, R125, R112 ;  /* 0x000000707d707220 */ /* 0x000fe20000410000 */
[----:B------:R-:W-:Y:S01]  /*ab60*/  LEA.HI.SX32 R7, R7, R2, 0x1d ;  /* 0x0000000207077211 */ /* 0x000fe200078feaff */
[C---:B------:R-:W-:Y:S02]  /*ab70*/  FMUL.FTZ R115, R125.reuse, R150 ;  /* 0x000000967d737220 */ /* 0x040fe40000410000 */
[----:B------:R-:W-:Y:S01]  /*ab80*/  FMUL.FTZ R128, R125, R128 ;  /* 0x000000807d807220 */ /* 0x000fe20000410000 */
[----:B------:R-:W-:Y:S01]  /*ab90*/  IADD3 R16, R7, 0x20, RZ ;  /* 0x0000002007107810 */ /* 0x000fe20007ffe0ff */
[----:B------:R-:W-:-:S02]  /*aba0*/  FFMA.FTZ R21, R56, R21, R32 ;  /* 0x0000001538157223 */ /* 0x000fc40000010020 */
[----:B------:R-:W-:Y:S02]  /*abb0*/  FFMA.FTZ R108, R57, R110, R33 ;  /* 0x0000006e396c7223 */ /* 0x000fe40000010021 */
[----:B------:R-:W-:Y:S02]  /*abc0*/  FMUL.FTZ R11, R125, R106 ;  /* 0x0000006a7d0b7220 */ /* 0x000fe40000410000 */
[----:B------:R-:W-:Y:S01]  /*abd0*/  FFMA.FTZ R109, R60, R109, R36 ;  /* 0x0000006d3c6d7223 */ /* 0x000fe20000010024 */
[----:B------:R-:W-:Y:S01]  /*abe0*/  F2FP.BF16.PACK_AB R108, R108, R21 ;  /* 0x000000156c6c723e */ /* 0x000fe200000010ff */
[----:B------:R-:W-:Y:S01]  /*abf0*/  FFMA.FTZ R110, R61, R114, R37 ;  /* 0x000000723d6e7223 */ /* 0x000fe20000010025 */
[----:B------:R-:W-:Y:S01]  /*ac00*/  HFMA2.MMA R21, -RZ, RZ, 0, 9.5367431640625e-07 ;  /* 0x00000010ff157435 */ /* 0x000fe200000001ff */
[----:B------:R-:W-:Y:S02]  /*ac10*/  FFMA.FTZ R23, R58, R23, R34 ;  /* 0x000000173a177223 */ /* 0x000fe40000010022 */
[----:B------:R-:W-:Y:S01]  /*ac20*/  FFMA.FTZ R112, R59, R112, R35 ;  /* 0x000000703b707223 */ /* 0x000fe20000010023 */
[----:B------:R-:W-:Y:S01]  /*ac30*/  F2FP.BF16.PACK_AB R110, R110, R109 ;  /* 0x0000006d6e6e723e */ /* 0x000fe200000010ff */
[----:B------:R-:W-:-:S02]  /*ac40*/  FFMA.FTZ R114, R68, R115, R44 ;  /* 0x0000007344727223 */ /* 0x000fc4000001002c */
[----:B------:R-:W-:Y:S01]  /*ac50*/  FFMA.FTZ R9, R69, R128, R45 ;  /* 0x0000008045097223 */ /* 0x000fe2000001002d */
[----:B------:R-:W-:Y:S01]  /*ac60*/  F2FP.BF16.PACK_AB R109, R112, R23 ;  /* 0x00000017706d723e */ /* 0x000fe200000010ff */
[C---:B------:R-:W-:Y:S02]  /*ac70*/  FMUL.FTZ R113, R125.reuse, R146 ;  /* 0x000000927d717220 */ /* 0x040fe40000410000 */
[----:B------:R-:W-:Y:S01]  /*ac80*/  FMUL.FTZ R8, R125, R120 ;  /* 0x000000787d087220 */ /* 0x000fe20000410000 */
[----:B------:R-:W-:Y:S01]  /*ac90*/  F2FP.BF16.PACK_AB R114, R9, R114 ;  /* 0x000000720972723e */ /* 0x000fe200000010ff */
[C---:B------:R-:W-:Y:S02]  /*aca0*/  FMUL.FTZ R13, R125.reuse, R118 ;  /* 0x000000767d0d7220 */ /* 0x040fe40000410000 */
[C---:B------:R-:W-:Y:S02]  /*acb0*/  FMUL.FTZ R124, R125.reuse, R124 ;  /* 0x0000007c7d7c7220 */ /* 0x040fe40000410000 */
[----:B------:R-:W-:-:S02]  /*acc0*/  FMUL.FTZ R105, R125, R144 ;  /* 0x000000907d697220 */ /* 0x000fc40000410000 */
[----:B------:R-:W-:Y:S02]  /*acd0*/  FFMA.FTZ R11, R50, R11, R26 ;  /* 0x0000000b320b7223 */ /* 0x000fe4000001001a */
[----:B------:R-:W-:Y:S02]  /*ace0*/  FFMA.FTZ R20, R51, R20, R27 ;  /* 0x0000001433147223 */ /* 0x000fe4000001001b */
        /* <DEDUP_REMOVED lines=18> */
[----:B------:R-:W-:-:S02]  /*ae10*/  FFMA.FTZ R113, R66, R117, R42 ;  /* 0x0000007542717223 */ /* 0x000fc4000001002a */
        /* <DEDUP_REMOVED lines=9> */
.L_x_7062:
[----:B------:R-:W-:Y:S05]  /*aeb0*/  BSYNC B1 ;  /* 0x0000000000017941 */ /* 0x000fea0003800000 */
.L_x_7061:
[----:B------:R-:W-:-:S04]  /*aec0*/  IMAD.MOV.U32 R7, RZ, RZ, c[0x0][0x160] ;  /* 0x00005800ff077624 */ /* 0x000fc800078e00ff */
[----:B------:R-:W-:-:S05]  /*aed0*/  IMAD R0, R7, 0x4, R0 ;  /* 0x0000000407007824 */ /* 0x000fca00078e0200 */
[----:B------:R-:W-:-:S13]  /*aee0*/  ISETP.GE.AND P0, PT, R0, c[0x0][0x164], PT ;  /* 0x0000590000007a0c */ /* 0x000fda0003f06270 */
[----:B01---5:R-:W-:Y:S01]  /*aef0*/  @P0 CALL.REL.NOINC `(.L_x_7063) ;  /* 0x0000001000000944 */ /* 0x023fe20003c00000 */
[----:B------:R-:W-:Y:S05]  /*af00*/  BRA `(.L_x_7064) ;  /* 0xffff596000007947 */ /* 0x000fea000383ffff */
.L_x_7063:
[----:B------:R-:W-:Y:S05]  /*af10*/  BSYNC B0 ;  /* 0x0000000000007941 */ /* 0x000fea0003800000 */
.L_x_6812:
[----:B------:R-:W-:Y:S05]  /*af20*/  EXIT ;  /* 0x000000000000794d */ /* 0x000fea0003800000 */
.L_x_7059:
[----:B------:R-:W-:Y:S01]  /*af30*/  MOV R118, 0x1 ;  /* 0x0000000100767802 */ /* 0x000fe20000000f00 */
[----:B------:R-:W-:Y:S01]  /*af40*/  IMAD.MOV.U32 R106, RZ, RZ, 0x1f ;  /* 0x0000001fff6a7424 */ /* 0x000fe200078e00ff */
[----:B------:R-:W-:Y:S01]  /*af50*/  MOV R104, 0xaf80 ;  /* 0x0000af8000687802 */ /* 0x000fe20000000f00 */
[----:B------:R-:W-:Y:S02]  /*af60*/  IMAD.MOV.U32 R107, RZ, RZ, -0x1 ;  /* 0xffffffffff6b7424 */ /* 0x000fe400078e00ff */
[----:B-----5:R-:W-:Y:S05]  /*af70*/  CALL.REL.NOINC `($__internal_47_$__cuda_sm70_shflsync_bfly_p) ;  /* 0x0000069000007944 */ /* 0x020fea0003c00000 */
[----:B-1----:R-:W-:Y:S01]  /*af80*/  MOV R104, R118 ;  /* 0x0000007600687202 */ /* 0x002fe20000000f00 */
[----:B0-----:R-:W-:Y:S05]  /*af90*/  BRA `(.L_x_7065) ;  /* 0xfffff39000007947 */ /* 0x001fea000383ffff */
.L_x_7060:
[----:B------:R-:W-:Y:S01]  /*afa0*/  IMAD.MOV.U32 R118, RZ, RZ, 0x2 ;  /* 0x00000002ff767424 */ /* 0x000fe200078e00ff */
[----:B------:R-:W-:Y:S01]  /*afb0*/  MOV R107, 0xffffffff ;  /* 0xffffffff006b7802 */ /* 0x000fe20000000f00 */
[----:B------:R-:W-:Y:S01]  /*afc0*/  IMAD.MOV.U32 R106, RZ, RZ, 0x1f ;  /* 0x0000001fff6a7424 */ /* 0x000fe200078e00ff */
[----:B------:R-:W-:Y:S02]  /*afd0*/  MOV R104, 0xaff0 ;  /* 0x0000aff000687802 */ /* 0x000fe40000000f00 */
[----:B-----5:R-:W-:Y:S05]  /*afe0*/  CALL.REL.NOINC `($__internal_47_$__cuda_sm70_shflsync_bfly_p) ;  /* 0x0000062000007944 */ /* 0x020fea0003c00000 */
[----:B01----:R-:W-:Y:S01]  /*aff0*/  FADD.FTZ R125, R125, R118 ;  /* 0x000000767d7d7221 */ /* 0x003fe20000010000 */
[----:B------:R-:W-:Y:S01]  /*b000*/  MOV R107, 0xffffffff ;  /* 0xffffffff006b7802 */ /* 0x000fe20000000f00 */
[----:B------:R-:W-:Y:S01]  /*b010*/  IMAD.MOV.U32 R118, RZ, RZ, 0x4 ;  /* 0x00000004ff767424 */ /* 0x000fe200078e00ff */
[----:B------:R-:W-:Y:S01]  /*b020*/  MOV R104, 0xb050 ;  /* 0x0000b05000687802 */ /* 0x000fe20000000f00 */
[----:B------:R-:W-:-:S02]  /*b030*/  IMAD.MOV.U32 R106, RZ, RZ, 0x1f ;  /* 0x0000001fff6a7424 */ /* 0x000fc400078e00ff */
[----:B------:R-:W-:Y:S05]  /*b040*/  CALL.REL.NOINC `($__internal_47_$__cuda_sm70_shflsync_bfly_p) ;  /* 0x000005c000007944 */ /* 0x000fea0003c00000 */
        /* <DEDUP_REMOVED lines=12> */
[----:B-1----:R-:W-:Y:S02]  /*b110*/  FADD.FTZ R115, R125, R118 ;  /* 0x000000767d737221 */ /* 0x002fe40000010000 */
[----:B------:R-:W-:-:S02]  /*b120*/  IMAD.MOV.U32 R118, RZ, RZ, 0x1 ;  /* 0x00000001ff767424 */ /* 0x000fc400078e00ff */
[----:B------:R-:W-:Y:S02]  /*b130*/  FMUL.FTZ R115, R115, c[0x0][0x1e0] ;  /* 0x0000780073737a20 */ /* 0x000fe40000410000 */
[----:B0-----:R-:W-:Y:S02]  /*b140*/  IMAD.MOV.U32 R106, RZ, RZ, 0x1f ;  /* 0x0000001fff6a7424 */ /* 0x001fe400078e00ff */
        /* <DEDUP_REMOVED lines=50> */
[----:B------:R-:W-:Y:S05]  /*b470*/  CALL.REL.NOINC `($__internal_47_$__cuda_sm70_shflsync_bfly_p) ;  /* 0x0000019000007944 */ /* 0x000fea0003c00000 */
[----:B01----:R-:W-:Y:S01]  /*b480*/  FADD.FTZ R125, R125, R118 ;  /* 0x000000767d7d7221 */ /* 0x003fe20000010000 */
[----:B------:R-:W-:Y:S01]  /*b490*/  MOV R107, 0xffffffff ;  /* 0xffffffff006b7802 */ /* 0x000fe20000000f00 */
[----:B------:R-:W-:Y:S01]  /*b4a0*/  IMAD.MOV.U32 R118, RZ, RZ, 0x2 ;  /* 0x00000002ff767424 */ /* 0x000fe200078e00ff */
[----:B------:R-:W-:Y:S01]  /*b4b0*/  MOV R104, 0xb4e0 ;  /* 0x0000b4e000687802 */ /* 0x000fe20000000f00 */
[----:B------:R-:W-:Y:S02]  /*b4c0*/  IMAD.MOV.U32 R106, RZ, RZ, 0x1f ;  /* 0x0000001fff6a7424 */ /* 0x000fe400078e00ff */
        /* <DEDUP_REMOVED lines=19> */
[----:B01----:R-:W-:Y:S05]  /*b600*/  BRA `(.L_x_7066) ;  /* 0xfffff16000007947 */ /* 0x003fea000383ffff */
        .weak           $__internal_47_$__cuda_sm70_shflsync_bfly_p
        .type           $__internal_47_$__cuda_sm70_shflsync_bfly_p,@function
        .size           $__internal_47_$__cuda_sm70_shflsync_bfly_p,(.L_x_22215 - $__internal_47_$__cuda_sm70_shflsync_bfly_p)
$__internal_47_$__cuda_sm70_shflsync_bfly_p:
[----:B------:R-:W-:Y:S01]  /*b610*/  IMAD.MOV.U32 R105, RZ, RZ, 0x0 ;  /* 0x00000000ff697424 */ /* 0x000fe200078e00ff */
[----:B------:R-:W-:Y:S04]  /*b620*/  WARPSYNC R107 ;  /* 0x0000006b00007348 */ /* 0x000fe80003800000 */
[----:B------:R0:W1:Y:S01]  /*b630*/  SHFL.BFLY PT, R118, R125, R118, R106 ;  /* 0x0c0000767d767389 */ /* 0x00006200000e006a */
[----:B------:R-:W-:Y:S05]  /*b640*/  RET.REL.NODEC R104 `(_ZN10layer_norm13ln_fwd_kernelINS_13Kernel_traitsIf13__nv_bfloat16S2_S2_fjLj768ELj1ELj4ELj1ELj16ENS_18Kernel_traits_baseILj768EfS2_S2_S2_fjLj128EEEEELb1ELb1ELb1ELb1EEEvNS_9FwdParamsE) ;  /* 0xffff49b068007950 */ /* 0x000fea0003c3ffff */
.L_x_7067:
        /* <DEDUP_REMOVED lines=11> */
.L_x_22215:


//--------------------- .text._ZN10layer_norm13ln_fwd_kernelINS_13Kernel_traitsI13__nv_bfloat16S2_fS2_fjLj768ELj1ELj4ELj1ELj16ENS_18Kernel_traits_baseILj768ES2_S2_fS2_fjLj128EEEEELb0ELb0ELb0ELb0EEEvNS_9FwdParamsE --------------------------
	.section	.text._ZN10layer_norm13ln_fwd_kernelINS_13Kernel_traitsI13__nv_bfloat16S2_fS2_fjLj768ELj1ELj4ELj1ELj16ENS_18Kernel_traits_baseILj768ES2_S2_fS2_fjLj128EEEEELb0ELb0ELb0ELb0EEEvNS_9FwdParamsE,"ax",@progbits
	.sectioninfo	@"SHI_REGISTERS=96"
	.align	128
        .global         _ZN10layer_norm13ln_fwd_kernelINS_13Kernel_traitsI13__nv_bfloat16S2_fS2_fjLj768ELj1ELj4ELj1ELj16ENS_18Kernel_traits_baseILj768ES2_S2_fS2_fjLj128EEEEELb0ELb0ELb0ELb0EEEvNS_9FwdParamsE
        .type           _ZN10layer_norm13ln_fwd_kernelINS_13Kernel_traitsI13__nv_bfloat16S2_fS2_fjLj768ELj1ELj4ELj1ELj16ENS_18Kernel_traits_baseILj768ES2_S2_fS2_fjLj128EEEEELb0ELb0ELb0ELb0EEEvNS_9FwdParamsE,@function
        .size           _ZN10layer_norm13ln_fwd_kernelINS_13Kernel_traitsI13__nv_bfloat16S2_fS2_fjLj768ELj1ELj4ELj1ELj16ENS_18Kernel_traits_baseILj768ES2_S2_fS2_fjLj128EEEEELb0ELb0ELb0ELb0EEEvNS_9FwdParamsE,(.L_x_22216 - _ZN10layer_norm13ln_fwd_kernelINS_13Kernel_traitsI13__nv_bfloat16S2_fS2_fjLj768ELj1ELj4ELj1ELj16ENS_18Kernel_traits_baseILj768ES2_S2_fS2_fjLj128EEEEELb0ELb0ELb0ELb0EEEvNS_9FwdParamsE)
        .other          _ZN10layer_norm13ln_fwd_kernelINS_13Kernel_traitsI13__nv_bfloat16S2_fS2_fjLj768ELj1ELj4ELj1ELj16ENS_18Kernel_traits_baseILj768ES2_S2_fS2_fjLj128EEEEELb0ELb0ELb0ELb0EEEvNS_9FwdParamsE,@"STO_CUDA_ENTRY STV_DEFAULT"
_ZN10layer_norm13ln_fwd_kernelINS_13Kernel_traitsI13__nv_bfloat16S2_fS2_fjLj768ELj1ELj4ELj1ELj16ENS_18Kernel_traits_baseILj768ES2_S2_fS2_fjLj128EEEEELb0ELb0ELb0ELb0EEEvNS_9FwdParamsE:
.text._ZN10layer_norm13ln_fwd_kernelINS_13Kernel_traitsI13__nv_bfloat16S2_fS2_fjLj768ELj1ELj4ELj1ELj16ENS_18Kernel_traits_baseILj768ES2_S2_fS2_fjLj128EEEEELb0ELb0ELb0ELb0EEEvNS_9FwdParamsE:
        /* <DEDUP_REMOVED lines=13> */
[----:B------:R-:W-:Y:S02]  /*00d0*/  LOP3.LUT R54, R54, 0x1f, RZ, 0xc0, !PT ;  /* 0x0000001f36367812 */ /* 0x000fe400078ec0ff */
[----:B------:R-:W-:Y:S02]  /*00e0*/  ISETP.GE.AND P4, PT, R82, c[0x0][0x164], PT ;  /* 0x0000590052007a0c */ /* 0x000fe40003f86270 */
[C---:B------:R-:W-:Y:S02]  /*00f0*/  ISETP.GE.U32.AND P2, PT, R55.reuse, 0x40, PT ;  /* 0x000000403700780c */ /* 0x040fe40003f46070 */
[----:B------:R-:W-:Y:S02]  /*0100*/  ISETP.GE.U32.AND P3, PT, R55, 0x60, PT ;  /* 0x000000603700780c */ /* 0x000fe40003f66070 */
[----:B------:R-:W-:-:S03]  /*0110*/  MOV R0, R54 ;  /* 0x0000003600007202 */ /* 0x000fc60000000f00 */
[----:B------:R-:W-:Y:S05]  /*0120*/  @!P1 BRA `(.L_x_7069) ;  /* 0x000000b000009947 */ /* 0x000fea0003800000 */
[----:B------:R-:W-:Y:S01]  /*0130*/  ISETP.NE.U32.AND P0, PT, RZ, c[0x0][0x218], PT ;  /* 0x00008600ff007a0c */ /* 0x000fe20003f05070 */
[----:B------:R-:W-:-:S03]  /*0140*/  HFMA2.MMA R9, -RZ, RZ, 0, 9.5367431640625e-07 ;  /* 0x00000010ff097435 */ /* 0x000fc600000001ff */
[----:B------:R-:W-:-:S13]  /*0150*/  ISETP.NE.AND.EX P0, PT, RZ, c[0x0][0x21c], PT, P0 ;  /* 0x00008700ff007a0c */ /* 0x000fda0003f05300 */
[C---:B------:R-:W-:Y:S01]  /*0160*/  @P0 LEA R2, P5, R54.reuse, c[0x0][0x218], 0x4 ;  /* 0x0000860036020a11 */ /* 0x040fe200078a20ff */
[----:B------:R-:W-:-:S03]  /*0170*/  IMAD.WIDE.U32 R8, R54, R9, c[0x0][0x1b0] ;  /* 0x00006c0036087625 */ /* 0x000fc600078e0009 */
[----:B------:R-:W-:-:S03]  /*0180*/  @P0 IADD3.X R3, RZ, c[0x0][0x21c], RZ, P5, !PT ;  /* 0x00008700ff030a10 */ /* 0x000fc60002ffe4ff */
[----:B------:R-:W5:Y:S04]  /*0190*/  LDG.E.128 R8, [R8.64] ;  /* 0x0000000408087981 */ /* 0x000f68000c1e1d00 */
[----:B------:R0:W5:Y:S01]  /*01a0*/  @P0 LDG.E.128 R32, [R2.64] ;  /* 0x0000000402200981 */ /* 0x000162000c1e1d00 */
[----:B------:R-:W-:Y:S01]  /*01b0*/  LOP3.LUT R0, R54, 0x20, RZ, 0xfc, !PT ;  /* 0x0000002036007812 */ /* 0x000fe200078efcff */
[----:B------:R-:W-:Y:S01]  /*01c0*/  @!P0 CS2R R32, SRZ ;  /* 0x0000000000208805 */ /* 0x000fe2000001ff00 */
[----:B------:R-:W-:Y:S02]  /*01d0*/  @!P0 CS2R R34, SRZ ;  /* 0x0000000000228805 */ /* 0x000fe4000001ff00 */
.L_x_7069:
[----:B0-----:R-:W-:Y:S05]  /*01e0*/  BSYNC B0 ;  /* 0x0000000000007941 */ /* 0x001fea0003800000 */
.L_x_7068:
        /* <DEDUP_REMOVED lines=13> */
.L_x_7071:
[----:B0-----:R-:W-:Y:S05]  /*02c0*/  BSYNC B0 ;  /* 0x0000000000007941 */ /* 0x001fea0003800000 */
.L_x_7070:
        /* <DEDUP_REMOVED lines=10> */
[----:B------:R-:W-:Y:S01]  /*0370*/  @!P0 CS2R R24, SRZ ;  /* 0x0000000000188805 */ /* 0x000fe2000001ff00 */
[----:B------:R-:W-:Y:S02]  /*0380*/  @!P0 CS2R R26, SRZ ;  /* 0x00000000001a8805 */ /* 0x000fe4000001ff00 */
.L_x_7073:
[----:B0-----:R-:W-:Y:S05]  /*0390*/  BSYNC B0 ;  /* 0x0000000000007941 */ /* 0x001fea0003800000 */
.L_x_7072:
        /* <DEDUP_REMOVED lines=50> */
.L_x_7089:
[----:B------:R-:W-:-:S04]  /*06c0*/  ISETP.NE.U32.AND P0, PT, RZ, c[0x0][0x1c0], PT ;  /* 0x00007000ff007a0c */ /* 0x000fc80003f05070 */
[----:B------:R-:W-:-:S13]  /*06d0*/  ISETP.NE.AND.EX P0, PT, RZ, c[0x0][0x1c4], PT, P0 ;  /* 0x00007100ff007a0c */ /* 0x000fda0003f05300 */
[----:B------:R-:W-:-:S05]  /*06e0*/  @P0 MOV R51, 0x2 ;  /* 0x0000000200330802 */ /* 0x000fca0000000f00 */
[----:B------:R-:W-:-:S06]  /*06f0*/  @P0 IMAD.WIDE R50, R82, R51, c[0x0][0x1c0] ;  /* 0x0000700052320625 */ /* 0x000fcc00078e0233 */
[----:B------:R-:W2:Y:S01]  /*0700*/  @P0 LDG.E.U16 R50, [R50.64] ;  /* 0x0000000432320981 */ /* 0x000ea2000c1e1500 */
[----:B------:R-:W-:Y:S01]  /*0710*/  IMAD R48, R82, c[0x0][0x168], RZ ;  /* 0x00005a0052307a24 */ /* 0x000fe200078e02ff */
[----:B------:R-:W-:Y:S04]  /*0720*/  BSSY B0, `(.L_x_7074) ;  /* 0x0000030000007945 */ /* 0x000fe80003800000 */
[----:B------:R-:W-:-:S04]  /*0730*/  SHF.R.S32.HI R49, RZ, 0x1f, R48 ;  /* 0x0000001fff317819 */ /* 0x000fc80000011430 */
[----:B------:R-:W-:Y:S01]  /*0740*/  LEA.HI R49, R49, R48, RZ, 0x3 ;  /* 0x0000003031317211 */ /* 0x000fe200078f18ff */
[----:B------:R-:W-:-:S03]  /*0750*/  HFMA2.MMA R48, -RZ, RZ, 1.875, 0 ;  /* 0x3f800000ff307435 */ /* 0x000fc600000001ff */
        /* <DEDUP_REMOVED lines=11> */
[----:B------:R0:W3:Y:S04]  /*0810*/  @P0 LDG.E.128 R16, [R28.64] ;  /* 0x000000041c100981 */ /* 0x0000e8000c1e1d00 */
[----:B------:R0:W4:Y:S01]  /*0820*/  @P0 LDG.E.128 R20, [R28.64+0x10] ;  /* 0x000010041c140981 */ /* 0x000122000c1e1d00 */
[----:B------:R-:W-:-:S04]  /*0830*/  ISETP.NE.U32.AND P0, PT, RZ, c[0x0][0x180], PT ;  /* 0x00006000ff007a0c */ /* 0x000fc80003f05070 */
[----:B------:R-:W-:Y:S02]  /*0840*/  ISETP.NE.AND.EX P0, PT, RZ, c[0x0][0x184], PT, P0 ;  /* 0x00006100ff007a0c */ /* 0x000fe40003f05300 */
[--C-:B--2---:R-:W-:Y:S02]  /*0850*/  PRMT R31, RZ, 0x7610, R24.reuse ;  /* 0x00007610ff1f7816 */ /* 0x104fe40000000018 */
[----:B0-----:R-:W-:Y:S02]  /*0860*/  PRMT R29, RZ, 0x5410, R24 ;  /* 0x00005410ff1d7816 */ /* 0x001fe40000000018 */
[----:B------:R-:W-:Y:S02]  /*0870*/  PRMT R50, RZ, 0x7610, R27 ;  /* 0x00007610ff327816 */ /* 0x000fe4000000001b */
[--C-:B------:R-:W-:Y:S01]  /*0880*/  PRMT R49, RZ, 0x5410, R25.reuse ;  /* 0x00005410ff317816 */ /* 0x100fe20000000019 */
[-C--:B------:R-:W-:Y:S01]  /*0890*/  FMUL.FTZ R24, R29, R48.reuse ;  /* 0x000000301d187220 */ /* 0x080fe20000410000 */
[----:B------:R-:W-:Y:S01]  /*08a0*/  PRMT R51, RZ, 0x7610, R25 ;  /* 0x00007610ff337816 */ /* 0x000fe20000000019 */
[-C--:B------:R-:W-:Y:S01]  /*08b0*/  FMUL.FTZ R25, R31, R48.reuse ;  /* 0x000000301f197220 */ /* 0x080fe20000410000 */
[--C-:B------:R-:W-:Y:S01]  /*08c0*/  PRMT R89, RZ, 0x5410, R26.reuse ;  /* 0x00005410ff597816 */ /* 0x100fe2000000001a */
[-C--:B------:R-:W-:Y:S01]  /*08d0*/  FMUL.FTZ R31, R50, R48.reuse ;  /* 0x00000030321f7220 */ /* 0x080fe20000410000 */
[----:B------:R-:W-:Y:S01]  /*08e0*/  PRMT R91, RZ, 0x7610, R26 ;  /* 0x00007610ff5b7816 */ /* 0x000fe2000000001a */
[-C--:B------:R-:W-:Y:S01]  /*08f0*/  FMUL.FTZ R26, R49, R48.reuse ;  /* 0x00000030311a7220 */ /* 0x080fe20000410000 */
[----:B------:R-:W-:Y:S01]  /*0900*/  PRMT R93, RZ, 0x5410, R27 ;  /* 0x00005410ff5d7816 */ /* 0x000fe2000000001b */
[-C--:B------:R-:W-:Y:S01]  /*0910*/  FMUL.FTZ R27, R51, R48.reuse ;  /* 0x00000030331b7220 */ /* 0x080fe20000410000 */
[C---:B------:R-:W-:Y:S01]  /*0920*/  LEA R50, P4, R88.reuse, c[0x0][0x188], 0x5 ;  /* 0x0000620058327a11 */ /* 0x040fe200078828ff */
[-C--:B------:R-:W-:Y:S01]  /*0930*/  FMUL.FTZ R28, R89, R48.reuse ;  /* 0x00000030591c7220 */ /* 0x080fe20000410000 */
[C---:B------:R-:W-:Y:S01]  /*0940*/  IADD3 R49, R88.reuse, 0x20, RZ ;  /* 0x0000002058317810 */ /* 0x040fe20007ffe0ff */
[-C--:B------:R-:W-:Y:S01]  /*0950*/  FMUL.FTZ R29, R91, R48.reuse ;  /* 0x000000305b1d7220 */ /* 0x080fe20000410000 */
[----:B------:R-:W-:Y:S01]  /*0960*/  LEA.HI.X R51, R88, c[0x0][0x18c], RZ, 0x5, P4 ;  /* 0x0000630058337a11 */ /* 0x000fe200020f2cff */
[----:B------:R-:W-:-:S02]  /*0970*/  FMUL.FTZ R30, R93, R48 ;  /* 0x000000305d1e7220 */ /* 0x000fc40000410000 */
[----:B---3--:R-:W-:Y:S02]  /*0980*/  @P0 FADD.FTZ R24, R16, R24 ;  /* 0x0000001810180221 */ /* 0x008fe40000010000 */
[----:B------:R-:W-:Y:S02]  /*0990*/  @P0 FADD.FTZ R25, R17, R25 ;  /* 0x0000001911190221 */ /* 0x000fe40000010000 */
[----:B------:R-:W-:Y:S02]  /*09a0*/  @P0 FADD.FTZ R26, R18, R26 ;  /* 0x0000001a121a0221 */ /* 0x000fe40000010000 */
[----:B------:R-:W-:Y:S02]  /*09b0*/  @P0 FADD.FTZ R27, R19, R27 ;  /* 0x0000001b131b0221 */ /* 0x000fe40000010000 */
[----:B----4-:R-:W-:Y:S02]  /*09c0*/  @P0 FADD.FTZ R28, R20, R28 ;  /* 0x0000001c141c0221 */ /* 0x010fe40000010000 */
[----:B------:R-:W-:Y:S01]  /*09d0*/  @P0 FADD.FTZ R29, R21, R29 ;  /* 0x0000001d151d0221 */ /* 0x000fe20000010000 */
[----:B------:R0:W-:Y:S01]  /*09e0*/  STG.E.128 [R50.64], R24 ;  /* 0x0000001832007986 */ /* 0x0001e2000c101d04 */
[----:B------:R-:W-:-:S02]  /*09f0*/  @P0 FADD.FTZ R30, R22, R30 ;  /* 0x0000001e161e0221 */ /* 0x000fc40000010000 */
[----:B------:R-:W-:-:S05]  /*0a00*/  @P0 FADD.FTZ R31, R23, R31 ;  /* 0x0000001f171f0221 */ /* 0x000fca0000010000 */
[----:B------:R0:W-:Y:S02]  /*0a10*/  STG.E.128 [R50.64+0x10], R28 ;  /* 0x0000101c32007986 */ /* 0x0001e4000c101d04 */
.L_x_7075:
[----:B------:R-:W-:Y:S05]  /*0a20*/  BSYNC B0 ;  /* 0x0000000000007941 */ /* 0x000fea0003800000 */
.L_x_7074:
[----:B------:R-:W-:Y:S01]  /*0a30*/  BSSY B0, `(.L_x_7076) ;  /* 0x000002a000007945 */ /* 0x000fe20003800000 */
[----:B------:R-:W-:Y:S05]  /*0a40*/  @!P2 BRA `(.L_x_7077) ;  /* 0x000002800000a947 */ /* 0x000fea0003800000 */
[----:B------:R-:W-:Y:S01]  /*0a50*/  HFMA2.MMA R32, -RZ, RZ, 0, 9.5367431640625e-07 ;  /* 0x00000010ff207435 */ /* 0x000fe200000001ff */
[----:B------:R-:W-:-:S04]  /*0a60*/  ISETP.NE.U32.AND P0, PT, RZ, c[0x0][0x180], PT ;  /* 0x00006000ff007a0c */ /* 0x000fc80003f05070 */
[----:B------:R-:W-:-:S05]  /*0a70*/  ISETP.NE.AND.EX P0, PT, RZ, c[0x0][0x184], PT, P0 ;  /* 0x00006100ff007a0c */ /* 0x000fca0003f05300 */
[----:B------:R-:W-:-:S06]  /*0a80*/  IMAD.WIDE.U32 R32, R49, R32, c[0x0][0x170] ;  /* 0x00005c0031207625 */ /* 0x000fcc00078e0020 */
[----:B------:R-:W2:Y:S02]  /*0a90*/  LDG.E.128 R32, [R32.64] ;  /* 0x0000000420207981 */ /* 0x000ea4000c1e1d00 */
[----:B------:R-:W-:-:S04]  /*0aa0*/  @P0 LEA R36, P4, R49, c[0x0][0x180], 0x5 ;  /* 0x0000600031240a11 */ /* 0x000fc800078828ff */
[----:B------:R-:W-:-:S05]  /*0ab0*/  @P0 LEA.HI.X R37, R49, c[0x0][0x184], RZ, 0x5, P4 ;  /* 0x0000610031250a11 */ /* 0x000fca00020f2cff */
[----:B------:R1:W3:Y:S04]  /*0ac0*/  @P0 LDG.E.128 R16, [R36.64] ;  /* 0x0000000424100981 */ /* 0x0002e8000c1e1d00 */
[----:B------:R1:W4:Y:S01]  /*0ad0*/  @P0 LDG.E.128 R20, [R36.64+0x10] ;  /* 0x0000100424140981 */ /* 0x000322000c1e1d00 */
[----:B------:R-:W-:-:S04]  /*0ae0*/  ISETP.NE.U32.AND P0, PT, RZ, c[0x0][0x180], PT ;  /* 0x00006000ff007a0c */ /* 0x000fc80003f05070 */
[----:B------:R-:W-:Y:S02]  /*0af0*/  ISETP.NE.AND.EX P0, PT, RZ, c[0x0][0x184], PT, P0 ;  /* 0x00006100ff007a0c */ /* 0x000fe40003f05300 */
[--C-:B--2---:R-:W-:Y:S02]  /*0b00*/  PRMT R39, RZ, 0x7610, R32.reuse ;  /* 0x00007610ff277816 */ /* 0x104fe40000000020 */
[----:B-1----:R-:W-:Y:S02]  /*0b10*/  PRMT R37, RZ, 0x5410, R32 ;  /* 0x00005410ff257816 */ /* 0x002fe40000000020 */
[----:B0-----:R-:W-:Y:S02]  /*0b20*/  PRMT R50, RZ, 0x7610, R35 ;  /* 0x00007610ff327816 */ /* 0x001fe40000000023 */
        /* <DEDUP_REMOVED lines=10> */
[----:B------:R-:W-:Y:S01]  /*0bd0*/  LEA R50, P4, R49, c[0x0][0x188], 0x5 ;  /* 0x0000620031327a11 */ /* 0x000fe200078828ff */
[----:B------:R-:W-:-:S02]  /*0be0*/  FMUL.FTZ R36, R91, R48 ;  /* 0x000000305b247220 */ /* 0x000fc40000410000 */
[-C--:B------:R-:W-:Y:S01]  /*0bf0*/  FMUL.FTZ R37, R93, R48.reuse ;  /* 0x000000305d257220 */ /* 0x080fe20000410000 */
[C---:B------:R-:W-:Y:S01]  /*0c00*/  LEA.HI.X R51, R49.reuse, c[0x0][0x18c], RZ, 0x5, P4 ;  /* 0x0000630031337a11 */ /* 0x040fe200020f2cff */
[----:B------:R-:W-:Y:S01]  /*0c10*/  FMUL.FTZ R38, R38, R48 ;  /* 0x0000003026267220 */ /* 0x000fe20000410000 */
[----:B------:R-:W-:Y:S01]  /*0c20*/  IADD3 R49, R49, 0x20, RZ ;  /* 0x0000002031317810 */ /* 0x000fe20007ffe0ff */
[----:B---3--:R-:W-:Y:S02]  /*0c30*/  @P0 FADD.FTZ R32, R16, R32 ;  /* 0x0000002010200221 */ /* 0x008fe40000010000 */
[----:B------:R-:W-:Y:S02]  /*0c40*/  @P0 FADD.FTZ R33, R17, R33 ;  /* 0x0000002111210221 */ /* 0x000fe40000010000 */
[----:B------:R-:W-:Y:S02]  /*0c50*/  @P0 FADD.FTZ R34, R18, R34 ;  /* 0x0000002212220221 */ /* 0x000fe40000010000 */
[----:B------:R-:W-:-:S02]  /*0c60*/  @P0 FADD.FTZ R35, R19, R35 ;  /* 0x0000002313230221 */ /* 0x000fc40000010000 */
[----:B----4-:R-:W-:Y:S02]  /*0c70*/  @P0 FADD.FTZ R36, R20, R36 ;  /* 0x0000002414240221 */ /* 0x010fe40000010000 */
[----:B------:R-:W-:Y:S01]  /*0c80*/  @P0 FADD.FTZ R37, R21, R37 ;  /* 0x0000002515250221 */ /* 0x000fe20000010000 */
[----:B------:R0:W-:Y:S01]  /*0c90*/  STG.E.128 [R50.64], R32 ;  /* 0x0000002032007986 */ /* 0x0001e2000c101d04 */
[----:B------:R-:W-:Y:S02]  /*0ca0*/  @P0 FADD.FTZ R38, R22, R38 ;  /* 0x0000002616260221 */ /* 0x000fe40000010000 */
[----:B------:R-:W-:-:S05]  /*0cb0*/  @P0 FADD.FTZ R39, R23, R39 ;  /* 0x0000002717270221 */ /* 0x000fca0000010000 */
[----:B------:R0:W-:Y:S02]  /*0cc0*/  STG.E.128 [R50.64+0x10], R36 ;  /* 0x0000102432007986 */ /* 0x0001e4000c101d04 */
.L_x_7077:
[----:B------:R-:W-:Y:S05]  /*0cd0*/  BSYNC B0 ;  /* 0x0000000000007941 */ /* 0x000fea0003800000 */
.L_x_7076:
[----:B------:R-:W-:Y:S01]  /*0ce0*/  BSSY B0, `(.L_x_7078) ;  /* 0x0000029000007945 */ /* 0x000fe20003800000 */
        /* <DEDUP_REMOVED lines=13> */
[----:B------:R-:W-:Y:S02]  /*0dc0*/  PRMT R47, RZ, 0x7610, R40 ;  /* 0x00007610ff2f7816 */ /* 0x000fe40000000028 */
[--C-:B0-----:R-:W-:Y:S01]  /*0dd0*/  PRMT R51, RZ, 0x5410, R41.reuse ;  /* 0x00005410ff337816 */ /* 0x101fe20000000029 */
[-C--:B------:R-:W-:Y:S01]  /*0de0*/  FMUL.FTZ R40, R45, R48.reuse ;  /* 0x000000302d287220 */ /* 0x080fe20000410000 */
[----:B------:R-:W-:Y:S01]  /*0df0*/  PRMT R89, RZ, 0x7610, R41 ;  /* 0x00007610ff597816 */ /* 0x000fe20000000029 */
[----:B------:R-:W-:Y:S01]  /*0e00*/  FMUL.FTZ R41, R47, R48 ;  /* 0x000000302f297220 */ /* 0x000fe20000410000 */
[----:B------:R-:W-:-:S02]  /*0e10*/  PRMT R91, RZ, 0x5410, R42 ;  /* 0x00005410ff5b7816 */ /* 0x000fc4000000002a */
[----:B------:R-:W-:Y:S01]  /*0e20*/  PRMT R93, RZ, 0x7610, R42 ;  /* 0x00007610ff5d7816 */ /* 0x000fe2000000002a */
[-C--:B------:R-:W-:Y:S01]  /*0e30*/  FMUL.FTZ R42, R51, R48.reuse ;  /* 0x00000030332a7220 */ /* 0x080fe20000410000 */
[--C-:B------:R-:W-:Y:S01]  /*0e40*/  PRMT R46, RZ, 0x5410, R43.reuse ;  /* 0x00005410ff2e7816 */ /* 0x100fe2000000002b */
[-C--:B------:R-:W-:Y:S01]  /*0e50*/  FMUL.FTZ R44, R91, R48.reuse ;  /* 0x000000305b2c7220 */ /* 0x080fe20000410000 */
[----:B------:R-:W-:Y:S01]  /*0e60*/  PRMT R50, RZ, 0x7610, R43 ;  /* 0x00007610ff327816 */ /* 0x000fe2000000002b */
[-C--:B------:R-:W-:Y:S02]  /*0e70*/  FMUL.FTZ R43, R89, R48.reuse ;  /* 0x00000030592b7220 */ /* 0x080fe40000410000 */
[-C--:B------:R-:W-:Y:S02]  /*0e80*/  FMUL.FTZ R45, R93, R48.reuse ;  /* 0x000000305d2d7220 */ /* 0x080fe40000410000 */
[-C--:B------:R-:W-:Y:S02]  /*0e90*/  FMUL.FTZ R46, R46, R48.reuse ;  /* 0x000000302e2e7220 */ /* 0x080fe40000410000 */
[----:B------:R-:W-:Y:S01]  /*0ea0*/  FMUL.FTZ R47, R50, R48 ;  /* 0x00000030322f7220 */ /* 0x000fe20000410000 */
[----:B------:R-:W-:Y:S01]  /*0eb0*/  LEA R48, P4, R49, c[0x0][0x188], 0x5 ;  /* 0x0000620031307a11 */ /* 0x000fe200078828ff */
[----:B---3--:R-:W-:-:S02]  /*0ec0*/  @P0 FADD.FTZ R40, R16, R40 ;  /* 0x0000002810280221 */ /* 0x008fc40000010000 */
[----:B------:R-:W-:Y:S01]  /*0ed0*/  @P0 FADD.FTZ R41, R17, R41 ;  /* 0x0000002911290221 */ /* 0x000fe20000010000 */
[----:B------:R-:W-:Y:S01]  /*0ee0*/  LEA.HI.X R49, R49, c[0x0][0x18c], RZ, 0x5, P4 ;  /* 0x0000630031317a11 */ /* 0x000fe200020f2cff */
        /* <DEDUP_REMOVED lines=8> */
.L_x_7079:
[----:B------:R-:W-:Y:S05]  /*0f70*/  BSYNC B0 ;  /* 0x0000000000007941 */ /* 0x000fea0003800000 */
.L_x_7078:
[----:B0-----:R-:W-:Y:S01]  /*0f80*/  FADD.FTZ R48, RZ, R24 ;  /* 0x00000018ff307221 */ /* 0x001fe20000010000 */
[C---:B------:R-:W-:Y:S02]  /*0f90*/  ISETP.GT.U32.AND P0, PT, R55.reuse, 0x3f, PT ;  /* 0x0000003f3700780c */ /* 0x040fe40003f04070 */
[----:B------:R-:W-:Y:S01]  /*0fa0*/  ISETP.GT.U32.AND P4, PT, R55, 0x5f, PT ;  /* 0x0000005f3700780c */ /* 0x000fe20003f84070 */
[----:B------:R-:W-:-:S04]  /*0fb0*/  FADD.FTZ R49, R25, R48 ;  /* 0x0000003019317221 */ /* 0x000fc80000010000 */
        /* <DEDUP_REMOVED lines=25> */
.L_x_7090:
        /* <DEDUP_REMOVED lines=69> */
.L_x_7091:
[----:B------:R-:W-:Y:S01]  /*15a0*/  FMUL.FTZ R49, R50, R50 ;  /* 0x0000003232317220 */ /* 0x000fe20000410000 */
[----:B------:R-:W-:Y:S01]  /*15b0*/  ISETP.NE.AND P0, PT, RZ, UR6, PT ;  /* 0x00000006ff007c0c */ /* 0x000fe2000bf05270 */
[----:B--2---:R-:W-:Y:S01]  /*15c0*/  FADD.FTZ R51, R51, R90 ;  /* 0x0000005a33337221 */ /* 0x004fe20000010000 */
[----:B------:R-:W-:Y:S01]  /*15d0*/  MOV R48, c[0x0][0x1e0] ;  /* 0x0000780000307a02 */ /* 0x000fe20000000f00 */
[----:B------:R-:W-:Y:S01]  /*15e0*/  BSSY B0, `(.L_x_7082) ;  /* 0x000002e000007945 */ /* 0x000fe20003800000 */
[----:B------:R-:W-:Y:S02]  /*15f0*/  FSEL R49, R49, RZ, P0 ;  /* 0x000000ff31317208 */ /* 0x000fe40000000000 */
[----:B------:R-:W-:Y:S01]  /*1600*/  ISETP.NE.AND P4, PT, R54, RZ, PT ;  /* 0x000000ff3600720c */ /* 0x000fe20003f85270 */
[----:B------:R-:W-:Y:S01]  /*1610*/  FFMA.FTZ R48, R51, R48, c[0x0][0x228] ;  /* 0x00008a0033307623 */ /* 0x000fe20000010030 */
[----:B------:R-:W-:-:S03]  /*1620*/  FSEL R89, R50, RZ, !P0 ;  /* 0x000000ff32597208 */ /* 0x000fc60004000000 */
[----:B-1----:R-:W-:-:S06]  /*1630*/  FADD.FTZ R90, R48, R49 ;  /* 0x00000031305a7221 */ /* 0x002fcc0000010000 */
[----:B------:R-:W1:Y:S02]  /*1640*/  MUFU.RSQ R90, R90 ;  /* 0x0000005a005a7308 */ /* 0x000e640000001400 */
[----:B------:R-:W-:Y:S02]  /*1650*/  @!P4 MOV R93, 0x4 ;  /* 0x00000004005dc802 */ /* 0x000fe40000000f00 */
[----:B------:R-:W-:-:S03]  /*1660*/  @!P4 MOV R49, 0x4 ;  /* 0x000000040031c802 */ /* 0x000fc60000000f00 */
[----:B------:R-:W-:-:S04]  /*1670*/  @!P4 IMAD.WIDE R92, R82, R93, c[0x0][0x1a0] ;  /* 0x00006800525cc625 */ /* 0x000fc800078e025d */
        /* <DEDUP_REMOVED lines=10> */
[----:B------:R-:W-:Y:S02]  /*1720*/  FFMA.FTZ R51, R53, R51, R8 ;  /* 0x0000003335337223 */ /* 0x000fe40000010008 */
[--C-:B------:R-:W-:Y:S02]  /*1730*/  FADD.FTZ R49, R26, -R89.reuse ;  /* 0x800000591a317221 */ /* 0x100fe40000010000 */
[--C-:B0-----:R-:W-:Y:S01]  /*1740*/  FADD.FTZ R91, R29, -R89.reuse ;  /* 0x800000591d5b7221 */ /* 0x101fe20000010000 */
[----:B------:R-:W-:Y:S01]  /*1750*/  F2FP.BF16.PACK_AB R48, R51, R48 ;  /* 0x000000303330723e */ /* 0x000fe200000010ff */
[----:B------:R-:W-:-:S02]  /*1760*/  FADD.FTZ R51, R27, -R89 ;  /* 0x800000591b337221 */ /* 0x000fc40000010000 */
[C---:B------:R-:W-:Y:S02]  /*1770*/  FMUL.FTZ R49, R90.reuse, R49 ;  /* 0x000000315a317220 */ /* 0x040fe40000410000 */
[----:B------:R-:W-:Y:S02]  /*1780*/  FMUL.FTZ R51, R90, R51 ;  /* 0x000000335a337220 */ /* 0x000fe40000410000 */
[----:B------:R-:W-:Y:S02]  /*1790*/  FFMA.FTZ R49, R14, R49, R7 ;  /* 0x000000310e317223 */ /* 0x000fe40000010007 */
[----:B------:R-:W-:Y:S02]  /*17a0*/  FFMA.FTZ R50, R15, R51, R6 ;  /* 0x000000330f327223 */ /* 0x000fe40000010006 */
[----:B------:R-:W-:Y:S02]  /*17b0*/  FADD.FTZ R51, R28, -R89 ;  /* 0x800000591c337221 */ /* 0x000fe40000010000 */
[----:B------:R-:W-:Y:S01]  /*17c0*/  FMUL.FTZ R91, R90, R91 ;  /* 0x0000005b5a5b7220 */ /* 0x000fe20000410000 */
[----:B------:R-:W-:Y:S01]  /*17d0*/  F2FP.BF16.PACK_AB R49, R50, R49 ;  /* 0x000000313231723e */ /* 0x000fe200000010ff */
[----:B------:R-:W-:-:S02]  /*17e0*/  FMUL.FTZ R51, R90, R51 ;  /* 0x000000335a337220 */ /* 0x000fc40000410000 */
[----:B------:R-:W-:Y:S02]  /*17f0*/  FFMA.FTZ R91, R13, R91, R4 ;  /* 0x0000005b0d5b7223 */ /* 0x000fe40000010004 */
[----:B------:R-:W-:Y:S02]  /*1800*/  FFMA.FTZ R50, R12, R51, R5 ;  /* 0x000000330c327223 */ /* 0x000fe40000010005 */
        /* <DEDUP_REMOVED lines=8> */
[C---:B------:R-:W-:Y:S01]  /*1890*/  IMAD.WIDE.U32 R92, R88.reuse, R93, c[0x0][0x208] ;  /* 0x00008200585c7625 */ /* 0x040fe200078e005d */
[----:B------:R-:W-:-:S04]  /*18a0*/  IADD3 R88, R88, 0x20, RZ ;  /* 0x0000002058587810 */ /* 0x000fc80007ffe0ff */
[----:B------:R0:W-:Y:S03]  /*18b0*/  STG.E.128 [R92.64], R48 ;  /* 0x000000305c007986 */ /* 0x0001e6000c101d04 */
.L_x_7083:
[----:B------:R-:W-:Y:S05]  /*18c0*/  BSYNC B0 ;  /* 0x0000000000007941 */ /* 0x000fea0003800000 */
.L_x_7082:
[----:B------:R-:W-:Y:S01]  /*18d0*/  BSSY B0, `(.L_x_7084) ;  /* 0x0000022000007945 */ /* 0x000fe20003800000 */
[----:B------:R-:W-:Y:S05]  /*18e0*/  @!P2 BRA `(.L_x_7085) ;  /* 0x000002000000a947 */ /* 0x000fea0003800000 */
[--C-:B0-2---:R-:W-:Y:S01]  /*18f0*/  FADD.FTZ R49, R32, -R89.reuse ;  /* 0x8000005920317221 */ /* 0x105fe20000010000 */
[----:B------:R-:W-:Y:S01]  /*1900*/  MOV R93, 0x10 ;  /* 0x00000010005d7802 */ /* 0x000fe20000000f00 */
        /* <DEDUP_REMOVED lines=8> */
[----:B------:R-:W-:Y:S02]  /*1990*/  FADD.FTZ R51, R35, -R89 ;  /* 0x8000005923337221 */ /* 0x000fe40000010000 */
[C---:B------:R-:W-:Y:S02]  /*19a0*/  FMUL.FTZ R49, R90.reuse, R49 ;  /* 0x000000315a317220 */ /* 0x040fe40000410000 */
[----:B------:R-:W-:Y:S02]  /*19b0*/  FMUL.FTZ R51, R90, R51 ;  /* 0x000000335a337220 */ /* 0x000fe40000410000 */
[----:B------:R-:W-:-:S02]  /*19c0*/  FFMA.FTZ R49, R56, R49, R65 ;  /* 0x0000003138317223 */ /* 0x000fc40000010041 */
[----:B------:R-:W-:Y:S02]  /*19d0*/  FFMA.FTZ R50, R59, R51, R66 ;  /* 0x000000333b327223 */ /* 0x000fe40000010042 */
[----:B------:R-:W-:Y:S02]  /*19e0*/  FADD.FTZ R51, R36, -R89 ;  /* 0x8000005924337221 */ /* 0x000fe40000010000 */
[----:B------:R-:W-:Y:S01]  /*19f0*/  FMUL.FTZ R91, R90, R91 ;  /* 0x0000005b5a5b7220 */ /* 0x000fe20000410000 */
[----:B------:R-:W-:Y:S01]  /*1a00*/  F2FP.BF16.PACK_AB R49, R50, R49 ;  /* 0x000000313231723e */ /* 0x000fe200000010ff */
[----:B------:R-:W-:Y:S02]  /*1a10*/  FMUL.FTZ R51, R90, R51 ;  /* 0x000000335a337220 */ /* 0x000fe40000410000 */
        /* <DEDUP_REMOVED lines=13> */
.L_x_7085:
[----:B------:R-:W-:Y:S05]  /*1af0*/  BSYNC B0 ;  /* 0x0000000000007941 */ /* 0x000fea0003800000 */
.L_x_7084:
[----:B------:R-:W-:Y:S01]  /*1b00*/  BSSY B0, `(.L_x_7086) ;  /* 0x0000021000007945 */ /* 0x000fe20003800000 */
[----:B------:R-:W-:Y:S05]  /*1b10*/  @!P3 BRA `(.L_x_7087) ;  /* 0x000001f00000b947 */ /* 0x000fea0003800000 */
[--C-:B0-2---:R-:W-:Y:S02]  /*1b20*/  FADD.FTZ R49, R41, -R89.reuse ;  /* 0x8000005929317221 */ /* 0x105fe40000010000 */
[--C-:B------:R-:W-:Y:S02]  /*1b30*/  FADD.FTZ R51, R42, -R89.reuse ;  /* 0x800000592a337221 */ /* 0x100fe40000010000 */
[C---:B------:R-:W-:Y:S02]  /*1b40*/  FMUL.FTZ R48, R90.reuse, R49 ;  /* 0x000000315a307220 */ /* 0x040fe40000410000 */
[--C-:B------:R-:W-:Y:S02]  /*1b50*/  FADD.FTZ R91, R43, -R89.reuse ;  /* 0x800000592b5b7221 */ /* 0x100fe40000010000 */
[----:B------:R-:W-:Y:S02]  /*1b60*/  FMUL.FTZ R49, R90, R51 ;  /* 0x000000335a317220 */ /* 0x000fe40000410000 */
[----:B------:R-:W-:-:S02]  /*1b70*/  FADD.FTZ R92, R44, -R89 ;  /* 0x800000592c5c7221 */ /* 0x000fc40000010000 */
[--C-:B------:R-:W-:Y:S02]  /*1b80*/  FADD.FTZ R51, R45, -R89.reuse ;  /* 0x800000592d337221 */ /* 0x100fe40000010000 */
[C---:B------:R-:W-:Y:S02]  /*1b90*/  FMUL.FTZ R50, R90.reuse, R91 ;  /* 0x0000005b5a327220 */ /* 0x040fe40000410000 */
[C---:B------:R-:W-:Y:S02]  /*1ba0*/  FMUL.FTZ R91, R90.reuse, R92 ;  /* 0x0000005c5a5b7220 */ /* 0x040fe40000410000 */
[----:B------:R-:W-:Y:S02]  /*1bb0*/  FMUL.FTZ R92, R90, R51 ;  /* 0x000000335a5c7220 */ /* 0x000fe40000410000 */
[--C-:B------:R-:W-:Y:S02]  /*1bc0*/  FADD.FTZ R93, R40, -R89.reuse ;  /* 0x80000059285d7221 */ /* 0x100fe40000010000 */
[----:B------:R-:W-:-:S02]  /*1bd0*/  FADD.FTZ R51, R46, -R89 ;  /* 0x800000592e337221 */ /* 0x000fc40000010000 */
[----:B------:R-:W-:Y:S02]  /*1be0*/  FADD.FTZ R89, R47, -R89 ;  /* 0x800000592f597221 */ /* 0x000fe40000010000 */
[C---:B------:R-:W-:Y:S02]  /*1bf0*/  FMUL.FTZ R93, R90.reuse, R93 ;  /* 0x0000005d5a5d7220 */ /* 0x040fe40000410000 */
[C---:B------:R-:W-:Y:S02]  /*1c00*/  FMUL.FTZ R89, R90.reuse, R89 ;  /* 0x000000595a597220 */ /* 0x040fe40000410000 */
[----:B------:R-:W-:Y:S02]  /*1c10*/  FMUL.FTZ R51, R90, R51 ;  /* 0x000000335a337220 */ /* 0x000fe40000410000 */
[----:B------:R-:W-:Y:S02]  /*1c20*/  FFMA.FTZ R90, R78, R89, R87 ;  /* 0x000000594e5a7223 */ /* 0x000fe40000010057 */
[----:B------:R-:W-:-:S02]  /*1c30*/  FFMA.FTZ R89, R70, R93, R79 ;  /* 0x0000005d46597223 */ /* 0x000fc4000001004f */
[----:B------:R-:W-:Y:S02]  /*1c40*/  FFMA.FTZ R48, R73, R48, R80 ;  /* 0x0000003049307223 */ /* 0x000fe40000010050 */
[----:B------:R-:W-:Y:S02]  /*1c50*/  FFMA.FTZ R51, R76, R51, R85 ;  /* 0x000000334c337223 */ /* 0x000fe40000010055 */
[----:B------:R-:W-:Y:S01]  /*1c60*/  FFMA.FTZ R49, R72, R49, R81 ;  /* 0x0000003148317223 */ /* 0x000fe20000010051 */
[----:B------:R-:W-:Y:S01]  /*1c70*/  F2FP.BF16.PACK_AB R48, R48, R89 ;  /* 0x000000593030723e */ /* 0x000fe200000010ff */
[----:B------:R-:W-:Y:S01]  /*1c80*/  HFMA2.MMA R89, -RZ, RZ, 0, 9.5367431640625e-07 ;  /* 0x00000010ff597435 */ /* 0x000fe200000001ff */
[----:B------:R-:W-:Y:S01]  /*1c90*/  F2FP.BF16.PACK_AB R51, R90, R51 ;  /* 0x000000335a33723e */ /* 0x000fe200000010ff */
[----:B------:R-:W-:Y:S02]  /*1ca0*/  FFMA.FTZ R91, R74, R91, R83 ;  /* 0x0000005b4a5b7223 */ /* 0x000fe40000010053 */
[----:B------:R-:W-:-:S02]  /*1cb0*/  FFMA.FTZ R92, R77, R92, R86 ;  /* 0x0000005c4d5c7223 */ /* 0x000fc40000010056 */
[----:B------:R-:W-:-:S03]  /*1cc0*/  FFMA.FTZ R90, R75, R50, R84 ;  /* 0x000000324b5a7223 */ /* 0x000fc60000010054 */
[----:B------:R-:W-:Y:S01]  /*1cd0*/  F2FP.BF16.PACK_AB R50, R92, R91 ;  /* 0x0000005b5c32723e */ /* 0x000fe200000010ff */
[----:B------:R-:W-:Y:S01]  /*1ce0*/  IMAD.WIDE.U32 R88, R88, R89, c[0x0][0x208] ;  /* 0x0000820058587625 */ /* 0x000fe200078e0059 */
[----:B------:R-:W-:-:S05]  /*1cf0*/  F2FP.BF16.PACK_AB R49, R90, R49 ;  /* 0x000000315a31723e */ /* 0x000fca00000010ff */
[----:B------:R0:W-:Y:S02]  /*1d00*/  STG.E.128 [R88.64], R48 ;  /* 0x0000003058007986 */ /* 0x0001e4000c101d04 */
.L_x_7087:
[----:B------:R-:W-:Y:S05]  /*1d10*/  BSYNC B0 ;  /* 0x0000000000007941 */ /* 0x000fea0003800000 */
.L_x_7086:
[----:B0-2---:R-:W-:-:S05]  /*1d20*/  MOV R49, 0x4 ;  /* 0x0000000400317802 */ /* 0x005fca0000000f00 */
[----:B------:R-:W-:-:S05]  /*1d30*/  IMAD R82, R49, c[0x0][0x160], R82 ;  /* 0x0000580031527a24 */ /* 0x000fca00078e0252 */
[----:B------:R-:W-:-:S13]  /*1d40*/  ISETP.GE.AND P0, PT, R82, c[0x0][0x164], PT ;  /* 0x0000590052007a0c */ /* 0x000fda0003f06270 */
[----:B------:R-:W-:Y:S01]  /*1d50*/  @P0 CALL.REL.NOINC `(.L_x_7088) ;  /* 0x0000001000000944 */ /* 0x000fe20003c00000 */
[----:B------:R-:W-:Y:S05]  /*1d60*/  BRA `(.L_x_7089) ;  /* 0xffffe95000007947 */ /* 0x000fea000383ffff */
.L_x_7088:
[----:B------:R-:W-:Y:S05]  /*1d70*/  EXIT ;  /* 0x000000000000794d */ /* 0x000fea0003800000 */
.L_x_7080:
[----:B------:R-:W-:Y:S01]  /*1d80*/  HFMA2.MMA R89, -RZ, RZ, 0, 5.9604644775390625e-08 ;  /* 0x00000001ff597435 */ /* 0x000fe200000001ff */
[----:B------:R-:W-:Y:S02]  /*1d90*/  MOV R90, R91 ;  /* 0x0000005b005a7202 */ /* 0x000fe40000000f00 */
[----:B------:R-:W-:Y:S02]  /*1da0*/  MOV R92, 0x1f ;  /* 0x0000001f005c7802 */ /* 0x000fe40000000f00 */
[----:B------:R-:W-:Y:S02]  /*1db0*/  MOV R51, 0xffffffff ;  /* 0xffffffff00337802 */ /* 0x000fe40000000f00 */
[----:B------:R-:W-:Y:S02]  /*1dc0*/  MOV R48, 0x1de0 ;  /* 0x00001de000307802 */ /* 0x000fe40000000f00 */
[----:B------:R-:W-:Y:S05]  /*1dd0*/  CALL.REL.NOINC `($__internal_48_$__cuda_sm70_shflsync_bfly_p) ;  /* 0x0000069000007944 */ /* 0x000fea0003c00000 */
[----:B01----:R-:W-:Y:S05]  /*1de0*/  BRA `(.L_x_7090) ;  /* 0xfffff36000007947 */ /* 0x003fea000383ffff */
.L_x_7081:
[----:B------:R-:W-:Y:S01]  /*1df0*/  HFMA2.MMA R89, -RZ, RZ, 0, 1.1920928955078125e-07 ;  /* 0x00000002ff597435 */ /* 0x000fe200000001ff */
[----:B------:R-:W-:Y:S02]  /*1e00*/  MOV R92, 0x1f ;  /* 0x0000001f005c7802 */ /* 0x000fe40000000f00 */
[----:B------:R-:W-:-:S02]  /*1e10*/  MOV R51, 0xffffffff ;  /* 0xffffffff00337802 */ /* 0x000fc40000000f00 */
[----:B------:R-:W-:Y:S02]  /*1e20*/  MOV R48, 0x1e40 ;  /* 0x00001e4000307802 */ /* 0x000fe40000000f00 */
[----:B0-----:R-:W-:Y:S05]  /*1e30*/  CALL.REL.NOINC `($__internal_48_$__cuda_sm70_shflsync_bfly_p) ;  /* 0x0000063000007944 */ /* 0x001fea0003c00000 */
[----:B0-----:R-:W-:Y:S01]  /*1e40*/  HFMA2.MMA R89, -RZ, RZ, 0, 2.384185791015625e-07 ;  /* 0x00000004ff597435 */ /* 0x001fe200000001ff */
[----:B-1----:R-:W-:Y:S01]  /*1e50*/  FADD.FTZ R90, R90, R51 ;  /* 0x000000335a5a7221 */ /* 0x002fe20000010000 */
[----:B------:R-:W-:Y:S02]  /*1e60*/  MOV R92, 0x1f ;  /* 0x0000001f005c7802 */ /* 0x000fe40000000f00 */
[----:B------:R-:W-:Y:S02]  /*1e70*/  MOV R51, 0xffffffff ;  /* 0xffffffff00337802 */ /* 0x000fe40000000f00 */
[----:B------:R-:W-:Y:S02]  /*1e80*/  MOV R48, 0x1ea0 ;  /* 0x00001ea000307802 */ /* 0x000fe40000000f00 */
[----:B------:R-:W-:Y:S05]  /*1e90*/  CALL.REL.NOINC `($__internal_48_$__cuda_sm70_shflsync_bfly_p) ;  /* 0x000005d000007944 */ /* 0x000fea0003c00000 */
[----:B0-----:R-:W-:Y:S01]  /*1ea0*/  HFMA2.MMA R89, -RZ, RZ, 0, 4.76837158203125e-07 ;  /* 0x00000008ff597435 */ /* 0x001fe200000001ff */
[----:B-1----:R-:W-:Y:S01]  /*1eb0*/  FADD.FTZ R90, R90, R51 ;  /* 0x000000335a5a7221 */ /* 0x002fe20000010000 */
[----:B------:R-:W-:Y:S02]  /*1ec0*/  MOV R92, 0x1f ;  /* 0x0000001f005c7802 */ /* 0x000fe40000000f00 */
[----:B------:R-:W-:-:S02]  /*1ed0*/  MOV R51, 0xffffffff ;  /* 0xffffffff00337802 */ /* 0x000fc40000000f00 */
[----:B------:R-:W-:Y:S02]  /*1ee0*/  MOV R48, 0x1f00 ;  /* 0x00001f0000307802 */ /* 0x000fe40000000f00 */
[----:B------:R-:W-:Y:S05]  /*1ef0*/  CALL.REL.NOINC `($__internal_48_$__cuda_sm70_shflsync_bfly_p) ;  /* 0x0000057000007944 */ /* 0x000fea0003c00000 */
[----:B0-----:R-:W-:Y:S01]  /*1f00*/  HFMA2.MMA R89, -RZ, RZ, 0, 9.5367431640625e-07 ;  /* 0x00000010ff597435 */ /* 0x001fe200000001ff */
[----:B-1----:R-:W-:Y:S01]  /*1f10*/  FADD.FTZ R90, R90, R51 ;  /* 0x000000335a5a7221 */ /* 0x002fe20000010000 */
[----:B------:R-:W-:Y:S02]  /*1f20*/  MOV R92, 0x1f ;  /* 0x0000001f005c7802 */ /* 0x000fe40000000f00 */
[----:B------:R-:W-:Y:S02]  /*1f30*/  MOV R51, 0xffffffff ;  /* 0xffffffff00337802 */ /* 0x000fe40000000f00 */
[----:B------:R-:W-:Y:S02]  /*1f40*/  MOV R48, 0x1f60 ;  /* 0x00001f6000307802 */ /* 0x000fe40000000f00 */
[----:B------:R-:W-:Y:S05]  /*1f50*/  CALL.REL.NOINC `($__internal_48_$__cuda_sm70_shflsync_bfly_p) ;  /* 0x0000051000007944 */ /* 0x000fea0003c00000 */
        /* <DEDUP_REMOVED lines=55> */
[----:B------:R-:W-:Y:S05]  /*22d0*/  CALL.REL.NOINC `($__internal_48_$__cuda_sm70_shflsync_bfly_p) ;  /* 0x0000019000007944 */ /* 0x000fea0003c00000 */
[----:B0-----:R-:W-:Y:S01]  /*22e0*/  HFMA2.MMA R89, -RZ, RZ, 0, 1.1920928955078125e-07 ;  /* 0x00000002ff597435 */ /* 0x001fe200000001ff */
[----:B-1----:R-:W-:Y:S01]  /*22f0*/  FADD.FTZ R90, R90, R51 ;  /* 0x000000335a5a7221 */ /* 0x002fe20000010000 */
[----:B------:R-:W-:Y:S02]  /*2300*/  MOV R92, 0x1f ;  /* 0x0000001f005c7802 */ /* 0x000fe40000000f00 */
[----:B------:R-:W-:Y:S02]  /*2310*/  MOV R51, 0xffffffff ;  /* 0xffffffff00337802 */ /* 0x000fe40000000f00 */
[----:B------:R-:W-:Y:S02]  /*2320*/  MOV R48, 0x2340 ;  /* 0x0000234000307802 */ /* 0x000fe40000000f00 */
[----:B------:R-:W-:Y:S05]  /*2330*/  CALL.REL.NOINC `($__internal_48_$__cuda_sm70_shflsync_bfly_p) ;  /* 0x0000013000007944 */ /* 0x000fea0003c00000 */
[----:B0-----:R-:W-:Y:S01]  /*2340*/  HFMA2.MMA R89, -RZ, RZ, 0, 2.384185791015625e-07 ;  /* 0x00000004ff597435 */ /* 0x001fe200000001ff */
[----:B-1----:R-:W-:Y:S01]  /*2350*/  FADD.FTZ R90, R90, R51 ;  /* 0x000000335a5a7221 */ /* 0x002fe20000010000 */
[----:B------:R-:W-:Y:S02]  /*2360*/  MOV R92, 0x1f ;  /* 0x0000001f005c7802 */ /* 0x000fe40000000f00 */
[----:B------:R-:W-:-:S02]  /*2370*/  MOV R51, 0xffffffff ;  /* 0xffffffff00337802 */ /* 0x000fc40000000f00 */
[----:B------:R-:W-:Y:S02]  /*2380*/  MOV R48, 0x23a0 ;  /* 0x000023a000307802 */ /* 0x000fe40000000f00 */
[----:B------:R-:W-:Y:S05]  /*2390*/  CALL.REL.NOINC `($__internal_48_$__cuda_sm70_shflsync_bfly_p) ;  /* 0x000000d000007944 */ /* 0x000fea0003c00000 */
[----:B0-----:R-:W-:Y:S01]  /*23a0*/  HFMA2.MMA R89, -RZ, RZ, 0, 4.76837158203125e-07 ;  /* 0x00000008ff597435 */ /* 0x001fe200000001ff */
[----:B-1----:R-:W-:Y:S01]  /*23b0*/  FADD.FTZ R90, R90, R51 ;  /* 0x000000335a5a7221 */ /* 0x002fe20000010000 */
[----:B------:R-:W-:Y:S02]  /*23c0*/  MOV R92, 0x1f ;  /* 0x0000001f005c7802 */ /* 0x000fe40000000f00 */
[----:B------:R-:W-:Y:S02]  /*23d0*/  MOV R51, 0xffffffff ;  /* 0xffffffff00337802 */ /* 0x000fe40000000f00 */
[----:B------:R-:W-:Y:S02]  /*23e0*/  MOV R48, 0x2400 ;  /* 0x0000240000307802 */ /* 0x000fe40000000f00 */
[----:B------:R-:W-:Y:S05]  /*23f0*/  CALL.REL.NOINC `($__internal_48_$__cuda_sm70_shflsync_bfly_p) ;  /* 0x0000007000007944 */ /* 0x000fea0003c00000 */
[----:B0-----:R-:W-:Y:S01]  /*2400*/  HFMA2.MMA R89, -RZ, RZ, 0, 9.5367431640625e-07 ;  /* 0x00000010ff597435 */ /* 0x001fe200000001ff */
[----:B-1----:R-:W-:Y:S01]  /*2410*/  FADD.FTZ R90, R90, R51 ;  /* 0x000000335a5a7221 */ /* 0x002fe20000010000 */
[----:B------:R-:W-:Y:S02]  /*2420*/  MOV R92, 0x1f ;  /* 0x0000001f005c7802 */ /* 0x000fe40000000f00 */
[----:B------:R-:W-:-:S02]  /*2430*/  MOV R51, 0xffffffff ;  /* 0xffffffff00337802 */ /* 0x000fc40000000f00 */
[----:B------:R-:W-:Y:S02]  /*2440*/  MOV R48, 0x2460 ;  /* 0x0000246000307802 */ /* 0x000fe40000000f00 */
[----:B------:R-:W-:Y:S05]  /*2450*/  CALL.REL.NOINC `($__internal_48_$__cuda_sm70_shflsync_bfly_p) ;  /* 0x0000001000007944 */ /* 0x000fea0003c00000 */
[----:B01----:R-:W-:Y:S05]  /*2460*/  BRA `(.L_x_7091) ;  /* 0xfffff13000007947 */ /* 0x003fea000383ffff */
        .weak           $__internal_48_$__cuda_sm70_shflsync_bfly_p
        .type           $__internal_48_$__cuda_sm70_shflsync_bfly_p,@function
        .size           $__internal_48_$__cuda_sm70_shflsync_bfly_p,(.L_x_22216 - $__internal_48_$__cuda_sm70_shflsync_bfly_p)
$__internal_48_$__cuda_sm70_shflsync_bfly_p:
[----:B------:R-:W-:Y:S01]  /*2470*/  HFMA2.MMA R49, -RZ, RZ, 0, 0 ;  /* 0x00000000ff317435 */ /* 0x000fe200000001ff */
[----:B------:R-:W-:Y:S04]  /*2480*/  WARPSYNC R51 ;  /* 0x0000003300007348 */ /* 0x000fe80003800000 */
[----:B------:R0:W1:Y:S01]  /*2490*/  SHFL.BFLY PT, R51, R90, R89, R92 ;  /* 0x0c0000595a337389 */ /* 0x00006200000e005c */
[----:B------:R-:W-:Y:S05]  /*24a0*/  RET.REL.NODEC R48 `(_ZN10layer_norm13ln_fwd_kernelINS_13Kernel_traitsI13__nv_bfloat16S2_fS2_fjLj768ELj1ELj4ELj1ELj16ENS_18Kernel_traits_baseILj768ES2_S2_fS2_fjLj128EEEEELb0ELb0ELb0ELb0EEEvNS_9FwdParamsE) ;  /* 0xffffdb5030007950 */ /* 0x000fea0003c3ffff */
.L_x_7092:
        /* <DEDUP_REMOVED lines=13> */
.L_x_22216:


//--------------------- .text._ZN10layer_norm13ln_fwd_kernelINS_13Kernel_traitsI13__nv_bfloat16S2_fS2_fjLj768ELj1ELj4ELj1ELj16ENS_18Kernel_traits_baseILj768ES2_S2_fS2_fjLj128EEEEELb0ELb0ELb0ELb1EEEvNS_9FwdParamsE --------------------------
	.section	.text._ZN10layer_norm13ln_fwd_kernelINS_13Kernel_traitsI13__nv_bfloat16S2_fS2_fjLj768ELj1ELj4ELj1ELj16ENS_18Kernel_traits_baseILj768ES2_S2_fS2_fjLj128EEEEELb0ELb0ELb0ELb1EEEvNS_9FwdParamsE,"ax",@progbits
	.sectioninfo	@"SHI_REGISTERS=95"
	.align	128
        .global         _ZN10layer_norm13ln_fwd_kernelINS_13Kernel_traitsI13__nv_bfloat16S2_fS2_fjLj768ELj1ELj4ELj1ELj16ENS_18Kernel_traits_baseILj768ES2_S2_fS2_fjLj128EEEEELb0ELb0ELb0ELb1EEEvNS_9FwdParamsE
        .type           _ZN10layer_norm13ln_fwd_kernelINS_13Kernel_traitsI13__nv_bfloat16S2_fS2_fjLj768ELj1ELj4ELj1ELj16ENS_18Kernel_traits_baseILj768ES2_S2_fS2_fjLj128EEEEELb0ELb0ELb0ELb1EEEvNS_9FwdParamsE,@function
        .size           _ZN10layer_norm13ln_fwd_kernelINS_13Kernel_traitsI13__nv_bfloat16S2_fS2_fjLj768ELj1ELj4ELj1ELj16ENS_18Kernel_traits_baseILj768ES2_S2_fS2_fjLj128EEEEELb0ELb0ELb0ELb1EEEvNS_9FwdParamsE,(.L_x_22217 - _ZN10layer_norm13ln_fwd_kernelINS_13Kernel_traitsI13__nv_bfloat16S2_fS2_fjLj768ELj1ELj4ELj1ELj16ENS_18Kernel_traits_baseILj768ES2_S2_fS2_fjLj128EEEEELb0ELb0ELb0ELb1EEEvNS_9FwdParamsE)
        .other          _ZN10layer_norm13ln_fwd_kernelINS_13Kernel_traitsI13__nv_bfloat16S2_fS2_fjLj768ELj1ELj4ELj1ELj16ENS_18Kernel_traits_baseILj768ES2_S2_fS2_fjLj128EEEEELb0ELb0ELb0ELb1EEEvNS_9FwdParamsE,@"STO_CUDA_ENTRY STV_DEFAULT"
_ZN10layer_norm13ln_fwd_kernelINS_13Kernel_traitsI13__nv_bfloat16S2_fS2_fjLj768ELj1ELj4ELj1ELj16ENS_18Kernel_traits_baseILj768ES2_S2_fS2_fjLj128EEEEELb0ELb0ELb0ELb1EEEvNS_9FwdParamsE:
.text._ZN10layer_norm13ln_fwd_kernelINS_13Kernel_traitsI13__nv_bfloat16S2_fS2_fjLj768ELj1ELj4ELj1ELj16ENS_18Kernel_traits_baseILj768ES2_S2_fS2_fjLj128EEEEELb0ELb0ELb0ELb1EEEvNS_9FwdParamsE:
        /* <DEDUP_REMOVED lines=10> */
[----:B------:R0:W5:Y:S01]  /*00a0*/  @P0 LDG.E.128 R8, [R4.64] ;  /* 0x0000000404080981 */ /* 0x000162000c1e1d00 */
[----:B------:R-:W-:-:S03]  /*00b0*/  SHF.R.U32.HI R0, RZ, 0x5, R2 ;  /* 0x00000005ff007819 */ /* 0x000fc60000011602 */
[----:B------:R0:W5:Y:S01]  /*00c0*/  @P0 LDG.E.128 R64, [R4.64+0x200] ;  /* 0x0002000404400981 */ /* 0x000162000c1e1d00 */
[----:B-1----:R-:W-:-:S03]  /*00d0*/  LEA R72, R3, R0, 0x2 ;  /* 0x0000000003487211 */ /* 0x002fc600078e10ff */
[----:B------:R0:W5:Y:S01]  /*00e0*/  @P0 LDG.E.128 R24, [R4.64+0x400] ;  /* 0x0004000404180981 */ /* 0x000162000c1e1d00 */
[----:B------:R-:W-:Y:S02]  /*00f0*/  ISETP.GE.AND P1, PT, R72, c[0x0][0x164], PT ;  /* 0x0000590048007a0c */ /* 0x000fe40003f26270 */
[----:B------:R-:W-:-:S04]  /*0100*/  IADD3 R2, P2, R6, c[0x0][0x1b0], RZ ;  /* 0x00006c0006027a10 */ /* 0x000fc80007f5e0ff */
[----:B------:R-:W-:-:S07]  /*0110*/  IADD3.X R3, RZ, c[0x0][0x1b4], RZ, P2, !PT ;  /* 0x00006d00ff037a10 */ /* 0x000fce00017fe4ff */
[----:B------:R-:W-:Y:S05]  /*0120*/  @P1 EXIT ;  /* 0x000000000000194d */ /* 0x000fea0003800000 */
[----:B0----5:R-:W-:Y:S01]  /*0130*/  @!P0 CS2R R8, SRZ ;  /* 0x0000000000088805 */ /* 0x021fe2000001ff00 */
[----:B------:R-:W-:Y:S01]  /*0140*/  @!P0 CS2R R10, SRZ ;  /* 0x00000000000a8805 */ /* 0x000fe2000001ff00 */
[----:B------:R-:W-:Y:S01]  /*0150*/  @!P0 CS2R R64, SRZ ;  /* 0x0000000000408805 */ /* 0x000fe2000001ff00 */
[----:B------:R-:W-:Y:S01]  /*0160*/  @!P0 CS2R R66, SRZ ;  /* 0x0000000000428805 */ /* 0x000fe2000001ff00 */
[----:B------:R-:W-:Y:S01]  /*0170*/  @!P0 CS2R R24, SRZ ;  /* 0x0000000000188805 */ /* 0x000fe2000001ff00 */
[----:B------:R-:W-:Y:S01]  /*0180*/  @!P0 CS2R R26, SRZ ;  /* 0x00000000001a8805 */ /* 0x000fe2000001ff00 */
[----:B------:R0:W5:Y:S01]  /*0190*/  LDG.E.128 R20, [R2.64] ;  /* 0x0000000402147981 */ /* 0x000162000c1e1d00 */
[--C-:B------:R-:W-:Y:S02]  /*01a0*/  PRMT R70, RZ, 0x5410, R8.reuse ;  /* 0x00005410ff467816 */ /* 0x100fe40000000008 */
[----:B------:R-:W-:Y:S01]  /*01b0*/  PRMT R0, RZ, 0x7610, R8 ;  /* 0x00007610ff007816 */ /* 0x000fe20000000008 */
[----:B------:R0:W5:Y:S01]  /*01c0*/  LDG.E.128 R16, [R2.64+0x200] ;  /* 0x0002000402107981 */ /* 0x000162000c1e1d00 */
[----:B------:R-:W-:-:S02]  /*01d0*/  PRMT R4, RZ, 0x5410, R10 ;  /* 0x00005410ff047816 */ /* 0x000fc4000000000a */
[----:B------:R-:W-:Y:S01]  /*01e0*/  PRMT R5, RZ, 0x7610, R10 ;  /* 0x00007610ff057816 */ /* 0x000fe2000000000a */
[----:B------:R0:W5:Y:S01]  /*01f0*/  LDG.E.128 R12, [R2.64+0x400] ;  /* 0x00040004020c7981 */ /* 0x000162000c1e1d00 */
[--C-:B------:R-:W-:Y:S01]  /*0200*/  PRMT R6, RZ, 0x5410, R11.reuse ;  /* 0x00005410ff067816 */ /* 0x100fe2000000000b */
[----:B------:R-:W-:Y:S01]  /*0210*/  ULDC.U8 UR6, c[0x0][0x1f0] ;  /* 0x00007c0000067ab9 */ /* 0x000fe20000000000 */
[----:B------:R-:W-:Y:S02]  /*0220*/  PRMT R7, RZ, 0x7610, R11 ;  /* 0x00007610ff077816 */ /* 0x000fe4000000000b */
[----:B------:R-:W-:Y:S02]  /*0230*/  PRMT R8, RZ, 0x5410, R64 ;  /* 0x00005410ff087816 */ /* 0x000fe40000000040 */
[--C-:B------:R-:W-:Y:S02]  /*0240*/  PRMT R10, RZ, 0x5410, R65.reuse ;  /* 0x00005410ff0a7816 */ /* 0x100fe40000000041 */
[----:B------:R-:W-:-:S02]  /*0250*/  PRMT R11, RZ, 0x7610, R65 ;  /* 0x00007610ff0b7816 */ /* 0x000fc40000000041 */
[--C-:B0-----:R-:W-:Y:S02]  /*0260*/  PRMT R2, RZ, 0x5410, R9.reuse ;  /* 0x00005410ff027816 */ /* 0x101fe40000000009 */
        /* <DEDUP_REMOVED lines=14> */
.L_x_7096:
[----:B------:R-:W0:Y:S01]  /*0350*/  S2R R81, SR_TID.X ;  /* 0x0000000000517919 */ /* 0x000e220000002100 */
[----:B------:R-:W-:Y:S01]  /*0360*/  ISETP.NE.U32.AND P1, PT, RZ, c[0x0][0x1c0], PT ;  /* 0x00007000ff007a0c */ /* 0x000fe20003f25070 */
[----:B------:R-:W-:Y:S01]  /*0370*/  IMAD R32, R72, c[0x0][0x168], RZ ;  /* 0x00005a0048207a24 */ /* 0x000fe200078e02ff */
[----:B------:R-:W-:Y:S01]  /*0380*/  HFMA2.MMA R56, -RZ, RZ, 0, 9.5367431640625e-07 ;  /* 0x00000010ff387435 */ /* 0x000fe200000001ff */
[----:B------:R-:W-:Y:S02]  /*0390*/  ISETP.NE.U32.AND P0, PT, RZ, c[0x0][0x180], PT ;  /* 0x00006000ff007a0c */ /* 0x000fe40003f05070 */
[----:B------:R-:W-:-:S02]  /*03a0*/  ISETP.NE.AND.EX P1, PT, RZ, c[0x0][0x1c4], PT, P1 ;  /* 0x00007100ff007a0c */ /* 0x000fc40003f25310 */
[----:B------:R-:W-:-:S04]  /*03b0*/  SHF.R.S32.HI R33, RZ, 0x1f, R32 ;  /* 0x0000001fff217819 */ /* 0x000fc80000011420 */
[----:B------:R-:W-:-:S07]  /*03c0*/  LEA.HI R32, R33, R32, RZ, 0x3 ;  /* 0x0000002021207211 */ /* 0x000fce00078f18ff */
[----:B------:R-:W-:Y:S02]  /*03d0*/  @P1 MOV R37, 0x2 ;  /* 0x0000000200251802 */ /* 0x000fe40000000f00 */
[----:B0-----:R-:W-:-:S03]  /*03e0*/  LOP3.LUT R81, R81, 0x1f, RZ, 0xc0, !PT ;  /* 0x0000001f51517812 */ /* 0x001fc600078ec0ff */
[----:B------:R-:W-:Y:S01]  /*03f0*/  @P1 IMAD.WIDE R36, R72, R37, c[0x0][0x1c0] ;  /* 0x0000700048241625 */ /* 0x000fe200078e0225 */
[----:B------:R-:W-:Y:S02]  /*0400*/  LEA.HI.SX32 R77, R32, R81, 0x1d ;  /* 0x00000051204d7211 */ /* 0x000fe400078feaff */
[----:B------:R-:W-:-:S03]  /*0410*/  ISETP.NE.AND.EX P0, PT, RZ, c[0x0][0x184], PT, P0 ;  /* 0x00006100ff007a0c */ /* 0x000fc60003f05300 */
[----:B------:R-:W2:Y:S01]  /*0420*/  @P1 LDG.E.U16 R36, [R36.64] ;  /* 0x0000000424241981 */ /* 0x000ea2000c1e1500 */
[----:B------:R-:W-:Y:S01]  /*0430*/  IMAD.WIDE.U32 R32, R77, R56, c[0x0][0x170] ;  /* 0x00005c004d207625 */ /* 0x000fe200078e0038 */
[----:B------:R-:W-:-:S05]  /*0440*/  MOV R82, 0x20 ;  /* 0x0000002000527802 */ /* 0x000fca0000000f00 */
[----:B------:R-:W3:Y:S03]  /*0450*/  LDG.E.128 R32, [R32.64] ;  /* 0x0000000420207981 */ /* 0x000ee6000c1e1d00 */
[----:B------:R-:W-:-:S05]  /*0460*/  @P0 IMAD.WIDE.U32 R38, R77, R82, c[0x0][0x180] ;  /* 0x000060004d260625 */ /* 0x000fca00078e0052 */
[----:B------:R0:W4:Y:S04]  /*0470*/  @P0 LDG.E.128 R24, [R38.64] ;  /* 0x0000000426180981 */ /* 0x000128000c1e1d00 */
[----:B------:R0:W4:Y:S01]  /*0480*/  @P0 LDG.E.128 R28, [R38.64+0x10] ;  /* 0x00001004261c0981 */ /* 0x000122000c1e1d00 */
[----:B------:R-:W-:Y:S01]  /*0490*/  HFMA2.MMA R63, -RZ, RZ, 1.875, 0 ;  /* 0x3f800000ff3f7435 */ /* 0x000fe200000001ff */
[----:B------:R-:W-:Y:S02]  /*04a0*/  ISETP.NE.U32.AND P2, PT, RZ, c[0x0][0x180], PT ;  /* 0x00006000ff007a0c */ /* 0x000fe40003f45070 */
[C---:B------:R-:W-:Y:S01]  /*04b0*/  IADD3 R79, R77.reuse, 0x20, RZ ;  /* 0x000000204d4f7810 */ /* 0x040fe20007ffe0ff */
[----:B------:R-:W-:-:S04]  /*04c0*/  IMAD.WIDE.U32 R54, R77, R82, c[0x0][0x188] ;  /* 0x000062004d367625 */ /* 0x000fc800078e0052 */
[----:B------:R-:W-:Y:S01]  /*04d0*/  @P0 IMAD.WIDE.U32 R52, R82, R79, c[0x0][0x180] ;  /* 0x0000600052340625 */ /* 0x000fe200078e004f */
[----:B--2---:R-:W-:Y:S02]  /*04e0*/  @P1 PRMT R63, RZ, 0x5410, R36 ;  /* 0x00005410ff3f1816 */ /* 0x004fe40000000024 */
[----:B------:R-:W-:Y:S02]  /*04f0*/  ISETP.NE.AND.EX P1, PT, RZ, c[0x0][0x184], PT, P2 ;  /* 0x00006100ff007a0c */ /* 0x000fe40003f25320 */
[--C-:B---3--:R-:W-:Y:S02]  /*0500*/  PRMT R36, RZ, 0x5410, R32.reuse ;  /* 0x00005410ff247816 */ /* 0x108fe40000000020 */
[----:B0-----:R-:W-:Y:S02]  /*0510*/  PRMT R38, RZ, 0x7610, R32 ;  /* 0x00007610ff267816 */ /* 0x001fe40000000020 */
[--C-:B------:R-:W-:Y:S02]  /*0520*/  PRMT R40, RZ, 0x5410, R33.reuse ;  /* 0x00005410ff287816 */ /* 0x100fe40000000021 */
[----:B------:R-:W-:-:S02]  /*0530*/  PRMT R42, RZ, 0x7610, R33 ;  /* 0x00007610ff2a7816 */ /* 0x000fc40000000021 */
[--C-:B------:R-:W-:Y:S02]  /*0540*/  PRMT R44, RZ, 0x5410, R34.reuse ;  /* 0x00005410ff2c7816 */ /* 0x100fe40000000022 */
[----:B------:R-:W-:Y:S02]  /*0550*/  PRMT R46, RZ, 0x7610, R34 ;  /* 0x00007610ff2e7816 */ /* 0x000fe40000000022 */
[--C-:B------:R-:W-:Y:S02]  /*0560*/  PRMT R48, RZ, 0x5410, R35.reuse ;  /* 0x00005410ff307816 */ /* 0x100fe40000000023 */
[----:B------:R-:W-:Y:S01]  /*0570*/  PRMT R50, RZ, 0x7610, R35 ;  /* 0x00007610ff327816 */ /* 0x000fe20000000023 */
[-C--:B------:R-:W-:Y:S02]  /*0580*/  FMUL.FTZ R32, R36, R63.reuse ;  /* 0x0000003f24207220 */ /* 0x080fe40000410000 */
[-C--:B------:R-:W-:Y:S02]  /*0590*/  FMUL.FTZ R33, R38, R63.reuse ;  /* 0x0000003f26217220 */ /* 0x080fe40000410000 */
[----:B------:R-:W-:-:S02]  /*05a0*/  FMUL.FTZ R34, R40, R63 ;  /* 0x0000003f28227220 */ /* 0x000fc40000410000 */
[-C--:B------:R-:W-:Y:S02]  /*05b0*/  FMUL.FTZ R35, R42, R63.reuse ;  /* 0x0000003f2a237220 */ /* 0x080fe40000410000 */
[-C--:B------:R-:W-:Y:S02]  /*05c0*/  FMUL.FTZ R36, R44, R63.reuse ;  /* 0x0000003f2c247220 */ /* 0x080fe40000410000 */
[-C--:B------:R-:W-:Y:S02]  /*05d0*/  FMUL.FTZ R37, R46, R63.reuse ;  /* 0x0000003f2e257220 */ /* 0x080fe40000410000 */
[-C--:B------:R-:W-:Y:S02]  /*05e0*/  FMUL.FTZ R38, R48, R63.reuse ;  /* 0x0000003f30267220 */ /* 0x080fe40000410000 */
[----:B------:R-:W-:Y:S02]  /*05f0*/  FMUL.FTZ R39, R50, R63 ;  /* 0x0000003f32277220 */ /* 0x000fe40000410000 */
[----:B----4-:R-:W-:-:S02]  /*0600*/  @P1 FADD.FTZ R32, R24, R32 ;  /* 0x0000002018201221 */ /* 0x010fc40000010000 */
[----:B------:R-:W-:Y:S02]  /*0610*/  @P1 FADD.FTZ R33, R25, R33 ;  /* 0x0000002119211221 */ /* 0x000fe40000010000 */
[----:B------:R-:W-:Y:S02]  /*0620*/  @P1 FADD.FTZ R34, R26, R34 ;  /* 0x000000221a221221 */ /* 0x000fe40000010000 */
[----:B------:R-:W-:Y:S02]  /*0630*/  @P1 FADD.FTZ R35, R27, R35 ;  /* 0x000000231b231221 */ /* 0x000fe40000010000 */
[----:B------:R-:W-:Y:S02]  /*0640*/  @P1 FADD.FTZ R36, R28, R36 ;  /* 0x000000241c241221 */ /* 0x000fe40000010000 */
[----:B------:R-:W-:Y:S02]  /*0650*/  @P1 FADD.FTZ R37, R29, R37 ;  /* 0x000000251d251221 */ /* 0x000fe40000010000 */
[----:B------:R-:W-:-:S02]  /*0660*/  @P1 FADD.FTZ R38, R30, R38 ;  /* 0x000000261e261221 */ /* 0x000fc40000010000 */
[----:B------:R-:W-:Y:S02]  /*0670*/  @P1 FADD.FTZ R39, R31, R39 ;  /* 0x000000271f271221 */ /* 0x000fe40000010000 */
[----:B------:R-:W-:Y:S01]  /*0680*/  IMAD.WIDE.U32 R48, R79, R56, c[0x0][0x170] ;  /* 0x00005c004f307625 */ /* 0x000fe200078e0038 */
[----:B------:R-:W-:Y:S04]  /*0690*/  STG.E.128 [R54.64], R32 ;  /* 0x0000002036007986 */ /* 0x000fe8000c101d04 */
[----:B------:R0:W-:Y:S04]  /*06a0*/  STG.E.128 [R54.64+0x10], R36 ;  /* 0x0000102436007986 */ /* 0x0001e8000c101d04 */
[----:B------:R-:W2:Y:S01]  /*06b0*/  LDG.E.128 R48, [R48.64] ;  /* 0x0000000430307981 */ /* 0x000ea2000c1e1d00 */
[----:B------:R-:W-:-:S02]  /*06c0*/  MOV R40, R24 ;  /* 0x0000001800287202 */ /* 0x000fc40000000f00 */
[----:B------:R-:W-:Y:S02]  /*06d0*/  MOV R41, R25 ;  /* 0x0000001900297202 */ /* 0x000fe40000000f00 */
[----:B------:R-:W-:Y:S02]  /*06e0*/  MOV R42, R26 ;  /* 0x0000001a002a7202 */ /* 0x000fe40000000f00 */
[----:B------:R-:W-:Y:S02]  /*06f0*/  MOV R43, R27 ;  /* 0x0000001b002b7202 */ /* 0x000fe40000000f00 */
[----:B------:R-:W-:Y:S02]  /*0700*/  MOV R44, R28 ;  /* 0x0000001c002c7202 */ /* 0x000fe40000000f00 */
[----:B------:R-:W-:Y:S02]  /*0710*/  MOV R45, R29 ;  /* 0x0000001d002d7202 */ /* 0x000fe40000000f00 */
[----:B------:R-:W-:Y:S01]  /*0720*/  MOV R46, R30 ;  /* 0x0000001e002e7202 */ /* 0x000fe20000000f00 */
[----:B------:R2:W3:Y:S01]  /*0730*/  @P0 LDG.E.128 R40, [R52.64] ;  /* 0x0000000434280981 */ /* 0x0004e2000c1e1d00 */
[----:B------:R-:W-:-:S06]  /*0740*/  MOV R47, R31 ;  /* 0x0000001f002f7202 */ /* 0x000fcc0000000f00 */
[----:B------:R2:W4:Y:S01]  /*0750*/  @P0 LDG.E.128 R44, [R52.64+0x10] ;  /* 0x00001004342c0981 */ /* 0x000522000c1e1d00 */
[----:B------:R-:W-:Y:S01]  /*0760*/  IADD3 R80, R77, 0x40, RZ ;  /* 0x000000404d507810 */ /* 0x000fe20007ffe0ff */
[----:B------:R-:W-:-:S04]  /*0770*/  IMAD.WIDE.U32 R84, R82, R79, c[0x0][0x188] ;  /* 0x0000620052547625 */ /* 0x000fc800078e004f */
[----:B------:R-:W-:Y:S01]  /*0780*/  IMAD.WIDE.U32 R56, R80, R56, c[0x0][0x170] ;  /* 0x00005c0050387625 */ /* 0x000fe200078e0038 */
[--C-:B--2---:R-:W-:Y:S02]  /*0790*/  PRMT R52, RZ, 0x5410, R48.reuse ;  /* 0x00005410ff347816 */ /* 0x104fe40000000030 */
[----:B0-----:R-:W-:Y:S02]  /*07a0*/  PRMT R54, RZ, 0x7610, R48 ;  /* 0x00007610ff367816 */ /* 0x001fe40000000030 */
[--C-:B------:R-:W-:Y:S02]  /*07b0*/  PRMT R58, RZ, 0x5410, R49.reuse ;  /* 0x00005410ff3a7816 */ /* 0x100fe40000000031 */
[----:B------:R-:W-:Y:S02]  /*07c0*/  PRMT R60, RZ, 0x7610, R49 ;  /* 0x00007610ff3c7816 */ /* 0x000fe40000000031 */
[--C-:B------:R-:W-:Y:S02]  /*07d0*/  PRMT R62, RZ, 0x5410, R50.reuse ;  /* 0x00005410ff3e7816 */ /* 0x100fe40000000032 */
[----:B------:R-:W-:-:S02]  /*07e0*/  PRMT R86, RZ, 0x7610, R50 ;  /* 0x00007610ff567816 */ /* 0x000fc40000000032 */
[--C-:B------:R-:W-:Y:S02]  /*07f0*/  PRMT R88, RZ, 0x5410, R51.reuse ;  /* 0x00005410ff587816 */ /* 0x100fe40000000033 */
[----:B------:R-:W-:Y:S01]  /*0800*/  PRMT R90, RZ, 0x7610, R51 ;  /* 0x00007610ff5a7816 */ /* 0x000fe20000000033 */
[-C--:B------:R-:W-:Y:S02]  /*0810*/  FMUL.FTZ R48, R52, R63.reuse ;  /* 0x0000003f34307220 */ /* 0x080fe40000410000 */
[-C--:B------:R-:W-:Y:S02]  /*0820*/  FMUL.FTZ R49, R54, R63.reuse ;  /* 0x0000003f36317220 */ /* 0x080fe40000410000 */
[-C--:B------:R-:W-:Y:S02]  /*0830*/  FMUL.FTZ R50, R58, R63.reuse ;  /* 0x0000003f3a327220 */ /* 0x080fe40000410000 */
[-C--:B------:R-:W-:Y:S02]  /*0840*/  FMUL.FTZ R51, R60, R63.reuse ;  /* 0x0000003f3c337220 */ /* 0x080fe40000410000 */
[----:B------:R-:W-:-:S02]  /*0850*/  FMUL.FTZ R52, R62, R63 ;  /* 0x0000003f3e347220 */ /* 0x000fc40000410000 */
[-C--:B------:R-:W-:Y:S02]  /*0860*/  FMUL.FTZ R53, R86, R63.reuse ;  /* 0x0000003f56357220 */ /* 0x080fe40000410000 */
[-C--:B------:R-:W-:Y:S02]  /*0870*/  FMUL.FTZ R54, R88, R63.reuse ;  /* 0x0000003f58367220 */ /* 0x080fe40000410000 */
[----:B------:R-:W-:Y:S02]  /*0880*/  FMUL.FTZ R55, R90, R63 ;  /* 0x0000003f5a377220 */ /* 0x000fe40000410000 */
[----:B---3--:R-:W-:Y:S02]  /*0890*/  @P1 FADD.FTZ R48, R40, R48 ;  /* 0x0000003028301221 */ /* 0x008fe40000010000 */
[----:B------:R-:W-:Y:S02]  /*08a0*/  @P1 FADD.FTZ R49, R41, R49 ;  /* 0x0000003129311221 */ /* 0x000fe40000010000 */
[----:B------:R-:W-:-:S02]  /*08b0*/  @P1 FADD.FTZ R50, R42, R50 ;  /* 0x000000322a321221 */ /* 0x000fc40000010000 */
[----:B------:R-:W-:Y:S02]  /*08c0*/  @P1 FADD.FTZ R51, R43, R51 ;  /* 0x000000332b331221 */ /* 0x000fe40000010000 */
[----:B----4-:R-:W-:Y:S02]  /*08d0*/  @P1 FADD.FTZ R52, R44, R52 ;  /* 0x000000342c341221 */ /* 0x010fe40000010000 */
[----:B------:R-:W-:Y:S02]  /*08e0*/  @P1 FADD.FTZ R53, R45, R53 ;  /* 0x000000352d351221 */ /* 0x000fe40000010000 */
[----:B------:R-:W-:Y:S02]  /*08f0*/  @P1 FADD.FTZ R54, R46, R54 ;  /* 0x000000362e361221 */ /* 0x000fe40000010000 */
[----:B------:R-:W-:Y:S01]  /*0900*/  @P1 FADD.FTZ R55, R47, R55 ;  /* 0x000000372f371221 */ /* 0x000fe20000010000 */
[----:B------:R-:W-:Y:S04]  /*0910*/  STG.E.128 [R84.64], R48 ;  /* 0x0000003054007986 */ /* 0x000fe8000c101d04 */
[----:B------:R0:W-:Y:S04]  /*0920*/  STG.E.128 [R84.64+0x10], R52 ;  /* 0x0000103454007986 */ /* 0x0001e8000c101d04 */
[----:B------:R-:W2:Y:S01]  /*0930*/  LDG.E.128 R56, [R56.64] ;  /* 0x0000000438387981 */ /* 0x000ea2000c1e1d00 */
[----:B------:R-:W-:Y:S01]  /*0940*/  @P0 MOV R24, R40 ;  /* 0x0000002800180202 */ /* 0x000fe20000000f00 */
[----:B------:R-:W-:Y:S01]  /*0950*/  @P0 IMAD.WIDE.U32 R60, R82, R80, c[0x0][0x180] ;  /* 0x00006000523c0625 */ /* 0x000fe200078e0050 */
[----:B------:R-:W-:-:S02]  /*0960*/  @P0 MOV R25, R41 ;  /* 0x0000002900190202 */ /* 0x000fc40000000f00 */
[----:B------:R-:W-:Y:S02]  /*0970*/  @P0 MOV R26, R42 ;  /* 0x0000002a001a0202 */ /* 0x000fe40000000f00 */
[----:B------:R-:W-:-:S06]  /*0980*/  @P0 MOV R27, R43 ;  /* 0x0000002b001b0202 */ /* 0x000fcc0000000f00 */
[----:B------:R2:W3:Y:S01]  /*0990*/  @P0 LDG.E.128 R24, [R60.64] ;  /* 0x000000043c180981 */ /* 0x0004e2000c1e1d00 */
[----:B------:R-:W-:Y:S02]  /*09a0*/  @P0 MOV R28, R44 ;  /* 0x0000002c001c0202 */ /* 0x000fe40000000f00 */
[----:B------:R-:W-:Y:S02]  /*09b0*/  @P0 MOV R29, R45 ;  /* 0x0000002d001d0202 */ /* 0x000fe40000000f00 */
[----:B------:R-:W-:Y:S02]  /*09c0*/  @P0 MOV R30, R46 ;  /* 0x0000002e001e0202 */ /* 0x000fe40000000f00 */
[----:B------:R-:W-:-:S06]  /*09d0*/  @P0 MOV R31, R47 ;  /* 0x0000002f001f0202 */ /* 0x000fcc0000000f00 */
[----:B------:R2:W4:Y:S01]  /*09e0*/  @P0 LDG.E.128 R28, [R60.64+0x10] ;  /* 0x000010043c1c0981 */ /* 0x000522000c1e1d00 */
[----:B------:R-:W-:-:S04]  /*09f0*/  FADD.FTZ R62, RZ, R32 ;  /* 0x00000020ff3e7221 */ /* 0x000fc80000010000 */
[----:B------:R-:W-:-:S04]  /*0a00*/  FADD.FTZ R83, R33, R62 ;  /* 0x0000003e21537221 */ /* 0x000fc80000010000 */
[----:B------:R-:W-:-:S04]  /*0a10*/  FADD.FTZ R62, R34, R83 ;  /* 0x00000053223e7221 */ /* 0x000fc80000010000 */
[----:B------:R-:W-:-:S04]  /*0a20*/  FADD.FTZ R83, R35, R62 ;  /* 0x0000003e23537221 */ /* 0x000fc80000010000 */
[----:B------:R-:W-:-:S04]  /*0a30*/  FADD.FTZ R62, R36, R83 ;  /* 0x00000053243e7221 */ /* 0x000fc80000010000 */
[----:B------:R-:W-:-:S04]  /*0a40*/  FADD.FTZ R83, R37, R62 ;  /* 0x0000003e25537221 */ /* 0x000fc80000010000 */
[----:B------:R-:W-:-:S04]  /*0a50*/  FADD.FTZ R62, R38, R83 ;  /* 0x00000053263e7221 */ /* 0x000fc80000010000 */
[----:B------:R-:W-:Y:S01]  /*0a60*/  FADD.FTZ R83, R39, R62 ;  /* 0x0000003e27537221 */ /* 0x000fe20000010000 */
[--C-:B--2---:R-:W-:Y:S02]  /*0a70*/  PRMT R60, RZ, 0x5410, R56.reuse ;  /* 0x00005410ff3c7816 */ /* 0x104fe40000000038 */
[----:B------:R-:W-:Y:S01]  /*0a80*/  PRMT R86, RZ, 0x7610, R56 ;  /* 0x00007610ff567816 */ /* 0x000fe20000000038 */
[----:B------:R-:W-:Y:S01]  /*0a90*/  FADD.FTZ R56, R48, R83 ;  /* 0x0000005330387221 */ /* 0x000fe20000010000 */
[--C-:B------:R-:W-:Y:S02]  /*0aa0*/  PRMT R62, RZ, 0x5410, R59.reuse ;  /* 0x00005410ff3e7816 */ /* 0x100fe4000000003b */
[----:B0-----:R-:W-:Y:S01]  /*0ab0*/  PRMT R84, RZ, 0x7610, R59 ;  /* 0x00007610ff547816 */ /* 0x001fe2000000003b */
[----:B------:R-:W-:Y:S01]  /*0ac0*/  FADD.FTZ R59, R49, R56 ;  /* 0x00000038313b7221 */ /* 0x000fe20000010000 */
[--C-:B------:R-:W-:Y:S02]  /*0ad0*/  PRMT R88, RZ, 0x5410, R57.reuse ;  /* 0x00005410ff587816 */ /* 0x100fe40000000039 */
[----:B------:R-:W-:Y:S01]  /*0ae0*/  PRMT R90, RZ, 0x7610, R57 ;  /* 0x00007610ff5a7816 */ /* 0x000fe20000000039 */
[-C--:B------:R-:W-:Y:S01]  /*0af0*/  FMUL.FTZ R57, R86, R63.reuse ;  /* 0x0000003f56397220 */ /* 0x080fe20000410000 */
[--C-:B------:R-:W-:Y:S01]  /*0b00*/  PRMT R92, RZ, 0x5410, R58.reuse ;  /* 0x00005410ff5c7816 */ /* 0x100fe2000000003a */
[----:B------:R-:W-:Y:S01]  /*0b10*/  FADD.FTZ R86, R50, R59 ;  /* 0x0000003b32567221 */ /* 0x000fe20000010000 */
[----:B------:R-:W-:Y:S01]  /*0b20*/  PRMT R61, RZ, 0x7610, R58 ;  /* 0x00007610ff3d7816 */ /* 0x000fe2000000003a */
[----:B------:R-:W-:-:S02]  /*0b30*/  FMUL.FTZ R56, R60, R63 ;  /* 0x0000003f3c387220 */ /* 0x000fc40000410000 */
[----:B------:R-:W-:Y:S02]  /*0b40*/  FADD.FTZ R83, R51, R86 ;  /* 0x0000005633537221 */ /* 0x000fe40000010000 */
[-C--:B------:R-:W-:Y:S02]  /*0b50*/  FMUL.FTZ R58, R88, R63.reuse ;  /* 0x0000003f583a7220 */ /* 0x080fe40000410000 */
[-C--:B------:R-:W-:Y:S02]  /*0b60*/  FMUL.FTZ R59, R90, R63.reuse ;  /* 0x0000003f5a3b7220 */ /* 0x080fe40000410000 */
[-C--:B------:R-:W-:Y:S02]  /*0b70*/  FMUL.FTZ R60, R92, R63.reuse ;  /* 0x0000003f5c3c7220 */ /* 0x080fe40000410000 */
[-C--:B------:R-:W-:Y:S02]  /*0b80*/  FMUL.FTZ R61, R61, R63.reuse ;  /* 0x0000003f3d3d7220 */ /* 0x080fe40000410000 */
[----:B------:R-:W-:-:S02]  /*0b90*/  FMUL.FTZ R62, R62, R63 ;  /* 0x0000003f3e3e7220 */ /* 0x000fc40000410000 */
[----:B------:R-:W-:Y:S02]  /*0ba0*/  FMUL.FTZ R63, R84, R63 ;  /* 0x0000003f543f7220 */ /* 0x000fe40000410000 */
[----:B------:R-:W-:Y:S01]  /*0bb0*/  FADD.FTZ R84, R52, R83 ;  /* 0x0000005334547221 */ /* 0x000fe20000010000 */
[----:B---3--:R-:W-:-:S03]  /*0bc0*/  @P0 MOV R40, R24 ;  /* 0x0000001800280202 */ /* 0x008fc60000000f00 */
[----:B------:R-:W-:Y:S01]  /*0bd0*/  FADD.FTZ R83, R53, R84 ;  /* 0x0000005435537221 */ /* 0x000fe20000010000 */
[----:B------:R-:W-:Y:S01]  /*0be0*/  @P0 MOV R41, R25 ;  /* 0x0000001900290202 */ /* 0x000fe20000000f00 */
[----:B------:R-:W-:Y:S02]  /*0bf0*/  @P1 FADD.FTZ R56, R56, R40 ;  /* 0x0000002838381221 */ /* 0x000fe40000010000 */
[----:B------:R-:W-:Y:S02]  /*0c00*/  FADD.FTZ R40, R54, R83 ;  /* 0x0000005336287221 */ /* 0x000fe40000010000 */
[----:B------:R-:W-:Y:S02]  /*0c10*/  @P1 FADD.FTZ R57, R57, R41 ;  /* 0x0000002939391221 */ /* 0x000fe40000010000 */
[----:B------:R-:W-:Y:S01]  /*0c20*/  FADD.FTZ R41, R55, R40 ;  /* 0x0000002837297221 */ /* 0x000fe20000010000 */
[----:B------:R-:W-:Y:S02]  /*0c30*/  @P0 MOV R42, R26 ;  /* 0x0000001a002a0202 */ /* 0x000fe40000000f00 */
[----:B------:R-:W-:-:S02]  /*0c40*/  @P0 MOV R43, R27 ;  /* 0x0000001b002b0202 */ /* 0x000fc40000000f00 */
[----:B----4-:R-:W-:Y:S02]  /*0c50*/  @P0 MOV R44, R28 ;  /* 0x0000001c002c0202 */ /* 0x010fe40000000f00 */
[----:B------:R-:W-:Y:S02]  /*0c60*/  @P0 MOV R45, R29 ;  /* 0x0000001d002d0202 */ /* 0x000fe40000000f00 */
[----:B------:R-:W-:Y:S02]  /*0c70*/  @P0 MOV R46, R30 ;  /* 0x0000001e002e0202 */ /* 0x000fe40000000f00 */
[----:B------:R-:W-:Y:S01]  /*0c80*/  @P0 MOV R47, R31 ;  /* 0x0000001f002f0202 */ /* 0x000fe20000000f00 */
[----:B------:R-:W-:Y:S02]  /*0c90*/  FADD.FTZ R40, R56, R41 ;  /* 0x0000002938287221 */ /* 0x000fe40000010000 */
[----:B------:R-:W-:Y:S02]  /*0ca0*/  @P1 FADD.FTZ R58, R58, R42 ;  /* 0x0000002a3a3a1221 */ /* 0x000fe40000010000 */
[----:B------:R-:W-:-:S02]  /*0cb0*/  @P1 FADD.FTZ R59, R59, R43 ;  /* 0x0000002b3b3b1221 */ /* 0x000fc40000010000 */
[----:B------:R-:W-:Y:S02]  /*0cc0*/  @P1 FADD.FTZ R60, R60, R44 ;  /* 0x0000002c3c3c1221 */ /* 0x000fe40000010000 */
[----:B------:R-:W-:Y:S02]  /*0cd0*/  @P1 FADD.FTZ R61, R61, R45 ;  /* 0x0000002d3d3d1221 */ /* 0x000fe40000010000 */
[----:B------:R-:W-:Y:S02]  /*0ce0*/  @P1 FADD.FTZ R62, R62, R46 ;  /* 0x0000002e3e3e1221 */ /* 0x000fe40000010000 */
[----:B------:R-:W-:-:S04]  /*0cf0*/  IMAD.WIDE.U32 R82, R82, R80, c[0x0][0x188] ;  /* 0x0000620052527625 */ /* 0x000fc800078e0050 */
[----:B------:R-:W-:Y:S02]  /*0d00*/  @P1 FADD.FTZ R63, R63, R47 ;  /* 0x0000002f3f3f1221 */ /* 0x000fe40000010000 */
[----:B------:R-:W-:Y:S01]  /*0d10*/  FADD.FTZ R41, R57, R40 ;  /* 0x0000002839297221 */ /* 0x000fe20000010000 */
[----:B------:R0:W-:Y:S03]  /*0d20*/  STG.E.128 [R82.64], R56 ;  /* 0x0000003852007986 */ /* 0x0001e6000c101d04 */
[----:B------:R-:W-:Y:S01]  /*0d30*/  FADD.FTZ R40, R58, R41 ;  /* 0x000000293a287221 */ /* 0x000fe20000010000 */
[----:B------:R0:W-:Y:S03]  /*0d40*/  STG.E.128 [R82.64+0x10], R60 ;  /* 0x0000103c52007986 */ /* 0x0001e6000c101d04 */
        /* <DEDUP_REMOVED lines=8> */
.L_x_7097:
        /* <DEDUP_REMOVED lines=68> */
.L_x_7098:
[----:B------:R-:W-:Y:S01]  /*1210*/  FMUL.FTZ R41, R81, R81 ;  /* 0x0000005151297220 */ /* 0x000fe20000410000 */
[----:B------:R-:W-:Y:S01]  /*1220*/  MOV R40, c[0x0][0x1e0] ;  /* 0x0000780000287a02 */ /* 0x000fe20000000f00 */
[----:B01----:R-:W-:Y:S01]  /*1230*/  FADD.FTZ R45, R44, R45 ;  /* 0x0000002d2c2d7221 */ /* 0x003fe20000010000 */
[----:B------:R-:W-:Y:S02]  /*1240*/  ISETP.NE.AND P0, PT, RZ, UR6, PT ;  /* 0x00000006ff007c0c */ /* 0x000fe4000bf05270 */
[----:B-----5:R-:W-:Y:S01]  /*1250*/  PRMT R47, RZ, 0x5410, R17 ;  /* 0x00005410ff2f7816 */ /* 0x020fe20000000011 */
[----:B------:R-:W-:Y:S01]  /*1260*/  FFMA.FTZ R40, R45, R40, c[0x0][0x228] ;  /* 0x00008a002d287623 */ /* 0x000fe20000010028 */
[----:B------:R-:W-:Y:S02]  /*1270*/  FSEL R43, R41, RZ, P0 ;  /* 0x000000ff292b7208 */ /* 0x000fe40000000000 */
[----:B------:R-:W-:-:S03]  /*1280*/  FSEL R41, R81, RZ, !P0 ;  /* 0x000000ff51297208 */ /* 0x000fc60004000000 */
[----:B------:R-:W-:Y:S02]  /*1290*/  FADD.FTZ R43, R40, R43 ;  /* 0x0000002b282b7221 */ /* 0x000fe40000010000 */
[--C-:B------:R-:W-:Y:S02]  /*12a0*/  FADD.FTZ R50, R50, -R41.reuse ;  /* 0x8000002932327221 */ /* 0x100fe40000010000 */
[----:B------:R-:W0:Y:S01]  /*12b0*/  MUFU.RSQ R83, R43 ;  /* 0x0000002b00537308 */ /* 0x000e220000001400 */
[--C-:B------:R-:W-:Y:S02]  /*12c0*/  FADD.FTZ R48, R48, -R41.reuse ;  /* 0x8000002930307221 */ /* 0x100fe40000010000 */
[--C-:B------:R-:W-:Y:S02]  /*12d0*/  FADD.FTZ R92, R38, -R41.reuse ;  /* 0x80000029265c7221 */ /* 0x100fe40000010000 */
[----:B------:R-:W-:Y:S01]  /*12e0*/  FADD.FTZ R40, R33, -R41 ;  /* 0x8000002921287221 */ /* 0x000fe20000010000 */
[----:B------:R-:W-:Y:S01]  /*12f0*/  PRMT R33, RZ, 0x5410, R23 ;  /* 0x00005410ff217816 */ /* 0x000fe20000000017 */
[----:B------:R-:W-:-:S02]  /*1300*/  FADD.FTZ R39, R39, -R41 ;  /* 0x8000002927277221 */ /* 0x000fc40000010000 */
[--C-:B------:R-:W-:Y:S02]  /*1310*/  FADD.FTZ R42, R35, -R41.reuse ;  /* 0x80000029232a7221 */ /* 0x100fe40000010000 */
[----:B------:R-:W-:Y:S01]  /*1320*/  FADD.FTZ R38, R49, -R41 ;  /* 0x8000002931267221 */ /* 0x000fe20000010000 */
[----:B------:R-:W-:Y:S01]  /*1330*/  PRMT R49, RZ, 0x7610, R17 ;  /* 0x00007610ff317816 */ /* 0x000fe20000000011 */
[----:B------:R-:W-:Y:S01]  /*1340*/  FADD.FTZ R44, R37, -R41 ;  /* 0x80000029252c7221 */ /* 0x000fe20000010000 */
[----:B------:R-:W-:Y:S01]  /*1350*/  PRMT R37, RZ, 0x7610, R23 ;  /* 0x00007610ff257816 */ /* 0x000fe20000000017 */
[----:B------:R-:W-:Y:S02]  /*1360*/  FADD.FTZ R36, R36, -R41 ;  /* 0x8000002924247221 */ /* 0x000fe40000010000 */
[C---:B0-----:R-:W-:Y:S02]  /*1370*/  FMUL.FTZ R45, R83.reuse, R50 ;  /* 0x00000032532d7220 */ /* 0x041fe40000410000 */
[----:B------:R-:W-:-:S02]  /*1380*/  FMUL.FTZ R35, R83, R92 ;  /* 0x0000005c53237220 */ /* 0x000fc40000410000 */
[----:B------:R-:W-:Y:S02]  /*1390*/  FFMA.FTZ R45, R45, R47, R10 ;  /* 0x0000002f2d2d7223 */ /* 0x000fe4000001000a */
[C---:B------:R-:W-:Y:S01]  /*13a0*/  FMUL.FTZ R47, R83.reuse, R48 ;  /* 0x00000030532f7220 */ /* 0x040fe20000410000 */
[----:B------:R-:W-:Y:S01]  /*13b0*/  PRMT R48, RZ, 0x5410, R16 ;  /* 0x00005410ff307816 */ /* 0x000fe20000000010 */
[C---:B------:R-:W-:Y:S01]  /*13c0*/  FMUL.FTZ R43, R83.reuse, R40 ;  /* 0x00000028532b7220 */ /* 0x040fe20000410000 */
[----:B------:R-:W-:Y:S01]  /*13d0*/  PRMT R40, RZ, 0x7610, R20 ;  /* 0x00007610ff287816 */ /* 0x000fe20000000014 */
[----:B------:R-:W-:Y:S02]  /*13e0*/  FMUL.FTZ R39, R83, R39 ;  /* 0x0000002753277220 */ /* 0x000fe40000410000 */
[----:B------:R-:W-:Y:S01]  /*13f0*/  FFMA.FTZ R47, R47, R48, R8 ;  /* 0x000000302f2f7223 */ /* 0x000fe20000010008 */
[----:B------:R-:W-:Y:S01]  /*1400*/  PRMT R48, RZ, 0x7610, R16 ;  /* 0x00007610ff307816 */ /* 0x000fe20000000010 */
[----:B------:R-:W-:-:S02]  /*1410*/  FMUL.FTZ R38, R83, R38 ;  /* 0x0000002653267220 */ /* 0x000fc40000410000 */
[--C-:B------:R-:W-:Y:S02]  /*1420*/  FADD.FTZ R52, R52, -R41.reuse ;  /* 0x8000002934347221 */ /* 0x100fe40000010000 */
[----:B------:R-:W-:Y:S02]  /*1430*/  FFMA.FTZ R35, R35, R33, R6 ;  /* 0x0000002123237223 */ /* 0x000fe40000010006 */
[--C-:B------:R-:W-:Y:S02]  /*1440*/  FADD.FTZ R60, R60, -R41.reuse ;  /* 0x800000293c3c7221 */ /* 0x100fe40000010000 */
[----:B------:R-:W-:Y:S02]  /*1450*/  FMUL.FTZ R33, R83, R36 ;  /* 0x0000002453217220 */ /* 0x000fe40000410000 */
[----:B------:R-:W-:Y:S02]  /*1460*/  FADD.FTZ R92, R63, -R41 ;  /* 0x800000293f5c7221 */ /* 0x000fe40000010000 */
[----:B------:R-:W-:Y:S01]  /*1470*/  FFMA.FTZ R36, R39, R37, R7 ;  /* 0x0000002527247223 */ /* 0x000fe20000010007 */
[----:B------:R-:W-:Y:S01]  /*1480*/  PRMT R37, RZ, 0x5410, R22 ;  /* 0x00005410ff257816 */ /* 0x000fe20000000016 */
[----:B------:R-:W-:Y:S01]  /*1490*/  FFMA.FTZ R40, R43, R40, R0 ;  /* 0x000000282b287223 */ /* 0x000fe20000010000 */
[----:B------:R-:W-:Y:S01]  /*14a0*/  PRMT R39, RZ, 0x7610, R22 ;  /* 0x00007610ff277816 */ /* 0x000fe20000000016 */
[----:B------:R-:W-:Y:S01]  /*14b0*/  FFMA.FTZ R48, R38, R48, R9 ;  /* 0x0000003026307223 */ /* 0x000fe20000010009 */
[----:B------:R-:W-:Y:S01]  /*14c0*/  PRMT R38, RZ, 0x5410, R14 ;  /* 0x00005410ff267816 */ /* 0x000fe2000000000e */
[----:B------:R-:W-:Y:S01]  /*14d0*/  FMUL.FTZ R43, R83, R52 ;  /* 0x00000034532b7220 */ /* 0x000fe20000410000 */
[----:B------:R-:W-:Y:S01]  /*14e0*/  PRMT R52, RZ, 0x7610, R15 ;  /* 0x00007610ff347816 */ /* 0x000fe2000000000f */
[--C-:B------:R-:W-:Y:S01]  /*14f0*/  FADD.FTZ R34, R34, -R41.reuse ;  /* 0x8000002922227221 */ /* 0x100fe20000010000 */
[----:B------:R-:W-:Y:S01]  /*1500*/  F2FP.BF16.PACK_AB R35, R36, R35 ;  /* 0x000000232423723e */ /* 0x000fe200000010ff */
[----:B------:R-:W-:Y:S01]  /*1510*/  FADD.FTZ R46, R51, -R41 ;  /* 0x80000029332e7221 */ /* 0x000fe20000010000 */
[----:B------:R-:W-:Y:S01]  /*1520*/  F2FP.BF16.PACK_AB R36, R48, R47 ;  /* 0x0000002f3024723e */ /* 0x000fe200000010ff */
[----:B------:R-:W-:-:S02]  /*1530*/  FMUL.FTZ R50, R83, R60 ;  /* 0x0000003c53327220 */ /* 0x000fc40000410000 */
[C---:B------:R-:W-:Y:S02]  /*1540*/  FMUL.FTZ R44, R83.reuse, R44 ;  /* 0x0000002c532c7220 */ /* 0x040fe40000410000 */
[----:B------:R-:W-:Y:S02]  /*1550*/  FMUL.FTZ R51, R83, R92 ;  /* 0x0000005c53337220 */ /* 0x000fe40000410000 */
[----:B------:R-:W-:Y:S02]  /*1560*/  FADD.FTZ R86, R61, -R41 ;  /* 0x800000293d567221 */ /* 0x000fe40000010000 */
[----:B------:R-:W-:Y:S02]  /*1570*/  FFMA.FTZ R33, R33, R37, R4 ;  /* 0x0000002521217223 */ /* 0x000fe40000010004 */
[----:B------:R-:W-:Y:S02]  /*1580*/  FMUL.FTZ R37, R83, R34 ;  /* 0x0000002253257220 */ /* 0x000fe40000410000 */
[----:B------:R-:W-:Y:S01]  /*1590*/  FFMA.FTZ R50, R50, R38, R73 ;  /* 0x0000002632327223 */ /* 0x000fe20000010049 */
[----:B------:R-:W-:Y:S01]  /*15a0*/  PRMT R38, RZ, 0x7610, R14 ;  /* 0x00007610ff267816 */ /* 0x000fe2000000000e */
[----:B------:R-:W-:Y:S01]  /*15b0*/  FFMA.FTZ R34, R44, R39, R5 ;  /* 0x000000272c227223 */ /* 0x000fe20000010005 */
[----:B------:R-:W-:Y:S01]  /*15c0*/  PRMT R39, RZ, 0x5410, R21 ;  /* 0x00005410ff277816 */ /* 0x000fe20000000015 */
[----:B------:R-:W-:Y:S01]  /*15d0*/  FFMA.FTZ R52, R51, R52, R78 ;  /* 0x0000003433347223 */ /* 0x000fe2000001004e */
[----:B------:R-:W-:Y:S01]  /*15e0*/  PRMT R44, RZ, 0x5410, R18 ;  /* 0x00005410ff2c7816 */ /* 0x000fe20000000012 */
[----:B------:R-:W-:Y:S01]  /*15f0*/  FADD.FTZ R90, R54, -R41 ;  /* 0x80000029365a7221 */ /* 0x000fe20000010000 */
[----:B------:R-:W-:Y:S01]  /*1600*/  F2FP.BF16.PACK_AB R34, R34, R33 ;  /* 0x000000212222723e */ /* 0x000fe200000010ff */
[----:B------:R-:W-:-:S02]  /*1610*/  FMUL.FTZ R51, R83, R86 ;  /* 0x0000005653337220 */ /* 0x000fc40000410000 */
[--C-:B------:R-:W-:Y:S02]  /*1620*/  FADD.FTZ R32, R32, -R41.reuse ;  /* 0x8000002920207221 */ /* 0x100fe40000010000 */
[----:B------:R-:W-:Y:S01]  /*1630*/  FADD.FTZ R82, R53, -R41 ;  /* 0x8000002935527221 */ /* 0x000fe20000010000 */
[----:B------:R-:W-:Y:S01]  /*1640*/  PRMT R53, RZ, 0x5410, R13 ;  /* 0x00005410ff357816 */ /* 0x000fe2000000000d */
[--C-:B------:R-:W-:Y:S02]  /*1650*/  FADD.FTZ R88, R55, -R41.reuse ;  /* 0x8000002937587221 */ /* 0x100fe40000010000 */
[--C-:B------:R-:W-:Y:S02]  /*1660*/  FADD.FTZ R56, R56, -R41.reuse ;  /* 0x8000002938387221 */ /* 0x100fe40000010000 */
[--C-:B------:R-:W-:Y:S02]  /*1670*/  FADD.FTZ R54, R57, -R41.reuse ;  /* 0x8000002939367221 */ /* 0x100fe40000010000 */
[----:B------:R-:W-:-:S02]  /*1680*/  FADD.FTZ R58, R58, -R41 ;  /* 0x800000293a3a7221 */ /* 0x000fc40000010000 */
[--C-:B------:R-:W-:Y:S02]  /*1690*/  FADD.FTZ R84, R59, -R41.reuse ;  /* 0x800000293b547221 */ /* 0x100fe40000010000 */
[----:B------:R-:W-:Y:S01]  /*16a0*/  FADD.FTZ R62, R62, -R41 ;  /* 0x800000293e3e7221 */ /* 0x000fe20000010000 */
[----:B------:R-:W-:Y:S01]  /*16b0*/  PRMT R41, RZ, 0x7610, R21 ;  /* 0x00007610ff297816 */ /* 0x000fe20000000015 */
[----:B------:R-:W-:Y:S02]  /*16c0*/  FMUL.FTZ R42, R83, R42 ;  /* 0x0000002a532a7220 */ /* 0x000fe40000410000 */
[----:B------:R-:W-:Y:S01]  /*16d0*/  FFMA.FTZ R51, R51, R38, R76 ;  /* 0x0000002633337223 */ /* 0x000fe2000001004c */
[----:B------:R-:W-:Y:S01]  /*16e0*/  PRMT R38, RZ, 0x7610, R13 ;  /* 0x00007610ff267816 */ /* 0x000fe2000000000d */
[----:B------:R-:W-:Y:S02]  /*16f0*/  FFMA.FTZ R37, R37, R39, R2 ;  /* 0x0000002725257223 */ /* 0x000fe40000010002 */
[----:B------:R-:W-:-:S02]  /*1700*/  FMUL.FTZ R39, R83, R32 ;  /* 0x0000002053277220 */ /* 0x000fc40000410000 */
[C---:B------:R-:W-:Y:S02]  /*1710*/  FMUL.FTZ R57, R83.reuse, R84 ;  /* 0x0000005453397220 */ /* 0x040fe40000410000 */
        /* <DEDUP_REMOVED lines=8> */
[----:B------:R-:W-:Y:S01]  /*17a0*/  FFMA.FTZ R43, R43, R44, R64 ;  /* 0x0000002c2b2b7223 */ /* 0x000fe20000010040 */
[----:B------:R-:W-:Y:S01]  /*17b0*/  PRMT R44, RZ, 0x7610, R18 ;  /* 0x00007610ff2c7816 */ /* 0x000fe20000000012 */
[----:B------:R-:W-:Y:S01]  /*17c0*/  FFMA.FTZ R39, R39, R41, R70 ;  /* 0x0000002927277223 */ /* 0x000fe20000010046 */
[----:B------:R-:W-:Y:S01]  /*17d0*/  HFMA2.MMA R57, -RZ, RZ, 0, 2.384185791015625e-07 ;  /* 0x00000004ff397435 */ /* 0x000fe200000001ff */
[----:B------:R-:W-:Y:S01]  /*17e0*/  FFMA.FTZ R46, R46, R49, R11 ;  /* 0x000000312e2e7223 */ /* 0x000fe2000001000b */
[----:B------:R-:W-:Y:S01]  /*17f0*/  PRMT R49, RZ, 0x5410, R15 ;  /* 0x00005410ff317816 */ /* 0x000fe2000000000f */
[C---:B------:R-:W-:Y:S01]  /*1800*/  FMUL.FTZ R41, R83.reuse, R90 ;  /* 0x0000005a53297220 */ /* 0x040fe20000410000 */
[----:B------:R-:W-:Y:S01]  /*1810*/  F2FP.BF16.PACK_AB R32, R40, R39 ;  /* 0x000000272820723e */ /* 0x000fe200000010ff */
[C---:B------:R-:W-:Y:S01]  /*1820*/  FMUL.FTZ R82, R83.reuse, R82 ;  /* 0x0000005253527220 */ /* 0x040fe20000410000 */
[----:B------:R-:W-:Y:S01]  /*1830*/  F2FP.BF16.PACK_AB R37, R46, R45 ;  /* 0x0000002d2e25723e */ /* 0x000fe200000010ff */
[----:B------:R-:W-:-:S02]  /*1840*/  FMUL.FTZ R62, R83, R62 ;  /* 0x0000003e533e7220 */ /* 0x000fc40000410000 */
[----:B------:R-:W-:Y:S01]  /*1850*/  FFMA.FTZ R55, R55, R38, R68 ;  /* 0x0000002637377223 */ /* 0x000fe20000010044 */
[----:B------:R-:W-:Y:S01]  /*1860*/  PRMT R38, RZ, 0x7610, R12 ;  /* 0x00007610ff267816 */ /* 0x000fe2000000000c */
[----:B------:R-:W-:Y:S01]  /*1870*/  FFMA.FTZ R41, R41, R42, R66 ;  /* 0x0000002a29297223 */ /* 0x000fe20000010042 */
[----:B------:R-:W-:Y:S01]  /*1880*/  PRMT R42, RZ, 0x7610, R19 ;  /* 0x00007610ff2a7816 */ /* 0x000fe20000000013 */
[----:B------:R-:W-:Y:S02]  /*1890*/  FFMA.FTZ R44, R82, R44, R65 ;  /* 0x0000002c522c7223 */ /* 0x000fe40000010041 */
[C---:B------:R-:W-:Y:S02]  /*18a0*/  FMUL.FTZ R54, R83.reuse, R54 ;  /* 0x0000003653367220 */ /* 0x040fe40000410000 */
[----:B------:R-:W-:Y:S02]  /*18b0*/  FFMA.FTZ R49, R62, R49, R75 ;  /* 0x000000313e317223 */ /* 0x000fe4000001004b */
[----:B------:R-:W-:-:S02]  /*18c0*/  FMUL.FTZ R88, R83, R88 ;  /* 0x0000005853587220 */ /* 0x000fc40000410000 */
[----:B------:R-:W-:Y:S02]  /*18d0*/  FMUL.FTZ R58, R83, R58 ;  /* 0x0000003a533a7220 */ /* 0x000fe40000410000 */
[----:B------:R-:W-:Y:S01]  /*18e0*/  FFMA.FTZ R54, R54, R38, R71 ;  /* 0x0000002636367223 */ /* 0x000fe20000010047 */
[----:B------:R-:W-:Y:S01]  /*18f0*/  F2FP.BF16.PACK_AB R38, R44, R43 ;  /* 0x0000002b2c26723e */ /* 0x000fe200000010ff */
[----:B------:R-:W-:Y:S01]  /*1900*/  FFMA.FTZ R42, R88, R42, R67 ;  /* 0x0000002a582a7223 */ /* 0x000fe20000010043 */
[----:B------:R-:W-:Y:S01]  /*1910*/  F2FP.BF16.PACK_AB R43, R52, R49 ;  /* 0x00000031342b723e */ /* 0x000fe200000010ff */
[----:B------:R-:W-:Y:S01]  /*1920*/  FFMA.FTZ R53, R58, R53, R69 ;  /* 0x000000353a357223 */ /* 0x000fe20000010045 */
[----:B------:R-:W-:Y:S01]  /*1930*/  MOV R52, 0x10 ;  /* 0x0000001000347802 */ /* 0x000fe20000000f00 */
[----:B------:R-:W-:Y:S01]  /*1940*/  @!P1 IMAD.WIDE R44, R72, R57, c[0x0][0x1a0] ;  /* 0x00006800482c9625 */ /* 0x000fe200078e0239 */
[----:B------:R-:W-:Y:S02]  /*1950*/  F2FP.BF16.PACK_AB R39, R42, R41 ;  /* 0x000000292a27723e */ /* 0x000fe400000010ff */
[----:B------:R-:W-:Y:S01]  /*1960*/  F2FP.BF16.PACK_AB R42, R51, R50 ;  /* 0x00000032332a723e */ /* 0x000fe200000010ff */
[----:B------:R-:W-:Y:S01]  /*1970*/  @!P1 IMAD.WIDE R46, R72, R57, c[0x0][0x1a8] ;  /* 0x00006a00482e9625 */ /* 0x000fe200078e0239 */
[----:B------:R-:W-:Y:S01]  /*1980*/  F2FP.BF16.PACK_AB R41, R56, R53 ;  /* 0x000000353829723e */ /* 0x000fe200000010ff */
[----:B------:R0:W-:Y:S01]  /*1990*/  @!P1 STG.E [R44.64], R81 ;  /* 0x000000512c009986 */ /* 0x0001e2000c101904 */
[----:B------:R-:W-:Y:S01]  /*19a0*/  F2FP.BF16.PACK_AB R40, R54, R55 ;  /* 0x000000373628723e */ /* 0x000fe200000010ff */
[----:B------:R-:W-:-:S02]  /*19b0*/  IMAD.WIDE.U32 R48, R77, R52, c[0x0][0x208] ;  /* 0x000082004d307625 */ /* 0x000fc400078e0034 */
[----:B------:R0:W-:Y:S02]  /*19c0*/  @!P1 STG.E [R46.64], R83 ;  /* 0x000000532e009986 */ /* 0x0001e4000c101904 */
[-C--:B------:R-:W-:Y:S02]  /*19d0*/  IMAD.WIDE.U32 R50, R79, R52.reuse, c[0x0][0x208] ;  /* 0x000082004f327625 */ /* 0x080fe400078e0034 */
[----:B------:R0:W-:Y:S02]  /*19e0*/  STG.E.128 [R48.64], R32 ;  /* 0x0000002030007986 */ /* 0x0001e4000c101d04 */
[----:B------:R-:W-:Y:S02]  /*19f0*/  IMAD.WIDE.U32 R52, R80, R52, c[0x0][0x208] ;  /* 0x0000820050347625 */ /* 0x000fe400078e0034 */
[----:B------:R0:W-:Y:S02]  /*1a00*/  STG.E.128 [R50.64], R36 ;  /* 0x0000002432007986 */ /* 0x0001e4000c101d04 */
[----:B------:R-:W-:-:S02]  /*1a10*/  IMAD R72, R57, c[0x0][0x160], R72 ;  /* 0x0000580039487a24 */ /* 0x000fc400078e0248 */
[----:B------:R0:W-:Y:S03]  /*1a20*/  STG.E.128 [R52.64], R40 ;  /* 0x0000002834007986 */ /* 0x0001e6000c101d04 */
[----:B------:R-:W-:-:S13]  /*1a30*/  ISETP.GE.AND P0, PT, R72, c[0x0][0x164], PT ;  /* 0x0000590048007a0c */ /* 0x000fda0003f06270 */
[----:B0-----:R-:W-:Y:S01]  /*1a40*/  @P0 CALL.REL.NOINC `(.L_x_7095) ;  /* 0x0000001000000944 */ /* 0x001fe20003c00000 */
[----:B------:R-:W-:Y:S05]  /*1a50*/  BRA `(.L_x_7096) ;  /* 0xffffe8f000007947 */ /* 0x000fea000383ffff */
.L_x_7095:
[----:B------:R-:W-:Y:S05]  /*1a60*/  EXIT ;  /* 0x000000000000794d */ /* 0x000fea0003800000 */
.L_x_7093:
[----:B0-----:R-:W-:Y:S02]  /*1a70*/  MOV R44, 0x1 ;  /* 0x00000001002c7802 */ /* 0x001fe40000000f00 */
[----:B------:R-:W-:Y:S02]  /*1a80*/  MOV R42, 0x1f ;  /* 0x0000001f002a7802 */ /* 0x000fe40000000f00 */
[----:B------:R-:W-:Y:S02]  /*1a90*/  MOV R43, 0xffffffff ;  /* 0xffffffff002b7802 */ /* 0x000fe40000000f00 */
[----:B------:R-:W-:Y:S02]  /*1aa0*/  MOV R40, 0x1ac0 ;  /* 0x00001ac000287802 */ /* 0x000fe40000000f00 */
[----:B-----5:R-:W-:Y:S05]  /*1ab0*/  CALL.REL.NOINC `($__internal_49_$__cuda_sm70_shflsync_bfly_p) ;  /* 0x0000069000007944 */ /* 0x020fea0003c00000 */
[----:B-1----:R-:W-:Y:S01]  /*1ac0*/  MOV R40, R44 ;  /* 0x0000002c00287202 */ /* 0x002fe20000000f00 */
[----:B0-----:R-:W-:Y:S05]  /*1ad0*/  BRA `(.L_x_7097) ;  /* 0xfffff2f000007947 */ /* 0x001fea000383ffff */
.L_x_7094:
[----:B------:R-:W-:Y:S01]  /*1ae0*/  HFMA2.MMA R44, -RZ, RZ, 0, 1.1920928955078125e-07 ;  /* 0x00000002ff2c7435 */ /* 0x000fe200000001ff */
[----:B------:R-:W-:Y:S02]  /*1af0*/  MOV R42, 0x1f ;  /* 0x0000001f002a7802 */ /* 0x000fe40000000f00 */
[----:B------:R-:W-:-:S02]  /*1b00*/  MOV R43, 0xffffffff ;  /* 0xffffffff002b7802 */ /* 0x000fc40000000f00 */
[----:B------:R-:W-:Y:S02]  /*1b10*/  MOV R40, 0x1b30 ;  /* 0x00001b3000287802 */ /* 0x000fe40000000f00 */
[----:B-----5:R-:W-:Y:S05]  /*1b20*/  CALL.REL.NOINC `($__internal_49_$__cuda_sm70_shflsync_bfly_p) ;  /* 0x0000062000007944 */ /* 0x020fea0003c00000 */
[----:B01----:R-:W-:Y:S01]  /*1b30*/  FADD.FTZ R45, R45, R44 ;  /* 0x0000002c2d2d7221 */ /* 0x003fe20000010000 */
[----:B------:R-:W-:Y:S01]  /*1b40*/  HFMA2.MMA R44, -RZ, RZ, 0, 2.384185791015625e-07 ;  /* 0x00000004ff2c7435 */ /* 0x000fe200000001ff */
[----:B------:R-:W-:Y:S02]  /*1b50*/  MOV R42, 0x1f ;  /* 0x0000001f002a7802 */ /* 0x000fe40000000f00 */
[----:B------:R-:W-:Y:S02]  /*1b60*/  MOV R43, 0xffffffff ;  /* 0xffffffff002b7802 */ /* 0x000fe40000000f00 */
[----:B------:R-:W-:Y:S02]  /*1b70*/  MOV R40, 0x1b90 ;  /* 0x00001b9000287802 */ /* 0x000fe40000000f00 */
[----:B------:R-:W-:Y:S05]  /*1b80*/  CALL.REL.NOINC `($__internal_49_$__cuda_sm70_shflsync_bfly_p) ;  /* 0x000005c000007944 */ /* 0x000fea0003c00000 */
[----:B01----:R-:W-:Y:S01]  /*1b90*/  FADD.FTZ R45, R45, R44 ;  /* 0x0000002c2d2d7221 */ /* 0x003fe20000010000 */
[----:B------:R-:W-:Y:S01]  /*1ba0*/  HFMA2.MMA R44, -RZ, RZ, 0, 4.76837158203125e-07 ;  /* 0x00000008ff2c7435 */ /* 0x000fe200000001ff */
[----:B------:R-:W-:Y:S02]  /*1bb0*/  MOV R42, 0x1f ;  /* 0x0000001f002a7802 */ /* 0x000fe40000000f00 */
[----:B------:R-:W-:-:S02]  /*1bc0*/  MOV R43, 0xffffffff ;  /* 0xffffffff002b7802 */ /* 0x000fc40000000f00 */
[----:B------:R-:W-:Y:S02]  /*1bd0*/  MOV R40, 0x1bf0 ;  /* 0x00001bf000287802 */ /* 0x000fe40000000f00 */
[----:B------:R-:W-:Y:S05]  /*1be0*/  CALL.REL.NOINC `($__internal_49_$__cuda_sm70_shflsync_bfly_p) ;  /* 0x0000056000007944 */ /* 0x000fea0003c00000 */
[----:B01----:R-:W-:Y:S01]  /*1bf0*/  FADD.FTZ R45, R45, R44 ;  /* 0x0000002c2d2d7221 */ /* 0x003fe20000010000 */
[----:B------:R-:W-:Y:S01]  /*1c00*/  HFMA2.MMA R44, -RZ, RZ, 0, 9.5367431640625e-07 ;  /* 0x00000010ff2c7435 */ /* 0x000fe200000001ff */
[----:B------:R-:W-:Y:S02]  /*1c10*/  MOV R42, 0x1f ;  /* 0x0000001f002a7802 */ /* 0x000fe40000000f00 */
[----:B------:R-:W-:Y:S02]  /*1c20*/  MOV R43, 0xffffffff ;  /* 0xffffffff002b7802 */ /* 0x000fe40000000f00 */
[----:B------:R-:W-:Y:S02]  /*1c30*/  MOV R40, 0x1c50 ;  /* 0x00001c5000287802 */ /* 0x000fe40000000f00 */
[----:B------:R-:W-:Y:S05]  /*1c40*/  CALL.REL.NOINC `($__internal_49_$__cuda_sm70_shflsync_bfly_p) ;  /* 0x0000050000007944 */ /* 0x000fea0003c00000 */
[----:B-1----:R-:W-:Y:S01]  /*1c50*/  FADD.FTZ R44, R45, R44 ;  /* 0x0000002c2d2c7221 */ /* 0x002fe20000010000 */
[----:B0-----:R-:W-:-:S03]  /*1c60*/  MOV R42, 0x1f ;  /* 0x0000001f002a7802 */ /* 0x001fc60000000f00 */
[----:B------:R-:W-:Y:S01]  /*1c70*/  FMUL.FTZ R81, R44, c[0x0][0x1e0] ;  /* 0x000078002c517a20 */ /* 0x000fe20000410000 */
[----:B------:R-:W-:-:S03]  /*1c80*/  HFMA2.MMA R44, -RZ, RZ, 0, 5.9604644775390625e-08 ;  /* 0x00000001ff2c7435 */ /* 0x000fc600000001ff */
        /* <DEDUP_REMOVED lines=46> */
[----:B------:R-:W-:Y:S01]  /*1f70*/  FFMA.FTZ R40, R43, R43, R40 ;  /* 0x0000002b2b287223 */ /* 0x000fe20000010028 */
[----:B------:R-:W-:-:S03]  /*1f80*/  MOV R43, 0xffffffff ;  /* 0xffffffff002b7802 */ /* 0x000fc60000000f00 */
[----:B------:R-:W-:Y:S01]  /*1f90*/  FFMA.FTZ R45, R41, R41, R40 ;  /* 0x00000029292d7223 */ /* 0x000fe20000010028 */
[----:B------:R-:W-:Y:S02]  /*1fa0*/  MOV R40, 0x1fc0 ;  /* 0x00001fc000287802 */ /* 0x000fe40000000f00 */
[----:B------:R-:W-:Y:S05]  /*1fb0*/  CALL.REL.NOINC `($__internal_49_$__cuda_sm70_shflsync_bfly_p) ;  /* 0x0000019000007944 */ /* 0x000fea0003c00000 */
[----:B01----:R-:W-:Y:S01]  /*1fc0*/  FADD.FTZ R45, R45, R44 ;  /* 0x0000002c2d2d7221 */ /* 0x003fe20000010000 */
[----:B------:R-:W-:Y:S01]  /*1fd0*/  HFMA2.MMA R44, -RZ, RZ, 0, 1.1920928955078125e-07 ;  /* 0x00000002ff2c7435 */ /* 0x000fe200000001ff */
[----:B------:R-:W-:Y:S02]  /*1fe0*/  MOV R42, 0x1f ;  /* 0x0000001f002a7802 */ /* 0x000fe40000000f00 */
[----:B------:R-:W-:Y:S02]  /*1ff0*/  MOV R43, 0xffffffff ;  /* 0xffffffff002b7802 */ /* 0x000fe40000000f00 */
[----:B------:R-:W-:Y:S02]  /*2000*/  MOV R40, 0x2020 ;  /* 0x0000202000287802 */ /* 0x000fe40000000f00 */
[----:B------:R-:W-:Y:S05]  /*2010*/  CALL.REL.NOINC `($__internal_49_$__cuda_sm70_shflsync_bfly_p) ;  /* 0x0000013000007944 */ /* 0x000fea0003c00000 */
[----:B01----:R-:W-:Y:S01]  /*2020*/  FADD.FTZ R45, R45, R44 ;  /* 0x0000002c2d2d7221 */ /* 0x003fe20000010000 */
[----:B------:R-:W-:Y:S01]  /*2030*/  HFMA2.MMA R44, -RZ, RZ, 0, 2.384185791015625e-07 ;  /* 0x00000004ff2c7435 */ /* 0x000fe200000001ff */
[----:B------:R-:W-:Y:S02]  /*2040*/  MOV R42, 0x1f ;  /* 0x0000001f002a7802 */ /* 0x000fe40000000f00 */
[----:B------:R-:W-:-:S02]  /*2050*/  MOV R43, 0xffffffff ;  /* 0xffffffff002b7802 */ /* 0x000fc40000000f00 */
[----:B------:R-:W-:Y:S02]  /*2060*/  MOV R40, 0x2080 ;  /* 0x0000208000287802 */ /* 0x000fe40000000f00 */
[----:B------:R-:W-:Y:S05]  /*2070*/  CALL.REL.NOINC `($__internal_49_$__cuda_sm70_shflsync_bfly_p) ;  /* 0x000000d000007944 */ /* 0x000fea0003c00000 */
[----:B01----:R-:W-:Y:S01]  /*2080*/  FADD.FTZ R45, R45, R44 ;  /* 0x0000002c2d2d7221 */ /* 0x003fe20000010000 */
[----:B------:R-:W-:Y:S01]  /*2090*/  HFMA2.MMA R44, -RZ, RZ, 0, 4.76837158203125e-07 ;  /* 0x00000008ff2c7435 */ /* 0x000fe200000001ff */
[----:B------:R-:W-:Y:S02]  /*20a0*/  MOV R42, 0x1f ;  /* 0x0000001f002a7802 */ /* 0x000fe40000000f00 */
[----:B------:R-:W-:Y:S02]  /*20b0*/  MOV R43, 0xffffffff ;  /* 0xffffffff002b7802 */ /* 0x000fe40000000f00 */
[----:B------:R-:W-:Y:S02]  /*20c0*/  MOV R40, 0x20e0 ;  /* 0x000020e000287802 */ /* 0x000fe40000000f00 */
[----:B------:R-:W-:Y:S05]  /*20d0*/  CALL.REL.NOINC `($__internal_49_$__cuda_sm70_shflsync_bfly_p) ;  /* 0x0000007000007944 */ /* 0x000fea0003c00000 */
[----:B01----:R-:W-:Y:S01]  /*20e0*/  FADD.FTZ R45, R45, R44 ;  /* 0x0000002c2d2d7221 */ /* 0x003fe20000010000 */
[----:B------:R-:W-:Y:S01]  /*20f0*/  HFMA2.MMA R44, -RZ, RZ, 0, 9.5367431640625e-07 ;  /* 0x00000010ff2c7435 */ /* 0x000fe200000001ff */
[----:B------:R-:W-:Y:S02]  /*2100*/  MOV R42, 0x1f ;  /* 0x0000001f002a7802 */ /* 0x000fe40000000f00 */
[----:B------:R-:W-:-:S02]  /*2110*/  MOV R43, 0xffffffff ;  /* 0xffffffff002b7802 */ /* 0x000fc40000000f00 */
[----:B------:R-:W-:Y:S02]  /*2120*/  MOV R40, 0x2140 ;  /* 0x0000214000287802 */ /* 0x000fe40000000f00 */
[----:B------:R-:W-:Y:S05]  /*2130*/  CALL.REL.NOINC `($__internal_49_$__cuda_sm70_shflsync_bfly_p) ;  /* 0x0000001000007944 */ /* 0x000fea0003c00000 */
[----:B01----:R-:W-:Y:S05]  /*2140*/  BRA `(.L_x_7098) ;  /* 0xfffff0c000007947 */ /* 0x003fea000383ffff */
        .weak           $__internal_49_$__cuda_sm70_shflsync_bfly_p
        .type           $__internal_49_$__cuda_sm70_shflsync_bfly_p,@function
        .size           $__internal_49_$__cuda_sm70_shflsync_bfly_p,(.L_x_22217 - $__internal_49_$__cuda_sm70_shflsync_bfly_p)
$__internal_49_$__cuda_sm70_shflsync_bfly_p:
[----:B------:R-:W-:Y:S01]  /*2150*/  HFMA2.MMA R41, -RZ, RZ, 0, 0 ;  /* 0x00000000ff297435 */ /* 0x000fe200000001ff */
[----:B------:R-:W-:Y:S04]  /*2160*/  WARPSYNC R43 ;  /* 0x0000002b00007348 */ /* 0x000fe80003800000 */
[----:B------:R0:W1:Y:S01]  /*2170*/  SHFL.BFLY PT, R44, R45, R44, R42 ;  /* 0x0c00002c2d2c7389 */ /* 0x00006200000e002a */
[----:B------:R-:W-:Y:S05]  /*2180*/  RET.REL.NODEC R40 `(_ZN10layer_norm13ln_fwd_kernelINS_13Kernel_traitsI13__nv_bfloat16S2_fS2_fjLj768ELj1ELj4ELj1ELj16ENS_18Kernel_traits_baseILj768ES2_S2_fS2_fjLj128EEEEELb0ELb0ELb0ELb1EEEvNS_9FwdParamsE) ;  /* 0xffffde7028007950 */ /* 0x000fea0003c3ffff */
.L_x_7099:
        /* <DEDUP_REMOVED lines=15> */
.L_x_22217:


//--------------------- .text._ZN10layer_norm13ln_fwd_kernelINS_13Kernel_traitsI13__nv_bfloat16S2_fS2_fjLj768ELj1ELj4ELj1ELj16ENS_18Kernel_traits_baseILj768ES2_S2_fS2_fjLj128EEEEELb0ELb0ELb1ELb0EEEvNS_9FwdParamsE --------------------------
	.section	.text._ZN10layer_norm13ln_fwd_kernelINS_13Kernel_traitsI13__nv_bfloat16S2_fS2_fjLj768ELj1ELj4ELj1ELj16ENS_18Kernel_traits_baseILj768ES2_S2_fS2_fjLj128EEEEELb0ELb0ELb1ELb0EEEvNS_9FwdParamsE,"ax",@progbits
	.sectioninfo	@"SHI_REGISTERS=109"
	.align	128
        .global         _ZN10layer_norm13ln_fwd_kernelINS_13Kernel_traitsI13__nv_bfloat16S2_fS2_fjLj768ELj1ELj4ELj1ELj16ENS_18Kernel_traits_baseILj768ES2_S2_fS2_fjLj128EEEEELb0ELb0ELb1ELb0EEEvNS_9FwdParamsE
        .type           _ZN10layer_norm13ln_fwd_kernelINS_13Kernel_traitsI13__nv_bfloat16S2_fS2_fjLj768ELj1ELj4ELj1ELj16ENS_18Kernel_traits_baseILj768ES2_S2_fS2_fjLj128EEEEELb0ELb0ELb1ELb0EEEvNS_9FwdParamsE,@function
        .size           _ZN10layer_norm13ln_fwd_kernelINS_13Kernel_traitsI13__nv_bfloat16S2_fS2_fjLj768ELj1ELj4ELj1ELj16ENS_18Kernel_traits_baseILj768ES2_S2_fS2_fjLj128EEEEELb0ELb0ELb1ELb0EEEvNS_9FwdParamsE,(.L_x_22218 - _ZN10layer_norm13ln_fwd_kernelINS_13Kernel_traitsI13__nv_bfloat16S2_fS2_fjLj768ELj1ELj4ELj1ELj16ENS_18Kernel_traits_baseILj768ES2_S2_fS2_fjLj128EEEEELb0ELb0ELb1ELb0EEEvNS_9FwdParamsE)
        .other          _ZN10layer_norm13ln_fwd_kernelINS_13Kernel_traitsI13__nv_bfloat16S2_fS2_fjLj768ELj1ELj4ELj1ELj16ENS_18Kernel_traits_baseILj768ES2_S2_fS2_fjLj128EEEEELb0ELb0ELb1ELb0EEEvNS_9FwdParamsE,@"STO_CUDA_ENTRY STV_DEFAULT"
_ZN10layer_norm13ln_fwd_kernelINS_13Kernel_traitsI13__nv_bfloat16S2_fS2_fjLj768ELj1ELj4ELj1ELj16ENS_18Kernel_traits_baseILj768ES2_S2_fS2_fjLj128EEEEELb0ELb0ELb1ELb0EEEvNS_9FwdParamsE:
.text._ZN10layer_norm13ln_fwd_kernelINS_13Kernel_traitsI13__nv_bfloat16S2_fS2_fjLj768ELj1ELj4ELj1ELj16ENS_18Kernel_traits_baseILj768ES2_S2_fS2_fjLj128EEEEELb0ELb0ELb1ELb0EEEvNS_9FwdParamsE:
        /* <DEDUP_REMOVED lines=22> */
[----:B------:R-:W-:-:S04]  /*0160*/  @P0 LEA R6, P2, R2, c[0x0][0x218], 0x4 ;  /* 0x0000860002060a11 */ /* 0x000fc800078420ff */
[----:B------:R-:W-:Y:S01]  /*0170*/  @P0 IADD3.X R7, RZ, c[0x0][0x21c], RZ, P2, !PT ;  /* 0x00008700ff070a10 */ /* 0x000fe200017fe4ff */
[----:B------:R-:W-:-:S04]  /*0180*/  IMAD.WIDE.U32 R4, R2, R5, c[0x0][0x1b0] ;  /* 0x00006c0002047625 */ /* 0x000fc800078e0005 */
[----:B------:R0:W5:Y:S04]  /*0190*/  @P0 LDG.E.128 R16, [R6.64] ;  /* 0x0000000406100981 */ /* 0x000168000c1e1d00 */
[----:B------:R0:W5:Y:S01]  /*01a0*/  LDG.E.128 R8, [R4.64] ;  /* 0x0000000404087981 */ /* 0x000162000c1e1d00 */
[----:B------:R-:W-:Y:S01]  /*01b0*/  LOP3.LUT R3, R2, 0x20, RZ, 0xfc, !PT ;  /* 0x0000002002037812 */ /* 0x000fe200078efcff */
[----:B------:R-:W-:Y:S01]  /*01c0*/  @!P0 CS2R R16, SRZ ;  /* 0x0000000000108805 */ /* 0x000fe2000001ff00 */
[----:B------:R-:W-:Y:S02]  /*01d0*/  @!P0 CS2R R18, SRZ ;  /* 0x0000000000128805 */ /* 0x000fe4000001ff00 */
.L_x_7101:
[----:B0-----:R-:W-:Y:S05]  /*01e0*/  BSYNC B0 ;  /* 0x0000000000007941 */ /* 0x001fea0003800000 */
.L_x_7100:
        /* <DEDUP_REMOVED lines=13> */
.L_x_7103:
[----:B0-----:R-:W-:Y:S05]  /*02c0*/  BSYNC B0 ;  /* 0x0000000000007941 */ /* 0x001fea0003800000 */
.L_x_7102:
        /* <DEDUP_REMOVED lines=12> */
.L_x_7105:
[----:B0-----:R-:W-:Y:S05]  /*0390*/  BSYNC B0 ;  /* 0x0000000000007941 */ /* 0x001fea0003800000 */
.L_x_7104:
        /* <DEDUP_REMOVED lines=50> */
.L_x_7169:
[----:B------:R-:W-:-:S10]  /*06c0*/  HFMA2.MMA R63, -RZ, RZ, 0, 2.384185791015625e-07 ;  /* 0x00000004ff3f7435 */ /* 0x000fd400000001ff */
[----:B------:R-:W-:-:S05]  /*06d0*/  IMAD.WIDE R60, R86, R63, c[0x0][0x1d0] ;  /* 0x00007400563c7625 */ /* 0x000fca00078e023f */
[----:B------:R-:W2:Y:S01]  /*06e0*/  LDG.E R83, [R60.64] ;  /* 0x000000043c537981 */ /* 0x000ea2000c1e1900 */
[C---:B------:R-:W-:Y:S02]  /*06f0*/  IMAD R95, R86.reuse, c[0x0][0x168], RZ ;  /* 0x00005a00565f7a24 */ /* 0x040fe400078e02ff */
[----:B------:R-:W-:-:S03]  /*0700*/  IMAD.WIDE R62, R86, R63, c[0x0][0x1d8] ;  /* 0x00007600563e7625 */ /* 0x000fc600078e023f */
[----:B------:R-:W-:Y:S01]  /*0710*/  SHF.R.S32.HI R96, RZ, 0x1f, R95 ;  /* 0x0000001fff607819 */ /* 0x000fe2000001145f */
[----:B------:R-:W-:Y:S01]  /*0720*/  BSSY B0, `(.L_x_7106) ;  /* 0x0000065000007945 */ /* 0x000fe20003800000 */
[----:B------:R0:W5:Y:S02]  /*0730*/  LDG.E R82, [R62.64] ;  /* 0x000000043e527981 */ /* 0x000164000c1e1900 */
[----:B------:R-:W-:Y:S02]  /*0740*/  LEA.HI R95, R96, R95, RZ, 0x3 ;  /* 0x0000005f605f7211 */ /* 0x000fe400078f18ff */
[----:B0-----:R-:W-:Y:S02]  /*0750*/  SHF.R.S32.HI R63, RZ, 0x1f, R86 ;  /* 0x0000001fff3f7819 */ /* 0x001fe40000011456 */
[----:B------:R-:W-:Y:S02]  /*0760*/  LEA.HI.SX32 R62, R95, R2, 0x1d ;  /* 0x000000025f3e7211 */ /* 0x000fe400078feaff */
[----:B--2---:R-:W-:-:S13]  /*0770*/  ISETP.GE.AND P1, PT, R83, 0x1, PT ;  /* 0x000000015300780c */ /* 0x004fda0003f26270 */
[----:B------:R-:W-:-:S05]  /*0780*/  @P1 IADD3 R93, R83, -0x1, RZ ;  /* 0xffffffff535d1810 */ /* 0x000fca0007ffe0ff */
[----:B------:R-:W-:-:S05]  /*0790*/  @P1 IMAD R93, R93, c[0x0][0x168], RZ ;  /* 0x00005a005d5d1a24 */ /* 0x000fca00078e02ff */
[----:B------:R-:W-:-:S04]  /*07a0*/  @P1 SHF.R.S32.HI R98, RZ, 0x1f, R93 ;  /* 0x0000001fff621819 */ /* 0x000fc8000001145d */
[----:B------:R-:W-:Y:S02]  /*07b0*/  @P1 LEA.HI R97, R98, R93, RZ, 0x3 ;  /* 0x0000005d62611211 */ /* 0x000fe400078f18ff */
[----:B------:R-:W-:Y:S02]  /*07c0*/  MOV R93, RZ ;  /* 0x000000ff005d7202 */ /* 0x000fe40000000f00 */
[----:B------:R-:W-:Y:S01]  /*07d0*/  @P1 LEA.HI.SX32 R93, R97, R2, 0x1d ;  /* 0x00000002615d1211 */ /* 0x000fe200078feaff */
[----:B------:R-:W-:Y:S05]  /*07e0*/  @!P3 BRA `(.L_x_7107) ;  /* 0x000005800000b947 */ /* 0x000fea0003800000 */
[----:B------:R-:W-:-:S04]  /*07f0*/  ISETP.NE.U32.AND P0, PT, RZ, c[0x0][0x180], PT ;  /* 0x00006000ff007a0c */ /* 0x000fc80003f05070 */
[----:B------:R-:W-:-:S13]  /*0800*/  ISETP.NE.AND.EX P0, PT, RZ, c[0x0][0x184], PT, P0 ;  /* 0x00006100ff007a0c */ /* 0x000fda0003f05300 */
[----:B------:R-:W-:-:S05]  /*0810*/  @P0 MOV R39, 0x20 ;  /* 0x0000002000270802 */ /* 0x000fca0000000f00 */
[----:B------:R-:W-:-:S05]  /*0820*/  @P0 IMAD.WIDE.U32 R38, R62, R39, c[0x0][0x180] ;  /* 0x000060003e260625 */ /* 0x000fca00078e0027 */
[----:B------:R-:W2:Y:S04]  /*0830*/  @P0 LDG.E.128 R24, [R38.64] ;  /* 0x0000000426180981 */ /* 0x000ea8000c1e1d00 */
[----:B------:R0:W3:Y:S01]  /*0840*/  @P0 LDG.E.128 R28, [R38.64+0x10] ;  /* 0x00001004261c0981 */ /* 0x0000e2000c1e1d00 */
[----:B------:R-:W-:Y:S02]  /*0850*/  ISETP.GT.AND P6, PT, R83, RZ, PT ;  /* 0x000000ff5300720c */ /* 0x000fe40003fc4270 */
[----:B------:R-:W-:-:S05]  /*0860*/  @P1 MOV R40, 0x10 ;  /* 0x0000001000281802 */ /* 0x000fca0000000f00 */
[----:B------:R-:W-:-:S05]  /*0870*/  @P1 IMAD.WIDE.U32 R40, R93, R40, c[0x0][0x170] ;  /* 0x00005c005d281625 */ /* 0x000fca00078e0028 */
[----:B------:R3:W5:Y:S01]  /*0880*/  @P1 LDG.E.128 R32, [R40.64] ;  /* 0x0000000428201981 */ /* 0x000762000c1e1d00 */
[----:B------:R-:W-:Y:S01]  /*0890*/  @!P6 ISETP.NE.U32.AND P2, PT, RZ, c[0x0][0x180], PT ;  /* 0x00006000ff00ea0c */ /* 0x000fe20003f45070 */
[----:B------:R-:W-:Y:S01]  /*08a0*/  BSSY B1, `(.L_x_7108) ;  /* 0x000001e000017945 */ /* 0x000fe20003800000 */
[----:B------:R-:W-:Y:S02]  /*08b0*/  MOV R61, 0x20 ;  /* 0x00000020003d7802 */ /* 0x000fe40000000f00 */
[----:B------:R-:W-:-:S03]  /*08c0*/  @!P6 ISETP.NE.AND.EX P2, PT, RZ, c[0x0][0x184], PT, P2 ;  /* 0x00006100ff00ea0c */ /* 0x000fc60003f45320 */
[----:B------:R-:W-:Y:S01]  /*08d0*/  IMAD.WIDE.U32 R60, R62, R61, c[0x0][0x188] ;  /* 0x000062003e3c7625 */ /* 0x000fe200078e003d */
[----:B--2---:R-:W-:Y:S02]  /*08e0*/  @!P6 FSEL R36, R24, RZ, P2 ;  /* 0x000000ff1824e208 */ /* 0x004fe40001000000 */
[----:B------:R-:W-:-:S04]  /*08f0*/  @!P6 ISETP.NE.U32.AND P2, PT, RZ, c[0x0][0x180], PT ;  /* 0x00006000ff00ea0c */ /* 0x000fc80003f45070 */
[----:B------:R-:W-:-:S04]  /*0900*/  @!P6 ISETP.NE.AND.EX P2, PT, RZ, c[0x0][0x184], PT, P2 ;  /* 0x00006100ff00ea0c */ /* 0x000fc80003f45320 */
[----:B------:R-:W-:Y:S02]  /*0910*/  @!P6 FSEL R37, R25, RZ, P2 ;  /* 0x000000ff1925e208 */ /* 0x000fe40001000000 */
[----:B------:R-:W-:-:S04]  /*0920*/  @!P6 ISETP.NE.U32.AND P2, PT, RZ, c[0x0][0x180], PT ;  /* 0x00006000ff00ea0c */ /* 0x000fc80003f45070 */
[----:B------:R-:W-:-:S04]  /*0930*/  @!P6 ISETP.NE.AND.EX P2, PT, RZ, c[0x0][0x184], PT, P2 ;  /* 0x00006100ff00ea0c */ /* 0x000fc80003f45320 */
[----:B0-----:R-:W-:Y:S02]  /*0940*/  @!P6 FSEL R38, R26, RZ, P2 ;  /* 0x000000ff1a26e208 */ /* 0x001fe40001000000 */
[----:B------:R-:W-:-:S04]  /*0950*/  @!P6 ISETP.NE.U32.AND P2, PT, RZ, c[0x0][0x180], PT ;  /* 0x00006000ff00ea0c */ /* 0x000fc80003f45070 */
[----:B------:R-:W-:-:S04]  /*0960*/  @!P6 ISETP.NE.AND.EX P2, PT, RZ, c[0x0][0x184], PT, P2 ;  /* 0x00006100ff00ea0c */ /* 0x000fc80003f45320 */
[----:B------:R-:W-:Y:S02]  /*0970*/  @!P6 FSEL R39, R27, RZ, P2 ;  /* 0x000000ff1b27e208 */ /* 0x000fe40001000000 */
[----:B------:R-:W-:-:S04]  /*0980*/  @!P6 ISETP.NE.U32.AND P2, PT, RZ, c[0x0][0x180], PT ;  /* 0x00006000ff00ea0c */ /* 0x000fc80003f45070 */
[----:B------:R-:W-:-:S04]  /*0990*/  @!P6 ISETP.NE.AND.EX P2, PT, RZ, c[0x0][0x184], PT, P2 ;  /* 0x00006100ff00ea0c */ /* 0x000fc80003f45320 */
[----:B---3--:R-:W-:Y:S02]  /*09a0*/  @!P6 FSEL R40, R28, RZ, P2 ;  /* 0x000000ff1c28e208 */ /* 0x008fe40001000000 */
[----:B------:R-:W-:-:S04]  /*09b0*/  @!P6 ISETP.NE.U32.AND P2, PT, RZ, c[0x0][0x180], PT ;  /* 0x00006000ff00ea0c */ /* 0x000fc80003f45070 */
[----:B------:R-:W-:-:S04]  /*09c0*/  @!P6 ISETP.NE.AND.EX P2, PT, RZ, c[0x0][0x184], PT, P2 ;  /* 0x00006100ff00ea0c */ /* 0x000fc80003f45320 */
[----:B------:R-:W-:Y:S02]  /*09d0*/  @!P6 FSEL R41, R29, RZ, P2 ;  /* 0x000000ff1d29e208 */ /* 0x000fe40001000000 */
[----:B------:R-:W-:-:S04]  /*09e0*/  @!P6 ISETP.NE.U32.AND P2, PT, RZ, c[0x0][0x180], PT ;  /* 0x00006000ff00ea0c */ /* 0x000fc80003f45070 */
[----:B------:R-:W-:-:S04]  /*09f0*/  @!P6 ISETP.NE.AND.EX P2, PT, RZ, c[0x0][0x184], PT, P2 ;  /* 0x00006100ff00ea0c */ /* 0x000fc80003f45320 */
[----:B------:R-:W-:Y:S02]  /*0a00*/  @!P6 FSEL R42, R30, RZ, P2 ;  /* 0x000000ff1e2ae208 */ /* 0x000fe40001000000 */
[----:B------:R-:W-:-:S04]  /*0a10*/  @!P6 ISETP.NE.U32.AND P2, PT, RZ, c[0x0][0x180], PT ;  /* 0x00006000ff00ea0c */ /* 0x000fc80003f45070 */
[----:B------:R-:W-:-:S04]  /*0a20*/  @!P6 ISETP.NE.AND.EX P2, PT, RZ, c[0x0][0x184], PT, P2 ;  /* 0x00006100ff00ea0c */ /* 0x000fc80003f45320 */
[----:B------:R-:W-:Y:S01]  /*0a30*/  @!P6 FSEL R43, R31, RZ, P2 ;  /* 0x000000ff1f2be208 */ /* 0x000fe20001000000 */
[----:B------:R-:W-:Y:S05]  /*0a40*/  @!P6 BRA `(.L_x_7109) ;  /* 0x000000300000e947 */ /* 0x000fea0003800000 */
[----:B-----5:R-:W-:-:S05]  /*0a50*/  PRMT R36, RZ, 0x5410, R32 ;  /* 0x00005410ff247816 */ /* 0x020fca0000000020 */
[----:B------:R-:W-:-:S04]  /*0a60*/  FMUL.FTZ R36, R36, c[0x0][0x1ec] ;  /* 0x00007b0024247a20 */ /* 0x000fc80000410000 */
[----:B------:R-:W-:Y:S02]  /*0a70*/  @P0 FADD.FTZ R36, R24, R36 ;  /* 0x0000002418240221 */ /* 0x000fe40000010000 */
.L_x_7109:
[----:B------:R-:W-:Y:S05]  /*0a80*/  BSYNC B1 ;  /* 0x0000000000017941 */ /* 0x000fea0003800000 */
.L_x_7108:
[----:B------:R-:W-:Y:S01]  /*0a90*/  BSSY B1, `(.L_x_7110) ;  /* 0x0000005000017945 */ /* 0x000fe20003800000 */
[----:B------:R-:W-:Y:S05]  /*0aa0*/  @!P6 BRA `(.L_x_7111) ;  /* 0x000000300000e947 */ /* 0x000fea0003800000 */
[----:B-----5:R-:W-:-:S05]  /*0ab0*/  PRMT R37, RZ, 0x7610, R32 ;  /* 0x00007610ff257816 */ /* 0x020fca0000000020 */
[----:B------:R-:W-:-:S04]  /*0ac0*/  FMUL.FTZ R37, R37, c[0x0][0x1ec] ;  /* 0x00007b0025257a20 */ /* 0x000fc80000410000 */
[----:B------:R-:W-:Y:S02]  /*0ad0*/  @P0 FADD.FTZ R37, R25, R37 ;  /* 0x0000002519250221 */ /* 0x000fe40000010000 */
.L_x_7111:
[----:B------:R-:W-:Y:S05]  /*0ae0*/  BSYNC B1 ;  /* 0x0000000000017941 */ /* 0x000fea0003800000 */
.L_x_7110:
[----:B------:R-:W-:Y:S01]  /*0af0*/  BSSY B1, `(.L_x_7112) ;  /* 0x0000005000017945 */ /* 0x000fe20003800000 */
[----:B------:R-:W-:Y:S05]  /*0b00*/  @!P6 BRA `(.L_x_7113) ;  /* 0x000000300000e947 */ /* 0x000fea0003800000 */
[----:B-----5:R-:W-:-:S05]  /*0b10*/  PRMT R38, RZ, 0x5410, R33 ;  /* 0x00005410ff267816 */ /* 0x020fca0000000021 */
[----:B------:R-:W-:-:S04]  /*0b20*/  FMUL.FTZ R38, R38, c[0x0][0x1ec] ;  /* 0x00007b0026267a20 */ /* 0x000fc80000410000 */
[----:B------:R-:W-:Y:S02]  /*0b30*/  @P0 FADD.FTZ R38, R26, R38 ;  /* 0x000000261a260221 */ /* 0x000fe40000010000 */
.L_x_7113:
[----:B------:R-:W-:Y:S05]  /*0b40*/  BSYNC B1 ;  /* 0x0000000000017941 */ /* 0x000fea0003800000 */
.L_x_7112:
[----:B------:R-:W-:Y:S01]  /*0b50*/  BSSY B1, `(.L_x_7114) ;  /* 0x0000005000017945 */ /* 0x000fe20003800000 */
[----:B------:R-:W-:Y:S05]  /*0b60*/  @!P6 BRA `(.L_x_7115) ;  /* 0x000000300000e947 */ /* 0x000fea0003800000 */
[----:B-----5:R-:W-:-:S05]  /*0b70*/  PRMT R39, RZ, 0x7610, R33 ;  /* 0x00007610ff277816 */ /* 0x020fca0000000021 */
[----:B------:R-:W-:-:S04]  /*0b80*/  FMUL.FTZ R39, R39, c[0x0][0x1ec] ;  /* 0x00007b0027277a20 */ /* 0x000fc80000410000 */
[----:B------:R-:W-:Y:S02]  /*0b90*/  @P0 FADD.FTZ R39, R27, R39 ;  /* 0x000000271b270221 */ /* 0x000fe40000010000 */
.L_x_7115:
[----:B------:R-:W-:Y:S05]  /*0ba0*/  BSYNC B1 ;  /* 0x0000000000017941 */ /* 0x000fea0003800000 */
.L_x_7114:
[----:B------:R-:W-:Y:S01]  /*0bb0*/  BSSY B1, `(.L_x_7116) ;  /* 0x0000005000017945 */ /* 0x000fe20003800000 */
[----:B------:R-:W-:Y:S05]  /*0bc0*/  @!P6 BRA `(.L_x_7117) ;  /* 0x000000300000e947 */ /* 0x000fea0003800000 */
[----:B-----5:R-:W-:-:S05]  /*0bd0*/  PRMT R40, RZ, 0x5410, R34 ;  /* 0x00005410ff287816 */ /* 0x020fca0000000022 */
[----:B------:R-:W-:-:S04]  /*0be0*/  FMUL.FTZ R40, R40, c[0x0][0x1ec] ;  /* 0x00007b0028287a20 */ /* 0x000fc80000410000 */
[----:B------:R-:W-:Y:S02]  /*0bf0*/  @P0 FADD.FTZ R40, R28, R40 ;  /* 0x000000281c280221 */ /* 0x000fe40000010000 */
.L_x_7117:
[----:B------:R-:W-:Y:S05]  /*0c00*/  BSYNC B1 ;  /* 0x0000000000017941 */ /* 0x000fea0003800000 */
.L_x_7116:
[----:B------:R-:W-:Y:S01]  /*0c10*/  BSSY B1, `(.L_x_7118) ;  /* 0x0000005000017945 */ /* 0x000fe20003800000 */
[----:B------:R-:W-:Y:S05]  /*0c20*/  @!P6 BRA `(.L_x_7119) ;  /* 0x000000300000e947 */ /* 0x000fea0003800000 */
[----:B-----5:R-:W-:-:S05]  /*0c30*/  PRMT R41, RZ, 0x7610, R34 ;  /* 0x00007610ff297816 */ /* 0x020fca0000000022 */
[----:B------:R-:W-:-:S04]  /*0c40*/  FMUL.FTZ R41, R41, c[0x0][0x1ec] ;  /* 0x00007b0029297a20 */ /* 0x000fc80000410000 */
[----:B------:R-:W-:Y:S02]  /*0c50*/  @P0 FADD.FTZ R41, R29, R41 ;  /* 0x000000291d290221 */ /* 0x000fe40000010000 */
.L_x_7119:
[----:B------:R-:W-:Y:S05]  /*0c60*/  BSYNC B1 ;  /* 0x0000000000017941 */ /* 0x000fea0003800000 */
.L_x_7118:
[----:B------:R-:W-:Y:S01]  /*0c70*/  BSSY B1, `(.L_x_7120) ;  /* 0x0000005000017945 */ /* 0x000fe20003800000 */
[----:B------:R-:W-:Y:S05]  /*0c80*/  @!P6 BRA `(.L_x_7121) ;  /* 0x000000300000e947 */ /* 0x000fea0003800000 */
[----:B-----5:R-:W-:-:S05]  /*0c90*/  PRMT R42, RZ, 0x5410, R35 ;  /* 0x00005410ff2a7816 */ /* 0x020fca0000000023 */
[----:B------:R-:W-:-:S04]  /*0ca0*/  FMUL.FTZ R42, R42, c[0x0][0x1ec] ;  /* 0x00007b002a2a7a20 */ /* 0x000fc80000410000 */
[----:B------:R-:W-:Y:S02]  /*0cb0*/  @P0 FADD.FTZ R42, R30, R42 ;  /* 0x0000002a1e2a0221 */ /* 0x000fe40000010000 */
.L_x_7121:
[----:B------:R-:W-:Y:S05]  /*0cc0*/  BSYNC B1 ;  /* 0x0000000000017941 */ /* 0x000fea0003800000 */
.L_x_7120:
[----:B------:R-:W-:Y:S01]  /*0cd0*/  BSSY B1, `(.L_x_7122) ;  /* 0x0000005000017945 */ /* 0x000fe20003800000 */
[----:B------:R-:W-:Y:S05]  /*0ce0*/  @!P6 BRA `(.L_x_7123) ;  /* 0x000000300000e947 */ /* 0x000fea0003800000 */
[----:B-----5:R-:W-:-:S05]  /*0cf0*/  PRMT R43, RZ, 0x7610, R35 ;  /* 0x00007610ff2b7816 */ /* 0x020fca0000000023 */
[----:B------:R-:W-:-:S04]  /*0d00*/  FMUL.FTZ R43, R43, c[0x0][0x1ec] ;  /* 0x00007b002b2b7a20 */ /* 0x000fc80000410000 */
[----:B------:R-:W-:Y:S02]  /*0d10*/  @P0 FADD.FTZ R43, R31, R43 ;  /* 0x0000002b1f2b0221 */ /* 0x000fe40000010000 */
.L_x_7123:
[----:B------:R-:W-:Y:S05]  /*0d20*/  BSYNC B1 ;  /* 0x0000000000017941 */ /* 0x000fea0003800000 */
.L_x_7122:
[----:B------:R0:W-:Y:S01]  /*0d30*/  STG.E.128 [R60.64], R36 ;  /* 0x000000243c007986 */ /* 0x0001e2000c101d04 */
[----:B------:R-:W-:Y:S02]  /*0d40*/  IADD3 R93, R93, 0x20, RZ ;  /* 0x000000205d5d7810 */ /* 0x000fe40007ffe0ff */
[----:B------:R-:W-:Y:S01]  /*0d50*/  IADD3 R62, R62, 0x20, RZ ;  /* 0x000000203e3e7810 */ /* 0x000fe20007ffe0ff */
[----:B------:R0:W-:Y:S04]  /*0d60*/  STG.E.128 [R60.64+0x10], R40 ;  /* 0x000010283c007986 */ /* 0x0001e8000c101d04 */
.L_x_7107:
[----:B------:R-:W-:Y:S05]  /*0d70*/  BSYNC B0 ;  /* 0x0000000000007941 */ /* 0x000fea0003800000 */
.L_x_7106:
[----:B------:R-:W-:Y:S01]  /*0d80*/  BSSY B0, `(.L_x_7124) ;  /* 0x000005a000007945 */ /* 0x000fe20003800000 */
[----:B------:R-:W-:Y:S05]  /*0d90*/  @!P4 BRA `(.L_x_7125) ;  /* 0x000005800000c947 */ /* 0x000fea0003800000 */
[----:B------:R-:W-:-:S04]  /*0da0*/  ISETP.NE.U32.AND P0, PT, RZ, c[0x0][0x180], PT ;  /* 0x00006000ff007a0c */ /* 0x000fc80003f05070 */
[----:B------:R-:W-:-:S13]  /*0db0*/  ISETP.NE.AND.EX P0, PT, RZ, c[0x0][0x184], PT, P0 ;  /* 0x00006100ff007a0c */ /* 0x000fda0003f05300 */
[----:B------:R-:W-:-:S05]  /*0dc0*/  @P0 MOV R47, 0x20 ;  /* 0x00000020002f0802 */ /* 0x000fca0000000f00 */
[----:B------:R-:W-:-:S05]  /*0dd0*/  @P0 IMAD.WIDE.U32 R46, R62, R47, c[0x0][0x180] ;  /* 0x000060003e2e0625 */ /* 0x000fca00078e002f */
[----:B------:R-:W2:Y:S04]  /*0de0*/  @P0 LDG.E.128 R24, [R46.64] ;  /* 0x000000042e180981 */ /* 0x000ea8000c1e1d00 */
[----:B------:R1:W3:Y:S01]  /*0df0*/  @P0 LDG.E.128 R28, [R46.64+0x10] ;  /* 0x000010042e1c0981 */ /* 0x0002e2000c1e1d00 */
[----:B------:R-:W-:Y:S01]  /*0e00*/  ISETP.GT.AND P6, PT, R83, RZ, PT ;  /* 0x000000ff5300720c */ /* 0x000fe20003fc4270 */
[----:B------:R-:W-:-:S04]  /*0e10*/  @P1 IMAD.MOV.U32 R48, RZ, RZ, 0x10 ;  /* 0x00000010ff301424 */ /* 0x000fc800078e00ff */
[----:B------:R-:W-:-:S05]  /*0e20*/  @P1 IMAD.WIDE.U32 R48, R93, R48, c[0x0][0x170] ;  /* 0x00005c005d301625 */ /* 0x000fca00078e0030 */
[----:B-----5:R3:W5:Y:S01]  /*0e30*/  @P1 LDG.E.128 R32, [R48.64] ;  /* 0x0000000430201981 */ /* 0x020762000c1e1d00 */
[----:B0-----:R-:W-:Y:S01]  /*0e40*/  HFMA2.MMA R61, -RZ, RZ, 0, 1.9073486328125e-06 ;  /* 0x00000020ff3d7435 */ /* 0x001fe200000001ff */
[----:B------:R-:W-:Y:S01]  /*0e50*/  BSSY B1, `(.L_x_7126) ;  /* 0x000001e000017945 */ /* 0x000fe20003800000 */
[----:B------:R-:W-:-:S04]  /*0e60*/  @!P6 ISETP.NE.U32.AND P2, PT, RZ, c[0x0][0x180], PT ;  /* 0x00006000ff00ea0c */ /* 0x000fc80003f45070 */
[----:B------:R-:W-:-:S04]  /*0e70*/  @!P6 ISETP.NE.AND.EX P2, PT, RZ, c[0x0][0x184], PT, P2 ;  /* 0x00006100ff00ea0c */ /* 0x000fc80003f45320 */
[----:B------:R-:W-:Y:S01]  /*0e80*/  IMAD.WIDE.U32 R60, R62, R61, c[0x0][0x188] ;  /* 0x000062003e3c7625 */ /* 0x000fe200078e003d */
[----:B--2---:R-:W-:Y:S02]  /*0e90*/  @!P6 FSEL R44, R24, RZ, P2 ;  /* 0x000000ff182ce208 */ /* 0x004fe40001000000 */
[----:B------:R-:W-:-:S04]  /*0ea0*/  @!P6 ISETP.NE.U32.AND P2, PT, RZ, c[0x0][0x180], PT ;  /* 0x00006000ff00ea0c */ /* 0x000fc80003f45070 */
[----:B------:R-:W-:-:S04]  /*0eb0*/  @!P6 ISETP.NE.AND.EX P2, PT, RZ, c[0x0][0x184], PT, P2 ;  /* 0x00006100ff00ea0c */ /* 0x000fc80003f45320 */
[----:B------:R-:W-:Y:S02]  /*0ec0*/  @!P6 FSEL R45, R25, RZ, P2 ;  /* 0x000000ff192de208 */ /* 0x000fe40001000000 */
[----:B------:R-:W-:-:S04]  /*0ed0*/  @!P6 ISETP.NE.U32.AND P2, PT, RZ, c[0x0][0x180], PT ;  /* 0x00006000ff00ea0c */ /* 0x000fc80003f45070 */
[----:B------:R-:W-:-:S04]  /*0ee0*/  @!P6 ISETP.NE.AND.EX P2, PT, RZ, c[0x0][0x184], PT, P2 ;  /* 0x00006100ff00ea0c */ /* 0x000fc80003f45320 */
[----:B-1----:R-:W-:Y:S02]  /*0ef0*/  @!P6 FSEL R46, R26, RZ, P2 ;  /* 0x000000ff1a2ee208 */ /* 0x002fe40001000000 */
        /* <DEDUP_REMOVED lines=19> */
.L_x_7127:
[----:B------:R-:W-:Y:S05]  /*1030*/  BSYNC B1 ;  /* 0x0000000000017941 */ /* 0x000fea0003800000 */
.L_x_7126:
[----:B------:R-:W-:Y:S01]  /*1040*/  BSSY B1, `(.L_x_7128) ;  /* 0x0000005000017945 */ /* 0x000fe20003800000 */
[----:B------:R-:W-:Y:S05]  /*1050*/  @!P6 BRA `(.L_x_7129) ;  /* 0x000000300000e947 */ /* 0x000fea0003800000 */
[----:B-----5:R-:W-:-:S05]  /*1060*/  PRMT R45, RZ, 0x7610, R32 ;  /* 0x00007610ff2d7816 */ /* 0x020fca0000000020 */
[----:B------:R-:W-:-:S04]  /*1070*/  FMUL.FTZ R45, R45, c[0x0][0x1ec] ;  /* 0x00007b002d2d7a20 */ /* 0x000fc80000410000 */
[----:B------:R-:W-:Y:S02]  /*1080*/  @P0 FADD.FTZ R45, R25, R45 ;  /* 0x0000002d192d0221 */ /* 0x000fe40000010000 */
.L_x_7129:
[----:B------:R-:W-:Y:S05]  /*1090*/  BSYNC B1 ;  /* 0x0000000000017941 */ /* 0x000fea0003800000 */
.L_x_7128:
[----:B------:R-:W-:Y:S01]  /*10a0*/  BSSY B1, `(.L_x_7130) ;  /* 0x0000005000017945 */ /* 0x000fe20003800000 */
[----:B------:R-:W-:Y:S05]  /*10b0*/  @!P6 BRA `(.L_x_7131) ;  /* 0x000000300000e947 */ /* 0x000fea0003800000 */
[----:B-----5:R-:W-:-:S05]  /*10c0*/  PRMT R46, RZ, 0x5410, R33 ;  /* 0x00005410ff2e7816 */ /* 0x020fca0000000021 */
[----:B------:R-:W-:-:S04]  /*10d0*/  FMUL.FTZ R46, R46, c[0x0][0x1ec] ;  /* 0x00007b002e2e7a20 */ /* 0x000fc80000410000 */
[----:B------:R-:W-:Y:S02]  /*10e0*/  @P0 FADD.FTZ R46, R26, R46 ;  /* 0x0000002e1a2e0221 */ /* 0x000fe40000010000 */
.L_x_7131:
[----:B------:R-:W-:Y:S05]  /*10f0*/  BSYNC B1 ;  /* 0x0000000000017941 */ /* 0x000fea0003800000 */
.L_x_7130:
[----:B------:R-:W-:Y:S01]  /*1100*/  BSSY B1, `(.L_x_7132) ;  /* 0x0000005000017945 */ /* 0x000fe20003800000 */
[----:B------:R-:W-:Y:S05]  /*1110*/  @!P6 BRA `(.L_x_7133) ;  /* 0x000000300000e947 */ /* 0x000fea0003800000 */
[----:B-----5:R-:W-:-:S05]  /*1120*/  PRMT R47, RZ, 0x7610, R33 ;  /* 0x00007610ff2f7816 */ /* 0x020fca0000000021 */
[----:B------:R-:W-:-:S04]  /*1130*/  FMUL.FTZ R47, R47, c[0x0][0x1ec] ;  /* 0x00007b002f2f7a20 */ /* 0x000fc80000410000 */
[----:B------:R-:W-:Y:S02]  /*1140*/  @P0 FADD.FTZ R47, R27, R47 ;  /* 0x0000002f1b2f0221 */ /* 0x000fe40000010000 */
.L_x_7133:
[----:B------:R-:W-:Y:S05]  /*1150*/  BSYNC B1 ;  /* 0x0000000000017941 */ /* 0x000fea0003800000 */
.L_x_7132:
[----:B------:R-:W-:Y:S01]  /*1160*/  BSSY B1, `(.L_x_7134) ;  /* 0x0000005000017945 */ /* 0x000fe20003800000 */
[----:B------:R-:W-:Y:S05]  /*1170*/  @!P6 BRA `(.L_x_7135) ;  /* 0x000000300000e947 */ /* 0x000fea0003800000 */
[----:B-----5:R-:W-:-:S05]  /*1180*/  PRMT R48, RZ, 0x5410, R34 ;  /* 0x00005410ff307816 */ /* 0x020fca0000000022 */
[----:B------:R-:W-:-:S04]  /*1190*/  FMUL.FTZ R48, R48, c[0x0][0x1ec] ;  /* 0x00007b0030307a20 */ /* 0x000fc80000410000 */
[----:B------:R-:W-:Y:S02]  /*11a0*/  @P0 FADD.FTZ R48, R28, R48 ;  /* 0x000000301c300221 */ /* 0x000fe40000010000 */
.L_x_7135:
[----:B------:R-:W-:Y:S05]  /*11b0*/  BSYNC B1 ;  /* 0x0000000000017941 */ /* 0x000fea0003800000 */
.L_x_7134:
[----:B------:R-:W-:Y:S01]  /*11c0*/  BSSY B1, `(.L_x_7136) ;  /* 0x0000005000017945 */ /* 0x000fe20003800000 */
[----:B------:R-:W-:Y:S05]  /*11d0*/  @!P6 BRA `(.L_x_7137) ;  /* 0x000000300000e947 */ /* 0x000fea0003800000 */
[----:B-----5:R-:W-:-:S05]  /*11e0*/  PRMT R49, RZ, 0x7610, R34 ;  /* 0x00007610ff317816 */ /* 0x020fca0000000022 */
[----:B------:R-:W-:-:S04]  /*11f0*/  FMUL.FTZ R49, R49, c[0x0][0x1ec] ;  /* 0x00007b0031317a20 */ /* 0x000fc80000410000 */
[----:B------:R-:W-:Y:S02]  /*1200*/  @P0 FADD.FTZ R49, R29, R49 ;  /* 0x000000311d310221 */ /* 0x000fe40000010000 */
.L_x_7137:
[----:B------:R-:W-:Y:S05]  /*1210*/  BSYNC B1 ;  /* 0x0000000000017941 */ /* 0x000fea0003800000 */
.L_x_7136:
[----:B------:R-:W-:Y:S01]  /*1220*/  BSSY B1, `(.L_x_7138) ;  /* 0x0000005000017945 */ /* 0x000fe20003800000 */
[----:B------:R-:W-:Y:S05]  /*1230*/  @!P6 BRA `(.L_x_7139) ;  /* 0x000000300000e947 */ /* 0x000fea0003800000 */
[----:B-----5:R-:W-:-:S05]  /*1240*/  PRMT R50, RZ, 0x5410, R35 ;  /* 0x00005410ff327816 */ /* 0x020fca0000000023 */
[----:B------:R-:W-:-:S04]  /*1250*/  FMUL.FTZ R50, R50, c[0x0][0x1ec] ;  /* 0x00007b0032327a20 */ /* 0x000fc80000410000 */
[----:B------:R-:W-:Y:S02]  /*1260*/  @P0 FADD.FTZ R50, R30, R50 ;  /* 0x000000321e320221 */ /* 0x000fe40000010000 */
.L_x_7139:
[----:B------:R-:W-:Y:S05]  /*1270*/  BSYNC B1 ;  /* 0x0000000000017941 */ /* 0x000fea0003800000 */
.L_x_7138:
[----:B------:R-:W-:Y:S01]  /*1280*/  BSSY B1, `(.L_x_7140) ;  /* 0x0000005000017945 */ /* 0x000fe20003800000 */
[----:B------:R-:W-:Y:S05]  /*1290*/  @!P6 BRA `(.L_x_7141) ;  /* 0x000000300000e947 */ /* 0x000fea0003800000 */
[----:B-----5:R-:W-:-:S05]  /*12a0*/  PRMT R51, RZ, 0x7610, R35 ;  /* 0x00007610ff337816 */ /* 0x020fca0000000023 */
[----:B------:R-:W-:-:S04]  /*12b0*/  FMUL.FTZ R51, R51, c[0x0][0x1ec] ;  /* 0x00007b0033337a20 */ /* 0x000fc80000410000 */
[----:B------:R-:W-:Y:S02]  /*12c0*/  @P0 FADD.FTZ R51, R31, R51 ;  /* 0x000000331f330221 */ /* 0x000fe40000010000 */
.L_x_7141:
[----:B------:R-:W-:Y:S05]  /*12d0*/  BSYNC B1 ;  /* 0x0000000000017941 */ /* 0x000fea0003800000 */
.L_x_7140:
[----:B------:R0:W-:Y:S01]  /*12e0*/  STG.E.128 [R60.64], R44 ;  /* 0x0000002c3c007986 */ /* 0x0001e2000c101d04 */
[----:B------:R-:W-:Y:S02]  /*12f0*/  IADD3 R93, R93, 0x20, RZ ;  /* 0x000000205d5d7810 */ /* 0x000fe40007ffe0ff */
[----:B------:R-:W-:Y:S01]  /*1300*/  IADD3 R62, R62, 0x20, RZ ;  /* 0x000000203e3e7810 */ /* 0x000fe20007ffe0ff */
[----:B------:R0:W-:Y:S04]  /*1310*/  STG.E.128 [R60.64+0x10], R48 ;  /* 0x000010303c007986 */ /* 0x0001e8000c101d04 */
.L_x_7125:
[----:B------:R-:W-:Y:S05]  /*1320*/  BSYNC B0 ;  /* 0x0000000000007941 */ /* 0x000fea0003800000 */
.L_x_7124:
[----:B------:R-:W-:Y:S01]  /*1330*/  BSSY B0, `(.L_x_7142) ;  /* 0x0000058000007945 */ /* 0x000fe20003800000 */
[----:B------:R-:W-:Y:S05]  /*1340*/  @!P5 BRA `(.L_x_7143) ;  /* 0x000005600000d947 */ /* 0x000fea0003800000 */
[----:B------:R-:W-:-:S04]  /*1350*/  ISETP.NE.U32.AND P0, PT, RZ, c[0x0][0x180], PT ;  /* 0x00006000ff007a0c */ /* 0x000fc80003f05070 */
[----:B------:R-:W-:-:S13]  /*1360*/  ISETP.NE.AND.EX P0, PT, RZ, c[0x0][0x184], PT, P0 ;  /* 0x00006100ff007a0c */ /* 0x000fda0003f05300 */
[----:B------:R-:W-:-:S05]  /*1370*/  @P0 MOV R53, 0x20 ;  /* 0x0000002000350802 */ /* 0x000fca0000000f00 */
[----:B------:R-:W-:-:S05]  /*1380*/  @P0 IMAD.WIDE.U32 R52, R62, R53, c[0x0][0x180] ;  /* 0x000060003e340625 */ /* 0x000fca00078e0035 */
[----:B------:R-:W2:Y:S04]  /*1390*/  @P0 LDG.E.128 R24, [R52.64] ;  /* 0x0000000434180981 */ /* 0x000ea8000c1e1d00 */
[----:B------:R-:W3:Y:S01]  /*13a0*/  @P0 LDG.E.128 R28, [R52.64+0x10] ;  /* 0x00001004341c0981 */ /* 0x000ee2000c1e1d00 */
[----:B------:R-:W-:Y:S02]  /*13b0*/  ISETP.GT.AND P6, PT, R83, RZ, PT ;  /* 0x000000ff5300720c */ /* 0x000fe40003fc4270 */
[----:B------:R-:W-:-:S05]  /*13c0*/  @P1 MOV R54, 0x10 ;  /* 0x0000001000361802 */ /* 0x000fca0000000f00 */
[----:B------:R-:W-:-:S05]  /*13d0*/  @P1 IMAD.WIDE.U32 R54, R93, R54, c[0x0][0x170] ;  /* 0x00005c005d361625 */ /* 0x000fca00078e0036 */
[----:B-----5:R1:W5:Y:S01]  /*13e0*/  @P1 LDG.E.128 R32, [R54.64] ;  /* 0x0000000436201981 */ /* 0x020362000c1e1d00 */
[----:B------:R-:W-:Y:S01]  /*13f0*/  @!P6 ISETP.NE.U32.AND P1, PT, RZ, c[0x0][0x180], PT ;  /* 0x00006000ff00ea0c */ /* 0x000fe20003f25070 */
[----:B0-----:R-:W-:Y:S01]  /*1400*/  HFMA2.MMA R61, -RZ, RZ, 0, 1.9073486328125e-06 ;  /* 0x00000020ff3d7435 */ /* 0x001fe200000001ff */
[----:B------:R-:W-:Y:S01]  /*1410*/  @!P6 ISETP.NE.U32.AND P2, PT, RZ, c[0x0][0x180], PT ;  /* 0x00006000ff00ea0c */ /* 0x000fe20003f45070 */
[----:B------:R-:W-:Y:S01]  /*1420*/  BSSY B1, `(.L_x_7144) ;  /* 0x000001c000017945 */ /* 0x000fe20003800000 */
[----:B------:R-:W-:Y:S02]  /*1430*/  @!P6 ISETP.NE.AND.EX P1, PT, RZ, c[0x0][0x184], PT, P1 ;  /* 0x00006100ff00ea0c */ /* 0x000fe40003f25310 */
[----:B------:R-:W-:-:S05]  /*1440*/  @!P6 ISETP.NE.AND.EX P2, PT, RZ, c[0x0][0x184], PT, P2 ;  /* 0x00006100ff00ea0c */ /* 0x000fca0003f45320 */
[----:B------:R-:W-:Y:S01]  /*1450*/  IMAD.WIDE.U32 R60, R62, R61, c[0x0][0x188] ;  /* 0x000062003e3c7625 */ /* 0x000fe200078e003d */
[----:B--2---:R-:W-:Y:S02]  /*1460*/  @!P6 FSEL R57, R25, RZ, P1 ;  /* 0x000000ff1939e208 */ /* 0x004fe40000800000 */
[----:B------:R-:W-:Y:S02]  /*1470*/  @!P6 FSEL R58, R26, RZ, P2 ;  /* 0x000000ff1a3ae208 */ /* 0x000fe40001000000 */
[----:B------:R-:W-:Y:S02]  /*1480*/  @!P6 ISETP.NE.U32.AND P1, PT, RZ, c[0x0][0x180], PT ;  /* 0x00006000ff00ea0c */ /* 0x000fe40003f25070 */
[----:B------:R-:W-:Y:S02]  /*1490*/  @!P6 ISETP.NE.U32.AND P2, PT, RZ, c[0x0][0x180], PT ;  /* 0x00006000ff00ea0c */ /* 0x000fe40003f45070 */
[----:B------:R-:W-:Y:S02]  /*14a0*/  @!P6 ISETP.NE.AND.EX P1, PT, RZ, c[0x0][0x184], PT, P1 ;  /* 0x00006100ff00ea0c */ /* 0x000fe40003f25310 */
[----:B------:R-:W-:-:S02]  /*14b0*/  @!P6 ISETP.NE.AND.EX P2, PT, RZ, c[0x0][0x184], PT, P2 ;  /* 0x00006100ff00ea0c */ /* 0x000fc40003f45320 */
[----:B------:R-:W-:Y:S02]  /*14c0*/  @!P6 FSEL R59, R27, RZ, P1 ;  /* 0x000000ff1b3be208 */ /* 0x000fe40000800000 */
[----:B---3--:R-:W-:Y:S02]  /*14d0*/  @!P6 FSEL R52, R28, RZ, P2 ;  /* 0x000000ff1c34e208 */ /* 0x008fe40001000000 */
[----:B------:R-:W-:Y:S02]  /*14e0*/  @!P6 ISETP.NE.U32.AND P1, PT, RZ, c[0x0][0x180], PT ;  /* 0x00006000ff00ea0c */ /* 0x000fe40003f25070 */
[----:B------:R-:W-:Y:S02]  /*14f0*/  @!P6 ISETP.NE.U32.AND P2, PT, RZ, c[0x0][0x180], PT ;  /* 0x00006000ff00ea0c */ /* 0x000fe40003f45070 */
[----:B------:R-:W-:Y:S02]  /*1500*/  @!P6 ISETP.NE.AND.EX P1, PT, RZ, c[0x0][0x184], PT, P1 ;  /* 0x00006100ff00ea0c */ /* 0x000fe40003f25310 */
[----:B------:R-:W-:-:S02]  /*1510*/  @!P6 ISETP.NE.AND.EX P2, PT, RZ, c[0x0][0x184], PT, P2 ;  /* 0x00006100ff00ea0c */ /* 0x000fc40003f45320 */
[----:B------:R-:W-:Y:S02]  /*1520*/  @!P6 FSEL R53, R29, RZ, P1 ;  /* 0x000000ff1d35e208 */ /* 0x000fe40000800000 */
[----:B-1----:R-:W-:Y:S02]  /*1530*/  @!P6 FSEL R54, R30, RZ, P2 ;  /* 0x000000ff1e36e208 */ /* 0x002fe40001000000 */
[----:B------:R-:W-:Y:S02]  /*1540*/  @!P6 ISETP.NE.U32.AND P1, PT, RZ, c[0x0][0x180], PT ;  /* 0x00006000ff00ea0c */ /* 0x000fe40003f25070 */
[----:B------:R-:W-:Y:S02]  /*1550*/  @!P6 ISETP.NE.U32.AND P2, PT, RZ, c[0x0][0x180], PT ;  /* 0x00006000ff00ea0c */ /* 0x000fe40003f45070 */
[----:B------:R-:W-:Y:S02]  /*1560*/  @!P6 ISETP.NE.AND.EX P1, PT, RZ, c[0x0][0x184], PT, P1 ;  /* 0x00006100ff00ea0c */ /* 0x000fe40003f25310 */
[----:B------:R-:W-:-:S02]  /*1570*/  @!P6 ISETP.NE.AND.EX P2, PT, RZ, c[0x0][0x184], PT, P2 ;  /* 0x00006100ff00ea0c */ /* 0x000fc40003f45320 */
[----:B------:R-:W-:Y:S02]  /*1580*/  @!P6 FSEL R55, R31, RZ, P1 ;  /* 0x000000ff1f37e208 */ /* 0x000fe40000800000 */
[----:B------:R-:W-:Y:S01]  /*1590*/  @!P6 FSEL R56, R24, RZ, P2 ;  /* 0x000000ff1838e208 */ /* 0x000fe20001000000 */
[----:B------:R-:W-:Y:S05]  /*15a0*/  @!P6 BRA `(.L_x_7145) ;  /* 0x000000300000e947 */ /* 0x000fea0003800000 */
[----:B-----5:R-:W-:-:S05]  /*15b0*/  PRMT R56, RZ, 0x5410, R32 ;  /* 0x00005410ff387816 */ /* 0x020fca0000000020 */
[----:B------:R-:W-:-:S04]  /*15c0*/  FMUL.FTZ R56, R56, c[0x0][0x1ec] ;  /* 0x00007b0038387a20 */ /* 0x000fc80000410000 */
[----:B------:R-:W-:Y:S02]  /*15d0*/  @P0 FADD.FTZ R56, R24, R56 ;  /* 0x0000003818380221 */ /* 0x000fe40000010000 */
.L_x_7145:
[----:B------:R-:W-:Y:S05]  /*15e0*/  BSYNC B1 ;  /* 0x0000000000017941 */ /* 0x000fea0003800000 */
.L_x_7144:
[----:B------:R-:W-:Y:S01]  /*15f0*/  BSSY B1, `(.L_x_7146) ;  /* 0x0000005000017945 */ /* 0x000fe20003800000 */
[----:B------:R-:W-:Y:S05]  /*1600*/  @!P6 BRA `(.L_x_7147) ;  /* 0x000000300000e947 */ /* 0x000fea0003800000 */
[----:B-----5:R-:W-:-:S05]  /*1610*/  PRMT R57, RZ, 0x7610, R32 ;  /* 0x00007610ff397816 */ /* 0x020fca0000000020 */
[----:B------:R-:W-:-:S04]  /*1620*/  FMUL.FTZ R57, R57, c[0x0][0x1ec] ;  /* 0x00007b0039397a20 */ /* 0x000fc80000410000 */
[----:B------:R-:W-:Y:S02]  /*1630*/  @P0 FADD.FTZ R57, R25, R57 ;  /* 0x0000003919390221 */ /* 0x000fe40000010000 */
.L_x_7147:
[----:B------:R-:W-:Y:S05]  /*1640*/  BSYNC B1 ;  /* 0x0000000000017941 */ /* 0x000fea0003800000 */
.L_x_7146:
[----:B------:R-:W-:Y:S01]  /*1650*/  BSSY B1, `(.L_x_7148) ;  /* 0x0000005000017945 */ /* 0x000fe20003800000 */
[----:B------:R-:W-:Y:S05]  /*1660*/  @!P6 BRA `(.L_x_7149) ;  /* 0x000000300000e947 */ /* 0x000fea0003800000 */
[----:B-----5:R-:W-:-:S05]  /*1670*/  PRMT R58, RZ, 0x5410, R33 ;  /* 0x00005410ff3a7816 */ /* 0x020fca0000000021 */
[----:B------:R-:W-:-:S04]  /*1680*/  FMUL.FTZ R58, R58, c[0x0][0x1ec] ;  /* 0x00007b003a3a7a20 */ /* 0x000fc80000410000 */
[----:B------:R-:W-:Y:S02]  /*1690*/  @P0 FADD.FTZ R58, R26, R58 ;  /* 0x0000003a1a3a0221 */ /* 0x000fe40000010000 */
.L_x_7149:
[----:B------:R-:W-:Y:S05]  /*16a0*/  BSYNC B1 ;  /* 0x0000000000017941 */ /* 0x000fea0003800000 */
.L_x_7148:
[----:B------:R-:W-:Y:S01]  /*16b0*/  BSSY B1, `(.L_x_7150) ;  /* 0x0000005000017945 */ /* 0x000fe20003800000 */
[----:B------:R-:W-:Y:S05]  /*16c0*/  @!P6 BRA `(.L_x_7151) ;  /* 0x000000300000e947 */ /* 0x000fea0003800000 */
[----:B-----5:R-:W-:-:S05]  /*16d0*/  PRMT R59, RZ, 0x7610, R33 ;  /* 0x00007610ff3b7816 */ /* 0x020fca0000000021 */
[----:B------:R-:W-:-:S04]  /*16e0*/  FMUL.FTZ R59, R59, c[0x0][0x1ec] ;  /* 0x00007b003b3b7a20 */ /* 0x000fc80000410000 */
[----:B------:R-:W-:Y:S02]  /*16f0*/  @P0 FADD.FTZ R59, R27, R59 ;  /* 0x0000003b1b3b0221 */ /* 0x000fe40000010000 */
.L_x_7151:
[----:B------:R-:W-:Y:S05]  /*1700*/  BSYNC B1 ;  /* 0x0000000000017941 */ /* 0x000fea0003800000 */
.L_x_7150:
[----:B------:R-:W-:Y:S01]  /*1710*/  BSSY B1, `(.L_x_7152) ;  /* 0x0000005000017945 */ /* 0x000fe20003800000 */
[----:B------:R-:W-:Y:S05]  /*1720*/  @!P6 BRA `(.L_x_7153) ;  /* 0x000000300000e947 */ /* 0x000fea0003800000 */
[----:B-----5:R-:W-:-:S05]  /*1730*/  PRMT R52, RZ, 0x5410, R34 ;  /* 0x00005410ff347816 */ /* 0x020fca0000000022 */
[----:B------:R-:W-:-:S04]  /*1740*/  FMUL.FTZ R52, R52, c[0x0][0x1ec] ;  /* 0x00007b0034347a20 */ /* 0x000fc80000410000 */
[----:B------:R-:W-:Y:S02]  /*1750*/  @P0 FADD.FTZ R52, R28, R52 ;  /* 0x000000341c340221 */ /* 0x000fe40000010000 */
.L_x_7153:
[----:B------:R-:W-:Y:S05]  /*1760*/  BSYNC B1 ;  /* 0x0000000000017941 */ /* 0x000fea0003800000 */
.L_x_7152:
[----:B------:R-:W-:Y:S01]  /*1770*/  BSSY B1, `(.L_x_7154) ;  /* 0x0000005000017945 */ /* 0x000fe20003800000 */
[----:B------:R-:W-:Y:S05]  /*1780*/  @!P6 BRA `(.L_x_7155) ;  /* 0x000000300000e947 */ /* 0x000fea0003800000 */
[----:B-----5:R-:W-:-:S05]  /*1790*/  PRMT R53, RZ, 0x7610, R34 ;  /* 0x00007610ff357816 */ /* 0x020fca0000000022 */
[----:B------:R-:W-:-:S04]  /*17a0*/  FMUL.FTZ R53, R53, c[0x0][0x1ec] ;  /* 0x00007b0035357a20 */ /* 0x000fc80000410000 */
[----:B------:R-:W-:Y:S02]  /*17b0*/  @P0 FADD.FTZ R53, R29, R53 ;  /* 0x000000351d350221 */ /* 0x000fe40000010000 */
.L_x_7155:
[----:B------:R-:W-:Y:S05]  /*17c0*/  BSYNC B1 ;  /* 0x0000000000017941 */ /* 0x000fea0003800000 */
.L_x_7154:
[----:B------:R-:W-:Y:S01]  /*17d0*/  BSSY B1, `(.L_x_7156) ;  /* 0x0000005000017945 */ /* 0x000fe20003800000 */
[----:B------:R-:W-:Y:S05]  /*17e0*/  @!P6 BRA `(.L_x_7157) ;  /* 0x000000300000e947 */ /* 0x000fea0003800000 */
[----:B-----5:R-:W-:-:S05]  /*17f0*/  PRMT R54, RZ, 0x5410, R35 ;  /* 0x00005410ff367816 */ /* 0x020fca0000000023 */
[----:B------:R-:W-:-:S04]  /*1800*/  FMUL.FTZ R54, R54, c[0x0][0x1ec] ;  /* 0x00007b0036367a20 */ /* 0x000fc80000410000 */
[----:B------:R-:W-:Y:S02]  /*1810*/  @P0 FADD.FTZ R54, R30, R54 ;  /* 0x000000361e360221 */ /* 0x000fe40000010000 */
.L_x_7157:
[----:B------:R-:W-:Y:S05]  /*1820*/  BSYNC B1 ;  /* 0x0000000000017941 */ /* 0x000fea0003800000 */
.L_x_7156:
[----:B------:R-:W-:Y:S01]  /*1830*/  BSSY B1, `(.L_x_7158) ;  /* 0x0000005000017945 */ /* 0x000fe20003800000 */
[----:B------:R-:W-:Y:S05]  /*1840*/  @!P6 BRA `(.L_x_7159) ;  /* 0x000000300000e947 */ /* 0x000fea0003800000 */
[----:B-----5:R-:W-:-:S05]  /*1850*/  PRMT R55, RZ, 0x7610, R35 ;  /* 0x00007610ff377816 */ /* 0x020fca0000000023 */
[----:B------:R-:W-:-:S04]  /*1860*/  FMUL.FTZ R55, R55, c[0x0][0x1ec] ;  /* 0x00007b0037377a20 */ /* 0x000fc80000410000 */
[----:B------:R-:W-:Y:S02]  /*1870*/  @P0 FADD.FTZ R55, R31, R55 ;  /* 0x000000371f370221 */ /* 0x000fe40000010000 */
.L_x_7159:
[----:B------:R-:W-:Y:S05]  /*1880*/  BSYNC B1 ;  /* 0x0000000000017941 */ /* 0x000fea0003800000 */
.L_x_7158:
[----:B------:R0:W-:Y:S04]  /*1890*/  STG.E.128 [R60.64], R56 ;  /* 0x000000383c007986 */ /* 0x0001e8000c101d04 */
[----:B------:R0:W-:Y:S02]  /*18a0*/  STG.E.128 [R60.64+0x10], R52 ;  /* 0x000010343c007986 */ /* 0x0001e4000c101d04 */
.L_x_7143:
[----:B------:R-:W-:Y:S05]  /*18b0*/  BSYNC B0 ;  /* 0x0000000000007941 */ /* 0x000fea0003800000 */
.L_x_7142:
        /* <DEDUP_REMOVED lines=29> */
.L_x_7170:
        /* <DEDUP_REMOVED lines=69> */
.L_x_7171:
[----:B------:R-:W-:Y:S01]  /*1ee0*/  FMUL.FTZ R60, R83, R83 ;  /* 0x00000053533c7220 */ /* 0x000fe20000410000 */
[----:B------:R-:W-:Y:S01]  /*1ef0*/  ISETP.NE.AND P0, PT, RZ, UR6, PT ;  /* 0x00000006ff007c0c */ /* 0x000fe2000bf05270 */
[----:B01----:R-:W-:Y:S01]  /*1f00*/  FADD.FTZ R95, R96, R95 ;  /* 0x0000005f605f7221 */ /* 0x003fe20000010000 */
[----:B------:R-:W-:Y:S01]  /*1f10*/  MOV R62, c[0x0][0x1e0] ;  /* 0x00007800003e7a02 */ /* 0x000fe20000000f00 */
[----:B------:R-:W-:Y:S01]  /*1f20*/  BSSY B0, `(.L_x_7162) ;  /* 0x000007a000007945 */ /* 0x000fe20003800000 */
[----:B------:R-:W-:Y:S02]  /*1f30*/  FSEL R61, R60, RZ, P0 ;  /* 0x000000ff3c3d7208 */ /* 0x000fe40000000000 */
[----:B------:R-:W-:Y:S01]  /*1f40*/  ISETP.NE.AND P1, PT, R2, RZ, PT ;  /* 0x000000ff0200720c */ /* 0x000fe20003f25270 */
[----:B------:R-:W-:-:S04]  /*1f50*/  FFMA.FTZ R60, R95, R62, c[0x0][0x228] ;  /* 0x00008a005f3c7623 */ /* 0x000fc8000001003e */
[----:B------:R-:W-:-:S06]  /*1f60*/  FADD.FTZ R93, R60, R61 ;  /* 0x0000003d3c5d7221 */ /* 0x000fcc0000010000 */
[----:B------:R-:W0:Y:S02]  /*1f70*/  MUFU.RSQ R93, R93 ;  /* 0x0000005d005d7308 */ /* 0x000e240000001400 */
[C---:B------:R-:W-:Y:S02]  /*1f80*/  @!P1 LEA R60, P2, R86.reuse, c[0x0][0x1a0], 0x2 ;  /* 0x00006800563c9a11 */ /* 0x040fe400078410ff */
[C---:B------:R-:W-:Y:S02]  /*1f90*/  @!P1 LEA R62, P6, R86.reuse, c[0x0][0x1a8], 0x2 ;  /* 0x00006a00563e9a11 */ /* 0x040fe400078c10ff */
[C-C-:B------:R-:W-:Y:S02]  /*1fa0*/  @!P1 LEA.HI.X R61, R86.reuse, c[0x0][0x1a4], R63.reuse, 0x2, P2 ;  /* 0x00006900563d9a11 */ /* 0x140fe400010f143f */
[----:B------:R-:W-:-:S03]  /*1fb0*/  @!P1 LEA.HI.X R63, R86, c[0x0][0x1ac], R63, 0x2, P6 ;  /* 0x00006b00563f9a11 */ /* 0x000fc600030f143f */
[----:B------:R1:W-:Y:S04]  /*1fc0*/  @!P1 STG.E [R60.64], R83 ;  /* 0x000000533c009986 */ /* 0x0003e8000c101904 */
[----:B0-----:R1:W-:Y:S01]  /*1fd0*/  @!P1 STG.E [R62.64], R93 ;  /* 0x0000005d3e009986 */ /* 0x0013e2000c101904 */
[----:B-----5:R-:W-:-:S13]  /*1fe0*/  ISETP.GE.AND P1, PT, R82, 0x1, PT ;  /* 0x000000015200780c */ /* 0x020fda0003f26270 */
[----:B------:R-:W-:Y:S05]  /*1ff0*/  @!P1 BRA `(.L_x_7163) ;  /* 0x000006c000009947 */ /* 0x000fea0003800000 */
[----:B-1----:R-:W-:Y:S01]  /*2000*/  IADD3 R82, R82, -0x1, RZ ;  /* 0xffffffff52527810 */ /* 0x002fe20007ffe0ff */
[----:B------:R-:W-:Y:S01]  /*2010*/  BSSY B1, `(.L_x_7164) ;  /* 0x0000027000017945 */ /* 0x000fe20003800000 */
[----:B------:R-:W-:-:S03]  /*2020*/  FSEL R96, R83, RZ, !P0 ;  /* 0x000000ff53607208 */ /* 0x000fc60004000000 */
        /* <DEDUP_REMOVED lines=15> */
[C---:B------:R-:W-:Y:S02]  /*2120*/  FMUL.FTZ R62, R93.reuse, R62 ;  /* 0x0000003e5d3e7220 */ /* 0x040fe40000410000 */
        /* <DEDUP_REMOVED lines=21> */
.L_x_7165:
[----:B------:R-:W-:Y:S05]  /*2280*/  BSYNC B1 ;  /* 0x0000000000017941 */ /* 0x000fea0003800000 */
.L_x_7164:
        /* <DEDUP_REMOVED lines=34> */
.L_x_7167:
[----:B------:R-:W-:Y:S05]  /*24b0*/  BSYNC B1 ;  /* 0x0000000000017941 */ /* 0x000fea0003800000 */
.L_x_7166:
        /* <DEDUP_REMOVED lines=25> */
[----:B------:R-:W-:Y:S02]  /*2650*/  FFMA.FTZ R93, R80, R102, R91 ;  /* 0x00000066505d7223 */ /* 0x000fe4000001005b */
[----:B------:R-:W-:Y:S01]  /*2660*/  FFMA.FTZ R98, R78, R98, R89 ;  /* 0x000000624e627223 */ /* 0x000fe20000010059 */
[----:B------:R-:W-:Y:S01]  /*2670*/  F2FP.BF16.PACK_AB R63, R96, R63 ;  /* 0x0000003f603f723e */ /* 0x000fe200000010ff */
[----:B------:R-:W-:Y:S01]  /*2680*/  IMAD.WIDE.U32 R82, R95, R82, c[0x0][0x208] ;  /* 0x000082005f527625 */ /* 0x000fe200078e0052 */
[----:B------:R-:W-:-:S02]  /*2690*/  F2FP.BF16.PACK_AB R62, R93, R100 ;  /* 0x000000645d3e723e */ /* 0x000fc400000010ff */
[----:B------:R-:W-:-:S05]  /*26a0*/  F2FP.BF16.PACK_AB R61, R98, R61 ;  /* 0x0000003d623d723e */ /* 0x000fca00000010ff */
[----:B------:R0:W-:Y:S02]  /*26b0*/  STG.E.128 [R82.64], R60 ;  /* 0x0000003c52007986 */ /* 0x0001e4000c101d04 */
.L_x_7163:
[----:B-1----:R-:W-:Y:S05]  /*26c0*/  BSYNC B0 ;  /* 0x0000000000007941 */ /* 0x002fea0003800000 */
.L_x_7162:
[----:B0-----:R-:W-:-:S04]  /*26d0*/  MOV R61, c[0x0][0x160] ;  /* 0x00005800003d7a02 */ /* 0x001fc80000000f00 */
[----:B------:R-:W-:-:S04]  /*26e0*/  LEA R86, R61, R86, 0x2 ;  /* 0x000000563d567211 */ /* 0x000fc800078e10ff */
[----:B------:R-:W-:-:S13]  /*26f0*/  ISETP.GE.AND P0, PT, R86, c[0x0][0x164], PT ;  /* 0x0000590056007a0c */ /* 0x000fda0003f06270 */
[----:B------:R-:W-:Y:S01]  /*2700*/  @P0 CALL.REL.NOINC `(.L_x_7168) ;  /* 0x0000001000000944 */ /* 0x000fe20003c00000 */
[----:B------:R-:W-:Y:S05]  /*2710*/  BRA `(.L_x_7169) ;  /* 0xffffdfa000007947 */ /* 0x000fea000383ffff */
.L_x_7168:
[----:B------:R-:W-:Y:S05]  /*2720*/  EXIT ;  /* 0x000000000000794d */ /* 0x000fea0003800000 */
.L_x_7160:
[----:B------:R-:W-:Y:S01]  /*2730*/  HFMA2.MMA R93, -RZ, RZ, 0, 5.9604644775390625e-08 ;  /* 0x00000001ff5d7435 */ /* 0x000fe200000001ff */
[----:B------:R-:W-:Y:S01]  /*2740*/  IMAD.MOV.U32 R62, RZ, RZ, R83 ;  /* 0x000000ffff3e7224 */ /* 0x000fe200078e0053 */
[----:B------:R-:W-:Y:S02]  /*2750*/  MOV R96, 0x1f ;  /* 0x0000001f00607802 */ /* 0x000fe40000000f00 */
[----:B------:R-:W-:Y:S02]  /*2760*/  MOV R97, 0xffffffff ;  /* 0xffffffff00617802 */ /* 0x000fe40000000f00 */
[----:B------:R-:W-:Y:S02]  /*2770*/  MOV R60, 0x2790 ;  /* 0x00002790003c7802 */ /* 0x000fe40000000f00 */
[----:B-----5:R-:W-:Y:S05]  /*2780*/  CALL.REL.NOINC `($__internal_50_$__cuda_sm70_shflsync_bfly_p) ;  /* 0x000006c000007944 */ /* 0x020fea0003c00000 */
[----:B-1----:R-:W-:Y:S01]  /*2790*/  MOV R60, R96 ;  /* 0x00000060003c7202 */ /* 0x002fe20000000f00 */
[----:B0-----:R-:W-:Y:S05]  /*27a0*/  BRA `(.L_x_7170) ;  /* 0xfffff2e000007947 */ /* 0x001fea000383ffff */
.L_x_7161:
[----:B------:R-:W-:Y:S01]  /*27b0*/  HFMA2.MMA R93, -RZ, RZ, 0, 1.1920928955078125e-07 ;  /* 0x00000002ff5d7435 */ /* 0x000fe200000001ff */
[----:B------:R-:W-:Y:S02]  /*27c0*/  MOV R62, R95 ;  /* 0x0000005f003e7202 */ /* 0x000fe40000000f00 */
[----:B------:R-:W-:-:S02]  /*27d0*/  MOV R96, 0x1f ;  /* 0x0000001f00607802 */ /* 0x000fc40000000f00 */
[----:B------:R-:W-:Y:S02]  /*27e0*/  MOV R97, 0xffffffff ;  /* 0xffffffff00617802 */ /* 0x000fe40000000f00 */
[----:B------:R-:W-:Y:S02]  /*27f0*/  MOV R60, 0x2810 ;  /* 0x00002810003c7802 */ /* 0x000fe40000000f00 */
[----:B0----5:R-:W-:Y:S05]  /*2800*/  CALL.REL.NOINC `($__internal_50_$__cuda_sm70_shflsync_bfly_p) ;  /* 0x0000064000007944 */ /* 0x021fea0003c00000 */
[----:B0-----:R-:W-:Y:S01]  /*2810*/  HFMA2.MMA R93, -RZ, RZ, 0, 2.384185791015625e-07 ;  /* 0x00000004ff5d7435 */ /* 0x001fe200000001ff */
[----:B-1----:R-:W-:Y:S01]  /*2820*/  FADD.FTZ R62, R95, R96 ;  /* 0x000000605f3e7221 */ /* 0x002fe20000010000 */
[----:B------:R-:W-:Y:S01]  /*2830*/  MOV R96, 0x1f ;  /* 0x0000001f00607802 */ /* 0x000fe20000000f00 */
[----:B------:R-:W-:Y:S01]  /*2840*/  IMAD.MOV.U32 R97, RZ, RZ, -0x1 ;  /* 0xffffffffff617424 */ /* 0x000fe200078e00ff */
[----:B------:R-:W-:Y:S02]  /*2850*/  MOV R60, 0x2870 ;  /* 0x00002870003c7802 */ /* 0x000fe40000000f00 */
[----:B------:R-:W-:Y:S05]  /*2860*/  CALL.REL.NOINC `($__internal_50_$__cuda_sm70_shflsync_bfly_p) ;  /* 0x000005e000007944 */ /* 0x000fea0003c00000 */
[----:B0-----:R-:W-:Y:S01]  /*2870*/  HFMA2.MMA R93, -RZ, RZ, 0, 4.76837158203125e-07 ;  /* 0x00000008ff5d7435 */ /* 0x001fe200000001ff */
[----:B-1----:R-:W-:Y:S01]  /*2880*/  FADD.FTZ R62, R62, R96 ;  /* 0x000000603e3e7221 */ /* 0x002fe20000010000 */
[----:B------:R-:W-:Y:S02]  /*2890*/  MOV R96, 0x1f ;  /* 0x0000001f00607802 */ /* 0x000fe40000000f00 */
[----:B------:R-:W-:-:S02]  /*28a0*/  MOV R97, 0xffffffff ;  /* 0xffffffff00617802 */ /* 0x000fc40000000f00 */
[----:B------:R-:W-:Y:S02]  /*28b0*/  MOV R60, 0x28d0 ;  /* 0x000028d0003c7802 */ /* 0x000fe40000000f00 */
[----:B------:R-:W-:Y:S05]  /*28c0*/  CALL.REL.NOINC `($__internal_50_$__cuda_sm70_shflsync_bfly_p) ;  /* 0x0000058000007944 */ /* 0x000fea0003c00000 */
[----:B0-----:R-:W-:Y:S01]  /*28d0*/  HFMA2.MMA R93, -RZ, RZ, 0, 9.5367431640625e-07 ;  /* 0x00000010ff5d7435 */ /* 0x001fe200000001ff */
[----:B-1----:R-:W-:Y:S01]  /*28e0*/  FADD.FTZ R62, R62, R96 ;  /* 0x000000603e3e7221 */ /* 0x002fe20000010000 */
[----:B------:R-:W-:Y:S02]  /*28f0*/  MOV R96, 0x1f ;  /* 0x0000001f00607802 */ /* 0x000fe40000000f00 */
[----:B------:R-:W-:Y:S02]  /*2900*/  MOV R97, 0xffffffff ;  /* 0xffffffff00617802 */ /* 0x000fe40000000f00 */
[----:B------:R-:W-:Y:S02]  /*2910*/  MOV R60, 0x2930 ;  /* 0x00002930003c7802 */ /* 0x000fe40000000f00 */
[----:B------:R-:W-:Y:S05]  /*2920*/  CALL.REL.NOINC `($__internal_50_$__cuda_sm70_shflsync_bfly_p) ;  /* 0x0000052000007944 */ /* 0x000fea0003c00000 */
        /* <DEDUP_REMOVED lines=55> */
[----:B------:R-:W-:Y:S05]  /*2ca0*/  CALL.REL.NOINC `($__internal_50_$__cuda_sm70_shflsync_bfly_p) ;  /* 0x000001a000007944 */ /* 0x000fea0003c00000 */
[----:B0-----:R-:W-:Y:S01]  /*2cb0*/  HFMA2.MMA R93, -RZ, RZ, 0, 1.1920928955078125e-07 ;  /* 0x00000002ff5d7435 */ /* 0x001fe200000001ff */
[----:B-1----:R-:W-:Y:S01]  /*2cc0*/  FADD.FTZ R62, R62, R96 ;  /* 0x000000603e3e7221 */ /* 0x002fe20000010000 */
[----:B------:R-:W-:Y:S01]  /*2cd0*/  MOV R96, 0x1f ;  /* 0x0000001f00607802 */ /* 0x000fe20000000f00 */
[----:B------:R-:W-:Y:S01]  /*2ce0*/  IMAD.MOV.U32 R97, RZ, RZ, -0x1 ;  /* 0xffffffffff617424 */ /* 0x000fe200078e00ff */
[----:B------:R-:W-:Y:S02]  /*2cf0*/  MOV R60, 0x2d10 ;  /* 0x00002d10003c7802 */ /* 0x000fe40000000f00 */
[----:B------:R-:W-:Y:S05]  /*2d00*/  CALL.REL.NOINC `($__internal_50_$__cuda_sm70_shflsync_bfly_p) ;  /* 0x0000014000007944 */ /* 0x000fea0003c00000 */
[----:B0-----:R-:W-:Y:S01]  /*2d10*/  HFMA2.MMA R93, -RZ, RZ, 0, 2.384185791015625e-07 ;  /* 0x00000004ff5d7435 */ /* 0x001fe200000001ff */
[----:B-1----:R-:W-:Y:S01]  /*2d20*/  FADD.FTZ R62, R62, R96 ;  /* 0x000000603e3e7221 */ /* 0x002fe20000010000 */
[----:B------:R-:W-:Y:S02]  /*2d30*/  MOV R96, 0x1f ;  /* 0x0000001f00607802 */ /* 0x000fe40000000f00 */
[----:B------:R-:W-:-:S02]  /*2d40*/  MOV R97, 0xffffffff ;  /* 0xffffffff00617802 */ /* 0x000fc40000000f00 */
[----:B------:R-:W-:Y:S02]  /*2d50*/  MOV R60, 0x2d70 ;  /* 0x00002d70003c7802 */ /* 0x000fe40000000f00 */
[----:B------:R-:W-:Y:S05]  /*2d60*/  CALL.REL.NOINC `($__internal_50_$__cuda_sm70_shflsync_bfly_p) ;  /* 0x000000e000007944 */ /* 0x000fea0003c00000 */
[----:B0-----:R-:W-:Y:S01]  /*2d70*/  HFMA2.MMA R93, -RZ, RZ, 0, 4.76837158203125e-07 ;  /* 0x00000008ff5d7435 */ /* 0x001fe200000001ff */
[----:B-1----:R-:W-:Y:S01]  /*2d80*/  FADD.FTZ R62, R62, R96 ;  /* 0x000000603e3e7221 */ /* 0x002fe20000010000 */
[----:B------:R-:W-:Y:S02]  /*2d90*/  MOV R96, 0x1f ;  /* 0x0000001f00607802 */ /* 0x000fe40000000f00 */
[----:B------:R-:W-:Y:S02]  /*2da0*/  MOV R97, 0xffffffff ;  /* 0xffffffff00617802 */ /* 0x000fe40000000f00 */
[----:B------:R-:W-:Y:S02]  /*2db0*/  MOV R60, 0x2dd0 ;  /* 0x00002dd0003c7802 */ /* 0x000fe40000000f00 */
[----:B------:R-:W-:Y:S05]  /*2dc0*/  CALL.REL.NOINC `($__internal_50_$__cuda_sm70_shflsync_bfly_p) ;  /* 0x0000008000007944 */ /* 0x000fea0003c00000 */
[----:B-1----:R-:W-:Y:S01]  /*2dd0*/  FADD.FTZ R95, R62, R96 ;  /* 0x000000603e5f7221 */ /* 0x002fe20000010000 */
[----:B0-----:R-:W-:Y:S01]  /*2de0*/  HFMA2.MMA R93, -RZ, RZ, 0, 9.5367431640625e-07 ;  /* 0x00000010ff5d7435 */ /* 0x001fe200000001ff */
[----:B------:R-:W-:Y:S02]  /*2df0*/  MOV R96, 0x1f ;  /* 0x0000001f00607802 */ /* 0x000fe40000000f00 */
[----:B------:R-:W-:-:S02]  /*2e00*/  MOV R97, 0xffffffff ;  /* 0xffffffff00617802 */ /* 0x000fc40000000f00 */
[----:B------:R-:W-:Y:S02]  /*2e10*/  MOV R62, R95 ;  /* 0x0000005f003e7202 */ /* 0x000fe40000000f00 */
[----:B------:R-:W-:Y:S02]  /*2e20*/  MOV R60, 0x2e40 ;  /* 0x00002e40003c7802 */ /* 0x000fe40000000f00 */
[----:B------:R-:W-:Y:S05]  /*2e30*/  CALL.REL.NOINC `($__internal_50_$__cuda_sm70_shflsync_bfly_p) ;  /* 0x0000001000007944 */ /* 0x000fea0003c00000 */
[----:B01----:R-:W-:Y:S05]  /*2e40*/  BRA `(.L_x_7171) ;  /* 0xfffff09000007947 */ /* 0x003fea000383ffff */
        .weak           $__internal_50_$__cuda_sm70_shflsync_bfly_p
        .type           $__internal_50_$__cuda_sm70_shflsync_bfly_p,@function
        .size           $__internal_50_$__cuda_sm70_shflsync_bfly_p,(.L_x_22218 - $__internal_50_$__cuda_sm70_shflsync_bfly_p)
$__internal_50_$__cuda_sm70_shflsync_bfly_p:
[----:B------:R-:W-:Y:S01]  /*2e50*/  HFMA2.MMA R61, -RZ, RZ, 0, 0 ;  /* 0x00000000ff3d7435 */ /* 0x000fe200000001ff */
[----:B------:R-:W-:Y:S04]  /*2e60*/  WARPSYNC R97 ;  /* 0x0000006100007348 */ /* 0x000fe80003800000 */
[----:B------:R0:W1:Y:S01]  /*2e70*/  SHFL.BFLY PT, R96, R62, R93, R96 ;  /* 0x0c00005d3e607389 */ /* 0x00006200000e0060 */
[----:B------:R-:W-:Y:S05]  /*2e80*/  RET.REL.NODEC R60 `(_ZN10layer_norm13ln_fwd_kernelINS_13Kernel_traitsI13__nv_bfloat16S2_fS2_fjLj768ELj1ELj4ELj1ELj16ENS_18Kernel_traits_baseILj768ES2_S2_fS2_fjLj128EEEEELb0ELb0ELb1ELb0EEEvNS_9FwdParamsE) ;  /* 0xffffd1703c007950 */ /* 0x000fea0003c3ffff */
.L_x_7172:
        /* <DEDUP_REMOVED lines=15> */
.L_x_22218:


//--------------------- .text._ZN10layer_norm13ln_fwd_kernelINS_13Kernel_traitsI13__nv_bfloat16S2_fS2_fjLj768ELj1ELj4ELj1ELj16ENS_18Kernel_traits_baseILj768ES2_S2_fS2_fjLj128EEEEELb0ELb0ELb1ELb1EEEvNS_9FwdParamsE --------------------------
	.section	.text._ZN10layer_norm13ln_fwd_kernelINS_13Kernel_traitsI13__nv_bfloat16S2_fS2_fjLj768ELj1ELj4ELj1ELj16ENS_18Kernel_traits_baseILj768ES2_S2_fS2_fjLj128EEEEELb0ELb0ELb1ELb1EEEvNS_9FwdParamsE,"ax",@progbits
	.sectioninfo	@"SHI_REGISTERS=96"
	.align	128
        .global         _ZN10layer_norm13ln_fwd_kernelINS_13Kernel_traitsI13__nv_bfloat16S2_fS2_fjLj768ELj1ELj4ELj1ELj16ENS_18Kernel_traits_baseILj768ES2_S2_fS2_fjLj128EEEEELb0ELb0ELb1ELb1EEEvNS_9FwdParamsE
        .type           _ZN10layer_norm13ln_fwd_kernelINS_13Kernel_traitsI13__nv_bfloat16S2_fS2_fjLj768ELj1ELj4ELj1ELj16ENS_18Kernel_traits_baseILj768ES2_S2_fS2_fjLj128EEEEELb0ELb0ELb1ELb1EEEvNS_9FwdParamsE,@function
        .size           _ZN10layer_norm13ln_fwd_kernelINS_13Kernel_traitsI13__nv_bfloat16S2_fS2_fjLj768ELj1ELj4ELj1ELj16ENS_18Kernel_traits_baseILj768ES2_S2_fS2_fjLj128EEEEELb0ELb0ELb1ELb1EEEvNS_9FwdParamsE,(.L_x_22219 - _ZN10layer_norm13ln_fwd_kernelINS_13Kernel_traitsI13__nv_bfloat16S2_fS2_fjLj768ELj1ELj4ELj1ELj16ENS_18Kernel_traits_baseILj768ES2_S2_fS2_fjLj128EEEEELb0ELb0ELb1ELb1EEEvNS_9FwdParamsE)
        .other          _ZN10layer_norm13ln_fwd_kernelINS_13Kernel_traitsI13__nv_bfloat16S2_fS2_fjLj768ELj1ELj4ELj1ELj16ENS_18Kernel_traits_baseILj768ES2_S2_fS2_fjLj128EEEEELb0ELb0ELb1ELb1EEEvNS_9FwdParamsE,@"STO_CUDA_ENTRY STV_DEFAULT"
_ZN10layer_norm13ln_fwd_kernelINS_13Kernel_traitsI13__nv_bfloat16S2_fS2_fjLj768ELj1ELj4ELj1ELj16ENS_18Kernel_traits_baseILj768ES2_S2_fS2_fjLj128EEEEELb0ELb0ELb1ELb1EEEvNS_9FwdParamsE:
.text._ZN10layer_norm13ln_fwd_kernelINS_13Kernel_traitsI13__nv_bfloat16S2_fS2_fjLj768ELj1ELj4ELj1ELj16ENS_18Kernel_traits_baseILj768ES2_S2_fS2_fjLj128EEEEELb0ELb0ELb1ELb1EEEvNS_9FwdParamsE:
        /* <DEDUP_REMOVED lines=52> */
[----:B0-----:R-:W-:Y:S02]  /*0340*/  PRMT R3, RZ, 0x7610, R31 ;  /* 0x00007610ff037816 */ /* 0x001fe4000000001f */
        /* <DEDUP_REMOVED lines=25> */
.L_x_7226:
[----:B------:R-:W-:-:S10]  /*04e0*/  HFMA2.MMA R32, -RZ, RZ, 0, 2.384185791015625e-07 ;  /* 0x00000004ff207435 */ /* 0x000fd400000001ff */
[----:B------:R-:W-:-:S05]  /*04f0*/  IMAD.WIDE R28, R59, R32, c[0x0][0x1d0] ;  /* 0x000074003b1c7625 */ /* 0x000fca00078e0220 */
[----:B------:R0:W2:Y:S01]  /*0500*/  LDG.E R33, [R28.64] ;  /* 0x000000041c217981 */ /* 0x0000a2000c1e1900 */
[----:B------:R-:W-:Y:S01]  /*0510*/  ISETP.NE.U32.AND P0, PT, RZ, c[0x0][0x180], PT ;  /* 0x00006000ff007a0c */ /* 0x000fe20003f05070 */
[----:B------:R-:W-:-:S03]  /*0520*/  IMAD R30, R59, c[0x0][0x168], RZ ;  /* 0x00005a003b1e7a24 */ /* 0x000fc600078e02ff */
[----:B------:R-:W-:Y:S02]  /*0530*/  ISETP.NE.AND.EX P0, PT, RZ, c[0x0][0x184], PT, P0 ;  /* 0x00006100ff007a0c */ /* 0x000fe40003f05300 */
[----:B------:R-:W-:-:S04]  /*0540*/  SHF.R.S32.HI R31, RZ, 0x1f, R30 ;  /* 0x0000001fff1f7819 */ /* 0x000fc8000001141e */
[----:B------:R-:W-:-:S04]  /*0550*/  LEA.HI R64, R31, R30, RZ, 0x3 ;  /* 0x0000001e1f407211 */ /* 0x000fc800078f18ff */
[----:B------:R-:W-:-:S03]  /*0560*/  LEA.HI.SX32 R64, R64, R93, 0x1d ;  /* 0x0000005d40407211 */ /* 0x000fc600078feaff */
[----:B------:R-:W-:-:S05]  /*0570*/  @P0 MOV R31, 0x20 ;  /* 0x00000020001f0802 */ /* 0x000fca0000000f00 */
[----:B0-----:R-:W-:-:S05]  /*0580*/  @P0 IMAD.WIDE.U32 R28, R64, R31, c[0x0][0x180] ;  /* 0x00006000401c0625 */ /* 0x001fca00078e001f */
[----:B------:R0:W3:Y:S04]  /*0590*/  @P0 LDG.E.128 R16, [R28.64] ;  /* 0x000000041c100981 */ /* 0x0000e8000c1e1d00 */
[----:B------:R0:W4:Y:S01]  /*05a0*/  @P0 LDG.E.128 R20, [R28.64+0x10] ;  /* 0x000010041c140981 */ /* 0x000122000c1e1d00 */
[----:B------:R-:W-:Y:S01]  /*05b0*/  HFMA2.MMA R48, -RZ, RZ, 0, 0 ;  /* 0x00000000ff307435 */ /* 0x000fe200000001ff */
[----:B0-----:R-:W-:-:S05]  /*05c0*/  IMAD.WIDE R28, R59, R32, c[0x0][0x1d8] ;  /* 0x000076003b1c7625 */ /* 0x001fca00078e0220 */
[----:B------:R0:W5:Y:S01]  /*05d0*/  LDG.E R75, [R28.64] ;  /* 0x000000041c4b7981 */ /* 0x000162000c1e1900 */
[----:B------:R-:W-:Y:S01]  /*05e0*/  HFMA2.MMA R65, -RZ, RZ, 0, 1.9073486328125e-06 ;  /* 0x00000020ff417435 */ /* 0x000fe200000001ff */
[C---:B------:R-:W-:Y:S01]  /*05f0*/  IADD3 R44, R64.reuse, 0x20, RZ ;  /* 0x00000020402c7810 */ /* 0x040fe20007ffe0ff */
[----:B------:R-:W-:Y:S08]  /*0600*/  BSSY B0, `(.L_x_7173) ;  /* 0x0000029000007945 */ /* 0x000ff00003800000 */
[----:B------:R-:W-:-:S04]  /*0610*/  IMAD.WIDE.U32 R36, R64, R65, c[0x0][0x188] ;  /* 0x0000620040247625 */ /* 0x000fc800078e0041 */
[----:B------:R-:W-:Y:S01]  /*0620*/  @P0 IMAD.WIDE.U32 R38, R44, R65, c[0x0][0x180] ;  /* 0x000060002c260625 */ /* 0x000fe200078e0041 */
[C---:B--2---:R-:W-:Y:S02]  /*0630*/  ISETP.GE.AND P5, PT, R33.reuse, 0x1, PT ;  /* 0x000000012100780c */ /* 0x044fe40003fa6270 */
[----:B------:R-:W-:-:S11]  /*0640*/  ISETP.GT.AND P6, PT, R33, RZ, PT ;  /* 0x000000ff2100720c */ /* 0x000fd60003fc4270 */
[----:B------:R-:W-:-:S05]  /*0650*/  @P5 IADD3 R30, R33, -0x1, RZ ;  /* 0xffffffff211e5810 */ /* 0x000fca0007ffe0ff */
[----:B------:R-:W-:-:S05]  /*0660*/  @P5 IMAD R30, R30, c[0x0][0x168], RZ ;  /* 0x00005a001e1e5a24 */ /* 0x000fca00078e02ff */
[----:B------:R-:W-:-:S04]  /*0670*/  @P5 SHF.R.S32.HI R31, RZ, 0x1f, R30 ;  /* 0x0000001fff1f5819 */ /* 0x000fc8000001141e */
[----:B------:R-:W-:Y:S02]  /*0680*/  @P5 LEA.HI R30, R31, R30, RZ, 0x3 ;  /* 0x0000001e1f1e5211 */ /* 0x000fe400078f18ff */
[----:B------:R-:W-:Y:S02]  /*0690*/  @P5 MOV R31, 0x10 ;  /* 0x00000010001f5802 */ /* 0x000fe40000000f00 */
[----:B------:R-:W-:Y:S02]  /*06a0*/  @P5 LEA.HI.SX32 R48, R30, R93, 0x1d ;  /* 0x0000005d1e305211 */ /* 0x000fe400078feaff */
[----:B------:R-:W-:Y:S02]  /*06b0*/  @!P6 ISETP.NE.U32.AND P1, PT, RZ, c[0x0][0x180], PT ;  /* 0x00006000ff00ea0c */ /* 0x000fe40003f25070 */
[----:B------:R-:W-:Y:S01]  /*06c0*/  @!P6 ISETP.NE.U32.AND P2, PT, RZ, c[0x0][0x180], PT ;  /* 0x00006000ff00ea0c */ /* 0x000fe20003f45070 */
[----:B0-----:R-:W-:Y:S01]  /*06d0*/  @P5 IMAD.WIDE.U32 R28, R48, R31, c[0x0][0x170] ;  /* 0x00005c00301c5625 */ /* 0x001fe200078e001f */
[----:B------:R-:W-:-:S02]  /*06e0*/  @!P6 ISETP.NE.U32.AND P4, PT, RZ, c[0x0][0x180], PT ;  /* 0x00006000ff00ea0c */ /* 0x000fc40003f85070 */
[----:B------:R-:W-:Y:S02]  /*06f0*/  @!P6 ISETP.NE.U32.AND P3, PT, RZ, c[0x0][0x180], PT ;  /* 0x00006000ff00ea0c */ /* 0x000fe40003f65070 */
[----:B------:R-:W-:Y:S01]  /*0700*/  @!P6 ISETP.NE.AND.EX P1, PT, RZ, c[0x0][0x184], PT, P1 ;  /* 0x00006100ff00ea0c */ /* 0x000fe20003f25310 */
[----:B------:R4:W5:Y:S01]  /*0710*/  @P5 LDG.E.128 R24, [R28.64] ;  /* 0x000000041c185981 */ /* 0x000962000c1e1d00 */
[----:B------:R-:W-:Y:S02]  /*0720*/  @!P6 ISETP.NE.AND.EX P2, PT, RZ, c[0x0][0x184], PT, P2 ;  /* 0x00006100ff00ea0c */ /* 0x000fe40003f45320 */
[----:B------:R-:W-:Y:S02]  /*0730*/  @!P6 ISETP.NE.AND.EX P4, PT, RZ, c[0x0][0x184], PT, P4 ;  /* 0x00006100ff00ea0c */ /* 0x000fe40003f85340 */
[----:B------:R-:W-:Y:S02]  /*0740*/  @!P6 ISETP.NE.AND.EX P3, PT, RZ, c[0x0][0x184], PT, P3 ;  /* 0x00006100ff00ea0c */ /* 0x000fe40003f65330 */
[----:B---3--:R-:W-:-:S02]  /*0750*/  @!P6 FSEL R33, R17, RZ, P1 ;  /* 0x000000ff1121e208 */ /* 0x008fc40000800000 */
[----:B------:R-:W-:Y:S02]  /*0760*/  @!P6 FSEL R34, R18, RZ, P2 ;  /* 0x000000ff1222e208 */ /* 0x000fe40001000000 */
[----:B------:R-:W-:Y:S02]  /*0770*/  @!P6 FSEL R35, R19, RZ, P4 ;  /* 0x000000ff1323e208 */ /* 0x000fe40002000000 */
[----:B----4-:R-:W-:Y:S02]  /*0780*/  @!P6 FSEL R28, R20, RZ, P3 ;  /* 0x000000ff141ce208 */ /* 0x010fe40001800000 */
[----:B------:R-:W-:Y:S02]  /*0790*/  @!P6 ISETP.NE.U32.AND P1, PT, RZ, c[0x0][0x180], PT ;  /* 0x00006000ff00ea0c */ /* 0x000fe40003f25070 */
[----:B------:R-:W-:Y:S02]  /*07a0*/  @!P6 ISETP.NE.U32.AND P2, PT, RZ, c[0x0][0x180], PT ;  /* 0x00006000ff00ea0c */ /* 0x000fe40003f45070 */
[----:B------:R-:W-:-:S02]  /*07b0*/  @!P6 ISETP.NE.U32.AND P4, PT, RZ, c[0x0][0x180], PT ;  /* 0x00006000ff00ea0c */ /* 0x000fc40003f85070 */
[----:B------:R-:W-:Y:S02]  /*07c0*/  @!P6 ISETP.NE.U32.AND P3, PT, RZ, c[0x0][0x180], PT ;  /* 0x00006000ff00ea0c */ /* 0x000fe40003f65070 */
[----:B------:R-:W-:Y:S02]  /*07d0*/  @!P6 ISETP.NE.AND.EX P2, PT, RZ, c[0x0][0x184], PT, P2 ;  /* 0x00006100ff00ea0c */ /* 0x000fe40003f45320 */
[----:B------:R-:W-:Y:S02]  /*07e0*/  @!P6 ISETP.NE.AND.EX P4, PT, RZ, c[0x0][0x184], PT, P4 ;  /* 0x00006100ff00ea0c */ /* 0x000fe40003f85340 */
[----:B------:R-:W-:Y:S02]  /*07f0*/  @!P6 ISETP.NE.AND.EX P3, PT, RZ, c[0x0][0x184], PT, P3 ;  /* 0x00006100ff00ea0c */ /* 0x000fe40003f65330 */
[----:B------:R-:W-:Y:S02]  /*0800*/  @!P6 ISETP.NE.AND.EX P1, PT, RZ, c[0x0][0x184], PT, P1 ;  /* 0x00006100ff00ea0c */ /* 0x000fe40003f25310 */
[----:B------:R-:W-:-:S02]  /*0810*/  @!P6 FSEL R29, R21, RZ, P2 ;  /* 0x000000ff151de208 */ /* 0x000fc40001000000 */
[----:B------:R-:W-:Y:S02]  /*0820*/  @!P6 FSEL R30, R22, RZ, P4 ;  /* 0x000000ff161ee208 */ /* 0x000fe40002000000 */
[----:B------:R-:W-:Y:S02]  /*0830*/  @!P6 FSEL R31, R23, RZ, P3 ;  /* 0x000000ff171fe208 */ /* 0x000fe40001800000 */
[----:B------:R-:W-:Y:S01]  /*0840*/  @!P6 FSEL R32, R16, RZ, P1 ;  /* 0x000000ff1020e208 */ /* 0x000fe20000800000 */
[----:B------:R-:W-:Y:S05]  /*0850*/  @!P6 BRA `(.L_x_7174) ;  /* 0x000000300000e947 */ /* 0x000fea0003800000 */
[----:B-----5:R-:W-:-:S05]  /*0860*/  PRMT R32, RZ, 0x5410, R24 ;  /* 0x00005410ff207816 */ /* 0x020fca0000000018 */
[----:B------:R-:W-:-:S04]  /*0870*/  FMUL.FTZ R32, R32, c[0x0][0x1ec] ;  /* 0x00007b0020207a20 */ /* 0x000fc80000410000 */
[----:B------:R-:W-:Y:S02]  /*0880*/  @P0 FADD.FTZ R32, R16, R32 ;  /* 0x0000002010200221 */ /* 0x000fe40000010000 */
.L_x_7174:
[----:B------:R-:W-:Y:S05]  /*0890*/  BSYNC B0 ;  /* 0x0000000000007941 */ /* 0x000fea0003800000 */
.L_x_7173:
[----:B------:R-:W-:Y:S01]  /*08a0*/  BSSY B0, `(.L_x_7175) ;  /* 0x0000005000007945 */ /* 0x000fe20003800000 */
[----:B------:R-:W-:Y:S05]  /*08b0*/  @!P6 BRA `(.L_x_7176) ;  /* 0x000000300000e947 */ /* 0x000fea0003800000 */
[----:B-----5:R-:W-:-:S05]  /*08c0*/  PRMT R33, RZ, 0x7610, R24 ;  /* 0x00007610ff217816 */ /* 0x020fca0000000018 */
[----:B------:R-:W-:-:S04]  /*08d0*/  FMUL.FTZ R33, R33, c[0x0][0x1ec] ;  /* 0x00007b0021217a20 */ /* 0x000fc80000410000 */
[----:B------:R-:W-:Y:S02]  /*08e0*/  @P0 FADD.FTZ R33, R17, R33 ;  /* 0x0000002111210221 */ /* 0x000fe40000010000 */
.L_x_7176:
[----:B------:R-:W-:Y:S05]  /*08f0*/  BSYNC B0 ;  /* 0x0000000000007941 */ /* 0x000fea0003800000 */
.L_x_7175:
[----:B------:R-:W-:Y:S01]  /*0900*/  BSSY B0, `(.L_x_7177) ;  /* 0x0000005000007945 */ /* 0x000fe20003800000 */
[----:B------:R-:W-:Y:S05]  /*0910*/  @!P6 BRA `(.L_x_7178) ;  /* 0x000000300000e947 */ /* 0x000fea0003800000 */
[----:B-----5:R-:W-:-:S05]  /*0920*/  PRMT R34, RZ, 0x5410, R25 ;  /* 0x00005410ff227816 */ /* 0x020fca0000000019 */
[----:B------:R-:W-:-:S04]  /*0930*/  FMUL.FTZ R34, R34, c[0x0][0x1ec] ;  /* 0x00007b0022227a20 */ /* 0x000fc80000410000 */
[----:B------:R-:W-:Y:S02]  /*0940*/  @P0 FADD.FTZ R34, R18, R34 ;  /* 0x0000002212220221 */ /* 0x000fe40000010000 */
.L_x_7178:
[----:B------:R-:W-:Y:S05]  /*0950*/  BSYNC B0 ;  /* 0x0000000000007941 */ /* 0x000fea0003800000 */
.L_x_7177:
[----:B------:R-:W-:Y:S01]  /*0960*/  BSSY B0, `(.L_x_7179) ;  /* 0x0000005000007945 */ /* 0x000fe20003800000 */
[----:B------:R-:W-:Y:S05]  /*0970*/  @!P6 BRA `(.L_x_7180) ;  /* 0x000000300000e947 */ /* 0x000fea0003800000 */
[----:B-----5:R-:W-:-:S05]  /*0980*/  PRMT R35, RZ, 0x7610, R25 ;  /* 0x00007610ff237816 */ /* 0x020fca0000000019 */
[----:B------:R-:W-:-:S04]  /*0990*/  FMUL.FTZ R35, R35, c[0x0][0x1ec] ;  /* 0x00007b0023237a20 */ /* 0x000fc80000410000 */
[----:B------:R-:W-:Y:S02]  /*09a0*/  @P0 FADD.FTZ R35, R19, R35 ;  /* 0x0000002313230221 */ /* 0x000fe40000010000 */
.L_x_7180:
[----:B------:R-:W-:Y:S05]  /*09b0*/  BSYNC B0 ;  /* 0x0000000000007941 */ /* 0x000fea0003800000 */
.L_x_7179:
[----:B------:R-:W-:Y:S01]  /*09c0*/  BSSY B0, `(.L_x_7181) ;  /* 0x0000005000007945 */ /* 0x000fe20003800000 */
[----:B------:R-:W-:Y:S05]  /*09d0*/  @!P6 BRA `(.L_x_7182) ;  /* 0x000000300000e947 */ /* 0x000fea0003800000 */
[----:B-----5:R-:W-:-:S05]  /*09e0*/  PRMT R28, RZ, 0x5410, R26 ;  /* 0x00005410ff1c7816 */ /* 0x020fca000000001a */
[----:B------:R-:W-:-:S04]  /*09f0*/  FMUL.FTZ R28, R28, c[0x0][0x1ec] ;  /* 0x00007b001c1c7a20 */ /* 0x000fc80000410000 */
[----:B------:R-:W-:Y:S02]  /*0a00*/  @P0 FADD.FTZ R28, R20, R28 ;  /* 0x0000001c141c0221 */ /* 0x000fe40000010000 */
.L_x_7182:
[----:B------:R-:W-:Y:S05]  /*0a10*/  BSYNC B0 ;  /* 0x0000000000007941 */ /* 0x000fea0003800000 */
.L_x_7181:
[----:B------:R-:W-:Y:S01]  /*0a20*/  BSSY B0, `(.L_x_7183) ;  /* 0x0000005000007945 */ /* 0x000fe20003800000 */
[----:B------:R-:W-:Y:S05]  /*0a30*/  @!P6 BRA `(.L_x_7184) ;  /* 0x000000300000e947 */ /* 0x000fea0003800000 */
[----:B-----5:R-:W-:-:S05]  /*0a40*/  PRMT R29, RZ, 0x7610, R26 ;  /* 0x00007610ff1d7816 */ /* 0x020fca000000001a */
[----:B------:R-:W-:-:S04]  /*0a50*/  FMUL.FTZ R29, R29, c[0x0][0x1ec] ;  /* 0x00007b001d1d7a20 */ /* 0x000fc80000410000 */
[----:B------:R-:W-:Y:S02]  /*0a60*/  @P0 FADD.FTZ R29, R21, R29 ;  /* 0x0000001d151d0221 */ /* 0x000fe40000010000 */
.L_x_7184:
[----:B------:R-:W-:Y:S05]  /*0a70*/  BSYNC B0 ;  /* 0x0000000000007941 */ /* 0x000fea0003800000 */
.L_x_7183:
[----:B------:R-:W-:Y:S01]  /*0a80*/  BSSY B0, `(.L_x_7185) ;  /* 0x0000005000007945 */ /* 0x000fe20003800000 */
[----:B------:R-:W-:Y:S05]  /*0a90*/  @!P6 BRA `(.L_x_7186) ;  /* 0x000000300000e947 */ /* 0x000fea0003800000 */
[----:B-----5:R-:W-:-:S05]  /*0aa0*/  PRMT R30, RZ, 0x5410, R27 ;  /* 0x00005410ff1e7816 */ /* 0x020fca000000001b */
[----:B------:R-:W-:-:S04]  /*0ab0*/  FMUL.FTZ R30, R30, c[0x0][0x1ec] ;  /* 0x00007b001e1e7a20 */ /* 0x000fc80000410000 */
[----:B------:R-:W-:Y:S02]  /*0ac0*/  @P0 FADD.FTZ R30, R22, R30 ;  /* 0x0000001e161e0221 */ /* 0x000fe40000010000 */
.L_x_7186:
[----:B------:R-:W-:Y:S05]  /*0ad0*/  BSYNC B0 ;  /* 0x0000000000007941 */ /* 0x000fea0003800000 */
.L_x_7185:
[----:B------:R-:W-:Y:S01]  /*0ae0*/  BSSY B0, `(.L_x_7187) ;  /* 0x0000005000007945 */ /* 0x000fe20003800000 */
[----:B------:R-:W-:Y:S05]  /*0af0*/  @!P6 BRA `(.L_x_7188) ;  /* 0x000000300000e947 */ /* 0x000fea0003800000 */
[----:B-----5:R-:W-:-:S05]  /*0b00*/  PRMT R31, RZ, 0x7610, R27 ;  /* 0x00007610ff1f7816 */ /* 0x020fca000000001b */
[----:B------:R-:W-:-:S04]  /*0b10*/  FMUL.FTZ R31, R31, c[0x0][0x1ec] ;  /* 0x00007b001f1f7a20 */ /* 0x000fc80000410000 */
[----:B------:R-:W-:Y:S02]  /*0b20*/  @P0 FADD.FTZ R31, R23, R31 ;  /* 0x0000001f171f0221 */ /* 0x000fe40000010000 */
.L_x_7188:
[----:B------:R-:W-:Y:S05]  /*0b30*/  BSYNC B0 ;  /* 0x0000000000007941 */ /* 0x000fea0003800000 */
.L_x_7187:
[----:B------:R-:W-:Y:S04]  /*0b40*/  STG.E.128 [R36.64], R32 ;  /* 0x0000002024007986 */ /* 0x000fe8000c101d04 */
[----:B------:R0:W-:Y:S04]  /*0b50*/  STG.E.128 [R36.64+0x10], R28 ;  /* 0x0000101c24007986 */ /* 0x0001e8000c101d04 */
[----:B------:R-:W2:Y:S04]  /*0b60*/  @P0 LDG.E.128 R16, [R38.64] ;  /* 0x0000000426100981 */ /* 0x000ea8000c1e1d00 */
[----:B------:R-:W3:Y:S01]  /*0b70*/  @P0 LDG.E.128 R20, [R38.64+0x10] ;  /* 0x0000100426140981 */ /* 0x000ee2000c1e1d00 */
[----:B------:R-:W-:-:S02]  /*0b80*/  @P5 MOV R41, 0x10 ;  /* 0x0000001000295802 */ /* 0x000fc40000000f00 */
[----:B------:R-:W-:Y:S02]  /*0b90*/  @P5 IADD3 R40, R48, 0x20, RZ ;  /* 0x0000002030285810 */ /* 0x000fe40007ffe0ff */
[----:B------:R-:W-:Y:S02]  /*0ba0*/  @!P6 ISETP.NE.U32.AND P1, PT, RZ, c[0x0][0x180], PT ;  /* 0x00006000ff00ea0c */ /* 0x000fe40003f25070 */
[----:B------:R-:W-:Y:S02]  /*0bb0*/  @!P6 ISETP.NE.U32.AND P2, PT, RZ, c[0x0][0x180], PT ;  /* 0x00006000ff00ea0c */ /* 0x000fe40003f45070 */
[----:B------:R-:W-:Y:S01]  /*0bc0*/  @!P6 ISETP.NE.U32.AND P4, PT, RZ, c[0x0][0x180], PT ;  /* 0x00006000ff00ea0c */ /* 0x000fe20003f85070 */
[----:B0-----:R-:W-:Y:S01]  /*0bd0*/  @P5 IMAD.WIDE.U32 R36, R40, R41, c[0x0][0x170] ;  /* 0x00005c0028245625 */ /* 0x001fe200078e0029 */
[----:B------:R-:W-:Y:S02]  /*0be0*/  @!P6 ISETP.NE.U32.AND P3, PT, RZ, c[0x0][0x180], PT ;  /* 0x00006000ff00ea0c */ /* 0x000fe40003f65070 */
[----:B------:R-:W-:-:S02]  /*0bf0*/  @!P6 ISETP.NE.AND.EX P1, PT, RZ, c[0x0][0x184], PT, P1 ;  /* 0x00006100ff00ea0c */ /* 0x000fc40003f25310 */
[----:B------:R-:W-:Y:S01]  /*0c00*/  @!P6 ISETP.NE.AND.EX P2, PT, RZ, c[0x0][0x184], PT, P2 ;  /* 0x00006100ff00ea0c */ /* 0x000fe20003f45320 */
[----:B-----5:R3:W5:Y:S01]  /*0c10*/  @P5 LDG.E.128 R24, [R36.64] ;  /* 0x0000000424185981 */ /* 0x020762000c1e1d00 */
[----:B------:R-:W-:Y:S01]  /*0c20*/  @!P6 ISETP.NE.AND.EX P4, PT, RZ, c[0x0][0x184], PT, P4 ;  /* 0x00006100ff00ea0c */ /* 0x000fe20003f85340 */
[----:B------:R-:W-:Y:S01]  /*0c30*/  BSSY B0, `(.L_x_7189) ;  /* 0x0000019000007945 */ /* 0x000fe20003800000 */
[----:B------:R-:W-:Y:S01]  /*0c40*/  @!P6 ISETP.NE.AND.EX P3, PT, RZ, c[0x0][0x184], PT, P3 ;  /* 0x00006100ff00ea0c */ /* 0x000fe20003f65330 */
[----:B------:R-:W-:Y:S01]  /*0c50*/  IMAD.WIDE.U32 R44, R44, R65, c[0x0][0x188] ;  /* 0x000062002c2c7625 */ /* 0x000fe200078e0041 */
[----:B------:R-:W-:-:S05]  /*0c60*/  IADD3 R64, R64, 0x40, RZ ;  /* 0x0000004040407810 */ /* 0x000fca0007ffe0ff */
[----:B------:R-:W-:Y:S01]  /*0c70*/  @P0 IMAD.WIDE.U32 R46, R64, R65, c[0x0][0x180] ;  /* 0x00006000402e0625 */ /* 0x000fe200078e0041 */
[----:B--2---:R-:W-:Y:S02]  /*0c80*/  @!P6 FSEL R41, R17, RZ, P1 ;  /* 0x000000ff1129e208 */ /* 0x004fe40000800000 */
[----:B------:R-:W-:Y:S02]  /*0c90*/  @!P6 FSEL R42, R18, RZ, P2 ;  /* 0x000000ff122ae208 */ /* 0x000fe40001000000 */
[----:B------:R-:W-:Y:S02]  /*0ca0*/  @!P6 FSEL R43, R19, RZ, P4 ;  /* 0x000000ff132be208 */ /* 0x000fe40002000000 */
[----:B---3--:R-:W-:Y:S02]  /*0cb0*/  @!P6 FSEL R36, R20, RZ, P3 ;  /* 0x000000ff1424e208 */ /* 0x008fe40001800000 */
[----:B------:R-:W-:Y:S02]  /*0cc0*/  @!P6 ISETP.NE.U32.AND P1, PT, RZ, c[0x0][0x180], PT ;  /* 0x00006000ff00ea0c */ /* 0x000fe40003f25070 */
[----:B------:R-:W-:-:S02]  /*0cd0*/  @!P6 ISETP.NE.U32.AND P2, PT, RZ, c[0x0][0x180], PT ;  /* 0x00006000ff00ea0c */ /* 0x000fc40003f45070 */
[----:B------:R-:W-:Y:S02]  /*0ce0*/  @!P6 ISETP.NE.U32.AND P4, PT, RZ, c[0x0][0x180], PT ;  /* 0x00006000ff00ea0c */ /* 0x000fe40003f85070 */
[----:B------:R-:W-:Y:S02]  /*0cf0*/  @!P6 ISETP.NE.U32.AND P3, PT, RZ, c[0x0][0x180], PT ;  /* 0x00006000ff00ea0c */ /* 0x000fe40003f65070 */
[----:B------:R-:W-:Y:S02]  /*0d00*/  @!P6 ISETP.NE.AND.EX P2, PT, RZ, c[0x0][0x184], PT, P2 ;  /* 0x00006100ff00ea0c */ /* 0x000fe40003f45320 */
[----:B------:R-:W-:Y:S02]  /*0d10*/  @!P6 ISETP.NE.AND.EX P4, PT, RZ, c[0x0][0x184], PT, P4 ;  /* 0x00006100ff00ea0c */ /* 0x000fe40003f85340 */
[----:B------:R-:W-:Y:S02]  /*0d20*/  @!P6 ISETP.NE.AND.EX P3, PT, RZ, c[0x0][0x184], PT, P3 ;  /* 0x00006100ff00ea0c */ /* 0x000fe40003f65330 */
[----:B------:R-:W-:-:S02]  /*0d30*/  @!P6 ISETP.NE.AND.EX P1, PT, RZ, c[0x0][0x184], PT, P1 ;  /* 0x00006100ff00ea0c */ /* 0x000fc40003f25310 */
[----:B------:R-:W-:Y:S02]  /*0d40*/  @!P6 FSEL R37, R21, RZ, P2 ;  /* 0x000000ff1525e208 */ /* 0x000fe40001000000 */
[----:B------:R-:W-:Y:S02]  /*0d50*/  @!P6 FSEL R38, R22, RZ, P4 ;  /* 0x000000ff1626e208 */ /* 0x000fe40002000000 */
[----:B------:R-:W-:Y:S02]  /*0d60*/  @!P6 FSEL R39, R23, RZ, P3 ;  /* 0x000000ff1727e208 */ /* 0x000fe40001800000 */
[----:B------:R-:W-:Y:S01]  /*0d70*/  @!P6 FSEL R40, R16, RZ, P1 ;  /* 0x000000ff1028e208 */ /* 0x000fe20000800000 */
[----:B------:R-:W-:Y:S05]  /*0d80*/  @!P6 BRA `(.L_x_7190) ;  /* 0x000000300000e947 */ /* 0x000fea0003800000 */
[----:B-----5:R-:W-:-:S05]  /*0d90*/  PRMT R40, RZ, 0x5410, R24 ;  /* 0x00005410ff287816 */ /* 0x020fca0000000018 */
[----:B------:R-:W-:-:S04]  /*0da0*/  FMUL.FTZ R40, R40, c[0x0][0x1ec] ;  /* 0x00007b0028287a20 */ /* 0x000fc80000410000 */
[----:B------:R-:W-:Y:S02]  /*0db0*/  @P0 FADD.FTZ R40, R16, R40 ;  /* 0x0000002810280221 */ /* 0x000fe40000010000 */
.L_x_7190:
[----:B------:R-:W-:Y:S05]  /*0dc0*/  BSYNC B0 ;  /* 0x0000000000007941 */ /* 0x000fea0003800000 */
.L_x_7189:
[----:B------:R-:W-:Y:S01]  /*0dd0*/  BSSY B0, `(.L_x_7191) ;  /* 0x0000005000007945 */ /* 0x000fe20003800000 */
[----:B------:R-:W-:Y:S05]  /*0de0*/  @!P6 BRA `(.L_x_7192) ;  /* 0x000000300000e947 */ /* 0x000fea0003800000 */
[----:B-----5:R-:W-:-:S05]  /*0df0*/  PRMT R41, RZ, 0x7610, R24 ;  /* 0x00007610ff297816 */ /* 0x020fca0000000018 */
[----:B------:R-:W-:-:S04]  /*0e00*/  FMUL.FTZ R41, R41, c[0x0][0x1ec] ;  /* 0x00007b0029297a20 */ /* 0x000fc80000410000 */
[----:B------:R-:W-:Y:S02]  /*0e10*/  @P0 FADD.FTZ R41, R17, R41 ;  /* 0x0000002911290221 */ /* 0x000fe40000010000 */
.L_x_7192:
[----:B------:R-:W-:Y:S05]  /*0e20*/  BSYNC B0 ;  /* 0x0000000000007941 */ /* 0x000fea0003800000 */
.L_x_7191:
[----:B------:R-:W-:Y:S01]  /*0e30*/  BSSY B0, `(.L_x_7193) ;  /* 0x0000005000007945 */ /* 0x000fe20003800000 */
[----:B------:R-:W-:Y:S05]  /*0e40*/  @!P6 BRA `(.L_x_7194) ;  /* 0x000000300000e947 */ /* 0x000fea0003800000 */
[----:B-----5:R-:W-:-:S05]  /*0e50*/  PRMT R42, RZ, 0x5410, R25 ;  /* 0x00005410ff2a7816 */ /* 0x020fca0000000019 */
[----:B------:R-:W-:-:S04]  /*0e60*/  FMUL.FTZ R42, R42, c[0x0][0x1ec] ;  /* 0x00007b002a2a7a20 */ /* 0x000fc80000410000 */
[----:B------:R-:W-:Y:S02]  /*0e70*/  @P0 FADD.FTZ R42, R18, R42 ;  /* 0x0000002a122a0221 */ /* 0x000fe40000010000 */
.L_x_7194:
[----:B------:R-:W-:Y:S05]  /*0e80*/  BSYNC B0 ;  /* 0x0000000000007941 */ /* 0x000fea0003800000 */
.L_x_7193:
[----:B------:R-:W-:Y:S01]  /*0e90*/  BSSY B0, `(.L_x_7195) ;  /* 0x0000005000007945 */ /* 0x000fe20003800000 */
[----:B------:R-:W-:Y:S05]  /*0ea0*/  @!P6 BRA `(.L_x_7196) ;  /* 0x000000300000e947 */ /* 0x000fea0003800000 */
[----:B-----5:R-:W-:-:S05]  /*0eb0*/  PRMT R43, RZ, 0x7610, R25 ;  /* 0x00007610ff2b7816 */ /* 0x020fca0000000019 */
[----:B------:R-:W-:-:S04]  /*0ec0*/  FMUL.FTZ R43, R43, c[0x0][0x1ec] ;  /* 0x00007b002b2b7a20 */ /* 0x000fc80000410000 */
[----:B------:R-:W-:Y:S02]  /*0ed0*/  @P0 FADD.FTZ R43, R19, R43 ;  /* 0x0000002b132b0221 */ /* 0x000fe40000010000 */
.L_x_7196:
[----:B------:R-:W-:Y:S05]  /*0ee0*/  BSYNC B0 ;  /* 0x0000000000007941 */ /* 0x000fea0003800000 */
.L_x_7195:
[----:B------:R-:W-:Y:S01]  /*0ef0*/  BSSY B0, `(.L_x_7197) ;  /* 0x0000005000007945 */ /* 0x000fe20003800000 */
[----:B------:R-:W-:Y:S05]  /*0f00*/  @!P6 BRA `(.L_x_7198) ;  /* 0x000000300000e947 */ /* 0x000fea0003800000 */
[----:B-----5:R-:W-:-:S05]  /*0f10*/  PRMT R36, RZ, 0x5410, R26 ;  /* 0x00005410ff247816 */ /* 0x020fca000000001a */
[----:B------:R-:W-:-:S04]  /*0f20*/  FMUL.FTZ R36, R36, c[0x0][0x1ec] ;  /* 0x00007b0024247a20 */ /* 0x000fc80000410000 */
[----:B------:R-:W-:Y:S02]  /*0f30*/  @P0 FADD.FTZ R36, R20, R36 ;  /* 0x0000002414240221 */ /* 0x000fe40000010000 */
.L_x_7198:
[----:B------:R-:W-:Y:S05]  /*0f40*/  BSYNC B0 ;  /* 0x0000000000007941 */ /* 0x000fea0003800000 */
.L_x_7197:
[----:B------:R-:W-:Y:S01]  /*0f50*/  BSSY B0, `(.L_x_7199) ;  /* 0x0000005000007945 */ /* 0x000fe20003800000 */
[----:B------:R-:W-:Y:S05]  /*0f60*/  @!P6 BRA `(.L_x_7200) ;  /* 0x000000300000e947 */ /* 0x000fea0003800000 */
[----:B-----5:R-:W-:-:S05]  /*0f70*/  PRMT R37, RZ, 0x7610, R26 ;  /* 0x00007610ff257816 */ /* 0x020fca000000001a */
[----:B------:R-:W-:-:S04]  /*0f80*/  FMUL.FTZ R37, R37, c[0x0][0x1ec] ;  /* 0x00007b0025257a20 */ /* 0x000fc80000410000 */
[----:B------:R-:W-:Y:S02]  /*0f90*/  @P0 FADD.FTZ R37, R21, R37 ;  /* 0x0000002515250221 */ /* 0x000fe40000010000 */
.L_x_7200:
[----:B------:R-:W-:Y:S05]  /*0fa0*/  BSYNC B0 ;  /* 0x0000000000007941 */ /* 0x000fea0003800000 */
.L_x_7199:
[----:B------:R-:W-:Y:S01]  /*0fb0*/  BSSY B0, `(.L_x_7201) ;  /* 0x0000005000007945 */ /* 0x000fe20003800000 */
[----:B------:R-:W-:Y:S05]  /*0fc0*/  @!P6 BRA `(.L_x_7202) ;  /* 0x000000300000e947 */ /* 0x000fea0003800000 */
[----:B-----5:R-:W-:-:S05]  /*0fd0*/  PRMT R38, RZ, 0x5410, R27 ;  /* 0x00005410ff267816 */ /* 0x020fca000000001b */
[----:B------:R-:W-:-:S04]  /*0fe0*/  FMUL.FTZ R38, R38, c[0x0][0x1ec] ;  /* 0x00007b0026267a20 */ /* 0x000fc80000410000 */
[----:B------:R-:W-:Y:S02]  /*0ff0*/  @P0 FADD.FTZ R38, R22, R38 ;  /* 0x0000002616260221 */ /* 0x000fe40000010000 */
.L_x_7202:
[----:B------:R-:W-:Y:S05]  /*1000*/  BSYNC B0 ;  /* 0x0000000000007941 */ /* 0x000fea0003800000 */
.L_x_7201:
[----:B------:R-:W-:Y:S01]  /*1010*/  BSSY B0, `(.L_x_7203) ;  /* 0x0000005000007945 */ /* 0x000fe20003800000 */
[----:B------:R-:W-:Y:S05]  /*1020*/  @!P6 BRA `(.L_x_7204) ;  /* 0x000000300000e947 */ /* 0x000fea0003800000 */
[----:B-----5:R-:W-:-:S05]  /*1030*/  PRMT R39, RZ, 0x7610, R27 ;  /* 0x00007610ff277816 */ /* 0x020fca000000001b */
[----:B------:R-:W-:-:S04]  /*1040*/  FMUL.FTZ R39, R39, c[0x0][0x1ec] ;  /* 0x00007b0027277a20 */ /* 0x000fc80000410000 */
[----:B------:R-:W-:Y:S02]  /*1050*/  @P0 FADD.FTZ R39, R23, R39 ;  /* 0x0000002717270221 */ /* 0x000fe40000010000 */
.L_x_7204:
[----:B------:R-:W-:Y:S05]  /*1060*/  BSYNC B0 ;  /* 0x0000000000007941 */ /* 0x000fea0003800000 */
.L_x_7203:
[----:B------:R-:W-:Y:S04]  /*1070*/  STG.E.128 [R44.64], R40 ;  /* 0x000000282c007986 */ /* 0x000fe8000c101d04 */
[----:B------:R0:W-:Y:S04]  /*1080*/  STG.E.128 [R44.64+0x10], R36 ;  /* 0x000010242c007986 */ /* 0x0001e8000c101d04 */
[----:B------:R-:W2:Y:S04]  /*1090*/  @P0 LDG.E.128 R16, [R46.64] ;  /* 0x000000042e100981 */ /* 0x000ea8000c1e1d00 */
[----:B------:R-:W3:Y:S01]  /*10a0*/  @P0 LDG.E.128 R20, [R46.64+0x10] ;  /* 0x000010042e140981 */ /* 0x000ee2000c1e1d00 */
[----:B------:R-:W-:-:S02]  /*10b0*/  @P5 MOV R49, 0x10 ;  /* 0x0000001000315802 */ /* 0x000fc40000000f00 */
[----:B------:R-:W-:-:S05]  /*10c0*/  @P5 IADD3 R48, R48, 0x40, RZ ;  /* 0x0000004030305810 */ /* 0x000fca0007ffe0ff */
[----:B0-----:R-:W-:Y:S01]  /*10d0*/  @P5 IMAD.WIDE.U32 R44, R48, R49, c[0x0][0x170] ;  /* 0x00005c00302c5625 */ /* 0x001fe200078e0031 */
[----:B------:R-:W-:Y:S02]  /*10e0*/  @!P6 ISETP.NE.U32.AND P2, PT, RZ, c[0x0][0x180], PT ;  /* 0x00006000ff00ea0c */ /* 0x000fe40003f45070 */
[----:B------:R-:W-:Y:S02]  /*10f0*/  @!P6 ISETP.NE.U32.AND P3, PT, RZ, c[0x0][0x180], PT ;  /* 0x00006000ff00ea0c */ /* 0x000fe40003f65070 */
[----:B-----5:R3:W5:Y:S01]  /*1100*/  @P5 LDG.E.128 R24, [R44.64] ;  /* 0x000000042c185981 */ /* 0x020762000c1e1d00 */
[----:B------:R-:W-:Y:S01]  /*1110*/  @!P6 ISETP.NE.U32.AND P5, PT, RZ, c[0x0][0x180], PT ;  /* 0x00006000ff00ea0c */ /* 0x000fe20003fa5070 */
[----:B------:R-:W-:Y:S01]  /*1120*/  BSSY B0, `(.L_x_7205) ;  /* 0x000001a000007945 */ /* 0x000fe20003800000 */
[----:B------:R-:W-:Y:S02]  /*1130*/  @!P6 ISETP.NE.AND.EX P2, PT, RZ, c[0x0][0x184], PT, P2 ;  /* 0x00006100ff00ea0c */ /* 0x000fe40003f45320 */
[----:B------:R-:W-:-:S02]  /*1140*/  @!P6 ISETP.NE.AND.EX P3, PT, RZ, c[0x0][0x184], PT, P3 ;  /* 0x00006100ff00ea0c */ /* 0x000fc40003f65330 */
[----:B------:R-:W-:Y:S02]  /*1150*/  @!P6 ISETP.NE.AND.EX P5, PT, RZ, c[0x0][0x184], PT, P5 ;  /* 0x00006100ff00ea0c */ /* 0x000fe40003fa5350 */
[----:B------:R-:W-:Y:S02]  /*1160*/  @!P6 ISETP.NE.U32.AND P4, PT, RZ, c[0x0][0x180], PT ;  /* 0x00006000ff00ea0c */ /* 0x000fe40003f85070 */
[----:B------:R-:W-:Y:S02]  /*1170*/  @!P6 ISETP.NE.U32.AND P1, PT, RZ, c[0x0][0x180], PT ;  /* 0x00006000ff00ea0c */ /* 0x000fe40003f25070 */
[----:B------:R-:W-:Y:S02]  /*1180*/  @!P6 ISETP.NE.AND.EX P4, PT, RZ, c[0x0][0x184], PT, P4 ;  /* 0x00006100ff00ea0c */ /* 0x000fe40003f85340 */
[----:B------:R-:W-:Y:S02]  /*1190*/  @!P6 ISETP.NE.AND.EX P1, PT, RZ, c[0x0][0x184], PT, P1 ;  /* 0x00006100ff00ea0c */ /* 0x000fe40003f25310 */
[----:B--2---:R-:W-:-:S02]  /*11a0*/  @!P6 FSEL R49, R17, RZ, P2 ;  /* 0x000000ff1131e208 */ /* 0x004fc40001000000 */
[----:B------:R-:W-:Y:S02]  /*11b0*/  @!P6 FSEL R50, R18, RZ, P3 ;  /* 0x000000ff1232e208 */ /* 0x000fe40001800000 */
[----:B------:R-:W-:Y:S02]  /*11c0*/  @!P6 FSEL R51, R19, RZ, P5 ;  /* 0x000000ff1333e208 */ /* 0x000fe40002800000 */
[----:B------:R-:W-:Y:S02]  /*11d0*/  @!P6 ISETP.NE.U32.AND P2, PT, RZ, c[0x0][0x180], PT ;  /* 0x00006000ff00ea0c */ /* 0x000fe40003f45070 */
[----:B------:R-:W-:Y:S02]  /*11e0*/  @!P6 ISETP.NE.U32.AND P3, PT, RZ, c[0x0][0x180], PT ;  /* 0x00006000ff00ea0c */ /* 0x000fe40003f65070 */
[----:B------:R-:W-:Y:S02]  /*11f0*/  @!P6 ISETP.NE.U32.AND P5, PT, RZ, c[0x0][0x180], PT ;  /* 0x00006000ff00ea0c */ /* 0x000fe40003fa5070 */
[----:B------:R-:W-:-:S02]  /*1200*/  @!P6 ISETP.NE.AND.EX P2, PT, RZ, c[0x0][0x184], PT, P2 ;  /* 0x00006100ff00ea0c */ /* 0x000fc40003f45320 */
[----:B------:R-:W-:Y:S02]  /*1210*/  @!P6 ISETP.NE.AND.EX P3, PT, RZ, c[0x0][0x184], PT, P3 ;  /* 0x00006100ff00ea0c */ /* 0x000fe40003f65330 */
[----:B------:R-:W-:Y:S02]  /*1220*/  @!P6 ISETP.NE.AND.EX P5, PT, RZ, c[0x0][0x184], PT, P5 ;  /* 0x00006100ff00ea0c */ /* 0x000fe40003fa5350 */
[----:B---3--:R-:W-:Y:S02]  /*1230*/  @!P6 FSEL R44, R20, RZ, P1 ;  /* 0x000000ff142ce208 */ /* 0x008fe40000800000 */
[----:B------:R-:W-:Y:S02]  /*1240*/  @!P6 FSEL R45, R21, RZ, P2 ;  /* 0x000000ff152de208 */ /* 0x000fe40001000000 */
[----:B------:R-:W-:Y:S02]  /*1250*/  @!P6 FSEL R46, R22, RZ, P3 ;  /* 0x000000ff162ee208 */ /* 0x000fe40001800000 */
[----:B------:R-:W-:-:S02]  /*1260*/  @!P6 FSEL R47, R23, RZ, P5 ;  /* 0x000000ff172fe208 */ /* 0x000fc40002800000 */
[----:B------:R-:W-:Y:S01]  /*1270*/  @!P6 FSEL R48, R16, RZ, P4 ;  /* 0x000000ff1030e208 */ /* 0x000fe20002000000 */
[----:B------:R-:W-:Y:S05]  /*1280*/  @!P6 BRA `(.L_x_7206) ;  /* 0x000000300000e947 */ /* 0x000fea0003800000 */
[----:B-----5:R-:W-:-:S05]  /*1290*/  PRMT R48, RZ, 0x5410, R24 ;  /* 0x00005410ff307816 */ /* 0x020fca0000000018 */
[----:B------:R-:W-:-:S04]  /*12a0*/  FMUL.FTZ R48, R48, c[0x0][0x1ec] ;  /* 0x00007b0030307a20 */ /* 0x000fc80000410000 */
[----:B------:R-:W-:Y:S02]  /*12b0*/  @P0 FADD.FTZ R48, R16, R48 ;  /* 0x0000003010300221 */ /* 0x000fe40000010000 */
.L_x_7206:
[----:B------:R-:W-:Y:S05]  /*12c0*/  BSYNC B0 ;  /* 0x0000000000007941 */ /* 0x000fea0003800000 */
.L_x_7205:
[----:B------:R-:W-:Y:S01]  /*12d0*/  BSSY B0, `(.L_x_7207) ;  /* 0x0000005000007945 */ /* 0x000fe20003800000 */
[----:B------:R-:W-:Y:S05]  /*12e0*/  @!P6 BRA `(.L_x_7208) ;  /* 0x000000300000e947 */ /* 0x000fea0003800000 */
[----:B-----5:R-:W-:-:S05]  /*12f0*/  PRMT R49, RZ, 0x7610, R24 ;  /* 0x00007610ff317816 */ /* 0x020fca0000000018 */
[----:B------:R-:W-:-:S04]  /*1300*/  FMUL.FTZ R49, R49, c[0x0][0x1ec] ;  /* 0x00007b0031317a20 */ /* 0x000fc80000410000 */
[----:B------:R-:W-:Y:S02]  /*1310*/  @P0 FADD.FTZ R49, R17, R49 ;  /* 0x0000003111310221 */ /* 0x000fe40000010000 */
.L_x_7208:
[----:B------:R-:W-:Y:S05]  /*1320*/  BSYNC B0 ;  /* 0x0000000000007941 */ /* 0x000fea0003800000 */
.L_x_7207:
[----:B------:R-:W-:Y:S01]  /*1330*/  BSSY B0, `(.L_x_7209) ;  /* 0x0000005000007945 */ /* 0x000fe20003800000 */
[----:B------:R-:W-:Y:S05]  /*1340*/  @!P6 BRA `(.L_x_7210) ;  /* 0x000000300000e947 */ /* 0x000fea0003800000 */
[----:B-----5:R-:W-:-:S05]  /*1350*/  PRMT R50, RZ, 0x5410, R25 ;  /* 0x00005410ff327816 */ /* 0x020fca0000000019 */
[----:B------:R-:W-:-:S04]  /*1360*/  FMUL.FTZ R50, R50, c[0x0][0x1ec] ;  /* 0x00007b0032327a20 */ /* 0x000fc80000410000 */
[----:B------:R-:W-:Y:S02]  /*1370*/  @P0 FADD.FTZ R50, R18, R50 ;  /* 0x0000003212320221 */ /* 0x000fe40000010000 */
.L_x_7210:
[----:B------:R-:W-:Y:S05]  /*1380*/  BSYNC B0 ;  /* 0x0000000000007941 */ /* 0x000fea0003800000 */
.L_x_7209:
[----:B------:R-:W-:Y:S01]  /*1390*/  BSSY B0, `(.L_x_7211) ;  /* 0x0000005000007945 */ /* 0x000fe20003800000 */
[----:B------:R-:W-:Y:S05]  /*13a0*/  @!P6 BRA `(.L_x_7212) ;  /* 0x000000300000e947 */ /* 0x000fea0003800000 */
[----:B-----5:R-:W-:-:S05]  /*13b0*/  PRMT R51, RZ, 0x7610, R25 ;  /* 0x00007610ff337816 */ /* 0x020fca0000000019 */
[----:B------:R-:W-:-:S04]  /*13c0*/  FMUL.FTZ R51, R51, c[0x0][0x1ec] ;  /* 0x00007b0033337a20 */ /* 0x000fc80000410000 */
[----:B------:R-:W-:Y:S02]  /*13d0*/  @P0 FADD.FTZ R51, R19, R51 ;  /* 0x0000003313330221 */ /* 0x000fe40000010000 */
.L_x_7212:
[----:B------:R-:W-:Y:S05]  /*13e0*/  BSYNC B0 ;  /* 0x0000000000007941 */ /* 0x000fea0003800000 */
.L_x_7211:
[----:B------:R-:W-:Y:S01]  /*13f0*/  BSSY B0, `(.L_x_7213) ;  /* 0x0000005000007945 */ /* 0x000fe20003800000 */
[----:B------:R-:W-:Y:S05]  /*1400*/  @!P6 BRA `(.L_x_7214) ;  /* 0x000000300000e947 */ /* 0x000fea0003800000 */
[----:B-----5:R-:W-:-:S05]  /*1410*/  PRMT R44, RZ, 0x5410, R26 ;  /* 0x00005410ff2c7816 */ /* 0x020fca000000001a */
[----:B------:R-:W-:-:S04]  /*1420*/  FMUL.FTZ R44, R44, c[0x0][0x1ec] ;  /* 0x00007b002c2c7a20 */ /* 0x000fc80000410000 */
[----:B------:R-:W-:Y:S02]  /*1430*/  @P0 FADD.FTZ R44, R20, R44 ;  /* 0x0000002c142c0221 */ /* 0x000fe40000010000 */
.L_x_7214:
[----:B------:R-:W-:Y:S05]  /*1440*/  BSYNC B0 ;  /* 0x0000000000007941 */ /* 0x000fea0003800000 */
.L_x_7213:
[----:B------:R-:W-:Y:S01]  /*1450*/  BSSY B0, `(.L_x_7215) ;  /* 0x0000005000007945 */ /* 0x000fe20003800000 */
[----:B------:R-:W-:Y:S05]  /*1460*/  @!P6 BRA `(.L_x_7216) ;  /* 0x000000300000e947 */ /* 0x000fea0003800000 */
[----:B-----5:R-:W-:-:S05]  /*1470*/  PRMT R45, RZ, 0x7610, R26 ;  /* 0x00007610ff2d7816 */ /* 0x020fca000000001a */
[----:B------:R-:W-:-:S04]  /*1480*/  FMUL.FTZ R45, R45, c[0x0][0x1ec] ;  /* 0x00007b002d2d7a20 */ /* 0x000fc80000410000 */
[----:B------:R-:W-:Y:S02]  /*1490*/  @P0 FADD.FTZ R45, R21, R45 ;  /* 0x0000002d152d0221 */ /* 0x000fe40000010000 */
.L_x_7216:
[----:B------:R-:W-:Y:S05]  /*14a0*/  BSYNC B0 ;  /* 0x0000000000007941 */ /* 0x000fea0003800000 */
.L_x_7215:
[----:B------:R-:W-:Y:S01]  /*14b0*/  BSSY B0, `(.L_x_7217) ;  /* 0x0000005000007945 */ /* 0x000fe20003800000 */
[----:B------:R-:W-:Y:S05]  /*14c0*/  @!P6 BRA `(.L_x_7218) ;  /* 0x000000300000e947 */ /* 0x000fea0003800000 */
[----:B-----5:R-:W-:-:S05]  /*14d0*/  PRMT R46, RZ, 0x5410, R27 ;  /* 0x00005410ff2e7816 */ /* 0x020fca000000001b */
[----:B------:R-:W-:-:S04]  /*14e0*/  FMUL.FTZ R46, R46, c[0x0][0x1ec] ;  /* 0x00007b002e2e7a20 */ /* 0x000fc80000410000 */
[----:B------:R-:W-:Y:S02]  /*14f0*/  @P0 FADD.FTZ R46, R22, R46 ;  /* 0x0000002e162e0221 */ /* 0x000fe40000010000 */
.L_x_7218:
[----:B------:R-:W-:Y:S05]  /*1500*/  BSYNC B0 ;  /* 0x0000000000007941 */ /* 0x000fea0003800000 */
.L_x_7217:
[----:B------:R-:W-:Y:S01]  /*1510*/  BSSY B0, `(.L_x_7219) ;  /* 0x0000005000007945 */ /* 0x000fe20003800000 */
[----:B------:R-:W-:Y:S05]  /*1520*/  @!P6 BRA `(.L_x_7220) ;  /* 0x000000300000e947 */ /* 0x000fea0003800000 */
[----:B-----5:R-:W-:-:S05]  /*1530*/  PRMT R47, RZ, 0x7610, R27 ;  /* 0x00007610ff2f7816 */ /* 0x020fca000000001b */
[----:B------:R-:W-:-:S04]  /*1540*/  FMUL.FTZ R47, R47, c[0x0][0x1ec] ;  /* 0x00007b002f2f7a20 */ /* 0x000fc80000410000 */
[----:B------:R-:W-:Y:S02]  /*1550*/  @P0 FADD.FTZ R47, R23, R47 ;  /* 0x0000002f172f0221 */ /* 0x000fe40000010000 */
.L_x_7220:
[----:B------:R-:W-:Y:S05]  /*1560*/  BSYNC B0 ;  /* 0x0000000000007941 */ /* 0x000fea0003800000 */
.L_x_7219:
[----:B------:R-:W-:Y:S01]  /*1570*/  FADD.FTZ R66, RZ, R32 ;  /* 0x00000020ff427221 */ /* 0x000fe20000010000 */
[----:B------:R-:W-:Y:S01]  /*1580*/  ISETP.NE.AND P1, PT, R93, RZ, PT ;  /* 0x000000ff5d00720c */ /* 0x000fe20003f25270 */
[----:B------:R-:W-:-:S04]  /*1590*/  IMAD.WIDE.U32 R64, R64, R65, c[0x0][0x188] ;  /* 0x0000620040407625 */ /* 0x000fc800078e0041 */
[----:B------:R-:W-:Y:S01]  /*15a0*/  FADD.FTZ R67, R66, R33 ;  /* 0x0000002142437221 */ /* 0x000fe20000010000 */
[----:B------:R0:W-:Y:S03]  /*15b0*/  STG.E.128 [R64.64], R48 ;  /* 0x0000003040007986 */ /* 0x0001e6000c101d04 */
[----:B------:R-:W-:Y:S01]  /*15c0*/  FADD.FTZ R66, R67, R34 ;  /* 0x0000002243427221 */ /* 0x000fe20000010000 */
[----:B------:R0:W-:Y:S03]  /*15d0*/  STG.E.128 [R64.64+0x10], R44 ;  /* 0x0000102c40007986 */ /* 0x0001e6000c101d04 */
        /* <DEDUP_REMOVED lines=20> */
[----:B------:R-:W-:-:S03]  /*1720*/  SHF.R.S32.HI R67, RZ, 0x1f, R59 ;  /* 0x0000001fff437819 */ /* 0x000fc6000001143b */
[----:B------:R-:W-:Y:S01]  /*1730*/  FADD.FTZ R88, R88, R47 ;  /* 0x0000002f58587221 */ /* 0x000fe20000010000 */
[----:B------:R-:W-:Y:S05]  /*1740*/  BRA.DIV ~URZ, `(.L_x_7221) ;  /* 0x00000c027f007947 */ /* 0x000fea000b800000 */
[----:B0-----:R0:W1:Y:S02]  /*1750*/  SHFL.BFLY PT, R66, R88, 0x1, 0x1f ;  /* 0x0c201f0058427f89 */ /* 0x00106400000e0000 */
.L_x_7227:
        /* <DEDUP_REMOVED lines=15> */
[----:B------:R-:W-:Y:S02]  /*1850*/  FFMA.FTZ R66, R66, R66, R65 ;  /* 0x0000004242427223 */ /* 0x000fe40000010041 */
[----:B------:R-:W-:-:S02]  /*1860*/  FADD.FTZ R65, -R88, R35 ;  /* 0x0000002358417221 */ /* 0x000fc40000010100 */
[----:B------:R-:W-:Y:S02]  /*1870*/  FFMA.FTZ R66, R64, R64, R66 ;  /* 0x0000004040427223 */ /* 0x000fe40000010042 */
[C---:B------:R-:W-:Y:S02]  /*1880*/  FADD.FTZ R64, -R88.reuse, R28 ;  /* 0x0000001c58407221 */ /* 0x040fe40000010100 */
[----:B------:R-:W-:Y:S02]  /*1890*/  FFMA.FTZ R66, R65, R65, R66 ;  /* 0x0000004141427223 */ /* 0x000fe40000010042 */
[----:B------:R-:W-:Y:S02]  /*18a0*/  FADD.FTZ R65, -R88, R29 ;  /* 0x0000001d58417221 */ /* 0x000fe40000010100 */
[----:B------:R-:W-:Y:S02]  /*18b0*/  FFMA.FTZ R66, R64, R64, R66 ;  /* 0x0000004040427223 */ /* 0x000fe40000010042 */
[----:B------:R-:W-:-:S02]  /*18c0*/  FADD.FTZ R64, -R88, R30 ;  /* 0x0000001e58407221 */ /* 0x000fc40000010100 */
[----:B------:R-:W-:Y:S02]  /*18d0*/  FFMA.FTZ R66, R65, R65, R66 ;  /* 0x0000004141427223 */ /* 0x000fe40000010042 */
[----:B------:R-:W-:Y:S02]  /*18e0*/  FADD.FTZ R65, -R88, R31 ;  /* 0x0000001f58417221 */ /* 0x000fe40000010100 */
        /* <DEDUP_REMOVED lines=43> */
.L_x_7228:
        /* <DEDUP_REMOVED lines=8> */
[----:B0-----:R-:W-:Y:S01]  /*1c20*/  FADD.FTZ R90, R64, R65 ;  /* 0x00000041405a7221 */ /* 0x001fe20000010000 */
[----:B------:R-:W-:-:S04]  /*1c30*/  @!P1 LEA R64, P2, R59, c[0x0][0x1a0], 0x2 ;  /* 0x000068003b409a11 */ /* 0x000fc800078410ff */
[C-C-:B------:R-:W-:Y:S01]  /*1c40*/  @!P1 LEA.HI.X R65, R59.reuse, c[0x0][0x1a4], R67.reuse, 0x2, P2 ;  /* 0x000069003b419a11 */ /* 0x140fe200010f1443 */
[----:B------:R-:W0:Y:S01]  /*1c50*/  MUFU.RSQ R90, R90 ;  /* 0x0000005a005a7308 */ /* 0x000e220000001400 */
[----:B------:R-:W-:-:S03]  /*1c60*/  @!P1 LEA.HI.X R67, R59, c[0x0][0x1ac], R67, 0x2, P3 ;  /* 0x00006b003b439a11 */ /* 0x000fc600018f1443 */
[----:B------:R1:W-:Y:S04]  /*1c70*/  @!P1 STG.E [R64.64], R88 ;  /* 0x0000005840009986 */ /* 0x0003e8000c101904 */
[----:B0-----:R1:W-:Y:S01]  /*1c80*/  @!P1 STG.E [R66.64], R90 ;  /* 0x0000005a42009986 */ /* 0x0013e2000c101904 */
[----:B------:R-:W-:-:S13]  /*1c90*/  ISETP.GE.AND P1, PT, R75, 0x1, PT ;  /* 0x000000014b00780c */ /* 0x000fda0003f26270 */
        /* <DEDUP_REMOVED lines=61> */
[----:B------:R-:W-:Y:S02]  /*2070*/  FFMA.FTZ R38, R60, R39, R11 ;  /* 0x000000273c267223 */ /* 0x000fe4000001000b */
[----:B------:R-:W-:Y:S01]  /*2080*/  IMAD R64, R64, c[0x0][0x168], RZ ;  /* 0x00005a0040407a24 */ /* 0x000fe200078e02ff */
[----:B------:R-:W-:Y:S01]  /*2090*/  F2FP.BF16.PACK_AB R28, R33, R32 ;  /* 0x00000020211c723e */ /* 0x000fe200000010ff */
[----:B------:R-:W-:Y:S01]  /*20a0*/  FFMA.FTZ R34, R77, R34, R89 ;  /* 0x000000224d227223 */ /* 0x000fe20000010059 */
[----:B------:R-:W-:Y:S01]  /*20b0*/  F2FP.BF16.PACK_AB R35, R38, R35 ;  /* 0x000000232623723e */ /* 0x000fe200000010ff */
[----:B------:R-:W-:Y:S01]  /*20c0*/  FFMA.FTZ R33, R52, R42, R79 ;  /* 0x0000002a34217223 */ /* 0x000fe2000001004f */
[----:B------:R-:W-:Y:S01]  /*20d0*/  SHF.R.S32.HI R65, RZ, 0x1f, R64 ;  /* 0x0000001fff417819 */ /* 0x000fe20000011440 */
[----:B------:R-:W-:Y:S01]  /*20e0*/  FFMA.FTZ R38, R55, R43, R15 ;  /* 0x0000002b37267223 */ /* 0x000fe2000001000f */
[----:B------:R-:W-:Y:S01]  /*20f0*/  F2FP.BF16.PACK_AB R29, R29, R34 ;  /* 0x000000221d1d723e */ /* 0x000fe200000010ff */
[----:B------:R-:W-:Y:S01]  /*2100*/  FFMA.FTZ R44, R63, R44, R6 ;  /* 0x0000002c3f2c7223 */ /* 0x000fe20000010006 */
[----:B------:R-:W-:Y:S01]  /*2110*/  LEA.HI R64, R65, R64, RZ, 0x3 ;  /* 0x0000004041407211 */ /* 0x000fe200078f18ff */
[----:B------:R-:W-:Y:S01]  /*2120*/  FFMA.FTZ R45, R70, R45, R5 ;  /* 0x0000002d462d7223 */ /* 0x000fe20000010005 */
[----:B------:R-:W-:Y:S01]  /*2130*/  F2FP.BF16.PACK_AB R33, R38, R33 ;  /* 0x000000212621723e */ /* 0x000fe200000010ff */
[----:B------:R-:W-:Y:S01]  /*2140*/  FFMA.FTZ R34, R54, R36, R14 ;  /* 0x0000002436227223 */ /* 0x000fe2000001000e */
[----:B------:R-:W-:Y:S01]  /*2150*/  LEA.HI.SX32 R64, R64, R93, 0x1d ;  /* 0x0000005d40407211 */ /* 0x000fe200078feaff */
[----:B------:R-:W-:Y:S01]  /*2160*/  FFMA.FTZ R37, R57, R37, R13 ;  /* 0x0000002539257223 */ /* 0x000fe2000001000d */
[----:B------:R-:W-:Y:S01]  /*2170*/  F2FP.BF16.PACK_AB R38, R45, R44 ;  /* 0x0000002c2d26723e */ /* 0x000fe200000010ff */
[----:B------:R-:W-:Y:S01]  /*2180*/  HFMA2.MMA R45, -RZ, RZ, 0, 9.5367431640625e-07 ;  /* 0x00000010ff2d7435 */ /* 0x000fe200000001ff */
[----:B------:R-:W-:Y:S01]  /*2190*/  FFMA.FTZ R32, R0, R40, R81 ;  /* 0x0000002800207223 */ /* 0x000fe20000010051 */
[C---:B------:R-:W-:Y:S01]  /*21a0*/  IADD3 R42, R64.reuse, 0x20, RZ ;  /* 0x00000020402a7810 */ /* 0x040fe20007ffe0ff */
[----:B------:R-:W-:Y:S01]  /*21b0*/  FFMA.FTZ R41, R53, R41, R80 ;  /* 0x0000002935297223 */ /* 0x000fe20000010050 */
[----:B------:R-:W-:Y:S01]  /*21c0*/  F2FP.BF16.PACK_AB R34, R37, R34 ;  /* 0x000000222522723e */ /* 0x000fe200000010ff */
[----:B------:R-:W-:Y:S01]  /*21d0*/  FFMA.FTZ R37, R61, R50, R8 ;  /* 0x000000323d257223 */ /* 0x000fe20000010008 */
[----:B------:R-:W-:Y:S01]  /*21e0*/  IADD3 R44, R64, 0x40, RZ ;  /* 0x00000040402c7810 */ /* 0x000fe20007ffe0ff */
        /* <DEDUP_REMOVED lines=15> */
.L_x_7224:
[----:B-1----:R-:W-:Y:S05]  /*22e0*/  BSYNC B0 ;  /* 0x0000000000007941 */ /* 0x002fea0003800000 */
.L_x_7223:
[----:B0-----:R-:W-:-:S04]  /*22f0*/  MOV R28, c[0x0][0x160] ;  /* 0x00005800001c7a02 */ /* 0x001fc80000000f00 */
[----:B------:R-:W-:-:S04]  /*2300*/  LEA R59, R28, R59, 0x2 ;  /* 0x0000003b1c3b7211 */ /* 0x000fc800078e10ff */
[----:B------:R-:W-:-:S13]  /*2310*/  ISETP.GE.AND P0, PT, R59, c[0x0][0x164], PT ;  /* 0x000059003b007a0c */ /* 0x000fda0003f06270 */
[----:B-----5:R-:W-:Y:S01]  /*2320*/  @P0 CALL.REL.NOINC `(.L_x_7225) ;  /* 0x0000001000000944 */ /* 0x020fe20003c00000 */
[----:B------:R-:W-:Y:S05]  /*2330*/  BRA `(.L_x_7226) ;  /* 0xffffe1a000007947 */ /* 0x000fea000383ffff */
.L_x_7225:
[----:B------:R-:W-:Y:S05]  /*2340*/  EXIT ;  /* 0x000000000000794d */ /* 0x000fea0003800000 */
.L_x_7221:
[----:B0-----:R-:W-:Y:S01]  /*2350*/  HFMA2.MMA R66, -RZ, RZ, 0, 5.9604644775390625e-08 ;  /* 0x00000001ff427435 */ /* 0x001fe200000001ff */
[----:B------:R-:W-:Y:S02]  /*2360*/  MOV R90, R88 ;  /* 0x00000058005a7202 */ /* 0x000fe40000000f00 */
[----:B------:R-:W-:Y:S02]  /*2370*/  MOV R65, 0xffffffff ;  /* 0xffffffff00417802 */ /* 0x000fe40000000f00 */
[----:B------:R-:W-:Y:S02]  /*2380*/  MOV R64, 0x23a0 ;  /* 0x000023a000407802 */ /* 0x000fe40000000f00 */
[----:B-----5:R-:W-:Y:S05]  /*2390*/  CALL.REL.NOINC `($__internal_51_$__cuda_sm70_shflsync_bfly_p) ;  /* 0x0000063000007944 */ /* 0x020fea0003c00000 */
[----:B------:R-:W-:Y:S05]  /*23a0*/  BRA `(.L_x_7227) ;  /* 0xfffff3b000007947 */ /* 0x000fea000383ffff */
.L_x_7222:
[----:B------:R-:W-:Y:S01]  /*23b0*/  HFMA2.MMA R66, -RZ, RZ, 0, 1.1920928955078125e-07 ;  /* 0x00000002ff427435 */ /* 0x000fe200000001ff */
[----:B------:R-:W-:Y:S02]  /*23c0*/  MOV R90, R88 ;  /* 0x00000058005a7202 */ /* 0x000fe40000000f00 */
[----:B------:R-:W-:Y:S02]  /*23d0*/  MOV R65, 0xffffffff ;  /* 0xffffffff00417802 */ /* 0x000fe40000000f00 */
[----:B------:R-:W-:-:S02]  /*23e0*/  MOV R64, 0x2400 ;  /* 0x0000240000407802 */ /* 0x000fc40000000f00 */
[----:B-----5:R-:W-:Y:S05]  /*23f0*/  CALL.REL.NOINC `($__internal_51_$__cuda_sm70_shflsync_bfly_p) ;  /* 0x000005d000007944 */ /* 0x020fea0003c00000 */
[----:B------:R-:W-:Y:S01]  /*2400*/  FADD.FTZ R88, R88, R66 ;  /* 0x0000004258587221 */ /* 0x000fe20000010000 */
[----:B------:R-:W-:Y:S01]  /*2410*/  HFMA2.MMA R66, -RZ, RZ, 0, 2.384185791015625e-07 ;  /* 0x00000004ff427435 */ /* 0x000fe200000001ff */
[----:B------:R-:W-:-:S02]  /*2420*/  MOV R65, 0xffffffff ;  /* 0xffffffff00417802 */ /* 0x000fc40000000f00 */
[----:B------:R-:W-:Y:S02]  /*2430*/  MOV R64, 0x2460 ;  /* 0x0000246000407802 */ /* 0x000fe40000000f00 */
[----:B------:R-:W-:Y:S02]  /*2440*/  MOV R90, R88 ;  /* 0x00000058005a7202 */ /* 0x000fe40000000f00 */
[----:B------:R-:W-:Y:S05]  /*2450*/  CALL.REL.NOINC `($__internal_51_$__cuda_sm70_shflsync_bfly_p) ;  /* 0x0000057000007944 */ /* 0x000fea0003c00000 */
[----:B------:R-:W-:Y:S01]  /*2460*/  FADD.FTZ R88, R88, R66 ;  /* 0x0000004258587221 */ /* 0x000fe20000010000 */
[----:B------:R-:W-:Y:S01]  /*2470*/  HFMA2.MMA R66, -RZ, RZ, 0, 4.76837158203125e-07 ;  /* 0x00000008ff427435 */ /* 0x000fe200000001ff */
[----:B------:R-:W-:Y:S02]  /*2480*/  MOV R65, 0xffffffff ;  /* 0xffffffff00417802 */ /* 0x000fe40000000f00 */
[----:B------:R-:W-:Y:S02]  /*2490*/  MOV R64, 0x24c0 ;  /* 0x000024c000407802 */ /* 0x000fe40000000f00 */
[----:B------:R-:W-:Y:S02]  /*24a0*/  MOV R90, R88 ;  /* 0x00000058005a7202 */ /* 0x000fe40000000f00 */
[----:B------:R-:W-:Y:S05]  /*24b0*/  CALL.REL.NOINC `($__internal_51_$__cuda_sm70_shflsync_bfly_p) ;  /* 0x0000051000007944 */ /* 0x000fea0003c00000 */
[----:B------:R-:W-:Y:S01]  /*24c0*/  FADD.FTZ R88, R88, R66 ;  /* 0x0000004258587221 */ /* 0x000fe20000010000 */
[----:B------:R-:W-:Y:S01]  /*24d0*/  HFMA2.MMA R66, -RZ, RZ, 0, 9.5367431640625e-07 ;  /* 0x00000010ff427435 */ /* 0x000fe200000001ff */
[----:B------:R-:W-:-:S02]  /*24e0*/  MOV R65, 0xffffffff ;  /* 0xffffffff00417802 */ /* 0x000fc40000000f00 */
[----:B------:R-:W-:Y:S02]  /*24f0*/  MOV R64, 0x2520 ;  /* 0x0000252000407802 */ /* 0x000fe40000000f00 */
[----:B------:R-:W-:Y:S02]  /*2500*/  MOV R90, R88 ;  /* 0x00000058005a7202 */ /* 0x000fe40000000f00 */
[----:B------:R-:W-:Y:S05]  /*2510*/  CALL.REL.NOINC `($__internal_51_$__cuda_sm70_shflsync_bfly_p) ;  /* 0x000004b000007944 */ /* 0x000fea0003c00000 */
[----:B------:R-:W-:-:S04]  /*2520*/  FADD.FTZ R88, R88, R66 ;  /* 0x0000004258587221 */ /* 0x000fc80000010000 */
        /* <DEDUP_REMOVED lines=45> */
[----:B------:R-:W-:Y:S01]  /*2800*/  FFMA.FTZ R65, R65, R65, R66 ;  /* 0x0000004141417223 */ /* 0x000fe20000010042 */
[----:B------:R-:W-:Y:S01]  /*2810*/  HFMA2.MMA R66, -RZ, RZ, 0, 5.9604644775390625e-08 ;  /* 0x00000001ff427435 */ /* 0x000fe200000001ff */
[----:B------:R-:W-:Y:S02]  /*2820*/  FADD.FTZ R90, -R88, R47 ;  /* 0x0000002f585a7221 */ /* 0x000fe40000010100 */
[----:B------:R-:W-:Y:S01]  /*2830*/  FFMA.FTZ R65, R64, R64, R65 ;  /* 0x0000004040417223 */ /* 0x000fe20000010041 */
[----:B------:R-:W-:-:S03]  /*2840*/  MOV R64, 0x2880 ;  /* 0x0000288000407802 */ /* 0x000fc60000000f00 */
[----:B------:R-:W-:Y:S01]  /*2850*/  FFMA.FTZ R90, R90, R90, R65 ;  /* 0x0000005a5a5a7223 */ /* 0x000fe20000010041 */
[----:B------:R-:W-:Y:S02]  /*2860*/  MOV R65, 0xffffffff ;  /* 0xffffffff00417802 */ /* 0x000fe40000000f00 */
[----:B------:R-:W-:Y:S05]  /*2870*/  CALL.REL.NOINC `($__internal_51_$__cuda_sm70_shflsync_bfly_p) ;  /* 0x0000015000007944 */ /* 0x000fea0003c00000 */
[----:B------:R-:W-:Y:S01]  /*2880*/  FADD.FTZ R90, R90, R66 ;  /* 0x000000425a5a7221 */ /* 0x000fe20000010000 */
[----:B------:R-:W-:Y:S01]  /*2890*/  HFMA2.MMA R66, -RZ, RZ, 0, 1.1920928955078125e-07 ;  /* 0x00000002ff427435 */ /* 0x000fe200000001ff */
[----:B------:R-:W-:Y:S02]  /*28a0*/  MOV R65, 0xffffffff ;  /* 0xffffffff00417802 */ /* 0x000fe40000000f00 */
[----:B------:R-:W-:-:S03]  /*28b0*/  MOV R64, 0x28d0 ;  /* 0x000028d000407802 */ /* 0x000fc60000000f00 */
[----:B------:R-:W-:Y:S05]  /*28c0*/  CALL.REL.NOINC `($__internal_51_$__cuda_sm70_shflsync_bfly_p) ;  /* 0x0000010000007944 */ /* 0x000fea0003c00000 */
[----:B------:R-:W-:Y:S01]  /*28d0*/  FADD.FTZ R90, R90, R66 ;  /* 0x000000425a5a7221 */ /* 0x000fe20000010000 */
[----:B------:R-:W-:Y:S01]  /*28e0*/  HFMA2.MMA R66, -RZ, RZ, 0, 2.384185791015625e-07 ;  /* 0x00000004ff427435 */ /* 0x000fe200000001ff */
[----:B------:R-:W-:Y:S02]  /*28f0*/  MOV R65, 0xffffffff ;  /* 0xffffffff00417802 */ /* 0x000fe40000000f00 */
[----:B------:R-:W-:-:S03]  /*2900*/  MOV R64, 0x2920 ;  /* 0x0000292000407802 */ /* 0x000fc60000000f00 */
[----:B------:R-:W-:Y:S05]  /*2910*/  CALL.REL.NOINC `($__internal_51_$__cuda_sm70_shflsync_bfly_p) ;  /* 0x000000b000007944 */ /* 0x000fea0003c00000 */
[----:B------:R-:W-:Y:S01]  /*2920*/  FADD.FTZ R90, R90, R66 ;  /* 0x000000425a5a7221 */ /* 0x000fe20000010000 */
[----:B------:R-:W-:Y:S01]  /*2930*/  HFMA2.MMA R66, -RZ, RZ, 0, 4.76837158203125e-07 ;  /* 0x00000008ff427435 */ /* 0x000fe200000001ff */
[----:B------:R-:W-:-:S02]  /*2940*/  MOV R65, 0xffffffff ;  /* 0xffffffff00417802 */ /* 0x000fc40000000f00 */
[----:B------:R-:W-:-:S03]  /*2950*/  MOV R64, 0x2970 ;  /* 0x0000297000407802 */ /* 0x000fc60000000f00 */
[----:B------:R-:W-:Y:S05]  /*2960*/  CALL.REL.NOINC `($__internal_51_$__cuda_sm70_shflsync_bfly_p) ;  /* 0x0000006000007944 */ /* 0x000fea0003c00000 */
[----:B------:R-:W-:Y:S01]  /*2970*/  FADD.FTZ R90, R90, R66 ;  /* 0x000000425a5a7221 */ /* 0x000fe20000010000 */
[----:B------:R-:W-:Y:S01]  /*2980*/  HFMA2.MMA R66, -RZ, RZ, 0, 9.5367431640625e-07 ;  /* 0x00000010ff427435 */ /* 0x000fe200000001ff */
[----:B------:R-:W-:Y:S02]  /*2990*/  MOV R65, 0xffffffff ;  /* 0xffffffff00417802 */ /* 0x000fe40000000f00 */
[----:B------:R-:W-:-:S03]  /*29a0*/  MOV R64, 0x29c0 ;  /* 0x000029c000407802 */ /* 0x000fc60000000f00 */
[----:B------:R-:W-:Y:S05]  /*29b0*/  CALL.REL.NOINC `($__internal_51_$__cuda_sm70_shflsync_bfly_p) ;  /* 0x0000001000007944 */ /* 0x000fea0003c00000 */
[----:B------:R-:W-:Y:S05]  /*29c0*/  BRA `(.L_x_7228) ;  /* 0xfffff1d000007947 */ /* 0x000fea000383ffff */
        .weak           $__internal_51_$__cuda_sm70_shflsync_bfly_p
        .type           $__internal_51_$__cuda_sm70_shflsync_bfly_p,@function
        .size           $__internal_51_$__cuda_sm70_shflsync_bfly_p,(.L_x_22219 - $__internal_51_$__cuda_sm70_shflsync_bfly_p)
$__internal_51_$__cuda_sm70_shflsync_bfly_p:
[----:B------:R-:W-:Y:S01]  /*29d0*/  HFMA2.MMA R93, -RZ, RZ, 0, 1.847743988037109375e-06 ;  /* 0x0000001fff5d7435 */ /* 0x000fe200000001ff */
[----:B------:R-:W-:Y:S06]  /*29e0*/  WARPSYNC R65 ;  /* 0x0000004100007348 */ /* 0x000fec0003800000 */
[----:B------:R0:W1:Y:S04]  /*29f0*/  SHFL.BFLY PT, R66, R90, R66, R93 ;  /* 0x0c0000425a427389 */ /* 0x00006800000e005d */
[----:B0-----:R-:W0:Y:S01]  /*2a00*/  S2R R93, SR_TID.X ;  /* 0x00000000005d7919 */ /* 0x001e220000002100 */
[----:B------:R-:W-:-:S02]  /*2a10*/  MOV R65, 0x0 ;  /* 0x0000000000417802 */ /* 0x000fc40000000f00 */
[----:B0-----:R-:W-:Y:S02]  /*2a20*/  LOP3.LUT R93, R93, 0x1f, RZ, 0xc0, !PT ;  /* 0x0000001f5d5d7812 */ /* 0x001fe400078ec0ff */
[----:B-1----:R-:W-:Y:S05]  /*2a30*/  RET.REL.NODEC R64 `(_ZN10layer_norm13ln_fwd_kernelINS_13Kernel_traitsI13__nv_bfloat16S2_fS2_fjLj768ELj1ELj4ELj1ELj16ENS_18Kernel_traits_baseILj768ES2_S2_fS2_fjLj128EEEEELb0ELb0ELb1ELb1EEEvNS_9FwdParamsE) ;  /* 0xffffd5c040007950 */ /* 0x002fea0003c3ffff */
.L_x_7229:
        /* <DEDUP_REMOVED lines=12> */
.L_x_22219:


//--------------------- .text._ZN10layer_norm13ln_fwd_kernelINS_13Kernel_traitsI13__nv_bfloat16S2_fS2_fjLj768ELj1ELj4ELj1ELj16ENS_18Kernel_traits_baseILj768ES2_S2_fS2_fjLj128EEEEELb0ELb1ELb0ELb0EEEvNS_9FwdParamsE --------------------------
	.section	.text._ZN10layer_norm13ln_fwd_kernelINS_13Kernel_traitsI13__nv_bfloat16S2_fS2_fjLj768ELj1ELj4ELj1ELj16ENS_18Kernel_traits_baseILj768ES2_S2_fS2_fjLj128EEEEELb0ELb1ELb0ELb0EEEvNS_9FwdParamsE,"ax",@progbits
	.sectioninfo	@"SHI_REGISTERS=125"
	.align	128
        .global         _ZN10layer_norm13ln_fwd_kernelINS_13Kernel_traitsI13__nv_bfloat16S2_fS2_fjLj768ELj1ELj4ELj1ELj16ENS_18Kernel_traits_baseILj768ES2_S2_fS2_fjLj128EEEEELb0ELb1ELb0ELb0EEEvNS_9FwdParamsE
        .type           _ZN10layer_norm13ln_fwd_kernelINS_13Kernel_traitsI13__nv_bfloat16S2_fS2_fjLj768ELj1ELj4ELj1ELj16ENS_18Kernel_traits_baseILj768ES2_S2_fS2_fjLj128EEEEELb0ELb1ELb0ELb0EEEvNS_9FwdParamsE,@function
        .size           _ZN10layer_norm13ln_fwd_kernelINS_13Kernel_traitsI13__nv_bfloat16S2_fS2_fjLj768ELj1ELj4ELj1ELj16ENS_18Kernel_traits_baseILj768ES2_S2_fS2_fjLj128EEEEELb0ELb1ELb0ELb0EEEvNS_9FwdParamsE,(.L_x_22220 - _ZN10layer_norm13ln_fwd_kernelINS_13Kernel_traitsI13__nv_bfloat16S2_fS2_fjLj768ELj1ELj4ELj1ELj16ENS_18Kernel_traits_baseILj768ES2_S2_fS2_fjLj128EEEEELb0ELb1ELb0ELb0EEEvNS_9FwdParamsE)
        .other          _ZN10layer_norm13ln_fwd_kernelINS_13Kernel_traitsI13__nv_bfloat16S2_fS2_fjLj768ELj1ELj4ELj1ELj16ENS_18Kernel_traits_baseILj768ES2_S2_fS2_fjLj128EEEEELb0ELb1ELb0ELb0EEEvNS_9FwdParamsE,@"STO_CUDA_ENTRY STV_DEFAULT"
_ZN10layer_norm13ln_fwd_kernelINS_13Kernel_traitsI13__nv_bfloat16S2_fS2_fjLj768ELj1ELj4ELj1ELj16ENS_18Kernel_traits_baseILj768ES2_S2_fS2_fjLj128EEEEELb0ELb1ELb0ELb0EEEvNS_9FwdParamsE:
.text._ZN10layer_norm13ln_fwd_kernelINS_13Kernel_traitsI13__nv_bfloat16S2_fS2_fjLj768ELj1ELj4ELj1ELj16ENS_18Kernel_traits_baseILj768ES2_S2_fS2_fjLj128EEEEELb0ELb1ELb0ELb0EEEvNS_9FwdParamsE:
        /* <DEDUP_REMOVED lines=32> */
.L_x_7231:
[----:B0-----:R-:W-:Y:S05]  /*0200*/  BSYNC B0 ;  /* 0x0000000000007941 */ /* 0x001fea0003800000 */
.L_x_7230:
        /* <DEDUP_REMOVED lines=16> */
.L_x_7233:
[----:B0-----:R-:W-:Y:S05]  /*0310*/  BSYNC B0 ;  /* 0x0000000000007941 */ /* 0x001fea0003800000 */
.L_x_7232:
        /* <DEDUP_REMOVED lines=15> */
.L_x_7235:
[----:B0-----:R-:W-:Y:S05]  /*0410*/  BSYNC B0 ;  /* 0x0000000000007941 */ /* 0x001fea0003800000 */
.L_x_7234:
        /* <DEDUP_REMOVED lines=74> */
.L_x_7251:
[----:B------:R-:W-:-:S04]  /*08c0*/  ISETP.NE.U32.AND P0, PT, RZ, c[0x0][0x1c0], PT ;  /* 0x00007000ff007a0c */ /* 0x000fc80003f05070 */
[----:B------:R-:W-:-:S13]  /*08d0*/  ISETP.NE.AND.EX P0, PT, RZ, c[0x0][0x1c4], PT, P0 ;  /* 0x00007100ff007a0c */ /* 0x000fda0003f05300 */
[----:B------:R-:W-:-:S05]  /*08e0*/  @P0 MOV R56, 0x2 ;  /* 0x0000000200380802 */ /* 0x000fca0000000f00 */
[----:B------:R-:W-:-:S06]  /*08f0*/  @P0 IMAD.WIDE R56, R105, R56, c[0x0][0x1c0] ;  /* 0x0000700069380625 */ /* 0x000fcc00078e0238 */
[----:B------:R-:W2:Y:S01]  /*0900*/  @P0 LDG.E.U16 R56, [R56.64] ;  /* 0x0000000438380981 */ /* 0x000ea2000c1e1500 */
[----:B------:R-:W-:Y:S01]  /*0910*/  IMAD R59, R105, c[0x0][0x168], RZ ;  /* 0x00005a00693b7a24 */ /* 0x000fe200078e02ff */
[----:B------:R-:W-:Y:S02]  /*0920*/  BSSY B0, `(.L_x_7236) ;  /* 0x000003a000007945 */ /* 0x000fe40003800000 */
[----:B------:R-:W0:Y:S02]  /*0930*/  S2R R58, SR_TID.X ;  /* 0x00000000003a7919 */ /* 0x000e240000002100 */
[----:B------:R-:W-:-:S04]  /*0940*/  SHF.R.S32.HI R112, RZ, 0x1f, R59 ;  /* 0x0000001fff707819 */ /* 0x000fc8000001143b */
[----:B------:R-:W-:Y:S01]  /*0950*/  LEA.HI R111, R112, R59, RZ, 0x3 ;  /* 0x0000003b706f7211 */ /* 0x000fe200078f18ff */
[----:B------:R-:W-:Y:S01]  /*0960*/  HFMA2.MMA R59, -RZ, RZ, 1.875, 0 ;  /* 0x3f800000ff3b7435 */ /* 0x000fe200000001ff */
        /* <DEDUP_REMOVED lines=14> */
[----:B------:R-:W-:Y:S02]  /*0a50*/  ISETP.NE.U32.AND P0, PT, RZ, c[0x0][0x180], PT ;  /* 0x00006000ff007a0c */ /* 0x000fe40003f05070 */
[C---:B------:R-:W-:Y:S02]  /*0a60*/  LEA R56, P1, R111.reuse, c[0x0][0x188], 0x5 ;  /* 0x000062006f387a11 */ /* 0x040fe400078228ff */
[----:B------:R-:W-:Y:S02]  /*0a70*/  ISETP.NE.AND.EX P0, PT, RZ, c[0x0][0x184], PT, P0 ;  /* 0x00006100ff007a0c */ /* 0x000fe40003f05300 */
[----:B------:R-:W-:-:S02]  /*0a80*/  LEA.HI.X R57, R111, c[0x0][0x18c], RZ, 0x5, P1 ;  /* 0x000063006f397a11 */ /* 0x000fc400008f2cff */
[----:B--2---:R-:W-:Y:S02]  /*0a90*/  PRMT R36, RZ, 0x5410, R32 ;  /* 0x00005410ff247816 */ /* 0x004fe40000000020 */
[--C-:B------:R-:W-:Y:S02]  /*0aa0*/  PRMT R38, RZ, 0x5410, R33.reuse ;  /* 0x00005410ff267816 */ /* 0x100fe40000000021 */
[----:B------:R-:W-:Y:S01]  /*0ab0*/  PRMT R114, RZ, 0x5410, R34 ;  /* 0x00005410ff727816 */ /* 0x000fe20000000022 */
[-C--:B------:R-:W-:Y:S01]  /*0ac0*/  FMUL.FTZ R36, R36, R59.reuse ;  /* 0x0000003b24247220 */ /* 0x080fe20000410000 */
[----:B------:R-:W-:Y:S01]  /*0ad0*/  PRMT R32, RZ, 0x7610, R32 ;  /* 0x00007610ff207816 */ /* 0x000fe20000000020 */
[-C--:B------:R-:W-:Y:S01]  /*0ae0*/  FMUL.FTZ R38, R38, R59.reuse ;  /* 0x0000003b26267220 */ /* 0x080fe20000410000 */
[----:B------:R-:W-:Y:S01]  /*0af0*/  PRMT R112, RZ, 0x7610, R33 ;  /* 0x00007610ff707816 */ /* 0x000fe20000000021 */
[-C--:B------:R-:W-:Y:S01]  /*0b00*/  FMUL.FTZ R114, R114, R59.reuse ;  /* 0x0000003b72727220 */ /* 0x080fe20000410000 */
[----:B------:R-:W-:Y:S01]  /*0b10*/  PRMT R34, RZ, 0x7610, R34 ;  /* 0x00007610ff227816 */ /* 0x000fe20000000022 */
[-C--:B------:R-:W-:Y:S01]  /*0b20*/  FMUL.FTZ R33, R32, R59.reuse ;  /* 0x0000003b20217220 */ /* 0x080fe20000410000 */
[--C-:B------:R-:W-:Y:S01]  /*0b30*/  PRMT R116, RZ, 0x5410, R35.reuse ;  /* 0x00005410ff747816 */ /* 0x100fe20000000023 */
[----:B------:R-:W-:Y:S01]  /*0b40*/  FMUL.FTZ R32, R17, R36 ;  /* 0x0000002411207220 */ /* 0x000fe20000410000 */
[----:B------:R-:W-:Y:S01]  /*0b50*/  PRMT R118, RZ, 0x7610, R35 ;  /* 0x00007610ff767816 */ /* 0x000fe20000000023 */
[-C--:B------:R-:W-:Y:S01]  /*0b60*/  FMUL.FTZ R35, R112, R59.reuse ;  /* 0x0000003b70237220 */ /* 0x080fe20000410000 */
[----:B------:R-:W-:Y:S01]  /*0b70*/  IADD3 R112, R111, 0x20, RZ ;  /* 0x000000206f707810 */ /* 0x000fe20007ffe0ff */
[----:B------:R-:W-:-:S02]  /*0b80*/  FMUL.FTZ R37, R34, R59 ;  /* 0x0000003b22257220 */ /* 0x000fc40000410000 */
[-C--:B------:R-:W-:Y:S02]  /*0b90*/  FMUL.FTZ R116, R116, R59.reuse ;  /* 0x0000003b74747220 */ /* 0x080fe40000410000 */
[----:B------:R-:W-:Y:S02]  /*0ba0*/  FMUL.FTZ R39, R118, R59 ;  /* 0x0000003b76277220 */ /* 0x000fe40000410000 */
[----:B------:R-:W-:Y:S02]  /*0bb0*/  FMUL.FTZ R34, R15, R38 ;  /* 0x000000260f227220 */ /* 0x000fe40000410000 */
[----:B------:R-:W-:Y:S02]  /*0bc0*/  FMUL.FTZ R33, R16, R33 ;  /* 0x0000002110217220 */ /* 0x000fe40000410000 */
[----:B------:R-:W-:Y:S02]  /*0bd0*/  FMUL.FTZ R35, R14, R35 ;  /* 0x000000230e237220 */ /* 0x000fe40000410000 */
[----:B------:R-:W-:-:S02]  /*0be0*/  FMUL.FTZ R36, R13, R114 ;  /* 0x000000720d247220 */ /* 0x000fc40000410000 */
[----:B------:R-:W-:Y:S02]  /*0bf0*/  FMUL.FTZ R37, R12, R37 ;  /* 0x000000250c257220 */ /* 0x000fe40000410000 */
[----:B------:R-:W-:Y:S02]  /*0c00*/  FMUL.FTZ R38, R11, R116 ;  /* 0x000000740b267220 */ /* 0x000fe40000410000 */
[----:B------:R-:W-:Y:S02]  /*0c10*/  FMUL.FTZ R39, R10, R39 ;  /* 0x000000270a277220 */ /* 0x000fe40000410000 */
[----:B---3--:R-:W-:Y:S02]  /*0c20*/  @P0 FADD.FTZ R32, R24, R32 ;  /* 0x0000002018200221 */ /* 0x008fe40000010000 */
[----:B------:R-:W-:Y:S02]  /*0c30*/  @P0 FADD.FTZ R33, R25, R33 ;  /* 0x0000002119210221 */ /* 0x000fe40000010000 */
[----:B------:R-:W-:-:S02]  /*0c40*/  @P0 FADD.FTZ R34, R26, R34 ;  /* 0x000000221a220221 */ /* 0x000fc40000010000 */
[----:B------:R-:W-:Y:S02]  /*0c50*/  @P0 FADD.FTZ R35, R27, R35 ;  /* 0x000000231b230221 */ /* 0x000fe40000010000 */
[----:B----4-:R-:W-:Y:S02]  /*0c60*/  @P0 FADD.FTZ R36, R28, R36 ;  /* 0x000000241c240221 */ /* 0x010fe40000010000 */
[----:B------:R-:W-:Y:S01]  /*0c70*/  @P0 FADD.FTZ R37, R29, R37 ;  /* 0x000000251d250221 */ /* 0x000fe20000010000 */
[----:B------:R0:W-:Y:S01]  /*0c80*/  STG.E.128 [R56.64], R32 ;  /* 0x0000002038007986 */ /* 0x0001e2000c101d04 */
[----:B------:R-:W-:Y:S02]  /*0c90*/  @P0 FADD.FTZ R38, R30, R38 ;  /* 0x000000261e260221 */ /* 0x000fe40000010000 */
[----:B------:R-:W-:-:S05]  /*0ca0*/  @P0 FADD.FTZ R39, R31, R39 ;  /* 0x000000271f270221 */ /* 0x000fca0000010000 */
[----:B------:R0:W-:Y:S02]  /*0cb0*/  STG.E.128 [R56.64+0x10], R36 ;  /* 0x0000102438007986 */ /* 0x0001e4000c101d04 */
.L_x_7237:
[----:B------:R-:W-:Y:S05]  /*0cc0*/  BSYNC B0 ;  /* 0x0000000000007941 */ /* 0x000fea0003800000 */
.L_x_7236:
        /* <DEDUP_REMOVED lines=11> */
[----:B------:R-:W-:Y:S02]  /*0d80*/  ISETP.NE.U32.AND P0, PT, RZ, c[0x0][0x180], PT ;  /* 0x00006000ff007a0c */ /* 0x000fe40003f05070 */
[C---:B0-----:R-:W-:Y:S02]  /*0d90*/  LEA R56, P1, R112.reuse, c[0x0][0x188], 0x5 ;  /* 0x0000620070387a11 */ /* 0x041fe400078228ff */
[----:B------:R-:W-:Y:S02]  /*0da0*/  ISETP.NE.AND.EX P0, PT, RZ, c[0x0][0x184], PT, P0 ;  /* 0x00006100ff007a0c */ /* 0x000fe40003f05300 */
[----:B------:R-:W-:-:S02]  /*0db0*/  LEA.HI.X R57, R112, c[0x0][0x18c], RZ, 0x5, P1 ;  /* 0x0000630070397a11 */ /* 0x000fc400008f2cff */
[----:B------:R-:W-:Y:S02]  /*0dc0*/  IADD3 R112, R112, 0x20, RZ ;  /* 0x0000002070707810 */ /* 0x000fe40007ffe0ff */
        /* <DEDUP_REMOVED lines=13> */
[----:B------:R-:W-:-:S02]  /*0ea0*/  FMUL.FTZ R43, R114, R59 ;  /* 0x0000003b722b7220 */ /* 0x000fc40000410000 */
[-C--:B------:R-:W-:Y:S02]  /*0eb0*/  FMUL.FTZ R45, R42, R59.reuse ;  /* 0x0000003b2a2d7220 */ /* 0x080fe40000410000 */
[-C--:B------:R-:W-:Y:S02]  /*0ec0*/  FMUL.FTZ R118, R118, R59.reuse ;  /* 0x0000003b76767220 */ /* 0x080fe40000410000 */
[----:B------:R-:W-:Y:S02]  /*0ed0*/  FMUL.FTZ R47, R120, R59 ;  /* 0x0000003b782f7220 */ /* 0x000fe40000410000 */
[----:B------:R-:W-:Y:S02]  /*0ee0*/  FMUL.FTZ R42, R7, R46 ;  /* 0x0000002e072a7220 */ /* 0x000fe40000410000 */
[----:B------:R-:W-:Y:S02]  /*0ef0*/  FMUL.FTZ R41, R8, R41 ;  /* 0x0000002908297220 */ /* 0x000fe40000410000 */
[----:B------:R-:W-:-:S02]  /*0f00*/  FMUL.FTZ R43, R6, R43 ;  /* 0x0000002b062b7220 */ /* 0x000fc40000410000 */
[----:B------:R-:W-:Y:S02]  /*0f10*/  FMUL.FTZ R44, R5, R116 ;  /* 0x00000074052c7220 */ /* 0x000fe40000410000 */
[----:B------:R-:W-:Y:S02]  /*0f20*/  FMUL.FTZ R45, R4, R45 ;  /* 0x0000002d042d7220 */ /* 0x000fe40000410000 */
[----:B------:R-:W-:Y:S02]  /*0f30*/  FMUL.FTZ R46, R3, R118 ;  /* 0x00000076032e7220 */ /* 0x000fe40000410000 */
[----:B------:R-:W-:Y:S02]  /*0f40*/  FMUL.FTZ R47, R2, R47 ;  /* 0x0000002f022f7220 */ /* 0x000fe40000410000 */
[----:B---3--:R-:W-:Y:S02]  /*0f50*/  @P0 FADD.FTZ R40, R24, R40 ;  /* 0x0000002818280221 */ /* 0x008fe40000010000 */
[----:B------:R-:W-:-:S02]  /*0f60*/  @P0 FADD.FTZ R41, R25, R41 ;  /* 0x0000002919290221 */ /* 0x000fc40000010000 */
[----:B------:R-:W-:Y:S02]  /*0f70*/  @P0 FADD.FTZ R42, R26, R42 ;  /* 0x0000002a1a2a0221 */ /* 0x000fe40000010000 */
[----:B------:R-:W-:Y:S02]  /*0f80*/  @P0 FADD.FTZ R43, R27, R43 ;  /* 0x0000002b1b2b0221 */ /* 0x000fe40000010000 */
[----:B----4-:R-:W-:Y:S02]  /*0f90*/  @P0 FADD.FTZ R44, R28, R44 ;  /* 0x0000002c1c2c0221 */ /* 0x010fe40000010000 */
[----:B------:R-:W-:Y:S01]  /*0fa0*/  @P0 FADD.FTZ R45, R29, R45 ;  /* 0x0000002d1d2d0221 */ /* 0x000fe20000010000 */
[----:B------:R0:W-:Y:S01]  /*0fb0*/  STG.E.128 [R56.64], R40 ;  /* 0x0000002838007986 */ /* 0x0001e2000c101d04 */
[----:B------:R-:W-:Y:S02]  /*0fc0*/  @P0 FADD.FTZ R46, R30, R46 ;  /* 0x0000002e1e2e0221 */ /* 0x000fe40000010000 */
[----:B------:R-:W-:-:S05]  /*0fd0*/  @P0 FADD.FTZ R47, R31, R47 ;  /* 0x0000002f1f2f0221 */ /* 0x000fca0000010000 */
[----:B------:R0:W-:Y:S02]  /*0fe0*/  STG.E.128 [R56.64+0x10], R44 ;  /* 0x0000102c38007986 */ /* 0x0001e4000c101d04 */
.L_x_7239:
[----:B------:R-:W-:Y:S05]  /*0ff0*/  BSYNC B0 ;  /* 0x0000000000007941 */ /* 0x000fea0003800000 */
.L_x_7238:
[----:B------:R-:W-:Y:S01]  /*1000*/  BSSY B0, `(.L_x_7240) ;  /* 0x0000031000007945 */ /* 0x000fe20003800000 */
        /* <DEDUP_REMOVED lines=14> */
[--C-:B--2---:R-:W-:Y:S02]  /*10f0*/  PRMT R52, RZ, 0x5410, R48.reuse ;  /* 0x00005410ff347816 */ /* 0x104fe40000000030 */
[----:B------:R-:W-:Y:S02]  /*1100*/  PRMT R48, RZ, 0x7610, R48 ;  /* 0x00007610ff307816 */ /* 0x000fe40000000030 */
[--C-:B------:R-:W-:Y:S02]  /*1110*/  PRMT R114, RZ, 0x7610, R49.reuse ;  /* 0x00007610ff727816 */ /* 0x100fe40000000031 */
[--C-:B------:R-:W-:Y:S02]  /*1120*/  PRMT R116, RZ, 0x5410, R50.reuse ;  /* 0x00005410ff747816 */ /* 0x100fe40000000032 */
[----:B------:R-:W-:Y:S01]  /*1130*/  PRMT R54, RZ, 0x5410, R49 ;  /* 0x00005410ff367816 */ /* 0x000fe20000000031 */
[-C--:B------:R-:W-:Y:S01]  /*1140*/  FMUL.FTZ R49, R52, R59.reuse ;  /* 0x0000003b34317220 */ /* 0x080fe20000410000 */
[----:B------:R-:W-:Y:S01]  /*1150*/  PRMT R50, RZ, 0x7610, R50 ;  /* 0x00007610ff327816 */ /* 0x000fe20000000032 */
[-C--:B------:R-:W-:Y:S01]  /*1160*/  FMUL.FTZ R53, R114, R59.reuse ;  /* 0x0000003b72357220 */ /* 0x080fe20000410000 */
[--C-:B------:R-:W-:Y:S01]  /*1170*/  PRMT R118, RZ, 0x5410, R51.reuse ;  /* 0x00005410ff767816 */ /* 0x100fe20000000033 */
[-C--:B------:R-:W-:Y:S01]  /*1180*/  FMUL.FTZ R54, R54, R59.reuse ;  /* 0x0000003b36367220 */ /* 0x080fe20000410000 */
[----:B------:R-:W-:Y:S01]  /*1190*/  PRMT R120, RZ, 0x7610, R51 ;  /* 0x00007610ff787816 */ /* 0x000fe20000000033 */
[----:B------:R-:W-:-:S02]  /*11a0*/  FMUL.FTZ R51, R48, R59 ;  /* 0x0000003b30337220 */ /* 0x000fc40000410000 */
[-C--:B------:R-:W-:Y:S02]  /*11b0*/  FMUL.FTZ R116, R116, R59.reuse ;  /* 0x0000003b74747220 */ /* 0x080fe40000410000 */
[-C--:B------:R-:W-:Y:S02]  /*11c0*/  FMUL.FTZ R55, R50, R59.reuse ;  /* 0x0000003b32377220 */ /* 0x080fe40000410000 */
[-C--:B------:R-:W-:Y:S02]  /*11d0*/  FMUL.FTZ R118, R118, R59.reuse ;  /* 0x0000003b76767220 */ /* 0x080fe40000410000 */
[----:B------:R-:W-:Y:S02]  /*11e0*/  FMUL.FTZ R59, R120, R59 ;  /* 0x0000003b783b7220 */ /* 0x000fe40000410000 */
[----:B------:R-:W-:Y:S02]  /*11f0*/  FMUL.FTZ R48, R0, R49 ;  /* 0x0000003100307220 */ /* 0x000fe40000410000 */
[----:B------:R-:W-:-:S02]  /*1200*/  FMUL.FTZ R49, R20, R51 ;  /* 0x0000003314317220 */ /* 0x000fc40000410000 */
[----:B------:R-:W-:Y:S02]  /*1210*/  FMUL.FTZ R51, R22, R53 ;  /* 0x0000003516337220 */ /* 0x000fe40000410000 */
[----:B------:R-:W-:Y:S02]  /*1220*/  FMUL.FTZ R50, R19, R54 ;  /* 0x0000003613327220 */ /* 0x000fe40000410000 */
[----:B------:R-:W-:Y:S02]  /*1230*/  FMUL.FTZ R53, R60, R55 ;  /* 0x000000373c357220 */ /* 0x000fe40000410000 */
[----:B------:R-:W-:Y:S02]  /*1240*/  FMUL.FTZ R52, R21, R116 ;  /* 0x0000007415347220 */ /* 0x000fe40000410000 */
[----:B------:R-:W-:Y:S02]  /*1250*/  FMUL.FTZ R54, R23, R118 ;  /* 0x0000007617367220 */ /* 0x000fe40000410000 */
        /* <DEDUP_REMOVED lines=11> */
.L_x_7241:
[----:B------:R-:W-:Y:S05]  /*1310*/  BSYNC B0 ;  /* 0x0000000000007941 */ /* 0x000fea0003800000 */
.L_x_7240:
        /* <DEDUP_REMOVED lines=30> */
.L_x_7252:
        /* <DEDUP_REMOVED lines=69> */
.L_x_7253:
[----:B------:R-:W-:Y:S01]  /*1950*/  FMUL.FTZ R56, R113, R113 ;  /* 0x0000007171387220 */ /* 0x000fe20000410000 */
[----:B------:R-:W-:Y:S01]  /*1960*/  ISETP.NE.AND P1, PT, RZ, UR6, PT ;  /* 0x00000006ff007c0c */ /* 0x000fe2000bf25270 */
[----:B-1----:R-:W-:Y:S01]  /*1970*/  FADD.FTZ R115, R115, R112 ;  /* 0x0000007073737221 */ /* 0x002fe20000010000 */
[----:B------:R-:W-:Y:S01]  /*1980*/  MOV R58, c[0x0][0x1e0] ;  /* 0x00007800003a7a02 */ /* 0x000fe20000000f00 */
[----:B------:R-:W-:Y:S01]  /*1990*/  BSSY B0, `(.L_x_7244) ;  /* 0x000002d000007945 */ /* 0x000fe20003800000 */
[----:B------:R-:W-:Y:S02]  /*19a0*/  FSEL R57, R56, RZ, P1 ;  /* 0x000000ff38397208 */ /* 0x000fe40000800000 */
[----:B------:R-:W-:Y:S01]  /*19b0*/  FSEL R114, R113, RZ, !P1 ;  /* 0x000000ff71727208 */ /* 0x000fe20004800000 */
[----:B------:R-:W-:Y:S01]  /*19c0*/  FFMA.FTZ R56, R115, R58, c[0x0][0x228] ;  /* 0x00008a0073387623 */ /* 0x000fe2000001003a */
[----:B------:R-:W-:-:S03]  /*19d0*/  @!P0 MOV R58, 0x4 ;  /* 0x00000004003a8802 */ /* 0x000fc60000000f00 */
        /* <DEDUP_REMOVED lines=8> */
[--C-:B--2---:R-:W-:Y:S02]  /*1a60*/  FADD.FTZ R56, R32, -R114.reuse ;  /* 0x8000007220387221 */ /* 0x104fe40000010000 */
[--C-:B------:R-:W-:Y:S02]  /*1a70*/  FADD.FTZ R58, R33, -R114.reuse ;  /* 0x80000072213a7221 */ /* 0x100fe40000010000 */
[----:B0-----:R-:W-:-:S02]  /*1a80*/  FADD.FTZ R112, R34, -R114 ;  /* 0x8000007222707221 */ /* 0x001fc40000010000 */
[----:B------:R-:W-:Y:S02]  /*1a90*/  FADD.FTZ R116, R35, -R114 ;  /* 0x8000007223747221 */ /* 0x000fe40000010000 */
        /* <DEDUP_REMOVED lines=9> */
[--C-:B------:R-:W-:Y:S02]  /*1b30*/  FADD.FTZ R118, R36, -R114.reuse ;  /* 0x8000007224767221 */ /* 0x100fe40000010000 */
[--C-:B------:R-:W-:Y:S01]  /*1b40*/  FADD.FTZ R120, R37, -R114.reuse ;  /* 0x8000007225787221 */ /* 0x100fe20000010000 */
[----:B------:R-:W-:Y:S01]  /*1b50*/  F2FP.BF16.PACK_AB R57, R59, R112 ;  /* 0x000000703b39723e */ /* 0x000fe200000010ff */
[----:B------:R-:W-:-:S02]  /*1b60*/  FADD.FTZ R112, R38, -R114 ;  /* 0x8000007226707221 */ /* 0x000fc40000010000 */
[----:B------:R-:W-:Y:S02]  /*1b70*/  FADD.FTZ R116, R39, -R114 ;  /* 0x8000007227747221 */ /* 0x000fe40000010000 */
[C---:B------:R-:W-:Y:S02]  /*1b80*/  FMUL.FTZ R112, R115.reuse, R112 ;  /* 0x0000007073707220 */ /* 0x040fe40000410000 */
[----:B------:R-:W-:Y:S02]  /*1b90*/  FMUL.FTZ R118, R115, R118 ;  /* 0x0000007673767220 */ /* 0x000fe40000410000 */
[----:B------:R-:W-:Y:S01]  /*1ba0*/  FFMA.FTZ R59, R67, R112, R76 ;  /* 0x00000070433b7223 */ /* 0x000fe2000001004c */
[----:B------:R-:W-:Y:S01]  /*1bb0*/  HFMA2.MMA R112, -RZ, RZ, 0, 9.5367431640625e-07 ;  /* 0x00000010ff707435 */ /* 0x000fe200000001ff */
[C---:B------:R-:W-:Y:S02]  /*1bc0*/  FMUL.FTZ R120, R115.reuse, R120 ;  /* 0x0000007873787220 */ /* 0x040fe40000410000 */
[----:B------:R-:W-:-:S02]  /*1bd0*/  FMUL.FTZ R116, R115, R116 ;  /* 0x0000007473747220 */ /* 0x000fc40000410000 */
        /* <DEDUP_REMOVED lines=8> */
.L_x_7245:
[----:B------:R-:W-:Y:S05]  /*1c60*/  BSYNC B0 ;  /* 0x0000000000007941 */ /* 0x000fea0003800000 */
.L_x_7244:
[----:B------:R-:W-:Y:S01]  /*1c70*/  BSSY B0, `(.L_x_7246) ;  /* 0x0000022000007945 */ /* 0x000fe20003800000 */
[----:B------:R-:W-:Y:S05]  /*1c80*/  @!P3 BRA `(.L_x_7247) ;  /* 0x000002000000b947 */ /* 0x000fea0003800000 */
[--C-:B0-2---:R-:W-:Y:S02]  /*1c90*/  FADD.FTZ R56, R40, -R114.reuse ;  /* 0x8000007228387221 */ /* 0x105fe40000010000 */
        /* <DEDUP_REMOVED lines=31> */
.L_x_7247:
[----:B------:R-:W-:Y:S05]  /*1e90*/  BSYNC B0 ;  /* 0x0000000000007941 */ /* 0x000fea0003800000 */
.L_x_7246:
[----:B------:R-:W-:Y:S01]  /*1ea0*/  BSSY B0, `(.L_x_7248) ;  /* 0x0000021000007945 */ /* 0x000fe20003800000 */
[----:B------:R-:W-:Y:S05]  /*1eb0*/  @!P4 BRA `(.L_x_7249) ;  /* 0x000001f00000c947 */ /* 0x000fea0003800000 */
[--C-:B0-2---:R-:W-:Y:S02]  /*1ec0*/  FADD.FTZ R56, R48, -R114.reuse ;  /* 0x8000007230387221 */ /* 0x105fe40000010000 */
        /* <DEDUP_REMOVED lines=30> */
.L_x_7249:
[----:B------:R-:W-:Y:S05]  /*20b0*/  BSYNC B0 ;  /* 0x0000000000007941 */ /* 0x000fea0003800000 */
.L_x_7248:
[----:B0-2---:R-:W-:-:S05]  /*20c0*/  MOV R56, 0x4 ;  /* 0x0000000400387802 */ /* 0x005fca0000000f00 */
[----:B------:R-:W-:-:S05]  /*20d0*/  IMAD R105, R56, c[0x0][0x160], R105 ;  /* 0x0000580038697a24 */ /* 0x000fca00078e0269 */
[----:B------:R-:W-:-:S13]  /*20e0*/  ISETP.GE.AND P0, PT, R105, c[0x0][0x164], PT ;  /* 0x0000590069007a0c */ /* 0x000fda0003f06270 */
[----:B------:R-:W-:Y:S01]  /*20f0*/  @P0 CALL.REL.NOINC `(.L_x_7250) ;  /* 0x0000001000000944 */ /* 0x000fe20003c00000 */
[----:B------:R-:W-:Y:S05]  /*2100*/  BRA `(.L_x_7251) ;  /* 0xffffe7b000007947 */ /* 0x000fea000383ffff */
.L_x_7250:
[----:B------:R-:W-:Y:S05]  /*2110*/  EXIT ;  /* 0x000000000000794d */ /* 0x000fea0003800000 */
.L_x_7242:
[----:B------:R-:W-:Y:S01]  /*2120*/  HFMA2.MMA R115, -RZ, RZ, 0, 5.9604644775390625e-08 ;  /* 0x00000001ff737435 */ /* 0x000fe200000001ff */
[----:B------:R-:W-:Y:S02]  /*2130*/  MOV R58, R59 ;  /* 0x0000003b003a7202 */ /* 0x000fe40000000f00 */
[----:B------:R-:W-:Y:S02]  /*2140*/  MOV R114, 0x1f ;  /* 0x0000001f00727802 */ /* 0x000fe40000000f00 */
[----:B------:R-:W-:Y:S02]  /*2150*/  MOV R117, 0xffffffff ;  /* 0xffffffff00757802 */ /* 0x000fe40000000f00 */
[----:B------:R-:W-:Y:S02]  /*2160*/  MOV R56, 0x2180 ;  /* 0x0000218000387802 */ /* 0x000fe40000000f00 */
[----:B------:R-:W-:Y:S05]  /*2170*/  CALL.REL.NOINC `($__internal_52_$__cuda_sm70_shflsync_bfly_p) ;  /* 0x000006c000007944 */ /* 0x000fea0003c00000 */
[----:B-1----:R-:W-:Y:S01]  /*2180*/  MOV R56, R115 ;  /* 0x0000007300387202 */ /* 0x002fe20000000f00 */
[----:B0-----:R-:W-:Y:S05]  /*2190*/  BRA `(.L_x_7252) ;  /* 0xfffff36000007947 */ /* 0x001fea000383ffff */
.L_x_7243:
[----:B------:R-:W-:Y:S01]  /*21a0*/  HFMA2.MMA R115, -RZ, RZ, 0, 1.1920928955078125e-07 ;  /* 0x00000002ff737435 */ /* 0x000fe200000001ff */
[----:B------:R-:W-:Y:S02]  /*21b0*/  MOV R58, R116 ;  /* 0x00000074003a7202 */ /* 0x000fe40000000f00 */
[----:B------:R-:W-:-:S02]  /*21c0*/  MOV R114, 0x1f ;  /* 0x0000001f00727802 */ /* 0x000fc40000000f00 */
[----:B------:R-:W-:Y:S02]  /*21d0*/  MOV R117, 0xffffffff ;  /* 0xffffffff00757802 */ /* 0x000fe40000000f00 */
[----:B------:R-:W-:Y:S02]  /*21e0*/  MOV R56, 0x2200 ;  /* 0x0000220000387802 */ /* 0x000fe40000000f00 */
[----:B0-----:R-:W-:Y:S05]  /*21f0*/  CALL.REL.NOINC `($__internal_52_$__cuda_sm70_shflsync_bfly_p) ;  /* 0x0000064000007944 */ /* 0x001fea0003c00000 */
[----:B01----:R-:W-:Y:S01]  /*2200*/  FADD.FTZ R58, R116, R115 ;  /* 0x00000073743a7221 */ /* 0x003fe20000010000 */
[----:B------:R-:W-:Y:S01]  /*2210*/  HFMA2.MMA R115, -RZ, RZ, 0, 2.384185791015625e-07 ;  /* 0x00000004ff737435 */ /* 0x000fe200000001ff */
[----:B------:R-:W-:Y:S02]  /*2220*/  MOV R114, 0x1f ;  /* 0x0000001f00727802 */ /* 0x000fe40000000f00 */
[----:B------:R-:W-:Y:S02]  /*2230*/  MOV R117, 0xffffffff ;  /* 0xffffffff00757802 */ /* 0x000fe40000000f00 */
[----:B------:R-:W-:Y:S02]  /*2240*/  MOV R56, 0x2260 ;  /* 0x0000226000387802 */ /* 0x000fe40000000f00 */
[----:B------:R-:W-:Y:S05]  /*2250*/  CALL.REL.NOINC `($__internal_52_$__cuda_sm70_shflsync_bfly_p) ;  /* 0x000005e000007944 */ /* 0x000fea0003c00000 */
[----:B01----:R-:W-:Y:S01]  /*2260*/  FADD.FTZ R58, R58, R115 ;  /* 0x000000733a3a7221 */ /* 0x003fe20000010000 */
[----:B------:R-:W-:Y:S01]  /*2270*/  HFMA2.MMA R115, -RZ, RZ, 0, 4.76837158203125e-07 ;  /* 0x00000008ff737435 */ /* 0x000fe200000001ff */
[----:B------:R-:W-:-:S02]  /*2280*/  MOV R114, 0x1f ;  /* 0x0000001f00727802 */ /* 0x000fc40000000f00 */
[----:B------:R-:W-:Y:S02]  /*2290*/  MOV R117, 0xffffffff ;  /* 0xffffffff00757802 */ /* 0x000fe40000000f00 */
[----:B------:R-:W-:Y:S02]  /*22a0*/  MOV R56, 0x22c0 ;  /* 0x000022c000387802 */ /* 0x000fe40000000f00 */
[----:B------:R-:W-:Y:S05]  /*22b0*/  CALL.REL.NOINC `($__internal_52_$__cuda_sm70_shflsync_bfly_p) ;  /* 0x0000058000007944 */ /* 0x000fea0003c00000 */
[----:B01----:R-:W-:Y:S01]  /*22c0*/  FADD.FTZ R58, R58, R115 ;  /* 0x000000733a3a7221 */ /* 0x003fe20000010000 */
[----:B------:R-:W-:Y:S01]  /*22d0*/  HFMA2.MMA R115, -RZ, RZ, 0, 9.5367431640625e-07 ;  /* 0x00000010ff737435 */ /* 0x000fe200000001ff */
[----:B------:R-:W-:Y:S02]  /*22e0*/  MOV R114, 0x1f ;  /* 0x0000001f00727802 */ /* 0x000fe40000000f00 */
[----:B------:R-:W-:Y:S02]  /*22f0*/  MOV R117, 0xffffffff ;  /* 0xffffffff00757802 */ /* 0x000fe40000000f00 */
[----:B------:R-:W-:Y:S02]  /*2300*/  MOV R56, 0x2320 ;  /* 0x0000232000387802 */ /* 0x000fe40000000f00 */
[----:B------:R-:W-:Y:S05]  /*2310*/  CALL.REL.NOINC `($__internal_52_$__cuda_sm70_shflsync_bfly_p) ;  /* 0x0000052000007944 */ /* 0x000fea0003c00000 */
        /* <DEDUP_REMOVED lines=55> */
[----:B------:R-:W-:Y:S05]  /*2690*/  CALL.REL.NOINC `($__internal_52_$__cuda_sm70_shflsync_bfly_p) ;  /* 0x000001a000007944 */ /* 0x000fea0003c00000 */
[----:B01----:R-:W-:Y:S01]  /*26a0*/  FADD.FTZ R58, R58, R115 ;  /* 0x000000733a3a7221 */ /* 0x003fe20000010000 */
[----:B------:R-:W-:Y:S01]  /*26b0*/  HFMA2.MMA R115, -RZ, RZ, 0, 1.1920928955078125e-07 ;  /* 0x00000002ff737435 */ /* 0x000fe200000001ff */
[----:B------:R-:W-:Y:S02]  /*26c0*/  MOV R114, 0x1f ;  /* 0x0000001f00727802 */ /* 0x000fe40000000f00 */
[----:B------:R-:W-:Y:S02]  /*26d0*/  MOV R117, 0xffffffff ;  /* 0xffffffff00757802 */ /* 0x000fe40000000f00 */
[----:B------:R-:W-:Y:S02]  /*26e0*/  MOV R56, 0x2700 ;  /* 0x0000270000387802 */ /* 0x000fe40000000f00 */
[----:B------:R-:W-:Y:S05]  /*26f0*/  CALL.REL.NOINC `($__internal_52_$__cuda_sm70_shflsync_bfly_p) ;  /* 0x0000014000007944 */ /* 0x000fea0003c00000 */
[----:B01----:R-:W-:Y:S01]  /*2700*/  FADD.FTZ R58, R58, R115 ;  /* 0x000000733a3a7221 */ /* 0x003fe20000010000 */
[----:B------:R-:W-:Y:S01]  /*2710*/  HFMA2.MMA R115, -RZ, RZ, 0, 2.384185791015625e-07 ;  /* 0x00000004ff737435 */ /* 0x000fe200000001ff */
[----:B------:R-:W-:Y:S02]  /*2720*/  MOV R114, 0x1f ;  /* 0x0000001f00727802 */ /* 0x000fe40000000f00 */
[----:B------:R-:W-:-:S02]  /*2730*/  MOV R117, 0xffffffff ;  /* 0xffffffff00757802 */ /* 0x000fc40000000f00 */
[----:B------:R-:W-:Y:S02]  /*2740*/  MOV R56, 0x2760 ;  /* 0x0000276000387802 */ /* 0x000fe40000000f00 */
[----:B------:R-:W-:Y:S05]  /*2750*/  CALL.REL.NOINC `($__internal_52_$__cuda_sm70_shflsync_bfly_p) ;  /* 0x000000e000007944 */ /* 0x000fea0003c00000 */
[----:B01----:R-:W-:Y:S01]  /*2760*/  FADD.FTZ R58, R58, R115 ;  /* 0x000000733a3a7221 */ /* 0x003fe20000010000 */
[----:B------:R-:W-:Y:S01]  /*2770*/  HFMA2.MMA R115, -RZ, RZ, 0, 4.76837158203125e-07 ;  /* 0x00000008ff737435 */ /* 0x000fe200000001ff */
[----:B------:R-:W-:Y:S02]  /*2780*/  MOV R114, 0x1f ;  /* 0x0000001f00727802 */ /* 0x000fe40000000f00 */
[----:B------:R-:W-:Y:S02]  /*2790*/  MOV R117, 0xffffffff ;  /* 0xffffffff00757802 */ /* 0x000fe40000000f00 */
[----:B------:R-:W-:Y:S02]  /*27a0*/  MOV R56, 0x27c0 ;  /* 0x000027c000387802 */ /* 0x000fe40000000f00 */
[----:B------:R-:W-:Y:S05]  /*27b0*/  CALL.REL.NOINC `($__internal_52_$__cuda_sm70_shflsync_bfly_p) ;  /* 0x0000008000007944 */ /* 0x000fea0003c00000 */
[----:B-1----:R-:W-:Y:S01]  /*27c0*/  FADD.FTZ R112, R58, R115 ;  /* 0x000000733a707221 */ /* 0x002fe20000010000 */
[----:B------:R-:W-:Y:S01]  /*27d0*/  HFMA2.MMA R115, -RZ, RZ, 0, 9.5367431640625e-07 ;  /* 0x00000010ff737435 */ /* 0x000fe200000001ff */
[----:B0-----:R-:W-:Y:S02]  /*27e0*/  MOV R114, 0x1f ;  /* 0x0000001f00727802 */ /* 0x001fe40000000f00 */
[----:B------:R-:W-:-:S02]  /*27f0*/  MOV R117, 0xffffffff ;  /* 0xffffffff00757802 */ /* 0x000fc40000000f00 */
[----:B------:R-:W-:Y:S02]  /*2800*/  MOV R58, R112 ;  /* 0x00000070003a7202 */ /* 0x000fe40000000f00 */
[----:B------:R-:W-:Y:S02]  /*2810*/  MOV R56, 0x2830 ;  /* 0x0000283000387802 */ /* 0x000fe40000000f00 */
[----:B------:R-:W-:Y:S05]  /*2820*/  CALL.REL.NOINC `($__internal_52_$__cuda_sm70_shflsync_bfly_p) ;  /* 0x0000001000007944 */ /* 0x000fea0003c00000 */
[----:B01----:R-:W-:Y:S05]  /*2830*/  BRA `(.L_x_7253) ;  /* 0xfffff11000007947 */ /* 0x003fea000383ffff */
        .weak           $__internal_52_$__cuda_sm70_shflsync_bfly_p
        .type           $__internal_52_$__cuda_sm70_shflsync_bfly_p,@function
        .size           $__internal_52_$__cuda_sm70_shflsync_bfly_p,(.L_x_22220 - $__internal_52_$__cuda_sm70_shflsync_bfly_p)
$__internal_52_$__cuda_sm70_shflsync_bfly_p:
[----:B------:R-:W-:Y:S01]  /*2840*/  HFMA2.MMA R57, -RZ, RZ, 0, 0 ;  /* 0x00000000ff397435 */ /* 0x000fe200000001ff */
[----:B------:R-:W-:Y:S04]  /*2850*/  WARPSYNC R117 ;  /* 0x0000007500007348 */ /* 0x000fe80003800000 */
[----:B------:R0:W1:Y:S01]  /*2860*/  SHFL.BFLY PT, R115, R58, R115, R114 ;  /* 0x0c0000733a737389 */ /* 0x00006200000e0072 */
[----:B------:R-:W-:Y:S05]  /*2870*/  RET.REL.NODEC R56 `(_ZN10layer_norm13ln_fwd_kernelINS_13Kernel_traitsI13__nv_bfloat16S2_fS2_fjLj768ELj1ELj4ELj1ELj16ENS_18Kernel_traits_baseILj768ES2_S2_fS2_fjLj128EEEEELb0ELb1ELb0ELb0EEEvNS_9FwdParamsE) ;  /* 0xffffd78038007950 */ /* 0x000fea0003c3ffff */
.L_x_7254:
        /* <DEDUP_REMOVED lines=16> */
.L_x_22220:


//--------------------- .text._ZN10layer_norm13ln_fwd_kernelINS_13Kernel_traitsI13__nv_bfloat16S2_fS2_fjLj768ELj1ELj4ELj1ELj16ENS_18Kernel_traits_baseILj768ES2_S2_fS2_fjLj128EEEEELb0ELb1ELb0ELb1EEEvNS_9FwdParamsE --------------------------
	.section	.text._ZN10layer_norm13ln_fwd_kernelINS_13Kernel_traitsI13__nv_bfloat16S2_fS2_fjLj768ELj1ELj4ELj1ELj16ENS_18Kernel_traits_baseILj768ES2_S2_fS2_fjLj128EEEEELb0ELb1ELb0ELb1EEEvNS_9FwdParamsE,"ax",@progbits
	.sectioninfo	@"SHI_REGISTERS=128"
	.align	128
        .global         _ZN10layer_norm13ln_fwd_kernelINS_13Kernel_traitsI13__nv_bfloat16S2_fS2_fjLj768ELj1ELj4ELj1ELj16ENS_18Kernel_traits_baseILj768ES2_S2_fS2_fjLj128EEEEELb0ELb1ELb0ELb1EEEvNS_9FwdParamsE
        .type           _ZN10layer_norm13ln_fwd_kernelINS_13Kernel_traitsI13__nv_bfloat16S2_fS2_fjLj768ELj1ELj4ELj1ELj16ENS_18Kernel_traits_baseILj768ES2_S2_fS2_fjLj128EEEEELb0ELb1ELb0ELb1EEEvNS_9FwdParamsE,@function
        .size           _ZN10layer_norm13ln_fwd_kernelINS_13Kernel_traitsI13__nv_bfloat16S2_fS2_fjLj768ELj1ELj4ELj1ELj16ENS_18Kernel_traits_baseILj768ES2_S2_fS2_fjLj128EEEEELb0ELb1ELb0ELb1EEEvNS_9FwdParamsE,(.L_x_22221 - _ZN10layer_norm13ln_fwd_kernelINS_13Kernel_traitsI13__nv_bfloat16S2_fS2_fjLj768ELj1ELj4ELj1ELj16ENS_18Kernel_traits_baseILj768ES2_S2_fS2_fjLj128EEEEELb0ELb1ELb0ELb1EEEvNS_9FwdParamsE)
        .other          _ZN10layer_norm13ln_fwd_kernelINS_13Kernel_traitsI13__nv_bfloat16S2_fS2_fjLj768ELj1ELj4ELj1ELj16ENS_18Kernel_traits_baseILj768ES2_S2_fS2_fjLj128EEEEELb0ELb1ELb0ELb1EEEvNS_9FwdParamsE,@"STO_CUDA_ENTRY STV_DEFAULT"
_ZN10layer_norm13ln_fwd_kernelINS_13Kernel_traitsI13__nv_bfloat16S2_fS2_fjLj768ELj1ELj4ELj1ELj16ENS_18Kernel_traits_baseILj768ES2_S2_fS2_fjLj128EEEEELb0ELb1ELb0ELb1EEEvNS_9FwdParamsE:
.text._ZN10layer_norm13ln_fwd_kernelINS_13Kernel_traitsI13__nv_bfloat16S2_fS2_fjLj768ELj1ELj4ELj1ELj16ENS_18Kernel_traits_baseILj768ES2_S2_fS2_fjLj128EEEEELb0ELb1ELb0ELb1EEEvNS_9FwdParamsE:
        /* <DEDUP_REMOVED lines=24> */
[----:B------:R0:W4:Y:S04]  /*0180*/  LDG.E.128 R36, [R4.64+0x400] ;  /* 0x0004000404247981 */ /* 0x000128000c1e1d00 */
[----:B------:R1:W3:Y:S04]  /*0190*/  LDG.E.128 R40, [R2.64] ;  /* 0x0000000402287981 */ /* 0x0002e8000c1e1d00 */
        /* <DEDUP_REMOVED lines=13> */
[--C-:B0-----:R-:W-:Y:S02]  /*0270*/  PRMT R5, RZ, 0x5410, R22.reuse ;  /* 0x00005410ff057816 */ /* 0x101fe40000000016 */
[----:B------:R-:W-:Y:S02]  /*0280*/  PRMT R4, RZ, 0x7610, R22 ;  /* 0x00007610ff047816 */ /* 0x000fe40000000016 */
[--C-:B-1----:R-:W-:Y:S02]  /*0290*/  PRMT R3, RZ, 0x5410, R23.reuse ;  /* 0x00005410ff037816 */ /* 0x102fe40000000017 */
        /* <DEDUP_REMOVED lines=17> */
[--C-:B--2---:R-:W-:Y:S02]  /*03b0*/  PRMT R61, RZ, 0x5410, R28.reuse ;  /* 0x00005410ff3d7816 */ /* 0x104fe4000000001c */
[----:B------:R-:W-:-:S02]  /*03c0*/  PRMT R64, RZ, 0x7610, R28 ;  /* 0x00007610ff407816 */ /* 0x000fc4000000001c */
[--C-:B------:R-:W-:Y:S02]  /*03d0*/  PRMT R63, RZ, 0x5410, R29.reuse ;  /* 0x00005410ff3f7816 */ /* 0x100fe4000000001d */
[----:B------:R-:W-:Y:S02]  /*03e0*/  PRMT R66, RZ, 0x7610, R29 ;  /* 0x00007610ff427816 */ /* 0x000fe4000000001d */
[--C-:B------:R-:W-:Y:S02]  /*03f0*/  PRMT R65, RZ, 0x5410, R30.reuse ;  /* 0x00005410ff417816 */ /* 0x100fe4000000001e */
[----:B------:R-:W-:Y:S02]  /*0400*/  PRMT R68, RZ, 0x7610, R30 ;  /* 0x00007610ff447816 */ /* 0x000fe4000000001e */
[--C-:B------:R-:W-:Y:S02]  /*0410*/  PRMT R67, RZ, 0x5410, R31.reuse ;  /* 0x00005410ff437816 */ /* 0x100fe4000000001f */
[----:B------:R-:W-:-:S02]  /*0420*/  PRMT R70, RZ, 0x7610, R31 ;  /* 0x00007610ff467816 */ /* 0x000fc4000000001f */
[--C-:B---3--:R-:W-:Y:S02]  /*0430*/  PRMT R69, RZ, 0x5410, R32.reuse ;  /* 0x00005410ff457816 */ /* 0x108fe40000000020 */
[----:B------:R-:W-:Y:S02]  /*0440*/  PRMT R72, RZ, 0x7610, R32 ;  /* 0x00007610ff487816 */ /* 0x000fe40000000020 */
[--C-:B------:R-:W-:Y:S02]  /*0450*/  PRMT R71, RZ, 0x5410, R33.reuse ;  /* 0x00005410ff477816 */ /* 0x100fe40000000021 */
[----:B------:R-:W-:Y:S02]  /*0460*/  PRMT R74, RZ, 0x7610, R33 ;  /* 0x00007610ff4a7816 */ /* 0x000fe40000000021 */
[--C-:B------:R-:W-:Y:S02]  /*0470*/  PRMT R73, RZ, 0x5410, R34.reuse ;  /* 0x00005410ff497816 */ /* 0x100fe40000000022 */
[----:B------:R-:W-:-:S02]  /*0480*/  PRMT R76, RZ, 0x7610, R34 ;  /* 0x00007610ff4c7816 */ /* 0x000fc40000000022 */
[--C-:B------:R-:W-:Y:S02]  /*0490*/  PRMT R75, RZ, 0x5410, R35.reuse ;  /* 0x00005410ff4b7816 */ /* 0x100fe40000000023 */
[----:B------:R-:W-:Y:S02]  /*04a0*/  PRMT R78, RZ, 0x7610, R35 ;  /* 0x00007610ff4e7816 */ /* 0x000fe40000000023 */
[--C-:B----4-:R-:W-:Y:S02]  /*04b0*/  PRMT R77, RZ, 0x5410, R36.reuse ;  /* 0x00005410ff4d7816 */ /* 0x110fe40000000024 */
        /* <DEDUP_REMOVED lines=31> */
.L_x_7258:
[----:B------:R-:W-:Y:S01]  /*06b0*/  ISETP.NE.U32.AND P1, PT, RZ, c[0x0][0x1c0], PT ;  /* 0x00007000ff007a0c */ /* 0x000fe20003f25070 */
[----:B------:R-:W-:Y:S01]  /*06c0*/  IMAD R24, R102, c[0x0][0x168], RZ ;  /* 0x00005a0066187a24 */ /* 0x000fe200078e02ff */
[----:B------:R-:W-:Y:S02]  /*06d0*/  HFMA2.MMA R115, -RZ, RZ, 0, 9.5367431640625e-07 ;  /* 0x00000010ff737435 */ /* 0x000fe400000001ff */
[----:B------:R-:W-:-:S02]  /*06e0*/  ISETP.NE.AND.EX P1, PT, RZ, c[0x0][0x1c4], PT, P1 ;  /* 0x00007100ff007a0c */ /* 0x000fc40003f25310 */
[----:B------:R-:W-:-:S04]  /*06f0*/  SHF.R.S32.HI R25, RZ, 0x1f, R24 ;  /* 0x0000001fff197819 */ /* 0x000fc80000011418 */
[----:B------:R-:W-:Y:S02]  /*0700*/  LEA.HI R25, R25, R24, RZ, 0x3 ;  /* 0x0000001819197211 */ /* 0x000fe400078f18ff */
[----:B------:R-:W-:Y:S02]  /*0710*/  ISETP.NE.U32.AND P0, PT, RZ, c[0x0][0x180], PT ;  /* 0x00006000ff007a0c */ /* 0x000fe40003f05070 */
[----:B------:R-:W-:-:S03]  /*0720*/  LEA.HI.SX32 R110, R25, R18, 0x1d ;  /* 0x00000012196e7211 */ /* 0x000fc600078feaff */
[----:B------:R-:W-:Y:S02]  /*0730*/  @P1 MOV R31, 0x2 ;  /* 0x00000002001f1802 */ /* 0x000fe40000000f00 */
[----:B------:R-:W-:Y:S01]  /*0740*/  ISETP.NE.AND.EX P0, PT, RZ, c[0x0][0x184], PT, P0 ;  /* 0x00006100ff007a0c */ /* 0x000fe20003f05300 */
[----:B------:R-:W-:-:S04]  /*0750*/  IMAD.WIDE.U32 R24, R110, R115, c[0x0][0x170] ;  /* 0x00005c006e187625 */ /* 0x000fc800078e0073 */
[----:B------:R-:W-:Y:S02]  /*0760*/  @P1 IMAD.WIDE R30, R102, R31, c[0x0][0x1c0] ;  /* 0x00007000661e1625 */ /* 0x000fe400078e021f */
[----:B------:R-:W2:Y:S04]  /*0770*/  LDG.E.128 R24, [R24.64] ;  /* 0x0000000418187981 */ /* 0x000ea8000c1e1d00 */
[----:B------:R-:W3:Y:S02]  /*0780*/  @P1 LDG.E.U16 R30, [R30.64] ;  /* 0x000000041e1e1981 */ /* 0x000ee4000c1e1500 */
[----:B------:R-:W-:-:S04]  /*0790*/  @P0 LEA R28, P2, R110, c[0x0][0x180], 0x5 ;  /* 0x000060006e1c0a11 */ /* 0x000fc800078428ff */
[----:B------:R-:W-:-:S05]  /*07a0*/  @P0 LEA.HI.X R29, R110, c[0x0][0x184], RZ, 0x5, P2 ;  /* 0x000061006e1d0a11 */ /* 0x000fca00010f2cff */
[----:B------:R0:W4:Y:S04]  /*07b0*/  @P0 LDG.E.128 R52, [R28.64] ;  /* 0x000000041c340981 */ /* 0x000128000c1e1d00 */
[----:B------:R0:W5:Y:S01]  /*07c0*/  @P0 LDG.E.128 R48, [R28.64+0x10] ;  /* 0x000010041c300981 */ /* 0x000162000c1e1d00 */
[----:B------:R-:W-:Y:S02]  /*07d0*/  MOV R116, 0x3f800000 ;  /* 0x3f80000000747802 */ /* 0x000fe40000000f00 */
[----:B------:R-:W-:Y:S02]  /*07e0*/  IADD3 R112, R110, 0x20, RZ ;  /* 0x000000206e707810 */ /* 0x000fe40007ffe0ff */
[----:B--2---:R-:W-:Y:S02]  /*07f0*/  PRMT R35, RZ, 0x5410, R25 ;  /* 0x00005410ff237816 */ /* 0x004fe40000000019 */
[----:B---3--:R-:W-:-:S02]  /*0800*/  @P1 PRMT R116, RZ, 0x5410, R30 ;  /* 0x00005410ff741816 */ /* 0x008fc4000000001e */
[----:B------:R-:W-:Y:S02]  /*0810*/  ISETP.NE.U32.AND P1, PT, RZ, c[0x0][0x180], PT ;  /* 0x00006000ff007a0c */ /* 0x000fe40003f25070 */
[----:B------:R-:W-:Y:S02]  /*0820*/  PRMT R41, RZ, 0x5410, R27 ;  /* 0x00005410ff297816 */ /* 0x000fe4000000001b */
[--C-:B0-----:R-:W-:Y:S02]  /*0830*/  PRMT R29, RZ, 0x5410, R24.reuse ;  /* 0x00005410ff1d7816 */ /* 0x101fe40000000018 */
[----:B------:R-:W-:Y:S02]  /*0840*/  PRMT R33, RZ, 0x7610, R24 ;  /* 0x00007610ff217816 */ /* 0x000fe40000000018 */
[----:B------:R-:W-:Y:S02]  /*0850*/  PRMT R25, RZ, 0x7610, R25 ;  /* 0x00007610ff197816 */ /* 0x000fe40000000019 */
[----:B------:R-:W-:-:S02]  /*0860*/  PRMT R37, RZ, 0x5410, R26 ;  /* 0x00005410ff257816 */ /* 0x000fc4000000001a */
[----:B------:R-:W-:Y:S02]  /*0870*/  PRMT R39, RZ, 0x7610, R26 ;  /* 0x00007610ff277816 */ /* 0x000fe4000000001a */
[----:B------:R-:W-:Y:S02]  /*0880*/  PRMT R27, RZ, 0x7610, R27 ;  /* 0x00007610ff1b7816 */ /* 0x000fe4000000001b */
[----:B------:R-:W-:Y:S01]  /*0890*/  ISETP.NE.AND.EX P1, PT, RZ, c[0x0][0x184], PT, P1 ;  /* 0x00006100ff007a0c */ /* 0x000fe20003f25310 */
[-C--:B------:R-:W-:Y:S02]  /*08a0*/  FMUL.FTZ R44, R29, R116.reuse ;  /* 0x000000741d2c7220 */ /* 0x080fe40000410000 */
[-C--:B------:R-:W-:Y:S02]  /*08b0*/  FMUL.FTZ R33, R33, R116.reuse ;  /* 0x0000007421217220 */ /* 0x080fe40000410000 */
[-C--:B------:R-:W-:Y:S02]  /*08c0*/  FMUL.FTZ R46, R35, R116.reuse ;  /* 0x00000074232e7220 */ /* 0x080fe40000410000 */
[----:B------:R-:W-:-:S02]  /*08d0*/  FMUL.FTZ R25, R25, R116 ;  /* 0x0000007419197220 */ /* 0x000fc40000410000 */
[-C--:B------:R-:W-:Y:S02]  /*08e0*/  FMUL.FTZ R40, R37, R116.reuse ;  /* 0x0000007425287220 */ /* 0x080fe40000410000 */
[-C--:B------:R-:W-:Y:S02]  /*08f0*/  FMUL.FTZ R39, R39, R116.reuse ;  /* 0x0000007427277220 */ /* 0x080fe40000410000 */
[-C--:B------:R-:W-:Y:S02]  /*0900*/  FMUL.FTZ R42, R41, R116.reuse ;  /* 0x00000074292a7220 */ /* 0x080fe40000410000 */
[----:B------:R-:W-:Y:S01]  /*0910*/  FMUL.FTZ R27, R27, R116 ;  /* 0x000000741b1b7220 */ /* 0x000fe20000410000 */
[----:B------:R-:W-:Y:S01]  /*0920*/  LEA R30, P2, R110, c[0x0][0x188], 0x5 ;  /* 0x000062006e1e7a11 */ /* 0x000fe200078428ff */
[----:B------:R-:W-:Y:S02]  /*0930*/  FMUL.FTZ R44, R61, R44 ;  /* 0x0000002c3d2c7220 */ /* 0x000fe40000410000 */
[----:B------:R-:W-:-:S02]  /*0940*/  FMUL.FTZ R45, R64, R33 ;  /* 0x00000021402d7220 */ /* 0x000fc40000410000 */
[----:B------:R-:W-:Y:S02]  /*0950*/  FMUL.FTZ R46, R63, R46 ;  /* 0x0000002e3f2e7220 */ /* 0x000fe40000410000 */
[----:B------:R-:W-:Y:S02]  /*0960*/  FMUL.FTZ R47, R66, R25 ;  /* 0x00000019422f7220 */ /* 0x000fe40000410000 */
[----:B------:R-:W-:Y:S02]  /*0970*/  FMUL.FTZ R40, R65, R40 ;  /* 0x0000002841287220 */ /* 0x000fe40000410000 */
[----:B------:R-:W-:Y:S02]  /*0980*/  FMUL.FTZ R41, R68, R39 ;  /* 0x0000002744297220 */ /* 0x000fe40000410000 */
[----:B------:R-:W-:Y:S02]  /*0990*/  FMUL.FTZ R42, R67, R42 ;  /* 0x0000002a432a7220 */ /* 0x000fe40000410000 */
[----:B------:R-:W-:Y:S01]  /*09a0*/  FMUL.FTZ R43, R70, R27 ;  /* 0x0000001b462b7220 */ /* 0x000fe20000410000 */
[----:B------:R-:W-:Y:S01]  /*09b0*/  LEA.HI.X R31, R110, c[0x0][0x18c], RZ, 0x5, P2 ;  /* 0x000063006e1f7a11 */ /* 0x000fe200010f2cff */
[----:B----4-:R-:W-:-:S02]  /*09c0*/  @P1 FADD.FTZ R44, R52, R44 ;  /* 0x0000002c342c1221 */ /* 0x010fc40000010000 */
[----:B------:R-:W-:Y:S02]  /*09d0*/  @P1 FADD.FTZ R45, R53, R45 ;  /* 0x0000002d352d1221 */ /* 0x000fe40000010000 */
[----:B------:R-:W-:Y:S02]  /*09e0*/  @P1 FADD.FTZ R46, R54, R46 ;  /* 0x0000002e362e1221 */ /* 0x000fe40000010000 */
[----:B------:R-:W-:Y:S02]  /*09f0*/  @P1 FADD.FTZ R47, R55, R47 ;  /* 0x0000002f372f1221 */ /* 0x000fe40000010000 */
[----:B-----5:R-:W-:Y:S02]  /*0a00*/  @P1 FADD.FTZ R40, R48, R40 ;  /* 0x0000002830281221 */ /* 0x020fe40000010000 */
[----:B------:R-:W-:Y:S02]  /*0a10*/  @P1 FADD.FTZ R41, R49, R41 ;  /* 0x0000002931291221 */ /* 0x000fe40000010000 */
[----:B------:R-:W-:-:S02]  /*0a20*/  @P1 FADD.FTZ R42, R50, R42 ;  /* 0x0000002a322a1221 */ /* 0x000fc40000010000 */
[----:B------:R-:W-:Y:S02]  /*0a30*/  @P1 FADD.FTZ R43, R51, R43 ;  /* 0x0000002b332b1221 */ /* 0x000fe40000010000 */
[C---:B------:R-:W-:Y:S01]  /*0a40*/  IMAD.WIDE.U32 R24, R112.reuse, R115, c[0x0][0x170] ;  /* 0x00005c0070187625 */ /* 0x040fe200078e0073 */
[----:B------:R-:W-:Y:S04]  /*0a50*/  STG.E.128 [R30.64], R44 ;  /* 0x0000002c1e007986 */ /* 0x000fe8000c101d04 */
[----:B------:R0:W-:Y:S04]  /*0a60*/  STG.E.128 [R30.64+0x10], R40 ;  /* 0x000010281e007986 */ /* 0x0001e8000c101d04 */
[----:B------:R-:W0:Y:S01]  /*0a70*/  LDG.E.128 R24, [R24.64] ;  /* 0x0000000418187981 */ /* 0x000e22000c1e1d00 */
[----:B------:R-:W-:-:S02]  /*0a80*/  @P0 LEA R28, P2, R112, c[0x0][0x180], 0x5 ;  /* 0x00006000701c0a11 */ /* 0x000fc400078428ff */
[----:B------:R-:W-:Y:S02]  /*0a90*/  MOV R56, R52 ;  /* 0x0000003400387202 */ /* 0x000fe40000000f00 */
[----:B------:R-:W-:Y:S02]  /*0aa0*/  MOV R57, R53 ;  /* 0x0000003500397202 */ /* 0x000fe40000000f00 */
[----:B------:R-:W-:Y:S02]  /*0ab0*/  MOV R58, R54 ;  /* 0x00000036003a7202 */ /* 0x000fe40000000f00 */
[----:B------:R-:W-:Y:S02]  /*0ac0*/  MOV R59, R55 ;  /* 0x00000037003b7202 */ /* 0x000fe40000000f00 */
[----:B------:R-:W-:Y:S02]  /*0ad0*/  MOV R36, R48 ;  /* 0x0000003000247202 */ /* 0x000fe40000000f00 */
[----:B------:R-:W-:-:S02]  /*0ae0*/  MOV R37, R49 ;  /* 0x0000003100257202 */ /* 0x000fc40000000f00 */
[----:B------:R-:W-:Y:S02]  /*0af0*/  MOV R38, R50 ;  /* 0x0000003200267202 */ /* 0x000fe40000000f00 */
[----:B------:R-:W-:Y:S02]  /*0b00*/  MOV R39, R51 ;  /* 0x0000003300277202 */ /* 0x000fe40000000f00 */
[----:B------:R-:W-:-:S05]  /*0b10*/  @P0 LEA.HI.X R29, R112, c[0x0][0x184], RZ, 0x5, P2 ;  /* 0x00006100701d0a11 */ /* 0x000fca00010f2cff */
[----:B------:R1:W2:Y:S04]  /*0b20*/  @P0 LDG.E.128 R56, [R28.64] ;  /* 0x000000041c380981 */ /* 0x0002a8000c1e1d00 */
[----:B------:R1:W3:Y:S01]  /*0b30*/  @P0 LDG.E.128 R36, [R28.64+0x10] ;  /* 0x000010041c240981 */ /* 0x0002e2000c1e1d00 */
[----:B------:R-:W-:Y:S02]  /*0b40*/  IADD3 R113, R110, 0x40, RZ ;  /* 0x000000406e717810 */ /* 0x000fe40007ffe0ff */
[----:B------:R-:W-:-:S04]  /*0b50*/  LEA R118, P2, R112, c[0x0][0x188], 0x5 ;  /* 0x0000620070767a11 */ /* 0x000fc800078428ff */
[----:B------:R-:W-:Y:S02]  /*0b60*/  LEA.HI.X R119, R112, c[0x0][0x18c], RZ, 0x5, P2 ;  /* 0x0000630070777a11 */ /* 0x000fe400010f2cff */
[----:B------:R-:W-:Y:S02]  /*0b70*/  @P0 LEA R114, P2, R113, c[0x0][0x180], 0x5 ;  /* 0x0000600071720a11 */ /* 0x000fe400078428ff */
[--C-:B0-----:R-:W-:Y:S02]  /*0b80*/  PRMT R31, RZ, 0x7610, R24.reuse ;  /* 0x00007610ff1f7816 */ /* 0x101fe40000000018 */
[----:B------:R-:W-:Y:S02]  /*0b90*/  PRMT R33, RZ, 0x5410, R25 ;  /* 0x00005410ff217816 */ /* 0x000fe40000000019 */
[----:B------:R-:W-:Y:S02]  /*0ba0*/  PRMT R121, RZ, 0x5410, R27 ;  /* 0x00005410ff797816 */ /* 0x000fe4000000001b */
[----:B-1----:R-:W-:-:S02]  /*0bb0*/  PRMT R29, RZ, 0x5410, R24 ;  /* 0x00005410ff1d7816 */ /* 0x002fc40000000018 */
[----:B------:R-:W-:Y:S02]  /*0bc0*/  PRMT R25, RZ, 0x7610, R25 ;  /* 0x00007610ff197816 */ /* 0x000fe40000000019 */
[--C-:B------:R-:W-:Y:S02]  /*0bd0*/  PRMT R35, RZ, 0x5410, R26.reuse ;  /* 0x00005410ff237816 */ /* 0x100fe4000000001a */
[----:B------:R-:W-:Y:S02]  /*0be0*/  PRMT R117, RZ, 0x7610, R26 ;  /* 0x00007610ff757816 */ /* 0x000fe4000000001a */
        /* <DEDUP_REMOVED lines=16> */
[----:B------:R-:W-:Y:S02]  /*0cf0*/  FMUL.FTZ R31, R78, R27 ;  /* 0x0000001b4e1f7220 */ /* 0x000fe40000410000 */
[----:B--2---:R-:W-:Y:S02]  /*0d00*/  @P1 FADD.FTZ R32, R56, R32 ;  /* 0x0000002038201221 */ /* 0x004fe40000010000 */
[----:B------:R-:W-:Y:S02]  /*0d10*/  @P1 FADD.FTZ R33, R57, R33 ;  /* 0x0000002139211221 */ /* 0x000fe40000010000 */
[----:B------:R-:W-:Y:S02]  /*0d20*/  @P1 FADD.FTZ R34, R58, R34 ;  /* 0x000000223a221221 */ /* 0x000fe40000010000 */
[----:B------:R-:W-:Y:S02]  /*0d30*/  @P1 FADD.FTZ R35, R59, R35 ;  /* 0x000000233b231221 */ /* 0x000fe40000010000 */
[----:B---3--:R-:W-:-:S02]  /*0d40*/  @P1 FADD.FTZ R28, R36, R28 ;  /* 0x0000001c241c1221 */ /* 0x008fc40000010000 */
[----:B------:R-:W-:Y:S02]  /*0d50*/  @P1 FADD.FTZ R29, R37, R29 ;  /* 0x0000001d251d1221 */ /* 0x000fe40000010000 */
[----:B------:R-:W-:Y:S02]  /*0d60*/  @P1 FADD.FTZ R30, R38, R30 ;  /* 0x0000001e261e1221 */ /* 0x000fe40000010000 */
[----:B------:R-:W-:Y:S02]  /*0d70*/  @P1 FADD.FTZ R31, R39, R31 ;  /* 0x0000001f271f1221 */ /* 0x000fe40000010000 */
[----:B------:R-:W-:Y:S01]  /*0d80*/  IMAD.WIDE.U32 R24, R113, R115, c[0x0][0x170] ;  /* 0x00005c0071187625 */ /* 0x000fe200078e0073 */
[----:B------:R-:W-:Y:S04]  /*0d90*/  STG.E.128 [R118.64], R32 ;  /* 0x0000002076007986 */ /* 0x000fe8000c101d04 */
[----:B------:R0:W-:Y:S04]  /*0da0*/  STG.E.128 [R118.64+0x10], R28 ;  /* 0x0000101c76007986 */ /* 0x0001e8000c101d04 */
[----:B------:R-:W2:Y:S01]  /*0db0*/  LDG.E.128 R24, [R24.64] ;  /* 0x0000000418187981 */ /* 0x000ea2000c1e1d00 */
[----:B------:R-:W-:-:S02]  /*0dc0*/  @P0 MOV R52, R56 ;  /* 0x0000003800340202 */ /* 0x000fc40000000f00 */
[----:B------:R-:W-:Y:S02]  /*0dd0*/  @P0 MOV R53, R57 ;  /* 0x0000003900350202 */ /* 0x000fe40000000f00 */
[----:B------:R-:W-:Y:S02]  /*0de0*/  @P0 MOV R54, R58 ;  /* 0x0000003a00360202 */ /* 0x000fe40000000f00 */
[----:B------:R-:W-:Y:S02]  /*0df0*/  @P0 MOV R55, R59 ;  /* 0x0000003b00370202 */ /* 0x000fe40000000f00 */
[----:B------:R-:W-:-:S05]  /*0e00*/  @P0 LEA.HI.X R115, R113, c[0x0][0x184], RZ, 0x5, P2 ;  /* 0x0000610071730a11 */ /* 0x000fca00010f2cff */
[----:B------:R1:W3:Y:S01]  /*0e10*/  @P0 LDG.E.128 R52, [R114.64] ;  /* 0x0000000472340981 */ /* 0x0002e2000c1e1d00 */
[----:B------:R-:W-:Y:S02]  /*0e20*/  @P0 MOV R48, R36 ;  /* 0x0000002400300202 */ /* 0x000fe40000000f00 */
[----:B------:R-:W-:Y:S02]  /*0e30*/  @P0 MOV R49, R37 ;  /* 0x0000002500310202 */ /* 0x000fe40000000f00 */
[----:B------:R-:W-:Y:S02]  /*0e40*/  @P0 MOV R50, R38 ;  /* 0x0000002600320202 */ /* 0x000fe40000000f00 */
[----:B------:R-:W-:-:S06]  /*0e50*/  @P0 MOV R51, R39 ;  /* 0x0000002700330202 */ /* 0x000fcc0000000f00 */
[----:B------:R1:W4:Y:S01]  /*0e60*/  @P0 LDG.E.128 R48, [R114.64+0x10] ;  /* 0x0000100472300981 */ /* 0x000322000c1e1d00 */
[----:B0-----:R-:W-:-:S04]  /*0e70*/  FADD.FTZ R118, RZ, R44 ;  /* 0x0000002cff767221 */ /* 0x001fc80000010000 */
[----:B------:R-:W-:Y:S01]  /*0e80*/  FADD.FTZ R118, R45, R118 ;  /* 0x000000762d767221 */ /* 0x000fe20000010000 */
[--C-:B--2---:R-:W-:Y:S02]  /*0e90*/  PRMT R125, RZ, 0x5410, R25.reuse ;  /* 0x00005410ff7d7816 */ /* 0x104fe40000000019 */
[----:B-1----:R-:W-:Y:S02]  /*0ea0*/  PRMT R114, RZ, 0x7610, R25 ;  /* 0x00007610ff727816 */ /* 0x002fe40000000019 */
[--C-:B------:R-:W-:Y:S02]  /*0eb0*/  PRMT R119, RZ, 0x5410, R24.reuse ;  /* 0x00005410ff777816 */ /* 0x100fe40000000018 */
[--C-:B------:R-:W-:Y:S02]  /*0ec0*/  PRMT R25, RZ, 0x5410, R27.reuse ;  /* 0x00005410ff197816 */ /* 0x100fe4000000001b */
[----:B------:R-:W-:Y:S01]  /*0ed0*/  PRMT R123, RZ, 0x7610, R24 ;  /* 0x00007610ff7b7816 */ /* 0x000fe20000000018 */
[----:B------:R-:W-:Y:S01]  /*0ee0*/  FADD.FTZ R24, R46, R118 ;  /* 0x000000762e187221 */ /* 0x000fe20000010000 */
[----:B------:R-:W-:Y:S01]  /*0ef0*/  PRMT R117, RZ, 0x7610, R27 ;  /* 0x00007610ff757816 */ /* 0x000fe2000000001b */
[-C--:B------:R-:W-:Y:S01]  /*0f00*/  FMUL.FTZ R27, R114, R116.reuse ;  /* 0x00000074721b7220 */ /* 0x080fe20000410000 */
[--C-:B------:R-:W-:Y:S01]  /*0f10*/  PRMT R115, RZ, 0x5410, R26.reuse ;  /* 0x00005410ff737816 */ /* 0x100fe2000000001a */
[-C--:B------:R-:W-:Y:S01]  /*0f20*/  FMUL.FTZ R114, R25, R116.reuse ;  /* 0x0000007419727220 */ /* 0x080fe20000410000 */
[----:B------:R-:W-:Y:S01]  /*0f30*/  PRMT R121, RZ, 0x7610, R26 ;  /* 0x00007610ff797816 */ /* 0x000fe2000000001a */
[----:B------:R-:W-:-:S02]  /*0f40*/  FMUL.FTZ R26, R119, R116 ;  /* 0x00000074771a7220 */ /* 0x000fc40000410000 */
[----:B------:R-:W-:Y:S02]  /*0f50*/  FADD.FTZ R25, R47, R24 ;  /* 0x000000182f197221 */ /* 0x000fe40000010000 */
[----:B------:R-:W-:Y:S02]  /*0f60*/  FMUL.FTZ R24, R77, R26 ;  /* 0x0000001a4d187220 */ /* 0x000fe40000410000 */
[----:B------:R-:W-:Y:S02]  /*0f70*/  FADD.FTZ R26, R40, R25 ;  /* 0x00000019281a7221 */ /* 0x000fe40000010000 */
[-C--:B------:R-:W-:Y:S02]  /*0f80*/  FMUL.FTZ R118, R115, R116.reuse ;  /* 0x0000007473767220 */ /* 0x080fe40000410000 */
[-C--:B------:R-:W-:Y:S02]  /*0f90*/  FMUL.FTZ R119, R123, R116.reuse ;  /* 0x000000747b777220 */ /* 0x080fe40000410000 */
[----:B------:R-:W-:-:S02]  /*0fa0*/  FMUL.FTZ R120, R125, R116 ;  /* 0x000000747d787220 */ /* 0x000fc40000410000 */
[-C--:B------:R-:W-:Y:S02]  /*0fb0*/  FMUL.FTZ R115, R121, R116.reuse ;  /* 0x0000007479737220 */ /* 0x080fe40000410000 */
[----:B------:R-:W-:Y:S02]  /*0fc0*/  FMUL.FTZ R116, R117, R116 ;  /* 0x0000007475747220 */ /* 0x000fe40000410000 */
[----:B------:R-:W-:Y:S01]  /*0fd0*/  FADD.FTZ R117, R41, R26 ;  /* 0x0000001a29757221 */ /* 0x000fe20000010000 */
[----:B---3--:R-:W-:Y:S01]  /*0fe0*/  @P0 MOV R57, R53 ;  /* 0x0000003500390202 */ /* 0x008fe20000000f00 */
[----:B------:R-:W-:Y:S02]  /*0ff0*/  FMUL.FTZ R25, R80, R119 ;  /* 0x0000007750197220 */ /* 0x000fe40000410000 */
[----:B------:R-:W-:Y:S01]  /*1000*/  FADD.FTZ R26, R42, R117 ;  /* 0x000000752a1a7221 */ /* 0x000fe20000010000 */
[----:B------:R-:W-:Y:S01]  /*1010*/  @P0 MOV R56, R52 ;  /* 0x0000003400380202 */ /* 0x000fe20000000f00 */
[----:B------:R-:W-:-:S02]  /*1020*/  @P1 FADD.FTZ R25, R25, R57 ;  /* 0x0000003919191221 */ /* 0x000fc40000010000 */
[----:B------:R-:W-:Y:S02]  /*1030*/  FADD.FTZ R57, R43, R26 ;  /* 0x0000001a2b397221 */ /* 0x000fe40000010000 */
[----:B------:R-:W-:Y:S02]  /*1040*/  @P1 FADD.FTZ R24, R24, R56 ;  /* 0x0000003818181221 */ /* 0x000fe40000010000 */
[----:B------:R-:W-:-:S04]  /*1050*/  FADD.FTZ R56, R32, R57 ;  /* 0x0000003920387221 */ /* 0x000fc80000010000 */
[----:B------:R-:W-:Y:S01]  /*1060*/  FADD.FTZ R57, R33, R56 ;  /* 0x0000003821397221 */ /* 0x000fe20000010000 */
[----:B------:R-:W-:-:S03]  /*1070*/  @P0 MOV R58, R54 ;  /* 0x00000036003a0202 */ /* 0x000fc60000000f00 */
[----:B------:R-:W-:Y:S02]  /*1080*/  FADD.FTZ R56, R34, R57 ;  /* 0x0000003922387221 */ /* 0x000fe40000010000 */
[----:B------:R-:W-:Y:S02]  /*1090*/  FMUL.FTZ R26, R79, R120 ;  /* 0x000000784f1a7220 */ /* 0x000fe40000410000 */
[----:B------:R-:W-:Y:S02]  /*10a0*/  FADD.FTZ R57, R35, R56 ;  /* 0x0000003823397221 */ /* 0x000fe40000010000 */
[----:B------:R-:W-:Y:S02]  /*10b0*/  @P1 FADD.FTZ R26, R26, R58 ;  /* 0x0000003a1a1a1221 */ /* 0x000fe40000010000 */
[----:B------:R-:W-:Y:S01]  /*10c0*/  FADD.FTZ R58, R28, R57 ;  /* 0x000000391c3a7221 */ /* 0x000fe20000010000 */
[----:B----4-:R-:W-:Y:S01]  /*10d0*/  @P0 MOV R36, R48 ;  /* 0x0000003000240202 */ /* 0x010fe20000000f00 */
[----:B------:R-:W-:-:S02]  /*10e0*/  FMUL.FTZ R56, R81, R118 ;  /* 0x0000007651387220 */ /* 0x000fc40000410000 */
[----:B------:R-:W-:Y:S01]  /*10f0*/  FADD.FTZ R57, R29, R58 ;  /* 0x0000003a1d397221 */ /* 0x000fe20000010000 */
[----:B------:R-:W-:Y:S01]  /*1100*/  @P0 MOV R59, R55 ;  /* 0x00000037003b0202 */ /* 0x000fe20000000f00 */
[----:B------:R-:W-:Y:S02]  /*1110*/  FMUL.FTZ R27, R82, R27 ;  /* 0x0000001b521b7220 */ /* 0x000fe40000410000 */
[----:B------:R-:W-:Y:S02]  /*1120*/  @P1 FADD.FTZ R56, R56, R36 ;  /* 0x0000002438381221 */ /* 0x000fe40000010000 */
[----:B------:R-:W-:Y:S01]  /*1130*/  FADD.FTZ R36, R30, R57 ;  /* 0x000000391e247221 */ /* 0x000fe20000010000 */
[----:B------:R-:W-:Y:S01]  /*1140*/  @P0 MOV R38, R50 ;  /* 0x0000003200260202 */ /* 0x000fe20000000f00 */
[----:B------:R-:W-:Y:S02]  /*1150*/  @P1 FADD.FTZ R27, R27, R59 ;  /* 0x0000003b1b1b1221 */ /* 0x000fe40000010000 */
[----:B------:R-:W-:-:S02]  /*1160*/  FMUL.FTZ R58, R83, R114 ;  /* 0x00000072533a7220 */ /* 0x000fc40000410000 */
[----:B------:R-:W-:Y:S01]  /*1170*/  FADD.FTZ R59, R31, R36 ;  /* 0x000000241f3b7221 */ /* 0x000fe20000010000 */
[----:B------:R-:W-:Y:S01]  /*1180*/  @P0 MOV R37, R49 ;  /* 0x0000003100250202 */ /* 0x000fe20000000f00 */
[----:B------:R-:W-:Y:S01]  /*1190*/  @P1 FADD.FTZ R58, R58, R38 ;  /* 0x000000263a3a1221 */ /* 0x000fe20000010000 */
[----:B------:R-:W-:Y:S01]  /*11a0*/  @P0 MOV R39, R51 ;  /* 0x0000003300270202 */ /* 0x000fe20000000f00 */
[----:B------:R-:W-:Y:S01]  /*11b0*/  FMUL.FTZ R57, R84, R115 ;  /* 0x0000007354397220 */ /* 0x000fe20000410000 */
[----:B------:R-:W-:Y:S01]  /*11c0*/  LEA R36, P2, R113, c[0x0][0x188], 0x5 ;  /* 0x0000620071247a11 */ /* 0x000fe200078428ff */
[----:B------:R-:W-:Y:S02]  /*11d0*/  FADD.FTZ R38, R24, R59 ;  /* 0x0000003b18267221 */ /* 0x000fe40000010000 */
[----:B------:R-:W-:Y:S02]  /*11e0*/  FMUL.FTZ R59, R85, R116 ;  /* 0x00000074553b7220 */ /* 0x000fe40000410000 */
[----:B------:R-:W-:Y:S01]  /*11f0*/  @P1 FADD.FTZ R57, R57, R37 ;  /* 0x0000002539391221 */ /* 0x000fe20000010000 */
[----:B------:R-:W-:Y:S01]  /*1200*/  LEA.HI.X R37, R113, c[0x0][0x18c], RZ, 0x5, P2 ;  /* 0x0000630071257a11 */ /* 0x000fe200010f2cff */
[----:B------:R-:W-:-:S02]  /*1210*/  @P1 FADD.FTZ R59, R59, R39 ;  /* 0x000000273b3b1221 */ /* 0x000fc40000010000 */
[----:B------:R-:W-:Y:S02]  /*1220*/  FADD.FTZ R115, R25, R38 ;  /* 0x0000002619737221 */ /* 0x000fe40000010000 */
[----:B------:R0:W-:Y:S02]  /*1230*/  STG.E.128 [R36.64], R24 ;  /* 0x0000001824007986 */ /* 0x0001e4000c101d04 */
[----:B------:R-:W-:Y:S02]  /*1240*/  FADD.FTZ R38, R26, R115 ;  /* 0x000000731a267221 */ /* 0x000fe40000010000 */
[----:B------:R0:W-:Y:S02]  /*1250*/  STG.E.128 [R36.64+0x10], R56 ;  /* 0x0000103824007986 */ /* 0x0001e4000c101d04 */
        /* <DEDUP_REMOVED lines=8> */
.L_x_7259:
        /* <DEDUP_REMOVED lines=68> */
.L_x_7260:
[----:B------:R-:W-:Y:S01]  /*1720*/  HFMA2.MMA R39, -RZ, RZ, 0, 2.384185791015625e-07 ;  /* 0x00000004ff277435 */ /* 0x000fe200000001ff */
[----:B01----:R-:W-:Y:S01]  /*1730*/  FADD.FTZ R117, R38, R117 ;  /* 0x0000007526757221 */ /* 0x003fe20000010000 */
[----:B------:R-:W-:Y:S01]  /*1740*/  MOV R114, c[0x0][0x1e0] ;  /* 0x0000780000727a02 */ /* 0x000fe20000000f00 */
[----:B------:R-:W-:Y:S01]  /*1750*/  FMUL.FTZ R38, R115, R115 ;  /* 0x0000007373267220 */ /* 0x000fe20000410000 */
[----:B------:R-:W-:-:S03]  /*1760*/  ISETP.NE.AND P0, PT, RZ, UR6, PT ;  /* 0x00000006ff007c0c */ /* 0x000fc6000bf05270 */
[----:B------:R-:W-:Y:S01]  /*1770*/  FFMA.FTZ R114, R117, R114, c[0x0][0x228] ;  /* 0x00008a0075727623 */ /* 0x000fe20000010072 */
[----:B------:R-:W-:Y:S02]  /*1780*/  FSEL R117, R38, RZ, P0 ;  /* 0x000000ff26757208 */ /* 0x000fe40000000000 */
[----:B------:R-:W-:Y:S01]  /*1790*/  @!P1 IMAD.WIDE R36, R102, R39, c[0x0][0x1a0] ;  /* 0x0000680066249625 */ /* 0x000fe200078e0227 */
[----:B------:R-:W-:-:S03]  /*17a0*/  FSEL R38, R115, RZ, !P0 ;  /* 0x000000ff73267208 */ /* 0x000fc60004000000 */
[----:B------:R-:W-:Y:S01]  /*17b0*/  FADD.FTZ R117, R114, R117 ;  /* 0x0000007572757221 */ /* 0x000fe20000010000 */
[----:B------:R0:W-:Y:S01]  /*17c0*/  @!P1 STG.E [R36.64], R115 ;  /* 0x0000007324009986 */ /* 0x0001e2000c101904 */
[--C-:B------:R-:W-:Y:S02]  /*17d0*/  FADD.FTZ R30, R30, -R38.reuse ;  /* 0x800000261e1e7221 */ /* 0x100fe40000010000 */
[--C-:B------:R-:W-:Y:S02]  /*17e0*/  FADD.FTZ R116, R31, -R38.reuse ;  /* 0x800000261f747221 */ /* 0x100fe40000010000 */
[--C-:B------:R-:W-:Y:S02]  /*17f0*/  FADD.FTZ R42, R42, -R38.reuse ;  /* 0x800000262a2a7221 */ /* 0x100fe40000010000 */
[--C-:B------:R-:W-:Y:S02]  /*1800*/  FADD.FTZ R40, R40, -R38.reuse ;  /* 0x8000002628287221 */ /* 0x100fe40000010000 */
[----:B------:R-:W-:-:S02]  /*1810*/  FADD.FTZ R41, R41, -R38 ;  /* 0x8000002629297221 */ /* 0x000fc40000010000 */
[--C-:B------:R-:W-:Y:S01]  /*1820*/  FADD.FTZ R28, R28, -R38.reuse ;  /* 0x800000261c1c7221 */ /* 0x100fe20000010000 */
[----:B0-----:R-:W0:Y:S01]  /*1830*/  MUFU.RSQ R37, R117 ;  /* 0x0000007500257308 */ /* 0x001e220000001400 */
[--C-:B------:R-:W-:Y:S02]  /*1840*/  FADD.FTZ R114, R29, -R38.reuse ;  /* 0x800000261d727221 */ /* 0x100fe40000010000 */
[--C-:B------:R-:W-:Y:S02]  /*1850*/  FADD.FTZ R43, R43, -R38.reuse ;  /* 0x800000262b2b7221 */ /* 0x100fe40000010000 */
[--C-:B------:R-:W-:Y:S02]  /*1860*/  FADD.FTZ R32, R32, -R38.reuse ;  /* 0x8000002620207221 */ /* 0x100fe40000010000 */
[--C-:B------:R-:W-:Y:S02]  /*1870*/  FADD.FTZ R33, R33, -R38.reuse ;  /* 0x8000002621217221 */ /* 0x100fe40000010000 */
[----:B------:R-:W-:-:S02]  /*1880*/  FADD.FTZ R120, R24, -R38 ;  /* 0x8000002618787221 */ /* 0x000fc40000010000 */
[--C-:B------:R-:W-:Y:S02]  /*1890*/  FADD.FTZ R118, R25, -R38.reuse ;  /* 0x8000002619767221 */ /* 0x100fe40000010000 */
[--C-:B------:R-:W-:Y:S02]  /*18a0*/  FADD.FTZ R44, R44, -R38.reuse ;  /* 0x800000262c2c7221 */ /* 0x100fe40000010000 */
[--C-:B------:R-:W-:Y:S02]  /*18b0*/  FADD.FTZ R45, R45, -R38.reuse ;  /* 0x800000262d2d7221 */ /* 0x100fe40000010000 */
[--C-:B------:R-:W-:Y:S02]  /*18c0*/  FADD.FTZ R46, R46, -R38.reuse ;  /* 0x800000262e2e7221 */ /* 0x100fe40000010000 */
[--C-:B------:R-:W-:Y:S02]  /*18d0*/  FADD.FTZ R47, R47, -R38.reuse ;  /* 0x800000262f2f7221 */ /* 0x100fe40000010000 */
[----:B------:R-:W-:-:S02]  /*18e0*/  FADD.FTZ R34, R34, -R38 ;  /* 0x8000002622227221 */ /* 0x000fc40000010000 */
[--C-:B------:R-:W-:Y:S02]  /*18f0*/  FADD.FTZ R36, R35, -R38.reuse ;  /* 0x8000002623247221 */ /* 0x100fe40000010000 */
[--C-:B------:R-:W-:Y:S02]  /*1900*/  FADD.FTZ R26, R26, -R38.reuse ;  /* 0x800000261a1a7221 */ /* 0x100fe40000010000 */
[----:B------:R-:W-:Y:S02]  /*1910*/  FADD.FTZ R122, R27, -R38 ;  /* 0x800000261b7a7221 */ /* 0x000fe40000010000 */
[----:B------:R-:W-:-:S04]  /*1920*/  @!P1 IMAD.WIDE R24, R102, R39, c[0x0][0x1a8] ;  /* 0x00006a0066189625 */ /* 0x000fc800078e0227 */
[--C-:B------:R-:W-:Y:S01]  /*1930*/  FADD.FTZ R56, R56, -R38.reuse ;  /* 0x8000002638387221 */ /* 0x100fe20000010000 */
[----:B0-----:R0:W-:Y:S01]  /*1940*/  @!P1 STG.E [R24.64], R37 ;  /* 0x0000002518009986 */ /* 0x0011e2000c101904 */
        /* <DEDUP_REMOVED lines=34> */
[----:B0-----:R-:W-:Y:S01]  /*1b70*/  FFMA.FTZ R37, R99, R114, R4 ;  /* 0x0000007263257223 */ /* 0x001fe20000010004 */
[----:B------:R-:W-:Y:S01]  /*1b80*/  F2FP.BF16.PACK_AB R26, R41, R26 ;  /* 0x0000001a291a723e */ /* 0x000fe200000010ff */
[----:B------:R-:W-:-:S02]  /*1b90*/  FFMA.FTZ R42, R93, R43, R10 ;  /* 0x0000002b5d2a7223 */ /* 0x000fc4000001000a */
[----:B------:R-:W-:Y:S01]  /*1ba0*/  FFMA.FTZ R32, R94, R32, R9 ;  /* 0x000000205e207223 */ /* 0x000fe20000010009 */
[----:B------:R-:W-:Y:S01]  /*1bb0*/  F2FP.BF16.PACK_AB R30, R37, R28 ;  /* 0x0000001c251e723e */ /* 0x000fe200000010ff */
[----:B------:R-:W-:Y:S01]  /*1bc0*/  FFMA.FTZ R35, R95, R29, R8 ;  /* 0x0000001d5f237223 */ /* 0x000fe20000010008 */
[----:B------:R-:W-:Y:S01]  /*1bd0*/  F2FP.BF16.PACK_AB R27, R42, R27 ;  /* 0x0000001b2a1b723e */ /* 0x000fe200000010ff */
[----:B------:R-:W-:Y:S01]  /*1be0*/  FFMA.FTZ R25, R88, R46, R15 ;  /* 0x0000002e58197223 */ /* 0x000fe2000001000f */
[----:B------:R-:W-:Y:S01]  /*1bf0*/  LEA R42, P0, R110, c[0x0][0x208], 0x4 ;  /* 0x000082006e2a7a11 */ /* 0x000fe200078020ff */
[----:B------:R-:W-:Y:S01]  /*1c00*/  FFMA.FTZ R40, R89, R47, R14 ;  /* 0x0000002f59287223 */ /* 0x000fe2000001000e */
[----:B------:R-:W-:Y:S01]  /*1c10*/  F2FP.BF16.PACK_AB R28, R35, R32 ;  /* 0x00000020231c723e */ /* 0x000fe200000010ff */
[----:B------:R-:W-:Y:S02]  /*1c20*/  FFMA.FTZ R29, R96, R34, R7 ;  /* 0x00000022601d7223 */ /* 0x000fe40000010007 */
[----:B------:R-:W-:Y:S01]  /*1c30*/  FFMA.FTZ R36, R97, R36, R6 ;  /* 0x0000002461247223 */ /* 0x000fe20000010006 */
[----:B------:R-:W-:Y:S01]  /*1c40*/  F2FP.BF16.PACK_AB R25, R40, R25 ;  /* 0x000000192819723e */ /* 0x000fe200000010ff */
[----:B------:R-:W-:Y:S01]  /*1c50*/  FFMA.FTZ R58, R108, R58, R23 ;  /* 0x0000003a6c3a7223 */ /* 0x000fe20000010017 */
[----:B------:R-:W-:Y:S01]  /*1c60*/  LEA R40, P1, R112, c[0x0][0x208], 0x4 ;  /* 0x0000820070287a11 */ /* 0x000fe200078220ff */
[----:B------:R-:W-:Y:S01]  /*1c70*/  FFMA.FTZ R43, R111, R38, R62 ;  /* 0x000000266f2b7223 */ /* 0x000fe2000001003e */
[----:B------:R-:W-:Y:S01]  /*1c80*/  F2FP.BF16.PACK_AB R29, R36, R29 ;  /* 0x0000001d241d723e */ /* 0x000fe200000010ff */
[----:B------:R-:W-:Y:S01]  /*1c90*/  FFMA.FTZ R24, R86, R44, R17 ;  /* 0x0000002c56187223 */ /* 0x000fe20000010011 */
[----:B------:R-:W-:Y:S01]  /*1ca0*/  LEA R36, P2, R113, c[0x0][0x208], 0x4 ;  /* 0x0000820071247a11 */ /* 0x000fe200078420ff */
[----:B------:R-:W-:Y:S01]  /*1cb0*/  FFMA.FTZ R45, R87, R45, R16 ;  /* 0x0000002d572d7223 */ /* 0x000fe20000010010 */
[----:B------:R-:W-:Y:S01]  /*1cc0*/  F2FP.BF16.PACK_AB R35, R43, R58 ;  /* 0x0000003a2b23723e */ /* 0x000fe200000010ff */
[----:B------:R-:W-:Y:S01]  /*1cd0*/  FFMA.FTZ R34, R106, R56, R21 ;  /* 0x000000386a227223 */ /* 0x000fe20000010015 */
[----:B------:R-:W-:Y:S01]  /*1ce0*/  LEA.HI.X R43, R110, c[0x0][0x20c], RZ, 0x4, P0 ;  /* 0x000083006e2b7a11 */ /* 0x000fe200000f24ff */
[----:B------:R-:W-:Y:S01]  /*1cf0*/  FFMA.FTZ R41, R109, R124, R60 ;  /* 0x0000007c6d297223 */ /* 0x000fe2000001003c */
[----:B------:R-:W-:Y:S01]  /*1d00*/  F2FP.BF16.PACK_AB R24, R45, R24 ;  /* 0x000000182d18723e */ /* 0x000fe200000010ff */
[----:B------:R-:W-:-:S02]  /*1d10*/  FFMA.FTZ R32, R101, R120, R0 ;  /* 0x0000007865207223 */ /* 0x000fc40000010000 */
[----:B------:R-:W-:Y:S01]  /*1d20*/  FFMA.FTZ R37, R105, R118, R20 ;  /* 0x0000007669257223 */ /* 0x000fe20000010014 */
[----:B------:R-:W-:Y:S01]  /*1d30*/  F2FP.BF16.PACK_AB R34, R41, R34 ;  /* 0x000000222922723e */ /* 0x000fe200000010ff */
[----:B------:R-:W-:Y:S01]  /*1d40*/  FFMA.FTZ R33, R104, R33, R19 ;  /* 0x0000002168217223 */ /* 0x000fe20000010013 */
[----:B------:R-:W-:Y:S01]  /*1d50*/  LEA.HI.X R41, R112, c[0x0][0x20c], RZ, 0x4, P1 ;  /* 0x0000830070297a11 */ /* 0x000fe200008f24ff */
[----:B------:R-:W-:Y:S01]  /*1d60*/  FFMA.FTZ R122, R107, R122, R22 ;  /* 0x0000007a6b7a7223 */ /* 0x000fe20000010016 */
[----:B------:R-:W-:Y:S01]  /*1d70*/  F2FP.BF16.PACK_AB R32, R37, R32 ;  /* 0x000000202520723e */ /* 0x000fe200000010ff */
[----:B------:R0:W-:Y:S01]  /*1d80*/  STG.E.128 [R42.64], R24 ;  /* 0x000000182a007986 */ /* 0x0001e2000c101d04 */
[----:B------:R-:W-:Y:S01]  /*1d90*/  LEA.HI.X R37, R113, c[0x0][0x20c], RZ, 0x4, P2 ;  /* 0x0000830071257a11 */ /* 0x000fe200010f24ff */
[----:B------:R-:W-:Y:S01]  /*1da0*/  IMAD R102, R39, c[0x0][0x160], R102 ;  /* 0x0000580027667a24 */ /* 0x000fe200078e0266 */
[----:B------:R-:W-:Y:S01]  /*1db0*/  F2FP.BF16.PACK_AB R33, R122, R33 ;  /* 0x000000217a21723e */ /* 0x000fe200000010ff */
[----:B------:R0:W-:Y:S03]  /*1dc0*/  STG.E.128 [R40.64], R28 ;  /* 0x0000001c28007986 */ /* 0x0001e6000c101d04 */
[----:B------:R-:W-:Y:S01]  /*1dd0*/  ISETP.GE.AND P0, PT, R102, c[0x0][0x164], PT ;  /* 0x0000590066007a0c */ /* 0x000fe20003f06270 */
[----:B------:R0:W-:-:S12]  /*1de0*/  STG.E.128 [R36.64], R32 ;  /* 0x0000002024007986 */ /* 0x0001d8000c101d04 */
[----:B0-----:R-:W-:Y:S01]  /*1df0*/  @P0 CALL.REL.NOINC `(.L_x_7257) ;  /* 0x0000001000000944 */ /* 0x001fe20003c00000 */
[----:B------:R-:W-:Y:S05]  /*1e00*/  BRA `(.L_x_7258) ;  /* 0xffffe8a000007947 */ /* 0x000fea000383ffff */
.L_x_7257:
[----:B------:R-:W-:Y:S05]  /*1e10*/  EXIT ;  /* 0x000000000000794d */ /* 0x000fea0003800000 */
.L_x_7255:
[----:B0-----:R-:W-:Y:S02]  /*1e20*/  MOV R38, 0x1 ;  /* 0x0000000100267802 */ /* 0x001fe40000000f00 */
[----:B------:R-:W-:Y:S02]  /*1e30*/  MOV R39, 0x1f ;  /* 0x0000001f00277802 */ /* 0x000fe40000000f00 */
[----:B------:R-:W-:Y:S02]  /*1e40*/  MOV R114, 0xffffffff ;  /* 0xffffffff00727802 */ /* 0x000fe40000000f00 */
[----:B------:R-:W-:Y:S02]  /*1e50*/  MOV R36, 0x1e70 ;  /* 0x00001e7000247802 */ /* 0x000fe40000000f00 */
[----:B------:R-:W-:Y:S05]  /*1e60*/  CALL.REL.NOINC `($__internal_53_$__cuda_sm70_shflsync_bfly_p) ;  /* 0x0000068000007944 */ /* 0x000fea0003c00000 */
[----:B01----:R-:W-:Y:S05]  /*1e70*/  BRA `(.L_x_7259) ;  /* 0xfffff46000007947 */ /* 0x003fea000383ffff */
.L_x_7256:
[----:B------:R-:W-:Y:S01]  /*1e80*/  HFMA2.MMA R38, -RZ, RZ, 0, 1.1920928955078125e-07 ;  /* 0x00000002ff267435 */ /* 0x000fe200000001ff */
[----:B------:R-:W-:Y:S02]  /*1e90*/  MOV R39, 0x1f ;  /* 0x0000001f00277802 */ /* 0x000fe40000000f00 */
[----:B------:R-:W-:Y:S02]  /*1ea0*/  MOV R114, 0xffffffff ;  /* 0xffffffff00727802 */ /* 0x000fe40000000f00 */
[----:B------:R-:W-:-:S02]  /*1eb0*/  MOV R36, 0x1ed0 ;  /* 0x00001ed000247802 */ /* 0x000fc40000000f00 */
[----:B------:R-:W-:Y:S05]  /*1ec0*/  CALL.REL.NOINC `($__internal_53_$__cuda_sm70_shflsync_bfly_p) ;  /* 0x0000062000007944 */ /* 0x000fea0003c00000 */
[----:B01----:R-:W-:Y:S01]  /*1ed0*/  FADD.FTZ R117, R117, R38 ;  /* 0x0000002675757221 */ /* 0x003fe20000010000 */
[----:B------:R-:W-:Y:S01]  /*1ee0*/  HFMA2.MMA R38, -RZ, RZ, 0, 2.384185791015625e-07 ;  /* 0x00000004ff267435 */ /* 0x000fe200000001ff */
[----:B------:R-:W-:-:S02]  /*1ef0*/  MOV R39, 0x1f ;  /* 0x0000001f00277802 */ /* 0x000fc40000000f00 */
[----:B------:R-:W-:Y:S02]  /*1f00*/  MOV R114, 0xffffffff ;  /* 0xffffffff00727802 */ /* 0x000fe40000000f00 */
[----:B------:R-:W-:Y:S02]  /*1f10*/  MOV R36, 0x1f30 ;  /* 0x00001f3000247802 */ /* 0x000fe40000000f00 */
[----:B------:R-:W-:Y:S05]  /*1f20*/  CALL.REL.NOINC `($__internal_53_$__cuda_sm70_shflsync_bfly_p) ;  /* 0x000005c000007944 */ /* 0x000fea0003c00000 */
[----:B01----:R-:W-:Y:S01]  /*1f30*/  FADD.FTZ R117, R117, R38 ;  /* 0x0000002675757221 */ /* 0x003fe20000010000 */
[----:B------:R-:W-:Y:S01]  /*1f40*/  HFMA2.MMA R38, -RZ, RZ, 0, 4.76837158203125e-07 ;  /* 0x00000008ff267435 */ /* 0x000fe200000001ff */
[----:B------:R-:W-:Y:S02]  /*1f50*/  MOV R39, 0x1f ;  /* 0x0000001f00277802 */ /* 0x000fe40000000f00 */
[----:B------:R-:W-:Y:S02]  /*1f60*/  MOV R114, 0xffffffff ;  /* 0xffffffff00727802 */ /* 0x000fe40000000f00 */
[----:B------:R-:W-:Y:S02]  /*1f70*/  MOV R36, 0x1f90 ;  /* 0x00001f9000247802 */ /* 0x000fe40000000f00 */
[----:B------:R-:W-:Y:S05]  /*1f80*/  CALL.REL.NOINC `($__internal_53_$__cuda_sm70_shflsync_bfly_p) ;  /* 0x0000056000007944 */ /* 0x000fea0003c00000 */
[----:B01----:R-:W-:Y:S01]  /*1f90*/  FADD.FTZ R117, R117, R38 ;  /* 0x0000002675757221 */ /* 0x003fe20000010000 */
[----:B------:R-:W-:Y:S01]  /*1fa0*/  HFMA2.MMA R38, -RZ, RZ, 0, 9.5367431640625e-07 ;  /* 0x00000010ff267435 */ /* 0x000fe200000001ff */
[----:B------:R-:W-:-:S02]  /*1fb0*/  MOV R39, 0x1f ;  /* 0x0000001f00277802 */ /* 0x000fc40000000f00 */
[----:B------:R-:W-:Y:S02]  /*1fc0*/  MOV R114, 0xffffffff ;  /* 0xffffffff00727802 */ /* 0x000fe40000000f00 */
[----:B------:R-:W-:Y:S02]  /*1fd0*/  MOV R36, 0x1ff0 ;  /* 0x00001ff000247802 */ /* 0x000fe40000000f00 */
[----:B------:R-:W-:Y:S05]  /*1fe0*/  CALL.REL.NOINC `($__internal_53_$__cuda_sm70_shflsync_bfly_p) ;  /* 0x0000050000007944 */ /* 0x000fea0003c00000 */
        /* <DEDUP_REMOVED lines=54> */
[----:B------:R-:W-:Y:S05]  /*2350*/  CALL.REL.NOINC `($__internal_53_$__cuda_sm70_shflsync_bfly_p) ;  /* 0x0000019000007944 */ /* 0x000fea0003c00000 */
[----:B01----:R-:W-:Y:S01]  /*2360*/  FADD.FTZ R117, R117, R38 ;  /* 0x0000002675757221 */ /* 0x003fe20000010000 */
[----:B------:R-:W-:Y:S01]  /*2370*/  HFMA2.MMA R38, -RZ, RZ, 0, 1.1920928955078125e-07 ;  /* 0x00000002ff267435 */ /* 0x000fe200000001ff */
[----:B------:R-:W-:Y:S02]  /*2380*/  MOV R39, 0x1f ;  /* 0x0000001f00277802 */ /* 0x000fe40000000f00 */
[----:B------:R-:W-:Y:S02]  /*2390*/  MOV R114, 0xffffffff ;  /* 0xffffffff00727802 */ /* 0x000fe40000000f00 */
[----:B------:R-:W-:Y:S02]  /*23a0*/  MOV R36, 0x23c0 ;  /* 0x000023c000247802 */ /* 0x000fe40000000f00 */
[----:B------:R-:W-:Y:S05]  /*23b0*/  CALL.REL.NOINC `($__internal_53_$__cuda_sm70_shflsync_bfly_p) ;  /* 0x0000013000007944 */ /* 0x000fea0003c00000 */
[----:B01----:R-:W-:Y:S01]  /*23c0*/  FADD.FTZ R117, R117, R38 ;  /* 0x0000002675757221 */ /* 0x003fe20000010000 */
[----:B------:R-:W-:Y:S01]  /*23d0*/  HFMA2.MMA R38, -RZ, RZ, 0, 2.384185791015625e-07 ;  /* 0x00000004ff267435 */ /* 0x000fe200000001ff */
[----:B------:R-:W-:Y:S02]  /*23e0*/  MOV R39, 0x1f ;  /* 0x0000001f00277802 */ /* 0x000fe40000000f00 */
[----:B------:R-:W-:-:S02]  /*23f0*/  MOV R114, 0xffffffff ;  /* 0xffffffff00727802 */ /* 0x000fc40000000f00 */
        /* <DEDUP_REMOVED lines=10> */
[----:B------:R-:W-:Y:S02]  /*24a0*/  MOV R39, 0x1f ;  /* 0x0000001f00277802 */ /* 0x000fe40000000f00 */
[----:B------:R-:W-:-:S02]  /*24b0*/  MOV R114, 0xffffffff ;  /* 0xffffffff00727802 */ /* 0x000fc40000000f00 */
[----:B------:R-:W-:Y:S02]  /*24c0*/  MOV R36, 0x24e0 ;  /* 0x000024e000247802 */ /* 0x000fe40000000f00 */
[----:B------:R-:W-:Y:S05]  /*24d0*/  CALL.REL.NOINC `($__internal_53_$__cuda_sm70_shflsync_bfly_p) ;  /* 0x0000001000007944 */ /* 0x000fea0003c00000 */
[----:B01----:R-:W-:Y:S05]  /*24e0*/  BRA `(.L_x_7260) ;  /* 0xfffff23000007947 */ /* 0x003fea000383ffff */
        .weak           $__internal_53_$__cuda_sm70_shflsync_bfly_p
        .type           $__internal_53_$__cuda_sm70_shflsync_bfly_p,@function
        .size           $__internal_53_$__cuda_sm70_shflsync_bfly_p,(.L_x_22221 - $__internal_53_$__cuda_sm70_shflsync_bfly_p)
$__internal_53_$__cuda_sm70_shflsync_bfly_p:
[----:B------:R-:W-:Y:S01]  /*24f0*/  HFMA2.MMA R37, -RZ, RZ, 0, 0 ;  /* 0x00000000ff257435 */ /* 0x000fe200000001ff */
[----:B------:R-:W-:Y:S04]  /*2500*/  WARPSYNC R114 ;  /* 0x0000007200007348 */ /* 0x000fe80003800000 */
[----:B------:R0:W1:Y:S01]  /*2510*/  SHFL.BFLY PT, R38, R117, R38, R39 ;  /* 0x0c00002675267389 */ /* 0x00006200000e0027 */
[----:B------:R-:W-:Y:S05]  /*2520*/  RET.REL.NODEC R36 `(_ZN10layer_norm13ln_fwd_kernelINS_13Kernel_traitsI13__nv_bfloat16S2_fS2_fjLj768ELj1ELj4ELj1ELj16ENS_18Kernel_traits_baseILj768ES2_S2_fS2_fjLj128EEEEELb0ELb1ELb0ELb1EEEvNS_9FwdParamsE) ;  /* 0xffffdad024007950 */ /* 0x000fea0003c3ffff */
.L_x_7261:
        /* <DEDUP_REMOVED lines=13> */
.L_x_22221:


//--------------------- .text._ZN10layer_norm13ln_fwd_kernelINS_13Kernel_traitsI13__nv_bfloat16S2_fS2_fjLj768ELj1ELj4ELj1ELj16ENS_18Kernel_traits_baseILj768ES2_S2_fS2_fjLj128EEEEELb0ELb1ELb1ELb0EEEvNS_9FwdParamsE --------------------------
	.section	.text._ZN10layer_norm13ln_fwd_kernelINS_13Kernel_traitsI13__nv_bfloat16S2_fS2_fjLj768ELj1ELj4ELj1ELj16ENS_18Kernel_traits_baseILj768ES2_S2_fS2_fjLj128EEEEELb0ELb1ELb1ELb0EEEvNS_9FwdParamsE,"ax",@progbits
	.sectioninfo	@"SHI_REGISTERS=128"
	.align	128
        .global         _ZN10layer_norm13ln_fwd_kernelINS_13Kernel_traitsI13__nv_bfloat16S2_fS2_fjLj768ELj1ELj4ELj1ELj16ENS_18Kernel_traits_baseILj768ES2_S2_fS2_fjLj128EEEEELb0ELb1ELb1ELb0EEEvNS_9FwdParamsE
        .type           _ZN10layer_norm13ln_fwd_kernelINS_13Kernel_traitsI13__nv_bfloat16S2_fS2_fjLj768ELj1ELj4ELj1ELj16ENS_18Kernel_traits_baseILj768ES2_S2_fS2_fjLj128EEEEELb0ELb1ELb1ELb0EEEvNS_9FwdParamsE,@function
        .size           _ZN10layer_norm13ln_fwd_kernelINS_13Kernel_traitsI13__nv_bfloat16S2_fS2_fjLj768ELj1ELj4ELj1ELj16ENS_18Kernel_traits_baseILj768ES2_S2_fS2_fjLj128EEEEELb0ELb1ELb1ELb0EEEvNS_9FwdParamsE,(.L_x_22222 - _ZN10layer_norm13ln_fwd_kernelINS_13Kernel_traitsI13__nv_bfloat16S2_fS2_fjLj768ELj1ELj4ELj1ELj16ENS_18Kernel_traits_baseILj768ES2_S2_fS2_fjLj128EEEEELb0ELb1ELb1ELb0EEEvNS_9FwdParamsE)
        .other          _ZN10layer_norm13ln_fwd_kernelINS_13Kernel_traitsI13__nv_bfloat16S2_fS2_fjLj768ELj1ELj4ELj1ELj16ENS_18Kernel_traits_baseILj768ES2_S2_fS2_fjLj128EEEEELb0ELb1ELb1ELb0EEEvNS_9FwdParamsE,@"STO_CUDA_ENTRY STV_DEFAULT"
_ZN10layer_norm13ln_fwd_kernelINS_13Kernel_traitsI13__nv_bfloat16S2_fS2_fjLj768ELj1ELj4ELj1ELj16ENS_18Kernel_traits_baseILj768ES2_S2_fS2_fjLj128EEEEELb0ELb1ELb1ELb0EEEvNS_9FwdParamsE:
.text._ZN10layer_norm13ln_fwd_kernelINS_13Kernel_traitsI13__nv_bfloat16S2_fS2_fjLj768ELj1ELj4ELj1ELj16ENS_18Kernel_traits_baseILj768ES2_S2_fS2_fjLj128EEEEELb0ELb1ELb1ELb0EEEvNS_9FwdParamsE:
        /* <DEDUP_REMOVED lines=32> */
.L_x_7263:
[----:B0-----:R-:W-:Y:S05]  /*0200*/  BSYNC B0 ;  /* 0x0000000000007941 */ /* 0x001fea0003800000 */
.L_x_7262:
        /* <DEDUP_REMOVED lines=16> */
.L_x_7265:
[----:B0-----:R-:W-:Y:S05]  /*0310*/  BSYNC B0 ;  /* 0x0000000000007941 */ /* 0x001fea0003800000 */
.L_x_7264:
        /* <DEDUP_REMOVED lines=15> */
.L_x_7267:
[----:B0-----:R-:W-:Y:S05]  /*0410*/  BSYNC B0 ;  /* 0x0000000000007941 */ /* 0x001fea0003800000 */
.L_x_7266:
        /* <DEDUP_REMOVED lines=74> */
.L_x_7331:
[----:B------:R-:W-:-:S10]  /*08c0*/  HFMA2.MMA R60, -RZ, RZ, 0, 2.384185791015625e-07 ;  /* 0x00000004ff3c7435 */ /* 0x000fd400000001ff */
[----:B------:R-:W-:-:S06]  /*08d0*/  IMAD.WIDE R62, R109, R60, c[0x0][0x1d0] ;  /* 0x000074006d3e7625 */ /* 0x000fcc00078e023c */
[----:B------:R0:W2:Y:S01]  /*08e0*/  LDG.E R63, [R62.64] ;  /* 0x000000043e3f7981 */ /* 0x0000a2000c1e1900 */
[----:B------:R-:W-:-:S05]  /*08f0*/  IMAD.WIDE R60, R109, R60, c[0x0][0x1d8] ;  /* 0x000076006d3c7625 */ /* 0x000fca00078e023c */
[----:B------:R1:W5:Y:S01]  /*0900*/  LDG.E R117, [R60.64] ;  /* 0x000000043c757981 */ /* 0x000362000c1e1900 */
[----:B------:R-:W-:Y:S01]  /*0910*/  IMAD R82, R109, c[0x0][0x168], RZ ;  /* 0x00005a006d527a24 */ /* 0x000fe200078e02ff */
[----:B------:R-:W-:Y:S02]  /*0920*/  BSSY B0, `(.L_x_7268) ;  /* 0x000006f000007945 */ /* 0x000fe40003800000 */
[----:B------:R-:W0:Y:S02]  /*0930*/  S2R R83, SR_TID.X ;  /* 0x0000000000537919 */ /* 0x000e240000002100 */
[----:B------:R-:W-:-:S04]  /*0940*/  SHF.R.S32.HI R119, RZ, 0x1f, R82 ;  /* 0x0000001fff777819 */ /* 0x000fc80000011452 */
[----:B------:R-:W-:Y:S02]  /*0950*/  LEA.HI R119, R119, R82, RZ, 0x3 ;  /* 0x0000005277777211 */ /* 0x000fe400078f18ff */
[----:B------:R-:W-:Y:S02]  /*0960*/  SHF.R.S32.HI R82, RZ, 0x1f, R109 ;  /* 0x0000001fff527819 */ /* 0x000fe4000001146d */
[----:B0-----:R-:W-:Y:S02]  /*0970*/  LOP3.LUT R62, R83, 0x1f, RZ, 0xc0, !PT ;  /* 0x0000001f533e7812 */ /* 0x001fe400078ec0ff */
[----:B--2---:R-:W-:-:S13]  /*0980*/  ISETP.GE.AND P1, PT, R63, 0x1, PT ;  /* 0x000000013f00780c */ /* 0x004fda0003f26270 */
[----:B------:R-:W-:-:S05]  /*0990*/  @P1 IADD3 R118, R63, -0x1, RZ ;  /* 0xffffffff3f761810 */ /* 0x000fca0007ffe0ff */
[----:B------:R-:W-:-:S05]  /*09a0*/  @P1 IMAD R118, R118, c[0x0][0x168], RZ ;  /* 0x00005a0076761a24 */ /* 0x000fca00078e02ff */
[----:B------:R-:W-:-:S04]  /*09b0*/  @P1 SHF.R.S32.HI R121, RZ, 0x1f, R118 ;  /* 0x0000001fff791819 */ /* 0x000fc80000011476 */
[----:B------:R-:W-:Y:S01]  /*09c0*/  @P1 LEA.HI R121, R121, R118, RZ, 0x3 ;  /* 0x0000007679791211 */ /* 0x000fe200078f18ff */
[----:B------:R-:W-:-:S03]  /*09d0*/  IMAD.MOV.U32 R118, RZ, RZ, RZ ;  /* 0x000000ffff767224 */ /* 0x000fc600078e00ff */
[-C--:B------:R-:W-:Y:S02]  /*09e0*/  @P1 LEA.HI.SX32 R118, R121, R62.reuse, 0x1d ;  /* 0x0000003e79761211 */ /* 0x080fe400078feaff */
[----:B------:R-:W-:Y:S01]  /*09f0*/  LEA.HI.SX32 R62, R119, R62, 0x1d ;  /* 0x0000003e773e7211 */ /* 0x000fe200078feaff */
[----:B------:R-:W-:Y:S05]  /*0a00*/  @!P3 BRA `(.L_x_7269) ;  /* 0x000006000000b947 */ /* 0x000fea0003800000 */
[----:B-1----:R-:W-:-:S04]  /*0a10*/  ISETP.NE.U32.AND P0, PT, RZ, c[0x0][0x180], PT ;  /* 0x00006000ff007a0c */ /* 0x002fc80003f05070 */
        /* <DEDUP_REMOVED lines=10> */
[----:B------:R-:W-:Y:S03]  /*0ac0*/  BSSY B1, `(.L_x_7270) ;  /* 0x000001c000017945 */ /* 0x000fe60003800000 */
[----:B------:R-:W-:-:S04]  /*0ad0*/  @!P6 ISETP.NE.AND.EX P2, PT, RZ, c[0x0][0x184], PT, P2 ;  /* 0x00006100ff00ea0c */ /* 0x000fc80003f45320 */
        /* <DEDUP_REMOVED lines=20> */
[----:B------:R-:W-:Y:S01]  /*0c20*/  @!P6 ISETP.NE.AND.EX P2, PT, RZ, c[0x0][0x184], PT, P2 ;  /* 0x00006100ff00ea0c */ /* 0x000fe20003f45320 */
[----:B------:R-:W-:Y:S07]  /*0c30*/  @!P6 BRA `(.L_x_7271) ;  /* 0x000000400000e947 */ /* 0x000fee0003800000 */
[----:B-----5:R-:W-:-:S05]  /*0c40*/  PRMT R36, RZ, 0x5410, R32 ;  /* 0x00005410ff247816 */ /* 0x020fca0000000020 */
[----:B------:R-:W-:-:S04]  /*0c50*/  FMUL.FTZ R36, R36, c[0x0][0x1ec] ;  /* 0x00007b0024247a20 */ /* 0x000fc80000410000 */
[----:B------:R-:W-:-:S04]  /*0c60*/  FMUL.FTZ R36, R17, R36 ;  /* 0x0000002411247220 */ /* 0x000fc80000410000 */
[----:B------:R-:W-:Y:S02]  /*0c70*/  @P0 FADD.FTZ R36, R24, R36 ;  /* 0x0000002418240221 */ /* 0x000fe40000010000 */
.L_x_7271:
[----:B------:R-:W-:Y:S05]  /*0c80*/  BSYNC B1 ;  /* 0x0000000000017941 */ /* 0x000fea0003800000 */
.L_x_7270:
[----:B------:R-:W-:Y:S01]  /*0c90*/  BSSY B1, `(.L_x_7272) ;  /* 0x0000006000017945 */ /* 0x000fe20003800000 */
[----:B------:R-:W-:Y:S05]  /*0ca0*/  @!P6 BRA `(.L_x_7273) ;  /* 0x000000400000e947 */ /* 0x000fea0003800000 */
[----:B-----5:R-:W-:-:S05]  /*0cb0*/  PRMT R37, RZ, 0x7610, R32 ;  /* 0x00007610ff257816 */ /* 0x020fca0000000020 */
[----:B------:R-:W-:-:S04]  /*0cc0*/  FMUL.FTZ R37, R37, c[0x0][0x1ec] ;  /* 0x00007b0025257a20 */ /* 0x000fc80000410000 */
[----:B------:R-:W-:-:S04]  /*0cd0*/  FMUL.FTZ R37, R16, R37 ;  /* 0x0000002510257220 */ /* 0x000fc80000410000 */
[----:B------:R-:W-:Y:S02]  /*0ce0*/  @P0 FADD.FTZ R37, R25, R37 ;  /* 0x0000002519250221 */ /* 0x000fe40000010000 */
.L_x_7273:
[----:B------:R-:W-:Y:S05]  /*0cf0*/  BSYNC B1 ;  /* 0x0000000000017941 */ /* 0x000fea0003800000 */
.L_x_7272:
[----:B------:R-:W-:Y:S01]  /*0d00*/  BSSY B1, `(.L_x_7274) ;  /* 0x0000006000017945 */ /* 0x000fe20003800000 */
[----:B------:R-:W-:Y:S05]  /*0d10*/  @!P6 BRA `(.L_x_7275) ;  /* 0x000000400000e947 */ /* 0x000fea0003800000 */
[----:B-----5:R-:W-:-:S05]  /*0d20*/  PRMT R38, RZ, 0x5410, R33 ;  /* 0x00005410ff267816 */ /* 0x020fca0000000021 */
[----:B------:R-:W-:-:S04]  /*0d30*/  FMUL.FTZ R38, R38, c[0x0][0x1ec] ;  /* 0x00007b0026267a20 */ /* 0x000fc80000410000 */
[----:B------:R-:W-:-:S04]  /*0d40*/  FMUL.FTZ R38, R15, R38 ;  /* 0x000000260f267220 */ /* 0x000fc80000410000 */
[----:B------:R-:W-:Y:S02]  /*0d50*/  @P0 FADD.FTZ R38, R26, R38 ;  /* 0x000000261a260221 */ /* 0x000fe40000010000 */
.L_x_7275:
[----:B------:R-:W-:Y:S05]  /*0d60*/  BSYNC B1 ;  /* 0x0000000000017941 */ /* 0x000fea0003800000 */
.L_x_7274:
[----:B------:R-:W-:Y:S01]  /*0d70*/  BSSY B1, `(.L_x_7276) ;  /* 0x0000006000017945 */ /* 0x000fe20003800000 */
[----:B------:R-:W-:Y:S05]  /*0d80*/  @!P6 BRA `(.L_x_7277) ;  /* 0x000000400000e947 */ /* 0x000fea0003800000 */
[----:B-----5:R-:W-:-:S05]  /*0d90*/  PRMT R39, RZ, 0x7610, R33 ;  /* 0x00007610ff277816 */ /* 0x020fca0000000021 */
[----:B------:R-:W-:-:S04]  /*0da0*/  FMUL.FTZ R39, R39, c[0x0][0x1ec] ;  /* 0x00007b0027277a20 */ /* 0x000fc80000410000 */
[----:B------:R-:W-:-:S04]  /*0db0*/  FMUL.FTZ R39, R14, R39 ;  /* 0x000000270e277220 */ /* 0x000fc80000410000 */
[----:B------:R-:W-:Y:S02]  /*0dc0*/  @P0 FADD.FTZ R39, R27, R39 ;  /* 0x000000271b270221 */ /* 0x000fe40000010000 */
.L_x_7277:
[----:B------:R-:W-:Y:S05]  /*0dd0*/  BSYNC B1 ;  /* 0x0000000000017941 */ /* 0x000fea0003800000 */
.L_x_7276:
[----:B------:R-:W-:Y:S01]  /*0de0*/  BSSY B1, `(.L_x_7278) ;  /* 0x0000006000017945 */ /* 0x000fe20003800000 */
[----:B------:R-:W-:Y:S05]  /*0df0*/  @!P6 BRA `(.L_x_7279) ;  /* 0x000000400000e947 */ /* 0x000fea0003800000 */
[----:B-----5:R-:W-:-:S05]  /*0e00*/  PRMT R40, RZ, 0x5410, R34 ;  /* 0x00005410ff287816 */ /* 0x020fca0000000022 */
[----:B------:R-:W-:-:S04]  /*0e10*/  FMUL.FTZ R40, R40, c[0x0][0x1ec] ;  /* 0x00007b0028287a20 */ /* 0x000fc80000410000 */
[----:B------:R-:W-:-:S04]  /*0e20*/  FMUL.FTZ R40, R13, R40 ;  /* 0x000000280d287220 */ /* 0x000fc80000410000 */
[----:B------:R-:W-:Y:S02]  /*0e30*/  @P0 FADD.FTZ R40, R28, R40 ;  /* 0x000000281c280221 */ /* 0x000fe40000010000 */
.L_x_7279:
[----:B------:R-:W-:Y:S05]  /*0e40*/  BSYNC B1 ;  /* 0x0000000000017941 */ /* 0x000fea0003800000 */
.L_x_7278:
[----:B------:R-:W-:Y:S01]  /*0e50*/  BSSY B1, `(.L_x_7280) ;  /* 0x0000006000017945 */ /* 0x000fe20003800000 */
[----:B------:R-:W-:Y:S05]  /*0e60*/  @!P6 BRA `(.L_x_7281) ;  /* 0x000000400000e947 */ /* 0x000fea0003800000 */
[----:B-----5:R-:W-:-:S05]  /*0e70*/  PRMT R41, RZ, 0x7610, R34 ;  /* 0x00007610ff297816 */ /* 0x020fca0000000022 */
[----:B------:R-:W-:-:S04]  /*0e80*/  FMUL.FTZ R41, R41, c[0x0][0x1ec] ;  /* 0x00007b0029297a20 */ /* 0x000fc80000410000 */
[----:B------:R-:W-:-:S04]  /*0e90*/  FMUL.FTZ R41, R12, R41 ;  /* 0x000000290c297220 */ /* 0x000fc80000410000 */
[----:B------:R-:W-:Y:S02]  /*0ea0*/  @P0 FADD.FTZ R41, R29, R41 ;  /* 0x000000291d290221 */ /* 0x000fe40000010000 */
.L_x_7281:
[----:B------:R-:W-:Y:S05]  /*0eb0*/  BSYNC B1 ;  /* 0x0000000000017941 */ /* 0x000fea0003800000 */
.L_x_7280:
[----:B------:R-:W-:Y:S01]  /*0ec0*/  BSSY B1, `(.L_x_7282) ;  /* 0x0000007000017945 */ /* 0x000fe20003800000 */
[----:B------:R-:W-:Y:S01]  /*0ed0*/  MOV R61, 0x20 ;  /* 0x00000020003d7802 */ /* 0x000fe20000000f00 */
[----:B------:R-:W-:Y:S05]  /*0ee0*/  @!P6 BRA `(.L_x_7283) ;  /* 0x000000400000e947 */ /* 0x000fea0003800000 */
[----:B-----5:R-:W-:-:S05]  /*0ef0*/  PRMT R42, RZ, 0x5410, R35 ;  /* 0x00005410ff2a7816 */ /* 0x020fca0000000023 */
[----:B------:R-:W-:-:S04]  /*0f00*/  FMUL.FTZ R42, R42, c[0x0][0x1ec] ;  /* 0x00007b002a2a7a20 */ /* 0x000fc80000410000 */
[----:B------:R-:W-:-:S04]  /*0f10*/  FMUL.FTZ R42, R11, R42 ;  /* 0x0000002a0b2a7220 */ /* 0x000fc80000410000 */
[----:B------:R-:W-:Y:S02]  /*0f20*/  @P0 FADD.FTZ R42, R30, R42 ;  /* 0x0000002a1e2a0221 */ /* 0x000fe40000010000 */
.L_x_7283:
[----:B------:R-:W-:Y:S05]  /*0f30*/  BSYNC B1 ;  /* 0x0000000000017941 */ /* 0x000fea0003800000 */
.L_x_7282:
[----:B------:R-:W-:Y:S01]  /*0f40*/  BSSY B1, `(.L_x_7284) ;  /* 0x0000008000017945 */ /* 0x000fe20003800000 */
[----:B------:R-:W-:Y:S01]  /*0f50*/  IMAD.WIDE.U32 R60, R62, R61, c[0x0][0x188] ;  /* 0x000062003e3c7625 */ /* 0x000fe200078e003d */
[----:B------:R-:W-:Y:S01]  /*0f60*/  @!P6 FSEL R43, R31, RZ, P2 ;  /* 0x000000ff1f2be208 */ /* 0x000fe20001000000 */
[----:B------:R-:W-:Y:S05]  /*0f70*/  @!P6 BRA `(.L_x_7285) ;  /* 0x000000400000e947 */ /* 0x000fea0003800000 */
[----:B-----5:R-:W-:-:S05]  /*0f80*/  PRMT R43, RZ, 0x7610, R35 ;  /* 0x00007610ff2b7816 */ /* 0x020fca0000000023 */
[----:B------:R-:W-:-:S04]  /*0f90*/  FMUL.FTZ R43, R43, c[0x0][0x1ec] ;  /* 0x00007b002b2b7a20 */ /* 0x000fc80000410000 */
[----:B------:R-:W-:-:S04]  /*0fa0*/  FMUL.FTZ R43, R10, R43 ;  /* 0x0000002b0a2b7220 */ /* 0x000fc80000410000 */
[----:B------:R-:W-:Y:S02]  /*0fb0*/  @P0 FADD.FTZ R43, R31, R43 ;  /* 0x0000002b1f2b0221 */ /* 0x000fe40000010000 */
.L_x_7285:
[----:B------:R-:W-:Y:S05]  /*0fc0*/  BSYNC B1 ;  /* 0x0000000000017941 */ /* 0x000fea0003800000 */
.L_x_7284:
[----:B------:R0:W-:Y:S01]  /*0fd0*/  STG.E.128 [R60.64], R36 ;  /* 0x000000243c007986 */ /* 0x0001e2000c101d04 */
[----:B------:R-:W-:Y:S02]  /*0fe0*/  IADD3 R118, R118, 0x20, RZ ;  /* 0x0000002076767810 */ /* 0x000fe40007ffe0ff */
[----:B------:R-:W-:Y:S01]  /*0ff0*/  IADD3 R62, R62, 0x20, RZ ;  /* 0x000000203e3e7810 */ /* 0x000fe20007ffe0ff */
[----:B------:R0:W-:Y:S04]  /*1000*/  STG.E.128 [R60.64+0x10], R40 ;  /* 0x000010283c007986 */ /* 0x0001e8000c101d04 */
.L_x_7269:
[----:B-1----:R-:W-:Y:S05]  /*1010*/  BSYNC B0 ;  /* 0x0000000000007941 */ /* 0x002fea0003800000 */
.L_x_7268:
        /* <DEDUP_REMOVED lines=11> */
[----:B-----5:R3:W5:Y:S01]  /*10d0*/  @P1 LDG.E.128 R32, [R48.64] ;  /* 0x0000000430201981 */ /* 0x020762000c1e1d00 */
        /* <DEDUP_REMOVED lines=29> */
.L_x_7289:
[----:B------:R-:W-:Y:S05]  /*12b0*/  BSYNC B1 ;  /* 0x0000000000017941 */ /* 0x000fea0003800000 */
.L_x_7288:
[----:B------:R-:W-:Y:S01]  /*12c0*/  BSSY B1, `(.L_x_7290) ;  /* 0x0000006000017945 */ /* 0x000fe20003800000 */
[----:B------:R-:W-:Y:S05]  /*12d0*/  @!P6 BRA `(.L_x_7291) ;  /* 0x000000400000e947 */ /* 0x000fea0003800000 */
[----:B-----5:R-:W-:-:S05]  /*12e0*/  PRMT R45, RZ, 0x7610, R32 ;  /* 0x00007610ff2d7816 */ /* 0x020fca0000000020 */
[----:B------:R-:W-:-:S04]  /*12f0*/  FMUL.FTZ R45, R45, c[0x0][0x1ec] ;  /* 0x00007b002d2d7a20 */ /* 0x000fc80000410000 */
[----:B------:R-:W-:-:S04]  /*1300*/  FMUL.FTZ R45, R8, R45 ;  /* 0x0000002d082d7220 */ /* 0x000fc80000410000 */
[----:B------:R-:W-:Y:S02]  /*1310*/  @P0 FADD.FTZ R45, R25, R45 ;  /* 0x0000002d192d0221 */ /* 0x000fe40000010000 */
.L_x_7291:
[----:B------:R-:W-:Y:S05]  /*1320*/  BSYNC B1 ;  /* 0x0000000000017941 */ /* 0x000fea0003800000 */
.L_x_7290:
[----:B------:R-:W-:Y:S01]  /*1330*/  BSSY B1, `(.L_x_7292) ;  /* 0x0000006000017945 */ /* 0x000fe20003800000 */
[----:B------:R-:W-:Y:S05]  /*1340*/  @!P6 BRA `(.L_x_7293) ;  /* 0x000000400000e947 */ /* 0x000fea0003800000 */
[----:B-----5:R-:W-:-:S05]  /*1350*/  PRMT R46, RZ, 0x5410, R33 ;  /* 0x00005410ff2e7816 */ /* 0x020fca0000000021 */
[----:B------:R-:W-:-:S04]  /*1360*/  FMUL.FTZ R46, R46, c[0x0][0x1ec] ;  /* 0x00007b002e2e7a20 */ /* 0x000fc80000410000 */
[----:B------:R-:W-:-:S04]  /*1370*/  FMUL.FTZ R46, R7, R46 ;  /* 0x0000002e072e7220 */ /* 0x000fc80000410000 */
[----:B------:R-:W-:Y:S02]  /*1380*/  @P0 FADD.FTZ R46, R26, R46 ;  /* 0x0000002e1a2e0221 */ /* 0x000fe40000010000 */
.L_x_7293:
[----:B------:R-:W-:Y:S05]  /*1390*/  BSYNC B1 ;  /* 0x0000000000017941 */ /* 0x000fea0003800000 */
.L_x_7292:
[----:B------:R-:W-:Y:S01]  /*13a0*/  BSSY B1, `(.L_x_7294) ;  /* 0x0000006000017945 */ /* 0x000fe20003800000 */
[----:B------:R-:W-:Y:S05]  /*13b0*/  @!P6 BRA `(.L_x_7295) ;  /* 0x000000400000e947 */ /* 0x000fea0003800000 */
[----:B-----5:R-:W-:-:S05]  /*13c0*/  PRMT R47, RZ, 0x7610, R33 ;  /* 0x00007610ff2f7816 */ /* 0x020fca0000000021 */
[----:B------:R-:W-:-:S04]  /*13d0*/  FMUL.FTZ R47, R47, c[0x0][0x1ec] ;  /* 0x00007b002f2f7a20 */ /* 0x000fc80000410000 */
[----:B------:R-:W-:-:S04]  /*13e0*/  FMUL.FTZ R47, R6, R47 ;  /* 0x0000002f062f7220 */ /* 0x000fc80000410000 */
[----:B------:R-:W-:Y:S02]  /*13f0*/  @P0 FADD.FTZ R47, R27, R47 ;  /* 0x0000002f1b2f0221 */ /* 0x000fe40000010000 */
.L_x_7295:
[----:B------:R-:W-:Y:S05]  /*1400*/  BSYNC B1 ;  /* 0x0000000000017941 */ /* 0x000fea0003800000 */
.L_x_7294:
[----:B------:R-:W-:Y:S01]  /*1410*/  BSSY B1, `(.L_x_7296) ;  /* 0x0000006000017945 */ /* 0x000fe20003800000 */
[----:B------:R-:W-:Y:S05]  /*1420*/  @!P6 BRA `(.L_x_7297) ;  /* 0x000000400000e947 */ /* 0x000fea0003800000 */
[----:B-----5:R-:W-:-:S05]  /*1430*/  PRMT R48, RZ, 0x5410, R34 ;  /* 0x00005410ff307816 */ /* 0x020fca0000000022 */
[----:B------:R-:W-:-:S04]  /*1440*/  FMUL.FTZ R48, R48, c[0x0][0x1ec] ;  /* 0x00007b0030307a20 */ /* 0x000fc80000410000 */
[----:B------:R-:W-:-:S04]  /*1450*/  FMUL.FTZ R48, R5, R48 ;  /* 0x0000003005307220 */ /* 0x000fc80000410000 */
[----:B------:R-:W-:Y:S02]  /*1460*/  @P0 FADD.FTZ R48, R28, R48 ;  /* 0x000000301c300221 */ /* 0x000fe40000010000 */
.L_x_7297:
[----:B------:R-:W-:Y:S05]  /*1470*/  BSYNC B1 ;  /* 0x0000000000017941 */ /* 0x000fea0003800000 */
.L_x_7296:
[----:B------:R-:W-:Y:S01]  /*1480*/  BSSY B1, `(.L_x_7298) ;  /* 0x0000006000017945 */ /* 0x000fe20003800000 */
[----:B------:R-:W-:Y:S05]  /*1490*/  @!P6 BRA `(.L_x_7299) ;  /* 0x000000400000e947 */ /* 0x000fea0003800000 */
[----:B-----5:R-:W-:-:S05]  /*14a0*/  PRMT R49, RZ, 0x7610, R34 ;  /* 0x00007610ff317816 */ /* 0x020fca0000000022 */
[----:B------:R-:W-:-:S04]  /*14b0*/  FMUL.FTZ R49, R49, c[0x0][0x1ec] ;  /* 0x00007b0031317a20 */ /* 0x000fc80000410000 */
[----:B------:R-:W-:-:S04]  /*14c0*/  FMUL.FTZ R49, R4, R49 ;  /* 0x0000003104317220 */ /* 0x000fc80000410000 */
[----:B------:R-:W-:Y:S02]  /*14d0*/  @P0 FADD.FTZ R49, R29, R49 ;  /* 0x000000311d310221 */ /* 0x000fe40000010000 */
.L_x_7299:
[----:B------:R-:W-:Y:S05]  /*14e0*/  BSYNC B1 ;  /* 0x0000000000017941 */ /* 0x000fea0003800000 */
.L_x_7298:
[----:B------:R-:W-:Y:S01]  /*14f0*/  BSSY B1, `(.L_x_7300) ;  /* 0x0000007000017945 */ /* 0x000fe20003800000 */
[----:B0-----:R-:W-:Y:S01]  /*1500*/  HFMA2.MMA R61, -RZ, RZ, 0, 1.9073486328125e-06 ;  /* 0x00000020ff3d7435 */ /* 0x001fe200000001ff */
[----:B------:R-:W-:Y:S05]  /*1510*/  @!P6 BRA `(.L_x_7301) ;  /* 0x000000400000e947 */ /* 0x000fea0003800000 */
[----:B-----5:R-:W-:-:S05]  /*1520*/  PRMT R50, RZ, 0x5410, R35 ;  /* 0x00005410ff327816 */ /* 0x020fca0000000023 */
[----:B------:R-:W-:-:S04]  /*1530*/  FMUL.FTZ R50, R50, c[0x0][0x1ec] ;  /* 0x00007b0032327a20 */ /* 0x000fc80000410000 */
[----:B------:R-:W-:-:S04]  /*1540*/  FMUL.FTZ R50, R3, R50 ;  /* 0x0000003203327220 */ /* 0x000fc80000410000 */
[----:B------:R-:W-:Y:S02]  /*1550*/  @P0 FADD.FTZ R50, R30, R50 ;  /* 0x000000321e320221 */ /* 0x000fe40000010000 */
.L_x_7301:
[----:B------:R-:W-:Y:S05]  /*1560*/  BSYNC B1 ;  /* 0x0000000000017941 */ /* 0x000fea0003800000 */
.L_x_7300:
        /* <DEDUP_REMOVED lines=8> */
.L_x_7303:
[----:B------:R-:W-:Y:S05]  /*15f0*/  BSYNC B1 ;  /* 0x0000000000017941 */ /* 0x000fea0003800000 */
.L_x_7302:
[----:B------:R0:W-:Y:S01]  /*1600*/  STG.E.128 [R60.64], R44 ;  /* 0x0000002c3c007986 */ /* 0x0001e2000c101d04 */
[----:B------:R-:W-:Y:S02]  /*1610*/  IADD3 R118, R118, 0x20, RZ ;  /* 0x0000002076767810 */ /* 0x000fe40007ffe0ff */
[----:B------:R-:W-:Y:S01]  /*1620*/  IADD3 R62, R62, 0x20, RZ ;  /* 0x000000203e3e7810 */ /* 0x000fe20007ffe0ff */
[----:B------:R0:W-:Y:S04]  /*1630*/  STG.E.128 [R60.64+0x10], R48 ;  /* 0x000010303c007986 */ /* 0x0001e8000c101d04 */
.L_x_7287:
[----:B------:R-:W-:Y:S05]  /*1640*/  BSYNC B0 ;  /* 0x0000000000007941 */ /* 0x000fea0003800000 */
.L_x_7286:
[----:B------:R-:W-:Y:S01]  /*1650*/  BSSY B0, `(.L_x_7304) ;  /* 0x0000060000007945 */ /* 0x000fe20003800000 */
[----:B------:R-:W-:Y:S05]  /*1660*/  @!P5 BRA `(.L_x_7305) ;  /* 0x000005e00000d947 */ /* 0x000fea0003800000 */
[----:B------:R-:W-:-:S04]  /*1670*/  ISETP.NE.U32.AND P0, PT, RZ, c[0x0][0x180], PT ;  /* 0x00006000ff007a0c */ /* 0x000fc80003f05070 */
[----:B------:R-:W-:-:S13]  /*1680*/  ISETP.NE.AND.EX P0, PT, RZ, c[0x0][0x184], PT, P0 ;  /* 0x00006100ff007a0c */ /* 0x000fda0003f05300 */
[----:B------:R-:W-:-:S04]  /*1690*/  @P0 IMAD.MOV.U32 R55, RZ, RZ, 0x20 ;  /* 0x00000020ff370424 */ /* 0x000fc800078e00ff */
        /* <DEDUP_REMOVED lines=20> */
[----:B-1----:R-:W-:Y:S02]  /*17e0*/  @!P6 FSEL R54, R26, RZ, P2 ;  /* 0x000000ff1a36e208 */ /* 0x002fe40001000000 */
[----:B------:R-:W-:Y:S02]  /*17f0*/  @!P6 FSEL R55, R27, RZ, P1 ;  /* 0x000000ff1b37e208 */ /* 0x000fe40000800000 */
[----:B------:R-:W-:Y:S02]  /*1800*/  @!P6 ISETP.NE.U32.AND P2, PT, RZ, c[0x0][0x180], PT ;  /* 0x00006000ff00ea0c */ /* 0x000fe40003f45070 */
[----:B------:R-:W-:Y:S02]  /*1810*/  @!P6 ISETP.NE.U32.AND P1, PT, RZ, c[0x0][0x180], PT ;  /* 0x00006000ff00ea0c */ /* 0x000fe40003f25070 */
[----:B------:R-:W-:Y:S02]  /*1820*/  @!P6 ISETP.NE.AND.EX P2, PT, RZ, c[0x0][0x184], PT, P2 ;  /* 0x00006100ff00ea0c */ /* 0x000fe40003f45320 */
[----:B------:R-:W-:-:S02]  /*1830*/  @!P6 ISETP.NE.AND.EX P1, PT, RZ, c[0x0][0x184], PT, P1 ;  /* 0x00006100ff00ea0c */ /* 0x000fc40003f25310 */
[----:B---3--:R-:W-:Y:S02]  /*1840*/  @!P6 FSEL R56, R28, RZ, P2 ;  /* 0x000000ff1c38e208 */ /* 0x008fe40001000000 */
[----:B------:R-:W-:Y:S02]  /*1850*/  @!P6 FSEL R57, R29, RZ, P1 ;  /* 0x000000ff1d39e208 */ /* 0x000fe40000800000 */
[----:B------:R-:W-:Y:S02]  /*1860*/  @!P6 ISETP.NE.U32.AND P2, PT, RZ, c[0x0][0x180], PT ;  /* 0x00006000ff00ea0c */ /* 0x000fe40003f45070 */
[----:B------:R-:W-:Y:S02]  /*1870*/  @!P6 ISETP.NE.U32.AND P1, PT, RZ, c[0x0][0x180], PT ;  /* 0x00006000ff00ea0c */ /* 0x000fe40003f25070 */
[----:B------:R-:W-:Y:S02]  /*1880*/  @!P6 ISETP.NE.AND.EX P2, PT, RZ, c[0x0][0x184], PT, P2 ;  /* 0x00006100ff00ea0c */ /* 0x000fe40003f45320 */
[----:B------:R-:W-:Y:S01]  /*1890*/  @!P6 ISETP.NE.AND.EX P1, PT, RZ, c[0x0][0x184], PT, P1 ;  /* 0x00006100ff00ea0c */ /* 0x000fe20003f25310 */
[----:B------:R-:W-:Y:S07]  /*18a0*/  @!P6 BRA `(.L_x_7307) ;  /* 0x000000400000e947 */ /* 0x000fee0003800000 */
[----:B----45:R-:W-:-:S05]  /*18b0*/  PRMT R52, RZ, 0x5410, R32 ;  /* 0x00005410ff347816 */ /* 0x030fca0000000020 */
[----:B------:R-:W-:-:S04]  /*18c0*/  FMUL.FTZ R59, R52, c[0x0][0x1ec] ;  /* 0x00007b00343b7a20 */ /* 0x000fc80000410000 */
[----:B------:R-:W-:-:S04]  /*18d0*/  FMUL.FTZ R52, R0, R59 ;  /* 0x0000003b00347220 */ /* 0x000fc80000410000 */
[----:B------:R-:W-:Y:S02]  /*18e0*/  @P0 FADD.FTZ R52, R24, R52 ;  /* 0x0000003418340221 */ /* 0x000fe40000010000 */
.L_x_7307:
[----:B----4-:R-:W-:Y:S05]  /*18f0*/  BSYNC B1 ;  /* 0x0000000000017941 */ /* 0x010fea0003800000 */
.L_x_7306:
[----:B------:R-:W-:Y:S01]  /*1900*/  BSSY B1, `(.L_x_7308) ;  /* 0x0000006000017945 */ /* 0x000fe20003800000 */
[----:B------:R-:W-:Y:S05]  /*1910*/  @!P6 BRA `(.L_x_7309) ;  /* 0x000000400000e947 */ /* 0x000fea0003800000 */
[----:B-----5:R-:W-:-:S05]  /*1920*/  PRMT R53, RZ, 0x7610, R32 ;  /* 0x00007610ff357816 */ /* 0x020fca0000000020 */
[----:B------:R-:W-:-:S04]  /*1930*/  FMUL.FTZ R53, R53, c[0x0][0x1ec] ;  /* 0x00007b0035357a20 */ /* 0x000fc80000410000 */
[----:B------:R-:W-:-:S04]  /*1940*/  FMUL.FTZ R53, R20, R53 ;  /* 0x0000003514357220 */ /* 0x000fc80000410000 */
[----:B------:R-:W-:Y:S02]  /*1950*/  @P0 FADD.FTZ R53, R25, R53 ;  /* 0x0000003519350221 */ /* 0x000fe40000010000 */
.L_x_7309:
[----:B------:R-:W-:Y:S05]  /*1960*/  BSYNC B1 ;  /* 0x0000000000017941 */ /* 0x000fea0003800000 */
.L_x_7308:
[----:B------:R-:W-:Y:S01]  /*1970*/  BSSY B1, `(.L_x_7310) ;  /* 0x0000006000017945 */ /* 0x000fe20003800000 */
[----:B------:R-:W-:Y:S05]  /*1980*/  @!P6 BRA `(.L_x_7311) ;  /* 0x000000400000e947 */ /* 0x000fea0003800000 */
[----:B-----5:R-:W-:-:S05]  /*1990*/  PRMT R54, RZ, 0x5410, R33 ;  /* 0x00005410ff367816 */ /* 0x020fca0000000021 */
[----:B------:R-:W-:-:S04]  /*19a0*/  FMUL.FTZ R54, R54, c[0x0][0x1ec] ;  /* 0x00007b0036367a20 */ /* 0x000fc80000410000 */
[----:B------:R-:W-:-:S04]  /*19b0*/  FMUL.FTZ R54, R19, R54 ;  /* 0x0000003613367220 */ /* 0x000fc80000410000 */
[----:B------:R-:W-:Y:S02]  /*19c0*/  @P0 FADD.FTZ R54, R26, R54 ;  /* 0x000000361a360221 */ /* 0x000fe40000010000 */
.L_x_7311:
[----:B------:R-:W-:Y:S05]  /*19d0*/  BSYNC B1 ;  /* 0x0000000000017941 */ /* 0x000fea0003800000 */
.L_x_7310:
[----:B------:R-:W-:Y:S01]  /*19e0*/  BSSY B1, `(.L_x_7312) ;  /* 0x0000006000017945 */ /* 0x000fe20003800000 */
[----:B------:R-:W-:Y:S05]  /*19f0*/  @!P6 BRA `(.L_x_7313) ;  /* 0x000000400000e947 */ /* 0x000fea0003800000 */
[----:B-----5:R-:W-:-:S05]  /*1a00*/  PRMT R55, RZ, 0x7610, R33 ;  /* 0x00007610ff377816 */ /* 0x020fca0000000021 */
[----:B------:R-:W-:-:S04]  /*1a10*/  FMUL.FTZ R55, R55, c[0x0][0x1ec] ;  /* 0x00007b0037377a20 */ /* 0x000fc80000410000 */
[----:B------:R-:W-:-:S04]  /*1a20*/  FMUL.FTZ R55, R22, R55 ;  /* 0x0000003716377220 */ /* 0x000fc80000410000 */
[----:B------:R-:W-:Y:S02]  /*1a30*/  @P0 FADD.FTZ R55, R27, R55 ;  /* 0x000000371b370221 */ /* 0x000fe40000010000 */
.L_x_7313:
[----:B------:R-:W-:Y:S05]  /*1a40*/  BSYNC B1 ;  /* 0x0000000000017941 */ /* 0x000fea0003800000 */
.L_x_7312:
[----:B------:R-:W-:Y:S01]  /*1a50*/  BSSY B1, `(.L_x_7314) ;  /* 0x0000006000017945 */ /* 0x000fe20003800000 */
[----:B------:R-:W-:Y:S05]  /*1a60*/  @!P6 BRA `(.L_x_7315) ;  /* 0x000000400000e947 */ /* 0x000fea0003800000 */
[----:B-----5:R-:W-:-:S05]  /*1a70*/  PRMT R56, RZ, 0x5410, R34 ;  /* 0x00005410ff387816 */ /* 0x020fca0000000022 */
[----:B------:R-:W-:-:S04]  /*1a80*/  FMUL.FTZ R56, R56, c[0x0][0x1ec] ;  /* 0x00007b0038387a20 */ /* 0x000fc80000410000 */
[----:B------:R-:W-:-:S04]  /*1a90*/  FMUL.FTZ R56, R21, R56 ;  /* 0x0000003815387220 */ /* 0x000fc80000410000 */
[----:B------:R-:W-:Y:S02]  /*1aa0*/  @P0 FADD.FTZ R56, R28, R56 ;  /* 0x000000381c380221 */ /* 0x000fe40000010000 */
.L_x_7315:
[----:B------:R-:W-:Y:S05]  /*1ab0*/  BSYNC B1 ;  /* 0x0000000000017941 */ /* 0x000fea0003800000 */
.L_x_7314:
[----:B------:R-:W-:Y:S01]  /*1ac0*/  BSSY B1, `(.L_x_7316) ;  /* 0x0000006000017945 */ /* 0x000fe20003800000 */
[----:B------:R-:W-:Y:S05]  /*1ad0*/  @!P6 BRA `(.L_x_7317) ;  /* 0x000000400000e947 */ /* 0x000fea0003800000 */
[----:B-----5:R-:W-:-:S05]  /*1ae0*/  PRMT R57, RZ, 0x7610, R34 ;  /* 0x00007610ff397816 */ /* 0x020fca0000000022 */
[----:B------:R-:W-:-:S04]  /*1af0*/  FMUL.FTZ R57, R57, c[0x0][0x1ec] ;  /* 0x00007b0039397a20 */ /* 0x000fc80000410000 */
[----:B------:R-:W-:-:S04]  /*1b00*/  FMUL.FTZ R57, R64, R57 ;  /* 0x0000003940397220 */ /* 0x000fc80000410000 */
[----:B------:R-:W-:Y:S02]  /*1b10*/  @P0 FADD.FTZ R57, R29, R57 ;  /* 0x000000391d390221 */ /* 0x000fe40000010000 */
.L_x_7317:
[----:B------:R-:W-:Y:S05]  /*1b20*/  BSYNC B1 ;  /* 0x0000000000017941 */ /* 0x000fea0003800000 */
.L_x_7316:
[----:B------:R-:W-:Y:S01]  /*1b30*/  BSSY B1, `(.L_x_7318) ;  /* 0x0000007000017945 */ /* 0x000fe20003800000 */
[----:B------:R-:W-:Y:S01]  /*1b40*/  @!P6 FSEL R58, R30, RZ, P2 ;  /* 0x000000ff1e3ae208 */ /* 0x000fe20001000000 */
[----:B------:R-:W-:Y:S05]  /*1b50*/  @!P6 BRA `(.L_x_7319) ;  /* 0x000000400000e947 */ /* 0x000fea0003800000 */
[----:B-----5:R-:W-:-:S05]  /*1b60*/  PRMT R58, RZ, 0x5410, R35 ;  /* 0x00005410ff3a7816 */ /* 0x020fca0000000023 */
[----:B------:R-:W-:-:S04]  /*1b70*/  FMUL.FTZ R58, R58, c[0x0][0x1ec] ;  /* 0x00007b003a3a7a20 */ /* 0x000fc80000410000 */
[----:B------:R-:W-:-:S04]  /*1b80*/  FMUL.FTZ R58, R23, R58 ;  /* 0x0000003a173a7220 */ /* 0x000fc80000410000 */
[----:B------:R-:W-:Y:S02]  /*1b90*/  @P0 FADD.FTZ R58, R30, R58 ;  /* 0x0000003a1e3a0221 */ /* 0x000fe40000010000 */
.L_x_7319:
[----:B------:R-:W-:Y:S05]  /*1ba0*/  BSYNC B1 ;  /* 0x0000000000017941 */ /* 0x000fea0003800000 */
.L_x_7318:
[----:B------:R-:W-:Y:S01]  /*1bb0*/  BSSY B1, `(.L_x_7320) ;  /* 0x0000007000017945 */ /* 0x000fe20003800000 */
[----:B------:R-:W-:Y:S01]  /*1bc0*/  @!P6 FSEL R59, R31, RZ, P1 ;  /* 0x000000ff1f3be208 */ /* 0x000fe20000800000 */
[----:B------:R-:W-:Y:S05]  /*1bd0*/  @!P6 BRA `(.L_x_7321) ;  /* 0x000000400000e947 */ /* 0x000fea0003800000 */
[----:B-----5:R-:W-:-:S05]  /*1be0*/  PRMT R59, RZ, 0x7610, R35 ;  /* 0x00007610ff3b7816 */ /* 0x020fca0000000023 */
[----:B------:R-:W-:-:S04]  /*1bf0*/  FMUL.FTZ R59, R59, c[0x0][0x1ec] ;  /* 0x00007b003b3b7a20 */ /* 0x000fc80000410000 */
[----:B------:R-:W-:-:S04]  /*1c00*/  FMUL.FTZ R59, R66, R59 ;  /* 0x0000003b423b7220 */ /* 0x000fc80000410000 */
[----:B------:R-:W-:Y:S02]  /*1c10*/  @P0 FADD.FTZ R59, R31, R59 ;  /* 0x0000003b1f3b0221 */ /* 0x000fe40000010000 */
.L_x_7321:
[----:B------:R-:W-:Y:S05]  /*1c20*/  BSYNC B1 ;  /* 0x0000000000017941 */ /* 0x000fea0003800000 */
.L_x_7320:
[----:B------:R0:W-:Y:S04]  /*1c30*/  STG.E.128 [R60.64], R52 ;  /* 0x000000343c007986 */ /* 0x0001e8000c101d04 */
[----:B------:R0:W-:Y:S02]  /*1c40*/  STG.E.128 [R60.64+0x10], R56 ;  /* 0x000010383c007986 */ /* 0x0001e4000c101d04 */
.L_x_7305:
[----:B------:R-:W-:Y:S05]  /*1c50*/  BSYNC B0 ;  /* 0x0000000000007941 */ /* 0x000fea0003800000 */
.L_x_7304:
        /* <DEDUP_REMOVED lines=30> */
.L_x_7332:
        /* <DEDUP_REMOVED lines=18> */
[--C-:B------:R-:W-:Y:S02]  /*1f60*/  FADD.FTZ R60, R39, -R119.reuse ;  /* 0x80000077273c7221 */ /* 0x100fe40000010000 */
[----:B------:R-:W-:Y:S02]  /*1f70*/  FADD.FTZ R62, R45, -R119 ;  /* 0x800000772d3e7221 */ /* 0x000fe40000010000 */
        /* <DEDUP_REMOVED lines=49> */
.L_x_7333:
[----:B------:R-:W-:Y:S01]  /*2290*/  FMUL.FTZ R61, R119, R119 ;  /* 0x00000077773d7220 */ /* 0x000fe20000410000 */
[----:B------:R-:W-:Y:S01]  /*22a0*/  ISETP.NE.AND P1, PT, RZ, UR6, PT ;  /* 0x00000006ff007c0c */ /* 0x000fe2000bf25270 */
[----:B-1----:R-:W-:Y:S01]  /*22b0*/  FADD.FTZ R121, R121, R122 ;  /* 0x0000007a79797221 */ /* 0x002fe20000010000 */
[----:B------:R-:W-:Y:S01]  /*22c0*/  MOV R60, c[0x0][0x1e0] ;  /* 0x00007800003c7a02 */ /* 0x000fe20000000f00 */
[----:B------:R-:W-:Y:S01]  /*22d0*/  BSSY B0, `(.L_x_7324) ;  /* 0x000007a000007945 */ /* 0x000fe20003800000 */
[----:B------:R-:W-:Y:S02]  /*22e0*/  FSEL R61, R61, RZ, P1 ;  /* 0x000000ff3d3d7208 */ /* 0x000fe40000800000 */
[----:B------:R-:W-:Y:S01]  /*22f0*/  @!P0 LEA R62, P2, R109, c[0x0][0x1a0], 0x2 ;  /* 0x000068006d3e8a11 */ /* 0x000fe200078410ff */
[----:B------:R-:W-:-:S03]  /*2300*/  FFMA.FTZ R60, R121, R60, c[0x0][0x228] ;  /* 0x00008a00793c7623 */ /* 0x000fc6000001003c */
[C---:B------:R-:W-:Y:S01]  /*2310*/  @!P0 LEA.HI.X R63, R109.reuse, c[0x0][0x1a4], R82, 0x2, P2 ;  /* 0x000069006d3f8a11 */ /* 0x040fe200010f1452 */
[----:B------:R-:W-:Y:S01]  /*2320*/  FADD.FTZ R118, R60, R61 ;  /* 0x0000003d3c767221 */ /* 0x000fe20000010000 */
[----:B------:R-:W-:-:S03]  /*2330*/  @!P0 LEA R60, P2, R109, c[0x0][0x1a8], 0x2 ;  /* 0x00006a006d3c8a11 */ /* 0x000fc600078410ff */
[----:B------:R1:W-:Y:S01]  /*2340*/  @!P0 STG.E [R62.64], R119 ;  /* 0x000000773e008986 */ /* 0x0003e2000c101904 */
[----:B------:R-:W-:Y:S01]  /*2350*/  @!P0 LEA.HI.X R61, R109, c[0x0][0x1ac], R82, 0x2, P2 ;  /* 0x00006b006d3d8a11 */ /* 0x000fe200010f1452 */
[----:B------:R-:W2:Y:S04]  /*2360*/  MUFU.RSQ R118, R118 ;  /* 0x0000007600767308 */ /* 0x000ea80000001400 */
[----:B--2---:R1:W-:Y:S01]  /*2370*/  @!P0 STG.E [R60.64], R118 ;  /* 0x000000763c008986 */ /* 0x0043e2000c101904 */
        /* <DEDUP_REMOVED lines=32> */
[----:B------:R-:W-:Y:S01]  /*2580*/  FADD.FTZ R125, R43, -R119 ;  /* 0x800000772b7d7221 */ /* 0x000fe20000010000 */
[----:B------:R-:W-:Y:S01]  /*2590*/  F2FP.BF16.PACK_AB R62, R82, R83 ;  /* 0x00000053523e723e */ /* 0x000fe200000010ff */
[----:B------:R-:W-:Y:S01]  /*25a0*/  HFMA2.MMA R82, -RZ, RZ, 0, 9.5367431640625e-07 ;  /* 0x00000010ff527435 */ /* 0x000fe200000001ff */
[C---:B------:R-:W-:Y:S02]  /*25b0*/  FMUL.FTZ R123, R118.reuse, R123 ;  /* 0x0000007b767b7220 */ /* 0x040fe40000410000 */
[----:B------:R-:W-:Y:S02]  /*25c0*/  FMUL.FTZ R125, R118, R125 ;  /* 0x0000007d767d7220 */ /* 0x000fe40000410000 */
[----:B------:R-:W-:Y:S02]  /*25d0*/  FFMA.FTZ R63, R71, R123, R80 ;  /* 0x0000007b473f7223 */ /* 0x000fe40000010050 */
[----:B------:R-:W-:-:S03]  /*25e0*/  FFMA.FTZ R120, R73, R125, R84 ;  /* 0x0000007d49787223 */ /* 0x000fc60000010054 */
[C---:B------:R-:W-:Y:S01]  /*25f0*/  IMAD.WIDE.U32 R82, R117.reuse, R82, c[0x0][0x208] ;  /* 0x0000820075527625 */ /* 0x040fe200078e0052 */
[----:B------:R-:W-:Y:S02]  /*2600*/  IADD3 R117, R117, 0x20, RZ ;  /* 0x0000002075757810 */ /* 0x000fe40007ffe0ff */
[----:B------:R-:W-:-:S05]  /*2610*/  F2FP.BF16.PACK_AB R63, R120, R63 ;  /* 0x0000003f783f723e */ /* 0x000fca00000010ff */
[----:B------:R1:W-:Y:S02]  /*2620*/  STG.E.128 [R82.64], R60 ;  /* 0x0000003c52007986 */ /* 0x0003e4000c101d04 */
.L_x_7327:
[----:B------:R-:W-:Y:S05]  /*2630*/  BSYNC B1 ;  /* 0x0000000000017941 */ /* 0x000fea0003800000 */
.L_x_7326:
[----:B------:R-:W-:Y:S01]  /*2640*/  BSSY B1, `(.L_x_7328) ;  /* 0x0000022000017945 */ /* 0x000fe20003800000 */
[----:B------:R-:W-:Y:S05]  /*2650*/  @!P4 BRA `(.L_x_7329) ;  /* 0x000002000000c947 */ /* 0x000fea0003800000 */
[--C-:B-1----:R-:W-:Y:S02]  /*2660*/  FADD.FTZ R61, R44, -R119.reuse ;  /* 0x800000772c3d7221 */ /* 0x102fe40000010000 */
        /* <DEDUP_REMOVED lines=14> */
[--C-:B------:R-:W-:Y:S02]  /*2750*/  FADD.FTZ R123, R50, -R119.reuse ;  /* 0x80000077327b7221 */ /* 0x100fe40000010000 */
[----:B------:R-:W-:Y:S02]  /*2760*/  FADD.FTZ R125, R51, -R119 ;  /* 0x80000077337d7221 */ /* 0x000fe40000010000 */
[----:B------:R-:W-:Y:S02]  /*2770*/  FFMA.FTZ R61, R85, R61, R94 ;  /* 0x0000003d553d7223 */ /* 0x000fe4000001005e */
[----:B------:R-:W-:-:S02]  /*2780*/  FFMA.FTZ R62, R88, R63, R95 ;  /* 0x0000003f583e7223 */ /* 0x000fc4000001005f */
[----:B------:R-:W-:Y:S02]  /*2790*/  FFMA.FTZ R83, R87, R83, R96 ;  /* 0x0000005357537223 */ /* 0x000fe40000010060 */
[----:B------:R-:W-:Y:S01]  /*27a0*/  FFMA.FTZ R82, R90, R121, R97 ;  /* 0x000000795a527223 */ /* 0x000fe20000010061 */
[----:B------:R-:W-:Y:S01]  /*27b0*/  F2FP.BF16.PACK_AB R61, R62, R61 ;  /* 0x0000003d3e3d723e */ /* 0x000fe200000010ff */
[C---:B------:R-:W-:Y:S02]  /*27c0*/  FMUL.FTZ R123, R118.reuse, R123 ;  /* 0x0000007b767b7220 */ /* 0x040fe40000410000 */
[----:B------:R-:W-:Y:S01]  /*27d0*/  FMUL.FTZ R125, R118, R125 ;  /* 0x0000007d767d7220 */ /* 0x000fe20000410000 */
[----:B------:R-:W-:Y:S01]  /*27e0*/  F2FP.BF16.PACK_AB R62, R82, R83 ;  /* 0x00000053523e723e */ /* 0x000fe200000010ff */
[----:B------:R-:W-:Y:S01]  /*27f0*/  FFMA.FTZ R63, R89, R123, R98 ;  /* 0x0000007b593f7223 */ /* 0x000fe20000010062 */
[----:B------:R-:W-:Y:S01]  /*2800*/  MOV R82, 0x10 ;  /* 0x0000001000527802 */ /* 0x000fe20000000f00 */
[----:B------:R-:W-:-:S04]  /*2810*/  FFMA.FTZ R120, R91, R125, R100 ;  /* 0x0000007d5b787223 */ /* 0x000fc80000010064 */
[C---:B------:R-:W-:Y:S01]  /*2820*/  IMAD.WIDE.U32 R82, R117.reuse, R82, c[0x0][0x208] ;  /* 0x0000820075527625 */ /* 0x040fe200078e0052 */
[----:B------:R-:W-:Y:S02]  /*2830*/  F2FP.BF16.PACK_AB R63, R120, R63 ;  /* 0x0000003f783f723e */ /* 0x000fe400000010ff */
[----:B------:R-:W-:-:S03]  /*2840*/  IADD3 R117, R117, 0x20, RZ ;  /* 0x0000002075757810 */ /* 0x000fc60007ffe0ff */
[----:B------:R1:W-:Y:S04]  /*2850*/  STG.E.128 [R82.64], R60 ;  /* 0x0000003c52007986 */ /* 0x0003e8000c101d04 */
.L_x_7329:
[----:B------:R-:W-:Y:S05]  /*2860*/  BSYNC B1 ;  /* 0x0000000000017941 */ /* 0x000fea0003800000 */
.L_x_7328:
[----:B------:R-:W-:Y:S05]  /*2870*/  @!P5 BRA `(.L_x_7325) ;  /* 0x000001f00000d947 */ /* 0x000fea0003800000 */
[--C-:B-1----:R-:W-:Y:S02]  /*2880*/  FADD.FTZ R60, R59, -R119.reuse ;  /* 0x800000773b3c7221 */ /* 0x102fe40000010000 */
[--C-:B------:R-:W-:Y:S02]  /*2890*/  FADD.FTZ R83, R54, -R119.reuse ;  /* 0x8000007736537221 */ /* 0x100fe40000010000 */
[----:B------:R-:W-:Y:S02]  /*28a0*/  FMUL.FTZ R82, R118, R60 ;  /* 0x0000003c76527220 */ /* 0x000fe40000410000 */
[--C-:B------:R-:W-:Y:S02]  /*28b0*/  FADD.FTZ R63, R55, -R119.reuse ;  /* 0x80000077373f7221 */ /* 0x100fe40000010000 */
[--C-:B------:R-:W-:Y:S02]  /*28c0*/  FADD.FTZ R121, R52, -R119.reuse ;  /* 0x8000007734797221 */ /* 0x100fe40000010000 */
[----:B------:R-:W-:-:S02]  /*28d0*/  FADD.FTZ R61, R56, -R119 ;  /* 0x80000077383d7221 */ /* 0x000fc40000010000 */
[----:B0-----:R-:W-:Y:S02]  /*28e0*/  FFMA.FTZ R122, R107, R82, R116 ;  /* 0x000000526b7a7223 */ /* 0x001fe40000010074 */
[C---:B------:R-:W-:Y:S02]  /*28f0*/  FMUL.FTZ R120, R118.reuse, R83 ;  /* 0x0000005376787220 */ /* 0x040fe40000410000 */
[C---:B------:R-:W-:Y:S02]  /*2900*/  FMUL.FTZ R82, R118.reuse, R63 ;  /* 0x0000003f76527220 */ /* 0x040fe40000410000 */
[C---:B------:R-:W-:Y:S02]  /*2910*/  FMUL.FTZ R62, R118.reuse, R121 ;  /* 0x00000079763e7220 */ /* 0x040fe40000410000 */
[----:B------:R-:W-:Y:S02]  /*2920*/  FMUL.FTZ R121, R118, R61 ;  /* 0x0000003d76797220 */ /* 0x000fe40000410000 */
[----:B------:R-:W-:-:S02]  /*2930*/  FFMA.FTZ R61, R101, R120, R110 ;  /* 0x00000078653d7223 */ /* 0x000fc4000001006e */
[----:B------:R-:W-:Y:S02]  /*2940*/  FFMA.FTZ R82, R104, R82, R113 ;  /* 0x0000005268527223 */ /* 0x000fe40000010071 */
[--C-:B------:R-:W-:Y:S02]  /*2950*/  FADD.FTZ R123, R53, -R119.reuse ;  /* 0x80000077357b7221 */ /* 0x100fe40000010000 */
[--C-:B------:R-:W-:Y:S01]  /*2960*/  FADD.FTZ R125, R58, -R119.reuse ;  /* 0x800000773a7d7221 */ /* 0x100fe20000010000 */
[----:B------:R-:W-:Y:S01]  /*2970*/  F2FP.BF16.PACK_AB R61, R82, R61 ;  /* 0x0000003d523d723e */ /* 0x000fe200000010ff */
[----:B------:R-:W-:Y:S01]  /*2980*/  FADD.FTZ R119, R57, -R119 ;  /* 0x8000007739777221 */ /* 0x000fe20000010000 */
[----:B------:R-:W-:Y:S01]  /*2990*/  HFMA2.MMA R82, -RZ, RZ, 0, 9.5367431640625e-07 ;  /* 0x00000010ff527435 */ /* 0x000fe200000001ff */
        /* <DEDUP_REMOVED lines=10> */
[----:B------:R-:W-:-:S03]  /*2a40*/  IMAD.WIDE.U32 R82, R117, R82, c[0x0][0x208] ;  /* 0x0000820075527625 */ /* 0x000fc600078e0052 */
[----:B------:R-:W-:-:S05]  /*2a50*/  F2FP.BF16.PACK_AB R62, R119, R62 ;  /* 0x0000003e773e723e */ /* 0x000fca00000010ff */
[----:B------:R0:W-:Y:S02]  /*2a60*/  STG.E.128 [R82.64], R60 ;  /* 0x0000003c52007986 */ /* 0x0001e4000c101d04 */
.L_x_7325:
[----:B-1----:R-:W-:Y:S05]  /*2a70*/  BSYNC B0 ;  /* 0x0000000000007941 */ /* 0x002fea0003800000 */
.L_x_7324:
[----:B0-----:R-:W-:-:S05]  /*2a80*/  IMAD.MOV.U32 R60, RZ, RZ, c[0x0][0x160] ;  /* 0x00005800ff3c7624 */ /* 0x001fca00078e00ff */
[----:B------:R-:W-:-:S04]  /*2a90*/  LEA R109, R60, R109, 0x2 ;  /* 0x0000006d3c6d7211 */ /* 0x000fc800078e10ff */
[----:B------:R-:W-:-:S13]  /*2aa0*/  ISETP.GE.AND P0, PT, R109, c[0x0][0x164], PT ;  /* 0x000059006d007a0c */ /* 0x000fda0003f06270 */
[----:B------:R-:W-:Y:S01]  /*2ab0*/  @P0 CALL.REL.NOINC `(.L_x_7330) ;  /* 0x0000001000000944 */ /* 0x000fe20003c00000 */
[----:B------:R-:W-:Y:S05]  /*2ac0*/  BRA `(.L_x_7331) ;  /* 0xffffddf000007947 */ /* 0x000fea000383ffff */
.L_x_7330:
[----:B------:R-:W-:Y:S05]  /*2ad0*/  EXIT ;  /* 0x000000000000794d */ /* 0x000fea0003800000 */
.L_x_7322:
[----:B------:R-:W-:Y:S01]  /*2ae0*/  HFMA2.MMA R118, -RZ, RZ, 0, 1.847743988037109375e-06 ;  /* 0x0000001fff767435 */ /* 0x000fe200000001ff */
[----:B------:R-:W-:Y:S02]  /*2af0*/  MOV R120, 0x1 ;  /* 0x0000000100787802 */ /* 0x000fe40000000f00 */
[----:B------:R-:W-:Y:S02]  /*2b00*/  MOV R121, 0xffffffff ;  /* 0xffffffff00797802 */ /* 0x000fe40000000f00 */
[----:B------:R-:W-:Y:S02]  /*2b10*/  MOV R60, 0x2b30 ;  /* 0x00002b30003c7802 */ /* 0x000fe40000000f00 */
[----:B-----5:R-:W-:Y:S05]  /*2b20*/  CALL.REL.NOINC `($__internal_54_$__cuda_sm70_shflsync_bfly_p) ;  /* 0x000006c000007944 */ /* 0x020fea0003c00000 */
[----:B01----:R-:W-:Y:S05]  /*2b30*/  BRA `(.L_x_7332) ;  /* 0xfffff30000007947 */ /* 0x003fea000383ffff */
.L_x_7323:
[----:B------:R-:W-:Y:S01]  /*2b40*/  HFMA2.MMA R120, -RZ, RZ, 0, 1.1920928955078125e-07 ;  /* 0x00000002ff787435 */ /* 0x000fe200000001ff */
[----:B0-----:R-:W-:Y:S01]  /*2b50*/  MOV R63, R122 ;  /* 0x0000007a003f7202 */ /* 0x001fe20000000f00 */
[----:B------:R-:W-:Y:S01]  /*2b60*/  IMAD.MOV.U32 R118, RZ, RZ, 0x1f ;  /* 0x0000001fff767424 */ /* 0x000fe200078e00ff */
[----:B------:R-:W-:Y:S02]  /*2b70*/  MOV R121, 0xffffffff ;  /* 0xffffffff00797802 */ /* 0x000fe40000000f00 */
[----:B------:R-:W-:-:S02]  /*2b80*/  MOV R60, 0x2ba0 ;  /* 0x00002ba0003c7802 */ /* 0x000fc40000000f00 */
[----:B-----5:R-:W-:Y:S05]  /*2b90*/  CALL.REL.NOINC `($__internal_54_$__cuda_sm70_shflsync_bfly_p) ;  /* 0x0000065000007944 */ /* 0x020fea0003c00000 */
[----:B0-----:R-:W-:Y:S01]  /*2ba0*/  HFMA2.MMA R120, -RZ, RZ, 0, 2.384185791015625e-07 ;  /* 0x00000004ff787435 */ /* 0x001fe200000001ff */
[----:B-1----:R-:W-:Y:S01]  /*2bb0*/  FADD.FTZ R63, R122, R121 ;  /* 0x000000797a3f7221 */ /* 0x002fe20000010000 */
[----:B------:R-:W-:-:S02]  /*2bc0*/  MOV R118, 0x1f ;  /* 0x0000001f00767802 */ /* 0x000fc40000000f00 */
[----:B------:R-:W-:Y:S02]  /*2bd0*/  MOV R121, 0xffffffff ;  /* 0xffffffff00797802 */ /* 0x000fe40000000f00 */
[----:B------:R-:W-:Y:S02]  /*2be0*/  MOV R60, 0x2c00 ;  /* 0x00002c00003c7802 */ /* 0x000fe40000000f00 */
[----:B------:R-:W-:Y:S05]  /*2bf0*/  CALL.REL.NOINC `($__internal_54_$__cuda_sm70_shflsync_bfly_p) ;  /* 0x000005f000007944 */ /* 0x000fea0003c00000 */
[----:B0-----:R-:W-:Y:S01]  /*2c00*/  HFMA2.MMA R120, -RZ, RZ, 0, 4.76837158203125e-07 ;  /* 0x00000008ff787435 */ /* 0x001fe200000001ff */
[----:B-1----:R-:W-:Y:S01]  /*2c10*/  FADD.FTZ R63, R63, R121 ;  /* 0x000000793f3f7221 */ /* 0x002fe20000010000 */
[----:B------:R-:W-:Y:S01]  /*2c20*/  MOV R118, 0x1f ;  /* 0x0000001f00767802 */ /* 0x000fe20000000f00 */
[----:B------:R-:W-:Y:S01]  /*2c30*/  IMAD.MOV.U32 R121, RZ, RZ, -0x1 ;  /* 0xffffffffff797424 */ /* 0x000fe200078e00ff */
[----:B------:R-:W-:Y:S02]  /*2c40*/  MOV R60, 0x2c60 ;  /* 0x00002c60003c7802 */ /* 0x000fe40000000f00 */
[----:B------:R-:W-:Y:S05]  /*2c50*/  CALL.REL.NOINC `($__internal_54_$__cuda_sm70_shflsync_bfly_p) ;  /* 0x0000059000007944 */ /* 0x000fea0003c00000 */
[----:B0-----:R-:W-:Y:S01]  /*2c60*/  HFMA2.MMA R120, -RZ, RZ, 0, 9.5367431640625e-07 ;  /* 0x00000010ff787435 */ /* 0x001fe200000001ff */
[----:B-1----:R-:W-:Y:S01]  /*2c70*/  FADD.FTZ R63, R63, R121 ;  /* 0x000000793f3f7221 */ /* 0x002fe20000010000 */
[----:B------:R-:W-:Y:S02]  /*2c80*/  MOV R118, 0x1f ;  /* 0x0000001f00767802 */ /* 0x000fe40000000f00 */
[----:B------:R-:W-:-:S02]  /*2c90*/  MOV R121, 0xffffffff ;  /* 0xffffffff00797802 */ /* 0x000fc40000000f00 */
[----:B------:R-:W-:Y:S02]  /*2ca0*/  MOV R60, 0x2cc0 ;  /* 0x00002cc0003c7802 */ /* 0x000fe40000000f00 */
[----:B------:R-:W-:Y:S05]  /*2cb0*/  CALL.REL.NOINC `($__internal_54_$__cuda_sm70_shflsync_bfly_p) ;  /* 0x0000053000007944 */ /* 0x000fea0003c00000 */
        /* <DEDUP_REMOVED lines=54> */
[----:B------:R-:W-:-:S03]  /*3020*/  MOV R60, 0x3050 ;  /* 0x00003050003c7802 */ /* 0x000fc60000000f00 */
[----:B------:R-:W-:Y:S02]  /*3030*/  IMAD.MOV.U32 R63, RZ, RZ, R62 ;  /* 0x000000ffff3f7224 */ /* 0x000fe400078e003e */
[----:B------:R-:W-:Y:S05]  /*3040*/  CALL.REL.NOINC `($__internal_54_$__cuda_sm70_shflsync_bfly_p) ;  /* 0x000001a000007944 */ /* 0x000fea0003c00000 */
[----:B0-----:R-:W-:Y:S01]  /*3050*/  HFMA2.MMA R120, -RZ, RZ, 0, 1.1920928955078125e-07 ;  /* 0x00000002ff787435 */ /* 0x001fe200000001ff */
[----:B-1----:R-:W-:Y:S01]  /*3060*/  FADD.FTZ R63, R62, R121 ;  /* 0x000000793e3f7221 */ /* 0x002fe20000010000 */
[----:B------:R-:W-:Y:S02]  /*3070*/  MOV R118, 0x1f ;  /* 0x0000001f00767802 */ /* 0x000fe40000000f00 */
[----:B------:R-:W-:Y:S02]  /*3080*/  MOV R121, 0xffffffff ;  /* 0xffffffff00797802 */ /* 0x000fe40000000f00 */
[----:B------:R-:W-:Y:S02]  /*3090*/  MOV R60, 0x30b0 ;  /* 0x000030b0003c7802 */ /* 0x000fe40000000f00 */
[----:B------:R-:W-:Y:S05]  /*30a0*/  CALL.REL.NOINC `($__internal_54_$__cuda_sm70_shflsync_bfly_p) ;  /* 0x0000014000007944 */ /* 0x000fea0003c00000 */
[----:B0-----:R-:W-:Y:S01]  /*30b0*/  HFMA2.MMA R120, -RZ, RZ, 0, 2.384185791015625e-07 ;  /* 0x00000004ff787435 */ /* 0x001fe200000001ff */
[----:B-1----:R-:W-:Y:S01]  /*30c0*/  FADD.FTZ R63, R63, R121 ;  /* 0x000000793f3f7221 */ /* 0x002fe20000010000 */
[----:B------:R-:W-:Y:S02]  /*30d0*/  MOV R118, 0x1f ;  /* 0x0000001f00767802 */ /* 0x000fe40000000f00 */
[----:B------:R-:W-:-:S02]  /*30e0*/  MOV R121, 0xffffffff ;  /* 0xffffffff00797802 */ /* 0x000fc40000000f00 */
[----:B------:R-:W-:Y:S02]  /*30f0*/  MOV R60, 0x3110 ;  /* 0x00003110003c7802 */ /* 0x000fe40000000f00 */
[----:B------:R-:W-:Y:S05]  /*3100*/  CALL.REL.NOINC `($__internal_54_$__cuda_sm70_shflsync_bfly_p) ;  /* 0x000000e000007944 */ /* 0x000fea0003c00000 */
[----:B0-----:R-:W-:Y:S01]  /*3110*/  HFMA2.MMA R118, -RZ, RZ, 0, 1.847743988037109375e-06 ;  /* 0x0000001fff767435 */ /* 0x001fe200000001ff */
[----:B-1----:R-:W-:Y:S01]  /*3120*/  FADD.FTZ R63, R63, R121 ;  /* 0x000000793f3f7221 */ /* 0x002fe20000010000 */
[----:B------:R-:W-:Y:S01]  /*3130*/  MOV R121, 0xffffffff ;  /* 0xffffffff00797802 */ /* 0x000fe20000000f00 */
[----:B------:R-:W-:Y:S01]  /*3140*/  IMAD.MOV.U32 R120, RZ, RZ, 0x8 ;  /* 0x00000008ff787424 */ /* 0x000fe200078e00ff */
[----:B------:R-:W-:Y:S02]  /*3150*/  MOV R60, 0x3170 ;  /* 0x00003170003c7802 */ /* 0x000fe40000000f00 */
[----:B------:R-:W-:Y:S05]  /*3160*/  CALL.REL.NOINC `($__internal_54_$__cuda_sm70_shflsync_bfly_p) ;  /* 0x0000008000007944 */ /* 0x000fea0003c00000 */
[----:B-1----:R-:W-:Y:S01]  /*3170*/  FADD.FTZ R122, R63, R121 ;  /* 0x000000793f7a7221 */ /* 0x002fe20000010000 */
[----:B0-----:R-:W-:Y:S01]  /*3180*/  HFMA2.MMA R120, -RZ, RZ, 0, 9.5367431640625e-07 ;  /* 0x00000010ff787435 */ /* 0x001fe200000001ff */
[----:B------:R-:W-:Y:S02]  /*3190*/  MOV R118, 0x1f ;  /* 0x0000001f00767802 */ /* 0x000fe40000000f00 */
[----:B------:R-:W-:Y:S02]  /*31a0*/  MOV R121, 0xffffffff ;  /* 0xffffffff00797802 */ /* 0x000fe40000000f00 */
[----:B------:R-:W-:-:S02]  /*31b0*/  MOV R63, R122 ;  /* 0x0000007a003f7202 */ /* 0x000fc40000000f00 */
[----:B------:R-:W-:Y:S02]  /*31c0*/  MOV R60, 0x31e0 ;  /* 0x000031e0003c7802 */ /* 0x000fe40000000f00 */
[----:B------:R-:W-:Y:S05]  /*31d0*/  CALL.REL.NOINC `($__internal_54_$__cuda_sm70_shflsync_bfly_p) ;  /* 0x0000001000007944 */ /* 0x000fea0003c00000 */
[----:B01----:R-:W-:Y:S05]  /*31e0*/  BRA `(.L_x_7333) ;  /* 0xfffff0a000007947 */ /* 0x003fea000383ffff */
        .weak           $__internal_54_$__cuda_sm70_shflsync_bfly_p
        .type           $__internal_54_$__cuda_sm70_shflsync_bfly_p,@function
        .size           $__internal_54_$__cuda_sm70_shflsync_bfly_p,(.L_x_22222 - $__internal_54_$__cuda_sm70_shflsync_bfly_p)
$__internal_54_$__cuda_sm70_shflsync_bfly_p:
[----:B------:R-:W-:Y:S01]  /*31f0*/  HFMA2.MMA R61, -RZ, RZ, 0, 0 ;  /* 0x00000000ff3d7435 */ /* 0x000fe200000001ff */
[----:B------:R-:W-:Y:S04]  /*3200*/  WARPSYNC R121 ;  /* 0x0000007900007348 */ /* 0x000fe80003800000 */
[----:B------:R0:W1:Y:S01]  /*3210*/  SHFL.BFLY PT, R121, R63, R120, R118 ;  /* 0x0c0000783f797389 */ /* 0x00006200000e0076 */
[----:B------:R-:W-:Y:S05]  /*3220*/  RET.REL.NODEC R60 `(_ZN10layer_norm13ln_fwd_kernelINS_13Kernel_traitsI13__nv_bfloat16S2_fS2_fjLj768ELj1ELj4ELj1ELj16ENS_18Kernel_traits_baseILj768ES2_S2_fS2_fjLj128EEEEELb0ELb1ELb1ELb0EEEvNS_9FwdParamsE) ;  /* 0xffffcdd03c007950 */ /* 0x000fea0003c3ffff */
.L_x_7334:
        /* <DEDUP_REMOVED lines=13> */
.L_x_22222:


//--------------------- .text._ZN10layer_norm13ln_fwd_kernelINS_13Kernel_traitsI13__nv_bfloat16S2_fS2_fjLj768ELj1ELj4ELj1ELj16ENS_18Kernel_traits_baseILj768ES2_S2_fS2_fjLj128EEEEELb0ELb1ELb1ELb1EEEvNS_9FwdParamsE --------------------------
	.section	.text._ZN10layer_norm13ln_fwd_kernelINS_13Kernel_traitsI13__nv_bfloat16S2_fS2_fjLj768ELj1ELj4ELj1ELj16ENS_18Kernel_traits_baseILj768ES2_S2_fS2_fjLj128EEEEELb0ELb1ELb1ELb1EEEvNS_9FwdParamsE,"ax",@progbits
	.sectioninfo	@"SHI_REGISTERS=125"
	.align	128
        .global         _ZN10layer_norm13ln_fwd_kernelINS_13Kernel_traitsI13__nv_bfloat16S2_fS2_fjLj768ELj1ELj4ELj1ELj16ENS_18Kernel_traits_baseILj768ES2_S2_fS2_fjLj128EEEEELb0ELb1ELb1ELb1EEEvNS_9FwdParamsE
        .type           _ZN10layer_norm13ln_fwd_kernelINS_13Kernel_traitsI13__nv_bfloat16S2_fS2_fjLj768ELj1ELj4ELj1ELj16ENS_18Kernel_traits_baseILj768ES2_S2_fS2_fjLj128EEEEELb0ELb1ELb1ELb1EEEvNS_9FwdParamsE,@function
        .size           _ZN10layer_norm13ln_fwd_kernelINS_13Kernel_traitsI13__nv_bfloat16S2_fS2_fjLj768ELj1ELj4ELj1ELj16ENS_18Kernel_traits_baseILj768ES2_S2_fS2_fjLj128EEEEELb0ELb1ELb1ELb1EEEvNS_9FwdParamsE,(.L_x_22223 - _ZN10layer_norm13ln_fwd_kernelINS_13Kernel_traitsI13__nv_bfloat16S2_fS2_fjLj768ELj1ELj4ELj1ELj16ENS_18Kernel_traits_baseILj768ES2_S2_fS2_fjLj128EEEEELb0ELb1ELb1ELb1EEEvNS_9FwdParamsE)
        .other          _ZN10layer_norm13ln_fwd_kernelINS_13Kernel_traitsI13__nv_bfloat16S2_fS2_fjLj768ELj1ELj4ELj1ELj16ENS_18Kernel_traits_baseILj768ES2_S2_fS2_fjLj128EEEEELb0ELb1ELb1ELb1EEEvNS_9FwdParamsE,@"STO_CUDA_ENTRY STV_DEFAULT"
_ZN10layer_norm13ln_fwd_kernelINS_13Kernel_traitsI13__nv_bfloat16S2_fS2_fjLj768ELj1ELj4ELj1ELj16ENS_18Kernel_traits_baseILj768ES2_S2_fS2_fjLj128EEEEELb0ELb1ELb1ELb1EEEvNS_9FwdParamsE:
.text._ZN10layer_norm13ln_fwd_kernelINS_13Kernel_traitsI13__nv_bfloat16S2_fS2_fjLj768ELj1ELj4ELj1ELj16ENS_18Kernel_traits_baseILj768ES2_S2_fS2_fjLj128EEEEELb0ELb1ELb1ELb1EEEvNS_9FwdParamsE:
        /* <DEDUP_REMOVED lines=15> */
[----:B------:R-:W-:Y:S02]  /*00f0*/  LOP3.LUT R80, R80, 0x1f, RZ, 0xc0, !PT ;  /* 0x0000001f50507812 */ /* 0x000fe400078ec0ff */
[----:B------:R-:W-:Y:S02]  /*0100*/  ISETP.GE.AND P1, PT, R86, c[0x0][0x164], PT ;  /* 0x0000590056007a0c */ /* 0x000fe40003f26270 */
[----:B------:R-:W-:-:S04]  /*0110*/  LEA R6, P2, R80, c[0x0][0x1c8], 0x4 ;  /* 0x0000720050067a11 */ /* 0x000fc800078420ff */
[----:B------:R-:W-:Y:S02]  /*0120*/  IADD3.X R7, RZ, c[0x0][0x1cc], RZ, P2, !PT ;  /* 0x00007300ff077a10 */ /* 0x000fe400017fe4ff */
[----:B------:R-:W-:-:S05]  /*0130*/  IADD3 R2, P2, R2, c[0x0][0x1b0], RZ ;  /* 0x00006c0002027a10 */ /* 0x000fca0007f5e0ff */
[----:B------:R-:W-:Y:S08]  /*0140*/  @P1 EXIT ;  /* 0x000000000000194d */ /* 0x000ff00003800000 */
[----:B0-----:R-:W-:Y:S01]  /*0150*/  IADD3.X R3, RZ, c[0x0][0x1b4], RZ, P2, !PT ;  /* 0x00006d00ff037a10 */ /* 0x001fe200017fe4ff */
[----:B------:R0:W2:Y:S04]  /*0160*/  LDG.E.128 R52, [R6.64] ;  /* 0x0000000406347981 */ /* 0x0000a8000c1e1d00 */
[----:B------:R0:W3:Y:S04]  /*0170*/  LDG.E.128 R56, [R6.64+0x200] ;  /* 0x0002000406387981 */ /* 0x0000e8000c1e1d00 */
[----:B------:R1:W4:Y:S04]  /*0180*/  LDG.E.128 R68, [R2.64+0x200] ;  /* 0x0002000402447981 */ /* 0x000328000c1e1d00 */
[----:B------:R0:W4:Y:S04]  /*0190*/  LDG.E.128 R60, [R6.64+0x400] ;  /* 0x00040004063c7981 */ /* 0x000128000c1e1d00 */
[----:B------:R1:W4:Y:S04]  /*01a0*/  LDG.E.128 R72, [R2.64+0x400] ;  /* 0x0004000402487981 */ /* 0x000328000c1e1d00 */
[----:B------:R1:W4:Y:S01]  /*01b0*/  LDG.E.128 R64, [R2.64] ;  /* 0x0000000402407981 */ /* 0x000322000c1e1d00 */
        /* <DEDUP_REMOVED lines=18> */
[----:B0-----:R-:W-:-:S02]  /*02e0*/  PRMT R7, RZ, 0x5410, R22 ;  /* 0x00005410ff077816 */ /* 0x001fc40000000016 */
[----:B------:R-:W-:Y:S02]  /*02f0*/  PRMT R6, RZ, 0x7610, R22 ;  /* 0x00007610ff067816 */ /* 0x000fe40000000016 */
[--C-:B------:R-:W-:Y:S02]  /*0300*/  PRMT R5, RZ, 0x5410, R23.reuse ;  /* 0x00005410ff057816 */ /* 0x100fe40000000017 */
[----:B------:R-:W-:Y:S02]  /*0310*/  PRMT R4, RZ, 0x7610, R23 ;  /* 0x00007610ff047816 */ /* 0x000fe40000000017 */
[--C-:B-1----:R-:W-:Y:S02]  /*0320*/  PRMT R3, RZ, 0x5410, R16.reuse ;  /* 0x00005410ff037816 */ /* 0x102fe40000000010 */
        /* <DEDUP_REMOVED lines=12> */
[--C-:B----4-:R-:W-:Y:S02]  /*03f0*/  PRMT R100, RZ, 0x5410, R70.reuse ;  /* 0x00005410ff647816 */ /* 0x110fe40000000046 */
        /* <DEDUP_REMOVED lines=20> */
[----:B------:R-:W-:Y:S02]  /*0540*/  PRMT R73, RZ, 0x7610, R73 ;  /* 0x00007610ff497816 */ /* 0x000fe40000000049 */
[----:B------:R-:W-:Y:S02]  /*0550*/  PRMT R74, RZ, 0x7610, R61 ;  /* 0x00007610ff4a7816 */ /* 0x000fe4000000003d */
.L_x_7388:
        /* <DEDUP_REMOVED lines=10> */
[----:B------:R-:W-:-:S05]  /*0600*/  @P0 IMAD.WIDE.U32 R28, R41, R28, c[0x0][0x180] ;  /* 0x00006000291c0625 */ /* 0x000fca00078e001c */
[----:B------:R1:W3:Y:S04]  /*0610*/  @P0 LDG.E.128 R16, [R28.64] ;  /* 0x000000041c100981 */ /* 0x0002e8000c1e1d00 */
[----:B------:R1:W4:Y:S01]  /*0620*/  @P0 LDG.E.128 R20, [R28.64+0x10] ;  /* 0x000010041c140981 */ /* 0x000322000c1e1d00 */
[----:B0-----:R-:W-:Y:S01]  /*0630*/  IMAD.WIDE R30, R86, R33, c[0x0][0x1d8] ;  /* 0x00007600561e7625 */ /* 0x001fe200078e0221 */
[----:B------:R-:W-:Y:S02]  /*0640*/  HFMA2.MMA R48, -RZ, RZ, 0, 0 ;  /* 0x00000000ff307435 */ /* 0x000fe400000001ff */
[----:B------:R-:W-:Y:S01]  /*0650*/  HFMA2.MMA R64, -RZ, RZ, 0, 1.9073486328125e-06 ;  /* 0x00000020ff407435 */ /* 0x000fe200000001ff */
[C---:B------:R-:W-:Y:S01]  /*0660*/  IADD3 R47, R41.reuse, 0x20, RZ ;  /* 0x00000020292f7810 */ /* 0x040fe20007ffe0ff */
[----:B------:R-:W-:Y:S01]  /*0670*/  BSSY B0, `(.L_x_7335) ;  /* 0x000002c000007945 */ /* 0x000fe20003800000 */
[----:B------:R0:W5:Y:S07]  /*0680*/  LDG.E R102, [R30.64] ;  /* 0x000000041e667981 */ /* 0x00016e000c1e1900 */
[----:B------:R-:W-:-:S04]  /*0690*/  IMAD.WIDE.U32 R38, R41, R64, c[0x0][0x188] ;  /* 0x0000620029267625 */ /* 0x000fc800078e0040 */
[----:B------:R-:W-:Y:S01]  /*06a0*/  @P0 IMAD.WIDE.U32 R36, R47, R64, c[0x0][0x180] ;  /* 0x000060002f240625 */ /* 0x000fe200078e0040 */
[C---:B--2---:R-:W-:Y:S02]  /*06b0*/  ISETP.GE.AND P5, PT, R34.reuse, 0x1, PT ;  /* 0x000000012200780c */ /* 0x044fe40003fa6270 */
[----:B------:R-:W-:-:S11]  /*06c0*/  ISETP.GT.AND P6, PT, R34, RZ, PT ;  /* 0x000000ff2200720c */ /* 0x000fd60003fc4270 */
[----:B------:R-:W-:Y:S02]  /*06d0*/  @P5 IADD3 R32, R34, -0x1, RZ ;  /* 0xffffffff22205810 */ /* 0x000fe40007ffe0ff */
[----:B-1----:R-:W-:-:S03]  /*06e0*/  @P5 MOV R29, 0x10 ;  /* 0x00000010001d5802 */ /* 0x002fc60000000f00 */
[----:B------:R-:W-:-:S05]  /*06f0*/  @P5 IMAD R32, R32, c[0x0][0x168], RZ ;  /* 0x00005a0020205a24 */ /* 0x000fca00078e02ff */
[----:B------:R-:W-:-:S04]  /*0700*/  @P5 SHF.R.S32.HI R33, RZ, 0x1f, R32 ;  /* 0x0000001fff215819 */ /* 0x000fc80000011420 */
[----:B------:R-:W-:-:S04]  /*0710*/  @P5 LEA.HI R33, R33, R32, RZ, 0x3 ;  /* 0x0000002021215211 */ /* 0x000fc800078f18ff */
[----:B------:R-:W-:Y:S02]  /*0720*/  @P5 LEA.HI.SX32 R48, R33, R80, 0x1d ;  /* 0x0000005021305211 */ /* 0x000fe400078feaff */
[----:B------:R-:W-:Y:S02]  /*0730*/  @!P6 ISETP.NE.U32.AND P1, PT, RZ, c[0x0][0x180], PT ;  /* 0x00006000ff00ea0c */ /* 0x000fe40003f25070 */
[----:B------:R-:W-:Y:S01]  /*0740*/  @!P6 ISETP.NE.U32.AND P2, PT, RZ, c[0x0][0x180], PT ;  /* 0x00006000ff00ea0c */ /* 0x000fe20003f45070 */
[----:B------:R-:W-:Y:S01]  /*0750*/  @P5 IMAD.WIDE.U32 R28, R48, R29, c[0x0][0x170] ;  /* 0x00005c00301c5625 */ /* 0x000fe200078e001d */
[----:B------:R-:W-:Y:S02]  /*0760*/  @!P6 ISETP.NE.U32.AND P4, PT, RZ, c[0x0][0x180], PT ;  /* 0x00006000ff00ea0c */ /* 0x000fe40003f85070 */
[----:B------:R-:W-:Y:S02]  /*0770*/  @!P6 ISETP.NE.U32.AND P3, PT, RZ, c[0x0][0x180], PT ;  /* 0x00006000ff00ea0c */ /* 0x000fe40003f65070 */
[----:B------:R-:W-:Y:S01]  /*0780*/  @!P6 ISETP.NE.AND.EX P1, PT, RZ, c[0x0][0x184], PT, P1 ;  /* 0x00006100ff00ea0c */ /* 0x000fe20003f25310 */
[----:B------:R4:W5:Y:S01]  /*0790*/  @P5 LDG.E.128 R24, [R28.64] ;  /* 0x000000041c185981 */ /* 0x000962000c1e1d00 */
[----:B------:R-:W-:-:S02]  /*07a0*/  @!P6 ISETP.NE.AND.EX P2, PT, RZ, c[0x0][0x184], PT, P2 ;  /* 0x00006100ff00ea0c */ /* 0x000fc40003f45320 */
[----:B------:R-:W-:Y:S02]  /*07b0*/  @!P6 ISETP.NE.AND.EX P4, PT, RZ, c[0x0][0x184], PT, P4 ;  /* 0x00006100ff00ea0c */ /* 0x000fe40003f85340 */
[----:B------:R-:W-:Y:S02]  /*07c0*/  @!P6 ISETP.NE.AND.EX P3, PT, RZ, c[0x0][0x184], PT, P3 ;  /* 0x00006100ff00ea0c */ /* 0x000fe40003f65330 */
[----:B---3--:R-:W-:Y:S02]  /*07d0*/  @!P6 FSEL R33, R17, RZ, P1 ;  /* 0x000000ff1121e208 */ /* 0x008fe40000800000 */
[----:B------:R-:W-:Y:S02]  /*07e0*/  @!P6 FSEL R34, R18, RZ, P2 ;  /* 0x000000ff1222e208 */ /* 0x000fe40001000000 */
[----:B------:R-:W-:Y:S02]  /*07f0*/  @!P6 FSEL R35, R19, RZ, P4 ;  /* 0x000000ff1323e208 */ /* 0x000fe40002000000 */
[----:B----4-:R-:W-:-:S02]  /*0800*/  @!P6 FSEL R28, R20, RZ, P3 ;  /* 0x000000ff141ce208 */ /* 0x010fc40001800000 */
[----:B------:R-:W-:Y:S02]  /*0810*/  @!P6 ISETP.NE.U32.AND P1, PT, RZ, c[0x0][0x180], PT ;  /* 0x00006000ff00ea0c */ /* 0x000fe40003f25070 */
[----:B------:R-:W-:Y:S02]  /*0820*/  @!P6 ISETP.NE.U32.AND P2, PT, RZ, c[0x0][0x180], PT ;  /* 0x00006000ff00ea0c */ /* 0x000fe40003f45070 */
[----:B------:R-:W-:Y:S02]  /*0830*/  @!P6 ISETP.NE.U32.AND P4, PT, RZ, c[0x0][0x180], PT ;  /* 0x00006000ff00ea0c */ /* 0x000fe40003f85070 */
[----:B------:R-:W-:Y:S02]  /*0840*/  @!P6 ISETP.NE.U32.AND P3, PT, RZ, c[0x0][0x180], PT ;  /* 0x00006000ff00ea0c */ /* 0x000fe40003f65070 */
[----:B------:R-:W-:Y:S02]  /*0850*/  @!P6 ISETP.NE.AND.EX P2, PT, RZ, c[0x0][0x184], PT, P2 ;  /* 0x00006100ff00ea0c */ /* 0x000fe40003f45320 */
[----:B------:R-:W-:-:S02]  /*0860*/  @!P6 ISETP.NE.AND.EX P4, PT, RZ, c[0x0][0x184], PT, P4 ;  /* 0x00006100ff00ea0c */ /* 0x000fc40003f85340 */
[----:B------:R-:W-:Y:S02]  /*0870*/  @!P6 ISETP.NE.AND.EX P3, PT, RZ, c[0x0][0x184], PT, P3 ;  /* 0x00006100ff00ea0c */ /* 0x000fe40003f65330 */
[----:B------:R-:W-:Y:S02]  /*0880*/  @!P6 ISETP.NE.AND.EX P1, PT, RZ, c[0x0][0x184], PT, P1 ;  /* 0x00006100ff00ea0c */ /* 0x000fe40003f25310 */
[----:B------:R-:W-:Y:S02]  /*0890*/  @!P6 FSEL R29, R21, RZ, P2 ;  /* 0x000000ff151de208 */ /* 0x000fe40001000000 */
[----:B0-----:R-:W-:Y:S02]  /*08a0*/  @!P6 FSEL R30, R22, RZ, P4 ;  /* 0x000000ff161ee208 */ /* 0x001fe40002000000 */
[----:B------:R-:W-:Y:S02]  /*08b0*/  @!P6 FSEL R31, R23, RZ, P3 ;  /* 0x000000ff171fe208 */ /* 0x000fe40001800000 */
[----:B------:R-:W-:Y:S01]  /*08c0*/  @!P6 FSEL R32, R16, RZ, P1 ;  /* 0x000000ff1020e208 */ /* 0x000fe20000800000 */
[----:B------:R-:W-:Y:S05]  /*08d0*/  @!P6 BRA `(.L_x_7336) ;  /* 0x000000500000e947 */ /* 0x000fea0003800000 */
[----:B-----5:R-:W-:Y:S02]  /*08e0*/  PRMT R32, RZ, 0x5410, R24 ;  /* 0x00005410ff207816 */ /* 0x020fe40000000018 */
[----:B------:R-:W-:-:S03]  /*08f0*/  PRMT R43, RZ, 0x5410, R52 ;  /* 0x00005410ff2b7816 */ /* 0x000fc60000000034 */
[----:B------:R-:W-:-:S04]  /*0900*/  FMUL.FTZ R32, R32, c[0x0][0x1ec] ;  /* 0x00007b0020207a20 */ /* 0x000fc80000410000 */
[----:B------:R-:W-:-:S04]  /*0910*/  FMUL.FTZ R32, R32, R43 ;  /* 0x0000002b20207220 */ /* 0x000fc80000410000 */
[----:B------:R-:W-:Y:S02]  /*0920*/  @P0 FADD.FTZ R32, R16, R32 ;  /* 0x0000002010200221 */ /* 0x000fe40000010000 */
.L_x_7336:
[----:B------:R-:W-:Y:S05]  /*0930*/  BSYNC B0 ;  /* 0x0000000000007941 */ /* 0x000fea0003800000 */
.L_x_7335:
[----:B------:R-:W-:Y:S01]  /*0940*/  BSSY B0, `(.L_x_7337) ;  /* 0x0000007000007945 */ /* 0x000fe20003800000 */
[----:B------:R-:W-:Y:S05]  /*0950*/  @!P6 BRA `(.L_x_7338) ;  /* 0x000000500000e947 */ /* 0x000fea0003800000 */
[----:B-----5:R-:W-:Y:S02]  /*0960*/  PRMT R33, RZ, 0x7610, R24 ;  /* 0x00007610ff217816 */ /* 0x020fe40000000018 */
[----:B------:R-:W-:-:S03]  /*0970*/  PRMT R40, RZ, 0x7610, R52 ;  /* 0x00007610ff287816 */ /* 0x000fc60000000034 */
[----:B------:R-:W-:-:S04]  /*0980*/  FMUL.FTZ R33, R33, c[0x0][0x1ec] ;  /* 0x00007b0021217a20 */ /* 0x000fc80000410000 */
[----:B------:R-:W-:-:S04]  /*0990*/  FMUL.FTZ R33, R33, R40 ;  /* 0x0000002821217220 */ /* 0x000fc80000410000 */
[----:B------:R-:W-:Y:S02]  /*09a0*/  @P0 FADD.FTZ R33, R17, R33 ;  /* 0x0000002111210221 */ /* 0x000fe40000010000 */
.L_x_7338:
[----:B------:R-:W-:Y:S05]  /*09b0*/  BSYNC B0 ;  /* 0x0000000000007941 */ /* 0x000fea0003800000 */
.L_x_7337:
[----:B------:R-:W-:Y:S01]  /*09c0*/  BSSY B0, `(.L_x_7339) ;  /* 0x0000007000007945 */ /* 0x000fe20003800000 */
[----:B------:R-:W-:Y:S05]  /*09d0*/  @!P6 BRA `(.L_x_7340) ;  /* 0x000000500000e947 */ /* 0x000fea0003800000 */
[----:B-----5:R-:W-:Y:S02]  /*09e0*/  PRMT R34, RZ, 0x5410, R25 ;  /* 0x00005410ff227816 */ /* 0x020fe40000000019 */
[----:B------:R-:W-:-:S03]  /*09f0*/  PRMT R43, RZ, 0x5410, R53 ;  /* 0x00005410ff2b7816 */ /* 0x000fc60000000035 */
[----:B------:R-:W-:-:S04]  /*0a00*/  FMUL.FTZ R34, R34, c[0x0][0x1ec] ;  /* 0x00007b0022227a20 */ /* 0x000fc80000410000 */
[----:B------:R-:W-:-:S04]  /*0a10*/  FMUL.FTZ R34, R34, R43 ;  /* 0x0000002b22227220 */ /* 0x000fc80000410000 */
[----:B------:R-:W-:Y:S02]  /*0a20*/  @P0 FADD.FTZ R34, R18, R34 ;  /* 0x0000002212220221 */ /* 0x000fe40000010000 */
.L_x_7340:
[----:B------:R-:W-:Y:S05]  /*0a30*/  BSYNC B0 ;  /* 0x0000000000007941 */ /* 0x000fea0003800000 */
.L_x_7339:
[----:B------:R-:W-:Y:S01]  /*0a40*/  BSSY B0, `(.L_x_7341) ;  /* 0x0000007000007945 */ /* 0x000fe20003800000 */
[----:B------:R-:W-:Y:S05]  /*0a50*/  @!P6 BRA `(.L_x_7342) ;  /* 0x000000500000e947 */ /* 0x000fea0003800000 */
[----:B-----5:R-:W-:Y:S02]  /*0a60*/  PRMT R35, RZ, 0x7610, R25 ;  /* 0x00007610ff237816 */ /* 0x020fe40000000019 */
[----:B------:R-:W-:-:S03]  /*0a70*/  PRMT R40, RZ, 0x7610, R53 ;  /* 0x00007610ff287816 */ /* 0x000fc60000000035 */
[----:B------:R-:W-:-:S04]  /*0a80*/  FMUL.FTZ R35, R35, c[0x0][0x1ec] ;  /* 0x00007b0023237a20 */ /* 0x000fc80000410000 */
[----:B------:R-:W-:-:S04]  /*0a90*/  FMUL.FTZ R35, R35, R40 ;  /* 0x0000002823237220 */ /* 0x000fc80000410000 */
[----:B------:R-:W-:Y:S02]  /*0aa0*/  @P0 FADD.FTZ R35, R19, R35 ;  /* 0x0000002313230221 */ /* 0x000fe40000010000 */
.L_x_7342:
[----:B------:R-:W-:Y:S05]  /*0ab0*/  BSYNC B0 ;  /* 0x0000000000007941 */ /* 0x000fea0003800000 */
.L_x_7341:
[----:B------:R-:W-:Y:S01]  /*0ac0*/  BSSY B0, `(.L_x_7343) ;  /* 0x0000007000007945 */ /* 0x000fe20003800000 */
[----:B------:R-:W-:Y:S05]  /*0ad0*/  @!P6 BRA `(.L_x_7344) ;  /* 0x000000500000e947 */ /* 0x000fea0003800000 */
[----:B-----5:R-:W-:Y:S02]  /*0ae0*/  PRMT R28, RZ, 0x5410, R26 ;  /* 0x00005410ff1c7816 */ /* 0x020fe4000000001a */
[----:B------:R-:W-:-:S03]  /*0af0*/  PRMT R43, RZ, 0x5410, R54 ;  /* 0x00005410ff2b7816 */ /* 0x000fc60000000036 */
[----:B------:R-:W-:-:S04]  /*0b00*/  FMUL.FTZ R28, R28, c[0x0][0x1ec] ;  /* 0x00007b001c1c7a20 */ /* 0x000fc80000410000 */
[----:B------:R-:W-:-:S04]  /*0b10*/  FMUL.FTZ R28, R28, R43 ;  /* 0x0000002b1c1c7220 */ /* 0x000fc80000410000 */
[----:B------:R-:W-:Y:S02]  /*0b20*/  @P0 FADD.FTZ R28, R20, R28 ;  /* 0x0000001c141c0221 */ /* 0x000fe40000010000 */
.L_x_7344:
[----:B------:R-:W-:Y:S05]  /*0b30*/  BSYNC B0 ;  /* 0x0000000000007941 */ /* 0x000fea0003800000 */
.L_x_7343:
[----:B------:R-:W-:Y:S01]  /*0b40*/  BSSY B0, `(.L_x_7345) ;  /* 0x0000007000007945 */ /* 0x000fe20003800000 */
[----:B------:R-:W-:Y:S05]  /*0b50*/  @!P6 BRA `(.L_x_7346) ;  /* 0x000000500000e947 */ /* 0x000fea0003800000 */
[----:B-----5:R-:W-:Y:S02]  /*0b60*/  PRMT R29, RZ, 0x7610, R26 ;  /* 0x00007610ff1d7816 */ /* 0x020fe4000000001a */
[----:B------:R-:W-:-:S03]  /*0b70*/  PRMT R40, RZ, 0x7610, R54 ;  /* 0x00007610ff287816 */ /* 0x000fc60000000036 */
[----:B------:R-:W-:-:S04]  /*0b80*/  FMUL.FTZ R29, R29, c[0x0][0x1ec] ;  /* 0x00007b001d1d7a20 */ /* 0x000fc80000410000 */
[----:B------:R-:W-:-:S04]  /*0b90*/  FMUL.FTZ R29, R29, R40 ;  /* 0x000000281d1d7220 */ /* 0x000fc80000410000 */
[----:B------:R-:W-:Y:S02]  /*0ba0*/  @P0 FADD.FTZ R29, R21, R29 ;  /* 0x0000001d151d0221 */ /* 0x000fe40000010000 */
.L_x_7346:
[----:B------:R-:W-:Y:S05]  /*0bb0*/  BSYNC B0 ;  /* 0x0000000000007941 */ /* 0x000fea0003800000 */
.L_x_7345:
[----:B------:R-:W-:Y:S01]  /*0bc0*/  BSSY B0, `(.L_x_7347) ;  /* 0x0000006000007945 */ /* 0x000fe20003800000 */
[----:B------:R-:W-:Y:S05]  /*0bd0*/  @!P6 BRA `(.L_x_7348) ;  /* 0x000000400000e947 */ /* 0x000fea0003800000 */
[----:B-----5:R-:W-:-:S05]  /*0be0*/  PRMT R30, RZ, 0x5410, R27 ;  /* 0x00005410ff1e7816 */ /* 0x020fca000000001b */
[----:B------:R-:W-:-:S04]  /*0bf0*/  FMUL.FTZ R30, R30, c[0x0][0x1ec] ;  /* 0x00007b001e1e7a20 */ /* 0x000fc80000410000 */
[----:B------:R-:W-:-:S04]  /*0c00*/  FMUL.FTZ R30, R85, R30 ;  /* 0x0000001e551e7220 */ /* 0x000fc80000410000 */
[----:B------:R-:W-:Y:S02]  /*0c10*/  @P0 FADD.FTZ R30, R22, R30 ;  /* 0x0000001e161e0221 */ /* 0x000fe40000010000 */
.L_x_7348:
[----:B------:R-:W-:Y:S05]  /*0c20*/  BSYNC B0 ;  /* 0x0000000000007941 */ /* 0x000fea0003800000 */
.L_x_7347:
[----:B------:R-:W-:Y:S01]  /*0c30*/  BSSY B0, `(.L_x_7349) ;  /* 0x0000006000007945 */ /* 0x000fe20003800000 */
[----:B------:R-:W-:Y:S05]  /*0c40*/  @!P6 BRA `(.L_x_7350) ;  /* 0x000000400000e947 */ /* 0x000fea0003800000 */
[----:B-----5:R-:W-:-:S05]  /*0c50*/  PRMT R31, RZ, 0x7610, R27 ;  /* 0x00007610ff1f7816 */ /* 0x020fca000000001b */
[----:B------:R-:W-:-:S04]  /*0c60*/  FMUL.FTZ R31, R31, c[0x0][0x1ec] ;  /* 0x00007b001f1f7a20 */ /* 0x000fc80000410000 */
[----:B------:R-:W-:-:S04]  /*0c70*/  FMUL.FTZ R31, R88, R31 ;  /* 0x0000001f581f7220 */ /* 0x000fc80000410000 */
[----:B------:R-:W-:Y:S02]  /*0c80*/  @P0 FADD.FTZ R31, R23, R31 ;  /* 0x0000001f171f0221 */ /* 0x000fe40000010000 */
.L_x_7350:
[----:B------:R-:W-:Y:S05]  /*0c90*/  BSYNC B0 ;  /* 0x0000000000007941 */ /* 0x000fea0003800000 */
.L_x_7349:
[----:B------:R-:W-:Y:S04]  /*0ca0*/  STG.E.128 [R38.64], R32 ;  /* 0x0000002026007986 */ /* 0x000fe8000c101d04 */
[----:B------:R0:W-:Y:S04]  /*0cb0*/  STG.E.128 [R38.64+0x10], R28 ;  /* 0x0000101c26007986 */ /* 0x0001e8000c101d04 */
[----:B------:R-:W2:Y:S04]  /*0cc0*/  @P0 LDG.E.128 R16, [R36.64] ;  /* 0x0000000424100981 */ /* 0x000ea8000c1e1d00 */
[----:B------:R-:W3:Y:S01]  /*0cd0*/  @P0 LDG.E.128 R20, [R36.64+0x10] ;  /* 0x0000100424140981 */ /* 0x000ee2000c1e1d00 */
[----:B------:R-:W-:-:S02]  /*0ce0*/  @P5 MOV R43, 0x10 ;  /* 0x00000010002b5802 */ /* 0x000fc40000000f00 */
[----:B------:R-:W-:Y:S02]  /*0cf0*/  @P5 IADD3 R42, R48, 0x20, RZ ;  /* 0x00000020302a5810 */ /* 0x000fe40007ffe0ff */
[----:B------:R-:W-:Y:S02]  /*0d00*/  @!P6 ISETP.NE.U32.AND P1, PT, RZ, c[0x0][0x180], PT ;  /* 0x00006000ff00ea0c */ /* 0x000fe40003f25070 */
[----:B------:R-:W-:Y:S01]  /*0d10*/  @!P6 ISETP.NE.U32.AND P2, PT, RZ, c[0x0][0x180], PT ;  /* 0x00006000ff00ea0c */ /* 0x000fe20003f45070 */
[----:B------:R-:W-:Y:S01]  /*0d20*/  @P5 IMAD.WIDE.U32 R42, R42, R43, c[0x0][0x170] ;  /* 0x00005c002a2a5625 */ /* 0x000fe200078e002b */
[----:B------:R-:W-:Y:S02]  /*0d30*/  @!P6 ISETP.NE.U32.AND P4, PT, RZ, c[0x0][0x180], PT ;  /* 0x00006000ff00ea0c */ /* 0x000fe40003f85070 */
[----:B------:R-:W-:Y:S02]  /*0d40*/  @!P6 ISETP.NE.U32.AND P3, PT, RZ, c[0x0][0x180], PT ;  /* 0x00006000ff00ea0c */ /* 0x000fe40003f65070 */
[----:B------:R-:W-:Y:S01]  /*0d50*/  @!P6 ISETP.NE.AND.EX P1, PT, RZ, c[0x0][0x184], PT, P1 ;  /* 0x00006100ff00ea0c */ /* 0x000fe20003f25310 */
[----:B-----5:R1:W5:Y:S01]  /*0d60*/  @P5 LDG.E.128 R24, [R42.64] ;  /* 0x000000042a185981 */ /* 0x020362000c1e1d00 */
[----:B------:R-:W-:Y:S01]  /*0d70*/  @!P6 ISETP.NE.AND.EX P2, PT, RZ, c[0x0][0x184], PT, P2 ;  /* 0x00006100ff00ea0c */ /* 0x000fe20003f45320 */
[----:B------:R-:W-:Y:S01]  /*0d80*/  BSSY B0, `(.L_x_7351) ;  /* 0x000001c000007945 */ /* 0x000fe20003800000 */
[----:B------:R-:W-:Y:S01]  /*0d90*/  @!P6 ISETP.NE.AND.EX P4, PT, RZ, c[0x0][0x184], PT, P4 ;  /* 0x00006100ff00ea0c */ /* 0x000fe20003f85340 */
[----:B------:R-:W-:Y:S01]  /*0da0*/  IMAD.WIDE.U32 R46, R47, R64, c[0x0][0x188] ;  /* 0x000062002f2e7625 */ /* 0x000fe200078e0040 */
[----:B------:R-:W-:-:S02]  /*0db0*/  @!P6 ISETP.NE.AND.EX P3, PT, RZ, c[0x0][0x184], PT, P3 ;  /* 0x00006100ff00ea0c */ /* 0x000fc40003f65330 */
[----:B------:R-:W-:-:S05]  /*0dc0*/  IADD3 R65, R41, 0x40, RZ ;  /* 0x0000004029417810 */ /* 0x000fca0007ffe0ff */
[----:B------:R-:W-:Y:S01]  /*0dd0*/  @P0 IMAD.WIDE.U32 R44, R65, R64, c[0x0][0x180] ;  /* 0x00006000412c0625 */ /* 0x000fe200078e0040 */
[----:B--2---:R-:W-:Y:S02]  /*0de0*/  @!P6 FSEL R41, R17, RZ, P1 ;  /* 0x000000ff1129e208 */ /* 0x004fe40000800000 */
[----:B-1----:R-:W-:Y:S02]  /*0df0*/  @!P6 FSEL R42, R18, RZ, P2 ;  /* 0x000000ff122ae208 */ /* 0x002fe40001000000 */
        /* <DEDUP_REMOVED lines=11> */
[----:B0-----:R-:W-:Y:S02]  /*0eb0*/  @!P6 FSEL R38, R22, RZ, P4 ;  /* 0x000000ff1626e208 */ /* 0x001fe40002000000 */
[----:B------:R-:W-:Y:S02]  /*0ec0*/  @!P6 FSEL R39, R23, RZ, P3 ;  /* 0x000000ff1727e208 */ /* 0x000fe40001800000 */
[----:B------:R-:W-:Y:S01]  /*0ed0*/  @!P6 FSEL R40, R16, RZ, P1 ;  /* 0x000000ff1028e208 */ /* 0x000fe20000800000 */
[----:B------:R-:W-:Y:S05]  /*0ee0*/  @!P6 BRA `(.L_x_7352) ;  /* 0x000000500000e947 */ /* 0x000fea0003800000 */
[----:B-----5:R-:W-:-:S05]  /*0ef0*/  PRMT R40, RZ, 0x5410, R24 ;  /* 0x00005410ff287816 */ /* 0x020fca0000000018 */
[----:B------:R-:W-:Y:S01]  /*0f00*/  FMUL.FTZ R49, R40, c[0x0][0x1ec] ;  /* 0x00007b0028317a20 */ /* 0x000fe20000410000 */
[----:B------:R-:W-:-:S05]  /*0f10*/  PRMT R40, RZ, 0x5410, R56 ;  /* 0x00005410ff287816 */ /* 0x000fca0000000038 */
[----:B------:R-:W-:-:S04]  /*0f20*/  FMUL.FTZ R40, R49, R40 ;  /* 0x0000002831287220 */ /* 0x000fc80000410000 */
[----:B------:R-:W-:Y:S02]  /*0f30*/  @P0 FADD.FTZ R40, R16, R40 ;  /* 0x0000002810280221 */ /* 0x000fe40000010000 */
.L_x_7352:
[----:B------:R-:W-:Y:S05]  /*0f40*/  BSYNC B0 ;  /* 0x0000000000007941 */ /* 0x000fea0003800000 */
.L_x_7351:
[----:B------:R-:W-:Y:S01]  /*0f50*/  BSSY B0, `(.L_x_7353) ;  /* 0x0000007000007945 */ /* 0x000fe20003800000 */
[----:B------:R-:W-:Y:S05]  /*0f60*/  @!P6 BRA `(.L_x_7354) ;  /* 0x000000500000e947 */ /* 0x000fea0003800000 */
[----:B-----5:R-:W-:-:S05]  /*0f70*/  PRMT R41, RZ, 0x7610, R24 ;  /* 0x00007610ff297816 */ /* 0x020fca0000000018 */
[----:B------:R-:W-:Y:S01]  /*0f80*/  FMUL.FTZ R50, R41, c[0x0][0x1ec] ;  /* 0x00007b0029327a20 */ /* 0x000fe20000410000 */
[----:B------:R-:W-:-:S05]  /*0f90*/  PRMT R41, RZ, 0x7610, R56 ;  /* 0x00007610ff297816 */ /* 0x000fca0000000038 */
[----:B------:R-:W-:-:S04]  /*0fa0*/  FMUL.FTZ R41, R50, R41 ;  /* 0x0000002932297220 */ /* 0x000fc80000410000 */
[----:B------:R-:W-:Y:S02]  /*0fb0*/  @P0 FADD.FTZ R41, R17, R41 ;  /* 0x0000002911290221 */ /* 0x000fe40000010000 */
.L_x_7354:
[----:B------:R-:W-:Y:S05]  /*0fc0*/  BSYNC B0 ;  /* 0x0000000000007941 */ /* 0x000fea0003800000 */
.L_x_7353:
[----:B------:R-:W-:Y:S01]  /*0fd0*/  BSSY B0, `(.L_x_7355) ;  /* 0x0000007000007945 */ /* 0x000fe20003800000 */
[----:B------:R-:W-:Y:S05]  /*0fe0*/  @!P6 BRA `(.L_x_7356) ;  /* 0x000000500000e947 */ /* 0x000fea0003800000 */
[----:B-----5:R-:W-:-:S05]  /*0ff0*/  PRMT R42, RZ, 0x5410, R25 ;  /* 0x00005410ff2a7816 */ /* 0x020fca0000000019 */
[----:B------:R-:W-:Y:S01]  /*1000*/  FMUL.FTZ R49, R42, c[0x0][0x1ec] ;  /* 0x00007b002a317a20 */ /* 0x000fe20000410000 */
[----:B------:R-:W-:-:S05]  /*1010*/  PRMT R42, RZ, 0x5410, R57 ;  /* 0x00005410ff2a7816 */ /* 0x000fca0000000039 */
[----:B------:R-:W-:-:S04]  /*1020*/  FMUL.FTZ R42, R49, R42 ;  /* 0x0000002a312a7220 */ /* 0x000fc80000410000 */
[----:B------:R-:W-:Y:S02]  /*1030*/  @P0 FADD.FTZ R42, R18, R42 ;  /* 0x0000002a122a0221 */ /* 0x000fe40000010000 */
.L_x_7356:
[----:B------:R-:W-:Y:S05]  /*1040*/  BSYNC B0 ;  /* 0x0000000000007941 */ /* 0x000fea0003800000 */
.L_x_7355:
[----:B------:R-:W-:Y:S01]  /*1050*/  BSSY B0, `(.L_x_7357) ;  /* 0x0000007000007945 */ /* 0x000fe20003800000 */
[----:B------:R-:W-:Y:S05]  /*1060*/  @!P6 BRA `(.L_x_7358) ;  /* 0x000000500000e947 */ /* 0x000fea0003800000 */
[----:B-----5:R-:W-:-:S05]  /*1070*/  PRMT R43, RZ, 0x7610, R25 ;  /* 0x00007610ff2b7816 */ /* 0x020fca0000000019 */
[----:B------:R-:W-:Y:S01]  /*1080*/  FMUL.FTZ R50, R43, c[0x0][0x1ec] ;  /* 0x00007b002b327a20 */ /* 0x000fe20000410000 */
[----:B------:R-:W-:-:S05]  /*1090*/  PRMT R43, RZ, 0x7610, R57 ;  /* 0x00007610ff2b7816 */ /* 0x000fca0000000039 */
[----:B------:R-:W-:-:S04]  /*10a0*/  FMUL.FTZ R43, R50, R43 ;  /* 0x0000002b322b7220 */ /* 0x000fc80000410000 */
[----:B------:R-:W-:Y:S02]  /*10b0*/  @P0 FADD.FTZ R43, R19, R43 ;  /* 0x0000002b132b0221 */ /* 0x000fe40000010000 */
.L_x_7358:
[----:B------:R-:W-:Y:S05]  /*10c0*/  BSYNC B0 ;  /* 0x0000000000007941 */ /* 0x000fea0003800000 */
.L_x_7357:
[----:B------:R-:W-:Y:S01]  /*10d0*/  BSSY B0, `(.L_x_7359) ;  /* 0x0000007000007945 */ /* 0x000fe20003800000 */
[----:B------:R-:W-:Y:S05]  /*10e0*/  @!P6 BRA `(.L_x_7360) ;  /* 0x000000500000e947 */ /* 0x000fea0003800000 */
[----:B-----5:R-:W-:-:S05]  /*10f0*/  PRMT R36, RZ, 0x5410, R26 ;  /* 0x00005410ff247816 */ /* 0x020fca000000001a */
[----:B------:R-:W-:Y:S01]  /*1100*/  FMUL.FTZ R49, R36, c[0x0][0x1ec] ;  /* 0x00007b0024317a20 */ /* 0x000fe20000410000 */
[----:B------:R-:W-:-:S05]  /*1110*/  PRMT R36, RZ, 0x5410, R58 ;  /* 0x00005410ff247816 */ /* 0x000fca000000003a */
[----:B------:R-:W-:-:S04]  /*1120*/  FMUL.FTZ R36, R49, R36 ;  /* 0x0000002431247220 */ /* 0x000fc80000410000 */
[----:B------:R-:W-:Y:S02]  /*1130*/  @P0 FADD.FTZ R36, R20, R36 ;  /* 0x0000002414240221 */ /* 0x000fe40000010000 */
.L_x_7360:
[----:B------:R-:W-:Y:S05]  /*1140*/  BSYNC B0 ;  /* 0x0000000000007941 */ /* 0x000fea0003800000 */
.L_x_7359:
[----:B------:R-:W-:Y:S01]  /*1150*/  BSSY B0, `(.L_x_7361) ;  /* 0x0000007000007945 */ /* 0x000fe20003800000 */
[----:B------:R-:W-:Y:S05]  /*1160*/  @!P6 BRA `(.L_x_7362) ;  /* 0x000000500000e947 */ /* 0x000fea0003800000 */
[----:B-----5:R-:W-:-:S05]  /*1170*/  PRMT R37, RZ, 0x7610, R26 ;  /* 0x00007610ff257816 */ /* 0x020fca000000001a */
[----:B------:R-:W-:Y:S01]  /*1180*/  FMUL.FTZ R50, R37, c[0x0][0x1ec] ;  /* 0x00007b0025327a20 */ /* 0x000fe20000410000 */
[----:B------:R-:W-:-:S05]  /*1190*/  PRMT R37, RZ, 0x7610, R58 ;  /* 0x00007610ff257816 */ /* 0x000fca000000003a */
[----:B------:R-:W-:-:S04]  /*11a0*/  FMUL.FTZ R37, R50, R37 ;  /* 0x0000002532257220 */ /* 0x000fc80000410000 */
[----:B------:R-:W-:Y:S02]  /*11b0*/  @P0 FADD.FTZ R37, R21, R37 ;  /* 0x0000002515250221 */ /* 0x000fe40000010000 */
.L_x_7362:
[----:B------:R-:W-:Y:S05]  /*11c0*/  BSYNC B0 ;  /* 0x0000000000007941 */ /* 0x000fea0003800000 */
.L_x_7361:
[----:B------:R-:W-:Y:S01]  /*11d0*/  BSSY B0, `(.L_x_7363) ;  /* 0x0000006000007945 */ /* 0x000fe20003800000 */
[----:B------:R-:W-:Y:S05]  /*11e0*/  @!P6 BRA `(.L_x_7364) ;  /* 0x000000400000e947 */ /* 0x000fea0003800000 */
[----:B-----5:R-:W-:-:S05]  /*11f0*/  PRMT R38, RZ, 0x5410, R27 ;  /* 0x00005410ff267816 */ /* 0x020fca000000001b */
[----:B------:R-:W-:-:S04]  /*1200*/  FMUL.FTZ R38, R38, c[0x0][0x1ec] ;  /* 0x00007b0026267a20 */ /* 0x000fc80000410000 */
[----:B------:R-:W-:-:S04]  /*1210*/  FMUL.FTZ R38, R55, R38 ;  /* 0x0000002637267220 */ /* 0x000fc80000410000 */
[----:B------:R-:W-:Y:S02]  /*1220*/  @P0 FADD.FTZ R38, R22, R38 ;  /* 0x0000002616260221 */ /* 0x000fe40000010000 */
.L_x_7364:
[----:B------:R-:W-:Y:S05]  /*1230*/  BSYNC B0 ;  /* 0x0000000000007941 */ /* 0x000fea0003800000 */
.L_x_7363:
[----:B------:R-:W-:Y:S01]  /*1240*/  BSSY B0, `(.L_x_7365) ;  /* 0x0000006000007945 */ /* 0x000fe20003800000 */
[----:B------:R-:W-:Y:S05]  /*1250*/  @!P6 BRA `(.L_x_7366) ;  /* 0x000000400000e947 */ /* 0x000fea0003800000 */
[----:B-----5:R-:W-:-:S05]  /*1260*/  PRMT R39, RZ, 0x7610, R27 ;  /* 0x00007610ff277816 */ /* 0x020fca000000001b */
[----:B------:R-:W-:-:S04]  /*1270*/  FMUL.FTZ R50, R39, c[0x0][0x1ec] ;  /* 0x00007b0027327a20 */ /* 0x000fc80000410000 */
[----:B------:R-:W-:-:S04]  /*1280*/  FMUL.FTZ R39, R89, R50 ;  /* 0x0000003259277220 */ /* 0x000fc80000410000 */
[----:B------:R-:W-:Y:S02]  /*1290*/  @P0 FADD.FTZ R39, R23, R39 ;  /* 0x0000002717270221 */ /* 0x000fe40000010000 */
.L_x_7366:
[----:B------:R-:W-:Y:S05]  /*12a0*/  BSYNC B0 ;  /* 0x0000000000007941 */ /* 0x000fea0003800000 */
.L_x_7365:
[----:B------:R-:W-:Y:S04]  /*12b0*/  STG.E.128 [R46.64], R40 ;  /* 0x000000282e007986 */ /* 0x000fe8000c101d04 */
[----:B------:R0:W-:Y:S04]  /*12c0*/  STG.E.128 [R46.64+0x10], R36 ;  /* 0x000010242e007986 */ /* 0x0001e8000c101d04 */
[----:B------:R-:W2:Y:S04]  /*12d0*/  @P0 LDG.E.128 R16, [R44.64] ;  /* 0x000000042c100981 */ /* 0x000ea8000c1e1d00 */
[----:B------:R-:W3:Y:S01]  /*12e0*/  @P0 LDG.E.128 R20, [R44.64+0x10] ;  /* 0x000010042c140981 */ /* 0x000ee2000c1e1d00 */
[----:B------:R-:W-:-:S02]  /*12f0*/  @P5 MOV R51, 0x10 ;  /* 0x0000001000335802 */ /* 0x000fc40000000f00 */
[----:B------:R-:W-:-:S05]  /*1300*/  @P5 IADD3 R50, R48, 0x40, RZ ;  /* 0x0000004030325810 */ /* 0x000fca0007ffe0ff */
[----:B------:R-:W-:Y:S01]  /*1310*/  @P5 IMAD.WIDE.U32 R50, R50, R51, c[0x0][0x170] ;  /* 0x00005c0032325625 */ /* 0x000fe200078e0033 */
        /* <DEDUP_REMOVED lines=13> */
[----:B-1----:R-:W-:Y:S02]  /*13f0*/  @!P6 FSEL R50, R18, RZ, P3 ;  /* 0x000000ff1232e208 */ /* 0x002fe40001800000 */
        /* <DEDUP_REMOVED lines=9> */
[----:B0-----:R-:W-:Y:S02]  /*1490*/  @!P6 FSEL R46, R22, RZ, P3 ;  /* 0x000000ff162ee208 */ /* 0x001fe40001800000 */
[----:B------:R-:W-:-:S02]  /*14a0*/  @!P6 FSEL R47, R23, RZ, P5 ;  /* 0x000000ff172fe208 */ /* 0x000fc40002800000 */
[----:B------:R-:W-:Y:S01]  /*14b0*/  @!P6 FSEL R48, R16, RZ, P4 ;  /* 0x000000ff1030e208 */ /* 0x000fe20002000000 */
[----:B------:R-:W-:Y:S05]  /*14c0*/  @!P6 BRA `(.L_x_7368) ;  /* 0x000000500000e947 */ /* 0x000fea0003800000 */
[----:B-----5:R-:W-:-:S05]  /*14d0*/  PRMT R48, RZ, 0x5410, R24 ;  /* 0x00005410ff307816 */ /* 0x020fca0000000018 */
[----:B------:R-:W-:Y:S01]  /*14e0*/  FMUL.FTZ R69, R48, c[0x0][0x1ec] ;  /* 0x00007b0030457a20 */ /* 0x000fe20000410000 */
[----:B------:R-:W-:-:S05]  /*14f0*/  PRMT R48, RZ, 0x5410, R60 ;  /* 0x00005410ff307816 */ /* 0x000fca000000003c */
[----:B------:R-:W-:-:S04]  /*1500*/  FMUL.FTZ R48, R69, R48 ;  /* 0x0000003045307220 */ /* 0x000fc80000410000 */
[----:B------:R-:W-:Y:S02]  /*1510*/  @P0 FADD.FTZ R48, R16, R48 ;  /* 0x0000003010300221 */ /* 0x000fe40000010000 */
.L_x_7368:
[----:B------:R-:W-:Y:S05]  /*1520*/  BSYNC B0 ;  /* 0x0000000000007941 */ /* 0x000fea0003800000 */
.L_x_7367:
[----:B------:R-:W-:Y:S01]  /*1530*/  BSSY B0, `(.L_x_7369) ;  /* 0x0000007000007945 */ /* 0x000fe20003800000 */
[----:B------:R-:W-:Y:S05]  /*1540*/  @!P6 BRA `(.L_x_7370) ;  /* 0x000000500000e947 */ /* 0x000fea0003800000 */
[----:B-----5:R-:W-:-:S05]  /*1550*/  PRMT R49, RZ, 0x7610, R24 ;  /* 0x00007610ff317816 */ /* 0x020fca0000000018 */
[----:B------:R-:W-:Y:S01]  /*1560*/  FMUL.FTZ R68, R49, c[0x0][0x1ec] ;  /* 0x00007b0031447a20 */ /* 0x000fe20000410000 */
[----:B------:R-:W-:-:S05]  /*1570*/  PRMT R49, RZ, 0x7610, R60 ;  /* 0x00007610ff317816 */ /* 0x000fca000000003c */
[----:B------:R-:W-:-:S04]  /*1580*/  FMUL.FTZ R49, R68, R49 ;  /* 0x0000003144317220 */ /* 0x000fc80000410000 */
[----:B------:R-:W-:Y:S02]  /*1590*/  @P0 FADD.FTZ R49, R17, R49 ;  /* 0x0000003111310221 */ /* 0x000fe40000010000 */
.L_x_7370:
[----:B------:R-:W-:Y:S05]  /*15a0*/  BSYNC B0 ;  /* 0x0000000000007941 */ /* 0x000fea0003800000 */
.L_x_7369:
[----:B------:R-:W-:Y:S01]  /*15b0*/  BSSY B0, `(.L_x_7371) ;  /* 0x0000007000007945 */ /* 0x000fe20003800000 */
[----:B------:R-:W-:Y:S05]  /*15c0*/  @!P6 BRA `(.L_x_7372) ;  /* 0x000000500000e947 */ /* 0x000fea0003800000 */
[----:B-----5:R-:W-:-:S05]  /*15d0*/  PRMT R50, RZ, 0x5410, R25 ;  /* 0x00005410ff327816 */ /* 0x020fca0000000019 */
[----:B------:R-:W-:Y:S01]  /*15e0*/  FMUL.FTZ R69, R50, c[0x0][0x1ec] ;  /* 0x00007b0032457a20 */ /* 0x000fe20000410000 */
[----:B------:R-:W-:-:S05]  /*15f0*/  PRMT R50, RZ, 0x5410, R61 ;  /* 0x00005410ff327816 */ /* 0x000fca000000003d */
[----:B------:R-:W-:-:S04]  /*1600*/  FMUL.FTZ R50, R69, R50 ;  /* 0x0000003245327220 */ /* 0x000fc80000410000 */
[----:B------:R-:W-:Y:S02]  /*1610*/  @P0 FADD.FTZ R50, R18, R50 ;  /* 0x0000003212320221 */ /* 0x000fe40000010000 */
.L_x_7372:
[----:B------:R-:W-:Y:S05]  /*1620*/  BSYNC B0 ;  /* 0x0000000000007941 */ /* 0x000fea0003800000 */
.L_x_7371:
[----:B------:R-:W-:Y:S01]  /*1630*/  BSSY B0, `(.L_x_7373) ;  /* 0x0000006000007945 */ /* 0x000fe20003800000 */
[----:B------:R-:W-:Y:S05]  /*1640*/  @!P6 BRA `(.L_x_7374) ;  /* 0x000000400000e947 */ /* 0x000fea0003800000 */
[----:B-----5:R-:W-:-:S05]  /*1650*/  PRMT R51, RZ, 0x7610, R25 ;  /* 0x00007610ff337816 */ /* 0x020fca0000000019 */
[----:B------:R-:W-:-:S04]  /*1660*/  FMUL.FTZ R51, R51, c[0x0][0x1ec] ;  /* 0x00007b0033337a20 */ /* 0x000fc80000410000 */
[----:B------:R-:W-:-:S04]  /*1670*/  FMUL.FTZ R51, R74, R51 ;  /* 0x000000334a337220 */ /* 0x000fc80000410000 */
[----:B------:R-:W-:Y:S02]  /*1680*/  @P0 FADD.FTZ R51, R19, R51 ;  /* 0x0000003313330221 */ /* 0x000fe40000010000 */
.L_x_7374:
[----:B------:R-:W-:Y:S05]  /*1690*/  BSYNC B0 ;  /* 0x0000000000007941 */ /* 0x000fea0003800000 */
.L_x_7373:
[----:B------:R-:W-:Y:S01]  /*16a0*/  BSSY B0, `(.L_x_7375) ;  /* 0x0000006000007945 */ /* 0x000fe20003800000 */
[----:B------:R-:W-:Y:S05]  /*16b0*/  @!P6 BRA `(.L_x_7376) ;  /* 0x000000400000e947 */ /* 0x000fea0003800000 */
[----:B-----5:R-:W-:-:S05]  /*16c0*/  PRMT R44, RZ, 0x5410, R26 ;  /* 0x00005410ff2c7816 */ /* 0x020fca000000001a */
[----:B------:R-:W-:-:S04]  /*16d0*/  FMUL.FTZ R44, R44, c[0x0][0x1ec] ;  /* 0x00007b002c2c7a20 */ /* 0x000fc80000410000 */
[----:B------:R-:W-:-:S04]  /*16e0*/  FMUL.FTZ R44, R59, R44 ;  /* 0x0000002c3b2c7220 */ /* 0x000fc80000410000 */
[----:B------:R-:W-:Y:S02]  /*16f0*/  @P0 FADD.FTZ R44, R20, R44 ;  /* 0x0000002c142c0221 */ /* 0x000fe40000010000 */
.L_x_7376:
[----:B------:R-:W-:Y:S05]  /*1700*/  BSYNC B0 ;  /* 0x0000000000007941 */ /* 0x000fea0003800000 */
.L_x_7375:
[----:B------:R-:W-:Y:S01]  /*1710*/  BSSY B0, `(.L_x_7377) ;  /* 0x0000006000007945 */ /* 0x000fe20003800000 */
[----:B------:R-:W-:Y:S05]  /*1720*/  @!P6 BRA `(.L_x_7378) ;  /* 0x000000400000e947 */ /* 0x000fea0003800000 */
[----:B-----5:R-:W-:-:S05]  /*1730*/  PRMT R45, RZ, 0x7610, R26 ;  /* 0x00007610ff2d7816 */ /* 0x020fca000000001a */
[----:B------:R-:W-:-:S04]  /*1740*/  FMUL.FTZ R45, R45, c[0x0][0x1ec] ;  /* 0x00007b002d2d7a20 */ /* 0x000fc80000410000 */
[----:B------:R-:W-:-:S04]  /*1750*/  FMUL.FTZ R45, R90, R45 ;  /* 0x0000002d5a2d7220 */ /* 0x000fc80000410000 */
[----:B------:R-:W-:Y:S02]  /*1760*/  @P0 FADD.FTZ R45, R21, R45 ;  /* 0x0000002d152d0221 */ /* 0x000fe40000010000 */
.L_x_7378:
[----:B------:R-:W-:Y:S05]  /*1770*/  BSYNC B0 ;  /* 0x0000000000007941 */ /* 0x000fea0003800000 */
.L_x_7377:
[----:B------:R-:W-:Y:S01]  /*1780*/  BSSY B0, `(.L_x_7379) ;  /* 0x0000006000007945 */ /* 0x000fe20003800000 */
[----:B------:R-:W-:Y:S05]  /*1790*/  @!P6 BRA `(.L_x_7380) ;  /* 0x000000400000e947 */ /* 0x000fea0003800000 */
[----:B-----5:R-:W-:-:S05]  /*17a0*/  PRMT R46, RZ, 0x5410, R27 ;  /* 0x00005410ff2e7816 */ /* 0x020fca000000001b */
[----:B------:R-:W-:-:S04]  /*17b0*/  FMUL.FTZ R69, R46, c[0x0][0x1ec] ;  /* 0x00007b002e457a20 */ /* 0x000fc80000410000 */
[----:B------:R-:W-:-:S04]  /*17c0*/  FMUL.FTZ R46, R62, R69 ;  /* 0x000000453e2e7220 */ /* 0x000fc80000410000 */
[----:B------:R-:W-:Y:S02]  /*17d0*/  @P0 FADD.FTZ R46, R22, R46 ;  /* 0x0000002e162e0221 */ /* 0x000fe40000010000 */
.L_x_7380:
[----:B------:R-:W-:Y:S05]  /*17e0*/  BSYNC B0 ;  /* 0x0000000000007941 */ /* 0x000fea0003800000 */
.L_x_7379:
[----:B------:R-:W-:Y:S01]  /*17f0*/  BSSY B0, `(.L_x_7381) ;  /* 0x0000006000007945 */ /* 0x000fe20003800000 */
[----:B------:R-:W-:Y:S05]  /*1800*/  @!P6 BRA `(.L_x_7382) ;  /* 0x000000400000e947 */ /* 0x000fea0003800000 */
[----:B-----5:R-:W-:-:S05]  /*1810*/  PRMT R47, RZ, 0x7610, R27 ;  /* 0x00007610ff2f7816 */ /* 0x020fca000000001b */
[----:B------:R-:W-:-:S04]  /*1820*/  FMUL.FTZ R68, R47, c[0x0][0x1ec] ;  /* 0x00007b002f447a20 */ /* 0x000fc80000410000 */
[----:B------:R-:W-:-:S04]  /*1830*/  FMUL.FTZ R47, R63, R68 ;  /* 0x000000443f2f7220 */ /* 0x000fc80000410000 */
[----:B------:R-:W-:Y:S02]  /*1840*/  @P0 FADD.FTZ R47, R23, R47 ;  /* 0x0000002f172f0221 */ /* 0x000fe40000010000 */
.L_x_7382:
[----:B------:R-:W-:Y:S05]  /*1850*/  BSYNC B0 ;  /* 0x0000000000007941 */ /* 0x000fea0003800000 */
.L_x_7381:
        /* <DEDUP_REMOVED lines=31> */
.L_x_7389:
        /* <DEDUP_REMOVED lines=68> */
.L_x_7390:
[----:B------:R-:W-:Y:S01]  /*1e90*/  FMUL.FTZ R64, R111, R111 ;  /* 0x0000006f6f407220 */ /* 0x000fe20000410000 */
[----:B------:R-:W-:Y:S01]  /*1ea0*/  ISETP.NE.AND P0, PT, RZ, UR6, PT ;  /* 0x00000006ff007c0c */ /* 0x000fe2000bf05270 */
[----:B-1----:R-:W-:Y:S01]  /*1eb0*/  FADD.FTZ R113, R113, R68 ;  /* 0x0000004471717221 */ /* 0x002fe20000010000 */
[----:B------:R-:W-:Y:S01]  /*1ec0*/  MOV R104, c[0x0][0x1e0] ;  /* 0x0000780000687a02 */ /* 0x000fe20000000f00 */
[----:B------:R-:W-:Y:S01]  /*1ed0*/  BSSY B0, `(.L_x_7385) ;  /* 0x0000076000007945 */ /* 0x000fe20003800000 */
[----:B------:R-:W-:Y:S02]  /*1ee0*/  FSEL R65, R64, RZ, P0 ;  /* 0x000000ff40417208 */ /* 0x000fe40000000000 */
[----:B0-----:R-:W-:Y:S01]  /*1ef0*/  @!P1 LEA R68, P3, R86, c[0x0][0x1a8], 0x2 ;  /* 0x00006a0056449a11 */ /* 0x001fe200078610ff */
[----:B------:R-:W-:-:S04]  /*1f00*/  FFMA.FTZ R64, R113, R104, c[0x0][0x228] ;  /* 0x00008a0071407623 */ /* 0x000fc80000010068 */
[----:B------:R-:W-:Y:S01]  /*1f10*/  FADD.FTZ R109, R64, R65 ;  /* 0x00000041406d7221 */ /* 0x000fe20000010000 */
        /* <DEDUP_REMOVED lines=8> */
[----:B-1----:R-:W-:-:S05]  /*1fa0*/  FSEL R65, R111, RZ, !P0 ;  /* 0x000000ff6f417208 */ /* 0x002fca0004000000 */
[C---:B------:R-:W-:Y:S01]  /*1fb0*/  FADD.FTZ R104, -R65.reuse, R29 ;  /* 0x0000001d41687221 */ /* 0x040fe20000010100 */
[----:B------:R-:W-:Y:S01]  /*1fc0*/  IADD3 R29, R102, -0x1, RZ ;  /* 0xffffffff661d7810 */ /* 0x000fe20007ffe0ff */
[C---:B------:R-:W-:Y:S02]  /*1fd0*/  FADD.FTZ R30, -R65.reuse, R30 ;  /* 0x0000001e411e7221 */ /* 0x040fe40000010100 */
[----:B------:R-:W-:Y:S01]  /*1fe0*/  FADD.FTZ R106, -R65, R31 ;  /* 0x0000001f416a7221 */ /* 0x000fe20000010100 */
[----:B------:R-:W-:Y:S01]  /*1ff0*/  PRMT R31, RZ, 0x5410, R67 ;  /* 0x00005410ff1f7816 */ /* 0x000fe20000000043 */
[----:B------:R-:W-:Y:S02]  /*2000*/  IMAD R29, R29, c[0x0][0x168], RZ ;  /* 0x00005a001d1d7a24 */ /* 0x000fe400078e02ff */
[----:B------:R-:W-:Y:S02]  /*2010*/  FMUL.FTZ R122, R109, R30 ;  /* 0x0000001e6d7a7220 */ /* 0x000fe40000410000 */
[C---:B------:R-:W-:Y:S01]  /*2020*/  FADD.FTZ R38, -R65.reuse, R38 ;  /* 0x0000002641267221 */ /* 0x040fe20000010100 */
[----:B------:R-:W-:Y:S01]  /*2030*/  SHF.R.S32.HI R30, RZ, 0x1f, R29 ;  /* 0x0000001fff1e7819 */ /* 0x000fe2000001141d */
[----:B------:R-:W-:-:S02]  /*2040*/  FADD.FTZ R110, -R65, R37 ;  /* 0x00000025416e7221 */ /* 0x000fc40000010100 */
[----:B------:R-:W-:Y:S01]  /*2050*/  FADD.FTZ R64, -R65, R33 ;  /* 0x0000002141407221 */ /* 0x000fe20000010100 */
[----:B------:R-:W-:Y:S01]  /*2060*/  LEA.HI R37, R30, R29, RZ, 0x3 ;  /* 0x0000001d1e257211 */ /* 0x000fe200078f18ff */
[C---:B------:R-:W-:Y:S01]  /*2070*/  FMUL.FTZ R33, R109.reuse, R106 ;  /* 0x0000006a6d217220 */ /* 0x040fe20000410000 */
[----:B------:R-:W-:Y:S01]  /*2080*/  PRMT R29, RZ, 0x5410, R71 ;  /* 0x00005410ff1d7816 */ /* 0x000fe20000000047 */
[----:B------:R-:W-:Y:S01]  /*2090*/  FMUL.FTZ R106, R109, R38 ;  /* 0x000000266d6a7220 */ /* 0x000fe20000410000 */
[----:B------:R-:W-:Y:S01]  /*20a0*/  PRMT R30, RZ, 0x7610, R75 ;  /* 0x00007610ff1e7816 */ /* 0x000fe2000000004b */
[C---:B------:R-:W-:Y:S02]  /*20b0*/  FADD.FTZ R114, -R65.reuse, R39 ;  /* 0x0000002741727221 */ /* 0x040fe40000010100 */
[----:B------:R-:W-:Y:S01]  /*20c0*/  FFMA.FTZ R106, R106, R29, R5 ;  /* 0x0000001d6a6a7223 */ /* 0x000fe20000010005 */
[----:B------:R-:W-:Y:S01]  /*20d0*/  PRMT R29, RZ, 0x7610, R71 ;  /* 0x00007610ff1d7816 */ /* 0x000fe20000000047 */
[----:B------:R-:W-:-:S02]  /*20e0*/  FADD.FTZ R28, -R65, R28 ;  /* 0x0000001c411c7221 */ /* 0x000fc40000010100 */
[----:B------:R-:W-:Y:S02]  /*20f0*/  FMUL.FTZ R39, R109, R114 ;  /* 0x000000726d277220 */ /* 0x000fe40000410000 */
[C---:B------:R-:W-:Y:S02]  /*2100*/  FADD.FTZ R32, -R65.reuse, R32 ;  /* 0x0000002041207221 */ /* 0x040fe40000010100 */
[C---:B------:R-:W-:Y:S01]  /*2110*/  FADD.FTZ R68, -R65.reuse, R35 ;  /* 0x0000002341447221 */ /* 0x040fe20000010100 */
[----:B------:R-:W-:Y:S01]  /*2120*/  PRMT R35, RZ, 0x7610, R67 ;  /* 0x00007610ff237816 */ /* 0x000fe20000000043 */
[C---:B------:R-:W-:Y:S02]  /*2130*/  FADD.FTZ R46, -R65.reuse, R46 ;  /* 0x0000002e412e7221 */ /* 0x040fe40000010100 */
[C---:B------:R-:W-:Y:S02]  /*2140*/  FADD.FTZ R34, -R65.reuse, R34 ;  /* 0x0000002241227221 */ /* 0x040fe40000010100 */
[----:B------:R-:W-:-:S02]  /*2150*/  FADD.FTZ R36, -R65, R36 ;  /* 0x0000002441247221 */ /* 0x000fc40000010100 */
[----:B------:R-:W-:Y:S01]  /*2160*/  FADD.FTZ R120, -R65, R47 ;  /* 0x0000002f41787221 */ /* 0x000fe20000010100 */
[----:B------:R-:W-:Y:S01]  /*2170*/  HFMA2.MMA R47, -RZ, RZ, 0, 9.5367431640625e-07 ;  /* 0x00000010ff2f7435 */ /* 0x000fe200000001ff */
[C---:B------:R-:W-:Y:S02]  /*2180*/  FMUL.FTZ R28, R109.reuse, R28 ;  /* 0x0000001c6d1c7220 */ /* 0x040fe40000410000 */
[----:B------:R-:W-:Y:S02]  /*2190*/  FMUL.FTZ R104, R109, R104 ;  /* 0x000000686d687220 */ /* 0x000fe40000410000 */
[----:B------:R-:W-:Y:S01]  /*21a0*/  FFMA.FTZ R39, R39, R29, R4 ;  /* 0x0000001d27277223 */ /* 0x000fe20000010004 */
[----:B------:R-:W-:Y:S01]  /*21b0*/  PRMT R29, RZ, 0x5410, R75 ;  /* 0x00005410ff1d7816 */ /* 0x000fe2000000004b */
[----:B------:R-:W-:Y:S02]  /*21c0*/  FADD.FTZ R44, -R65, R44 ;  /* 0x0000002c412c7221 */ /* 0x000fe40000010100 */
[----:B------:R-:W-:-:S02]  /*21d0*/  FMUL.FTZ R32, R109, R32 ;  /* 0x000000206d207220 */ /* 0x000fc40000410000 */
[----:B------:R-:W-:Y:S02]  /*21e0*/  FMUL.FTZ R64, R109, R64 ;  /* 0x000000406d407220 */ /* 0x000fe40000410000 */
[----:B------:R-:W-:Y:S02]  /*21f0*/  FADD.FTZ R112, -R65, R40 ;  /* 0x0000002841707221 */ /* 0x000fe40000010100 */
[----:B------:R-:W-:Y:S02]  /*2200*/  FMUL.FTZ R46, R109, R46 ;  /* 0x0000002e6d2e7220 */ /* 0x000fe40000410000 */
[----:B------:R-:W-:Y:S02]  /*2210*/  FADD.FTZ R40, -R65, R41 ;  /* 0x0000002941287221 */ /* 0x000fe40000010100 */
[----:B------:R-:W-:Y:S02]  /*2220*/  FMUL.FTZ R34, R109, R34 ;  /* 0x000000226d227220 */ /* 0x000fe40000410000 */
[----:B------:R-:W-:-:S02]  /*2230*/  FFMA.FTZ R31, R122, R31, R13 ;  /* 0x0000001f7a1f7223 */ /* 0x000fc4000001000d */
[----:B------:R-:W-:Y:S02]  /*2240*/  FFMA.FTZ R38, R33, R35, R12 ;  /* 0x0000002321267223 */ /* 0x000fe4000001000c */
[C---:B------:R-:W-:Y:S02]  /*2250*/  FMUL.FTZ R36, R109.reuse, R36 ;  /* 0x000000246d247220 */ /* 0x040fe40000410000 */
[C---:B------:R-:W-:Y:S01]  /*2260*/  FMUL.FTZ R110, R109.reuse, R110 ;  /* 0x0000006e6d6e7220 */ /* 0x040fe20000410000 */
[----:B------:R-:W-:Y:S01]  /*2270*/  F2FP.BF16.PACK_AB R31, R38, R31 ;  /* 0x0000001f261f723e */ /* 0x000fe200000010ff */
[----:B------:R-:W-:Y:S02]  /*2280*/  FMUL.FTZ R120, R109, R120 ;  /* 0x000000786d787220 */ /* 0x000fe40000410000 */
[----:B------:R-:W-:Y:S02]  /*2290*/  FFMA.FTZ R28, R96, R28, R15 ;  /* 0x0000001c601c7223 */ /* 0x000fe4000001000f */
[----:B------:R-:W-:-:S02]  /*22a0*/  FFMA.FTZ R35, R95, R104, R14 ;  /* 0x000000685f237223 */ /* 0x000fc4000001000e */
[C---:B------:R-:W-:Y:S02]  /*22b0*/  FADD.FTZ R42, -R65.reuse, R42 ;  /* 0x0000002a412a7221 */ /* 0x040fe40000010100 */
[C---:B------:R-:W-:Y:S02]  /*22c0*/  FADD.FTZ R118, -R65.reuse, R48 ;  /* 0x0000003041767221 */ /* 0x040fe40000010100 */
[----:B------:R-:W-:Y:S02]  /*22d0*/  FADD.FTZ R102, -R65, R45 ;  /* 0x0000002d41667221 */ /* 0x000fe40000010100 */
[----:B------:R-:W-:Y:S02]  /*22e0*/  FMUL.FTZ R44, R109, R44 ;  /* 0x0000002c6d2c7220 */ /* 0x000fe40000410000 */
[----:B------:R-:W-:Y:S02]  /*22f0*/  FFMA.FTZ R32, R92, R32, R79 ;  /* 0x000000205c207223 */ /* 0x000fe4000001004f */
[----:B------:R-:W-:-:S02]  /*2300*/  FFMA.FTZ R33, R91, R64, R78 ;  /* 0x000000405b217223 */ /* 0x000fc4000001004e */
[C---:B------:R-:W-:Y:S02]  /*2310*/  FADD.FTZ R108, -R65.reuse, R43 ;  /* 0x0000002b416c7221 */ /* 0x040fe40000010100 */
[C---:B------:R-:W-:Y:S02]  /*2320*/  FADD.FTZ R48, -R65.reuse, R49 ;  /* 0x0000003141307221 */ /* 0x040fe40000010100 */
[----:B------:R-:W-:Y:S02]  /*2330*/  FFMA.FTZ R46, R46, R29, R83 ;  /* 0x0000001d2e2e7223 */ /* 0x000fe40000010053 */
[C---:B------:R-:W-:Y:S02]  /*2340*/  FADD.FTZ R50, -R65.reuse, R50 ;  /* 0x0000003241327221 */ /* 0x040fe40000010100 */
[----:B------:R-:W-:Y:S02]  /*2350*/  FADD.FTZ R116, -R65, R51 ;  /* 0x0000003341747221 */ /* 0x000fe40000010100 */
[----:B------:R-:W-:-:S02]  /*2360*/  FMUL.FTZ R112, R109, R112 ;  /* 0x000000706d707220 */ /* 0x000fc40000410000 */
[----:B------:R-:W-:Y:S02]  /*2370*/  FMUL.FTZ R40, R109, R40 ;  /* 0x000000286d287220 */ /* 0x000fe40000410000 */
[----:B------:R-:W-:Y:S02]  /*2380*/  FFMA.FTZ R29, R94, R34, R77 ;  /* 0x000000225e1d7223 */ /* 0x000fe4000001004d */
[----:B------:R-:W-:Y:S01]  /*2390*/  FFMA.FTZ R45, R120, R30, R87 ;  /* 0x0000001e782d7223 */ /* 0x000fe20000010057 */
[----:B------:R-:W-:Y:S01]  /*23a0*/  F2FP.BF16.PACK_AB R30, R35, R28 ;  /* 0x0000001c231e723e */ /* 0x000fe200000010ff */
[----:B------:R-:W-:Y:S01]  /*23b0*/  FFMA.FTZ R34, R100, R36, R7 ;  /* 0x0000002464227223 */ /* 0x000fe20000010007 */
[----:B------:R-:W-:Y:S01]  /*23c0*/  F2FP.BF16.PACK_AB R28, R33, R32 ;  /* 0x00000020211c723e */ /* 0x000fe200000010ff */
[----:B------:R-:W-:Y:S01]  /*23d0*/  FFMA.FTZ R41, R101, R110, R6 ;  /* 0x0000006e65297223 */ /* 0x000fe20000010006 */
[----:B------:R-:W-:Y:S01]  /*23e0*/  F2FP.BF16.PACK_AB R35, R39, R106 ;  /* 0x0000006a2723723e */ /* 0x000fe200000010ff */
[----:B------:R-:W-:-:S02]  /*23f0*/  FMUL.FTZ R68, R109, R68 ;  /* 0x000000446d447220 */ /* 0x000fc40000410000 */
[----:B------:R-:W-:Y:S01]  /*2400*/  FMUL.FTZ R42, R109, R42 ;  /* 0x0000002a6d2a7220 */ /* 0x000fe20000410000 */
[----:B------:R-:W-:Y:S01]  /*2410*/  F2FP.BF16.PACK_AB R34, R41, R34 ;  /* 0x000000222922723e */ /* 0x000fe200000010ff */
[----:B------:R-:W-:Y:S02]  /*2420*/  FMUL.FTZ R102, R109, R102 ;  /* 0x000000666d667220 */ /* 0x000fe40000410000 */
[----:B------:R-:W-:Y:S01]  /*2430*/  FFMA.FTZ R38, R72, R44, R81 ;  /* 0x0000002c48267223 */ /* 0x000fe20000010051 */
[----:B------:R-:W-:Y:S01]  /*2440*/  LEA.HI.SX32 R44, R37, R80, 0x1d ;  /* 0x00000050252c7211 */ /* 0x000fe200078feaff */
[C---:B------:R-:W-:Y:S02]  /*2450*/  FMUL.FTZ R108, R109.reuse, R108 ;  /* 0x0000006c6d6c7220 */ /* 0x040fe40000410000 */
[C---:B------:R-:W-:Y:S02]  /*2460*/  FMUL.FTZ R118, R109.reuse, R118 ;  /* 0x000000766d767220 */ /* 0x040fe40000410000 */
[----:B------:R-:W-:-:S02]  /*2470*/  FMUL.FTZ R48, R109, R48 ;  /* 0x000000306d307220 */ /* 0x000fc40000410000 */
[C---:B------:R-:W-:Y:S02]  /*2480*/  FMUL.FTZ R50, R109.reuse, R50 ;  /* 0x000000326d327220 */ /* 0x040fe40000410000 */
[----:B------:R-:W-:Y:S02]  /*2490*/  FMUL.FTZ R116, R109, R116 ;  /* 0x000000746d747220 */ /* 0x000fe40000410000 */
[----:B------:R-:W-:Y:S02]  /*24a0*/  FFMA.FTZ R32, R66, R112, R11 ;  /* 0x0000007042207223 */ /* 0x000fe4000001000b */
[----:B------:R-:W-:Y:S01]  /*24b0*/  FFMA.FTZ R39, R97, R40, R10 ;  /* 0x0000002861277223 */ /* 0x000fe2000001000a */
[----:B------:R-:W-:Y:S01]  /*24c0*/  IADD3 R40, R44, 0x40, RZ ;  /* 0x000000402c287810 */ /* 0x000fe20007ffe0ff */
[----:B------:R-:W-:Y:S02]  /*24d0*/  FFMA.FTZ R68, R93, R68, R76 ;  /* 0x000000445d447223 */ /* 0x000fe4000001004c */
        /* <DEDUP_REMOVED lines=21> */
.L_x_7386:
[----:B-1----:R-:W-:Y:S05]  /*2630*/  BSYNC B0 ;  /* 0x0000000000007941 */ /* 0x002fea0003800000 */
.L_x_7385:
[----:B0-----:R-:W-:-:S04]  /*2640*/  MOV R29, c[0x0][0x160] ;  /* 0x00005800001d7a02 */ /* 0x001fc80000000f00 */
[----:B------:R-:W-:-:S04]  /*2650*/  LEA R86, R29, R86, 0x2 ;  /* 0x000000561d567211 */ /* 0x000fc800078e10ff */
[----:B------:R-:W-:-:S13]  /*2660*/  ISETP.GE.AND P0, PT, R86, c[0x0][0x164], PT ;  /* 0x0000590056007a0c */ /* 0x000fda0003f06270 */
[----:B-----5:R-:W-:Y:S01]  /*2670*/  @P0 CALL.REL.NOINC `(.L_x_7387) ;  /* 0x0000001000000944 */ /* 0x020fe20003c00000 */
[----:B------:R-:W-:Y:S05]  /*2680*/  BRA `(.L_x_7388) ;  /* 0xffffded000007947 */ /* 0x000fea000383ffff */
.L_x_7387:
[----:B------:R-:W-:Y:S05]  /*2690*/  EXIT ;  /* 0x000000000000794d */ /* 0x000fea0003800000 */
.L_x_7383:
[----:B0-----:R-:W-:Y:S01]  /*26a0*/  HFMA2.MMA R113, -RZ, RZ, 0, 5.9604644775390625e-08 ;  /* 0x00000001ff717435 */ /* 0x001fe200000001ff */
[----:B------:R-:W-:Y:S02]  /*26b0*/  MOV R104, 0x1f ;  /* 0x0000001f00687802 */ /* 0x000fe40000000f00 */
[----:B------:R-:W-:Y:S02]  /*26c0*/  MOV R109, 0xffffffff ;  /* 0xffffffff006d7802 */ /* 0x000fe40000000f00 */
[----:B------:R-:W-:Y:S02]  /*26d0*/  MOV R64, 0x26f0 ;  /* 0x000026f000407802 */ /* 0x000fe40000000f00 */
[----:B-----5:R-:W-:Y:S05]  /*26e0*/  CALL.REL.NOINC `($__internal_55_$__cuda_sm70_shflsync_bfly_p) ;  /* 0x000006a000007944 */ /* 0x020fea0003c00000 */
[----:B-1----:R-:W-:Y:S01]  /*26f0*/  MOV R64, R113 ;  /* 0x0000007100407202 */ /* 0x002fe20000000f00 */
[----:B0-----:R-:W-:Y:S05]  /*2700*/  BRA `(.L_x_7389) ;  /* 0xfffff34000007947 */ /* 0x001fea000383ffff */
.L_x_7384:
[----:B------:R-:W-:Y:S01]  /*2710*/  HFMA2.MMA R113, -RZ, RZ, 0, 1.1920928955078125e-07 ;  /* 0x00000002ff717435 */ /* 0x000fe200000001ff */
[----:B0-----:R-:W-:Y:S02]  /*2720*/  MOV R68, R106 ;  /* 0x0000006a00447202 */ /* 0x001fe40000000f00 */
[----:B------:R-:W-:Y:S02]  /*2730*/  MOV R104, 0x1f ;  /* 0x0000001f00687802 */ /* 0x000fe40000000f00 */
[----:B------:R-:W-:-:S02]  /*2740*/  MOV R109, 0xffffffff ;  /* 0xffffffff006d7802 */ /* 0x000fc40000000f00 */
[----:B------:R-:W-:Y:S02]  /*2750*/  MOV R64, 0x2770 ;  /* 0x0000277000407802 */ /* 0x000fe40000000f00 */
[----:B-----5:R-:W-:Y:S05]  /*2760*/  CALL.REL.NOINC `($__internal_55_$__cuda_sm70_shflsync_bfly_p) ;  /* 0x0000062000007944 */ /* 0x020fea0003c00000 */
[----:B01----:R-:W-:Y:S01]  /*2770*/  FADD.FTZ R68, R106, R113 ;  /* 0x000000716a447221 */ /* 0x003fe20000010000 */
[----:B------:R-:W-:Y:S01]  /*2780*/  HFMA2.MMA R113, -RZ, RZ, 0, 2.384185791015625e-07 ;  /* 0x00000004ff717435 */ /* 0x000fe200000001ff */
[----:B------:R-:W-:Y:S02]  /*2790*/  MOV R104, 0x1f ;  /* 0x0000001f00687802 */ /* 0x000fe40000000f00 */
[----:B------:R-:W-:Y:S02]  /*27a0*/  MOV R109, 0xffffffff ;  /* 0xffffffff006d7802 */ /* 0x000fe40000000f00 */
[----:B------:R-:W-:Y:S02]  /*27b0*/  MOV R64, 0x27d0 ;  /* 0x000027d000407802 */ /* 0x000fe40000000f00 */
[----:B------:R-:W-:Y:S05]  /*27c0*/  CALL.REL.NOINC `($__internal_55_$__cuda_sm70_shflsync_bfly_p) ;  /* 0x000005c000007944 */ /* 0x000fea0003c00000 */
[----:B01----:R-:W-:Y:S01]  /*27d0*/  FADD.FTZ R68, R68, R113 ;  /* 0x0000007144447221 */ /* 0x003fe20000010000 */
[----:B------:R-:W-:Y:S01]  /*27e0*/  HFMA2.MMA R113, -RZ, RZ, 0, 4.76837158203125e-07 ;  /* 0x00000008ff717435 */ /* 0x000fe200000001ff */
[----:B------:R-:W-:Y:S02]  /*27f0*/  MOV R104, 0x1f ;  /* 0x0000001f00687802 */ /* 0x000fe40000000f00 */
[----:B------:R-:W-:-:S02]  /*2800*/  MOV R109, 0xffffffff ;  /* 0xffffffff006d7802 */ /* 0x000fc40000000f00 */
[----:B------:R-:W-:Y:S02]  /*2810*/  MOV R64, 0x2830 ;  /* 0x0000283000407802 */ /* 0x000fe40000000f00 */
[----:B------:R-:W-:Y:S05]  /*2820*/  CALL.REL.NOINC `($__internal_55_$__cuda_sm70_shflsync_bfly_p) ;  /* 0x0000056000007944 */ /* 0x000fea0003c00000 */
[----:B01----:R-:W-:Y:S01]  /*2830*/  FADD.FTZ R68, R68, R113 ;  /* 0x0000007144447221 */ /* 0x003fe20000010000 */
[----:B------:R-:W-:Y:S01]  /*2840*/  HFMA2.MMA R113, -RZ, RZ, 0, 9.5367431640625e-07 ;  /* 0x00000010ff717435 */ /* 0x000fe200000001ff */
[----:B------:R-:W-:Y:S02]  /*2850*/  MOV R104, 0x1f ;  /* 0x0000001f00687802 */ /* 0x000fe40000000f00 */
[----:B------:R-:W-:Y:S02]  /*2860*/  MOV R109, 0xffffffff ;  /* 0xffffffff006d7802 */ /* 0x000fe40000000f00 */
[----:B------:R-:W-:Y:S02]  /*2870*/  MOV R64, 0x2890 ;  /* 0x0000289000407802 */ /* 0x000fe40000000f00 */
[----:B------:R-:W-:Y:S05]  /*2880*/  CALL.REL.NOINC `($__internal_55_$__cuda_sm70_shflsync_bfly_p) ;  /* 0x0000050000007944 */ /* 0x000fea0003c00000 */
        /* <DEDUP_REMOVED lines=54> */
[----:B------:R-:W-:Y:S05]  /*2bf0*/  CALL.REL.NOINC `($__internal_55_$__cuda_sm70_shflsync_bfly_p) ;  /* 0x0000019000007944 */ /* 0x000fea0003c00000 */
[----:B01----:R-:W-:Y:S01]  /*2c00*/  FADD.FTZ R68, R68, R113 ;  /* 0x0000007144447221 */ /* 0x003fe20000010000 */
[----:B------:R-:W-:Y:S01]  /*2c10*/  HFMA2.MMA R113, -RZ, RZ, 0, 1.1920928955078125e-07 ;  /* 0x00000002ff717435 */ /* 0x000fe200000001ff */
[----:B------:R-:W-:Y:S02]  /*2c20*/  MOV R104, 0x1f ;  /* 0x0000001f00687802 */ /* 0x000fe40000000f00 */
[----:B------:R-:W-:Y:S02]  /*2c30*/  MOV R109, 0xffffffff ;  /* 0xffffffff006d7802 */ /* 0x000fe40000000f00 */
[----:B------:R-:W-:Y:S02]  /*2c40*/  MOV R64, 0x2c60 ;  /* 0x00002c6000407802 */ /* 0x000fe40000000f00 */
[----:B------:R-:W-:Y:S05]  /*2c50*/  CALL.REL.NOINC `($__internal_55_$__cuda_sm70_shflsync_bfly_p) ;  /* 0x0000013000007944 */ /* 0x000fea0003c00000 */
[----:B01----:R-:W-:Y:S01]  /*2c60*/  FADD.FTZ R68, R68, R113 ;  /* 0x0000007144447221 */ /* 0x003fe20000010000 */
[----:B------:R-:W-:Y:S01]  /*2c70*/  HFMA2.MMA R113, -RZ, RZ, 0, 2.384185791015625e-07 ;  /* 0x00000004ff717435 */ /* 0x000fe200000001ff */
[----:B------:R-:W-:Y:S02]  /*2c80*/  MOV R104, 0x1f ;  /* 0x0000001f00687802 */ /* 0x000fe40000000f00 */
[----:B------:R-:W-:-:S02]  /*2c90*/  MOV R109, 0xffffffff ;  /* 0xffffffff006d7802 */ /* 0x000fc40000000f00 */
[----:B------:R-:W-:Y:S02]  /*2ca0*/  MOV R64, 0x2cc0 ;  /* 0x00002cc000407802 */ /* 0x000fe40000000f00 */
[----:B------:R-:W-:Y:S05]  /*2cb0*/  CALL.REL.NOINC `($__internal_55_$__cuda_sm70_shflsync_bfly_p) ;  /* 0x000000d000007944 */ /* 0x000fea0003c00000 */
[----:B01----:R-:W-:Y:S01]  /*2cc0*/  FADD.FTZ R68, R68, R113 ;  /* 0x0000007144447221 */ /* 0x003fe20000010000 */
[----:B------:R-:W-:Y:S01]  /*2cd0*/  HFMA2.MMA R113, -RZ, RZ, 0, 4.76837158203125e-07 ;  /* 0x00000008ff717435 */ /* 0x000fe200000001ff */
[----:B------:R-:W-:Y:S02]  /*2ce0*/  MOV R104, 0x1f ;  /* 0x0000001f00687802 */ /* 0x000fe40000000f00 */
[----:B------:R-:W-:Y:S02]  /*2cf0*/  MOV R109, 0xffffffff ;  /* 0xffffffff006d7802 */ /* 0x000fe40000000f00 */
[----:B------:R-:W-:Y:S02]  /*2d00*/  MOV R64, 0x2d20 ;  /* 0x00002d2000407802 */ /* 0x000fe40000000f00 */
[----:B------:R-:W-:Y:S05]  /*2d10*/  CALL.REL.NOINC `($__internal_55_$__cuda_sm70_shflsync_bfly_p) ;  /* 0x0000007000007944 */ /* 0x000fea0003c00000 */
[----:B01----:R-:W-:Y:S01]  /*2d20*/  FADD.FTZ R68, R68, R113 ;  /* 0x0000007144447221 */ /* 0x003fe20000010000 */
[----:B------:R-:W-:Y:S01]  /*2d30*/  HFMA2.MMA R113, -RZ, RZ, 0, 9.5367431640625e-07 ;  /* 0x00000010ff717435 */ /* 0x000fe200000001ff */
[----:B------:R-:W-:Y:S02]  /*2d40*/  MOV R104, 0x1f ;  /* 0x0000001f00687802 */ /* 0x000fe40000000f00 */
[----:B------:R-:W-:-:S02]  /*2d50*/  MOV R109, 0xffffffff ;  /* 0xffffffff006d7802 */ /* 0x000fc40000000f00 */
[----:B------:R-:W-:Y:S02]  /*2d60*/  MOV R64, 0x2d80 ;  /* 0x00002d8000407802 */ /* 0x000fe40000000f00 */
[----:B------:R-:W-:Y:S05]  /*2d70*/  CALL.REL.NOINC `($__internal_55_$__cuda_sm70_shflsync_bfly_p) ;  /* 0x0000001000007944 */ /* 0x000fea0003c00000 */
[----:B01----:R-:W-:Y:S05]  /*2d80*/  BRA `(.L_x_7390) ;  /* 0xfffff10000007947 */ /* 0x003fea000383ffff */
        .weak           $__internal_55_$__cuda_sm70_shflsync_bfly_p
        .type           $__internal_55_$__cuda_sm70_shflsync_bfly_p,@function
        .size           $__internal_55_$__cuda_sm70_shflsync_bfly_p,(.L_x_22223 - $__internal_55_$__cuda_sm70_shflsync_bfly_p)
$__internal_55_$__cuda_sm70_shflsync_bfly_p:
[----:B------:R-:W-:Y:S01]  /*2d90*/  HFMA2.MMA R65, -RZ, RZ, 0, 0 ;  /* 0x00000000ff417435 */ /* 0x000fe200000001ff */
[----:B------:R-:W-:Y:S04]  /*2da0*/  WARPSYNC R109 ;  /* 0x0000006d00007348 */ /* 0x000fe80003800000 */
[----:B------:R0:W1:Y:S01]  /*2db0*/  SHFL.BFLY PT, R113, R68, R113, R104 ;  /* 0x0c00007144717389 */ /* 0x00006200000e0068 */
[----:B------:R-:W-:Y:S05]  /*2dc0*/  RET.REL.NODEC R64 `(_ZN10layer_norm13ln_fwd_kernelINS_13Kernel_traitsI13__nv_bfloat16S2_fS2_fjLj768ELj1ELj4ELj1ELj16ENS_18Kernel_traits_baseILj768ES2_S2_fS2_fjLj128EEEEELb0ELb1ELb1ELb1EEEvNS_9FwdParamsE) ;  /* 0xffffd23040007950 */ /* 0x000fea0003c3ffff */
.L_x_7391:
        /* <DEDUP_REMOVED lines=11> */
.L_x_22223:


//--------------------- .text._ZN10layer_norm13ln_fwd_kernelINS_13Kernel_traitsI13__nv_bfloat16S2_fS2_fjLj768ELj1ELj4ELj1ELj16ENS_18Kernel_traits_baseILj768ES2_S2_fS2_fjLj128EEEEELb1ELb0ELb0ELb0EEEvNS_9FwdParamsE --------------------------
	.section	.text._ZN10layer_norm13ln_fwd_kernelINS_13Kernel_traitsI13__nv_bfloat16S2_fS2_fjLj768ELj1ELj4ELj1ELj16ENS_18Kernel_traits_baseILj768ES2_S2_fS2_fjLj128EEEEELb1ELb0ELb0ELb0EEEvNS_9FwdParamsE,"ax",@progbits
	.sectioninfo	@"SHI_REGISTERS=117"
	.align	128
        .global         _ZN10layer_norm13ln_fwd_kernelINS_13Kernel_traitsI13__nv_bfloat16S2_fS2_fjLj768ELj1ELj4ELj1ELj16ENS_18Kernel_traits_baseILj768ES2_S2_fS2_fjLj128EEEEELb1ELb0ELb0ELb0EEEvNS_9FwdParamsE
        .type           _ZN10layer_norm13ln_fwd_kernelINS_13Kernel_traitsI13__nv_bfloat16S2_fS2_fjLj768ELj1ELj4ELj1ELj16ENS_18Kernel_traits_baseILj768ES2_S2_fS2_fjLj128EEEEELb1ELb0ELb0ELb0EEEvNS_9FwdParamsE,@function
        .size           _ZN10layer_norm13ln_fwd_kernelINS_13Kernel_traitsI13__nv_bfloat16S2_fS2_fjLj768ELj1ELj4ELj1ELj16ENS_18Kernel_traits_baseILj768ES2_S2_fS2_fjLj128EEEEELb1ELb0ELb0ELb0EEEvNS_9FwdParamsE,(.L_x_22224 - _ZN10layer_norm13ln_fwd_kernelINS_13Kernel_traitsI13__nv_bfloat16S2_fS2_fjLj768ELj1ELj4ELj1ELj16ENS_18Kernel_traits_baseILj768ES2_S2_fS2_fjLj128EEEEELb1ELb0ELb0ELb0EEEvNS_9FwdParamsE)
        .other          _ZN10layer_norm13ln_fwd_kernelINS_13Kernel_traitsI13__nv_bfloat16S2_fS2_fjLj768ELj1ELj4ELj1ELj16ENS_18Kernel_traits_baseILj768ES2_S2_fS2_fjLj128EEEEELb1ELb0ELb0ELb0EEEvNS_9FwdParamsE,@"STO_CUDA_ENTRY STV_DEFAULT"
_ZN10layer_norm13ln_fwd_kernelINS_13Kernel_traitsI13__nv_bfloat16S2_fS2_fjLj768ELj1ELj4ELj1ELj16ENS_18Kernel_traits_baseILj768ES2_S2_fS2_fjLj128EEEEELb1ELb0ELb0ELb0EEEvNS_9FwdParamsE:
.text._ZN10layer_norm13ln_fwd_kernelINS_13Kernel_traitsI13__nv_bfloat16S2_fS2_fjLj768ELj1ELj4ELj1ELj16ENS_18Kernel_traits_baseILj768ES2_S2_fS2_fjLj128EEEEELb1ELb0ELb0ELb0EEEvNS_9FwdParamsE:
        /* <DEDUP_REMOVED lines=17> */
[----:B-1----:R-:W-:-:S03]  /*0110*/  IMAD R22, R11, c[0x0][0x0], R18 ;  /* 0x000000000b167a24 */ /* 0x002fc600078e0212 */
[----:B------:R-:W-:Y:S02]  /*0120*/  LOP3.LUT R19, R24, 0x1f, RZ, 0x3c, !PT ;  /* 0x0000001f18137812 */ /* 0x000fe400078e3cff */
[----:B------:R-:W-:Y:S01]  /*0130*/  SHF.R.U32.HI R18, RZ, 0x5, R18 ;  /* 0x00000005ff127819 */ /* 0x000fe20000011612 */
        /* <DEDUP_REMOVED lines=31> */
[----:B------:R-:W-:Y:S01]  /*0330*/  UIADD3 UR19, UR4, -0x4ab325aa, URZ ;  /* 0xb54cda5604137890 */ /* 0x000fe2000fffe03f */
[----:B------:R-:W-:Y:S01]  /*0340*/  LEA.HI.SX32 R19, R0, R19, 0x1d ;  /* 0x0000001300137211 */ /* 0x000fe200078feaff */
[----:B------:R-:W-:Y:S01]  /*0350*/  UIADD3 UR20, UR5, 0x646e171e, URZ ;  /* 0x646e171e05147890 */ /* 0x000fe2000fffe03f */
[----:B------:R-:W-:Y:S01]  /*0360*/  LOP3.LUT R8, R5, UR12, R2, 0x96, !PT ;  /* 0x0000000c05087c12 */ /* 0x000fe2000f8e9602 */
[----:B------:R-:W-:Y:S01]  /*0370*/  IMAD.WIDE.U32 R2, R3, -0x2daee0ad, RZ ;  /* 0xd2511f5303027825 */ /* 0x000fe200078e00ff */
[C---:B------:R-:W-:Y:S01]  /*0380*/  LOP3.LUT P4, RZ, R19.reuse, 0xffffffe0, RZ, 0xc0, !PT ;  /* 0xffffffe013ff7812 */ /* 0x040fe2000788c0ff */
[----:B------:R-:W-:Y:S01]  /*0390*/  UIADD3 UR21, UR4, 0x5384540f, URZ ;  /* 0x5384540f04157890 */ /* 0x000fe2000fffe03f */
[----:B------:R-:W-:Y:S01]  /*03a0*/  ISETP.GE.U32.AND P3, PT, R19, 0x40, PT ;  /* 0x000000401300780c */ /* 0x000fe20003f66070 */
[----:B------:R-:W-:Y:S01]  /*03b0*/  IMAD.WIDE.U32 R8, R8, -0x326172a9, RZ ;  /* 0xcd9e8d5708087825 */ /* 0x000fe200078e00ff */
[----:B------:R-:W-:Y:S01]  /*03c0*/  LOP3.LUT R7, R3, UR14, R4, 0x96, !PT ;  /* 0x0000000e03077c12 */ /* 0x000fe2000f8e9604 */
[----:B------:R-:W-:Y:S01]  /*03d0*/  UIADD3 UR22, UR5, 0x1fd5c5a3, URZ ;  /* 0x1fd5c5a305167890 */ /* 0x000fe2000fffe03f */
[----:B------:R-:W-:Y:S01]  /*03e0*/  ISETP.GE.U32.AND P2, PT, R19, 0x60, PT ;  /* 0x000000601300780c */ /* 0x000fe20003f46070 */
[----:B------:R-:W-:Y:S01]  /*03f0*/  UIADD3 UR23, UR4, -0xe443238, URZ ;  /* 0xf1bbcdc804177890 */ /* 0x000fe2000fffe03f */
[----:B------:R-:W-:Y:S01]  /*0400*/  LOP3.LUT R4, R9, UR13, R6, 0x96, !PT ;  /* 0x0000000d09047c12 */ /* 0x000fe2000f8e9606 */
[----:B------:R-:W-:Y:S01]  /*0410*/  IMAD.WIDE.U32 R6, R7, -0x326172a9, RZ ;  /* 0xcd9e8d5707067825 */ /* 0x000fe200078e00ff */
[----:B------:R-:W-:Y:S01]  /*0420*/  UIADD3 UR24, UR5, -0x24c28bd8, URZ ;  /* 0xdb3d742805187890 */ /* 0x000fe2000fffe03f */
[----:B------:R-:W-:Y:S01]  /*0430*/  P2R R23, PR, RZ, 0x10 ;  /* 0x00000010ff177803 */ /* 0x000fe20000000000 */
[----:B------:R-:W-:Y:S01]  /*0440*/  UIADD3 UR25, UR4, -0x700cb87f, URZ ;  /* 0x8ff3478104197890 */ /* 0x000fe2000fffe03f */
[----:B------:R-:W-:Y:S01]  /*0450*/  IMAD.WIDE.U32 R4, R4, -0x2daee0ad, RZ ;  /* 0xd2511f5304047825 */ /* 0x000fe200078e00ff */
[----:B------:R-:W-:Y:S01]  /*0460*/  LOP3.LUT R3, R7, UR15, R8, 0x96, !PT ;  /* 0x0000000f07037c12 */ /* 0x000fe2000f8e9608 */
[----:B------:R-:W-:Y:S01]  /*0470*/  UIADD3 UR26, UR5, -0x695add53, URZ ;  /* 0x96a522ad051a7890 */ /* 0x000fe2000fffe03f */
[----:B------:R-:W-:-:S02]  /*0480*/  P2R R60, PR, RZ, 0x8 ;  /* 0x00000008ff3c7803 */ /* 0x000fc40000000000 */
[----:B------:R-:W-:Y:S01]  /*0490*/  LOP3.LUT R8, R5, UR16, R2, 0x96, !PT ;  /* 0x0000001005087c12 */ /* 0x000fe2000f8e9602 */
[----:B------:R-:W-:Y:S01]  /*04a0*/  IMAD.WIDE.U32 R2, R3, -0x2daee0ad, RZ ;  /* 0xd2511f5303027825 */ /* 0x000fe200078e00ff */
[----:B------:R-:W-:-:S03]  /*04b0*/  P2R R61, PR, RZ, 0x4 ;  /* 0x00000004ff3d7803 */ /* 0x000fc60000000000 */
        /* <DEDUP_REMOVED lines=25> */
.L_x_7393:
[----:B0-----:R-:W-:Y:S05]  /*0650*/  BSYNC B0 ;  /* 0x0000000000007941 */ /* 0x001fea0003800000 */
.L_x_7392:
        /* <DEDUP_REMOVED lines=13> */
.L_x_7395:
[----:B0-----:R-:W-:Y:S05]  /*0730*/  BSYNC B0 ;  /* 0x0000000000007941 */ /* 0x001fea0003800000 */
.L_x_7394:
        /* <DEDUP_REMOVED lines=12> */
.L_x_7397:
[----:B0-----:R-:W-:Y:S05]  /*0800*/  BSYNC B0 ;  /* 0x0000000000007941 */ /* 0x001fea0003800000 */
.L_x_7396:
[----:B------:R-:W-:Y:S02]  /*0810*/  ISETP.GE.AND P0, PT, R18, c[0x0][0x164], PT ;  /* 0x0000590012007a0c */ /* 0x000fe40003f06270 */
[----:B------:R-:W-:Y:S02]  /*0820*/  LOP3.LUT R80, R15, UR23, R12, 0x96, !PT ;  /* 0x000000170f507c12 */ /* 0x000fe4000f8e960c */
[----:B------:R-:W-:-:S09]  /*0830*/  LOP3.LUT R78, R7, UR24, R2, 0x96, !PT ;  /* 0x00000018074e7c12 */ /* 0x000fd2000f8e9602 */
[----:B------:R-:W-:Y:S05]  /*0840*/  @P0 EXIT ;  /* 0x000000000000094d */ /* 0x000fea0003800000 */
[--C-:B-----5:R-:W-:Y:S01]  /*0850*/  PRMT R76, RZ, 0x5410, R24.reuse ;  /* 0x00005410ff4c7816 */ /* 0x120fe20000000018 */
[----:B------:R-:W-:Y:S01]  /*0860*/  IMAD.HI.U32 R79, R78, -0x326172a9, RZ ;  /* 0xcd9e8d574e4f7827 */ /* 0x000fe200078e00ff */
[----:B------:R-:W-:Y:S01]  /*0870*/  PRMT R83, RZ, 0x7610, R24 ;  /* 0x00007610ff537816 */ /* 0x000fe20000000018 */
[----:B------:R-:W-:Y:S01]  /*0880*/  BSSY B0, `(.L_x_7398) ;  /* 0x0000963000007945 */ /* 0x000fe20003800000 */
[--C-:B------:R-:W-:Y:S01]  /*0890*/  PRMT R82, RZ, 0x5410, R25.reuse ;  /* 0x00005410ff527816 */ /* 0x100fe20000000019 */
[----:B------:R-:W-:Y:S01]  /*08a0*/  IMAD R24, R45, -0x326172a9, RZ ;  /* 0xcd9e8d572d187824 */ /* 0x000fe200078e02ff */
[----:B------:R-:W-:Y:S01]  /*08b0*/  PRMT R85, RZ, 0x7610, R25 ;  /* 0x00007610ff557816 */ /* 0x000fe20000000019 */
[----:B------:R-:W-:Y:S01]  /*08c0*/  IMAD R25, R44, -0x2daee0ad, RZ ;  /* 0xd2511f532c197824 */ /* 0x000fe200078e02ff */
[--C-:B------:R-:W-:Y:S01]  /*08d0*/  PRMT R12, RZ, 0x5410, R10.reuse ;  /* 0x00005410ff0c7816 */ /* 0x100fe2000000000a */
[----:B------:R-:W-:Y:S01]  /*08e0*/  IMAD.WIDE.U32 R80, R80, -0x2daee0ad, RZ ;  /* 0xd2511f5350507825 */ /* 0x000fe200078e00ff */
        /* <DEDUP_REMOVED lines=38> */
[----:B------:R-:W-:Y:S02]  /*0b50*/  LOP3.LUT R79, R79, UR25, R24, 0x96, !PT ;  /* 0x000000194f4f7c12 */ /* 0x000fe4000f8e9618 */
[----:B------:R-:W-:Y:S02]  /*0b60*/  LOP3.LUT R81, R81, UR26, R25, 0x96, !PT ;  /* 0x0000001a51517c12 */ /* 0x000fe4000f8e9619 */
[--C-:B------:R-:W-:Y:S02]  /*0b70*/  PRMT R89, RZ, 0x5410, R28.reuse ;  /* 0x00005410ff597816 */ /* 0x100fe4000000001c */
[----:B------:R-:W-:Y:S02]  /*0b80*/  PRMT R92, RZ, 0x7610, R28 ;  /* 0x00007610ff5c7816 */ /* 0x000fe4000000001c */
[----:B------:R-:W-:-:S02]  /*0b90*/  LOP3.LUT R102, R102, 0x3, RZ, 0xc0, !PT ;  /* 0x0000000366667812 */ /* 0x000fc400078ec0ff */
[--C-:B------:R-:W-:Y:S02]  /*0ba0*/  PRMT R91, RZ, 0x5410, R29.reuse ;  /* 0x00005410ff5b7816 */ /* 0x100fe4000000001d */
[----:B------:R-:W-:Y:S02]  /*0bb0*/  PRMT R94, RZ, 0x7610, R29 ;  /* 0x00007610ff5e7816 */ /* 0x000fe4000000001d */
[--C-:B------:R-:W-:Y:S02]  /*0bc0*/  PRMT R93, RZ, 0x5410, R30.reuse ;  /* 0x00005410ff5d7816 */ /* 0x100fe4000000001e */
[----:B------:R-:W-:Y:S02]  /*0bd0*/  PRMT R96, RZ, 0x7610, R30 ;  /* 0x00007610ff607816 */ /* 0x000fe4000000001e */
[--C-:B------:R-:W-:Y:S02]  /*0be0*/  PRMT R95, RZ, 0x5410, R31.reuse ;  /* 0x00005410ff5f7816 */ /* 0x100fe4000000001f */
[----:B------:R-:W-:-:S02]  /*0bf0*/  PRMT R97, RZ, 0x7610, R31 ;  /* 0x00007610ff617816 */ /* 0x000fc4000000001f */
.L_x_7582:
[----:B------:R-:W-:Y:S02]  /*0c00*/  ISETP.NE.U32.AND P0, PT, RZ, c[0x0][0x1c0], PT ;  /* 0x00007000ff007a0c */ /* 0x000fe40003f05070 */
[----:B------:R-:W-:-:S02]  /*0c10*/  ISETP.NE.AND P1, PT, R23, RZ, PT ;  /* 0x000000ff1700720c */ /* 0x000fc40003f25270 */
        /* <DEDUP_REMOVED lines=15> */
[----:B------:R-:W-:Y:S01]  /*0d10*/  IMAD.MOV.U32 R37, RZ, RZ, 0x10 ;  /* 0x00000010ff257424 */ /* 0x000fe200078e00ff */
[----:B------:R-:W-:-:S03]  /*0d20*/  ISETP.NE.U32.AND P0, PT, RZ, c[0x0][0x180], PT ;  /* 0x00006000ff007a0c */ /* 0x000fc60003f05070 */
[----:B------:R-:W-:Y:S01]  /*0d30*/  IMAD.WIDE.U32 R36, R98, R37, c[0x0][0x170] ;  /* 0x00005c0062247625 */ /* 0x000fe200078e0025 */
[----:B------:R-:W-:-:S05]  /*0d40*/  ISETP.NE.AND.EX P0, PT, RZ, c[0x0][0x184], PT, P0 ;  /* 0x00006100ff007a0c */ /* 0x000fca0003f05300 */
[----:B------:R-:W5:Y:S08]  /*0d50*/  LDG.E.128 R36, [R36.64] ;  /* 0x0000000624247981 */ /* 0x000f70000c1e1d00 */
[----:B------:R-:W-:-:S04]  /*0d60*/  @P0 LEA R32, P1, R98, c[0x0][0x180], 0x5 ;  /* 0x0000600062200a11 */ /* 0x000fc800078228ff */
[----:B------:R-:W-:-:S05]  /*0d70*/  @P0 LEA.HI.X R33, R98, c[0x0][0x184], RZ, 0x5, P1 ;  /* 0x0000610062210a11 */ /* 0x000fca00008f2cff */
[----:B------:R0:W5:Y:S04]  /*0d80*/  @P0 LDG.E.128 R24, [R32.64] ;  /* 0x0000000620180981 */ /* 0x000168000c1e1d00 */
[----:B------:R0:W5:Y:S01]  /*0d90*/  @P0 LDG.E.128 R28, [R32.64+0x10] ;  /* 0x00001006201c0981 */ /* 0x000162000c1e1d00 */
        /* <DEDUP_REMOVED lines=12> */
.L_x_7402:
[----:B0-----:R-:W-:Y:S02]  /*0e60*/  IMAD.MOV.U32 R103, RZ, RZ, R78 ;  /* 0x000000ffff677224 */ /* 0x001fe400078e004e */
.L_x_7403:
[----:B------:R-:W-:Y:S05]  /*0e70*/  BSYNC B2 ;  /* 0x0000000000027941 */ /* 0x000fea0003800000 */
.L_x_7401:
        /* <DEDUP_REMOVED lines=16> */
.L_x_7407:
[----:B------:R-:W-:Y:S05]  /*0f80*/  BSYNC B3 ;  /* 0x0000000000037941 */ /* 0x000fea0003800000 */
.L_x_7406:
        /* <DEDUP_REMOVED lines=42> */
.L_x_7405:
[----:B------:R-:W-:Y:S05]  /*1230*/  BSYNC B2 ;  /* 0x0000000000027941 */ /* 0x000fea0003800000 */
.L_x_7404:
[----:B------:R-:W0:Y:S01]  /*1240*/  I2F.U32 R32, R103 ;  /* 0x0000006700207306 */ /* 0x000e220000201000 */
[----:B-----5:R-:W-:Y:S01]  /*1250*/  PRMT R33, RZ, 0x5410, R36 ;  /* 0x00005410ff217816 */ /* 0x020fe20000000024 */
[----:B------:R-:W-:Y:S01]  /*1260*/  IMAD.MOV.U32 R101, RZ, RZ, 0x2f800000 ;  /* 0x2f800000ff657424 */ /* 0x000fe200078e00ff */
[----:B------:R-:W-:Y:S01]  /*1270*/  ISETP.NE.U32.AND P0, PT, RZ, c[0x0][0x180], PT ;  /* 0x00006000ff007a0c */ /* 0x000fe20003f05070 */
[----:B------:R-:W-:Y:S01]  /*1280*/  BSSY B2, `(.L_x_7408) ;  /* 0x0000015000027945 */ /* 0x000fe20003800000 */
[C---:B------:R-:W-:Y:S01]  /*1290*/  ISETP.NE.AND P1, PT, R34.reuse, 0x1, PT ;  /* 0x000000012200780c */ /* 0x040fe20003f25270 */
[----:B------:R-:W-:Y:S01]  /*12a0*/  FMUL.FTZ R33, R33, R100 ;  /* 0x0000006421217220 */ /* 0x000fe20000410000 */
[----:B------:R-:W-:Y:S02]  /*12b0*/  ISETP.NE.AND.EX P0, PT, RZ, c[0x0][0x184], PT, P0 ;  /* 0x00006100ff007a0c */ /* 0x000fe40003f05300 */
[----:B------:R-:W-:Y:S01]  /*12c0*/  IADD3 R56, R34, 0x1, RZ ;  /* 0x0000000122387810 */ /* 0x000fe20007ffe0ff */
[----:B------:R-:W-:-:S02]  /*12d0*/  FMUL.FTZ R33, R33, c[0x0][0x1e8] ;  /* 0x00007a0021217a20 */ /* 0x000fc40000410000 */
        /* <DEDUP_REMOVED lines=14> */
.L_x_7409:
[----:B------:R-:W-:Y:S02]  /*13c0*/  IMAD.MOV.U32 R102, RZ, RZ, R78 ;  /* 0x000000ffff667224 */ /* 0x000fe400078e004e */
.L_x_7410:
[----:B------:R-:W-:Y:S05]  /*13d0*/  BSYNC B2 ;  /* 0x0000000000027941 */ /* 0x000fea0003800000 */
.L_x_7408:
        /* <DEDUP_REMOVED lines=16> */
.L_x_7414:
[----:B------:R-:W-:Y:S05]  /*14e0*/  BSYNC B3 ;  /* 0x0000000000037941 */ /* 0x000fea0003800000 */
.L_x_7413:
        /* <DEDUP_REMOVED lines=42> */
.L_x_7412:
[----:B------:R-:W-:Y:S05]  /*1790*/  BSYNC B2 ;  /* 0x0000000000027941 */ /* 0x000fea0003800000 */
.L_x_7411:
        /* <DEDUP_REMOVED lines=21> */
.L_x_7416:
[----:B------:R-:W-:Y:S02]  /*18f0*/  IMAD.MOV.U32 R36, RZ, RZ, R78 ;  /* 0x000000ffff247224 */ /* 0x000fe400078e004e */
.L_x_7417:
[----:B------:R-:W-:Y:S05]  /*1900*/  BSYNC B2 ;  /* 0x0000000000027941 */ /* 0x000fea0003800000 */
.L_x_7415:
        /* <DEDUP_REMOVED lines=16> */
.L_x_7421:
[----:B------:R-:W-:Y:S05]  /*1a10*/  BSYNC B3 ;  /* 0x0000000000037941 */ /* 0x000fea0003800000 */
.L_x_7420:
        /* <DEDUP_REMOVED lines=42> */
.L_x_7419:
[----:B------:R-:W-:Y:S05]  /*1cc0*/  BSYNC B2 ;  /* 0x0000000000027941 */ /* 0x000fea0003800000 */
.L_x_7418:
        /* <DEDUP_REMOVED lines=20> */
.L_x_7423:
[----:B------:R-:W-:Y:S02]  /*1e10*/  IMAD.MOV.U32 R36, RZ, RZ, R78 ;  /* 0x000000ffff247224 */ /* 0x000fe400078e004e */
.L_x_7424:
[----:B------:R-:W-:Y:S05]  /*1e20*/  BSYNC B2 ;  /* 0x0000000000027941 */ /* 0x000fea0003800000 */
.L_x_7422:
        /* <DEDUP_REMOVED lines=16> */
.L_x_7428:
[----:B------:R-:W-:Y:S05]  /*1f30*/  BSYNC B3 ;  /* 0x0000000000037941 */ /* 0x000fea0003800000 */
.L_x_7427:
        /* <DEDUP_REMOVED lines=42> */
.L_x_7426:
[----:B------:R-:W-:Y:S05]  /*21e0*/  BSYNC B2 ;  /* 0x0000000000027941 */ /* 0x000fea0003800000 */
.L_x_7425:
        /* <DEDUP_REMOVED lines=20> */
.L_x_7430:
[----:B------:R-:W-:Y:S02]  /*2330*/  IMAD.MOV.U32 R102, RZ, RZ, R78 ;  /* 0x000000ffff667224 */ /* 0x000fe400078e004e */
.L_x_7431:
[----:B------:R-:W-:Y:S05]  /*2340*/  BSYNC B2 ;  /* 0x0000000000027941 */ /* 0x000fea0003800000 */
.L_x_7429:
        /* <DEDUP_REMOVED lines=16> */
.L_x_7435:
[----:B------:R-:W-:Y:S05]  /*2450*/  BSYNC B3 ;  /* 0x0000000000037941 */ /* 0x000fea0003800000 */
.L_x_7434:
        /* <DEDUP_REMOVED lines=42> */
.L_x_7433:
[----:B------:R-:W-:Y:S05]  /*2700*/  BSYNC B2 ;  /* 0x0000000000027941 */ /* 0x000fea0003800000 */
.L_x_7432:
        /* <DEDUP_REMOVED lines=20> */
.L_x_7437:
[----:B------:R-:W-:Y:S02]  /*2850*/  IMAD.MOV.U32 R102, RZ, RZ, R78 ;  /* 0x000000ffff667224 */ /* 0x000fe400078e004e */
.L_x_7438:
[----:B------:R-:W-:Y:S05]  /*2860*/  BSYNC B2 ;  /* 0x0000000000027941 */ /* 0x000fea0003800000 */
.L_x_7436:
        /* <DEDUP_REMOVED lines=16> */
.L_x_7442:
[----:B------:R-:W-:Y:S05]  /*2970*/  BSYNC B3 ;  /* 0x0000000000037941 */ /* 0x000fea0003800000 */
.L_x_7441:
        /* <DEDUP_REMOVED lines=42> */
.L_x_7440:
[----:B------:R-:W-:Y:S05]  /*2c20*/  BSYNC B2 ;  /* 0x0000000000027941 */ /* 0x000fea0003800000 */
.L_x_7439:
        /* <DEDUP_REMOVED lines=20> */
.L_x_7444:
[----:B------:R-:W-:Y:S02]  /*2d70*/  IMAD.MOV.U32 R105, RZ, RZ, R78 ;  /* 0x000000ffff697224 */ /* 0x000fe400078e004e */
.L_x_7445:
[----:B------:R-:W-:Y:S05]  /*2d80*/  BSYNC B2 ;  /* 0x0000000000027941 */ /* 0x000fea0003800000 */
.L_x_7443:
        /* <DEDUP_REMOVED lines=16> */
.L_x_7449:
[----:B------:R-:W-:Y:S05]  /*2e90*/  BSYNC B3 ;  /* 0x0000000000037941 */ /* 0x000fea0003800000 */
.L_x_7448:
        /* <DEDUP_REMOVED lines=42> */
.L_x_7447:
[----:B------:R-:W-:Y:S05]  /*3140*/  BSYNC B2 ;  /* 0x0000000000027941 */ /* 0x000fea0003800000 */
.L_x_7446:
        /* <DEDUP_REMOVED lines=20> */
.L_x_7451:
[----:B------:R-:W-:Y:S02]  /*3290*/  IMAD.MOV.U32 R105, RZ, RZ, R78 ;  /* 0x000000ffff697224 */ /* 0x000fe400078e004e */
.L_x_7452:
[----:B------:R-:W-:Y:S05]  /*32a0*/  BSYNC B2 ;  /* 0x0000000000027941 */ /* 0x000fea0003800000 */
.L_x_7450:
        /* <DEDUP_REMOVED lines=18> */
.L_x_7456:
[----:B------:R-:W-:Y:S05]  /*33d0*/  BSYNC B3 ;  /* 0x0000000000037941 */ /* 0x000fea0003800000 */
.L_x_7455:
        /* <DEDUP_REMOVED lines=42> */
.L_x_7454:
[----:B------:R-:W-:Y:S05]  /*3680*/  BSYNC B2 ;  /* 0x0000000000027941 */ /* 0x000fea0003800000 */
.L_x_7453:
[----:B------:R-:W0:Y:S01]  /*3690*/  I2F.U32 R56, R105 ;  /* 0x0000006900387306 */ /* 0x000e220000201000 */
[----:B------:R-:W-:Y:S02]  /*36a0*/  SEL R59, RZ, 0x10000, P5 ;  /* 0x00010000ff3b7807 */ /* 0x000fe40002800000 */
[----:B------:R-:W-:Y:S02]  /*36b0*/  SEL R106, RZ, 0x1, P1 ;  /* 0x00000001ff6a7807 */ /* 0x000fe40000800000 */
[----:B------:R-:W-:Y:S02]  /*36c0*/  PRMT R39, RZ, 0x7610, R39 ;  /* 0x00007610ff277816 */ /* 0x000fe40000000027 */
[----:B------:R-:W-:Y:S01]  /*36d0*/  ISETP.NE.AND P5, PT, R104, RZ, PT ;  /* 0x000000ff6800720c */ /* 0x000fe20003fa5270 */
[----:B------:R-:W-:Y:S01]  /*36e0*/  IMAD.WIDE.U32 R106, R106, 0x10000, RZ ;  /* 0x000100006a6a7825 */ /* 0x000fe200078e00ff */
[----:B------:R-:W-:Y:S02]  /*36f0*/  SEL R108, RZ, 0x100, P4 ;  /* 0x00000100ff6c7807 */ /* 0x000fe40002000000 */
[----:B------:R-:W-:Y:S01]  /*3700*/  SEL R57, RZ, 0x1, P2 ;  /* 0x00000001ff397807 */ /* 0x000fe20001000000 */
[----:B------:R-:W-:Y:S01]  /*3710*/  FMUL.FTZ R39, R39, R100 ;  /* 0x0000006427277220 */ /* 0x000fe20000410000 */
[----:B------:R-:W-:-:S02]  /*3720*/  SEL R58, RZ, 0x1, P5 ;  /* 0x00000001ff3a7807 */ /* 0x000fc40002800000 */
[----:B------:R-:W-:Y:S01]  /*3730*/  ISETP.NE.AND P6, PT, R103, RZ, PT ;  /* 0x000000ff6700720c */ /* 0x000fe20003fc5270 */
[----:B0-----:R-:W-:Y:S01]  /*3740*/  FFMA.FTZ R56, R56, R101, 1.1641532182693481445e-10 ;  /* 0x2f00000038387423 */ /* 0x001fe20000010065 */
[----:B------:R-:W-:Y:S01]  /*3750*/  SEL R103, RZ, 0x1, P3 ;  /* 0x00000001ff677807 */ /* 0x000fe20001800000 */
[----:B------:R-:W-:Y:S01]  /*3760*/  FMUL.FTZ R39, R39, c[0x0][0x1e8] ;  /* 0x00007a0027277a20 */ /* 0x000fe20000410000 */
[----:B------:R-:W-:Y:S02]  /*3770*/  LEA R104, P2, R98, c[0x0][0x188], 0x5 ;  /* 0x0000620062687a11 */ /* 0x000fe400078428ff */
[----:B------:R-:W-:Y:S02]  /*3780*/  FSETP.GTU.FTZ.AND P1, PT, R56, c[0x0][0x1e4], PT ;  /* 0x0000790038007a0b */ /* 0x000fe40003f3c000 */
[----:B------:R-:W-:Y:S02]  /*3790*/  SEL R101, RZ, 0x1, P6 ;  /* 0x00000001ff657807 */ /* 0x000fe40003000000 */
[----:B------:R-:W-:-:S02]  /*37a0*/  SEL R56, RZ, 0x1000000, P1 ;  /* 0x01000000ff387807 */ /* 0x000fc40000800000 */
[----:B------:R-:W-:Y:S02]  /*37b0*/  FSEL R39, R39, RZ, !P1 ;  /* 0x000000ff27277208 */ /* 0x000fe40004800000 */
[----:B------:R-:W-:Y:S01]  /*37c0*/  LOP3.LUT R108, R108, R56, R59, 0xfe, !PT ;  /* 0x000000386c6c7212 */ /* 0x000fe200078efe3b */
[----:B------:R-:W-:Y:S01]  /*37d0*/  IMAD.WIDE.U32 R56, R57, 0x1000000, RZ ;  /* 0x0100000039387825 */ /* 0x000fe200078e00ff */
[----:B------:R-:W-:-:S03]  /*37e0*/  LEA.HI.X R105, R98, c[0x0][0x18c], RZ, 0x5, P2 ;  /* 0x0000630062697a11 */ /* 0x000fc600010f2cff */
[----:B------:R-:W-:Y:S01]  /*37f0*/  IMAD.WIDE.U32 R58, R58, 0x100, RZ ;  /* 0x000001003a3a7825 */ /* 0x000fe200078e00ff */
[----:B------:R-:W-:Y:S01]  /*3800*/  LOP3.LUT R103, R57, R108, R103, 0xfe, !PT ;  /* 0x0000006c39677212 */ /* 0x000fe200078efe67 */
[----:B------:R0:W-:Y:S02]  /*3810*/  STG.E.128 [R104.64], R32 ;  /* 0x0000002068007986 */ /* 0x0001e4000c101d06 */
[----:B------:R-:W-:Y:S01]  /*3820*/  @P0 FADD.FTZ R39, R31, R39 ;  /* 0x000000271f270221 */ /* 0x000fe20000010000 */
[----:B------:R-:W-:Y:S02]  /*3830*/  LOP3.LUT R58, R58, R56, R106, 0xfe, !PT ;  /* 0x000000383a3a7212 */ /* 0x000fe400078efe6a */
[----:B------:R-:W-:Y:S02]  /*3840*/  LEA R56, P1, R98, c[0x0][0x190], 0x3 ;  /* 0x0000640062387a11 */ /* 0x000fe400078218ff */
[----:B------:R-:W-:Y:S01]  /*3850*/  LOP3.LUT R58, R58, R101, RZ, 0xfc, !PT ;  /* 0x000000653a3a7212 */ /* 0x000fe200078efcff */
[----:B------:R0:W-:Y:S01]  /*3860*/  STG.E.128 [R104.64+0x10], R36 ;  /* 0x0000102468007986 */ /* 0x0001e2000c101d06 */
[----:B------:R-:W-:-:S02]  /*3870*/  LEA.HI.X R57, R98, c[0x0][0x194], RZ, 0x3, P1 ;  /* 0x0000650062397a11 */ /* 0x000fc400008f1cff */
[----:B------:R-:W-:Y:S02]  /*3880*/  LOP3.LUT R59, R59, R103, R107, 0xfe, !PT ;  /* 0x000000673b3b7212 */ /* 0x000fe400078efe6b */
[----:B------:R-:W-:-:S03]  /*3890*/  IADD3 R101, R98, 0x20, RZ ;  /* 0x0000002062657810 */ /* 0x000fc60007ffe0ff */
[----:B------:R0:W-:Y:S04]  /*38a0*/  STG.E.64 [R56.64], R58 ;  /* 0x0000003a38007986 */ /* 0x0001e8000c101b06 */
.L_x_7400:
[----:B------:R-:W-:Y:S05]  /*38b0*/  BSYNC B1 ;  /* 0x0000000000017941 */ /* 0x000fea0003800000 */
.L_x_7399:
[----:B------:R-:W-:Y:S01]  /*38c0*/  ISETP.NE.AND P0, PT, R60, RZ, PT ;  /* 0x000000ff3c00720c */ /* 0x000fe20003f05270 */
[----:B------:R-:W-:-:S12]  /*38d0*/  BSSY B1, `(.L_x_7457) ;  /* 0x00002bc000017945 */ /* 0x000fd80003800000 */
        /* <DEDUP_REMOVED lines=14> */
[----:B-1----:R-:W-:Y:S01]  /*39c0*/  ISETP.NE.AND P0, PT, R102, 0x2, PT ;  /* 0x000000026600780c */ /* 0x002fe20003f05270 */
[----:B------:R-:W-:-:S12]  /*39d0*/  IMAD.MOV.U32 R103, RZ, RZ, R81 ;  /* 0x000000ffff677224 */ /* 0x000fd800078e0051 */
[----:B------:R-:W-:Y:S05]  /*39e0*/  @!P0 BRA `(.L_x_7461) ;  /* 0x0000006000008947 */ /* 0x000fea0003800000 */
[----:B------:R-:W-:Y:S01]  /*39f0*/  ISETP.NE.AND P0, PT, R102, 0x3, PT ;  /* 0x000000036600780c */ /* 0x000fe20003f05270 */
[----:B------:R-:W-:-:S12]  /*3a00*/  IMAD.MOV.U32 R103, RZ, RZ, R79 ;  /* 0x000000ffff677224 */ /* 0x000fd800078e004f */
[----:B------:R-:W-:Y:S05]  /*3a10*/  @P0 BRA `(.L_x_7461) ;  /* 0x0000003000000947 */ /* 0x000fea0003800000 */
[----:B------:R-:W-:Y:S01]  /*3a20*/  IMAD.MOV.U32 R103, RZ, RZ, R80 ;  /* 0x000000ffff677224 */ /* 0x000fe200078e0050 */
[----:B------:R-:W-:Y:S05]  /*3a30*/  BRA `(.L_x_7461) ;  /* 0x0000001000007947 */ /* 0x000fea0003800000 */
.L_x_7460:
[----:B-1----:R-:W-:Y:S02]  /*3a40*/  MOV R103, R78 ;  /* 0x0000004e00677202 */ /* 0x002fe40000000f00 */
.L_x_7461:
[----:B------:R-:W-:Y:S05]  /*3a50*/  BSYNC B2 ;  /* 0x0000000000027941 */ /* 0x000fea0003800000 */
.L_x_7459:
        /* <DEDUP_REMOVED lines=16> */
.L_x_7465:
[----:B------:R-:W-:Y:S05]  /*3b60*/  BSYNC B3 ;  /* 0x0000000000037941 */ /* 0x000fea0003800000 */
.L_x_7464:
[----:B------:R-:W-:Y:S01]  /*3b70*/  IMAD.HI.U32 R41, R22, -0x326172a9, RZ ;  /* 0xcd9e8d5716297827 */ /* 0x000fe200078e00ff */
[----:B------:R-:W-:-:S03]  /*3b80*/  LOP3.LUT R43, R43, UR5, R90, 0x96, !PT ;  /* 0x000000052b2b7c12 */ /* 0x000fc6000f8e965a */
[----:B------:R-:W-:Y:S01]  /*3b90*/  IMAD R79, R22, -0x326172a9, RZ ;  /* 0xcd9e8d57164f7824 */ /* 0x000fe200078e02ff */
[----:B------:R-:W-:Y:S01]  /*3ba0*/  LOP3.LUT R41, R41, UR4, R20, 0x96, !PT ;  /* 0x0000000429297c12 */ /* 0x000fe2000f8e9614 */
[----:B0-----:R-:W-:-:S04]  /*3bb0*/  IMAD.WIDE.U32 R56, R43, -0x326172a9, RZ ;  /* 0xcd9e8d572b387825 */ /* 0x001fc800078e00ff */
        /* <DEDUP_REMOVED lines=37> */
.L_x_7463:
[----:B------:R-:W-:Y:S05]  /*3e10*/  BSYNC B2 ;  /* 0x0000000000027941 */ /* 0x000fea0003800000 */
.L_x_7462:
[----:B------:R-:W1:Y:S01]  /*3e20*/  I2F.U32 R41, R103 ;  /* 0x0000006700297306 */ /* 0x000e620000201000 */
[----:B-----5:R-:W-:Y:S01]  /*3e30*/  PRMT R43, RZ, 0x5410, R44 ;  /* 0x00005410ff2b7816 */ /* 0x020fe2000000002c */
[----:B0-----:R-:W-:Y:S01]  /*3e40*/  IMAD.MOV.U32 R104, RZ, RZ, 0x2f800000 ;  /* 0x2f800000ff687424 */ /* 0x001fe200078e00ff */
[----:B------:R-:W-:Y:S01]  /*3e50*/  ISETP.NE.U32.AND P0, PT, RZ, c[0x0][0x180], PT ;  /* 0x00006000ff007a0c */ /* 0x000fe20003f05070 */
[----:B------:R-:W-:Y:S01]  /*3e60*/  BSSY B2, `(.L_x_7466) ;  /* 0x0000015000027945 */ /* 0x000fe20003800000 */
[C---:B------:R-:W-:Y:S01]  /*3e70*/  ISETP.NE.AND P1, PT, R42.reuse, 0x1, PT ;  /* 0x000000012a00780c */ /* 0x040fe20003f25270 */
[----:B------:R-:W-:Y:S01]  /*3e80*/  FMUL.FTZ R43, R43, R100 ;  /* 0x000000642b2b7220 */ /* 0x000fe20000410000 */
[----:B------:R-:W-:Y:S02]  /*3e90*/  ISETP.NE.AND.EX P0, PT, RZ, c[0x0][0x184], PT, P0 ;  /* 0x00006100ff007a0c */ /* 0x000fe40003f05300 */
[----:B------:R-:W-:Y:S01]  /*3ea0*/  IADD3 R56, R42, 0x1, RZ ;  /* 0x000000012a387810 */ /* 0x000fe20007ffe0ff */
[----:B------:R-:W-:-:S02]  /*3eb0*/  FMUL.FTZ R43, R43, c[0x0][0x1e8] ;  /* 0x00007a002b2b7a20 */ /* 0x000fc40000410000 */
        /* <DEDUP_REMOVED lines=14> */
.L_x_7467:
[----:B------:R-:W-:Y:S02]  /*3fa0*/  IMAD.MOV.U32 R102, RZ, RZ, R78 ;  /* 0x000000ffff667224 */ /* 0x000fe400078e004e */
.L_x_7468:
[----:B------:R-:W-:Y:S05]  /*3fb0*/  BSYNC B2 ;  /* 0x0000000000027941 */ /* 0x000fea0003800000 */
.L_x_7466:
        /* <DEDUP_REMOVED lines=16> */
.L_x_7472:
[----:B------:R-:W-:Y:S05]  /*40c0*/  BSYNC B3 ;  /* 0x0000000000037941 */ /* 0x000fea0003800000 */
.L_x_7471:
        /* <DEDUP_REMOVED lines=42> */
.L_x_7470:
[----:B------:R-:W-:Y:S05]  /*4370*/  BSYNC B2 ;  /* 0x0000000000027941 */ /* 0x000fea0003800000 */
.L_x_7469:
        /* <DEDUP_REMOVED lines=21> */
.L_x_7474:
[----:B------:R-:W-:Y:S02]  /*44d0*/  IMAD.MOV.U32 R44, RZ, RZ, R78 ;  /* 0x000000ffff2c7224 */ /* 0x000fe400078e004e */
.L_x_7475:
[----:B------:R-:W-:Y:S05]  /*44e0*/  BSYNC B2 ;  /* 0x0000000000027941 */ /* 0x000fea0003800000 */
.L_x_7473:
        /* <DEDUP_REMOVED lines=16> */
.L_x_7479:
[----:B------:R-:W-:Y:S05]  /*45f0*/  BSYNC B3 ;  /* 0x0000000000037941 */ /* 0x000fea0003800000 */
.L_x_7478:
        /* <DEDUP_REMOVED lines=42> */
.L_x_7477:
[----:B------:R-:W-:Y:S05]  /*48a0*/  BSYNC B2 ;  /* 0x0000000000027941 */ /* 0x000fea0003800000 */
.L_x_7476:
        /* <DEDUP_REMOVED lines=20> */
.L_x_7481:
[----:B------:R-:W-:Y:S02]  /*49f0*/  IMAD.MOV.U32 R44, RZ, RZ, R78 ;  /* 0x000000ffff2c7224 */ /* 0x000fe400078e004e */
.L_x_7482:
[----:B------:R-:W-:Y:S05]  /*4a00*/  BSYNC B2 ;  /* 0x0000000000027941 */ /* 0x000fea0003800000 */
.L_x_7480:
        /* <DEDUP_REMOVED lines=16> */
.L_x_7486:
[----:B------:R-:W-:Y:S05]  /*4b10*/  BSYNC B3 ;  /* 0x0000000000037941 */ /* 0x000fea0003800000 */
.L_x_7485:
        /* <DEDUP_REMOVED lines=42> */
.L_x_7484:
[----:B------:R-:W-:Y:S05]  /*4dc0*/  BSYNC B2 ;  /* 0x0000000000027941 */ /* 0x000fea0003800000 */
.L_x_7483:
        /* <DEDUP_REMOVED lines=20> */
.L_x_7488:
[----:B------:R-:W-:Y:S02]  /*4f10*/  IMAD.MOV.U32 R102, RZ, RZ, R78 ;  /* 0x000000ffff667224 */ /* 0x000fe400078e004e */
.L_x_7489:
[----:B------:R-:W-:Y:S05]  /*4f20*/  BSYNC B2 ;  /* 0x0000000000027941 */ /* 0x000fea0003800000 */
.L_x_7487:
        /* <DEDUP_REMOVED lines=16> */
.L_x_7493:
[----:B------:R-:W-:Y:S05]  /*5030*/  BSYNC B3 ;  /* 0x0000000000037941 */ /* 0x000fea0003800000 */
.L_x_7492:
        /* <DEDUP_REMOVED lines=42> */
.L_x_7491:
[----:B------:R-:W-:Y:S05]  /*52e0*/  BSYNC B2 ;  /* 0x0000000000027941 */ /* 0x000fea0003800000 */
.L_x_7490:
        /* <DEDUP_REMOVED lines=20> */
.L_x_7495:
[----:B------:R-:W-:Y:S02]  /*5430*/  IMAD.MOV.U32 R102, RZ, RZ, R78 ;  /* 0x000000ffff667224 */ /* 0x000fe400078e004e */
.L_x_7496:
[----:B------:R-:W-:Y:S05]  /*5440*/  BSYNC B2 ;  /* 0x0000000000027941 */ /* 0x000fea0003800000 */
.L_x_7494:
        /* <DEDUP_REMOVED lines=16> */
.L_x_7500:
[----:B------:R-:W-:Y:S05]  /*5550*/  BSYNC B3 ;  /* 0x0000000000037941 */ /* 0x000fea0003800000 */
.L_x_7499:
        /* <DEDUP_REMOVED lines=42> */
.L_x_7498:
[----:B------:R-:W-:Y:S05]  /*5800*/  BSYNC B2 ;  /* 0x0000000000027941 */ /* 0x000fea0003800000 */
.L_x_7497:
        /* <DEDUP_REMOVED lines=20> */
.L_x_7502:
[----:B------:R-:W-:Y:S02]  /*5950*/  IMAD.MOV.U32 R106, RZ, RZ, R78 ;  /* 0x000000ffff6a7224 */ /* 0x000fe400078e004e */
.L_x_7503:
[----:B------:R-:W-:Y:S05]  /*5960*/  BSYNC B2 ;  /* 0x0000000000027941 */ /* 0x000fea0003800000 */
.L_x_7501:
        /* <DEDUP_REMOVED lines=16> */
.L_x_7507:
[----:B------:R-:W-:Y:S05]  /*5a70*/  BSYNC B3 ;  /* 0x0000000000037941 */ /* 0x000fea0003800000 */
.L_x_7506:
        /* <DEDUP_REMOVED lines=42> */
.L_x_7505:
[----:B------:R-:W-:Y:S05]  /*5d20*/  BSYNC B2 ;  /* 0x0000000000027941 */ /* 0x000fea0003800000 */
.L_x_7504:
        /* <DEDUP_REMOVED lines=20> */
.L_x_7509:
[----:B------:R-:W-:Y:S02]  /*5e70*/  IMAD.MOV.U32 R106, RZ, RZ, R78 ;  /* 0x000000ffff6a7224 */ /* 0x000fe400078e004e */
.L_x_7510:
[----:B------:R-:W-:Y:S05]  /*5e80*/  BSYNC B2 ;  /* 0x0000000000027941 */ /* 0x000fea0003800000 */
.L_x_7508:
        /* <DEDUP_REMOVED lines=18> */
.L_x_7514:
[----:B------:R-:W-:Y:S05]  /*5fb0*/  BSYNC B3 ;  /* 0x0000000000037941 */ /* 0x000fea0003800000 */
.L_x_7513:
        /* <DEDUP_REMOVED lines=42> */
.L_x_7512:
[----:B------:R-:W-:Y:S05]  /*6260*/  BSYNC B2 ;  /* 0x0000000000027941 */ /* 0x000fea0003800000 */
.L_x_7511:
[----:B------:R-:W0:Y:S01]  /*6270*/  I2F.U32 R57, R106 ;  /* 0x0000006a00397306 */ /* 0x000e220000201000 */
[----:B------:R-:W-:Y:S02]  /*6280*/  SEL R108, RZ, 0x10000, P5 ;  /* 0x00010000ff6c7807 */ /* 0x000fe40002800000 */
[----:B------:R-:W-:Y:S02]  /*6290*/  ISETP.NE.AND P5, PT, R105, RZ, PT ;  /* 0x000000ff6900720c */ /* 0x000fe40003fa5270 */
[----:B------:R-:W-:Y:S02]  /*62a0*/  SEL R105, RZ, 0x1, P1 ;  /* 0x00000001ff697807 */ /* 0x000fe40000800000 */
[----:B------:R-:W-:Y:S02]  /*62b0*/  PRMT R47, RZ, 0x7610, R47 ;  /* 0x00007610ff2f7816 */ /* 0x000fe4000000002f */
        /* <DEDUP_REMOVED lines=8> */
[----:B------:R-:W-:Y:S01]  /*6340*/  LEA R106, P2, R101, c[0x0][0x188], 0x5 ;  /* 0x00006200656a7a11 */ /* 0x000fe200078428ff */
[----:B------:R-:W-:Y:S01]  /*6350*/  IMAD.WIDE.U32 R104, R105, 0x10000, RZ ;  /* 0x0001000069687825 */ /* 0x000fe200078e00ff */
[----:B------:R-:W-:Y:S02]  /*6360*/  FSETP.GTU.FTZ.AND P1, PT, R57, c[0x0][0x1e4], PT ;  /* 0x0000790039007a0b */ /* 0x000fe40003f3c000 */
[----:B------:R-:W-:Y:S01]  /*6370*/  SEL R103, RZ, 0x1, P6 ;  /* 0x00000001ff677807 */ /* 0x000fe20003000000 */
[----:B------:R-:W-:Y:S01]  /*6380*/  IMAD.WIDE.U32 R58, R58, 0x100, RZ ;  /* 0x000001003a3a7825 */ /* 0x000fe200078e00ff */
[----:B------:R-:W-:-:S02]  /*6390*/  SEL R57, RZ, 0x1000000, P1 ;  /* 0x01000000ff397807 */ /* 0x000fc40000800000 */
[----:B------:R-:W-:Y:S02]  /*63a0*/  FSEL R47, R47, RZ, !P1 ;  /* 0x000000ff2f2f7208 */ /* 0x000fe40004800000 */
[----:B------:R-:W-:Y:S01]  /*63b0*/  LOP3.LUT R107, R107, R57, R108, 0xfe, !PT ;  /* 0x000000396b6b7212 */ /* 0x000fe200078efe6c */
[----:B------:R-:W-:-:S04]  /*63c0*/  IMAD.WIDE.U32 R56, R56, 0x1000000, RZ ;  /* 0x0100000038387825 */ /* 0x000fc800078e00ff */
[----:B------:R-:W-:Y:S01]  /*63d0*/  @P0 FADD.FTZ R47, R31, R47 ;  /* 0x0000002f1f2f0221 */ /* 0x000fe20000010000 */
[----:B------:R-:W-:Y:S02]  /*63e0*/  LOP3.LUT R58, R58, R56, R104, 0xfe, !PT ;  /* 0x000000383a3a7212 */ /* 0x000fe400078efe68 */
[----:B------:R-:W-:Y:S02]  /*63f0*/  LOP3.LUT R109, R57, R107, R109, 0xfe, !PT ;  /* 0x0000006b396d7212 */ /* 0x000fe400078efe6d */
[C---:B------:R-:W-:Y:S02]  /*6400*/  LEA R56, P1, R101.reuse, c[0x0][0x190], 0x3 ;  /* 0x0000640065387a11 */ /* 0x040fe400078218ff */
[C---:B------:R-:W-:Y:S02]  /*6410*/  LEA.HI.X R107, R101.reuse, c[0x0][0x18c], RZ, 0x5, P2 ;  /* 0x00006300656b7a11 */ /* 0x040fe400010f2cff */
[----:B------:R-:W-:Y:S02]  /*6420*/  LOP3.LUT R58, R58, R103, RZ, 0xfc, !PT ;  /* 0x000000673a3a7212 */ /* 0x000fe400078efcff */
[----:B------:R-:W-:Y:S01]  /*6430*/  LEA.HI.X R57, R101, c[0x0][0x194], RZ, 0x3, P1 ;  /* 0x0000650065397a11 */ /* 0x000fe200008f1cff */
[----:B------:R0:W-:Y:S01]  /*6440*/  STG.E.128 [R106.64], R40 ;  /* 0x000000286a007986 */ /* 0x0001e2000c101d06 */
[----:B------:R-:W-:-:S02]  /*6450*/  LOP3.LUT R59, R59, R109, R105, 0xfe, !PT ;  /* 0x0000006d3b3b7212 */ /* 0x000fc400078efe69 */
[----:B------:R-:W-:Y:S01]  /*6460*/  IADD3 R101, R101, 0x20, RZ ;  /* 0x0000002065657810 */ /* 0x000fe20007ffe0ff */
[----:B------:R0:W-:Y:S04]  /*6470*/  STG.E.128 [R106.64+0x10], R44 ;  /* 0x0000102c6a007986 */ /* 0x0001e8000c101d06 */
[----:B------:R0:W-:Y:S02]  /*6480*/  STG.E.64 [R56.64], R58 ;  /* 0x0000003a38007986 */ /* 0x0001e4000c101b06 */
.L_x_7458:
[----:B------:R-:W-:Y:S05]  /*6490*/  BSYNC B1 ;  /* 0x0000000000017941 */ /* 0x000fea0003800000 */
.L_x_7457:
        /* <DEDUP_REMOVED lines=19> */
[----:B------:R-:W-:Y:S02]  /*65d0*/  ISETP.NE.AND P0, PT, R102, 0x3, PT ;  /* 0x000000036600780c */ /* 0x000fe40003f05270 */
[----:B------:R-:W-:-:S11]  /*65e0*/  MOV R103, R79 ;  /* 0x0000004f00677202 */ /* 0x000fd60000000f00 */
[----:B------:R-:W-:Y:S05]  /*65f0*/  @P0 BRA `(.L_x_7519) ;  /* 0x0000003000000947 */ /* 0x000fea0003800000 */
[----:B------:R-:W-:Y:S01]  /*6600*/  IMAD.MOV.U32 R103, RZ, RZ, R80 ;  /* 0x000000ffff677224 */ /* 0x000fe200078e0050 */
[----:B------:R-:W-:Y:S05]  /*6610*/  BRA `(.L_x_7519) ;  /* 0x0000001000007947 */ /* 0x000fea0003800000 */
.L_x_7518:
[----:B-1----:R-:W-:Y:S02]  /*6620*/  IMAD.MOV.U32 R103, RZ, RZ, R78 ;  /* 0x000000ffff677224 */ /* 0x002fe400078e004e */
.L_x_7519:
[----:B------:R-:W-:Y:S05]  /*6630*/  BSYNC B2 ;  /* 0x0000000000027941 */ /* 0x000fea0003800000 */
.L_x_7517:
        /* <DEDUP_REMOVED lines=16> */
.L_x_7523:
[----:B------:R-:W-:Y:S05]  /*6740*/  BSYNC B3 ;  /* 0x0000000000037941 */ /* 0x000fea0003800000 */
.L_x_7522:
        /* <DEDUP_REMOVED lines=42> */
.L_x_7521:
[----:B------:R-:W-:Y:S05]  /*69f0*/  BSYNC B2 ;  /* 0x0000000000027941 */ /* 0x000fea0003800000 */
.L_x_7520:
        /* <DEDUP_REMOVED lines=24> */
.L_x_7525:
[----:B------:R-:W-:Y:S02]  /*6b80*/  IMAD.MOV.U32 R102, RZ, RZ, R78 ;  /* 0x000000ffff667224 */ /* 0x000fe400078e004e */
.L_x_7526:
[----:B------:R-:W-:Y:S05]  /*6b90*/  BSYNC B2 ;  /* 0x0000000000027941 */ /* 0x000fea0003800000 */
.L_x_7524:
        /* <DEDUP_REMOVED lines=16> */
.L_x_7530:
[----:B------:R-:W-:Y:S05]  /*6ca0*/  BSYNC B3 ;  /* 0x0000000000037941 */ /* 0x000fea0003800000 */
.L_x_7529:
        /* <DEDUP_REMOVED lines=42> */
.L_x_7528:
[----:B------:R-:W-:Y:S05]  /*6f50*/  BSYNC B2 ;  /* 0x0000000000027941 */ /* 0x000fea0003800000 */
.L_x_7527:
        /* <DEDUP_REMOVED lines=21> */
.L_x_7532:
[----:B------:R-:W-:Y:S02]  /*70b0*/  IMAD.MOV.U32 R52, RZ, RZ, R78 ;  /* 0x000000ffff347224 */ /* 0x000fe400078e004e */
.L_x_7533:
[----:B------:R-:W-:Y:S05]  /*70c0*/  BSYNC B2 ;  /* 0x0000000000027941 */ /* 0x000fea0003800000 */
.L_x_7531:
        /* <DEDUP_REMOVED lines=16> */
.L_x_7537:
[----:B------:R-:W-:Y:S05]  /*71d0*/  BSYNC B3 ;  /* 0x0000000000037941 */ /* 0x000fea0003800000 */
.L_x_7536:
        /* <DEDUP_REMOVED lines=42> */
.L_x_7535:
[----:B------:R-:W-:Y:S05]  /*7480*/  BSYNC B2 ;  /* 0x0000000000027941 */ /* 0x000fea0003800000 */
.L_x_7534:
        /* <DEDUP_REMOVED lines=20> */
.L_x_7539:
[----:B------:R-:W-:Y:S02]  /*75d0*/  IMAD.MOV.U32 R52, RZ, RZ, R78 ;  /* 0x000000ffff347224 */ /* 0x000fe400078e004e */
.L_x_7540:
[----:B------:R-:W-:Y:S05]  /*75e0*/  BSYNC B2 ;  /* 0x0000000000027941 */ /* 0x000fea0003800000 */
.L_x_7538:
        /* <DEDUP_REMOVED lines=16> */
.L_x_7544:
[----:B------:R-:W-:Y:S05]  /*76f0*/  BSYNC B3 ;  /* 0x0000000000037941 */ /* 0x000fea0003800000 */
.L_x_7543:
        /* <DEDUP_REMOVED lines=42> */
.L_x_7542:
[----:B------:R-:W-:Y:S05]  /*79a0*/  BSYNC B2 ;  /* 0x0000000000027941 */ /* 0x000fea0003800000 */
.L_x_7541:
        /* <DEDUP_REMOVED lines=20> */
.L_x_7546:
[----:B------:R-:W-:Y:S02]  /*7af0*/  IMAD.MOV.U32 R102, RZ, RZ, R78 ;  /* 0x000000ffff667224 */ /* 0x000fe400078e004e */
.L_x_7547:
[----:B------:R-:W-:Y:S05]  /*7b00*/  BSYNC B2 ;  /* 0x0000000000027941 */ /* 0x000fea0003800000 */
.L_x_7545:
        /* <DEDUP_REMOVED lines=16> */
.L_x_7551:
[----:B------:R-:W-:Y:S05]  /*7c10*/  BSYNC B3 ;  /* 0x0000000000037941 */ /* 0x000fea0003800000 */
.L_x_7550:
        /* <DEDUP_REMOVED lines=42> */
.L_x_7549:
[----:B------:R-:W-:Y:S05]  /*7ec0*/  BSYNC B2 ;  /* 0x0000000000027941 */ /* 0x000fea0003800000 */
.L_x_7548:
        /* <DEDUP_REMOVED lines=20> */
.L_x_7553:
[----:B------:R-:W-:Y:S02]  /*8010*/  IMAD.MOV.U32 R102, RZ, RZ, R78 ;  /* 0x000000ffff667224 */ /* 0x000fe400078e004e */
.L_x_7554:
[----:B------:R-:W-:Y:S05]  /*8020*/  BSYNC B2 ;  /* 0x0000000000027941 */ /* 0x000fea0003800000 */
.L_x_7552:
        /* <DEDUP_REMOVED lines=16> */
.L_x_7558:
[----:B------:R-:W-:Y:S05]  /*8130*/  BSYNC B3 ;  /* 0x0000000000037941 */ /* 0x000fea0003800000 */
.L_x_7557:
        /* <DEDUP_REMOVED lines=42> */
.L_x_7556:
[----:B------:R-:W-:Y:S05]  /*83e0*/  BSYNC B2 ;  /* 0x0000000000027941 */ /* 0x000fea0003800000 */
.L_x_7555:
        /* <DEDUP_REMOVED lines=20> */
.L_x_7560:
[----:B------:R-:W-:Y:S02]  /*8530*/  MOV R106, R78 ;  /* 0x0000004e006a7202 */ /* 0x000fe40000000f00 */
.L_x_7561:
[----:B------:R-:W-:Y:S05]  /*8540*/  BSYNC B2 ;  /* 0x0000000000027941 */ /* 0x000fea0003800000 */
.L_x_7559:
        /* <DEDUP_REMOVED lines=16> */
.L_x_7565:
[----:B------:R-:W-:Y:S05]  /*8650*/  BSYNC B3 ;  /* 0x0000000000037941 */ /* 0x000fea0003800000 */
.L_x_7564:
        /* <DEDUP_REMOVED lines=42> */
.L_x_7563:
[----:B------:R-:W-:Y:S05]  /*8900*/  BSYNC B2 ;  /* 0x0000000000027941 */ /* 0x000fea0003800000 */
.L_x_7562:
        /* <DEDUP_REMOVED lines=20> */
.L_x_7567:
[----:B------:R-:W-:Y:S02]  /*8a50*/  IMAD.MOV.U32 R106, RZ, RZ, R78 ;  /* 0x000000ffff6a7224 */ /* 0x000fe400078e004e */
.L_x_7568:
[----:B------:R-:W-:Y:S05]  /*8a60*/  BSYNC B2 ;  /* 0x0000000000027941 */ /* 0x000fea0003800000 */
.L_x_7566:
        /* <DEDUP_REMOVED lines=18> */
.L_x_7572:
[----:B------:R-:W-:Y:S05]  /*8b90*/  BSYNC B3 ;  /* 0x0000000000037941 */ /* 0x000fea0003800000 */
.L_x_7571:
        /* <DEDUP_REMOVED lines=42> */
.L_x_7570:
[----:B------:R-:W-:Y:S05]  /*8e40*/  BSYNC B2 ;  /* 0x0000000000027941 */ /* 0x000fea0003800000 */
.L_x_7569:
        /* <DEDUP_REMOVED lines=27> */
[C---:B------:R-:W-:Y:S02]  /*9000*/  LEA R56, P1, R101.reuse, c[0x0][0x190], 0x3 ;  /* 0x0000640065387a11 */ /* 0x040fe400078218ff */
[----:B------:R-:W-:Y:S01]  /*9010*/  LOP3.LUT R58, R58, R103, RZ, 0xfc, !PT ;  /* 0x000000673a3a7212 */ /* 0x000fe200078efcff */
[----:B------:R0:W-:Y:S01]  /*9020*/  STG.E.128 [R106.64+0x10], R52 ;  /* 0x000010346a007986 */ /* 0x0001e2000c101d06 */
[----:B------:R-:W-:-:S02]  /*9030*/  LEA.HI.X R57, R101, c[0x0][0x194], RZ, 0x3, P1 ;  /* 0x0000650065397a11 */ /* 0x000fc400008f1cff */
[----:B------:R-:W-:-:S05]  /*9040*/  LOP3.LUT R59, R59, R109, R105, 0xfe, !PT ;  /* 0x0000006d3b3b7212 */ /* 0x000fca00078efe69 */
[----:B------:R0:W-:Y:S02]  /*9050*/  STG.E.64 [R56.64], R58 ;  /* 0x0000003a38007986 */ /* 0x0001e4000c101b06 */
.L_x_7516:
[----:B------:R-:W-:Y:S05]  /*9060*/  BSYNC B1 ;  /* 0x0000000000017941 */ /* 0x000fea0003800000 */
.L_x_7515:
        /* <DEDUP_REMOVED lines=31> */
.L_x_7583:
        /* <DEDUP_REMOVED lines=70> */
.L_x_7584:
[----:B------:R-:W-:Y:S01]  /*96c0*/  FMUL.FTZ R56, R99, R99 ;  /* 0x0000006363387220 */ /* 0x000fe20000410000 */
[----:B------:R-:W-:Y:S01]  /*96d0*/  ISETP.NE.AND P0, PT, RZ, UR8, PT ;  /* 0x00000008ff007c0c */ /* 0x000fe2000bf05270 */
[----:B------:R-:W-:Y:S01]  /*96e0*/  IMAD.MOV.U32 R58, RZ, RZ, c[0x0][0x1e0] ;  /* 0x00007800ff3a7624 */ /* 0x000fe200078e00ff */
[----:B------:R-:W-:Y:S01]  /*96f0*/  @!P1 MOV R59, 0x4 ;  /* 0x00000004003b9802 */ /* 0x000fe20000000f00 */
[----:B-1----:R-:W-:Y:S01]  /*9700*/  FADD.FTZ R101, R101, R100 ;  /* 0x0000006465657221 */ /* 0x002fe20000010000 */
        /* <DEDUP_REMOVED lines=9> */
[----:B------:R-:W2:Y:S01]  /*97a0*/  MUFU.RSQ R103, R103 ;  /* 0x0000006700677308 */ /* 0x000ea20000001400 */
[----:B------:R-:W-:-:S05]  /*97b0*/  @!P1 IMAD.WIDE R56, R18, R57, c[0x0][0x1a8] ;  /* 0x00006a0012389625 */ /* 0x000fca00078e0239 */
[----:B--2---:R1:W-:Y:S01]  /*97c0*/  @!P1 STG.E [R56.64], R103 ;  /* 0x0000006738009986 */ /* 0x0043e2000c101906 */
[----:B------:R-:W-:Y:S05]  /*97d0*/  @!P2 BRA `(.L_x_7576) ;  /* 0x000002000000a947 */ /* 0x000fea0003800000 */
[--C-:B-1----:R-:W-:Y:S02]  /*97e0*/  FADD.FTZ R56, R32, -R104.reuse ;  /* 0x8000006820387221 */ /* 0x102fe40000010000 */
        /* <DEDUP_REMOVED lines=31> */
.L_x_7576:
[----:B------:R-:W-:Y:S05]  /*99e0*/  BSYNC B1 ;  /* 0x0000000000017941 */ /* 0x000fea0003800000 */
.L_x_7575:
        /* <DEDUP_REMOVED lines=35> */
.L_x_7578:
[----:B------:R-:W-:Y:S05]  /*9c20*/  BSYNC B1 ;  /* 0x0000000000017941 */ /* 0x000fea0003800000 */
.L_x_7577:
        /* <DEDUP_REMOVED lines=34> */
.L_x_7580:
[----:B------:R-:W-:Y:S05]  /*9e50*/  BSYNC B1 ;  /* 0x0000000000017941 */ /* 0x000fea0003800000 */
.L_x_7579:
[----:B01----:R-:W-:-:S04]  /*9e60*/  IMAD.MOV.U32 R57, RZ, RZ, 0x4 ;  /* 0x00000004ff397424 */ /* 0x003fc800078e00ff */
[----:B------:R-:W-:-:S05]  /*9e70*/  IMAD R18, R57, c[0x0][0x160], R18 ;  /* 0x0000580039127a24 */ /* 0x000fca00078e0212 */
[----:B------:R-:W-:-:S13]  /*9e80*/  ISETP.GE.AND P0, PT, R18, c[0x0][0x164], PT ;  /* 0x0000590012007a0c */ /* 0x000fda0003f06270 */
[----:B------:R-:W-:Y:S01]  /*9e90*/  @P0 CALL.REL.NOINC `(.L_x_7581) ;  /* 0x0000001000000944 */ /* 0x000fe20003c00000 */
[----:B------:R-:W-:Y:S05]  /*9ea0*/  BRA `(.L_x_7582) ;  /* 0xffff6d5000007947 */ /* 0x000fea000383ffff */
.L_x_7581:
[----:B------:R-:W-:Y:S05]  /*9eb0*/  BSYNC B0 ;  /* 0x0000000000007941 */ /* 0x000fea0003800000 */
.L_x_7398:
[----:B------:R-:W-:Y:S05]  /*9ec0*/  EXIT ;  /* 0x000000000000794d */ /* 0x000fea0003800000 */
.L_x_7573:
[----:B------:R-:W-:Y:S01]  /*9ed0*/  HFMA2.MMA R101, -RZ, RZ, 0, 5.9604644775390625e-08 ;  /* 0x00000001ff657435 */ /* 0x000fe200000001ff */
[----:B------:R-:W-:Y:S01]  /*9ee0*/  IMAD.MOV.U32 R58, RZ, RZ, R59 ;  /* 0x000000ffff3a7224 */ /* 0x000fe200078e003b */
[----:B------:R-:W-:Y:S01]  /*9ef0*/  MOV R56, 0x9f30 ;  /* 0x00009f3000387802 */ /* 0x000fe20000000f00 */
[----:B------:R-:W-:Y:S02]  /*9f00*/  IMAD.MOV.U32 R103, RZ, RZ, 0x1f ;  /* 0x0000001fff677424 */ /* 0x000fe400078e00ff */
[----:B------:R-:W-:Y:S02]  /*9f10*/  IMAD.MOV.U32 R104, RZ, RZ, -0x1 ;  /* 0xffffffffff687424 */ /* 0x000fe400078e00ff */
[----:B------:R-:W-:Y:S05]  /*9f20*/  CALL.REL.NOINC `($__internal_56_$__cuda_sm70_shflsync_bfly_p) ;  /* 0x000006d000007944 */ /* 0x000fea0003c00000 */
[----:B-1----:R-:W-:Y:S01]  /*9f30*/  IMAD.MOV.U32 R56, RZ, RZ, R101 ;  /* 0x000000ffff387224 */ /* 0x002fe200078e0065 */
[----:B0-----:R-:W-:Y:S05]  /*9f40*/  BRA `(.L_x_7583) ;  /* 0xfffff31000007947 */ /* 0x001fea000383ffff */
.L_x_7574:
[----:B------:R-:W-:Y:S01]  /*9f50*/  IMAD.MOV.U32 R58, RZ, RZ, R105 ;  /* 0x000000ffff3a7224 */ /* 0x000fe200078e0069 */
[----:B------:R-:W-:Y:S01]  /*9f60*/  MOV R104, 0xffffffff ;  /* 0xffffffff00687802 */ /* 0x000fe20000000f00 */
[----:B------:R-:W-:Y:S01]  /*9f70*/  IMAD.MOV.U32 R101, RZ, RZ, 0x2 ;  /* 0x00000002ff657424 */ /* 0x000fe200078e00ff */
[----:B------:R-:W-:Y:S01]  /*9f80*/  MOV R56, 0x9fb0 ;  /* 0x00009fb000387802 */ /* 0x000fe20000000f00 */
[----:B------:R-:W-:-:S02]  /*9f90*/  IMAD.MOV.U32 R103, RZ, RZ, 0x1f ;  /* 0x0000001fff677424 */ /* 0x000fc400078e00ff */
[----:B0-----:R-:W-:Y:S05]  /*9fa0*/  CALL.REL.NOINC `($__internal_56_$__cuda_sm70_shflsync_bfly_p) ;  /* 0x0000065000007944 */ /* 0x001fea0003c00000 */
[----:B01----:R-:W-:Y:S01]  /*9fb0*/  FADD.FTZ R58, R105, R101 ;  /* 0x00000065693a7221 */ /* 0x003fe20000010000 */
[----:B------:R-:W-:Y:S01]  /*9fc0*/  MOV R56, 0xa010 ;  /* 0x0000a01000387802 */ /* 0x000fe20000000f00 */
[----:B------:R-:W-:-:S02]  /*9fd0*/  IMAD.MOV.U32 R101, RZ, RZ, 0x4 ;  /* 0x00000004ff657424 */ /* 0x000fc400078e00ff */
[----:B------:R-:W-:Y:S02]  /*9fe0*/  IMAD.MOV.U32 R103, RZ, RZ, 0x1f ;  /* 0x0000001fff677424 */ /* 0x000fe400078e00ff */
[----:B------:R-:W-:Y:S02]  /*9ff0*/  IMAD.MOV.U32 R104, RZ, RZ, -0x1 ;  /* 0xffffffffff687424 */ /* 0x000fe400078e00ff */
[----:B------:R-:W-:Y:S05]  /*a000*/  CALL.REL.NOINC `($__internal_56_$__cuda_sm70_shflsync_bfly_p) ;  /* 0x000005f000007944 */ /* 0x000fea0003c00000 */
[----:B01----:R-:W-:Y:S01]  /*a010*/  FADD.FTZ R58, R58, R101 ;  /* 0x000000653a3a7221 */ /* 0x003fe20000010000 */
[----:B------:R-:W-:Y:S01]  /*a020*/  MOV R56, 0xa070 ;  /* 0x0000a07000387802 */ /* 0x000fe20000000f00 */
[----:B------:R-:W-:Y:S02]  /*a030*/  IMAD.MOV.U32 R101, RZ, RZ, 0x8 ;  /* 0x00000008ff657424 */ /* 0x000fe400078e00ff */
[----:B------:R-:W-:Y:S02]  /*a040*/  IMAD.MOV.U32 R103, RZ, RZ, 0x1f ;  /* 0x0000001fff677424 */ /* 0x000fe400078e00ff */
[----:B------:R-:W-:Y:S02]  /*a050*/  IMAD.MOV.U32 R104, RZ, RZ, -0x1 ;  /* 0xffffffffff687424 */ /* 0x000fe400078e00ff */
[----:B------:R-:W-:Y:S05]  /*a060*/  CALL.REL.NOINC `($__internal_56_$__cuda_sm70_shflsync_bfly_p) ;  /* 0x0000059000007944 */ /* 0x000fea0003c00000 */
[----:B01----:R-:W-:Y:S01]  /*a070*/  FADD.FTZ R58, R58, R101 ;  /* 0x000000653a3a7221 */ /* 0x003fe20000010000 */
[----:B------:R-:W-:Y:S01]  /*a080*/  HFMA2.MMA R101, -RZ, RZ, 0, 9.5367431640625e-07 ;  /* 0x00000010ff657435 */ /* 0x000fe200000001ff */
[----:B------:R-:W-:Y:S01]  /*a090*/  IMAD.MOV.U32 R103, RZ, RZ, 0x1f ;  /* 0x0000001fff677424 */ /* 0x000fe200078e00ff */
[----:B------:R-:W-:Y:S01]  /*a0a0*/  MOV R56, 0xa0d0 ;  /* 0x0000a0d000387802 */ /* 0x000fe20000000f00 */
[----:B------:R-:W-:-:S03]  /*a0b0*/  IMAD.MOV.U32 R104, RZ, RZ, -0x1 ;  /* 0xffffffffff687424 */ /* 0x000fc600078e00ff */
[----:B------:R-:W-:Y:S05]  /*a0c0*/  CALL.REL.NOINC `($__internal_56_$__cuda_sm70_shflsync_bfly_p) ;  /* 0x0000053000007944 */ /* 0x000fea0003c00000 */
[----:B-1----:R-:W-:Y:S01]  /*a0d0*/  FADD.FTZ R99, R58, R101 ;  /* 0x000000653a637221 */ /* 0x002fe20000010000 */
[----:B------:R-:W-:Y:S01]  /*a0e0*/  ISETP.NE.AND P3, PT, R23, RZ, PT ;  /* 0x000000ff1700720c */ /* 0x000fe20003f65270 */
[----:B------:R-:W-:-:S02]  /*a0f0*/  IMAD.MOV.U32 R101, RZ, RZ, 0x1 ;  /* 0x00000001ff657424 */ /* 0x000fc400078e00ff */
[----:B------:R-:W-:Y:S02]  /*a100*/  FMUL.FTZ R99, R99, c[0x0][0x1e0] ;  /* 0x0000780063637a20 */ /* 0x000fe40000410000 */
[----:B0-----:R-:W-:Y:S02]  /*a110*/  IMAD.MOV.U32 R103, RZ, RZ, 0x1f ;  /* 0x0000001fff677424 */ /* 0x001fe400078e00ff */
[--C-:B------:R-:W-:Y:S02]  /*a120*/  FADD.FTZ R56, R32, -R99.reuse ;  /* 0x8000006320387221 */ /* 0x100fe40000010000 */
[--C-:B------:R-:W-:Y:S02]  /*a130*/  FADD.FTZ R57, R33, -R99.reuse ;  /* 0x8000006321397221 */ /* 0x100fe40000010000 */
[----:B------:R-:W-:Y:S02]  /*a140*/  FFMA.FTZ R56, R56, R56, RZ ;  /* 0x0000003838387223 */ /* 0x000fe400000100ff */
        /* <DEDUP_REMOVED lines=15> */
[--C-:B------:R-:W-:Y:S01]  /*a240*/  FADD.FTZ R59, R48, -R99.reuse ;  /* 0x80000063303b7221 */ /* 0x100fe20000010000 */
[----:B------:R-:W-:Y:S01]  /*a250*/  FSEL R58, R56, RZ, P3 ;  /* 0x000000ff383a7208 */ /* 0x000fe20001800000 */
[----:B------:R-:W-:Y:S02]  /*a260*/  FADD.FTZ R56, R41, -R99 ;  /* 0x8000006329387221 */ /* 0x000fe40000010000 */
[----:B------:R-:W-:Y:S02]  /*a270*/  IMAD.MOV.U32 R104, RZ, RZ, -0x1 ;  /* 0xffffffffff687424 */ /* 0x000fe400078e00ff */
        /* <DEDUP_REMOVED lines=29> */
[----:B------:R-:W-:Y:S05]  /*a450*/  CALL.REL.NOINC `($__internal_56_$__cuda_sm70_shflsync_bfly_p) ;  /* 0x000001a000007944 */ /* 0x000fea0003c00000 */
[----:B01----:R-:W-:Y:S01]  /*a460*/  FADD.FTZ R58, R58, R101 ;  /* 0x000000653a3a7221 */ /* 0x003fe20000010000 */
[----:B------:R-:W-:Y:S01]  /*a470*/  MOV R103, 0x1f ;  /* 0x0000001f00677802 */ /* 0x000fe20000000f00 */
[----:B------:R-:W-:Y:S01]  /*a480*/  IMAD.MOV.U32 R101, RZ, RZ, 0x2 ;  /* 0x00000002ff657424 */ /* 0x000fe200078e00ff */
[----:B------:R-:W-:Y:S01]  /*a490*/  MOV R56, 0xa4c0 ;  /* 0x0000a4c000387802 */ /* 0x000fe20000000f00 */
[----:B------:R-:W-:Y:S02]  /*a4a0*/  IMAD.MOV.U32 R104, RZ, RZ, -0x1 ;  /* 0xffffffffff687424 */ /* 0x000fe400078e00ff */
[----:B------:R-:W-:Y:S05]  /*a4b0*/  CALL.REL.NOINC `($__internal_56_$__cuda_sm70_shflsync_bfly_p) ;  /* 0x0000014000007944 */ /* 0x000fea0003c00000 */
[----:B01----:R-:W-:Y:S01]  /*a4c0*/  FADD.FTZ R58, R58, R101 ;  /* 0x000000653a3a7221 */ /* 0x003fe20000010000 */
[----:B------:R-:W-:Y:S01]  /*a4d0*/  MOV R56, 0xa520 ;  /* 0x0000a52000387802 */ /* 0x000fe20000000f00 */
[----:B------:R-:W-:Y:S02]  /*a4e0*/  IMAD.MOV.U32 R101, RZ, RZ, 0x4 ;  /* 0x00000004ff657424 */ /* 0x000fe400078e00ff */
[----:B------:R-:W-:Y:S02]  /*a4f0*/  IMAD.MOV.U32 R103, RZ, RZ, 0x1f ;  /* 0x0000001fff677424 */ /* 0x000fe400078e00ff */
[----:B------:R-:W-:-:S02]  /*a500*/  IMAD.MOV.U32 R104, RZ, RZ, -0x1 ;  /* 0xffffffffff687424 */ /* 0x000fc400078e00ff */
[----:B------:R-:W-:Y:S05]  /*a510*/  CALL.REL.NOINC `($__internal_56_$__cuda_sm70_shflsync_bfly_p) ;  /* 0x000000e000007944 */ /* 0x000fea0003c00000 */
[----:B01----:R-:W-:Y:S01]  /*a520*/  FADD.FTZ R58, R58, R101 ;  /* 0x000000653a3a7221 */ /* 0x003fe20000010000 */
[----:B------:R-:W-:Y:S01]  /*a530*/  MOV R104, 0xffffffff ;  /* 0xffffffff00687802 */ /* 0x000fe20000000f00 */
[----:B------:R-:W-:Y:S01]  /*a540*/  IMAD.MOV.U32 R101, RZ, RZ, 0x8 ;  /* 0x00000008ff657424 */ /* 0x000fe200078e00ff */
[----:B------:R-:W-:Y:S01]  /*a550*/  MOV R56, 0xa580 ;  /* 0x0000a58000387802 */ /* 0x000fe20000000f00 */
[----:B------:R-:W-:-:S02]  /*a560*/  IMAD.MOV.U32 R103, RZ, RZ, 0x1f ;  /* 0x0000001fff677424 */ /* 0x000fc400078e00ff */
[----:B------:R-:W-:Y:S05]  /*a570*/  CALL.REL.NOINC `($__internal_56_$__cuda_sm70_shflsync_bfly_p) ;  /* 0x0000008000007944 */ /* 0x000fea0003c00000 */
[----:B-1----:R-:W-:Y:S01]  /*a580*/  FADD.FTZ R100, R58, R101 ;  /* 0x000000653a647221 */ /* 0x002fe20000010000 */
[----:B------:R-:W-:Y:S01]  /*a590*/  MOV R56, 0xa5f0 ;  /* 0x0000a5f000387802 */ /* 0x000fe20000000f00 */
[----:B------:R-:W-:-:S02]  /*a5a0*/  IMAD.MOV.U32 R101, RZ, RZ, 0x10 ;  /* 0x00000010ff657424 */ /* 0x000fc400078e00ff */
[----:B0-----:R-:W-:Y:S02]  /*a5b0*/  IMAD.MOV.U32 R103, RZ, RZ, 0x1f ;  /* 0x0000001fff677424 */ /* 0x001fe400078e00ff */
[----:B------:R-:W-:Y:S02]  /*a5c0*/  IMAD.MOV.U32 R104, RZ, RZ, -0x1 ;  /* 0xffffffffff687424 */ /* 0x000fe400078e00ff */
[----:B------:R-:W-:Y:S02]  /*a5d0*/  IMAD.MOV.U32 R58, RZ, RZ, R100 ;  /* 0x000000ffff3a7224 */ /* 0x000fe400078e0064 */
[----:B------:R-:W-:Y:S05]  /*a5e0*/  CALL.REL.NOINC `($__internal_56_$__cuda_sm70_shflsync_bfly_p) ;  /* 0x0000001000007944 */ /* 0x000fea0003c00000 */
[----:B01----:R-:W-:Y:S05]  /*a5f0*/  BRA `(.L_x_7584) ;  /* 0xfffff0c000007947 */ /* 0x003fea000383ffff */
        .weak           $__internal_56_$__cuda_sm70_shflsync_bfly_p
        .type           $__internal_56_$__cuda_sm70_shflsync_bfly_p,@function
        .size           $__internal_56_$__cuda_sm70_shflsync_bfly_p,(.L_x_22224 - $__internal_56_$__cuda_sm70_shflsync_bfly_p)
$__internal_56_$__cuda_sm70_shflsync_bfly_p:
[----:B------:R-:W-:Y:S01]  /*a600*/  IMAD.MOV.U32 R57, RZ, RZ, 0x0 ;  /* 0x00000000ff397424 */ /* 0x000fe200078e00ff */
[----:B------:R-:W-:Y:S04]  /*a610*/  WARPSYNC R104 ;  /* 0x0000006800007348 */ /* 0x000fe80003800000 */
[----:B------:R0:W1:Y:S01]  /*a620*/  SHFL.BFLY PT, R101, R58, R101, R103 ;  /* 0x0c0000653a657389 */ /* 0x00006200000e0067 */
[----:B------:R-:W-:Y:S05]  /*a630*/  RET.REL.NODEC R56 `(_ZN10layer_norm13ln_fwd_kernelINS_13Kernel_traitsI13__nv_bfloat16S2_fS2_fjLj768ELj1ELj4ELj1ELj16ENS_18Kernel_traits_baseILj768ES2_S2_fS2_fjLj128EEEEELb1ELb0ELb0ELb0EEEvNS_9FwdParamsE) ;  /* 0xffff59c038007950 */ /* 0x000fea0003c3ffff */
.L_x_7585:
        /* <DEDUP_REMOVED lines=12> */
.L_x_22224:


//--------------------- .text._ZN10layer_norm13ln_fwd_kernelINS_13Kernel_traitsI13__nv_bfloat16S2_fS2_fjLj768ELj1ELj4ELj1ELj16ENS_18Kernel_traits_baseILj768ES2_S2_fS2_fjLj128EEEEELb1ELb0ELb0ELb1EEEvNS_9FwdParamsE --------------------------
	.section	.text._ZN10layer_norm13ln_fwd_kernelINS_13Kernel_traitsI13__nv_bfloat16S2_fS2_fjLj768ELj1ELj4ELj1ELj16ENS_18Kernel_traits_baseILj768ES2_S2_fS2_fjLj128EEEEELb1ELb0ELb0ELb1EEEvNS_9FwdParamsE,"ax",@progbits
	.sectioninfo	@"SHI_REGISTERS=96"
	.align	128
        .global         _ZN10layer_norm13ln_fwd_kernelINS_13Kernel_traitsI13__nv_bfloat16S2_fS2_fjLj768ELj1ELj4ELj1ELj16ENS_18Kernel_traits_baseILj768ES2_S2_fS2_fjLj128EEEEELb1ELb0ELb0ELb1EEEvNS_9FwdParamsE
        .type           _ZN10layer_norm13ln_fwd_kernelINS_13Kernel_traitsI13__nv_bfloat16S2_fS2_fjLj768ELj1ELj4ELj1ELj16ENS_18Kernel_traits_baseILj768ES2_S2_fS2_fjLj128EEEEELb1ELb0ELb0ELb1EEEvNS_9FwdParamsE,@function
        .size           _ZN10layer_norm13ln_fwd_kernelINS_13Kernel_traitsI13__nv_bfloat16S2_fS2_fjLj768ELj1ELj4ELj1ELj16ENS_18Kernel_traits_baseILj768ES2_S2_fS2_fjLj128EEEEELb1ELb0ELb0ELb1EEEvNS_9FwdParamsE,(.L_x_22225 - _ZN10layer_norm13ln_fwd_kernelINS_13Kernel_traitsI13__nv_bfloat16S2_fS2_fjLj768ELj1ELj4ELj1ELj16ENS_18Kernel_traits_baseILj768ES2_S2_fS2_fjLj128EEEEELb1ELb0ELb0ELb1EEEvNS_9FwdParamsE)
        .other          _ZN10layer_norm13ln_fwd_kernelINS_13Kernel_traitsI13__nv_bfloat16S2_fS2_fjLj768ELj1ELj4ELj1ELj16ENS_18Kernel_traits_baseILj768ES2_S2_fS2_fjLj128EEEEELb1ELb0ELb0ELb1EEEvNS_9FwdParamsE,@"STO_CUDA_ENTRY STV_DEFAULT"
_ZN10layer_norm13ln_fwd_kernelINS_13Kernel_traitsI13__nv_bfloat16S2_fS2_fjLj768ELj1ELj4ELj1ELj16ENS_18Kernel_traits_baseILj768ES2_S2_fS2_fjLj128EEEEELb1ELb0ELb0ELb1EEEvNS_9FwdParamsE:
.text._ZN10layer_norm13ln_fwd_kernelINS_13Kernel_traitsI13__nv_bfloat16S2_fS2_fjLj768ELj1ELj4ELj1ELj16ENS_18Kernel_traits_baseILj768ES2_S2_fS2_fjLj128EEEEELb1ELb0ELb0ELb1EEEvNS_9FwdParamsE:
        /* <DEDUP_REMOVED lines=31> */
[----:B--2---:R-:W-:Y:S01]  /*01f0*/  LOP3.LUT R8, R5, UR5, RZ, 0x3c, !PT ;  /* 0x0000000505087c12 */ /* 0x004fe2000f8e3cff */
[----:B------:R-:W-:Y:S01]  /*0200*/  UIADD3 UR10, UR5, -0x4498517b, URZ ;  /* 0xbb67ae85050a7890 */ /* 0x000fe2000fffe03f */
[----:B------:R-:W-:Y:S01]  /*0210*/  IMAD.SHL.U32 R0, R65, 0x10, RZ ;  /* 0x0000001041007824 */ /* 0x000fe200078e00ff */
[----:B------:R-:W-:Y:S02]  /*0220*/  UIADD3 UR12, UR5, 0x76cf5d0a, URZ ;  /* 0x76cf5d0a050c7890 */ /* 0x000fe4000fffe03f */
        /* <DEDUP_REMOVED lines=8> */
[----:B------:R-:W-:Y:S01]  /*02b0*/  UIADD3 UR18, UR5, -0x56f99767, URZ ;  /* 0xa906689905127890 */ /* 0x000fe2000fffe03f */
[----:B------:R-:W-:Y:S01]  /*02c0*/  IADD3 R12, P1, R0, c[0x0][0x218], RZ ;  /* 0x00008600000c7a10 */ /* 0x000fe20007f3e0ff */
[----:B------:R-:W-:Y:S01]  /*02d0*/  UIADD3 UR17, UR4, 0x1715609d, URZ ;  /* 0x1715609d04117890 */ /* 0x000fe2000fffe03f */
[----:B------:R-:W-:Y:S01]  /*02e0*/  IMAD.WIDE.U32 R4, R4, -0x2daee0ad, RZ ;  /* 0xd2511f5304047825 */ /* 0x000fe200078e00ff */
[----:B------:R-:W-:Y:S01]  /*02f0*/  LOP3.LUT R3, R7, UR11, R8, 0x96, !PT ;  /* 0x0000000b07037c12 */ /* 0x000fe2000f8e9608 */
[----:B------:R-:W-:-:S02]  /*0300*/  UIADD3 UR20, UR5, 0x646e171e, URZ ;  /* 0x646e171e05147890 */ /* 0x000fc4000fffe03f */
        /* <DEDUP_REMOVED lines=14> */
[----:B------:R-:W-:-:S04]  /*03f0*/  IMAD.WIDE.U32 R2, R3, -0x2daee0ad, RZ ;  /* 0xd2511f5303027825 */ /* 0x000fc800078e00ff */
[----:B------:R-:W-:Y:S01]  /*0400*/  IMAD.WIDE.U32 R8, R8, -0x326172a9, RZ ;  /* 0xcd9e8d5708087825 */ /* 0x000fe200078e00ff */
[----:B------:R-:W-:-:S04]  /*0410*/  LOP3.LUT R15, R3, UR18, R10, 0x96, !PT ;  /* 0x00000012030f7c12 */ /* 0x000fc8000f8e960a */
[----:B------:R-:W-:-:S05]  /*0420*/  LOP3.LUT R10, R9, UR17, R14, 0x96, !PT ;  /* 0x00000011090a7c12 */ /* 0x000fca000f8e960e */
[----:B------:R-:W-:-:S05]  /*0430*/  IMAD.WIDE.U32 R10, R10, -0x2daee0ad, RZ ;  /* 0xd2511f530a0a7825 */ /* 0x000fca00078e00ff */
[----:B------:R-:W-:Y:S01]  /*0440*/  LOP3.LUT R22, R11, UR20, R2, 0x96, !PT ;  /* 0x000000140b167c12 */ /* 0x000fe2000f8e9602 */
[----:B------:R-:W-:-:S04]  /*0450*/  IMAD.WIDE.U32 R14, R15, -0x326172a9, RZ ;  /* 0xcd9e8d570f0e7825 */ /* 0x000fc800078e00ff */
[----:B------:R-:W-:Y:S01]  /*0460*/  IMAD.WIDE.U32 R22, R22, -0x326172a9, RZ ;  /* 0xcd9e8d5716167825 */ /* 0x000fe200078e00ff */
[----:B------:R-:W-:-:S04]  /*0470*/  LOP3.LUT R8, R15, UR19, R8, 0x96, !PT ;  /* 0x000000130f087c12 */ /* 0x000fc8000f8e9608 */
[----:B------:R-:W-:Y:S02]  /*0480*/  LOP3.LUT R23, R23, UR21, R14, 0x96, !PT ;  /* 0x0000001517177c12 */ /* 0x000fe4000f8e960e */
[----:B0-----:R-:W5:Y:S01]  /*0490*/  @P0 LDG.E.128 R12, [R12.64+0x400] ;  /* 0x000400060c0c0981 */ /* 0x001f62000c1e1d00 */
[----:B------:R-:W-:Y:S01]  /*04a0*/  SHF.R.U32.HI R65, RZ, 0x5, R65 ;  /* 0x00000005ff417819 */ /* 0x000fe20000011641 */
[----:B------:R-:W-:-:S04]  /*04b0*/  UIADD3 UR22, UR5, 0x1fd5c5a3, URZ ;  /* 0x1fd5c5a305167890 */ /* 0x000fc8000fffe03f */
[----:B------:R-:W-:Y:S02]  /*04c0*/  IMAD R65, R24, 0x4, R65 ;  /* 0x0000000418417824 */ /* 0x000fe400078e0241 */
[----:B------:R-:W-:-:S03]  /*04d0*/  IMAD.WIDE.U32 R8, R8, -0x2daee0ad, RZ ;  /* 0xd2511f5308087825 */ /* 0x000fc600078e00ff */
[----:B------:R-:W-:Y:S02]  /*04e0*/  ISETP.GE.AND P1, PT, R65, c[0x0][0x164], PT ;  /* 0x0000590041007a0c */ /* 0x000fe40003f26270 */
[----:B------:R-:W-:Y:S01]  /*04f0*/  LOP3.LUT R21, R9, UR22, R10, 0x96, !PT ;  /* 0x0000001609157c12 */ /* 0x000fe2000f8e960a */
[----:B------:R-:W-:Y:S01]  /*0500*/  UIADD3 UR23, UR4, -0xe443238, URZ ;  /* 0xf1bbcdc804177890 */ /* 0x000fe2000fffe03f */
[----:B------:R-:W-:Y:S01]  /*0510*/  IMAD.HI.U32 R9, R23, -0x2daee0ad, RZ ;  /* 0xd2511f5317097827 */ /* 0x000fe200078e00ff */
[----:B------:R-:W-:Y:S01]  /*0520*/  UIADD3 UR24, UR5, -0x24c28bd8, URZ ;  /* 0xdb3d742805187890 */ /* 0x000fe2000fffe03f */
[----:B------:R-:W-:Y:S02]  /*0530*/  IADD3 R2, P2, R0, c[0x0][0x1b0], RZ ;  /* 0x00006c0000027a10 */ /* 0x000fe40007f5e0ff */
[----:B------:R-:W-:Y:S02]  /*0540*/  IMAD.HI.U32 R11, R21, -0x326172a9, RZ ;  /* 0xcd9e8d57150b7827 */ /* 0x000fe400078e00ff */
[----:B------:R-:W-:-:S02]  /*0550*/  IADD3.X R3, RZ, c[0x0][0x1b4], RZ, P2, !PT ;  /* 0x00006d00ff037a10 */ /* 0x000fc400017fe4ff */
[----:B------:R-:W-:Y:S02]  /*0560*/  LOP3.LUT R70, R9, UR24, R8, 0x96, !PT ;  /* 0x0000001809467c12 */ /* 0x000fe4000f8e9608 */
[----:B------:R-:W-:Y:S01]  /*0570*/  LOP3.LUT R22, R11, UR23, R22, 0x96, !PT ;  /* 0x000000170b167c12 */ /* 0x000fe2000f8e9616 */
[----:B------:R-:W-:Y:S06]  /*0580*/  @P1 EXIT ;  /* 0x000000000000194d */ /* 0x000fec0003800000 */
[----:B-----5:R-:W-:Y:S01]  /*0590*/  @!P0 CS2R R4, SRZ ;  /* 0x0000000000048805 */ /* 0x020fe2000001ff00 */
[----:B------:R-:W-:Y:S01]  /*05a0*/  @!P0 CS2R R16, SRZ ;  /* 0x0000000000108805 */ /* 0x000fe2000001ff00 */
[----:B------:R-:W-:Y:S01]  /*05b0*/  @!P0 CS2R R6, SRZ ;  /* 0x0000000000068805 */ /* 0x000fe2000001ff00 */
[----:B------:R0:W5:Y:S01]  /*05c0*/  LDG.E.128 R48, [R2.64] ;  /* 0x0000000602307981 */ /* 0x000162000c1e1d00 */
[----:B------:R-:W-:Y:S01]  /*05d0*/  @!P0 CS2R R18, SRZ ;  /* 0x0000000000128805 */ /* 0x000fe2000001ff00 */
[----:B------:R-:W-:Y:S01]  /*05e0*/  UIADD3 UR25, UR4, -0x700cb87f, URZ ;  /* 0x8ff3478104197890 */ /* 0x000fe2000fffe03f */
[--C-:B------:R-:W-:Y:S01]  /*05f0*/  PRMT R64, RZ, 0x5410, R4.reuse ;  /* 0x00005410ff407816 */ /* 0x100fe20000000004 */
[----:B------:R0:W5:Y:S01]  /*0600*/  LDG.E.128 R44, [R2.64+0x200] ;  /* 0x00020006022c7981 */ /* 0x000162000c1e1d00 */
[----:B------:R-:W-:Y:S01]  /*0610*/  PRMT R63, RZ, 0x7610, R4 ;  /* 0x00007610ff3f7816 */ /* 0x000fe20000000004 */
[----:B------:R-:W-:Y:S01]  /*0620*/  UIADD3 UR26, UR5, -0x695add53, URZ ;  /* 0x96a522ad051a7890 */ /* 0x000fe2000fffe03f */
[--C-:B------:R-:W-:Y:S01]  /*0630*/  PRMT R10, RZ, 0x5410, R17.reuse ;  /* 0x00005410ff0a7816 */ /* 0x100fe20000000011 */
[----:B------:R0:W5:Y:S01]  /*0640*/  LDG.E.128 R40, [R2.64+0x400] ;  /* 0x0004000602287981 */ /* 0x000162000c1e1d00 */
[----:B------:R-:W-:Y:S01]  /*0650*/  PRMT R9, RZ, 0x7610, R17 ;  /* 0x00007610ff097816 */ /* 0x000fe20000000011 */
[----:B------:R-:W-:Y:S01]  /*0660*/  @!P0 CS2R R12, SRZ ;  /* 0x00000000000c8805 */ /* 0x000fe2000001ff00 */
[----:B------:R-:W-:Y:S01]  /*0670*/  @!P0 CS2R R14, SRZ ;  /* 0x00000000000e8805 */ /* 0x000fe2000001ff00 */
[----:B------:R-:W-:Y:S01]  /*0680*/  IMAD R21, R21, -0x326172a9, RZ ;  /* 0xcd9e8d5715157824 */ /* 0x000fe200078e02ff */
[----:B------:R-:W-:Y:S01]  /*0690*/  BSSY B0, `(.L_x_7586) ;  /* 0x0000948000007945 */ /* 0x000fe20003800000 */
[----:B------:R-:W-:Y:S01]  /*06a0*/  IMAD.HI.U32 R4, R70, -0x326172a9, RZ ;  /* 0xcd9e8d5746047827 */ /* 0x000fe200078e00ff */
[--C-:B------:R-:W-:Y:S01]  /*06b0*/  PRMT R62, RZ, 0x5410, R5.reuse ;  /* 0x00005410ff3e7816 */ /* 0x100fe20000000005 */
[----:B------:R-:W-:Y:S01]  /*06c0*/  ULDC.U8 UR8, c[0x0][0x1f0] ;  /* 0x00007c0000087ab9 */ /* 0x000fe20000000000 */
[----:B------:R-:W-:Y:S01]  /*06d0*/  PRMT R61, RZ, 0x7610, R5 ;  /* 0x00007610ff3d7816 */ /* 0x000fe20000000005 */
[----:B------:R-:W-:Y:S01]  /*06e0*/  IMAD R17, R23, -0x2daee0ad, RZ ;  /* 0xd2511f5317117824 */ /* 0x000fe200078e02ff */
[--C-:B------:R-:W-:Y:S01]  /*06f0*/  PRMT R60, RZ, 0x5410, R6.reuse ;  /* 0x00005410ff3c7816 */ /* 0x100fe20000000006 */
[----:B0-----:R-:W-:Y:S01]  /*0700*/  IMAD.WIDE.U32 R2, R22, -0x2daee0ad, RZ ;  /* 0xd2511f5316027825 */ /* 0x001fe200078e00ff */
[----:B------:R-:W-:-:S02]  /*0710*/  PRMT R59, RZ, 0x7610, R6 ;  /* 0x00007610ff3b7816 */ /* 0x000fc40000000006 */
[--C-:B------:R-:W-:Y:S01]  /*0720*/  PRMT R58, RZ, 0x5410, R7.reuse ;  /* 0x00005410ff3a7816 */ /* 0x100fe20000000007 */
[----:B------:R-:W-:Y:S01]  /*0730*/  IMAD R70, R70, -0x326172a9, RZ ;  /* 0xcd9e8d5746467824 */ /* 0x000fe200078e02ff */
[----:B------:R-:W-:Y:S01]  /*0740*/  PRMT R57, RZ, 0x7610, R7 ;  /* 0x00007610ff397816 */ /* 0x000fe20000000007 */
[----:B------:R-:W-:Y:S01]  /*0750*/  IMAD.MOV.U32 R68, RZ, RZ, RZ ;  /* 0x000000ffff447224 */ /* 0x000fe200078e00ff */
        /* <DEDUP_REMOVED lines=17> */
.L_x_7758:
[----:B------:R-:W0:Y:S01]  /*0870*/  S2R R81, SR_TID.X ;  /* 0x0000000000517919 */ /* 0x000e220000002100 */
[----:B------:R-:W-:Y:S01]  /*0880*/  ISETP.NE.U32.AND P0, PT, RZ, c[0x0][0x1c0], PT ;  /* 0x00007000ff007a0c */ /* 0x000fe20003f05070 */
[----:B------:R-:W-:Y:S01]  /*0890*/  IMAD R12, R65, c[0x0][0x168], RZ ;  /* 0x00005a00410c7a24 */ /* 0x000fe200078e02ff */
[----:B------:R-:W-:Y:S01]  /*08a0*/  ISETP.NE.U32.AND P1, PT, RZ, c[0x0][0x180], PT ;  /* 0x00006000ff007a0c */ /* 0x000fe20003f25070 */
[----:B------:R-:W-:Y:S01]  /*08b0*/  HFMA2.MMA R55, -RZ, RZ, 0, 9.5367431640625e-07 ;  /* 0x00000010ff377435 */ /* 0x000fe200000001ff */
[----:B------:R-:W-:Y:S02]  /*08c0*/  ISETP.NE.AND.EX P0, PT, RZ, c[0x0][0x1c4], PT, P0 ;  /* 0x00007100ff007a0c */ /* 0x000fe40003f05300 */
[----:B------:R-:W-:Y:S02]  /*08d0*/  ISETP.NE.AND.EX P2, PT, RZ, c[0x0][0x184], PT, P1 ;  /* 0x00006100ff007a0c */ /* 0x000fe40003f45310 */
[----:B------:R-:W-:-:S09]  /*08e0*/  SHF.R.S32.HI R13, RZ, 0x1f, R12 ;  /* 0x0000001fff0d7819 */ /* 0x000fd2000001140c */
[----:B------:R-:W-:Y:S01]  /*08f0*/  @P0 IMAD.MOV.U32 R20, RZ, RZ, 0x2 ;  /* 0x00000002ff140424 */ /* 0x000fe200078e00ff */
[----:B------:R-:W-:Y:S01]  /*0900*/  LEA.HI R78, R13, R12, RZ, 0x3 ;  /* 0x0000000c0d4e7211 */ /* 0x000fe200078f18ff */
[----:B------:R-:W-:Y:S01]  /*0910*/  @P2 IMAD.MOV.U32 R17, RZ, RZ, 0x20 ;  /* 0x00000020ff112424 */ /* 0x000fe200078e00ff */
[----:B0-----:R-:W-:Y:S01]  /*0920*/  LOP3.LUT R81, R81, 0x1f, RZ, 0xc0, !PT ;  /* 0x0000001f51517812 */ /* 0x001fe200078ec0ff */
[----:B------:R-:W-:Y:S01]  /*0930*/  @P0 IMAD.WIDE R20, R65, R20, c[0x0][0x1c0] ;  /* 0x0000700041140625 */ /* 0x000fe200078e0214 */
[----:B------:R-:W-:Y:S02]  /*0940*/  ISETP.NE.AND P1, PT, R79, 0x1, PT ;  /* 0x000000014f00780c */ /* 0x000fe40003f25270 */
[----:B------:R-:W-:Y:S01]  /*0950*/  LEA.HI.SX32 R78, R78, R81, 0x1d ;  /* 0x000000514e4e7211 */ /* 0x000fe200078feaff */
[----:B------:R-:W-:Y:S01]  /*0960*/  BSSY B1, `(.L_x_7587) ;  /* 0x0000015000017945 */ /* 0x000fe20003800000 */
[----:B------:R-:W-:Y:S01]  /*0970*/  IMAD.MOV.U32 R83, RZ, RZ, 0x3f800000 ;  /* 0x3f800000ff537424 */ /* 0x000fe200078e00ff */
[----:B------:R-:W2:Y:S01]  /*0980*/  @P0 LDG.E.U16 R20, [R20.64] ;  /* 0x0000000614140981 */ /* 0x000ea2000c1e1500 */
[----:B------:R-:W-:Y:S01]  /*0990*/  P2R R19, PR, RZ, 0x4 ;  /* 0x00000004ff137803 */ /* 0x000fe20000000000 */
[----:B------:R-:W-:-:S04]  /*09a0*/  IMAD.WIDE.U32 R12, R78, R55, c[0x0][0x170] ;  /* 0x00005c004e0c7625 */ /* 0x000fc800078e0037 */
[----:B------:R-:W-:Y:S02]  /*09b0*/  @P2 IMAD.WIDE.U32 R16, R78, R17, c[0x0][0x180] ;  /* 0x000060004e102625 */ /* 0x000fe400078e0011 */
[----:B-----5:R-:W5:Y:S04]  /*09c0*/  LDG.E.128 R12, [R12.64] ;  /* 0x000000060c0c7981 */ /* 0x020f68000c1e1d00 */
[----:B------:R0:W5:Y:S04]  /*09d0*/  @P2 LDG.E.128 R36, [R16.64] ;  /* 0x0000000610242981 */ /* 0x000168000c1e1d00 */
[----:B------:R0:W5:Y:S01]  /*09e0*/  @P2 LDG.E.128 R32, [R16.64+0x10] ;  /* 0x0000100610202981 */ /* 0x000162000c1e1d00 */
[----:B------:R-:W-:-:S02]  /*09f0*/  IADD3 R22, R79, 0x1, RZ ;  /* 0x000000014f167810 */ /* 0x000fc40007ffe0ff */
[----:B--2---:R-:W-:Y:S01]  /*0a00*/  @P0 PRMT R83, RZ, 0x5410, R20 ;  /* 0x00005410ff530816 */ /* 0x004fe20000000014 */
        /* <DEDUP_REMOVED lines=9> */
.L_x_7588:
[----:B0-----:R-:W-:Y:S02]  /*0aa0*/  IMAD.MOV.U32 R18, RZ, RZ, R70 ;  /* 0x000000ffff127224 */ /* 0x001fe400078e0046 */
.L_x_7589:
[----:B------:R-:W-:Y:S05]  /*0ab0*/  BSYNC B1 ;  /* 0x0000000000017941 */ /* 0x000fea0003800000 */
.L_x_7587:
        /* <DEDUP_REMOVED lines=16> */
.L_x_7593:
[----:B------:R-:W-:Y:S05]  /*0bc0*/  BSYNC B2 ;  /* 0x0000000000027941 */ /* 0x000fea0003800000 */
.L_x_7592:
        /* <DEDUP_REMOVED lines=43> */
.L_x_7591:
[----:B------:R-:W-:Y:S05]  /*0e80*/  BSYNC B1 ;  /* 0x0000000000017941 */ /* 0x000fea0003800000 */
.L_x_7590:
[----:B------:R-:W0:Y:S01]  /*0e90*/  I2F.U32 R17, R18 ;  /* 0x0000001200117306 */ /* 0x000e220000201000 */
[----:B-----5:R-:W-:Y:S01]  /*0ea0*/  PRMT R16, RZ, 0x5410, R12 ;  /* 0x00005410ff107816 */ /* 0x020fe2000000000c */
[----:B------:R-:W-:Y:S01]  /*0eb0*/  IMAD.MOV.U32 R82, RZ, RZ, 0x2f800000 ;  /* 0x2f800000ff527424 */ /* 0x000fe200078e00ff */
[----:B------:R-:W-:Y:S01]  /*0ec0*/  ISETP.NE.U32.AND P0, PT, RZ, c[0x0][0x180], PT ;  /* 0x00006000ff007a0c */ /* 0x000fe20003f05070 */
[----:B------:R-:W-:Y:S01]  /*0ed0*/  BSSY B1, `(.L_x_7594) ;  /* 0x0000015000017945 */ /* 0x000fe20003800000 */
[----:B------:R-:W-:Y:S01]  /*0ee0*/  ISETP.NE.AND P1, PT, R22, 0x1, PT ;  /* 0x000000011600780c */ /* 0x000fe20003f25270 */
        /* <DEDUP_REMOVED lines=18> */
.L_x_7595:
[----:B------:R-:W-:Y:S02]  /*1010*/  IMAD.MOV.U32 R24, RZ, RZ, R70 ;  /* 0x000000ffff187224 */ /* 0x000fe400078e0046 */
.L_x_7596:
[----:B------:R-:W-:Y:S05]  /*1020*/  BSYNC B1 ;  /* 0x0000000000017941 */ /* 0x000fea0003800000 */
.L_x_7594:
        /* <DEDUP_REMOVED lines=16> */
.L_x_7600:
[----:B------:R-:W-:Y:S05]  /*1130*/  BSYNC B2 ;  /* 0x0000000000027941 */ /* 0x000fea0003800000 */
.L_x_7599:
        /* <DEDUP_REMOVED lines=43> */
.L_x_7598:
[----:B------:R-:W-:Y:S05]  /*13f0*/  BSYNC B1 ;  /* 0x0000000000017941 */ /* 0x000fea0003800000 */
.L_x_7597:
        /* <DEDUP_REMOVED lines=21> */
.L_x_7602:
[----:B------:R-:W-:Y:S02]  /*1550*/  MOV R12, R70 ;  /* 0x00000046000c7202 */ /* 0x000fe40000000f00 */
.L_x_7603:
[----:B------:R-:W-:Y:S05]  /*1560*/  BSYNC B1 ;  /* 0x0000000000017941 */ /* 0x000fea0003800000 */
.L_x_7601:
        /* <DEDUP_REMOVED lines=16> */
.L_x_7607:
[----:B------:R-:W-:Y:S05]  /*1670*/  BSYNC B2 ;  /* 0x0000000000027941 */ /* 0x000fea0003800000 */
.L_x_7606:
        /* <DEDUP_REMOVED lines=43> */
.L_x_7605:
[----:B------:R-:W-:Y:S05]  /*1930*/  BSYNC B1 ;  /* 0x0000000000017941 */ /* 0x000fea0003800000 */
.L_x_7604:
        /* <DEDUP_REMOVED lines=20> */
.L_x_7609:
[----:B------:R-:W-:Y:S02]  /*1a80*/  IMAD.MOV.U32 R12, RZ, RZ, R70 ;  /* 0x000000ffff0c7224 */ /* 0x000fe400078e0046 */
.L_x_7610:
[----:B------:R-:W-:Y:S05]  /*1a90*/  BSYNC B1 ;  /* 0x0000000000017941 */ /* 0x000fea0003800000 */
.L_x_7608:
        /* <DEDUP_REMOVED lines=16> */
.L_x_7614:
[----:B------:R-:W-:Y:S05]  /*1ba0*/  BSYNC B2 ;  /* 0x0000000000027941 */ /* 0x000fea0003800000 */
.L_x_7613:
        /* <DEDUP_REMOVED lines=43> */
.L_x_7612:
[----:B------:R-:W-:Y:S05]  /*1e60*/  BSYNC B1 ;  /* 0x0000000000017941 */ /* 0x000fea0003800000 */
.L_x_7611:
        /* <DEDUP_REMOVED lines=20> */
.L_x_7616:
[----:B------:R-:W-:Y:S02]  /*1fb0*/  IMAD.MOV.U32 R23, RZ, RZ, R70 ;  /* 0x000000ffff177224 */ /* 0x000fe400078e0046 */
.L_x_7617:
[----:B------:R-:W-:Y:S05]  /*1fc0*/  BSYNC B1 ;  /* 0x0000000000017941 */ /* 0x000fea0003800000 */
.L_x_7615:
        /* <DEDUP_REMOVED lines=16> */
.L_x_7621:
[----:B------:R-:W-:Y:S05]  /*20d0*/  BSYNC B2 ;  /* 0x0000000000027941 */ /* 0x000fea0003800000 */
.L_x_7620:
        /* <DEDUP_REMOVED lines=43> */
.L_x_7619:
[----:B------:R-:W-:Y:S05]  /*2390*/  BSYNC B1 ;  /* 0x0000000000017941 */ /* 0x000fea0003800000 */
.L_x_7618:
        /* <DEDUP_REMOVED lines=20> */
.L_x_7623:
[----:B------:R-:W-:Y:S02]  /*24e0*/  IMAD.MOV.U32 R23, RZ, RZ, R70 ;  /* 0x000000ffff177224 */ /* 0x000fe400078e0046 */
.L_x_7624:
[----:B------:R-:W-:Y:S05]  /*24f0*/  BSYNC B1 ;  /* 0x0000000000017941 */ /* 0x000fea0003800000 */
.L_x_7622:
        /* <DEDUP_REMOVED lines=16> */
.L_x_7628:
[----:B------:R-:W-:Y:S05]  /*2600*/  BSYNC B2 ;  /* 0x0000000000027941 */ /* 0x000fea0003800000 */
.L_x_7627:
        /* <DEDUP_REMOVED lines=43> */
.L_x_7626:
[----:B------:R-:W-:Y:S05]  /*28c0*/  BSYNC B1 ;  /* 0x0000000000017941 */ /* 0x000fea0003800000 */
.L_x_7625:
        /* <DEDUP_REMOVED lines=20> */
.L_x_7630:
[----:B------:R-:W-:Y:S02]  /*2a10*/  MOV R14, R70 ;  /* 0x00000046000e7202 */ /* 0x000fe40000000f00 */
.L_x_7631:
[----:B------:R-:W-:Y:S05]  /*2a20*/  BSYNC B1 ;  /* 0x0000000000017941 */ /* 0x000fea0003800000 */
.L_x_7629:
        /* <DEDUP_REMOVED lines=16> */
.L_x_7635:
[----:B------:R-:W-:Y:S05]  /*2b30*/  BSYNC B2 ;  /* 0x0000000000027941 */ /* 0x000fea0003800000 */
.L_x_7634:
        /* <DEDUP_REMOVED lines=43> */
.L_x_7633:
[----:B------:R-:W-:Y:S05]  /*2df0*/  BSYNC B1 ;  /* 0x0000000000017941 */ /* 0x000fea0003800000 */
.L_x_7632:
        /* <DEDUP_REMOVED lines=20> */
.L_x_7637:
[----:B------:R-:W-:Y:S02]  /*2f40*/  IMAD.MOV.U32 R23, RZ, RZ, R70 ;  /* 0x000000ffff177224 */ /* 0x000fe400078e0046 */
.L_x_7638:
[----:B------:R-:W-:Y:S05]  /*2f50*/  BSYNC B1 ;  /* 0x0000000000017941 */ /* 0x000fea0003800000 */
.L_x_7636:
        /* <DEDUP_REMOVED lines=18> */
.L_x_7642:
[----:B------:R-:W-:Y:S05]  /*3080*/  BSYNC B2 ;  /* 0x0000000000027941 */ /* 0x000fea0003800000 */
.L_x_7641:
        /* <DEDUP_REMOVED lines=43> */
.L_x_7640:
[----:B------:R-:W-:Y:S05]  /*3340*/  BSYNC B1 ;  /* 0x0000000000017941 */ /* 0x000fea0003800000 */
.L_x_7639:
[----:B------:R-:W0:Y:S01]  /*3350*/  I2F.U32 R13, R23 ;  /* 0x00000017000d7306 */ /* 0x000e220000201000 */
[----:B------:R-:W-:Y:S01]  /*3360*/  SEL R14, RZ, 0x1, P1 ;  /* 0x00000001ff0e7807 */ /* 0x000fe20000800000 */
[----:B------:R-:W-:Y:S01]  /*3370*/  HFMA2.MMA R87, -RZ, RZ, 0, 4.76837158203125e-07 ;  /* 0x00000008ff577435 */ /* 0x000fe200000001ff */
[----:B------:R-:W-:Y:S01]  /*3380*/  ISETP.NE.AND P1, PT, R22, RZ, PT ;  /* 0x000000ff1600720c */ /* 0x000fe20003f25270 */
[----:B------:R-:W-:Y:S01]  /*3390*/  IMAD.MOV.U32 R85, RZ, RZ, 0x20 ;  /* 0x00000020ff557424 */ /* 0x000fe200078e00ff */
[----:B------:R-:W-:Y:S02]  /*33a0*/  SEL R16, RZ, 0x1, P2 ;  /* 0x00000001ff107807 */ /* 0x000fe40001000000 */
[----:B------:R-:W-:Y:S01]  /*33b0*/  ISETP.NE.AND P2, PT, R18, RZ, PT ;  /* 0x000000ff1200720c */ /* 0x000fe20003f45270 */
[----:B------:R-:W-:Y:S01]  /*33c0*/  IMAD.WIDE.U32 R52, R78, R85, c[0x0][0x188] ;  /* 0x000062004e347625 */ /* 0x000fe200078e0055 */
[----:B------:R-:W-:-:S02]  /*33d0*/  PRMT R18, RZ, 0x7610, R15 ;  /* 0x00007610ff127816 */ /* 0x000fc4000000000f */
[----:B------:R-:W-:Y:S01]  /*33e0*/  SEL R12, RZ, 0x1, P1 ;  /* 0x00000001ff0c7807 */ /* 0x000fe20000800000 */
[----:B------:R-:W-:Y:S01]  /*33f0*/  IMAD.WIDE.U32 R16, R16, 0x1000000, RZ ;  /* 0x0100000010107825 */ /* 0x000fe200078e00ff */
[----:B------:R-:W-:Y:S01]  /*3400*/  SEL R27, RZ, 0x10000, P5 ;  /* 0x00010000ff1b7807 */ /* 0x000fe20002800000 */
[----:B------:R1:W-:Y:S01]  /*3410*/  STG.E.128 [R52.64], R28 ;  /* 0x0000001c34007986 */ /* 0x0003e2000c101d06 */
[----:B------:R-:W-:Y:S01]  /*3420*/  SEL R20, RZ, 0x100, P4 ;  /* 0x00000100ff147807 */ /* 0x000fe20002000000 */
[----:B0-----:R-:W-:Y:S01]  /*3430*/  FFMA.FTZ R13, R13, R82, 1.1641532182693481445e-10 ;  /* 0x2f0000000d0d7423 */ /* 0x001fe20000010052 */
[----:B------:R-:W-:Y:S01]  /*3440*/  ISETP.NE.AND P6, PT, R19, RZ, PT ;  /* 0x000000ff1300720c */ /* 0x000fe20003fc5270 */
[----:B------:R-:W-:Y:S01]  /*3450*/  IMAD.WIDE.U32 R14, R14, 0x10000, RZ ;  /* 0x000100000e0e7825 */ /* 0x000fe200078e00ff */
[----:B------:R-:W-:Y:S02]  /*3460*/  SEL R23, RZ, 0x1, P3 ;  /* 0x00000001ff177807 */ /* 0x000fe40001800000 */
[----:B------:R-:W-:Y:S01]  /*3470*/  FSETP.GTU.FTZ.AND P1, PT, R13, c[0x0][0x1e4], PT ;  /* 0x000079000d007a0b */ /* 0x000fe20003f3c000 */
[----:B------:R-:W-:Y:S01]  /*3480*/  IMAD.WIDE.U32 R12, R12, 0x100, RZ ;  /* 0x000001000c0c7825 */ /* 0x000fe200078e00ff */
[----:B------:R-:W-:-:S02]  /*3490*/  IADD3 R54, R78, 0x20, RZ ;  /* 0x000000204e367810 */ /* 0x000fc40007ffe0ff */
[----:B------:R-:W-:Y:S01]  /*34a0*/  SEL R22, RZ, 0x1000000, P1 ;  /* 0x01000000ff167807 */ /* 0x000fe20000800000 */
[----:B------:R-:W-:Y:S01]  /*34b0*/  FMUL.FTZ R18, R18, R83 ;  /* 0x0000005312127220 */ /* 0x000fe20000410000 */
[----:B------:R-:W-:Y:S02]  /*34c0*/  LOP3.LUT R16, R12, R16, R14, 0xfe, !PT ;  /* 0x000000100c107212 */ /* 0x000fe400078efe0e */
[----:B------:R-:W-:Y:S01]  /*34d0*/  LOP3.LUT R12, R20, R22, R27, 0xfe, !PT ;  /* 0x00000016140c7212 */ /* 0x000fe200078efe1b */
[----:B------:R-:W-:Y:S01]  /*34e0*/  FMUL.FTZ R18, R18, c[0x0][0x1e8] ;  /* 0x00007a0012127a20 */ /* 0x000fe20000410000 */
[----:B------:R-:W-:Y:S02]  /*34f0*/  SEL R21, RZ, 0x1, P2 ;  /* 0x00000001ff157807 */ /* 0x000fe40001000000 */
[----:B------:R-:W-:Y:S01]  /*3500*/  LOP3.LUT R17, R17, R12, R23, 0xfe, !PT ;  /* 0x0000000c11117212 */ /* 0x000fe200078efe17 */
[----:B------:R-:W-:Y:S01]  /*3510*/  IMAD.WIDE.U32 R22, R78, R87, c[0x0][0x190] ;  /* 0x000064004e167625 */ /* 0x000fe200078e0057 */
[----:B------:R-:W-:-:S02]  /*3520*/  FSEL R27, R18, RZ, !P1 ;  /* 0x000000ff121b7208 */ /* 0x000fc40004800000 */
[----:B------:R-:W-:Y:S01]  /*3530*/  LOP3.LUT R17, R13, R17, R15, 0xfe, !PT ;  /* 0x000000110d117212 */ /* 0x000fe200078efe0f */
[----:B------:R-:W-:Y:S01]  /*3540*/  IMAD.WIDE.U32 R12, R54, R55, c[0x0][0x170] ;  /* 0x00005c00360c7625 */ /* 0x000fe200078e0037 */
[----:B------:R-:W-:-:S03]  /*3550*/  LOP3.LUT R16, R16, R21, RZ, 0xfc, !PT ;  /* 0x0000001510107212 */ /* 0x000fc600078efcff */
[----:B------:R-:W-:Y:S02]  /*3560*/  @P0 FADD.FTZ R27, R35, R27 ;  /* 0x0000001b231b0221 */ /* 0x000fe40000010000 */
[----:B------:R-:W-:-:S03]  /*3570*/  @P6 IMAD.WIDE.U32 R20, R54, R85, c[0x0][0x180] ;  /* 0x0000600036146625 */ /* 0x000fc600078e0055 */
[----:B------:R1:W-:Y:S04]  /*3580*/  STG.E.128 [R52.64+0x10], R24 ;  /* 0x0000101834007986 */ /* 0x0003e8000c101d06 */
[----:B------:R1:W-:Y:S04]  /*3590*/  STG.E.64 [R22.64], R16 ;  /* 0x0000001016007986 */ /* 0x0003e8000c101b06 */
[----:B------:R1:W5:Y:S04]  /*35a0*/  @P6 LDG.E.128 R36, [R20.64] ;  /* 0x0000000614246981 */ /* 0x000368000c1e1d00 */
[----:B------:R1:W5:Y:S04]  /*35b0*/  @P6 LDG.E.128 R32, [R20.64+0x10] ;  /* 0x0000100614206981 */ /* 0x000368000c1e1d00 */
[----:B------:R-:W5:Y:S01]  /*35c0*/  LDG.E.128 R12, [R12.64] ;  /* 0x000000060c0c7981 */ /* 0x000f62000c1e1d00 */
        /* <DEDUP_REMOVED lines=12> */
.L_x_7644:
[----:B-1----:R-:W-:Y:S02]  /*3690*/  MOV R18, R70 ;  /* 0x0000004600127202 */ /* 0x002fe40000000f00 */
.L_x_7645:
[----:B------:R-:W-:Y:S05]  /*36a0*/  BSYNC B1 ;  /* 0x0000000000017941 */ /* 0x000fea0003800000 */
.L_x_7643:
        /* <DEDUP_REMOVED lines=16> */
.L_x_7649:
[----:B------:R-:W-:Y:S05]  /*37b0*/  BSYNC B2 ;  /* 0x0000000000027941 */ /* 0x000fea0003800000 */
.L_x_7648:
        /* <DEDUP_REMOVED lines=43> */
.L_x_7647:
[----:B------:R-:W-:Y:S05]  /*3a70*/  BSYNC B1 ;  /* 0x0000000000017941 */ /* 0x000fea0003800000 */
.L_x_7646:
[----:B------:R-:W0:Y:S01]  /*3a80*/  I2F.U32 R17, R18 ;  /* 0x0000001200117306 */ /* 0x000e220000201000 */
[----:B-----5:R-:W-:Y:S01]  /*3a90*/  PRMT R16, RZ, 0x5410, R12 ;  /* 0x00005410ff107816 */ /* 0x020fe2000000000c */
        /* <DEDUP_REMOVED lines=19> */
.L_x_7651:
[----:B------:R-:W-:Y:S02]  /*3bd0*/  IMAD.MOV.U32 R18, RZ, RZ, R70 ;  /* 0x000000ffff127224 */ /* 0x000fe400078e0046 */
.L_x_7652:
[----:B------:R-:W-:Y:S05]  /*3be0*/  BSYNC B1 ;  /* 0x0000000000017941 */ /* 0x000fea0003800000 */
.L_x_7650:
        /* <DEDUP_REMOVED lines=16> */
.L_x_7656:
[----:B------:R-:W-:Y:S05]  /*3cf0*/  BSYNC B2 ;  /* 0x0000000000027941 */ /* 0x000fea0003800000 */
.L_x_7655:
        /* <DEDUP_REMOVED lines=43> */
.L_x_7654:
[----:B------:R-:W-:Y:S05]  /*3fb0*/  BSYNC B1 ;  /* 0x0000000000017941 */ /* 0x000fea0003800000 */
.L_x_7653:
        /* <DEDUP_REMOVED lines=21> */
.L_x_7658:
[----:B------:R-:W-:Y:S02]  /*4110*/  IMAD.MOV.U32 R12, RZ, RZ, R70 ;  /* 0x000000ffff0c7224 */ /* 0x000fe400078e0046 */
.L_x_7659:
[----:B------:R-:W-:Y:S05]  /*4120*/  BSYNC B1 ;  /* 0x0000000000017941 */ /* 0x000fea0003800000 */
.L_x_7657:
        /* <DEDUP_REMOVED lines=16> */
.L_x_7663:
[----:B------:R-:W-:Y:S05]  /*4230*/  BSYNC B2 ;  /* 0x0000000000027941 */ /* 0x000fea0003800000 */
.L_x_7662:
        /* <DEDUP_REMOVED lines=43> */
.L_x_7661:
[----:B------:R-:W-:Y:S05]  /*44f0*/  BSYNC B1 ;  /* 0x0000000000017941 */ /* 0x000fea0003800000 */
.L_x_7660:
        /* <DEDUP_REMOVED lines=20> */
.L_x_7665:
[----:B------:R-:W-:Y:S02]  /*4640*/  IMAD.MOV.U32 R12, RZ, RZ, R70 ;  /* 0x000000ffff0c7224 */ /* 0x000fe400078e0046 */
.L_x_7666:
[----:B------:R-:W-:Y:S05]  /*4650*/  BSYNC B1 ;  /* 0x0000000000017941 */ /* 0x000fea0003800000 */
.L_x_7664:
        /* <DEDUP_REMOVED lines=16> */
.L_x_7670:
[----:B------:R-:W-:Y:S05]  /*4760*/  BSYNC B2 ;  /* 0x0000000000027941 */ /* 0x000fea0003800000 */
.L_x_7669:
        /* <DEDUP_REMOVED lines=43> */
.L_x_7668:
[----:B------:R-:W-:Y:S05]  /*4a20*/  BSYNC B1 ;  /* 0x0000000000017941 */ /* 0x000fea0003800000 */
.L_x_7667:
        /* <DEDUP_REMOVED lines=20> */
.L_x_7672:
[----:B------:R-:W-:Y:S02]  /*4b70*/  MOV R18, R70 ;  /* 0x0000004600127202 */ /* 0x000fe40000000f00 */
.L_x_7673:
[----:B------:R-:W-:Y:S05]  /*4b80*/  BSYNC B1 ;  /* 0x0000000000017941 */ /* 0x000fea0003800000 */
.L_x_7671:
        /* <DEDUP_REMOVED lines=16> */
.L_x_7677:
[----:B------:R-:W-:Y:S05]  /*4c90*/  BSYNC B2 ;  /* 0x0000000000027941 */ /* 0x000fea0003800000 */
.L_x_7676:
        /* <DEDUP_REMOVED lines=43> */
.L_x_7675:
[----:B------:R-:W-:Y:S05]  /*4f50*/  BSYNC B1 ;  /* 0x0000000000017941 */ /* 0x000fea0003800000 */
.L_x_7674:
        /* <DEDUP_REMOVED lines=20> */
.L_x_7679:
[----:B------:R-:W-:Y:S02]  /*50a0*/  IMAD.MOV.U32 R18, RZ, RZ, R70 ;  /* 0x000000ffff127224 */ /* 0x000fe400078e0046 */
.L_x_7680:
[----:B------:R-:W-:Y:S05]  /*50b0*/  BSYNC B1 ;  /* 0x0000000000017941 */ /* 0x000fea0003800000 */
.L_x_7678:
        /* <DEDUP_REMOVED lines=16> */
.L_x_7684:
[----:B------:R-:W-:Y:S05]  /*51c0*/  BSYNC B2 ;  /* 0x0000000000027941 */ /* 0x000fea0003800000 */
.L_x_7683:
        /* <DEDUP_REMOVED lines=43> */
.L_x_7682:
[----:B------:R-:W-:Y:S05]  /*5480*/  BSYNC B1 ;  /* 0x0000000000017941 */ /* 0x000fea0003800000 */
.L_x_7681:
        /* <DEDUP_REMOVED lines=20> */
.L_x_7686:
[----:B------:R-:W-:Y:S02]  /*55d0*/  IMAD.MOV.U32 R14, RZ, RZ, R70 ;  /* 0x000000ffff0e7224 */ /* 0x000fe400078e0046 */
.L_x_7687:
[----:B------:R-:W-:Y:S05]  /*55e0*/  BSYNC B1 ;  /* 0x0000000000017941 */ /* 0x000fea0003800000 */
.L_x_7685:
        /* <DEDUP_REMOVED lines=16> */
.L_x_7691:
[----:B------:R-:W-:Y:S05]  /*56f0*/  BSYNC B2 ;  /* 0x0000000000027941 */ /* 0x000fea0003800000 */
.L_x_7690:
        /* <DEDUP_REMOVED lines=43> */
.L_x_7689:
[----:B------:R-:W-:Y:S05]  /*59b0*/  BSYNC B1 ;  /* 0x0000000000017941 */ /* 0x000fea0003800000 */
.L_x_7688:
        /* <DEDUP_REMOVED lines=20> */
.L_x_7693:
[----:B------:R-:W-:Y:S02]  /*5b00*/  IMAD.MOV.U32 R14, RZ, RZ, R70 ;  /* 0x000000ffff0e7224 */ /* 0x000fe400078e0046 */
.L_x_7694:
[----:B------:R-:W-:Y:S05]  /*5b10*/  BSYNC B1 ;  /* 0x0000000000017941 */ /* 0x000fea0003800000 */
.L_x_7692:
        /* <DEDUP_REMOVED lines=18> */
.L_x_7698:
[----:B------:R-:W-:Y:S05]  /*5c40*/  BSYNC B2 ;  /* 0x0000000000027941 */ /* 0x000fea0003800000 */
.L_x_7697:
        /* <DEDUP_REMOVED lines=43> */
.L_x_7696:
[----:B------:R-:W-:Y:S05]  /*5f00*/  BSYNC B1 ;  /* 0x0000000000017941 */ /* 0x000fea0003800000 */
.L_x_7695:
[----:B------:R0:W1:Y:S01]  /*5f10*/  I2F.U32 R13, R14 ;  /* 0x0000000e000d7306 */ /* 0x0000620000201000 */
[----:B------:R-:W-:Y:S01]  /*5f20*/  SEL R12, RZ, 0x1, P2 ;  /* 0x00000001ff0c7807 */ /* 0x000fe20001000000 */
[----:B------:R-:W-:Y:S01]  /*5f30*/  IMAD.WIDE.U32 R88, R54, R87, c[0x0][0x190] ;  /* 0x0000640036587625 */ /* 0x000fe200078e0057 */
[----:B------:R-:W-:Y:S02]  /*5f40*/  ISETP.NE.AND P6, PT, R19, RZ, PT ;  /* 0x000000ff1300720c */ /* 0x000fe40003fc5270 */
[----:B------:R-:W-:Y:S02]  /*5f50*/  SEL R52, RZ, 0x10000, P5 ;  /* 0x00010000ff347807 */ /* 0x000fe40002800000 */
[----:B------:R-:W-:Y:S02]  /*5f60*/  SEL R53, RZ, 0x100, P4 ;  /* 0x00000100ff357807 */ /* 0x000fe40002000000 */
[----:B------:R-:W-:-:S02]  /*5f70*/  ISETP.NE.AND P5, PT, R79, RZ, PT ;  /* 0x000000ff4f00720c */ /* 0x000fc40003fa5270 */
[----:B------:R-:W-:Y:S02]  /*5f80*/  ISETP.NE.AND P4, PT, R80, RZ, PT ;  /* 0x000000ff5000720c */ /* 0x000fe40003f85270 */
[----:B------:R-:W-:Y:S02]  /*5f90*/  SEL R79, RZ, 0x1, P3 ;  /* 0x00000001ff4f7807 */ /* 0x000fe40001800000 */
[----:B0-----:R-:W-:Y:S01]  /*5fa0*/  PRMT R14, RZ, 0x7610, R15 ;  /* 0x00007610ff0e7816 */ /* 0x001fe2000000000f */
[----:B-1----:R-:W-:Y:S01]  /*5fb0*/  FFMA.FTZ R13, R13, R82, 1.1641532182693481445e-10 ;  /* 0x2f0000000d0d7423 */ /* 0x002fe20000010052 */
[----:B------:R-:W-:-:S04]  /*5fc0*/  IADD3 R80, R78, 0x40, RZ ;  /* 0x000000404e507810 */ /* 0x000fc80007ffe0ff */
[----:B------:R-:W-:Y:S01]  /*5fd0*/  FSETP.GTU.FTZ.AND P2, PT, R13, c[0x0][0x1e4], PT ;  /* 0x000079000d007a0b */ /* 0x000fe20003f5c000 */
[----:B------:R-:W-:-:S03]  /*5fe0*/  IMAD.WIDE.U32 R12, R12, 0x1000000, RZ ;  /* 0x010000000c0c7825 */ /* 0x000fc600078e00ff */
[----:B------:R-:W-:Y:S01]  /*5ff0*/  SEL R19, RZ, 0x1000000, P2 ;  /* 0x01000000ff137807 */ /* 0x000fe20001000000 */
[----:B------:R-:W-:-:S03]  /*6000*/  @P6 IMAD.WIDE.U32 R90, R85, R80, c[0x0][0x180] ;  /* 0x00006000555a6625 */ /* 0x000fc600078e0050 */
[----:B------:R-:W-:Y:S02]  /*6010*/  LOP3.LUT R53, R53, R19, R52, 0xfe, !PT ;  /* 0x0000001335357212 */ /* 0x000fe400078efe34 */
[----:B------:R-:W-:Y:S02]  /*6020*/  SEL R19, RZ, 0x1, P4 ;  /* 0x00000001ff137807 */ /* 0x000fe40002000000 */
[----:B------:R-:W-:Y:S02]  /*6030*/  SEL R52, RZ, 0x1, P1 ;  /* 0x00000001ff347807 */ /* 0x000fe40000800000 */
[----:B------:R-:W-:Y:S01]  /*6040*/  LOP3.LUT R79, R13, R53, R79, 0xfe, !PT ;  /* 0x000000350d4f7212 */ /* 0x000fe200078efe4f */
[----:B------:R-:W-:Y:S02]  /*6050*/  FMUL.FTZ R13, R14, R83 ;  /* 0x000000530e0d7220 */ /* 0x000fe40000410000 */
[----:B------:R-:W-:-:S04]  /*6060*/  IMAD.WIDE.U32 R14, R19, 0x100, RZ ;  /* 0x00000100130e7825 */ /* 0x000fc800078e00ff */
[----:B------:R-:W-:-:S04]  /*6070*/  IMAD.WIDE.U32 R52, R52, 0x10000, RZ ;  /* 0x0001000034347825 */ /* 0x000fc800078e00ff */
[----:B------:R-:W-:Y:S01]  /*6080*/  FMUL.FTZ R19, R13, c[0x0][0x1e8] ;  /* 0x00007a000d137a20 */ /* 0x000fe20000410000 */
[----:B------:R-:W-:Y:S02]  /*6090*/  LOP3.LUT R13, R15, R79, R53, 0xfe, !PT ;  /* 0x0000004f0f0d7212 */ /* 0x000fe400078efe35 */
[----:B------:R-:W-:Y:S01]  /*60a0*/  LOP3.LUT R12, R14, R12, R52, 0xfe, !PT ;  /* 0x0000000c0e0c7212 */ /* 0x000fe200078efe34 */
[----:B------:R-:W-:Y:S01]  /*60b0*/  IMAD.WIDE.U32 R14, R54, R85, c[0x0][0x188] ;  /* 0x00006200360e7625 */ /* 0x000fe200078e0055 */
[----:B------:R-:W-:Y:S02]  /*60c0*/  FSEL R19, R19, RZ, !P2 ;  /* 0x000000ff13137208 */ /* 0x000fe40005000000 */
[----:B------:R-:W-:Y:S02]  /*60d0*/  SEL R53, RZ, 0x1, P5 ;  /* 0x00000001ff357807 */ /* 0x000fe40002800000 */
[----:B------:R0:W-:Y:S01]  /*60e0*/  STG.E.128 [R14.64], R20 ;  /* 0x000000140e007986 */ /* 0x0001e2000c101d06 */
[----:B------:R-:W-:Y:S01]  /*60f0*/  @P0 FADD.FTZ R19, R35, R19 ;  /* 0x0000001323130221 */ /* 0x000fe20000010000 */
[----:B------:R-:W-:Y:S01]  /*6100*/  LOP3.LUT R12, R12, R53, RZ, 0xfc, !PT ;  /* 0x000000350c0c7212 */ /* 0x000fe200078efcff */
[----:B------:R-:W-:-:S03]  /*6110*/  IMAD.WIDE.U32 R52, R80, R55, c[0x0][0x170] ;  /* 0x00005c0050347625 */ /* 0x000fc600078e0037 */
        /* <DEDUP_REMOVED lines=17> */
.L_x_7700:
[----:B0-----:R-:W-:Y:S02]  /*6230*/  MOV R79, R70 ;  /* 0x00000046004f7202 */ /* 0x001fe40000000f00 */
.L_x_7701:
[----:B------:R-:W-:Y:S05]  /*6240*/  BSYNC B1 ;  /* 0x0000000000017941 */ /* 0x000fea0003800000 */
.L_x_7699:
        /* <DEDUP_REMOVED lines=16> */
.L_x_7705:
[----:B------:R-:W-:Y:S05]  /*6350*/  BSYNC B2 ;  /* 0x0000000000027941 */ /* 0x000fea0003800000 */
.L_x_7704:
        /* <DEDUP_REMOVED lines=43> */
.L_x_7703:
[----:B------:R-:W-:Y:S05]  /*6610*/  BSYNC B1 ;  /* 0x0000000000017941 */ /* 0x000fea0003800000 */
.L_x_7702:
        /* <DEDUP_REMOVED lines=21> */
.L_x_7707:
[----:B------:R-:W-:Y:S02]  /*6770*/  IMAD.MOV.U32 R79, RZ, RZ, R70 ;  /* 0x000000ffff4f7224 */ /* 0x000fe400078e0046 */
.L_x_7708:
[----:B------:R-:W-:Y:S05]  /*6780*/  BSYNC B1 ;  /* 0x0000000000017941 */ /* 0x000fea0003800000 */
.L_x_7706:
        /* <DEDUP_REMOVED lines=16> */
.L_x_7712:
[----:B------:R-:W-:Y:S05]  /*6890*/  BSYNC B2 ;  /* 0x0000000000027941 */ /* 0x000fea0003800000 */
.L_x_7711:
        /* <DEDUP_REMOVED lines=43> */
.L_x_7710:
[----:B------:R-:W-:Y:S05]  /*6b50*/  BSYNC B1 ;  /* 0x0000000000017941 */ /* 0x000fea0003800000 */
.L_x_7709:
        /* <DEDUP_REMOVED lines=21> */
.L_x_7714:
[----:B------:R-:W-:Y:S02]  /*6cb0*/  IMAD.MOV.U32 R52, RZ, RZ, R70 ;  /* 0x000000ffff347224 */ /* 0x000fe400078e0046 */
.L_x_7715:
[----:B------:R-:W-:Y:S05]  /*6cc0*/  BSYNC B1 ;  /* 0x0000000000017941 */ /* 0x000fea0003800000 */
.L_x_7713:
        /* <DEDUP_REMOVED lines=16> */
.L_x_7719:
[----:B------:R-:W-:Y:S05]  /*6dd0*/  BSYNC B2 ;  /* 0x0000000000027941 */ /* 0x000fea0003800000 */
.L_x_7718:
        /* <DEDUP_REMOVED lines=38> */
[----:B------:R-:W-:-:S04]  /*7040*/  IMAD.WIDE.U32 R88, R89, -0x326172a9, RZ ;  /* 0xcd9e8d5759587825 */ /* 0x000fc800078e00ff */
[----:B------:R-:W-:Y:S01]  /*7050*/  IMAD.MOV.U32 R70, RZ, RZ, R88 ;  /* 0x000000ffff467224 */ /* 0x000fe200078e0058 */
[----:B------:R-:W-:Y:S01]  /*7060*/  LOP3.LUT R4, R89, UR25, R2, 0x96, !PT ;  /* 0x0000001959047c12 */ /* 0x000fe2000f8e9602 */
[----:B------:R-:W-:-:S05]  /*7070*/  IMAD.WIDE.U32 R2, R3, -0x2daee0ad, RZ ;  /* 0xd2511f5303027825 */ /* 0x000fca00078e00ff */
[----:B------:R-:W-:Y:S02]  /*7080*/  LOP3.LUT R3, R3, UR26, R14, 0x96, !PT ;  /* 0x0000001a03037c12 */ /* 0x000fe4000f8e960e */
.L_x_7717:
[----:B------:R-:W-:Y:S05]  /*7090*/  BSYNC B1 ;  /* 0x0000000000017941 */ /* 0x000fea0003800000 */
.L_x_7716:
        /* <DEDUP_REMOVED lines=20> */
.L_x_7721:
[----:B------:R-:W-:Y:S02]  /*71e0*/  IMAD.MOV.U32 R52, RZ, RZ, R70 ;  /* 0x000000ffff347224 */ /* 0x000fe400078e0046 */
.L_x_7722:
[----:B------:R-:W-:Y:S05]  /*71f0*/  BSYNC B1 ;  /* 0x0000000000017941 */ /* 0x000fea0003800000 */
.L_x_7720:
        /* <DEDUP_REMOVED lines=16> */
.L_x_7726:
[----:B------:R-:W-:Y:S05]  /*7300*/  BSYNC B2 ;  /* 0x0000000000027941 */ /* 0x000fea0003800000 */
.L_x_7725:
        /* <DEDUP_REMOVED lines=43> */
.L_x_7724:
[----:B------:R-:W-:Y:S05]  /*75c0*/  BSYNC B1 ;  /* 0x0000000000017941 */ /* 0x000fea0003800000 */
.L_x_7723:
        /* <DEDUP_REMOVED lines=20> */
.L_x_7728:
[----:B------:R-:W-:Y:S02]  /*7710*/  MOV R79, R70 ;  /* 0x00000046004f7202 */ /* 0x000fe40000000f00 */
.L_x_7729:
[----:B------:R-:W-:Y:S05]  /*7720*/  BSYNC B1 ;  /* 0x0000000000017941 */ /* 0x000fea0003800000 */
.L_x_7727:
        /* <DEDUP_REMOVED lines=16> */
.L_x_7733:
[----:B------:R-:W-:Y:S05]  /*7830*/  BSYNC B2 ;  /* 0x0000000000027941 */ /* 0x000fea0003800000 */
.L_x_7732:
        /* <DEDUP_REMOVED lines=42> */
[----:B------:R-:W-:Y:S02]  /*7ae0*/  LOP3.LUT R3, R3, UR26, R52, 0x96, !PT ;  /* 0x0000001a03037c12 */ /* 0x000fe4000f8e9634 */
.L_x_7731:
[----:B------:R-:W-:Y:S05]  /*7af0*/  BSYNC B1 ;  /* 0x0000000000017941 */ /* 0x000fea0003800000 */
.L_x_7730:
        /* <DEDUP_REMOVED lines=20> */
.L_x_7735:
[----:B------:R-:W-:Y:S02]  /*7c40*/  IMAD.MOV.U32 R79, RZ, RZ, R70 ;  /* 0x000000ffff4f7224 */ /* 0x000fe400078e0046 */
.L_x_7736:
[----:B------:R-:W-:Y:S05]  /*7c50*/  BSYNC B1 ;  /* 0x0000000000017941 */ /* 0x000fea0003800000 */
.L_x_7734:
        /* <DEDUP_REMOVED lines=16> */
.L_x_7740:
[----:B------:R-:W-:Y:S05]  /*7d60*/  BSYNC B2 ;  /* 0x0000000000027941 */ /* 0x000fea0003800000 */
.L_x_7739:
        /* <DEDUP_REMOVED lines=43> */
.L_x_7738:
[----:B------:R-:W-:Y:S05]  /*8020*/  BSYNC B1 ;  /* 0x0000000000017941 */ /* 0x000fea0003800000 */
.L_x_7737:
        /* <DEDUP_REMOVED lines=20> */
.L_x_7742:
[----:B------:R-:W-:Y:S02]  /*8170*/  IMAD.MOV.U32 R90, RZ, RZ, R70 ;  /* 0x000000ffff5a7224 */ /* 0x000fe400078e0046 */
.L_x_7743:
[----:B------:R-:W-:Y:S05]  /*8180*/  BSYNC B1 ;  /* 0x0000000000017941 */ /* 0x000fea0003800000 */
.L_x_7741:
        /* <DEDUP_REMOVED lines=16> */
.L_x_7747:
[----:B------:R-:W-:Y:S05]  /*8290*/  BSYNC B2 ;  /* 0x0000000000027941 */ /* 0x000fea0003800000 */
.L_x_7746:
        /* <DEDUP_REMOVED lines=43> */
.L_x_7745:
[----:B------:R-:W-:Y:S05]  /*8550*/  BSYNC B1 ;  /* 0x0000000000017941 */ /* 0x000fea0003800000 */
.L_x_7744:
        /* <DEDUP_REMOVED lines=20> */
.L_x_7749:
[----:B------:R-:W-:Y:S02]  /*86a0*/  IMAD.MOV.U32 R90, RZ, RZ, R70 ;  /* 0x000000ffff5a7224 */ /* 0x000fe400078e0046 */
.L_x_7750:
[----:B------:R-:W-:Y:S05]  /*86b0*/  BSYNC B1 ;  /* 0x0000000000017941 */ /* 0x000fea0003800000 */
.L_x_7748:
        /* <DEDUP_REMOVED lines=18> */
.L_x_7754:
[----:B------:R-:W-:Y:S05]  /*87e0*/  BSYNC B2 ;  /* 0x0000000000027941 */ /* 0x000fea0003800000 */
.L_x_7753:
        /* <DEDUP_REMOVED lines=43> */
.L_x_7752:
[----:B------:R-:W-:Y:S05]  /*8aa0*/  BSYNC B1 ;  /* 0x0000000000017941 */ /* 0x000fea0003800000 */
.L_x_7751:
[----:B------:R-:W0:Y:S01]  /*8ab0*/  I2F.U32 R89, R90 ;  /* 0x0000005a00597306 */ /* 0x000e220000201000 */
[----:B------:R-:W-:Y:S01]  /*8ac0*/  SEL R88, RZ, 0x1, P2 ;  /* 0x00000001ff587807 */ /* 0x000fe20001000000 */
[----:B0-----:R-:W-:Y:S01]  /*8ad0*/  FFMA.FTZ R89, R89, R82, 1.1641532182693481445e-10 ;  /* 0x2f00000059597423 */ /* 0x001fe20000010052 */
[----:B------:R-:W-:-:S04]  /*8ae0*/  PRMT R82, RZ, 0x7610, R55 ;  /* 0x00007610ff527816 */ /* 0x000fc80000000037 */
[----:B------:R-:W-:Y:S01]  /*8af0*/  FSETP.GTU.FTZ.AND P6, PT, R89, c[0x0][0x1e4], PT ;  /* 0x0000790059007a0b */ /* 0x000fe20003fdc000 */
[----:B------:R-:W-:Y:S01]  /*8b00*/  FMUL.FTZ R82, R82, R83 ;  /* 0x0000005352527220 */ /* 0x000fe20000410000 */
[----:B------:R-:W-:Y:S02]  /*8b10*/  SEL R89, RZ, 0x10000, P5 ;  /* 0x00010000ff597807 */ /* 0x000fe40002800000 */
[----:B------:R-:W-:Y:S01]  /*8b20*/  ISETP.NE.AND P5, PT, R86, RZ, PT ;  /* 0x000000ff5600720c */ /* 0x000fe20003fa5270 */
[----:B------:R-:W-:-:S03]  /*8b30*/  FMUL.FTZ R82, R82, c[0x0][0x1e8] ;  /* 0x00007a0052527a20 */ /* 0x000fc60000410000 */
[----:B------:R-:W-:Y:S02]  /*8b40*/  SEL R86, RZ, 0x1, P5 ;  /* 0x00000001ff567807 */ /* 0x000fe40002800000 */
[----:B------:R-:W-:Y:S01]  /*8b50*/  FSEL R55, R82, RZ, !P6 ;  /* 0x000000ff52377208 */ /* 0x000fe20007000000 */
[----:B------:R-:W-:Y:S01]  /*8b60*/  IMAD.WIDE.U32 R82, R80, R85, c[0x0][0x188] ;  /* 0x0000620050527625 */ /* 0x000fe200078e0055 */
[----:B------:R-:W-:-:S03]  /*8b70*/  SEL R85, RZ, 0x1000000, P6 ;  /* 0x01000000ff557807 */ /* 0x000fc60003000000 */
[----:B------:R-:W-:Y:S01]  /*8b80*/  @P0 FADD.FTZ R55, R35, R55 ;  /* 0x0000003723370221 */ /* 0x000fe20000010000 */
[----:B------:R-:W-:Y:S01]  /*8b90*/  ISETP.NE.AND P0, PT, R84, RZ, PT ;  /* 0x000000ff5400720c */ /* 0x000fe20003f05270 */
[----:B------:R-:W-:Y:S01]  /*8ba0*/  STG.E.128 [R82.64], R12 ;  /* 0x0000000c52007986 */ /* 0x000fe2000c101d06 */
[----:B------:R-:W-:-:S03]  /*8bb0*/  SEL R84, RZ, 0x100, P4 ;  /* 0x00000100ff547807 */ /* 0x000fc60002000000 */
[----:B------:R0:W-:Y:S01]  /*8bc0*/  STG.E.128 [R82.64+0x10], R52 ;  /* 0x0000103452007986 */ /* 0x0001e2000c101d06 */
[----:B------:R-:W-:Y:S01]  /*8bd0*/  LOP3.LUT R84, R84, R85, R89, 0xfe, !PT ;  /* 0x0000005554547212 */ /* 0x000fe200078efe59 */
[----:B------:R-:W-:Y:S01]  /*8be0*/  IMAD.WIDE.U32 R88, R88, 0x1000000, RZ ;  /* 0x0100000058587825 */ /* 0x000fe200078e00ff */
[----:B------:R-:W-:-:S04]  /*8bf0*/  SEL R85, RZ, 0x1, P3 ;  /* 0x00000001ff557807 */ /* 0x000fc80001800000 */
[----:B------:R-:W-:Y:S02]  /*8c00*/  LOP3.LUT R89, R89, R84, R85, 0xfe, !PT ;  /* 0x0000005459597212 */ /* 0x000fe400078efe55 */
[----:B------:R-:W-:Y:S02]  /*8c10*/  SEL R84, RZ, 0x1, P1 ;  /* 0x00000001ff547807 */ /* 0x000fe40000800000 */
[----:B------:R-:W-:-:S03]  /*8c20*/  ISETP.NE.AND P1, PT, R81, RZ, PT ;  /* 0x000000ff5100720c */ /* 0x000fc60003f25270 */
[----:B------:R-:W-:-:S04]  /*8c30*/  IMAD.WIDE.U32 R84, R84, 0x10000, RZ ;  /* 0x0001000054547825 */ /* 0x000fc800078e00ff */
[----:B0-----:R-:W-:-:S04]  /*8c40*/  IMAD.WIDE.U32 R82, R86, 0x100, RZ ;  /* 0x0000010056527825 */ /* 0x001fc800078e00ff */
[----:B------:R-:W-:Y:S01]  /*8c50*/  FADD.FTZ R86, RZ, R28 ;  /* 0x0000001cff567221 */ /* 0x000fe20000010000 */
[----:B------:R-:W-:Y:S02]  /*8c60*/  LOP3.LUT R83, R83, R89, R85, 0xfe, !PT ;  /* 0x0000005953537212 */ /* 0x000fe400078efe55 */
[----:B------:R-:W-:Y:S02]  /*8c70*/  LOP3.LUT R88, R82, R88, R84, 0xfe, !PT ;  /* 0x0000005852587212 */ /* 0x000fe400078efe54 */
[----:B------:R-:W-:-:S04]  /*8c80*/  SEL R85, RZ, 0x1, P0 ;  /* 0x00000001ff557807 */ /* 0x000fc80000000000 */
[----:B------:R-:W-:Y:S01]  /*8c90*/  LOP3.LUT R82, R88, R85, RZ, 0xfc, !PT ;  /* 0x0000005558527212 */ /* 0x000fe200078efcff */
[----:B------:R-:W-:-:S04]  /*8ca0*/  IMAD.WIDE.U32 R84, R80, R87, c[0x0][0x190] ;  /* 0x0000640050547625 */ /* 0x000fc800078e0057 */
        /* <DEDUP_REMOVED lines=26> */
.L_x_7759:
        /* <DEDUP_REMOVED lines=68> */
.L_x_7760:
[----:B01----:R-:W-:Y:S01]  /*9290*/  FADD.FTZ R86, R81, R86 ;  /* 0x0000005651567221 */ /* 0x003fe20000010000 */
[----:B------:R-:W-:Y:S01]  /*92a0*/  ISETP.NE.AND P0, PT, RZ, UR8, PT ;  /* 0x00000008ff007c0c */ /* 0x000fe2000bf05270 */
[----:B------:R-:W-:Y:S02]  /*92b0*/  FMUL.FTZ R81, R89, R89 ;  /* 0x0000005959517220 */ /* 0x000fe40000410000 */
[----:B------:R-:W-:-:S03]  /*92c0*/  IMAD.MOV.U32 R83, RZ, RZ, c[0x0][0x1e0] ;  /* 0x00007800ff537624 */ /* 0x000fc600078e00ff */
[----:B------:R-:W-:Y:S01]  /*92d0*/  FSEL R82, R81, RZ, P0 ;  /* 0x000000ff51527208 */ /* 0x000fe20000000000 */
[----:B------:R-:W-:Y:S01]  /*92e0*/  FFMA.FTZ R81, R86, R83, c[0x0][0x228] ;  /* 0x00008a0056517623 */ /* 0x000fe20000010053 */
[----:B------:R-:W-:-:S03]  /*92f0*/  FSEL R83, R89, RZ, !P0 ;  /* 0x000000ff59537208 */ /* 0x000fc60004000000 */
[----:B------:R-:W-:Y:S02]  /*9300*/  FADD.FTZ R81, R81, R82 ;  /* 0x0000005251517221 */ /* 0x000fe40000010000 */
[----:B------:R-:W-:Y:S02]  /*9310*/  IMAD.MOV.U32 R82, RZ, RZ, 0x4 ;  /* 0x00000004ff527424 */ /* 0x000fe400078e00ff */
[--C-:B------:R-:W-:Y:S02]  /*9320*/  FADD.FTZ R20, R20, -R83.reuse ;  /* 0x8000005314147221 */ /* 0x100fe40000010000 */
[----:B------:R-:W0:Y:S01]  /*9330*/  MUFU.RSQ R81, R81 ;  /* 0x0000005100517308 */ /* 0x000e220000001400 */
[--C-:B------:R-:W-:Y:S02]  /*9340*/  FADD.FTZ R21, R21, -R83.reuse ;  /* 0x8000005315157221 */ /* 0x100fe40000010000 */
[--C-:B------:R-:W-:Y:S02]  /*9350*/  FADD.FTZ R22, R22, -R83.reuse ;  /* 0x8000005316167221 */ /* 0x100fe40000010000 */
[----:B------:R-:W-:-:S02]  /*9360*/  FADD.FTZ R90, R31, -R83 ;  /* 0x800000531f5a7221 */ /* 0x000fc40000010000 */
[----:B------:R-:W-:-:S04]  /*9370*/  @!P1 IMAD.WIDE R86, R65, R82, c[0x0][0x1a0] ;  /* 0x0000680041569625 */ /* 0x000fc800078e0252 */
[--C-:B------:R-:W-:Y:S01]  /*9380*/  FADD.FTZ R26, R26, -R83.reuse ;  /* 0x800000531a1a7221 */ /* 0x100fe20000010000 */
[----:B------:R1:W-:Y:S01]  /*9390*/  @!P1 STG.E [R86.64], R89 ;  /* 0x0000005956009986 */ /* 0x0003e2000c101906 */
[--C-:B------:R-:W-:Y:S02]  /*93a0*/  FADD.FTZ R88, R29, -R83.reuse ;  /* 0x800000531d587221 */ /* 0x100fe40000010000 */
[----:B------:R-:W-:Y:S02]  /*93b0*/  FADD.FTZ R24, R24, -R83 ;  /* 0x8000005318187221 */ /* 0x000fe40000010000 */
[C---:B0-----:R-:W-:Y:S02]  /*93c0*/  FMUL.FTZ R31, R81.reuse, R20 ;  /* 0x00000014511f7220 */ /* 0x041fe40000410000 */
[C---:B------:R-:W-:Y:S02]  /*93d0*/  FMUL.FTZ R20, R81.reuse, R21 ;  /* 0x0000001551147220 */ /* 0x040fe40000410000 */
[C---:B------:R-:W-:Y:S01]  /*93e0*/  FMUL.FTZ R21, R81.reuse, R22 ;  /* 0x0000001651157220 */ /* 0x040fe20000410000 */
[----:B------:R-:W-:Y:S01]  /*93f0*/  PRMT R22, RZ, 0x5410, R51 ;  /* 0x00005410ff167816 */ /* 0x000fe20000000033 */
[----:B------:R-:W-:Y:S01]  /*9400*/  FMUL.FTZ R29, R81, R26 ;  /* 0x0000001a511d7220 */ /* 0x000fe20000410000 */
[----:B------:R-:W-:Y:S01]  /*9410*/  PRMT R26, RZ, 0x5410, R40 ;  /* 0x00005410ff1a7816 */ /* 0x000fe20000000028 */
[----:B-1----:R-:W-:-:S02]  /*9420*/  FADD.FTZ R86, R27, -R83 ;  /* 0x800000531b567221 */ /* 0x002fc40000010000 */
[----:B------:R-:W-:Y:S01]  /*9430*/  FFMA.FTZ R29, R29, R22, R58 ;  /* 0x000000161d1d7223 */ /* 0x000fe2000001003a */
[----:B------:R-:W-:Y:S01]  /*9440*/  PRMT R22, RZ, 0x7610, R51 ;  /* 0x00007610ff167816 */ /* 0x000fe20000000033 */
[C---:B------:R-:W-:Y:S02]  /*9450*/  FMUL.FTZ R86, R81.reuse, R86 ;  /* 0x0000005651567220 */ /* 0x040fe40000410000 */
[----:B------:R-:W-:Y:S01]  /*9460*/  FMUL.FTZ R27, R81, R24 ;  /* 0x00000018511b7220 */ /* 0x000fe20000410000 */
[----:B------:R-:W-:Y:S01]  /*9470*/  PRMT R24, RZ, 0x5410, R41 ;  /* 0x00005410ff187816 */ /* 0x000fe20000000029 */
[----:B------:R-:W-:Y:S01]  /*9480*/  FFMA.FTZ R86, R86, R22, R57 ;  /* 0x0000001656567223 */ /* 0x000fe20000010039 */
[----:B------:R-:W-:Y:S01]  /*9490*/  PRMT R22, RZ, 0x5410, R50 ;  /* 0x00005410ff167816 */ /* 0x000fe20000000032 */
[--C-:B------:R-:W-:Y:S02]  /*94a0*/  FADD.FTZ R92, R25, -R83.reuse ;  /* 0x80000053195c7221 */ /* 0x100fe40000010000 */
[----:B------:R-:W-:-:S02]  /*94b0*/  FADD.FTZ R30, R30, -R83 ;  /* 0x800000531e1e7221 */ /* 0x000fc40000010000 */
[----:B------:R-:W-:Y:S01]  /*94c0*/  FFMA.FTZ R27, R27, R22, R60 ;  /* 0x000000161b1b7223 */ /* 0x000fe2000001003c */
[----:B------:R-:W-:Y:S01]  /*94d0*/  PRMT R22, RZ, 0x7610, R50 ;  /* 0x00007610ff167816 */ /* 0x000fe20000000032 */
[C---:B------:R-:W-:Y:S02]  /*94e0*/  FMUL.FTZ R92, R81.reuse, R92 ;  /* 0x0000005c515c7220 */ /* 0x040fe40000410000 */
[----:B------:R-:W-:Y:S02]  /*94f0*/  FMUL.FTZ R25, R81, R30 ;  /* 0x0000001e51197220 */ /* 0x000fe40000410000 */
[----:B------:R-:W-:Y:S01]  /*9500*/  FFMA.FTZ R92, R92, R22, R59 ;  /* 0x000000165c5c7223 */ /* 0x000fe2000001003b */
[----:B------:R-:W-:Y:S01]  /*9510*/  PRMT R22, RZ, 0x5410, R49 ;  /* 0x00005410ff167816 */ /* 0x000fe20000000031 */
[----:B------:R-:W-:-:S04]  /*9520*/  @!P1 IMAD.WIDE R84, R65, R82, c[0x0][0x1a8] ;  /* 0x00006a0041549625 */ /* 0x000fc800078e0252 */
[----:B------:R-:W-:Y:S01]  /*9530*/  FFMA.FTZ R25, R25, R22, R62 ;  /* 0x0000001619197223 */ /* 0x000fe2000001003e */
[----:B------:R-:W-:Y:S01]  /*9540*/  PRMT R22, RZ, 0x7610, R49 ;  /* 0x00007610ff167816 */ /* 0x000fe20000000031 */
[C---:B------:R-:W-:Y:S01]  /*9550*/  FMUL.FTZ R90, R81.reuse, R90 ;  /* 0x0000005a515a7220 */ /* 0x040fe20000410000 */
[----:B------:R0:W-:Y:S01]  /*9560*/  @!P1 STG.E [R84.64], R81 ;  /* 0x0000005154009986 */ /* 0x0001e2000c101906 */
[----:B------:R-:W-:Y:S01]  /*9570*/  FADD.FTZ R28, R28, -R83 ;  /* 0x800000531c1c7221 */ /* 0x000fe20000010000 */
[----:B------:R-:W-:Y:S01]  /*9580*/  LEA R30, P1, R80, c[0x0][0x208], 0x4 ;  /* 0x00008200501e7a11 */ /* 0x000fe200078220ff */
[----:B------:R-:W-:Y:S01]  /*9590*/  FFMA.FTZ R90, R90, R22, R61 ;  /* 0x000000165a5a7223 */ /* 0x000fe2000001003d */
[----:B------:R-:W-:Y:S01]  /*95a0*/  PRMT R22, RZ, 0x5410, R48 ;  /* 0x00005410ff167816 */ /* 0x000fe20000000030 */
[----:B------:R-:W-:Y:S02]  /*95b0*/  FADD.FTZ R16, R16, -R83 ;  /* 0x8000005310107221 */ /* 0x000fe40000010000 */
[----:B------:R-:W-:-:S02]  /*95c0*/  FMUL.FTZ R88, R81, R88 ;  /* 0x0000005851587220 */ /* 0x000fc40000410000 */
[--C-:B------:R-:W-:Y:S02]  /*95d0*/  FADD.FTZ R17, R17, -R83.reuse ;  /* 0x8000005311117221 */ /* 0x100fe40000010000 */
[--C-:B------:R-:W-:Y:S01]  /*95e0*/  FADD.FTZ R18, R18, -R83.reuse ;  /* 0x8000005312127221 */ /* 0x100fe20000010000 */
[----:B0-----:R-:W-:Y:S01]  /*95f0*/  PRMT R85, RZ, 0x7610, R40 ;  /* 0x00007610ff557816 */ /* 0x001fe20000000028 */
[--C-:B------:R-:W-:Y:S02]  /*9600*/  FADD.FTZ R84, R23, -R83.reuse ;  /* 0x8000005317547221 */ /* 0x100fe40000010000 */
[----:B------:R-:W-:Y:S01]  /*9610*/  FMUL.FTZ R23, R81, R28 ;  /* 0x0000001c51177220 */ /* 0x000fe20000410000 */
[----:B------:R-:W-:Y:S01]  /*9620*/  LEA R28, P0, R78, c[0x0][0x208], 0x4 ;  /* 0x000082004e1c7a11 */ /* 0x000fe200078020ff */
[--C-:B------:R-:W-:Y:S02]  /*9630*/  FADD.FTZ R19, R19, -R83.reuse ;  /* 0x8000005313137221 */ /* 0x100fe40000010000 */
[----:B------:R-:W-:Y:S01]  /*9640*/  FFMA.FTZ R23, R23, R22, R64 ;  /* 0x0000001617177223 */ /* 0x000fe20000010040 */
[----:B------:R-:W-:Y:S01]  /*9650*/  PRMT R22, RZ, 0x7610, R48 ;  /* 0x00007610ff167816 */ /* 0x000fe20000000030 */
[----:B------:R-:W-:-:S02]  /*9660*/  FADD.FTZ R12, R12, -R83 ;  /* 0x800000530c0c7221 */ /* 0x000fc40000010000 */
[--C-:B------:R-:W-:Y:S02]  /*9670*/  FADD.FTZ R13, R13, -R83.reuse ;  /* 0x800000530d0d7221 */ /* 0x100fe40000010000 */
[--C-:B------:R-:W-:Y:S02]  /*9680*/  FADD.FTZ R14, R14, -R83.reuse ;  /* 0x800000530e0e7221 */ /* 0x100fe40000010000 */
[--C-:B------:R-:W-:Y:S02]  /*9690*/  FADD.FTZ R15, R15, -R83.reuse ;  /* 0x800000530f0f7221 */ /* 0x100fe40000010000 */
[--C-:B------:R-:W-:Y:S02]  /*96a0*/  FADD.FTZ R52, R52, -R83.reuse ;  /* 0x8000005334347221 */ /* 0x100fe40000010000 */
[--C-:B------:R-:W-:Y:S02]  /*96b0*/  FADD.FTZ R53, R53, -R83.reuse ;  /* 0x8000005335357221 */ /* 0x100fe40000010000 */
[----:B------:R-:W-:-:S02]  /*96c0*/  FADD.FTZ R54, R54, -R83 ;  /* 0x8000005336367221 */ /* 0x000fc40000010000 */
[----:B------:R-:W-:Y:S02]  /*96d0*/  FADD.FTZ R55, R55, -R83 ;  /* 0x8000005337377221 */ /* 0x000fe40000010000 */
[C---:B------:R-:W-:Y:S02]  /*96e0*/  FMUL.FTZ R83, R81.reuse, R16 ;  /* 0x0000001051537220 */ /* 0x040fe40000410000 */
[----:B------:R-:W-:Y:S01]  /*96f0*/  FFMA.FTZ R88, R88, R22, R63 ;  /* 0x0000001658587223 */ /* 0x000fe2000001003f */
[----:B------:R-:W-:Y:S01]  /*9700*/  PRMT R22, RZ, 0x5410, R47 ;  /* 0x00005410ff167816 */ /* 0x000fe2000000002f */
[C---:B------:R-:W-:Y:S02]  /*9710*/  FMUL.FTZ R16, R81.reuse, R17 ;  /* 0x0000001151107220 */ /* 0x040fe40000410000 */
[C---:B------:R-:W-:Y:S02]  /*9720*/  FMUL.FTZ R17, R81.reuse, R18 ;  /* 0x0000001251117220 */ /* 0x040fe40000410000 */
[----:B------:R-:W-:-:S02]  /*9730*/  FMUL.FTZ R18, R81, R19 ;  /* 0x0000001351127220 */ /* 0x000fc40000410000 */
[----:B------:R-:W-:Y:S01]  /*9740*/  FFMA.FTZ R17, R17, R22, R6 ;  /* 0x0000001611117223 */ /* 0x000fe20000010006 */
[----:B------:R-:W-:Y:S01]  /*9750*/  PRMT R22, RZ, 0x7610, R47 ;  /* 0x00007610ff167816 */ /* 0x000fe2000000002f */
[C---:B------:R-:W-:Y:S02]  /*9760*/  FMUL.FTZ R84, R81.reuse, R84 ;  /* 0x0000005451547220 */ /* 0x040fe40000410000 */
[C---:B------:R-:W-:Y:S02]  /*9770*/  FMUL.FTZ R19, R81.reuse, R12 ;  /* 0x0000000c51137220 */ /* 0x040fe40000410000 */
[----:B------:R-:W-:Y:S01]  /*9780*/  FFMA.FTZ R18, R18, R22, R5 ;  /* 0x0000001612127223 */ /* 0x000fe20000010005 */
[----:B------:R-:W-:Y:S01]  /*9790*/  PRMT R22, RZ, 0x5410, R46 ;  /* 0x00005410ff167816 */ /* 0x000fe2000000002e */
[C---:B------:R-:W-:Y:S02]  /*97a0*/  FMUL.FTZ R12, R81.reuse, R13 ;  /* 0x0000000d510c7220 */ /* 0x040fe40000410000 */
[----:B------:R-:W-:-:S02]  /*97b0*/  FMUL.FTZ R13, R81, R14 ;  /* 0x0000000e510d7220 */ /* 0x000fc40000410000 */
[----:B------:R-:W-:Y:S01]  /*97c0*/  FFMA.FTZ R83, R83, R22, R8 ;  /* 0x0000001653537223 */ /* 0x000fe20000010008 */
[----:B------:R-:W-:Y:S01]  /*97d0*/  PRMT R22, RZ, 0x7610, R46 ;  /* 0x00007610ff167816 */ /* 0x000fe2000000002e */
[C---:B------:R-:W-:Y:S01]  /*97e0*/  FMUL.FTZ R14, R81.reuse, R55 ;  /* 0x00000037510e7220 */ /* 0x040fe20000410000 */
[----:B------:R-:W-:Y:S01]  /*97f0*/  PRMT R55, RZ, 0x7610, R43 ;  /* 0x00007610ff377816 */ /* 0x000fe2000000002b */
[C---:B------:R-:W-:Y:S02]  /*9800*/  FMUL.FTZ R54, R81.reuse, R54 ;  /* 0x0000003651367220 */ /* 0x040fe40000410000 */
[----:B------:R-:W-:Y:S01]  /*9810*/  FFMA.FTZ R16, R16, R22, R7 ;  /* 0x0000001610107223 */ /* 0x000fe20000010007 */
[----:B------:R-:W-:Y:S01]  /*9820*/  PRMT R22, RZ, 0x5410, R45 ;  /* 0x00005410ff167816 */ /* 0x000fe2000000002d */
[C---:B------:R-:W-:Y:S02]  /*9830*/  FMUL.FTZ R15, R81.reuse, R15 ;  /* 0x0000000f510f7220 */ /* 0x040fe40000410000 */
[----:B------:R-:W-:-:S02]  /*9840*/  FMUL.FTZ R52, R81, R52 ;  /* 0x0000003451347220 */ /* 0x000fc40000410000 */
[----:B------:R-:W-:Y:S01]  /*9850*/  FFMA.FTZ R21, R21, R22, R10 ;  /* 0x0000001615157223 */ /* 0x000fe2000001000a */
[----:B------:R-:W-:Y:S01]  /*9860*/  PRMT R22, RZ, 0x7610, R45 ;  /* 0x00007610ff167816 */ /* 0x000fe2000000002d */
[----:B------:R-:W-:Y:S01]  /*9870*/  FMUL.FTZ R53, R81, R53 ;  /* 0x0000003551357220 */ /* 0x000fe20000410000 */
        /* <DEDUP_REMOVED lines=14> */
[----:B------:R-:W-:Y:S01]  /*9960*/  IADD3 R25, R78, 0x20, RZ ;  /* 0x000000204e197810 */ /* 0x000fe20007ffe0ff */
[----:B------:R-:W-:Y:S01]  /*9970*/  FFMA.FTZ R20, R20, R22, R11 ;  /* 0x0000001614147223 */ /* 0x000fe2000001000b */
[----:B------:R-:W-:Y:S01]  /*9980*/  PRMT R22, RZ, 0x5410, R43 ;  /* 0x00005410ff167816 */ /* 0x000fe2000000002b */
[----:B------:R-:W-:Y:S01]  /*9990*/  FFMA.FTZ R85, R12, R85, R67 ;  /* 0x000000550c557223 */ /* 0x000fe20000010043 */
[----:B------:R-:W-:Y:S01]  /*99a0*/  F2FP.BF16.PACK_AB R15, R86, R29 ;  /* 0x0000001d560f723e */ /* 0x000fe200000010ff */
[----:B------:R-:W-:Y:S01]  /*99b0*/  IMAD R65, R82, c[0x0][0x160], R65 ;  /* 0x0000580052417a24 */ /* 0x000fe200078e0241 */
[----:B------:R-:W-:Y:S01]  /*99c0*/  F2FP.BF16.PACK_AB R16, R20, R31 ;  /* 0x0000001f1410723e */ /* 0x000fe200000010ff */
[----:B------:R-:W-:Y:S01]  /*99d0*/  FFMA.FTZ R54, R54, R22, R75 ;  /* 0x0000001636367223 */ /* 0x000fe2000001004b */
[----:B------:R-:W-:Y:S01]  /*99e0*/  PRMT R22, RZ, 0x5410, R42 ;  /* 0x00005410ff167816 */ /* 0x000fe2000000002a */
[----:B------:R-:W-:Y:S01]  /*99f0*/  IMAD.MOV.U32 R20, RZ, RZ, 0x10 ;  /* 0x00000010ff147424 */ /* 0x000fe200078e00ff */
[----:B------:R-:W-:-:S02]  /*9a00*/  F2FP.BF16.PACK_AB R17, R84, R21 ;  /* 0x000000155411723e */ /* 0x000fc400000010ff */
[----:B------:R-:W-:Y:S01]  /*9a10*/  F2FP.BF16.PACK_AB R14, R92, R27 ;  /* 0x0000001b5c0e723e */ /* 0x000fe200000010ff */
[----:B------:R-:W-:Y:S01]  /*9a20*/  FFMA.FTZ R22, R52, R22, R73 ;  /* 0x0000001634167223 */ /* 0x000fe20000010049 */
[----:B------:R-:W-:Y:S02]  /*9a30*/  F2FP.BF16.PACK_AB R12, R88, R23 ;  /* 0x00000017580c723e */ /* 0x000fe400000010ff */
[----:B------:R-:W-:Y:S02]  /*9a40*/  LEA.HI.X R29, R78, c[0x0][0x20c], RZ, 0x4, P0 ;  /* 0x000083004e1d7a11 */ /* 0x000fe400000f24ff */
[----:B------:R-:W-:Y:S01]  /*9a50*/  F2FP.BF16.PACK_AB R21, R81, R24 ;  /* 0x000000185115723e */ /* 0x000fe200000010ff */
[----:B------:R-:W-:Y:S01]  /*9a60*/  IMAD.WIDE.U32 R24, R25, R20, c[0x0][0x208] ;  /* 0x0000820019187625 */ /* 0x000fe200078e0014 */
[----:B------:R-:W-:Y:S01]  /*9a70*/  F2FP.BF16.PACK_AB R23, R55, R54 ;  /* 0x000000363717723e */ /* 0x000fe200000010ff */
[----:B------:R0:W-:Y:S01]  /*9a80*/  STG.E.128 [R28.64], R12 ;  /* 0x0000000c1c007986 */ /* 0x0001e2000c101d06 */
[----:B------:R-:W-:-:S02]  /*9a90*/  F2FP.BF16.PACK_AB R22, R53, R22 ;  /* 0x000000163516723e */ /* 0x000fc400000010ff */
[----:B------:R-:W-:Y:S01]  /*9aa0*/  LEA.HI.X R31, R80, c[0x0][0x20c], RZ, 0x4, P1 ;  /* 0x00008300501f7a11 */ /* 0x000fe200008f24ff */
[----:B------:R0:W-:Y:S01]  /*9ab0*/  STG.E.128 [R24.64], R16 ;  /* 0x0000001018007986 */ /* 0x0001e2000c101d06 */
[----:B------:R-:W-:Y:S02]  /*9ac0*/  F2FP.BF16.PACK_AB R20, R85, R26 ;  /* 0x0000001a5514723e */ /* 0x000fe400000010ff */
[----:B------:R-:W-:-:S03]  /*9ad0*/  ISETP.GE.AND P0, PT, R65, c[0x0][0x164], PT ;  /* 0x0000590041007a0c */ /* 0x000fc60003f06270 */
[----:B------:R0:W-:Y:S10]  /*9ae0*/  STG.E.128 [R30.64], R20 ;  /* 0x000000141e007986 */ /* 0x0001f4000c101d06 */
[----:B0-----:R-:W-:Y:S01]  /*9af0*/  @P0 CALL.REL.NOINC `(.L_x_7757) ;  /* 0x0000001000000944 */ /* 0x001fe20003c00000 */
[----:B------:R-:W-:Y:S05]  /*9b00*/  BRA `(.L_x_7758) ;  /* 0xffff6d6000007947 */ /* 0x000fea000383ffff */
.L_x_7757:
[----:B------:R-:W-:Y:S05]  /*9b10*/  BSYNC B0 ;  /* 0x0000000000007941 */ /* 0x000fea0003800000 */
.L_x_7586:
[----:B------:R-:W-:Y:S05]  /*9b20*/  EXIT ;  /* 0x000000000000794d */ /* 0x000fea0003800000 */
.L_x_7755:
[----:B------:R-:W-:Y:S01]  /*9b30*/  MOV R85, 0x1 ;  /* 0x0000000100557802 */ /* 0x000fe20000000f00 */
[----:B------:R-:W-:Y:S01]  /*9b40*/  IMAD.MOV.U32 R84, RZ, RZ, 0x1f ;  /* 0x0000001fff547424 */ /* 0x000fe200078e00ff */
[----:B------:R-:W-:Y:S01]  /*9b50*/  MOV R82, 0x9b80 ;  /* 0x00009b8000527802 */ /* 0x000fe20000000f00 */
[----:B------:R-:W-:-:S02]  /*9b60*/  IMAD.MOV.U32 R81, RZ, RZ, -0x1 ;  /* 0xffffffffff517424 */ /* 0x000fc400078e00ff */
[----:B------:R-:W-:Y:S05]  /*9b70*/  CALL.REL.NOINC `($__internal_57_$__cuda_sm70_shflsync_bfly_p) ;  /* 0x0000068000007944 */ /* 0x000fea0003c00000 */
[----:B01----:R-:W-:Y:S05]  /*9b80*/  BRA `(.L_x_7759) ;  /* 0xfffff2c000007947 */ /* 0x003fea000383ffff */
.L_x_7756:
[----:B------:R-:W-:Y:S01]  /*9b90*/  HFMA2.MMA R84, -RZ, RZ, 0, 1.847743988037109375e-06 ;  /* 0x0000001fff547435 */ /* 0x000fe200000001ff */
[----:B------:R-:W-:Y:S01]  /*9ba0*/  IMAD.MOV.U32 R85, RZ, RZ, 0x2 ;  /* 0x00000002ff557424 */ /* 0x000fe200078e00ff */
[----:B------:R-:W-:Y:S01]  /*9bb0*/  MOV R82, 0x9be0 ;  /* 0x00009be000527802 */ /* 0x000fe20000000f00 */
[----:B------:R-:W-:-:S03]  /*9bc0*/  IMAD.MOV.U32 R81, RZ, RZ, -0x1 ;  /* 0xffffffffff517424 */ /* 0x000fc600078e00ff */
[----:B------:R-:W-:Y:S05]  /*9bd0*/  CALL.REL.NOINC `($__internal_57_$__cuda_sm70_shflsync_bfly_p) ;  /* 0x0000062000007944 */ /* 0x000fea0003c00000 */
[----:B01----:R-:W-:Y:S01]  /*9be0*/  FADD.FTZ R86, R86, R81 ;  /* 0x0000005156567221 */ /* 0x003fe20000010000 */
[----:B------:R-:W-:Y:S01]  /*9bf0*/  MOV R81, 0xffffffff ;  /* 0xffffffff00517802 */ /* 0x000fe20000000f00 */
[----:B------:R-:W-:Y:S01]  /*9c00*/  IMAD.MOV.U32 R85, RZ, RZ, 0x4 ;  /* 0x00000004ff557424 */ /* 0x000fe200078e00ff */
[----:B------:R-:W-:Y:S01]  /*9c10*/  MOV R82, 0x9c40 ;  /* 0x00009c4000527802 */ /* 0x000fe20000000f00 */
[----:B------:R-:W-:-:S02]  /*9c20*/  IMAD.MOV.U32 R84, RZ, RZ, 0x1f ;  /* 0x0000001fff547424 */ /* 0x000fc400078e00ff */
        /* <DEDUP_REMOVED lines=13> */
[----:B-1----:R-:W-:Y:S02]  /*9d00*/  FADD.FTZ R81, R86, R81 ;  /* 0x0000005156517221 */ /* 0x002fe40000010000 */
[----:B0-----:R-:W-:-:S02]  /*9d10*/  IMAD.MOV.U32 R85, RZ, RZ, 0x1 ;  /* 0x00000001ff557424 */ /* 0x001fc400078e00ff */
        /* <DEDUP_REMOVED lines=49> */
[----:B------:R-:W-:Y:S01]  /*a030*/  FFMA.FTZ R86, R82, R82, R81 ;  /* 0x0000005252567223 */ /* 0x000fe20000010051 */
[----:B------:R-:W-:Y:S02]  /*a040*/  MOV R81, 0xffffffff ;  /* 0xffffffff00517802 */ /* 0x000fe40000000f00 */
[----:B------:R-:W-:Y:S02]  /*a050*/  MOV R82, 0xa070 ;  /* 0x0000a07000527802 */ /* 0x000fe40000000f00 */
[----:B------:R-:W-:Y:S05]  /*a060*/  CALL.REL.NOINC `($__internal_57_$__cuda_sm70_shflsync_bfly_p) ;  /* 0x0000019000007944 */ /* 0x000fea0003c00000 */
[----:B01----:R-:W-:Y:S01]  /*a070*/  FADD.FTZ R86, R86, R81 ;  /* 0x0000005156567221 */ /* 0x003fe20000010000 */
[----:B------:R-:W-:Y:S01]  /*a080*/  MOV R81, 0xffffffff ;  /* 0xffffffff00517802 */ /* 0x000fe20000000f00 */
[----:B------:R-:W-:Y:S01]  /*a090*/  IMAD.MOV.U32 R85, RZ, RZ, 0x2 ;  /* 0x00000002ff557424 */ /* 0x000fe200078e00ff */
[----:B------:R-:W-:Y:S01]  /*a0a0*/  MOV R82, 0xa0d0 ;  /* 0x0000a0d000527802 */ /* 0x000fe20000000f00 */
[----:B------:R-:W-:Y:S02]  /*a0b0*/  IMAD.MOV.U32 R84, RZ, RZ, 0x1f ;  /* 0x0000001fff547424 */ /* 0x000fe400078e00ff */
        /* <DEDUP_REMOVED lines=19> */
[----:B01----:R-:W-:Y:S05]  /*a1f0*/  BRA `(.L_x_7760) ;  /* 0xfffff09000007947 */ /* 0x003fea000383ffff */
        .weak           $__internal_57_$__cuda_sm70_shflsync_bfly_p
        .type           $__internal_57_$__cuda_sm70_shflsync_bfly_p,@function
        .size           $__internal_57_$__cuda_sm70_shflsync_bfly_p,(.L_x_22225 - $__internal_57_$__cuda_sm70_shflsync_bfly_p)
$__internal_57_$__cuda_sm70_shflsync_bfly_p:
[----:B------:R-:W-:Y:S01]  /*a200*/  IMAD.MOV.U32 R83, RZ, RZ, 0x0 ;  /* 0x00000000ff537424 */ /* 0x000fe200078e00ff */
[----:B------:R-:W-:Y:S04]  /*a210*/  WARPSYNC R81 ;  /* 0x0000005100007348 */ /* 0x000fe80003800000 */
[----:B------:R0:W1:Y:S01]  /*a220*/  SHFL.BFLY PT, R81, R86, R85, R84 ;  /* 0x0c00005556517389 */ /* 0x00006200000e0054 */
[----:B------:R-:W-:Y:S05]  /*a230*/  RET.REL.NODEC R82 `(_ZN10layer_norm13ln_fwd_kernelINS_13Kernel_traitsI13__nv_bfloat16S2_fS2_fjLj768ELj1ELj4ELj1ELj16ENS_18Kernel_traits_baseILj768ES2_S2_fS2_fjLj128EEEEELb1ELb0ELb0ELb1EEEvNS_9FwdParamsE) ;  /* 0xffff5dc052007950 */ /* 0x000fea0003c3ffff */
.L_x_7761:
        /* <DEDUP_REMOVED lines=12> */
.L_x_22225:


//--------------------- .text._ZN10layer_norm13ln_fwd_kernelINS_13Kernel_traitsI13__nv_bfloat16S2_fS2_fjLj768ELj1ELj4ELj1ELj16ENS_18Kernel_traits_baseILj768ES2_S2_fS2_fjLj128EEEEELb1ELb0ELb1ELb0EEEvNS_9FwdParamsE --------------------------
	.section	.text._ZN10layer_norm13ln_fwd_kernelINS_13Kernel_traitsI13__nv_bfloat16S2_fS2_fjLj768ELj1ELj4ELj1ELj16ENS_18Kernel_traits_baseILj768ES2_S2_fS2_fjLj128EEEEELb1ELb0ELb1ELb0EEEvNS_9FwdParamsE,"ax",@progbits
	.sectioninfo	@"SHI_REGISTERS=125"
	.align	128
        .global         _ZN10layer_norm13ln_fwd_kernelINS_13Kernel_traitsI13__nv_bfloat16S2_fS2_fjLj768ELj1ELj4ELj1ELj16ENS_18Kernel_traits_baseILj768ES2_S2_fS2_fjLj128EEEEELb1ELb0ELb1ELb0EEEvNS_9FwdParamsE
        .type           _ZN10layer_norm13ln_fwd_kernelINS_13Kernel_traitsI13__nv_bfloat16S2_fS2_fjLj768ELj1ELj4ELj1ELj16ENS_18Kernel_traits_baseILj768ES2_S2_fS2_fjLj128EEEEELb1ELb0ELb1ELb0EEEvNS_9FwdParamsE,@function
        .size           _ZN10layer_norm13ln_fwd_kernelINS_13Kernel_traitsI13__nv_bfloat16S2_fS2_fjLj768ELj1ELj4ELj1ELj16ENS_18Kernel_traits_baseILj768ES2_S2_fS2_fjLj128EEEEELb1ELb0ELb1ELb0EEEvNS_9FwdParamsE,(.L_x_22226 - _ZN10layer_norm13ln_fwd_kernelINS_13Kernel_traitsI13__nv_bfloat16S2_fS2_fjLj768ELj1ELj4ELj1ELj16ENS_18Kernel_traits_baseILj768ES2_S2_fS2_fjLj128EEEEELb1ELb0ELb1ELb0EEEvNS_9FwdParamsE)
        .other          _ZN10layer_norm13ln_fwd_kernelINS_13Kernel_traitsI13__nv_bfloat16S2_fS2_fjLj768ELj1ELj4ELj1ELj16ENS_18Kernel_traits_baseILj768ES2_S2_fS2_fjLj128EEEEELb1ELb0ELb1ELb0EEEvNS_9FwdParamsE,@"STO_CUDA_ENTRY STV_DEFAULT"
_ZN10layer_norm13ln_fwd_kernelINS_13Kernel_traitsI13__nv_bfloat16S2_fS2_fjLj768ELj1ELj4ELj1ELj16ENS_18Kernel_traits_baseILj768ES2_S2_fS2_fjLj128EEEEELb1ELb0ELb1ELb0EEEvNS_9FwdParamsE:
.text._ZN10layer_norm13ln_fwd_kernelINS_13Kernel_traitsI13__nv_bfloat16S2_fS2_fjLj768ELj1ELj4ELj1ELj16ENS_18Kernel_traits_baseILj768ES2_S2_fS2_fjLj128EEEEELb1ELb0ELb1ELb0EEEvNS_9FwdParamsE:
        /* <DEDUP_REMOVED lines=20> */
[----:B------:R-:W-:-:S03]  /*0140*/  IMAD.WIDE.U32 R6, R22, -0x326172a9, RZ ;  /* 0xcd9e8d5716067825 */ /* 0x000fc600078e00ff */
        /* <DEDUP_REMOVED lines=50> */
[----:B------:R-:W-:-:S03]  /*0470*/  UIADD3 UR26, UR5, -0x695add53, URZ ;  /* 0x96a522ad051a7890 */ /* 0x000fc6000fffe03f */
        /* <DEDUP_REMOVED lines=27> */
.L_x_7763:
[----:B0-----:R-:W-:Y:S05]  /*0630*/  BSYNC B0 ;  /* 0x0000000000007941 */ /* 0x001fea0003800000 */
.L_x_7762:
        /* <DEDUP_REMOVED lines=13> */
.L_x_7765:
[----:B0-----:R-:W-:Y:S05]  /*0710*/  BSYNC B0 ;  /* 0x0000000000007941 */ /* 0x001fea0003800000 */
.L_x_7764:
        /* <DEDUP_REMOVED lines=12> */
.L_x_7767:
[----:B0-----:R-:W-:Y:S05]  /*07e0*/  BSYNC B0 ;  /* 0x0000000000007941 */ /* 0x001fea0003800000 */
.L_x_7766:
        /* <DEDUP_REMOVED lines=63> */
.L_x_8004:
        /* <DEDUP_REMOVED lines=28> */
[----:B------:R-:W2:Y:S04]  /*0da0*/  @P3 LDG.E.128 R24, [R38.64] ;  /* 0x0000000626183981 */ /* 0x000ea8000c1e1d00 */
[----:B------:R0:W5:Y:S01]  /*0db0*/  @P3 LDG.E.128 R32, [R38.64+0x10] ;  /* 0x0000100626203981 */ /* 0x000162000c1e1d00 */
[----:B------:R-:W-:Y:S01]  /*0dc0*/  ISETP.GT.AND P4, PT, R111, RZ, PT ;  /* 0x000000ff6f00720c */ /* 0x000fe20003f84270 */
[----:B------:R-:W-:-:S12]  /*0dd0*/  BSSY B2, `(.L_x_7771) ;  /* 0x000005a000027945 */ /* 0x000fd80003800000 */
[----:B------:R-:W-:-:S04]  /*0de0*/  @!P4 ISETP.NE.U32.AND P5, PT, RZ, c[0x0][0x180], PT ;  /* 0x00006000ff00ca0c */ /* 0x000fc80003fa5070 */
[----:B------:R-:W-:Y:S02]  /*0df0*/  @!P4 ISETP.NE.AND.EX P5, PT, RZ, c[0x0][0x184], PT, P5 ;  /* 0x00006100ff00ca0c */ /* 0x000fe40003fa5350 */
[----:B------:R-:W-:Y:S02]  /*0e00*/  @!P4 MOV R42, R97 ;  /* 0x00000061002ac202 */ /* 0x000fe40000000f00 */
[----:B--2---:R-:W-:Y:S01]  /*0e10*/  @!P4 FSEL R36, R24, RZ, P5 ;  /* 0x000000ff1824c208 */ /* 0x004fe20002800000 */
[----:B------:R-:W-:Y:S05]  /*0e20*/  @!P4 BRA `(.L_x_7772) ;  /* 0x000005400000c947 */ /* 0x000fea0003800000 */
        /* <DEDUP_REMOVED lines=12> */
.L_x_7774:
[----:B------:R-:W-:Y:S02]  /*0ef0*/  IMAD.MOV.U32 R60, RZ, RZ, R96 ;  /* 0x000000ffff3c7224 */ /* 0x000fe400078e0060 */
.L_x_7775:
[----:B------:R-:W-:Y:S05]  /*0f00*/  BSYNC B3 ;  /* 0x0000000000037941 */ /* 0x000fea0003800000 */
.L_x_7773:
        /* <DEDUP_REMOVED lines=16> */
.L_x_7779:
[----:B------:R-:W-:Y:S05]  /*1010*/  BSYNC B4 ;  /* 0x0000000000047941 */ /* 0x000fea0003800000 */
.L_x_7778:
        /* <DEDUP_REMOVED lines=42> */
.L_x_7777:
[----:B------:R-:W-:Y:S05]  /*12c0*/  BSYNC B3 ;  /* 0x0000000000037941 */ /* 0x000fea0003800000 */
.L_x_7776:
        /* <DEDUP_REMOVED lines=9> */
[----:B------:R-:W-:Y:S02]  /*1360*/  @P3 FADD.FTZ R36, R24, R36 ;  /* 0x0000002418243221 */ /* 0x000fe40000010000 */
.L_x_7772:
[----:B0-----:R-:W-:Y:S05]  /*1370*/  BSYNC B2 ;  /* 0x0000000000027941 */ /* 0x001fea0003800000 */
.L_x_7771:
[----:B------:R-:W-:Y:S01]  /*1380*/  @!P4 ISETP.NE.U32.AND P5, PT, RZ, c[0x0][0x180], PT ;  /* 0x00006000ff00ca0c */ /* 0x000fe20003fa5070 */
[----:B------:R-:W-:Y:S01]  /*1390*/  BSSY B2, `(.L_x_7780) ;  /* 0x0000059000027945 */ /* 0x000fe20003800000 */
[----:B------:R-:W-:Y:S02]  /*13a0*/  @!P4 IMAD.MOV.U32 R39, RZ, RZ, R42 ;  /* 0x000000ffff27c224 */ /* 0x000fe400078e002a */
[----:B------:R-:W-:-:S04]  /*13b0*/  @!P4 ISETP.NE.AND.EX P5, PT, RZ, c[0x0][0x184], PT, P5 ;  /* 0x00006100ff00ca0c */ /* 0x000fc80003fa5350 */
[----:B------:R-:W-:Y:S01]  /*13c0*/  @!P4 FSEL R37, R25, RZ, P5 ;  /* 0x000000ff1925c208 */ /* 0x000fe20002800000 */
[----:B------:R-:W-:Y:S05]  /*13d0*/  @!P4 BRA `(.L_x_7781) ;  /* 0x000005400000c947 */ /* 0x000fea0003800000 */
        /* <DEDUP_REMOVED lines=12> */
.L_x_7783:
[----:B------:R-:W-:Y:S02]  /*14a0*/  IMAD.MOV.U32 R62, RZ, RZ, R96 ;  /* 0x000000ffff3e7224 */ /* 0x000fe400078e0060 */
.L_x_7784:
[----:B------:R-:W-:Y:S05]  /*14b0*/  BSYNC B3 ;  /* 0x0000000000037941 */ /* 0x000fea0003800000 */
.L_x_7782:
        /* <DEDUP_REMOVED lines=16> */
.L_x_7788:
[----:B------:R-:W-:Y:S05]  /*15c0*/  BSYNC B4 ;  /* 0x0000000000047941 */ /* 0x000fea0003800000 */
.L_x_7787:
        /* <DEDUP_REMOVED lines=36> */
[----:B------:R-:W-:Y:S02]  /*1810*/  MOV R39, RZ ;  /* 0x000000ff00277202 */ /* 0x000fe40000000f00 */
[----:B------:R-:W-:Y:S01]  /*1820*/  LOP3.LUT R90, R41, UR23, R42, 0x96, !PT ;  /* 0x00000017295a7c12 */ /* 0x000fe2000f8e962a */
[----:B------:R-:W-:-:S04]  /*1830*/  IMAD.WIDE.U32 R96, R96, -0x326172a9, RZ ;  /* 0xcd9e8d5760607825 */ /* 0x000fc800078e00ff */
[----:B------:R-:W-:Y:S01]  /*1840*/  IMAD.WIDE.U32 R90, R90, -0x2daee0ad, RZ ;  /* 0xd2511f535a5a7825 */ /* 0x000fe200078e00ff */
[----:B------:R-:W-:-:S04]  /*1850*/  LOP3.LUT R92, R97, UR25, R40, 0x96, !PT ;  /* 0x00000019615c7c12 */ /* 0x000fc8000f8e9628 */
[----:B------:R-:W-:Y:S02]  /*1860*/  LOP3.LUT R91, R91, UR26, R38, 0x96, !PT ;  /* 0x0000001a5b5b7c12 */ /* 0x000fe4000f8e9626 */
.L_x_7786:
[----:B------:R-:W-:Y:S05]  /*1870*/  BSYNC B3 ;  /* 0x0000000000037941 */ /* 0x000fea0003800000 */
.L_x_7785:
        /* <DEDUP_REMOVED lines=9> */
[----:B------:R-:W-:Y:S02]  /*1910*/  @P3 FADD.FTZ R37, R25, R37 ;  /* 0x0000002519253221 */ /* 0x000fe40000010000 */
.L_x_7781:
[----:B------:R-:W-:Y:S05]  /*1920*/  BSYNC B2 ;  /* 0x0000000000027941 */ /* 0x000fea0003800000 */
.L_x_7780:
        /* <DEDUP_REMOVED lines=18> */
.L_x_7792:
[----:B------:R-:W-:Y:S02]  /*1a50*/  IMAD.MOV.U32 R62, RZ, RZ, R96 ;  /* 0x000000ffff3e7224 */ /* 0x000fe400078e0060 */
.L_x_7793:
[----:B------:R-:W-:Y:S05]  /*1a60*/  BSYNC B3 ;  /* 0x0000000000037941 */ /* 0x000fea0003800000 */
.L_x_7791:
        /* <DEDUP_REMOVED lines=16> */
.L_x_7797:
[----:B------:R-:W-:Y:S05]  /*1b70*/  BSYNC B4 ;  /* 0x0000000000047941 */ /* 0x000fea0003800000 */
.L_x_7796:
        /* <DEDUP_REMOVED lines=42> */
.L_x_7795:
[----:B------:R-:W-:Y:S05]  /*1e20*/  BSYNC B3 ;  /* 0x0000000000037941 */ /* 0x000fea0003800000 */
.L_x_7794:
        /* <DEDUP_REMOVED lines=10> */
.L_x_7790:
[----:B------:R-:W-:Y:S05]  /*1ed0*/  BSYNC B2 ;  /* 0x0000000000027941 */ /* 0x000fea0003800000 */
.L_x_7789:
        /* <DEDUP_REMOVED lines=18> */
.L_x_7801:
[----:B------:R-:W-:Y:S02]  /*2000*/  IMAD.MOV.U32 R82, RZ, RZ, R96 ;  /* 0x000000ffff527224 */ /* 0x000fe400078e0060 */
.L_x_7802:
[----:B------:R-:W-:Y:S05]  /*2010*/  BSYNC B3 ;  /* 0x0000000000037941 */ /* 0x000fea0003800000 */
.L_x_7800:
        /* <DEDUP_REMOVED lines=16> */
.L_x_7806:
[----:B------:R-:W-:Y:S05]  /*2120*/  BSYNC B4 ;  /* 0x0000000000047941 */ /* 0x000fea0003800000 */
.L_x_7805:
        /* <DEDUP_REMOVED lines=42> */
.L_x_7804:
[----:B------:R-:W-:Y:S05]  /*23d0*/  BSYNC B3 ;  /* 0x0000000000037941 */ /* 0x000fea0003800000 */
.L_x_7803:
        /* <DEDUP_REMOVED lines=10> */
.L_x_7799:
[----:B------:R-:W-:Y:S05]  /*2480*/  BSYNC B2 ;  /* 0x0000000000027941 */ /* 0x000fea0003800000 */
.L_x_7798:
[----:B------:R-:W-:Y:S01]  /*2490*/  @!P4 ISETP.NE.U32.AND P5, PT, RZ, c[0x0][0x180], PT ;  /* 0x00006000ff00ca0c */ /* 0x000fe20003fa5070 */
[----:B------:R-:W-:Y:S01]  /*24a0*/  BSSY B2, `(.L_x_7807) ;  /* 0x0000059000027945 */ /* 0x000fe20003800000 */
[----:B------:R-:W-:Y:S02]  /*24b0*/  @!P4 IMAD.MOV.U32 R42, RZ, RZ, R41 ;  /* 0x000000ffff2ac224 */ /* 0x000fe400078e0029 */
[----:B------:R-:W-:-:S04]  /*24c0*/  @!P4 ISETP.NE.AND.EX P5, PT, RZ, c[0x0][0x184], PT, P5 ;  /* 0x00006100ff00ca0c */ /* 0x000fc80003fa5350 */
[----:B-----5:R-:W-:Y:S01]  /*24d0*/  @!P4 FSEL R40, R32, RZ, P5 ;  /* 0x000000ff2028c208 */ /* 0x020fe20002800000 */
        /* <DEDUP_REMOVED lines=13> */
.L_x_7810:
[----:B------:R-:W-:Y:S02]  /*25b0*/  IMAD.MOV.U32 R82, RZ, RZ, R96 ;  /* 0x000000ffff527224 */ /* 0x000fe400078e0060 */
.L_x_7811:
[----:B------:R-:W-:Y:S05]  /*25c0*/  BSYNC B3 ;  /* 0x0000000000037941 */ /* 0x000fea0003800000 */
.L_x_7809:
        /* <DEDUP_REMOVED lines=16> */
.L_x_7815:
[----:B------:R-:W-:Y:S05]  /*26d0*/  BSYNC B4 ;  /* 0x0000000000047941 */ /* 0x000fea0003800000 */
.L_x_7814:
        /* <DEDUP_REMOVED lines=42> */
.L_x_7813:
[----:B------:R-:W-:Y:S05]  /*2980*/  BSYNC B3 ;  /* 0x0000000000037941 */ /* 0x000fea0003800000 */
.L_x_7812:
[----:B------:R-:W0:Y:S01]  /*2990*/  I2F.U32 R40, R82 ;  /* 0x0000005200287306 */ /* 0x000e220000201000 */
[----:B------:R-:W-:Y:S01]  /*29a0*/  PRMT R41, RZ, 0x5410, R30 ;  /* 0x00005410ff297816 */ /* 0x000fe2000000001e */
        /* <DEDUP_REMOVED lines=8> */
.L_x_7808:
[----:B------:R-:W-:Y:S05]  /*2a30*/  BSYNC B2 ;  /* 0x0000000000027941 */ /* 0x000fea0003800000 */
.L_x_7807:
        /* <DEDUP_REMOVED lines=18> */
.L_x_7819:
[----:B------:R-:W-:Y:S02]  /*2b60*/  MOV R116, R96 ;  /* 0x0000006000747202 */ /* 0x000fe40000000f00 */
.L_x_7820:
[----:B------:R-:W-:Y:S05]  /*2b70*/  BSYNC B3 ;  /* 0x0000000000037941 */ /* 0x000fea0003800000 */
.L_x_7818:
        /* <DEDUP_REMOVED lines=16> */
.L_x_7824:
[----:B------:R-:W-:Y:S05]  /*2c80*/  BSYNC B4 ;  /* 0x0000000000047941 */ /* 0x000fea0003800000 */
.L_x_7823:
        /* <DEDUP_REMOVED lines=42> */
.L_x_7822:
[----:B------:R-:W-:Y:S05]  /*2f30*/  BSYNC B3 ;  /* 0x0000000000037941 */ /* 0x000fea0003800000 */
.L_x_7821:
        /* <DEDUP_REMOVED lines=10> */
.L_x_7817:
[----:B------:R-:W-:Y:S05]  /*2fe0*/  BSYNC B2 ;  /* 0x0000000000027941 */ /* 0x000fea0003800000 */
.L_x_7816:
        /* <DEDUP_REMOVED lines=18> */
.L_x_7828:
[----:B------:R-:W-:Y:S02]  /*3110*/  IMAD.MOV.U32 R116, RZ, RZ, R96 ;  /* 0x000000ffff747224 */ /* 0x000fe400078e0060 */
.L_x_7829:
[----:B------:R-:W-:Y:S05]  /*3120*/  BSYNC B3 ;  /* 0x0000000000037941 */ /* 0x000fea0003800000 */
.L_x_7827:
        /* <DEDUP_REMOVED lines=16> */
.L_x_7833:
[----:B------:R-:W-:Y:S05]  /*3230*/  BSYNC B4 ;  /* 0x0000000000047941 */ /* 0x000fea0003800000 */
.L_x_7832:
        /* <DEDUP_REMOVED lines=42> */
.L_x_7831:
[----:B------:R-:W-:Y:S05]  /*34e0*/  BSYNC B3 ;  /* 0x0000000000037941 */ /* 0x000fea0003800000 */
.L_x_7830:
        /* <DEDUP_REMOVED lines=10> */
.L_x_7826:
[----:B------:R-:W-:Y:S05]  /*3590*/  BSYNC B2 ;  /* 0x0000000000027941 */ /* 0x000fea0003800000 */
.L_x_7825:
        /* <DEDUP_REMOVED lines=18> */
.L_x_7837:
[----:B------:R-:W-:Y:S02]  /*36c0*/  IMAD.MOV.U32 R116, RZ, RZ, R96 ;  /* 0x000000ffff747224 */ /* 0x000fe400078e0060 */
.L_x_7838:
[----:B------:R-:W-:Y:S05]  /*36d0*/  BSYNC B3 ;  /* 0x0000000000037941 */ /* 0x000fea0003800000 */
.L_x_7836:
        /* <DEDUP_REMOVED lines=16> */
.L_x_7842:
[----:B------:R-:W-:Y:S05]  /*37e0*/  BSYNC B4 ;  /* 0x0000000000047941 */ /* 0x000fea0003800000 */
.L_x_7841:
        /* <DEDUP_REMOVED lines=42> */
.L_x_7840:
[----:B------:R-:W-:Y:S05]  /*3a90*/  BSYNC B3 ;  /* 0x0000000000037941 */ /* 0x000fea0003800000 */
.L_x_7839:
[----:B------:R-:W0:Y:S01]  /*3aa0*/  I2F.U32 R43, R116 ;  /* 0x00000074002b7306 */ /* 0x000e220000201000 */
[----:B------:R-:W-:-:S04]  /*3ab0*/  IMAD.MOV.U32 R60, RZ, RZ, 0x2f800000 ;  /* 0x2f800000ff3c7424 */ /* 0x000fc800078e00ff */
[----:B0-----:R-:W-:Y:S01]  /*3ac0*/  FFMA.FTZ R43, R43, R60, 1.1641532182693481445e-10 ;  /* 0x2f0000002b2b7423 */ /* 0x001fe2000001003c */
[----:B------:R-:W-:-:S04]  /*3ad0*/  PRMT R60, RZ, 0x7610, R31 ;  /* 0x00007610ff3c7816 */ /* 0x000fc8000000001f */
[----:B------:R-:W-:Y:S01]  /*3ae0*/  FSETP.GTU.FTZ.AND P4, PT, R43, c[0x0][0x1e4], PT ;  /* 0x000079002b007a0b */ /* 0x000fe20003f9c000 */
[----:B------:R-:W-:-:S03]  /*3af0*/  FMUL.FTZ R60, R60, c[0x0][0x1ec] ;  /* 0x00007b003c3c7a20 */ /* 0x000fc60000410000 */
[----:B------:R-:W-:Y:S01]  /*3b00*/  SEL R110, RZ, 0x1, P4 ;  /* 0x00000001ff6e7807 */ /* 0x000fe20002000000 */
[----:B------:R-:W-:-:S05]  /*3b10*/  FMUL.FTZ R60, R60, c[0x0][0x1e8] ;  /* 0x00007a003c3c7a20 */ /* 0x000fca0000410000 */
[----:B------:R-:W-:-:S05]  /*3b20*/  FSEL R43, R60, RZ, !P4 ;  /* 0x000000ff3c2b7208 */ /* 0x000fca0006000000 */
[----:B------:R-:W-:Y:S02]  /*3b30*/  @P3 FADD.FTZ R43, R35, R43 ;  /* 0x0000002b232b3221 */ /* 0x000fe40000010000 */
.L_x_7835:
[----:B------:R-:W-:Y:S05]  /*3b40*/  BSYNC B2 ;  /* 0x0000000000027941 */ /* 0x000fea0003800000 */
.L_x_7834:
[----:B------:R-:W-:Y:S01]  /*3b50*/  IMAD.MOV.U32 R60, RZ, RZ, 0x20 ;  /* 0x00000020ff3c7424 */ /* 0x000fe200078e00ff */
[----:B------:R-:W-:Y:S03]  /*3b60*/  BSSY B2, `(.L_x_7843) ;  /* 0x0000019000027945 */ /* 0x000fe60003800000 */
[----:B------:R-:W-:-:S05]  /*3b70*/  IMAD.WIDE.U32 R60, R115, R60, c[0x0][0x188] ;  /* 0x00006200733c7625 */ /* 0x000fca00078e003c */
[----:B------:R0:W-:Y:S04]  /*3b80*/  STG.E.128 [R60.64], R36 ;  /* 0x000000243c007986 */ /* 0x0001e8000c101d06 */
[----:B------:R0:W-:Y:S01]  /*3b90*/  STG.E.128 [R60.64+0x10], R40 ;  /* 0x000010283c007986 */ /* 0x0001e2000c101d06 */
[----:B------:R-:W-:Y:S05]  /*3ba0*/  @!P2 BRA `(.L_x_7844) ;  /* 0x000001400000a947 */ /* 0x000fea0003800000 */
[----:B0-----:R-:W-:Y:S02]  /*3bb0*/  SHF.L.U32 R61, R109, 0x10, RZ ;  /* 0x000000106d3d7819 */ /* 0x001fe400000006ff */
[----:B------:R-:W-:Y:S02]  /*3bc0*/  LOP3.LUT R60, R110, 0xffff, RZ, 0xc0, !PT ;  /* 0x0000ffff6e3c7812 */ /* 0x000fe400078ec0ff */
[----:B------:R-:W-:Y:S02]  /*3bd0*/  LOP3.LUT R63, R61, 0xff0000, RZ, 0xc0, !PT ;  /* 0x00ff00003d3f7812 */ /* 0x000fe400078ec0ff */
[----:B------:R-:W-:-:S02]  /*3be0*/  PRMT R61, R108, 0x7104, RZ ;  /* 0x000071046c3d7816 */ /* 0x000fc400000000ff */
[----:B------:R-:W-:Y:S02]  /*3bf0*/  PRMT R60, R63, 0x4210, R60 ;  /* 0x000042103f3c7816 */ /* 0x000fe4000000003c */
[----:B------:R-:W-:Y:S02]  /*3c00*/  LOP3.LUT R82, R106, 0xff, RZ, 0xc0, !PT ;  /* 0x000000ff6a527812 */ /* 0x000fe400078ec0ff */
[----:B------:R-:W-:Y:S02]  /*3c10*/  LOP3.LUT R116, R60, 0xff00, R61, 0xf8, !PT ;  /* 0x0000ff003c747812 */ /* 0x000fe400078ef83d */
[----:B------:R-:W-:Y:S01]  /*3c20*/  LOP3.LUT R62, R105, 0xff, RZ, 0xc0, !PT ;  /* 0x000000ff693e7812 */ /* 0x000fe200078ec0ff */
[----:B------:R-:W-:Y:S01]  /*3c30*/  IMAD.WIDE.U32 R82, R82, 0x1000000, RZ ;  /* 0x0100000052527825 */ /* 0x000fe200078e00ff */
[----:B------:R-:W-:Y:S02]  /*3c40*/  LOP3.LUT R60, R104, 0xff, RZ, 0xc0, !PT ;  /* 0x000000ff683c7812 */ /* 0x000fe400078ec0ff */
[----:B------:R-:W-:Y:S01]  /*3c50*/  LOP3.LUT R119, R116, 0xff, R107, 0xf8, !PT ;  /* 0x000000ff74777812 */ /* 0x000fe200078ef86b */
[----:B------:R-:W-:-:S04]  /*3c60*/  IMAD.WIDE.U32 R62, R62, 0x10000, RZ ;  /* 0x000100003e3e7825 */ /* 0x000fc800078e00ff */
[----:B------:R-:W-:Y:S01]  /*3c70*/  IMAD.WIDE.U32 R60, R60, 0x100, RZ ;  /* 0x000001003c3c7825 */ /* 0x000fe200078e00ff */
[----:B------:R-:W-:-:S03]  /*3c80*/  LOP3.LUT R83, R63, R119, R83, 0xfe, !PT ;  /* 0x000000773f537212 */ /* 0x000fc600078efe53 */
[----:B------:R-:W-:Y:S01]  /*3c90*/  IMAD.MOV.U32 R119, RZ, RZ, 0x8 ;  /* 0x00000008ff777424 */ /* 0x000fe200078e00ff */
[----:B------:R-:W-:Y:S02]  /*3ca0*/  LOP3.LUT R63, R60, R82, R62, 0xfe, !PT ;  /* 0x000000523c3f7212 */ /* 0x000fe400078efe3e */
[----:B------:R-:W-:Y:S02]  /*3cb0*/  LOP3.LUT R61, R83, R61, RZ, 0xfc, !PT ;  /* 0x0000003d533d7212 */ /* 0x000fe400078efcff */
[----:B------:R-:W-:Y:S01]  /*3cc0*/  LOP3.LUT R60, R63, 0xff, R102, 0xf8, !PT ;  /* 0x000000ff3f3c7812 */ /* 0x000fe200078ef866 */
[----:B------:R-:W-:-:S05]  /*3cd0*/  IMAD.WIDE.U32 R62, R114, R119, c[0x0][0x190] ;  /* 0x00006400723e7625 */ /* 0x000fca00078e0077 */
[----:B------:R0:W-:Y:S02]  /*3ce0*/  STG.E.64 [R62.64], R60 ;  /* 0x0000003c3e007986 */ /* 0x0001e4000c101b06 */
.L_x_7844:
[----:B------:R-:W-:Y:S05]  /*3cf0*/  BSYNC B2 ;  /* 0x0000000000027941 */ /* 0x000fea0003800000 */
.L_x_7843:
[----:B------:R-:W-:Y:S02]  /*3d00*/  IADD3 R115, R115, 0x20, RZ ;  /* 0x0000002073737810 */ /* 0x000fe40007ffe0ff */
[----:B------:R-:W-:Y:S02]  /*3d10*/  IADD3 R114, R114, 0x20, RZ ;  /* 0x0000002072727810 */ /* 0x000fe40007ffe0ff */
.L_x_7770:
[----:B-1----:R-:W-:Y:S05]  /*3d20*/  BSYNC B1 ;  /* 0x0000000000017941 */ /* 0x002fea0003800000 */
.L_x_7769:
[----:B------:R-:W-:Y:S01]  /*3d30*/  ISETP.NE.AND P3, PT, R23, RZ, PT ;  /* 0x000000ff1700720c */ /* 0x000fe20003f65270 */
[----:B------:R-:W-:-:S12]  /*3d40*/  BSSY B1, `(.L_x_7845) ;  /* 0x0000301000017945 */ /* 0x000fd80003800000 */
[----:B------:R-:W-:Y:S05]  /*3d50*/  @!P3 BRA `(.L_x_7846) ;  /* 0x00002ff00000b947 */ /* 0x000fea0003800000 */
[----:B------:R-:W-:Y:S01]  /*3d60*/  ISETP.NE.U32.AND P3, PT, RZ, c[0x0][0x180], PT ;  /* 0x00006000ff007a0c */ /* 0x000fe20003f65070 */
        /* <DEDUP_REMOVED lines=11> */
[----:B------:R-:W-:Y:S01]  /*3e20*/  @!P4 ISETP.NE.AND.EX P5, PT, RZ, c[0x0][0x184], PT, P5 ;  /* 0x00006100ff00ca0c */ /* 0x000fe20003fa5350 */
[----:B------:R-:W-:-:S03]  /*3e30*/  @!P4 IMAD.MOV.U32 R50, RZ, RZ, R97 ;  /* 0x000000ffff32c224 */ /* 0x000fc600078e0061 */
[----:B--2---:R-:W-:Y:S01]  /*3e40*/  @!P4 FSEL R44, R24, RZ, P5 ;  /* 0x000000ff182cc208 */ /* 0x004fe20002800000 */
[----:B------:R-:W-:Y:S05]  /*3e50*/  @!P4 BRA `(.L_x_7848) ;  /* 0x000005400000c947 */ /* 0x000fea0003800000 */
[C---:B-1----:R-:W-:Y:S01]  /*3e60*/  ISETP.NE.AND P5, PT, R97.reuse, 0x1, PT ;  /* 0x000000016100780c */ /* 0x042fe20003fa5270 */
[----:B------:R-:W-:Y:S01]  /*3e70*/  BSSY B3, `(.L_x_7849) ;  /* 0x000000c000037945 */ /* 0x000fe20003800000 */
[----:B------:R-:W-:-:S11]  /*3e80*/  IADD3 R50, R97, 0x1, RZ ;  /* 0x0000000161327810 */ /* 0x000fd60007ffe0ff */
[----:B------:R-:W-:Y:S05]  /*3e90*/  @!P5 BRA `(.L_x_7850) ;  /* 0x000000800000d947 */ /* 0x000fea0003800000 */
[----:B------:R-:W-:Y:S01]  /*3ea0*/  ISETP.NE.AND P5, PT, R97, 0x2, PT ;  /* 0x000000026100780c */ /* 0x000fe20003fa5270 */
[----:B0-----:R-:W-:-:S12]  /*3eb0*/  IMAD.MOV.U32 R60, RZ, RZ, R91 ;  /* 0x000000ffff3c7224 */ /* 0x001fd800078e005b */
[----:B------:R-:W-:Y:S05]  /*3ec0*/  @!P5 BRA `(.L_x_7851) ;  /* 0x000000600000d947 */ /* 0x000fea0003800000 */
[----:B------:R-:W-:Y:S01]  /*3ed0*/  ISETP.NE.AND P5, PT, R97, 0x3, PT ;  /* 0x000000036100780c */ /* 0x000fe20003fa5270 */
[----:B------:R-:W-:-:S12]  /*3ee0*/  IMAD.MOV.U32 R60, RZ, RZ, R92 ;  /* 0x000000ffff3c7224 */ /* 0x000fd800078e005c */
[----:B------:R-:W-:Y:S05]  /*3ef0*/  @P5 BRA `(.L_x_7851) ;  /* 0x0000003000005947 */ /* 0x000fea0003800000 */
[----:B------:R-:W-:Y:S01]  /*3f00*/  IMAD.MOV.U32 R60, RZ, RZ, R90 ;  /* 0x000000ffff3c7224 */ /* 0x000fe200078e005a */
[----:B------:R-:W-:Y:S05]  /*3f10*/  BRA `(.L_x_7851) ;  /* 0x0000001000007947 */ /* 0x000fea0003800000 */
.L_x_7850:
[----:B0-----:R-:W-:Y:S02]  /*3f20*/  IMAD.MOV.U32 R60, RZ, RZ, R96 ;  /* 0x000000ffff3c7224 */ /* 0x001fe400078e0060 */
.L_x_7851:
[----:B------:R-:W-:Y:S05]  /*3f30*/  BSYNC B3 ;  /* 0x0000000000037941 */ /* 0x000fea0003800000 */
.L_x_7849:
        /* <DEDUP_REMOVED lines=16> */
.L_x_7855:
[----:B------:R-:W-:Y:S05]  /*4040*/  BSYNC B4 ;  /* 0x0000000000047941 */ /* 0x000fea0003800000 */
.L_x_7854:
        /* <DEDUP_REMOVED lines=42> */
.L_x_7853:
[----:B------:R-:W-:Y:S05]  /*42f0*/  BSYNC B3 ;  /* 0x0000000000037941 */ /* 0x000fea0003800000 */
.L_x_7852:
        /* <DEDUP_REMOVED lines=10> */
.L_x_7848:
[----:B-1----:R-:W-:Y:S05]  /*43a0*/  BSYNC B2 ;  /* 0x0000000000027941 */ /* 0x002fea0003800000 */
.L_x_7847:
        /* <DEDUP_REMOVED lines=18> */
.L_x_7859:
[----:B0-----:R-:W-:Y:S02]  /*44d0*/  MOV R62, R96 ;  /* 0x00000060003e7202 */ /* 0x001fe40000000f00 */
.L_x_7860:
[----:B------:R-:W-:Y:S05]  /*44e0*/  BSYNC B3 ;  /* 0x0000000000037941 */ /* 0x000fea0003800000 */
.L_x_7858:
        /* <DEDUP_REMOVED lines=16> */
.L_x_7864:
[----:B------:R-:W-:Y:S05]  /*45f0*/  BSYNC B4 ;  /* 0x0000000000047941 */ /* 0x000fea0003800000 */
.L_x_7863:
        /* <DEDUP_REMOVED lines=42> */
.L_x_7862:
[----:B------:R-:W-:Y:S05]  /*48a0*/  BSYNC B3 ;  /* 0x0000000000037941 */ /* 0x000fea0003800000 */
.L_x_7861:
        /* <DEDUP_REMOVED lines=10> */
.L_x_7857:
[----:B------:R-:W-:Y:S05]  /*4950*/  BSYNC B2 ;  /* 0x0000000000027941 */ /* 0x000fea0003800000 */
.L_x_7856:
        /* <DEDUP_REMOVED lines=16> */
[----:B------:R-:W-:Y:S01]  /*4a60*/  MOV R62, R90 ;  /* 0x0000005a003e7202 */ /* 0x000fe20000000f00 */
[----:B------:R-:W-:Y:S05]  /*4a70*/  BRA `(.L_x_7869) ;  /* 0x0000001000007947 */ /* 0x000fea0003800000 */
.L_x_7868:
[----:B0-----:R-:W-:Y:S02]  /*4a80*/  IMAD.MOV.U32 R62, RZ, RZ, R96 ;  /* 0x000000ffff3e7224 */ /* 0x001fe400078e0060 */
.L_x_7869:
[----:B------:R-:W-:Y:S05]  /*4a90*/  BSYNC B3 ;  /* 0x0000000000037941 */ /* 0x000fea0003800000 */
.L_x_7867:
        /* <DEDUP_REMOVED lines=16> */
.L_x_7873:
[----:B------:R-:W-:Y:S05]  /*4ba0*/  BSYNC B4 ;  /* 0x0000000000047941 */ /* 0x000fea0003800000 */
.L_x_7872:
        /* <DEDUP_REMOVED lines=42> */
.L_x_7871:
[----:B------:R-:W-:Y:S05]  /*4e50*/  BSYNC B3 ;  /* 0x0000000000037941 */ /* 0x000fea0003800000 */
.L_x_7870:
        /* <DEDUP_REMOVED lines=10> */
.L_x_7866:
[----:B------:R-:W-:Y:S05]  /*4f00*/  BSYNC B2 ;  /* 0x0000000000027941 */ /* 0x000fea0003800000 */
.L_x_7865:
        /* <DEDUP_REMOVED lines=18> */
.L_x_7877:
[----:B------:R-:W-:Y:S02]  /*5030*/  IMAD.MOV.U32 R82, RZ, RZ, R96 ;  /* 0x000000ffff527224 */ /* 0x000fe400078e0060 */
.L_x_7878:
[----:B------:R-:W-:Y:S05]  /*5040*/  BSYNC B3 ;  /* 0x0000000000037941 */ /* 0x000fea0003800000 */
.L_x_7876:
        /* <DEDUP_REMOVED lines=16> */
.L_x_7882:
[----:B------:R-:W-:Y:S05]  /*5150*/  BSYNC B4 ;  /* 0x0000000000047941 */ /* 0x000fea0003800000 */
.L_x_7881:
        /* <DEDUP_REMOVED lines=42> */
.L_x_7880:
[----:B------:R-:W-:Y:S05]  /*5400*/  BSYNC B3 ;  /* 0x0000000000037941 */ /* 0x000fea0003800000 */
.L_x_7879:
[----:B------:R-:W1:Y:S01]  /*5410*/  I2F.U32 R47, R82 ;  /* 0x00000052002f7306 */ /* 0x000e620000201000 */
[----:B-----5:R-:W-:Y:S01]  /*5420*/  PRMT R50, RZ, 0x7610, R29 ;  /* 0x00007610ff327816 */ /* 0x020fe2000000001d */
[----:B------:R-:W-:-:S04]  /*5430*/  IMAD.MOV.U32 R48, RZ, RZ, 0x2f800000 ;  /* 0x2f800000ff307424 */ /* 0x000fc800078e00ff */
[----:B------:R-:W-:-:S04]  /*5440*/  FMUL.FTZ R50, R50, c[0x0][0x1ec] ;  /* 0x00007b0032327a20 */ /* 0x000fc80000410000 */
[----:B------:R-:W-:Y:S02]  /*5450*/  FMUL.FTZ R50, R50, c[0x0][0x1e8] ;  /* 0x00007a0032327a20 */ /* 0x000fe40000410000 */
[----:B-1----:R-:W-:-:S05]  /*5460*/  FFMA.FTZ R47, R47, R48, 1.1641532182693481445e-10 ;  /* 0x2f0000002f2f7423 */ /* 0x002fca0000010030 */
[----:B------:R-:W-:-:S04]  /*5470*/  FSETP.GTU.FTZ.AND P5, PT, R47, c[0x0][0x1e4], PT ;  /* 0x000079002f007a0b */ /* 0x000fc80003fbc000 */
[----:B------:R-:W-:Y:S02]  /*5480*/  FSEL R47, R50, RZ, !P5 ;  /* 0x000000ff322f7208 */ /* 0x000fe40006800000 */
[----:B------:R-:W-:-:S03]  /*5490*/  SEL R106, RZ, 0x1, P5 ;  /* 0x00000001ff6a7807 */ /* 0x000fc60002800000 */
[----:B------:R-:W-:Y:S02]  /*54a0*/  @P3 FADD.FTZ R47, R27, R47 ;  /* 0x0000002f1b2f3221 */ /* 0x000fe40000010000 */
.L_x_7875:
[----:B------:R-:W-:Y:S05]  /*54b0*/  BSYNC B2 ;  /* 0x0000000000027941 */ /* 0x000fea0003800000 */
.L_x_7874:
        /* <DEDUP_REMOVED lines=18> */
.L_x_7886:
[----:B------:R-:W-:Y:S02]  /*55e0*/  IMAD.MOV.U32 R82, RZ, RZ, R96 ;  /* 0x000000ffff527224 */ /* 0x000fe400078e0060 */
.L_x_7887:
[----:B------:R-:W-:Y:S05]  /*55f0*/  BSYNC B3 ;  /* 0x0000000000037941 */ /* 0x000fea0003800000 */
.L_x_7885:
        /* <DEDUP_REMOVED lines=16> */
.L_x_7891:
[----:B------:R-:W-:Y:S05]  /*5700*/  BSYNC B4 ;  /* 0x0000000000047941 */ /* 0x000fea0003800000 */
.L_x_7890:
[----:B------:R-:W-:Y:S01]  /*5710*/  IMAD.HI.U32 R49, R22, -0x326172a9, RZ ;  /* 0xcd9e8d5716317827 */ /* 0x000fe200078e00ff */
[----:B------:R-:W-:-:S03]  /*5720*/  LOP3.LUT R48, R48, UR5, R95, 0x96, !PT ;  /* 0x0000000530307c12 */ /* 0x000fc6000f8e965f */
[----:B------:R-:W-:Y:S01]  /*5730*/  IMAD R51, R22, -0x326172a9, RZ ;  /* 0xcd9e8d5716337824 */ /* 0x000fe200078e02ff */
[----:B------:R-:W-:Y:S01]  /*5740*/  LOP3.LUT R49, R49, UR4, R20, 0x96, !PT ;  /* 0x0000000431317c12 */ /* 0x000fe2000f8e9614 */
[----:B0-----:R-:W-:-:S04]  /*5750*/  IMAD.WIDE.U32 R60, R48, -0x326172a9, RZ ;  /* 0xcd9e8d57303c7825 */ /* 0x001fc800078e00ff */
        /* <DEDUP_REMOVED lines=37> */
.L_x_7889:
[----:B------:R-:W-:Y:S05]  /*59b0*/  BSYNC B3 ;  /* 0x0000000000037941 */ /* 0x000fea0003800000 */
.L_x_7888:
[----:B------:R-:W1:Y:S01]  /*59c0*/  I2F.U32 R48, R82 ;  /* 0x0000005200307306 */ /* 0x000e620000201000 */
[----:B------:R-:W-:Y:S01]  /*59d0*/  PRMT R51, RZ, 0x5410, R30 ;  /* 0x00005410ff337816 */ /* 0x000fe2000000001e */
        /* <DEDUP_REMOVED lines=8> */
.L_x_7884:
[----:B------:R-:W-:Y:S05]  /*5a60*/  BSYNC B2 ;  /* 0x0000000000027941 */ /* 0x000fea0003800000 */
.L_x_7883:
[----:B------:R-:W-:Y:S01]  /*5a70*/  @!P4 ISETP.NE.U32.AND P5, PT, RZ, c[0x0][0x180], PT ;  /* 0x00006000ff00ca0c */ /* 0x000fe20003fa5070 */
[----:B------:R-:W-:Y:S01]  /*5a80*/  BSSY B2, `(.L_x_7892) ;  /* 0x0000059000027945 */ /* 0x000fe20003800000 */
[----:B------:R-:W-:Y:S02]  /*5a90*/  @!P4 MOV R51, R50 ;  /* 0x000000320033c202 */ /* 0x000fe40000000f00 */
        /* <DEDUP_REMOVED lines=15> */
.L_x_7895:
[----:B------:R-:W-:Y:S02]  /*5b90*/  IMAD.MOV.U32 R116, RZ, RZ, R96 ;  /* 0x000000ffff747224 */ /* 0x000fe400078e0060 */
.L_x_7896:
[----:B------:R-:W-:Y:S05]  /*5ba0*/  BSYNC B3 ;  /* 0x0000000000037941 */ /* 0x000fea0003800000 */
.L_x_7894:
        /* <DEDUP_REMOVED lines=16> */
.L_x_7900:
[----:B------:R-:W-:Y:S05]  /*5cb0*/  BSYNC B4 ;  /* 0x0000000000047941 */ /* 0x000fea0003800000 */
.L_x_7899:
        /* <DEDUP_REMOVED lines=42> */
.L_x_7898:
[----:B------:R-:W-:Y:S05]  /*5f60*/  BSYNC B3 ;  /* 0x0000000000037941 */ /* 0x000fea0003800000 */
.L_x_7897:
[----:B------:R-:W1:Y:S01]  /*5f70*/  I2F.U32 R49, R116 ;  /* 0x0000007400317306 */ /* 0x000e620000201000 */
[----:B------:R-:W-:Y:S01]  /*5f80*/  HFMA2.MMA R50, -RZ, RZ, 0.1171875, 0 ;  /* 0x2f800000ff327435 */ /* 0x000fe200000001ff */
[----:B0-----:R-:W-:-:S05]  /*5f90*/  PRMT R60, RZ, 0x7610, R30 ;  /* 0x00007610ff3c7816 */ /* 0x001fca000000001e */
[----:B------:R-:W-:-:S04]  /*5fa0*/  FMUL.FTZ R60, R60, c[0x0][0x1ec] ;  /* 0x00007b003c3c7a20 */ /* 0x000fc80000410000 */
[----:B------:R-:W-:Y:S02]  /*5fb0*/  FMUL.FTZ R60, R60, c[0x0][0x1e8] ;  /* 0x00007a003c3c7a20 */ /* 0x000fe40000410000 */
[----:B-1----:R-:W-:-:S05]  /*5fc0*/  FFMA.FTZ R49, R49, R50, 1.1641532182693481445e-10 ;  /* 0x2f00000031317423 */ /* 0x002fca0000010032 */
[----:B------:R-:W-:-:S04]  /*5fd0*/  FSETP.GTU.FTZ.AND P5, PT, R49, c[0x0][0x1e4], PT ;  /* 0x0000790031007a0b */ /* 0x000fc80003fbc000 */
[----:B------:R-:W-:Y:S02]  /*5fe0*/  FSEL R49, R60, RZ, !P5 ;  /* 0x000000ff3c317208 */ /* 0x000fe40006800000 */
[----:B------:R-:W-:-:S03]  /*5ff0*/  SEL R108, RZ, 0x1, P5 ;  /* 0x00000001ff6c7807 */ /* 0x000fc60002800000 */
[----:B------:R-:W-:Y:S02]  /*6000*/  @P3 FADD.FTZ R49, R33, R49 ;  /* 0x0000003121313221 */ /* 0x000fe40000010000 */
.L_x_7893:
[----:B------:R-:W-:Y:S05]  /*6010*/  BSYNC B2 ;  /* 0x0000000000027941 */ /* 0x000fea0003800000 */
.L_x_7892:
[----:B------:R-:W-:Y:S01]  /*6020*/  @!P4 ISETP.NE.U32.AND P5, PT, RZ, c[0x0][0x180], PT ;  /* 0x00006000ff00ca0c */ /* 0x000fe20003fa5070 */
[----:B------:R-:W-:Y:S01]  /*6030*/  BSSY B2, `(.L_x_7901) ;  /* 0x0000059000027945 */ /* 0x000fe20003800000 */
[----:B0-----:R-:W-:Y:S02]  /*6040*/  @!P4 IMAD.MOV.U32 R60, RZ, RZ, R51 ;  /* 0x000000ffff3cc224 */ /* 0x001fe400078e0033 */
        /* <DEDUP_REMOVED lines=15> */
.L_x_7904:
[----:B------:R-:W-:Y:S02]  /*6140*/  IMAD.MOV.U32 R116, RZ, RZ, R96 ;  /* 0x000000ffff747224 */ /* 0x000fe400078e0060 */
.L_x_7905:
[----:B------:R-:W-:Y:S05]  /*6150*/  BSYNC B3 ;  /* 0x0000000000037941 */ /* 0x000fea0003800000 */
.L_x_7903:
        /* <DEDUP_REMOVED lines=16> */
.L_x_7909:
[----:B------:R-:W-:Y:S05]  /*6260*/  BSYNC B4 ;  /* 0x0000000000047941 */ /* 0x000fea0003800000 */
.L_x_7908:
        /* <DEDUP_REMOVED lines=41> */
[----:B------:R-:W-:Y:S02]  /*6500*/  LOP3.LUT R91, R91, UR26, R50, 0x96, !PT ;  /* 0x0000001a5b5b7c12 */ /* 0x000fe4000f8e9632 */
.L_x_7907:
[----:B------:R-:W-:Y:S05]  /*6510*/  BSYNC B3 ;  /* 0x0000000000037941 */ /* 0x000fea0003800000 */
.L_x_7906:
        /* <DEDUP_REMOVED lines=10> */
.L_x_7902:
[----:B------:R-:W-:Y:S05]  /*65c0*/  BSYNC B2 ;  /* 0x0000000000027941 */ /* 0x000fea0003800000 */
.L_x_7901:
        /* <DEDUP_REMOVED lines=18> */
.L_x_7913:
[----:B------:R-:W-:Y:S02]  /*66f0*/  IMAD.MOV.U32 R116, RZ, RZ, R96 ;  /* 0x000000ffff747224 */ /* 0x000fe400078e0060 */
.L_x_7914:
[----:B------:R-:W-:Y:S05]  /*6700*/  BSYNC B3 ;  /* 0x0000000000037941 */ /* 0x000fea0003800000 */
.L_x_7912:
        /* <DEDUP_REMOVED lines=16> */
.L_x_7918:
[----:B------:R-:W-:Y:S05]  /*6810*/  BSYNC B4 ;  /* 0x0000000000047941 */ /* 0x000fea0003800000 */
.L_x_7917:
        /* <DEDUP_REMOVED lines=42> */
.L_x_7916:
[----:B------:R-:W-:Y:S05]  /*6ac0*/  BSYNC B3 ;  /* 0x0000000000037941 */ /* 0x000fea0003800000 */
.L_x_7915:
        /* <DEDUP_REMOVED lines=10> */
.L_x_7911:
[----:B------:R-:W-:Y:S05]  /*6b70*/  BSYNC B2 ;  /* 0x0000000000027941 */ /* 0x000fea0003800000 */
.L_x_7910:
[----:B------:R-:W-:Y:S01]  /*6b80*/  IMAD.MOV.U32 R60, RZ, RZ, 0x20 ;  /* 0x00000020ff3c7424 */ /* 0x000fe200078e00ff */
[----:B------:R-:W-:Y:S03]  /*6b90*/  BSSY B2, `(.L_x_7919) ;  /* 0x0000019000027945 */ /* 0x000fe60003800000 */
[----:B------:R-:W-:-:S05]  /*6ba0*/  IMAD.WIDE.U32 R60, R115, R60, c[0x0][0x188] ;  /* 0x00006200733c7625 */ /* 0x000fca00078e003c */
[----:B------:R0:W-:Y:S04]  /*6bb0*/  STG.E.128 [R60.64], R44 ;  /* 0x0000002c3c007986 */ /* 0x0001e8000c101d06 */
[----:B------:R0:W-:Y:S01]  /*6bc0*/  STG.E.128 [R60.64+0x10], R48 ;  /* 0x000010303c007986 */ /* 0x0001e2000c101d06 */
[----:B------:R-:W-:Y:S05]  /*6bd0*/  @!P2 BRA `(.L_x_7920) ;  /* 0x000001400000a947 */ /* 0x000fea0003800000 */
[----:B0-----:R-:W-:Y:S01]  /*6be0*/  IMAD.U32 R61, R109, 0x10000, RZ ;  /* 0x000100006d3d7824 */ /* 0x001fe200078e00ff */
[----:B------:R-:W-:Y:S02]  /*6bf0*/  LOP3.LUT R60, R110, 0xffff, RZ, 0xc0, !PT ;  /* 0x0000ffff6e3c7812 */ /* 0x000fe400078ec0ff */
[----:B------:R-:W-:Y:S02]  /*6c00*/  PRMT R63, R108, 0x7104, RZ ;  /* 0x000071046c3f7816 */ /* 0x000fe400000000ff */
[----:B------:R-:W-:-:S02]  /*6c10*/  LOP3.LUT R61, R61, 0xff0000, RZ, 0xc0, !PT ;  /* 0x00ff00003d3d7812 */ /* 0x000fc400078ec0ff */
[----:B------:R-:W-:Y:S02]  /*6c20*/  LOP3.LUT R62, R105, 0xff, RZ, 0xc0, !PT ;  /* 0x000000ff693e7812 */ /* 0x000fe400078ec0ff */
[----:B------:R-:W-:Y:S02]  /*6c30*/  PRMT R60, R61, 0x4210, R60 ;  /* 0x000042103d3c7816 */ /* 0x000fe4000000003c */
[----:B------:R-:W-:Y:S02]  /*6c40*/  LOP3.LUT R61, R106, 0xff, RZ, 0xc0, !PT ;  /* 0x000000ff6a3d7812 */ /* 0x000fe400078ec0ff */
[----:B------:R-:W-:Y:S01]  /*6c50*/  LOP3.LUT R60, R60, 0xff00, R63, 0xf8, !PT ;  /* 0x0000ff003c3c7812 */ /* 0x000fe200078ef83f */
        /* <DEDUP_REMOVED lines=12> */
.L_x_7920:
[----:B------:R-:W-:Y:S05]  /*6d20*/  BSYNC B2 ;  /* 0x0000000000027941 */ /* 0x000fea0003800000 */
.L_x_7919:
[----:B------:R-:W-:Y:S02]  /*6d30*/  IADD3 R115, R115, 0x20, RZ ;  /* 0x0000002073737810 */ /* 0x000fe40007ffe0ff */
[----:B------:R-:W-:Y:S02]  /*6d40*/  IADD3 R114, R114, 0x20, RZ ;  /* 0x0000002072727810 */ /* 0x000fe40007ffe0ff */
.L_x_7846:
[----:B------:R-:W-:Y:S05]  /*6d50*/  BSYNC B1 ;  /* 0x0000000000017941 */ /* 0x000fea0003800000 */
.L_x_7845:
[----:B------:R-:W-:Y:S01]  /*6d60*/  BSSY B1, `(.L_x_7921) ;  /* 0x00002fd000017945 */ /* 0x000fe20003800000 */
        /* <DEDUP_REMOVED lines=21> */
[----:B------:R-:W-:Y:S02]  /*6ec0*/  ISETP.NE.AND P5, PT, R97, 0x2, PT ;  /* 0x000000026100780c */ /* 0x000fe40003fa5270 */
[----:B0-----:R-:W-:-:S11]  /*6ed0*/  MOV R60, R91 ;  /* 0x0000005b003c7202 */ /* 0x001fd60000000f00 */
[----:B------:R-:W-:Y:S05]  /*6ee0*/  @!P5 BRA `(.L_x_7927) ;  /* 0x000000600000d947 */ /* 0x000fea0003800000 */
[----:B------:R-:W-:Y:S01]  /*6ef0*/  ISETP.NE.AND P5, PT, R97, 0x3, PT ;  /* 0x000000036100780c */ /* 0x000fe20003fa5270 */
[----:B------:R-:W-:-:S12]  /*6f00*/  IMAD.MOV.U32 R60, RZ, RZ, R92 ;  /* 0x000000ffff3c7224 */ /* 0x000fd800078e005c */
[----:B------:R-:W-:Y:S05]  /*6f10*/  @P5 BRA `(.L_x_7927) ;  /* 0x0000003000005947 */ /* 0x000fea0003800000 */
[----:B------:R-:W-:Y:S01]  /*6f20*/  IMAD.MOV.U32 R60, RZ, RZ, R90 ;  /* 0x000000ffff3c7224 */ /* 0x000fe200078e005a */
[----:B------:R-:W-:Y:S05]  /*6f30*/  BRA `(.L_x_7927) ;  /* 0x0000001000007947 */ /* 0x000fea0003800000 */
.L_x_7926:
[----:B0-----:R-:W-:Y:S02]  /*6f40*/  IMAD.MOV.U32 R60, RZ, RZ, R96 ;  /* 0x000000ffff3c7224 */ /* 0x001fe400078e0060 */
.L_x_7927:
[----:B------:R-:W-:Y:S05]  /*6f50*/  BSYNC B3 ;  /* 0x0000000000037941 */ /* 0x000fea0003800000 */
.L_x_7925:
        /* <DEDUP_REMOVED lines=16> */
.L_x_7931:
[----:B------:R-:W-:Y:S05]  /*7060*/  BSYNC B4 ;  /* 0x0000000000047941 */ /* 0x000fea0003800000 */
.L_x_7930:
        /* <DEDUP_REMOVED lines=42> */
.L_x_7929:
[----:B------:R-:W-:Y:S05]  /*7310*/  BSYNC B3 ;  /* 0x0000000000037941 */ /* 0x000fea0003800000 */
.L_x_7928:
        /* <DEDUP_REMOVED lines=10> */
.L_x_7924:
[----:B-1----:R-:W-:Y:S05]  /*73c0*/  BSYNC B2 ;  /* 0x0000000000027941 */ /* 0x002fea0003800000 */
.L_x_7923:
        /* <DEDUP_REMOVED lines=18> */
.L_x_7935:
[----:B0-----:R-:W-:Y:S02]  /*74f0*/  IMAD.MOV.U32 R62, RZ, RZ, R96 ;  /* 0x000000ffff3e7224 */ /* 0x001fe400078e0060 */
.L_x_7936:
[----:B------:R-:W-:Y:S05]  /*7500*/  BSYNC B3 ;  /* 0x0000000000037941 */ /* 0x000fea0003800000 */
.L_x_7934:
        /* <DEDUP_REMOVED lines=16> */
.L_x_7940:
[----:B------:R-:W-:Y:S05]  /*7610*/  BSYNC B4 ;  /* 0x0000000000047941 */ /* 0x000fea0003800000 */
.L_x_7939:
        /* <DEDUP_REMOVED lines=42> */
.L_x_7938:
[----:B------:R-:W-:Y:S05]  /*78c0*/  BSYNC B3 ;  /* 0x0000000000037941 */ /* 0x000fea0003800000 */
.L_x_7937:
        /* <DEDUP_REMOVED lines=10> */
.L_x_7933:
[----:B------:R-:W-:Y:S05]  /*7970*/  BSYNC B2 ;  /* 0x0000000000027941 */ /* 0x000fea0003800000 */
.L_x_7932:
        /* <DEDUP_REMOVED lines=18> */
.L_x_7944:
[----:B0-----:R-:W-:Y:S02]  /*7aa0*/  IMAD.MOV.U32 R62, RZ, RZ, R96 ;  /* 0x000000ffff3e7224 */ /* 0x001fe400078e0060 */
.L_x_7945:
[----:B------:R-:W-:Y:S05]  /*7ab0*/  BSYNC B3 ;  /* 0x0000000000037941 */ /* 0x000fea0003800000 */
.L_x_7943:
        /* <DEDUP_REMOVED lines=16> */
.L_x_7949:
[----:B------:R-:W-:Y:S05]  /*7bc0*/  BSYNC B4 ;  /* 0x0000000000047941 */ /* 0x000fea0003800000 */
.L_x_7948:
        /* <DEDUP_REMOVED lines=42> */
.L_x_7947:
[----:B------:R-:W-:Y:S05]  /*7e70*/  BSYNC B3 ;  /* 0x0000000000037941 */ /* 0x000fea0003800000 */
.L_x_7946:
        /* <DEDUP_REMOVED lines=10> */
.L_x_7942:
[----:B------:R-:W-:Y:S05]  /*7f20*/  BSYNC B2 ;  /* 0x0000000000027941 */ /* 0x000fea0003800000 */
.L_x_7941:
        /* <DEDUP_REMOVED lines=18> */
.L_x_7953:
[----:B0-----:R-:W-:Y:S02]  /*8050*/  IMAD.MOV.U32 R82, RZ, RZ, R96 ;  /* 0x000000ffff527224 */ /* 0x001fe400078e0060 */
.L_x_7954:
[----:B------:R-:W-:Y:S05]  /*8060*/  BSYNC B3 ;  /* 0x0000000000037941 */ /* 0x000fea0003800000 */
.L_x_7952:
        /* <DEDUP_REMOVED lines=16> */
.L_x_7958:
[----:B------:R-:W-:Y:S05]  /*8170*/  BSYNC B4 ;  /* 0x0000000000047941 */ /* 0x000fea0003800000 */
.L_x_7957:
        /* <DEDUP_REMOVED lines=42> */
.L_x_7956:
[----:B------:R-:W-:Y:S05]  /*8420*/  BSYNC B3 ;  /* 0x0000000000037941 */ /* 0x000fea0003800000 */
.L_x_7955:
        /* <DEDUP_REMOVED lines=10> */
.L_x_7951:
[----:B------:R-:W-:Y:S05]  /*84d0*/  BSYNC B2 ;  /* 0x0000000000027941 */ /* 0x000fea0003800000 */
.L_x_7950:
        /* <DEDUP_REMOVED lines=18> */
.L_x_7962:
[----:B0-----:R-:W-:Y:S02]  /*8600*/  IMAD.MOV.U32 R82, RZ, RZ, R96 ;  /* 0x000000ffff527224 */ /* 0x001fe400078e0060 */
.L_x_7963:
[----:B------:R-:W-:Y:S05]  /*8610*/  BSYNC B3 ;  /* 0x0000000000037941 */ /* 0x000fea0003800000 */
.L_x_7961:
        /* <DEDUP_REMOVED lines=16> */
.L_x_7967:
[----:B------:R-:W-:Y:S05]  /*8720*/  BSYNC B4 ;  /* 0x0000000000047941 */ /* 0x000fea0003800000 */
.L_x_7966:
        /* <DEDUP_REMOVED lines=42> */
.L_x_7965:
[----:B------:R-:W-:Y:S05]  /*89d0*/  BSYNC B3 ;  /* 0x0000000000037941 */ /* 0x000fea0003800000 */
.L_x_7964:
        /* <DEDUP_REMOVED lines=10> */
.L_x_7960:
[----:B------:R-:W-:Y:S05]  /*8a80*/  BSYNC B2 ;  /* 0x0000000000027941 */ /* 0x000fea0003800000 */
.L_x_7959:
        /* <DEDUP_REMOVED lines=18> */
.L_x_7971:
[----:B------:R-:W-:Y:S02]  /*8bb0*/  IMAD.MOV.U32 R111, RZ, RZ, R96 ;  /* 0x000000ffff6f7224 */ /* 0x000fe400078e0060 */
.L_x_7972:
[----:B------:R-:W-:Y:S05]  /*8bc0*/  BSYNC B3 ;  /* 0x0000000000037941 */ /* 0x000fea0003800000 */
.L_x_7970:
        /* <DEDUP_REMOVED lines=16> */
.L_x_7976:
[----:B------:R-:W-:Y:S05]  /*8cd0*/  BSYNC B4 ;  /* 0x0000000000047941 */ /* 0x000fea0003800000 */
.L_x_7975:
        /* <DEDUP_REMOVED lines=42> */
.L_x_7974:
[----:B------:R-:W-:Y:S05]  /*8f80*/  BSYNC B3 ;  /* 0x0000000000037941 */ /* 0x000fea0003800000 */
.L_x_7973:
[----:B------:R-:W1:Y:S01]  /*8f90*/  I2F.U32 R57, R111 ;  /* 0x0000006f00397306 */ /* 0x000e620000201000 */
[----:B0-----:R-:W-:Y:S01]  /*8fa0*/  PRMT R60, RZ, 0x7610, R30 ;  /* 0x00007610ff3c7816 */ /* 0x001fe2000000001e */
        /* <DEDUP_REMOVED lines=8> */
.L_x_7969:
[----:B------:R-:W-:Y:S05]  /*9030*/  BSYNC B2 ;  /* 0x0000000000027941 */ /* 0x000fea0003800000 */
.L_x_7968:
        /* <DEDUP_REMOVED lines=18> */
.L_x_7980:
[----:B------:R-:W-:Y:S02]  /*9160*/  MOV R111, R96 ;  /* 0x00000060006f7202 */ /* 0x000fe40000000f00 */
.L_x_7981:
[----:B------:R-:W-:Y:S05]  /*9170*/  BSYNC B3 ;  /* 0x0000000000037941 */ /* 0x000fea0003800000 */
.L_x_7979:
        /* <DEDUP_REMOVED lines=16> */
.L_x_7985:
[----:B------:R-:W-:Y:S05]  /*9280*/  BSYNC B4 ;  /* 0x0000000000047941 */ /* 0x000fea0003800000 */
.L_x_7984:
        /* <DEDUP_REMOVED lines=42> */
.L_x_7983:
[----:B------:R-:W-:Y:S05]  /*9530*/  BSYNC B3 ;  /* 0x0000000000037941 */ /* 0x000fea0003800000 */
.L_x_7982:
        /* <DEDUP_REMOVED lines=10> */
.L_x_7978:
[----:B------:R-:W-:Y:S05]  /*95e0*/  BSYNC B2 ;  /* 0x0000000000027941 */ /* 0x000fea0003800000 */
.L_x_7977:
        /* <DEDUP_REMOVED lines=18> */
.L_x_7989:
[----:B------:R-:W-:Y:S02]  /*9710*/  IMAD.MOV.U32 R111, RZ, RZ, R96 ;  /* 0x000000ffff6f7224 */ /* 0x000fe400078e0060 */
.L_x_7990:
[----:B------:R-:W-:Y:S05]  /*9720*/  BSYNC B3 ;  /* 0x0000000000037941 */ /* 0x000fea0003800000 */
.L_x_7988:
        /* <DEDUP_REMOVED lines=16> */
.L_x_7994:
[----:B------:R-:W-:Y:S05]  /*9830*/  BSYNC B4 ;  /* 0x0000000000047941 */ /* 0x000fea0003800000 */
.L_x_7993:
        /* <DEDUP_REMOVED lines=42> */
.L_x_7992:
[----:B------:R-:W-:Y:S05]  /*9ae0*/  BSYNC B3 ;  /* 0x0000000000037941 */ /* 0x000fea0003800000 */
.L_x_7991:
        /* <DEDUP_REMOVED lines=10> */
.L_x_7987:
[----:B------:R-:W-:Y:S05]  /*9b90*/  BSYNC B2 ;  /* 0x0000000000027941 */ /* 0x000fea0003800000 */
.L_x_7986:
[----:B------:R-:W-:-:S04]  /*9ba0*/  IMAD.MOV.U32 R60, RZ, RZ, 0x20 ;  /* 0x00000020ff3c7424 */ /* 0x000fc800078e00ff */
[----:B------:R-:W-:-:S05]  /*9bb0*/  IMAD.WIDE.U32 R60, R115, R60, c[0x0][0x188] ;  /* 0x00006200733c7625 */ /* 0x000fca00078e003c */
[----:B------:R0:W-:Y:S04]  /*9bc0*/  STG.E.128 [R60.64], R52 ;  /* 0x000000343c007986 */ /* 0x0001e8000c101d06 */
[----:B------:R0:W-:Y:S01]  /*9bd0*/  STG.E.128 [R60.64+0x10], R56 ;  /* 0x000010383c007986 */ /* 0x0001e2000c101d06 */
[----:B------:R-:W-:Y:S05]  /*9be0*/  @!P2 BRA `(.L_x_7922) ;  /* 0x000001400000a947 */ /* 0x000fea0003800000 */
[----:B0-----:R-:W-:Y:S01]  /*9bf0*/  IMAD.U32 R61, R109, 0x10000, RZ ;  /* 0x000100006d3d7824 */ /* 0x001fe200078e00ff */
[----:B------:R-:W-:Y:S01]  /*9c00*/  LOP3.LUT R60, R110, 0xffff, RZ, 0xc0, !PT ;  /* 0x0000ffff6e3c7812 */ /* 0x000fe200078ec0ff */
[----:B------:R-:W-:Y:S01]  /*9c10*/  HFMA2.MMA R115, -RZ, RZ, 0, 4.76837158203125e-07 ;  /* 0x00000008ff737435 */ /* 0x000fe200000001ff */
[----:B------:R-:W-:Y:S02]  /*9c20*/  PRMT R63, R108, 0x7104, RZ ;  /* 0x000071046c3f7816 */ /* 0x000fe400000000ff */
[----:B------:R-:W-:-:S02]  /*9c30*/  LOP3.LUT R61, R61, 0xff0000, RZ, 0xc0, !PT ;  /* 0x00ff00003d3d7812 */ /* 0x000fc400078ec0ff */
[----:B------:R-:W-:Y:S02]  /*9c40*/  LOP3.LUT R82, R106, 0xff, RZ, 0xc0, !PT ;  /* 0x000000ff6a527812 */ /* 0x000fe400078ec0ff */
[----:B------:R-:W-:Y:S02]  /*9c50*/  PRMT R60, R61, 0x4210, R60 ;  /* 0x000042103d3c7816 */ /* 0x000fe4000000003c */
[----:B------:R-:W-:Y:S01]  /*9c60*/  LOP3.LUT R62, R105, 0xff, RZ, 0xc0, !PT ;  /* 0x000000ff693e7812 */ /* 0x000fe200078ec0ff */
[----:B------:R-:W-:Y:S01]  /*9c70*/  IMAD.WIDE.U32 R82, R82, 0x1000000, RZ ;  /* 0x0100000052527825 */ /* 0x000fe200078e00ff */
[----:B------:R-:W-:Y:S02]  /*9c80*/  LOP3.LUT R60, R60, 0xff00, R63, 0xf8, !PT ;  /* 0x0000ff003c3c7812 */ /* 0x000fe400078ef83f */
[----:B------:R-:W-:Y:S01]  /*9c90*/  LOP3.LUT R61, R104, 0xff, RZ, 0xc0, !PT ;  /* 0x000000ff683d7812 */ /* 0x000fe200078ec0ff */
[----:B------:R-:W-:Y:S01]  /*9ca0*/  IMAD.WIDE.U32 R62, R62, 0x10000, RZ ;  /* 0x000100003e3e7825 */ /* 0x000fe200078e00ff */
[----:B------:R-:W-:-:S03]  /*9cb0*/  LOP3.LUT R111, R60, 0xff, R107, 0xf8, !PT ;  /* 0x000000ff3c6f7812 */ /* 0x000fc600078ef86b */
[----:B------:R-:W-:Y:S01]  /*9cc0*/  IMAD.WIDE.U32 R60, R61, 0x100, RZ ;  /* 0x000001003d3c7825 */ /* 0x000fe200078e00ff */
[----:B------:R-:W-:-:S03]  /*9cd0*/  LOP3.LUT R111, R63, R111, R83, 0xfe, !PT ;  /* 0x0000006f3f6f7212 */ /* 0x000fc600078efe53 */
[----:B------:R-:W-:Y:S01]  /*9ce0*/  IMAD.WIDE.U32 R114, R114, R115, c[0x0][0x190] ;  /* 0x0000640072727625 */ /* 0x000fe200078e0073 */
[----:B------:R-:W-:Y:S02]  /*9cf0*/  LOP3.LUT R63, R60, R82, R62, 0xfe, !PT ;  /* 0x000000523c3f7212 */ /* 0x000fe400078efe3e */
[----:B------:R-:W-:Y:S02]  /*9d00*/  LOP3.LUT R61, R111, R61, RZ, 0xfc, !PT ;  /* 0x0000003d6f3d7212 */ /* 0x000fe400078efcff */
[----:B------:R-:W-:-:S05]  /*9d10*/  LOP3.LUT R60, R63, 0xff, R102, 0xf8, !PT ;  /* 0x000000ff3f3c7812 */ /* 0x000fca00078ef866 */
[----:B------:R0:W-:Y:S02]  /*9d20*/  STG.E.64 [R114.64], R60 ;  /* 0x0000003c72007986 */ /* 0x0001e4000c101b06 */
.L_x_7922:
[----:B------:R-:W-:Y:S05]  /*9d30*/  BSYNC B1 ;  /* 0x0000000000017941 */ /* 0x000fea0003800000 */
.L_x_7921:
        /* <DEDUP_REMOVED lines=30> */
.L_x_8005:
        /* <DEDUP_REMOVED lines=69> */
.L_x_8006:
        /* <DEDUP_REMOVED lines=28> */
[C---:B------:R-:W-:Y:S02]  /*a530*/  FMUL.FTZ R62, R111.reuse, R62 ;  /* 0x0000003e6f3e7220 */ /* 0x040fe40000410000 */
[----:B------:R-:W-:Y:S02]  /*a540*/  FMUL.FTZ R60, R111, R60 ;  /* 0x0000003c6f3c7220 */ /* 0x000fe40000410000 */
[----:B------:R-:W-:Y:S02]  /*a550*/  FFMA.FTZ R61, R17, R62, R8 ;  /* 0x0000003e113d7223 */ /* 0x000fe40000010008 */
[----:B------:R-:W-:-:S02]  /*a560*/  FADD.FTZ R62, R38, -R113 ;  /* 0x80000071263e7221 */ /* 0x000fc40000010000 */
[--C-:B------:R-:W-:Y:S02]  /*a570*/  FADD.FTZ R114, R40, -R113.reuse ;  /* 0x8000007128727221 */ /* 0x100fe40000010000 */
[----:B------:R-:W-:Y:S02]  /*a580*/  FADD.FTZ R116, R41, -R113 ;  /* 0x8000007129747221 */ /* 0x000fe40000010000 */
[----:B------:R-:W-:Y:S02]  /*a590*/  FFMA.FTZ R60, R16, R60, R9 ;  /* 0x0000003c103c7223 */ /* 0x000fe40000010009 */
[--C-:B0-----:R-:W-:Y:S02]  /*a5a0*/  FADD.FTZ R82, R39, -R113.reuse ;  /* 0x8000007127527221 */ /* 0x101fe40000010000 */
[--C-:B------:R-:W-:Y:S01]  /*a5b0*/  FADD.FTZ R118, R42, -R113.reuse ;  /* 0x800000712a767221 */ /* 0x100fe20000010000 */
[----:B------:R-:W-:Y:S01]  /*a5c0*/  F2FP.BF16.PACK_AB R60, R61, R60 ;  /* 0x0000003c3d3c723e */ /* 0x000fe200000010ff */
        /* <DEDUP_REMOVED lines=20> */
.L_x_8000:
[----:B------:R-:W-:Y:S05]  /*a710*/  BSYNC B2 ;  /* 0x0000000000027941 */ /* 0x000fea0003800000 */
.L_x_7999:
[----:B------:R-:W-:Y:S01]  /*a720*/  ISETP.NE.AND P2, PT, R23, RZ, PT ;  /* 0x000000ff1700720c */ /* 0x000fe20003f45270 */
[----:B------:R-:W-:-:S12]  /*a730*/  BSSY B2, `(.L_x_8001) ;  /* 0x0000022000027945 */ /* 0x000fd80003800000 */
[----:B------:R-:W-:Y:S05]  /*a740*/  @!P2 BRA `(.L_x_8002) ;  /* 0x000002000000a947 */ /* 0x000fea0003800000 */
[--C-:B0-----:R-:W-:Y:S02]  /*a750*/  FADD.FTZ R62, R45, -R113.reuse ;  /* 0x800000712d3e7221 */ /* 0x101fe40000010000 */
        /* <DEDUP_REMOVED lines=8> */
[--C-:B------:R-:W-:Y:S02]  /*a7e0*/  FADD.FTZ R82, R47, -R113.reuse ;  /* 0x800000712f527221 */ /* 0x100fe40000010000 */
        /* <DEDUP_REMOVED lines=22> */
.L_x_8002:
[----:B------:R-:W-:Y:S05]  /*a950*/  BSYNC B2 ;  /* 0x0000000000027941 */ /* 0x000fea0003800000 */
.L_x_8001:
        /* <DEDUP_REMOVED lines=32> */
.L_x_7998:
[----:B--2---:R-:W-:Y:S05]  /*ab60*/  BSYNC B1 ;  /* 0x0000000000017941 */ /* 0x004fea0003800000 */
.L_x_7997:
[----:B0-----:R-:W-:-:S04]  /*ab70*/  IMAD.MOV.U32 R61, RZ, RZ, c[0x0][0x160] ;  /* 0x00005800ff3d7624 */ /* 0x001fc800078e00ff */
[----:B------:R-:W-:-:S05]  /*ab80*/  IMAD R18, R61, 0x4, R18 ;  /* 0x000000043d127824 */ /* 0x000fca00078e0212 */
[----:B------:R-:W-:-:S13]  /*ab90*/  ISETP.GE.AND P2, PT, R18, c[0x0][0x164], PT ;  /* 0x0000590012007a0c */ /* 0x000fda0003f46270 */
[----:B------:R-:W-:Y:S01]  /*aba0*/  @P2 CALL.REL.NOINC `(.L_x_8003) ;  /* 0x0000001000002944 */ /* 0x000fe20003c00000 */
[----:B------:R-:W-:Y:S05]  /*abb0*/  BRA `(.L_x_8004) ;  /* 0xffff602000007947 */ /* 0x000fea000383ffff */
.L_x_8003:
[----:B------:R-:W-:Y:S05]  /*abc0*/  BSYNC B0 ;  /* 0x0000000000007941 */ /* 0x000fea0003800000 */
.L_x_7768:
[----:B------:R-:W-:Y:S05]  /*abd0*/  EXIT ;  /* 0x000000000000794d */ /* 0x000fea0003800000 */
.L_x_7995:
[----:B------:R-:W-:Y:S01]  /*abe0*/  IMAD.MOV.U32 R62, RZ, RZ, R63 ;  /* 0x000000ffff3e7224 */ /* 0x000fe200078e003f */
[----:B------:R-:W-:Y:S01]  /*abf0*/  MOV R114, 0x1f ;  /* 0x0000001f00727802 */ /* 0x000fe20000000f00 */
[----:B------:R-:W-:Y:S01]  /*ac00*/  IMAD.MOV.U32 R111, RZ, RZ, 0x1 ;  /* 0x00000001ff6f7424 */ /* 0x000fe200078e00ff */
[----:B------:R-:W-:Y:S01]  /*ac10*/  MOV R60, 0xac40 ;  /* 0x0000ac40003c7802 */ /* 0x000fe20000000f00 */
[----:B------:R-:W-:Y:S02]  /*ac20*/  IMAD.MOV.U32 R115, RZ, RZ, -0x1 ;  /* 0xffffffffff737424 */ /* 0x000fe400078e00ff */
[----:B-----5:R-:W-:Y:S05]  /*ac30*/  CALL.REL.NOINC `($__internal_58_$__cuda_sm70_shflsync_bfly_p) ;  /* 0x000006c000007944 */ /* 0x020fea0003c00000 */
[----:B-1----:R-:W-:Y:S01]  /*ac40*/  IMAD.MOV.U32 R60, RZ, RZ, R111 ;  /* 0x000000ffff3c7224 */ /* 0x002fe200078e006f */
[----:B0-----:R-:W-:Y:S05]  /*ac50*/  BRA `(.L_x_8005) ;  /* 0xfffff2c000007947 */ /* 0x001fea000383ffff */
.L_x_7996:
[----:B------:R-:W-:Y:S01]  /*ac60*/  IMAD.MOV.U32 R62, RZ, RZ, R116 ;  /* 0x000000ffff3e7224 */ /* 0x000fe200078e0074 */
[----:B------:R-:W-:Y:S01]  /*ac70*/  MOV R60, 0xacc0 ;  /* 0x0000acc0003c7802 */ /* 0x000fe20000000f00 */
[----:B------:R-:W-:Y:S02]  /*ac80*/  IMAD.MOV.U32 R111, RZ, RZ, 0x2 ;  /* 0x00000002ff6f7424 */ /* 0x000fe400078e00ff */
[----:B------:R-:W-:Y:S02]  /*ac90*/  IMAD.MOV.U32 R114, RZ, RZ, 0x1f ;  /* 0x0000001fff727424 */ /* 0x000fe400078e00ff */
[----:B------:R-:W-:-:S02]  /*aca0*/  IMAD.MOV.U32 R115, RZ, RZ, -0x1 ;  /* 0xffffffffff737424 */ /* 0x000fc400078e00ff */
[----:B0----5:R-:W-:Y:S05]  /*acb0*/  CALL.REL.NOINC `($__internal_58_$__cuda_sm70_shflsync_bfly_p) ;  /* 0x0000064000007944 */ /* 0x021fea0003c00000 */
[----:B01----:R-:W-:Y:S01]  /*acc0*/  FADD.FTZ R62, R116, R111 ;  /* 0x0000006f743e7221 */ /* 0x003fe20000010000 */
[----:B------:R-:W-:Y:S01]  /*acd0*/  MOV R115, 0xffffffff ;  /* 0xffffffff00737802 */ /* 0x000fe20000000f00 */
[----:B------:R-:W-:Y:S01]  /*ace0*/  IMAD.MOV.U32 R111, RZ, RZ, 0x4 ;  /* 0x00000004ff6f7424 */ /* 0x000fe200078e00ff */
[----:B------:R-:W-:Y:S01]  /*acf0*/  MOV R60, 0xad20 ;  /* 0x0000ad20003c7802 */ /* 0x000fe20000000f00 */
[----:B------:R-:W-:-:S02]  /*ad00*/  IMAD.MOV.U32 R114, RZ, RZ, 0x1f ;  /* 0x0000001fff727424 */ /* 0x000fc400078e00ff */
[----:B------:R-:W-:Y:S05]  /*ad10*/  CALL.REL.NOINC `($__internal_58_$__cuda_sm70_shflsync_bfly_p) ;  /* 0x000005e000007944 */ /* 0x000fea0003c00000 */
[----:B01----:R-:W-:Y:S01]  /*ad20*/  FADD.FTZ R62, R62, R111 ;  /* 0x0000006f3e3e7221 */ /* 0x003fe20000010000 */
[----:B------:R-:W-:Y:S01]  /*ad30*/  MOV R60, 0xad80 ;  /* 0x0000ad80003c7802 */ /* 0x000fe20000000f00 */
[----:B------:R-:W-:-:S02]  /*ad40*/  IMAD.MOV.U32 R111, RZ, RZ, 0x8 ;  /* 0x00000008ff6f7424 */ /* 0x000fc400078e00ff */
[----:B------:R-:W-:Y:S02]  /*ad50*/  IMAD.MOV.U32 R114, RZ, RZ, 0x1f ;  /* 0x0000001fff727424 */ /* 0x000fe400078e00ff */
[----:B------:R-:W-:Y:S02]  /*ad60*/  IMAD.MOV.U32 R115, RZ, RZ, -0x1 ;  /* 0xffffffffff737424 */ /* 0x000fe400078e00ff */
[----:B------:R-:W-:Y:S05]  /*ad70*/  CALL.REL.NOINC `($__internal_58_$__cuda_sm70_shflsync_bfly_p) ;  /* 0x0000058000007944 */ /* 0x000fea0003c00000 */
[----:B01----:R-:W-:Y:S01]  /*ad80*/  FADD.FTZ R62, R62, R111 ;  /* 0x0000006f3e3e7221 */ /* 0x003fe20000010000 */
[----:B------:R-:W-:Y:S01]  /*ad90*/  MOV R60, 0xade0 ;  /* 0x0000ade0003c7802 */ /* 0x000fe20000000f00 */
[----:B------:R-:W-:Y:S02]  /*ada0*/  IMAD.MOV.U32 R111, RZ, RZ, 0x10 ;  /* 0x00000010ff6f7424 */ /* 0x000fe400078e00ff */
[----:B------:R-:W-:Y:S02]  /*adb0*/  IMAD.MOV.U32 R114, RZ, RZ, 0x1f ;  /* 0x0000001fff727424 */ /* 0x000fe400078e00ff */
[----:B------:R-:W-:Y:S02]  /*adc0*/  IMAD.MOV.U32 R115, RZ, RZ, -0x1 ;  /* 0xffffffffff737424 */ /* 0x000fe400078e00ff */
[----:B------:R-:W-:Y:S05]  /*add0*/  CALL.REL.NOINC `($__internal_58_$__cuda_sm70_shflsync_bfly_p) ;  /* 0x0000052000007944 */ /* 0x000fea0003c00000 */
[----:B-1----:R-:W-:Y:S01]  /*ade0*/  FADD.FTZ R83, R62, R111 ;  /* 0x0000006f3e537221 */ /* 0x002fe20000010000 */
[----:B0-----:R-:W-:Y:S01]  /*adf0*/  MOV R115, 0xffffffff ;  /* 0xffffffff00737802 */ /* 0x001fe20000000f00 */
[----:B------:R-:W-:-:S02]  /*ae00*/  IMAD.MOV.U32 R111, RZ, RZ, 0x1 ;  /* 0x00000001ff6f7424 */ /* 0x000fc400078e00ff */
[----:B------:R-:W-:Y:S02]  /*ae10*/  FMUL.FTZ R83, R83, c[0x0][0x1e0] ;  /* 0x0000780053537a20 */ /* 0x000fe40000410000 */
[----:B------:R-:W-:Y:S02]  /*ae20*/  IMAD.MOV.U32 R114, RZ, RZ, 0x1f ;  /* 0x0000001fff727424 */ /* 0x000fe400078e00ff */
        /* <DEDUP_REMOVED lines=50> */
[----:B------:R-:W-:Y:S05]  /*b150*/  CALL.REL.NOINC `($__internal_58_$__cuda_sm70_shflsync_bfly_p) ;  /* 0x000001a000007944 */ /* 0x000fea0003c00000 */
[----:B01----:R-:W-:Y:S01]  /*b160*/  FADD.FTZ R62, R62, R111 ;  /* 0x0000006f3e3e7221 */ /* 0x003fe20000010000 */
[----:B------:R-:W-:Y:S01]  /*b170*/  MOV R60, 0xb1c0 ;  /* 0x0000b1c0003c7802 */ /* 0x000fe20000000f00 */
[----:B------:R-:W-:Y:S02]  /*b180*/  IMAD.MOV.U32 R111, RZ, RZ, 0x2 ;  /* 0x00000002ff6f7424 */ /* 0x000fe400078e00ff */
[----:B------:R-:W-:Y:S02]  /*b190*/  IMAD.MOV.U32 R114, RZ, RZ, 0x1f ;  /* 0x0000001fff727424 */ /* 0x000fe400078e00ff */
[----:B------:R-:W-:Y:S02]  /*b1a0*/  IMAD.MOV.U32 R115, RZ, RZ, -0x1 ;  /* 0xffffffffff737424 */ /* 0x000fe400078e00ff */
[----:B------:R-:W-:Y:S05]  /*b1b0*/  CALL.REL.NOINC `($__internal_58_$__cuda_sm70_shflsync_bfly_p) ;  /* 0x0000014000007944 */ /* 0x000fea0003c00000 */
[----:B01----:R-:W-:Y:S01]  /*b1c0*/  FADD.FTZ R62, R62, R111 ;  /* 0x0000006f3e3e7221 */ /* 0x003fe20000010000 */
[----:B------:R-:W-:Y:S01]  /*b1d0*/  MOV R60, 0xb220 ;  /* 0x0000b220003c7802 */ /* 0x000fe20000000f00 */
[----:B------:R-:W-:Y:S02]  /*b1e0*/  IMAD.MOV.U32 R111, RZ, RZ, 0x4 ;  /* 0x00000004ff6f7424 */ /* 0x000fe400078e00ff */
[----:B------:R-:W-:-:S02]  /*b1f0*/  IMAD.MOV.U32 R114, RZ, RZ, 0x1f ;  /* 0x0000001fff727424 */ /* 0x000fc400078e00ff */
[----:B------:R-:W-:Y:S02]  /*b200*/  IMAD.MOV.U32 R115, RZ, RZ, -0x1 ;  /* 0xffffffffff737424 */ /* 0x000fe400078e00ff */
[----:B------:R-:W-:Y:S05]  /*b210*/  CALL.REL.NOINC `($__internal_58_$__cuda_sm70_shflsync_bfly_p) ;  /* 0x000000e000007944 */ /* 0x000fea0003c00000 */
[----:B0-----:R-:W-:Y:S01]  /*b220*/  HFMA2.MMA R114, -RZ, RZ, 0, 1.847743988037109375e-06 ;  /* 0x0000001fff727435 */ /* 0x001fe200000001ff */
[----:B-1----:R-:W-:Y:S01]  /*b230*/  FADD.FTZ R62, R62, R111 ;  /* 0x0000006f3e3e7221 */ /* 0x002fe20000010000 */
[----:B------:R-:W-:Y:S01]  /*b240*/  MOV R60, 0xb280 ;  /* 0x0000b280003c7802 */ /* 0x000fe20000000f00 */
[----:B------:R-:W-:Y:S02]  /*b250*/  IMAD.MOV.U32 R111, RZ, RZ, 0x8 ;  /* 0x00000008ff6f7424 */ /* 0x000fe400078e00ff */
[----:B------:R-:W-:Y:S02]  /*b260*/  IMAD.MOV.U32 R115, RZ, RZ, -0x1 ;  /* 0xffffffffff737424 */ /* 0x000fe400078e00ff */
[----:B------:R-:W-:Y:S05]  /*b270*/  CALL.REL.NOINC `($__internal_58_$__cuda_sm70_shflsync_bfly_p) ;  /* 0x0000008000007944 */ /* 0x000fea0003c00000 */
[----:B-1----:R-:W-:Y:S01]  /*b280*/  FADD.FTZ R82, R62, R111 ;  /* 0x0000006f3e527221 */ /* 0x002fe20000010000 */
[----:B------:R-:W-:Y:S01]  /*b290*/  MOV R60, 0xb2f0 ;  /* 0x0000b2f0003c7802 */ /* 0x000fe20000000f00 */
[----:B------:R-:W-:Y:S02]  /*b2a0*/  IMAD.MOV.U32 R111, RZ, RZ, 0x10 ;  /* 0x00000010ff6f7424 */ /* 0x000fe400078e00ff */
[----:B0-----:R-:W-:Y:S02]  /*b2b0*/  IMAD.MOV.U32 R114, RZ, RZ, 0x1f ;  /* 0x0000001fff727424 */ /* 0x001fe400078e00ff */
[----:B------:R-:W-:-:S02]  /*b2c0*/  IMAD.MOV.U32 R115, RZ, RZ, -0x1 ;  /* 0xffffffffff737424 */ /* 0x000fc400078e00ff */
[----:B------:R-:W-:Y:S02]  /*b2d0*/  IMAD.MOV.U32 R62, RZ, RZ, R82 ;  /* 0x000000ffff3e7224 */ /* 0x000fe400078e0052 */
[----:B------:R-:W-:Y:S05]  /*b2e0*/  CALL.REL.NOINC `($__internal_58_$__cuda_sm70_shflsync_bfly_p) ;  /* 0x0000001000007944 */ /* 0x000fea0003c00000 */
[----:B01----:R-:W-:Y:S05]  /*b2f0*/  BRA `(.L_x_8006) ;  /* 0xfffff07000007947 */ /* 0x003fea000383ffff */
        .weak           $__internal_58_$__cuda_sm70_shflsync_bfly_p
        .type           $__internal_58_$__cuda_sm70_shflsync_bfly_p,@function
        .size           $__internal_58_$__cuda_sm70_shflsync_bfly_p,(.L_x_22226 - $__internal_58_$__cuda_sm70_shflsync_bfly_p)
$__internal_58_$__cuda_sm70_shflsync_bfly_p:
[----:B------:R-:W-:Y:S01]  /*b300*/  IMAD.MOV.U32 R61, RZ, RZ, 0x0 ;  /* 0x00000000ff3d7424 */ /* 0x000fe200078e00ff */
[----:B------:R-:W-:Y:S04]  /*b310*/  WARPSYNC R115 ;  /* 0x0000007300007348 */ /* 0x000fe80003800000 */
[----:B------:R0:W1:Y:S01]  /*b320*/  SHFL.BFLY PT, R111, R62, R111, R114 ;  /* 0x0c00006f3e6f7389 */ /* 0x00006200000e0072 */
[----:B------:R-:W-:Y:S05]  /*b330*/  RET.REL.NODEC R60 `(_ZN10layer_norm13ln_fwd_kernelINS_13Kernel_traitsI13__nv_bfloat16S2_fS2_fjLj768ELj1ELj4ELj1ELj16ENS_18Kernel_traits_baseILj768ES2_S2_fS2_fjLj128EEEEELb1ELb0ELb1ELb0EEEvNS_9FwdParamsE) ;  /* 0xffff4cc03c007950 */ /* 0x000fea0003c3ffff */
.L_x_8007:
        /* <DEDUP_REMOVED lines=12> */
.L_x_22226:


//--------------------- .text._ZN10layer_norm13ln_fwd_kernelINS_13Kernel_traitsI13__nv_bfloat16S2_fS2_fjLj768ELj1ELj4ELj1ELj16ENS_18Kernel_traits_baseILj768ES2_S2_fS2_fjLj128EEEEELb1ELb0ELb1ELb1EEEvNS_9FwdParamsE --------------------------
	.section	.text._ZN10layer_norm13ln_fwd_kernelINS_13Kernel_traitsI13__nv_bfloat16S2_fS2_fjLj768ELj1ELj4ELj1ELj16ENS_18Kernel_traits_baseILj768ES2_S2_fS2_fjLj128EEEEELb1ELb0ELb1ELb1EEEvNS_9FwdParamsE,"ax",@progbits
	.sectioninfo	@"SHI_REGISTERS=127"
	.align	128
        .global         _ZN10layer_norm13ln_fwd_kernelINS_13Kernel_traitsI13__nv_bfloat16S2_fS2_fjLj768ELj1ELj4ELj1ELj16ENS_18Kernel_traits_baseILj768ES2_S2_fS2_fjLj128EEEEELb1ELb0ELb1ELb1EEEvNS_9FwdParamsE
        .type           _ZN10layer_norm13ln_fwd_kernelINS_13Kernel_traitsI13__nv_bfloat16S2_fS2_fjLj768ELj1ELj4ELj1ELj16ENS_18Kernel_traits_baseILj768ES2_S2_fS2_fjLj128EEEEELb1ELb0ELb1ELb1EEEvNS_9FwdParamsE,@function
        .size           _ZN10layer_norm13ln_fwd_kernelINS_13Kernel_traitsI13__nv_bfloat16S2_fS2_fjLj768ELj1ELj4ELj1ELj16ENS_18Kernel_traits_baseILj768ES2_S2_fS2_fjLj128EEEEELb1ELb0ELb1ELb1EEEvNS_9FwdParamsE,(.L_x_22227 - _ZN10layer_norm13ln_fwd_kernelINS_13Kernel_traitsI13__nv_bfloat16S2_fS2_fjLj768ELj1ELj4ELj1ELj16ENS_18Kernel_traits_baseILj768ES2_S2_fS2_fjLj128EEEEELb1ELb0ELb1ELb1EEEvNS_9FwdParamsE)
        .other          _ZN10layer_norm13ln_fwd_kernelINS_13Kernel_traitsI13__nv_bfloat16S2_fS2_fjLj768ELj1ELj4ELj1ELj16ENS_18Kernel_traits_baseILj768ES2_S2_fS2_fjLj128EEEEELb1ELb0ELb1ELb1EEEvNS_9FwdParamsE,@"STO_CUDA_ENTRY STV_DEFAULT"
_ZN10layer_norm13ln_fwd_kernelINS_13Kernel_traitsI13__nv_bfloat16S2_fS2_fjLj768ELj1ELj4ELj1ELj16ENS_18Kernel_traits_baseILj768ES2_S2_fS2_fjLj128EEEEELb1ELb0ELb1ELb1EEEvNS_9FwdParamsE:
.text._ZN10layer_norm13ln_fwd_kernelINS_13Kernel_traitsI13__nv_bfloat16S2_fS2_fjLj768ELj1ELj4ELj1ELj16ENS_18Kernel_traits_baseILj768ES2_S2_fS2_fjLj128EEEEELb1ELb0ELb1ELb1EEEvNS_9FwdParamsE:
        /* <DEDUP_REMOVED lines=10> */
[----:B------:R-:W-:Y:S01]  /*00a0*/  @P0 IMAD.MOV.U32 R8, RZ, RZ, R36 ;  /* 0x000000ffff080224 */ /* 0x000fe200078e0024 */
[----:B------:R-:W-:-:S05]  /*00b0*/  @P0 MOV R9, R37 ;  /* 0x0000002500090202 */ /* 0x000fca0000000f00 */
        /* <DEDUP_REMOVED lines=85> */
[----:B------:R0:W5:Y:S01]  /*0610*/  LDG.E.128 R28, [R2.64] ;  /* 0x00000006021c7981 */ /* 0x000162000c1e1d00 */
[----:B------:R-:W-:Y:S01]  /*0620*/  IMAD R39, R39, -0x326172a9, RZ ;  /* 0xcd9e8d5727277824 */ /* 0x000fe200078e02ff */
[--C-:B------:R-:W-:Y:S01]  /*0630*/  PRMT R4, RZ, 0x5410, R9.reuse ;  /* 0x00005410ff047816 */ /* 0x100fe20000000009 */
[----:B------:R-:W-:Y:S01]  /*0640*/  IMAD.HI.U32 R100, R102, -0x326172a9, RZ ;  /* 0xcd9e8d5766647827 */ /* 0x000fe200078e00ff */
[----:B------:R0:W5:Y:S01]  /*0650*/  LDG.E.128 R24, [R2.64+0x200] ;  /* 0x0002000602187981 */ /* 0x000162000c1e1d00 */
[----:B------:R-:W-:-:S02]  /*0660*/  PRMT R5, RZ, 0x7610, R9 ;  /* 0x00007610ff057816 */ /* 0x000fc40000000009 */
[----:B------:R-:W-:Y:S01]  /*0670*/  IMAD R37, R37, -0x2daee0ad, RZ ;  /* 0xd2511f5325257824 */ /* 0x000fe200078e02ff */
[----:B------:R0:W5:Y:S01]  /*0680*/  LDG.E.128 R20, [R2.64+0x400] ;  /* 0x0004000602147981 */ /* 0x000162000c1e1d00 */
[----:B------:R-:W-:Y:S01]  /*0690*/  IMAD.WIDE.U32 R90, R90, -0x2daee0ad, RZ ;  /* 0xd2511f535a5a7825 */ /* 0x000fe200078e00ff */
[--C-:B------:R-:W-:Y:S01]  /*06a0*/  PRMT R6, RZ, 0x5410, R10.reuse ;  /* 0x00005410ff067816 */ /* 0x100fe2000000000a */
[----:B------:R-:W-:Y:S01]  /*06b0*/  HFMA2.MMA R69, -RZ, RZ, 0, 0 ;  /* 0x00000000ff457435 */ /* 0x000fe200000001ff */
[----:B------:R-:W-:Y:S01]  /*06c0*/  PRMT R7, RZ, 0x7610, R10 ;  /* 0x00007610ff077816 */ /* 0x000fe2000000000a */
[----:B------:R-:W-:Y:S01]  /*06d0*/  BSSY B0, `(.L_x_8008) ;  /* 0x0000a26000007945 */ /* 0x000fe20003800000 */
[----:B------:R-:W-:Y:S01]  /*06e0*/  PRMT R9, RZ, 0x7610, R11 ;  /* 0x00007610ff097816 */ /* 0x000fe2000000000b */
[----:B------:R-:W-:Y:S01]  /*06f0*/  IMAD R102, R102, -0x326172a9, RZ ;  /* 0xcd9e8d5766667824 */ /* 0x000fe200078e02ff */
[----:B------:R-:W-:Y:S01]  /*0700*/  PRMT R10, RZ, 0x5410, R16 ;  /* 0x00005410ff0a7816 */ /* 0x000fe20000000010 */
[----:B------:R-:W-:Y:S01]  /*0710*/  ULDC.U8 UR8, c[0x0][0x1f0] ;  /* 0x00007c0000087ab9 */ /* 0x000fe20000000000 */
[----:B0-----:R-:W-:-:S02]  /*0720*/  PRMT R2, RZ, 0x5410, R8 ;  /* 0x00005410ff027816 */ /* 0x001fc40000000008 */
        /* <DEDUP_REMOVED lines=20> */
.L_x_8236:
[----:B------:R-:W-:-:S04]  /*0870*/  IMAD.MOV.U32 R51, RZ, RZ, 0x4 ;  /* 0x00000004ff337424 */ /* 0x000fc800078e00ff */
[----:B------:R-:W-:-:S05]  /*0880*/  IMAD.WIDE R44, R0, R51, c[0x0][0x1d0] ;  /* 0x00007400002c7625 */ /* 0x000fca00078e0233 */
[----:B------:R-:W2:Y:S01]  /*0890*/  LDG.E R52, [R44.64] ;  /* 0x000000062c347981 */ /* 0x000ea2000c1e1900 */
[----:B------:R-:W-:Y:S01]  /*08a0*/  ISETP.NE.U32.AND P0, PT, RZ, c[0x0][0x180], PT ;  /* 0x00006000ff007a0c */ /* 0x000fe20003f05070 */
[----:B------:R-:W-:Y:S02]  /*08b0*/  IMAD R46, R0, c[0x0][0x168], RZ ;  /* 0x00005a00002e7a24 */ /* 0x000fe400078e02ff */
[----:B------:R-:W0:Y:S01]  /*08c0*/  S2R R93, SR_TID.X ;  /* 0x00000000005d7919 */ /* 0x000e220000002100 */
[----:B------:R-:W-:Y:S01]  /*08d0*/  ISETP.NE.AND.EX P0, PT, RZ, c[0x0][0x184], PT, P0 ;  /* 0x00006100ff007a0c */ /* 0x000fe20003f05300 */
[----:B------:R-:W-:Y:S01]  /*08e0*/  IMAD.MOV.U32 R98, RZ, RZ, RZ ;  /* 0x000000ffff627224 */ /* 0x000fe200078e00ff */
[----:B------:R-:W-:-:S04]  /*08f0*/  SHF.R.S32.HI R47, RZ, 0x1f, R46 ;  /* 0x0000001fff2f7819 */ /* 0x000fc8000001142e */
[----:B------:R-:W-:-:S07]  /*0900*/  LEA.HI R47, R47, R46, RZ, 0x3 ;  /* 0x0000002e2f2f7211 */ /* 0x000fce00078f18ff */
[----:B------:R-:W-:Y:S01]  /*0910*/  @P0 IMAD.MOV.U32 R46, RZ, RZ, 0x20 ;  /* 0x00000020ff2e0424 */ /* 0x000fe200078e00ff */
[----:B--2---:R-:W-:-:S13]  /*0920*/  ISETP.GE.AND P2, PT, R52, 0x1, PT ;  /* 0x000000013400780c */ /* 0x004fda0003f46270 */
[----:B------:R-:W-:Y:S01]  /*0930*/  @P2 IADD3 R48, R52, -0x1, RZ ;  /* 0xffffffff34302810 */ /* 0x000fe20007ffe0ff */
[----:B------:R-:W-:-:S04]  /*0940*/  @P2 IMAD.MOV.U32 R45, RZ, RZ, 0x10 ;  /* 0x00000010ff2d2424 */ /* 0x000fc800078e00ff */
[----:B------:R-:W-:Y:S01]  /*0950*/  @P2 IMAD R49, R48, c[0x0][0x168], RZ ;  /* 0x00005a0030312a24 */ /* 0x000fe200078e02ff */
[----:B0-----:R-:W-:-:S04]  /*0960*/  LOP3.LUT R48, R93, 0x1f, RZ, 0xc0, !PT ;  /* 0x0000001f5d307812 */ /* 0x001fc800078ec0ff */
[----:B------:R-:W-:Y:S02]  /*0970*/  @P2 SHF.R.S32.HI R44, RZ, 0x1f, R49 ;  /* 0x0000001fff2c2819 */ /* 0x000fe40000011431 */
[----:B------:R-:W-:Y:S02]  /*0980*/  LEA.HI.SX32 R97, R47, R48, 0x1d ;  /* 0x000000302f617211 */ /* 0x000fe400078feaff */
[----:B------:R-:W-:-:S03]  /*0990*/  @P2 LEA.HI R49, R44, R49, RZ, 0x3 ;  /* 0x000000312c312211 */ /* 0x000fc600078f18ff */
[----:B------:R-:W-:Y:S01]  /*09a0*/  @P0 IMAD.WIDE.U32 R46, R97, R46, c[0x0][0x180] ;  /* 0x00006000612e0625 */ /* 0x000fe200078e002e */
[----:B------:R-:W-:-:S03]  /*09b0*/  @P2 LEA.HI.SX32 R98, R49, R48, 0x1d ;  /* 0x0000003031622211 */ /* 0x000fc600078feaff */
[----:B------:R-:W-:Y:S01]  /*09c0*/  IMAD.WIDE R48, R0, R51, c[0x0][0x1d8] ;  /* 0x0000760000307625 */ /* 0x000fe200078e0233 */
[----:B------:R-:W2:Y:S03]  /*09d0*/  @P0 LDG.E.128 R32, [R46.64] ;  /* 0x000000062e200981 */ /* 0x000ea6000c1e1d00 */
[----:B------:R-:W-:Y:S01]  /*09e0*/  @P2 IMAD.WIDE.U32 R50, R98, R45, c[0x0][0x170] ;  /* 0x00005c0062322625 */ /* 0x000fe200078e002d */
[----:B-----5:R0:W5:Y:S04]  /*09f0*/  LDG.E R94, [R48.64] ;  /* 0x00000006305e7981 */ /* 0x020168000c1e1900 */
[----:B------:R0:W5:Y:S04]  /*0a00*/  @P0 LDG.E.128 R36, [R46.64+0x10] ;  /* 0x000010062e240981 */ /* 0x000168000c1e1d00 */
[----:B------:R0:W5:Y:S01]  /*0a10*/  @P2 LDG.E.128 R40, [R50.64] ;  /* 0x0000000632282981 */ /* 0x000162000c1e1d00 */
[----:B------:R-:W-:Y:S01]  /*0a20*/  ISETP.GT.AND P3, PT, R52, RZ, PT ;  /* 0x000000ff3400720c */ /* 0x000fe20003f64270 */
[----:B------:R-:W-:Y:S01]  /*0a30*/  BSSY B1, `(.L_x_8009) ;  /* 0x000005c000017945 */ /* 0x000fe20003800000 */
[----:B------:R-:W-:-:S11]  /*0a40*/  SHF.R.S32.HI R95, RZ, 0x1f, R0 ;  /* 0x0000001fff5f7819 */ /* 0x000fd60000011400 */
[----:B------:R-:W-:Y:S01]  /*0a50*/  @!P3 ISETP.NE.U32.AND P1, PT, RZ, c[0x0][0x180], PT ;  /* 0x00006000ff00ba0c */ /* 0x000fe20003f25070 */
[----:B------:R-:W-:-:S03]  /*0a60*/  @!P3 IMAD.MOV.U32 R52, RZ, RZ, R101 ;  /* 0x000000ffff34b224 */ /* 0x000fc600078e0065 */
[----:B------:R-:W-:-:S04]  /*0a70*/  @!P3 ISETP.NE.AND.EX P1, PT, RZ, c[0x0][0x184], PT, P1 ;  /* 0x00006100ff00ba0c */ /* 0x000fc80003f25310 */
[----:B--2---:R-:W-:Y:S01]  /*0a80*/  @!P3 FSEL R44, R32, RZ, P1 ;  /* 0x000000ff202cb208 */ /* 0x004fe20000800000 */
[----:B------:R-:W-:Y:S05]  /*0a90*/  @!P3 BRA `(.L_x_8010) ;  /* 0x000005500000b947 */ /* 0x000fea0003800000 */
        /* <DEDUP_REMOVED lines=12> */
.L_x_8012:
[----:B------:R-:W-:Y:S02]  /*0b60*/  IMAD.MOV.U32 R48, RZ, RZ, R102 ;  /* 0x000000ffff307224 */ /* 0x000fe400078e0066 */
.L_x_8013:
[----:B------:R-:W-:Y:S05]  /*0b70*/  BSYNC B2 ;  /* 0x0000000000027941 */ /* 0x000fea0003800000 */
.L_x_8011:
        /* <DEDUP_REMOVED lines=16> */
.L_x_8017:
[----:B------:R-:W-:Y:S05]  /*0c80*/  BSYNC B3 ;  /* 0x0000000000037941 */ /* 0x000fea0003800000 */
.L_x_8016:
        /* <DEDUP_REMOVED lines=43> */
.L_x_8015:
[----:B------:R-:W-:Y:S05]  /*0f40*/  BSYNC B2 ;  /* 0x0000000000027941 */ /* 0x000fea0003800000 */
.L_x_8014:
[----:B------:R-:W0:Y:S01]  /*0f50*/  I2F.U32 R44, R48 ;  /* 0x00000030002c7306 */ /* 0x000e220000201000 */
[----:B------:R-:W-:-:S04]  /*0f60*/  IMAD.MOV.U32 R45, RZ, RZ, 0x2f800000 ;  /* 0x2f800000ff2d7424 */ /* 0x000fc800078e00ff */
[----:B0-----:R-:W-:Y:S01]  /*0f70*/  FFMA.FTZ R44, R44, R45, 1.1641532182693481445e-10 ;  /* 0x2f0000002c2c7423 */ /* 0x001fe2000001002d */
[----:B-----5:R-:W-:-:S04]  /*0f80*/  PRMT R45, RZ, 0x5410, R40 ;  /* 0x00005410ff2d7816 */ /* 0x020fc80000000028 */
[----:B------:R-:W-:Y:S01]  /*0f90*/  FSETP.GTU.FTZ.AND P1, PT, R44, c[0x0][0x1e4], PT ;  /* 0x000079002c007a0b */ /* 0x000fe20003f3c000 */
[----:B------:R-:W-:-:S03]  /*0fa0*/  FMUL.FTZ R45, R45, c[0x0][0x1ec] ;  /* 0x00007b002d2d7a20 */ /* 0x000fc60000410000 */
[----:B------:R-:W-:Y:S01]  /*0fb0*/  SEL R78, RZ, 0x1, P1 ;  /* 0x00000001ff4e7807 */ /* 0x000fe20000800000 */
[----:B------:R-:W-:-:S05]  /*0fc0*/  FMUL.FTZ R45, R45, c[0x0][0x1e8] ;  /* 0x00007a002d2d7a20 */ /* 0x000fca0000410000 */
[----:B------:R-:W-:-:S05]  /*0fd0*/  FSEL R44, R45, RZ, !P1 ;  /* 0x000000ff2d2c7208 */ /* 0x000fca0004800000 */
[----:B------:R-:W-:Y:S02]  /*0fe0*/  @P0 FADD.FTZ R44, R32, R44 ;  /* 0x0000002c202c0221 */ /* 0x000fe40000010000 */
.L_x_8010:
[----:B0-----:R-:W-:Y:S05]  /*0ff0*/  BSYNC B1 ;  /* 0x0000000000017941 */ /* 0x001fea0003800000 */
.L_x_8009:
        /* <DEDUP_REMOVED lines=18> */
.L_x_8021:
[----:B------:R-:W-:Y:S02]  /*1120*/  IMAD.MOV.U32 R54, RZ, RZ, R102 ;  /* 0x000000ffff367224 */ /* 0x000fe400078e0066 */
.L_x_8022:
[----:B------:R-:W-:Y:S05]  /*1130*/  BSYNC B2 ;  /* 0x0000000000027941 */ /* 0x000fea0003800000 */
.L_x_8020:
        /* <DEDUP_REMOVED lines=16> */
.L_x_8026:
[----:B------:R-:W-:Y:S05]  /*1240*/  BSYNC B3 ;  /* 0x0000000000037941 */ /* 0x000fea0003800000 */
.L_x_8025:
        /* <DEDUP_REMOVED lines=43> */
.L_x_8024:
[----:B------:R-:W-:Y:S05]  /*1500*/  BSYNC B2 ;  /* 0x0000000000027941 */ /* 0x000fea0003800000 */
.L_x_8023:
        /* <DEDUP_REMOVED lines=10> */
.L_x_8019:
[----:B------:R-:W-:Y:S05]  /*15b0*/  BSYNC B1 ;  /* 0x0000000000017941 */ /* 0x000fea0003800000 */
.L_x_8018:
        /* <DEDUP_REMOVED lines=18> */
.L_x_8030:
[----:B------:R-:W-:Y:S02]  /*16e0*/  IMAD.MOV.U32 R54, RZ, RZ, R102 ;  /* 0x000000ffff367224 */ /* 0x000fe400078e0066 */
.L_x_8031:
[----:B------:R-:W-:Y:S05]  /*16f0*/  BSYNC B2 ;  /* 0x0000000000027941 */ /* 0x000fea0003800000 */
.L_x_8029:
        /* <DEDUP_REMOVED lines=16> */
.L_x_8035:
[----:B------:R-:W-:Y:S05]  /*1800*/  BSYNC B3 ;  /* 0x0000000000037941 */ /* 0x000fea0003800000 */
.L_x_8034:
        /* <DEDUP_REMOVED lines=43> */
.L_x_8033:
[----:B------:R-:W-:Y:S05]  /*1ac0*/  BSYNC B2 ;  /* 0x0000000000027941 */ /* 0x000fea0003800000 */
.L_x_8032:
        /* <DEDUP_REMOVED lines=10> */
.L_x_8028:
[----:B------:R-:W-:Y:S05]  /*1b70*/  BSYNC B1 ;  /* 0x0000000000017941 */ /* 0x000fea0003800000 */
.L_x_8027:
        /* <DEDUP_REMOVED lines=18> */
.L_x_8039:
[----:B------:R-:W-:Y:S02]  /*1ca0*/  MOV R56, R102 ;  /* 0x0000006600387202 */ /* 0x000fe40000000f00 */
.L_x_8040:
[----:B------:R-:W-:Y:S05]  /*1cb0*/  BSYNC B2 ;  /* 0x0000000000027941 */ /* 0x000fea0003800000 */
.L_x_8038:
        /* <DEDUP_REMOVED lines=16> */
.L_x_8044:
[----:B------:R-:W-:Y:S05]  /*1dc0*/  BSYNC B3 ;  /* 0x0000000000037941 */ /* 0x000fea0003800000 */
.L_x_8043:
        /* <DEDUP_REMOVED lines=43> */
.L_x_8042:
[----:B------:R-:W-:Y:S05]  /*2080*/  BSYNC B2 ;  /* 0x0000000000027941 */ /* 0x000fea0003800000 */
.L_x_8041:
[----:B------:R-:W0:Y:S01]  /*2090*/  I2F.U32 R47, R56 ;  /* 0x00000038002f7306 */ /* 0x000e220000201000 */
[----:B------:R-:W-:-:S10]  /*20a0*/  HFMA2.MMA R48, -RZ, RZ, 0.1171875, 0 ;  /* 0x2f800000ff307435 */ /* 0x000fd400000001ff */
        /* <DEDUP_REMOVED lines=8> */
.L_x_8037:
[----:B------:R-:W-:Y:S05]  /*2130*/  BSYNC B1 ;  /* 0x0000000000017941 */ /* 0x000fea0003800000 */
.L_x_8036:
        /* <DEDUP_REMOVED lines=18> */
.L_x_8048:
[----:B------:R-:W-:Y:S02]  /*2260*/  IMAD.MOV.U32 R56, RZ, RZ, R102 ;  /* 0x000000ffff387224 */ /* 0x000fe400078e0066 */
.L_x_8049:
[----:B------:R-:W-:Y:S05]  /*2270*/  BSYNC B2 ;  /* 0x0000000000027941 */ /* 0x000fea0003800000 */
.L_x_8047:
        /* <DEDUP_REMOVED lines=16> */
.L_x_8053:
[----:B------:R-:W-:Y:S05]  /*2380*/  BSYNC B3 ;  /* 0x0000000000037941 */ /* 0x000fea0003800000 */
.L_x_8052:
        /* <DEDUP_REMOVED lines=43> */
.L_x_8051:
[----:B------:R-:W-:Y:S05]  /*2640*/  BSYNC B2 ;  /* 0x0000000000027941 */ /* 0x000fea0003800000 */
.L_x_8050:
        /* <DEDUP_REMOVED lines=10> */
.L_x_8046:
[----:B------:R-:W-:Y:S05]  /*26f0*/  BSYNC B1 ;  /* 0x0000000000017941 */ /* 0x000fea0003800000 */
.L_x_8045:
        /* <DEDUP_REMOVED lines=18> */
.L_x_8057:
[----:B------:R-:W-:Y:S02]  /*2820*/  IMAD.MOV.U32 R58, RZ, RZ, R102 ;  /* 0x000000ffff3a7224 */ /* 0x000fe400078e0066 */
.L_x_8058:
[----:B------:R-:W-:Y:S05]  /*2830*/  BSYNC B2 ;  /* 0x0000000000027941 */ /* 0x000fea0003800000 */
.L_x_8056:
        /* <DEDUP_REMOVED lines=16> */
.L_x_8062:
[----:B------:R-:W-:Y:S05]  /*2940*/  BSYNC B3 ;  /* 0x0000000000037941 */ /* 0x000fea0003800000 */
.L_x_8061:
        /* <DEDUP_REMOVED lines=43> */
.L_x_8060:
[----:B------:R-:W-:Y:S05]  /*2c00*/  BSYNC B2 ;  /* 0x0000000000027941 */ /* 0x000fea0003800000 */
.L_x_8059:
        /* <DEDUP_REMOVED lines=10> */
.L_x_8055:
[----:B------:R-:W-:Y:S05]  /*2cb0*/  BSYNC B1 ;  /* 0x0000000000017941 */ /* 0x000fea0003800000 */
.L_x_8054:
        /* <DEDUP_REMOVED lines=18> */
.L_x_8066:
[----:B------:R-:W-:Y:S02]  /*2de0*/  IMAD.MOV.U32 R58, RZ, RZ, R102 ;  /* 0x000000ffff3a7224 */ /* 0x000fe400078e0066 */
.L_x_8067:
[----:B------:R-:W-:Y:S05]  /*2df0*/  BSYNC B2 ;  /* 0x0000000000027941 */ /* 0x000fea0003800000 */
.L_x_8065:
        /* <DEDUP_REMOVED lines=16> */
.L_x_8071:
[----:B------:R-:W-:Y:S05]  /*2f00*/  BSYNC B3 ;  /* 0x0000000000037941 */ /* 0x000fea0003800000 */
.L_x_8070:
        /* <DEDUP_REMOVED lines=43> */
.L_x_8069:
[----:B------:R-:W-:Y:S05]  /*31c0*/  BSYNC B2 ;  /* 0x0000000000027941 */ /* 0x000fea0003800000 */
.L_x_8068:
        /* <DEDUP_REMOVED lines=10> */
.L_x_8064:
[----:B------:R-:W-:Y:S05]  /*3270*/  BSYNC B1 ;  /* 0x0000000000017941 */ /* 0x000fea0003800000 */
.L_x_8063:
        /* <DEDUP_REMOVED lines=18> */
.L_x_8075:
[----:B------:R-:W-:Y:S02]  /*33a0*/  IMAD.MOV.U32 R62, RZ, RZ, R102 ;  /* 0x000000ffff3e7224 */ /* 0x000fe400078e0066 */
.L_x_8076:
[----:B------:R-:W-:Y:S05]  /*33b0*/  BSYNC B2 ;  /* 0x0000000000027941 */ /* 0x000fea0003800000 */
.L_x_8074:
        /* <DEDUP_REMOVED lines=16> */
.L_x_8080:
[----:B------:R-:W-:Y:S05]  /*34c0*/  BSYNC B3 ;  /* 0x0000000000037941 */ /* 0x000fea0003800000 */
.L_x_8079:
        /* <DEDUP_REMOVED lines=37> */
[----:B------:R-:W-:Y:S01]  /*3720*/  LOP3.LUT R90, R101, UR23, R54, 0x96, !PT ;  /* 0x00000017655a7c12 */ /* 0x000fe2000f8e9636 */
[----:B------:R-:W-:-:S04]  /*3730*/  IMAD.WIDE.U32 R102, R102, -0x326172a9, RZ ;  /* 0xcd9e8d5766667825 */ /* 0x000fc800078e00ff */
[----:B------:R-:W-:Y:S01]  /*3740*/  IMAD.WIDE.U32 R90, R90, -0x2daee0ad, RZ ;  /* 0xd2511f535a5a7825 */ /* 0x000fe200078e00ff */
[----:B------:R-:W-:-:S04]  /*3750*/  LOP3.LUT R100, R103, UR25, R100, 0x96, !PT ;  /* 0x0000001967647c12 */ /* 0x000fc8000f8e9664 */
[----:B------:R-:W-:Y:S02]  /*3760*/  LOP3.LUT R91, R91, UR26, R52, 0x96, !PT ;  /* 0x0000001a5b5b7c12 */ /* 0x000fe4000f8e9634 */
.L_x_8078:
[----:B------:R-:W-:Y:S05]  /*3770*/  BSYNC B2 ;  /* 0x0000000000027941 */ /* 0x000fea0003800000 */
.L_x_8077:
        /* <DEDUP_REMOVED lines=10> */
.L_x_8073:
[----:B------:R-:W-:Y:S05]  /*3820*/  BSYNC B1 ;  /* 0x0000000000017941 */ /* 0x000fea0003800000 */
.L_x_8072:
[----:B------:R-:W-:Y:S01]  /*3830*/  IMAD.MOV.U32 R96, RZ, RZ, 0x20 ;  /* 0x00000020ff607424 */ /* 0x000fe200078e00ff */
[C---:B------:R-:W-:Y:S01]  /*3840*/  IADD3 R85, R97.reuse, 0x20, RZ ;  /* 0x0000002061557810 */ /* 0x040fe20007ffe0ff */
[----:B------:R-:W-:Y:S01]  /*3850*/  BSSY B1, `(.L_x_8081) ;  /* 0x000001c000017945 */ /* 0x000fe20003800000 */
[----:B------:R-:W-:Y:S01]  /*3860*/  IADD3 R84, R98, 0x20, RZ ;  /* 0x0000002062547810 */ /* 0x000fe20007ffe0ff */
[----:B------:R-:W-:-:S04]  /*3870*/  IMAD.WIDE.U32 R52, R97, R96, c[0x0][0x188] ;  /* 0x0000620061347625 */ /* 0x000fc800078e0060 */
[----:B------:R-:W-:Y:S01]  /*3880*/  @P2 IMAD.MOV.U32 R87, RZ, RZ, 0x10 ;  /* 0x00000010ff572424 */ /* 0x000fe200078e00ff */
[----:B------:R0:W-:Y:S01]  /*3890*/  STG.E.128 [R52.64], R44 ;  /* 0x0000002c34007986 */ /* 0x0001e2000c101d06 */
[----:B------:R-:W-:-:S03]  /*38a0*/  @P0 IMAD.WIDE.U32 R54, R85, R96, c[0x0][0x180] ;  /* 0x0000600055360625 */ /* 0x000fc600078e0060 */
[----:B------:R0:W-:Y:S01]  /*38b0*/  STG.E.128 [R52.64+0x10], R48 ;  /* 0x0000103034007986 */ /* 0x0001e2000c101d06 */
        /* <DEDUP_REMOVED lines=21> */
.L_x_8082:
[----:B------:R-:W-:Y:S05]  /*3a10*/  BSYNC B1 ;  /* 0x0000000000017941 */ /* 0x000fea0003800000 */
.L_x_8081:
[----:B0-----:R-:W-:Y:S01]  /*3a20*/  @P2 IMAD.WIDE.U32 R56, R84, R87, c[0x0][0x170] ;  /* 0x00005c0054382625 */ /* 0x001fe200078e0057 */
[----:B------:R-:W2:Y:S04]  /*3a30*/  @P0 LDG.E.128 R32, [R54.64] ;  /* 0x0000000636200981 */ /* 0x000ea8000c1e1d00 */
[----:B------:R0:W5:Y:S04]  /*3a40*/  @P2 LDG.E.128 R40, [R56.64] ;  /* 0x0000000638282981 */ /* 0x000168000c1e1d00 */
[----:B------:R0:W5:Y:S01]  /*3a50*/  @P0 LDG.E.128 R36, [R54.64+0x10] ;  /* 0x0000100636240981 */ /* 0x000162000c1e1d00 */
[----:B------:R-:W-:Y:S01]  /*3a60*/  @!P3 ISETP.NE.U32.AND P1, PT, RZ, c[0x0][0x180], PT ;  /* 0x00006000ff00ba0c */ /* 0x000fe20003f25070 */
[----:B------:R-:W-:Y:S01]  /*3a70*/  BSSY B1, `(.L_x_8083) ;  /* 0x000005a000017945 */ /* 0x000fe20003800000 */
[----:B------:R-:W-:-:S02]  /*3a80*/  @!P3 MOV R58, R61 ;  /* 0x0000003d003ab202 */ /* 0x000fc40000000f00 */
[----:B------:R-:W-:-:S04]  /*3a90*/  @!P3 ISETP.NE.AND.EX P1, PT, RZ, c[0x0][0x184], PT, P1 ;  /* 0x00006100ff00ba0c */ /* 0x000fc80003f25310 */
        /* <DEDUP_REMOVED lines=14> */
.L_x_8086:
[----:B------:R-:W-:Y:S02]  /*3b80*/  IMAD.MOV.U32 R60, RZ, RZ, R102 ;  /* 0x000000ffff3c7224 */ /* 0x000fe400078e0066 */
.L_x_8087:
[----:B------:R-:W-:Y:S05]  /*3b90*/  BSYNC B2 ;  /* 0x0000000000027941 */ /* 0x000fea0003800000 */
.L_x_8085:
        /* <DEDUP_REMOVED lines=16> */
.L_x_8091:
[----:B------:R-:W-:Y:S05]  /*3ca0*/  BSYNC B3 ;  /* 0x0000000000037941 */ /* 0x000fea0003800000 */
.L_x_8090:
        /* <DEDUP_REMOVED lines=43> */
.L_x_8089:
[----:B------:R-:W-:Y:S05]  /*3f60*/  BSYNC B2 ;  /* 0x0000000000027941 */ /* 0x000fea0003800000 */
.L_x_8088:
        /* <DEDUP_REMOVED lines=10> */
.L_x_8084:
[----:B0-----:R-:W-:Y:S05]  /*4010*/  BSYNC B1 ;  /* 0x0000000000017941 */ /* 0x001fea0003800000 */
.L_x_8083:
        /* <DEDUP_REMOVED lines=18> */
.L_x_8095:
[----:B------:R-:W-:Y:S02]  /*4140*/  IMAD.MOV.U32 R62, RZ, RZ, R102 ;  /* 0x000000ffff3e7224 */ /* 0x000fe400078e0066 */
.L_x_8096:
[----:B------:R-:W-:Y:S05]  /*4150*/  BSYNC B2 ;  /* 0x0000000000027941 */ /* 0x000fea0003800000 */
.L_x_8094:
        /* <DEDUP_REMOVED lines=16> */
.L_x_8100:
[----:B------:R-:W-:Y:S05]  /*4260*/  BSYNC B3 ;  /* 0x0000000000037941 */ /* 0x000fea0003800000 */
.L_x_8099:
        /* <DEDUP_REMOVED lines=43> */
.L_x_8098:
[----:B------:R-:W-:Y:S05]  /*4520*/  BSYNC B2 ;  /* 0x0000000000027941 */ /* 0x000fea0003800000 */
.L_x_8097:
        /* <DEDUP_REMOVED lines=10> */
.L_x_8093:
[----:B------:R-:W-:Y:S05]  /*45d0*/  BSYNC B1 ;  /* 0x0000000000017941 */ /* 0x000fea0003800000 */
.L_x_8092:
        /* <DEDUP_REMOVED lines=18> */
.L_x_8104:
[----:B------:R-:W-:Y:S02]  /*4700*/  IMAD.MOV.U32 R62, RZ, RZ, R102 ;  /* 0x000000ffff3e7224 */ /* 0x000fe400078e0066 */
.L_x_8105:
[----:B------:R-:W-:Y:S05]  /*4710*/  BSYNC B2 ;  /* 0x0000000000027941 */ /* 0x000fea0003800000 */
.L_x_8103:
        /* <DEDUP_REMOVED lines=16> */
.L_x_8109:
[----:B------:R-:W-:Y:S05]  /*4820*/  BSYNC B3 ;  /* 0x0000000000037941 */ /* 0x000fea0003800000 */
.L_x_8108:
        /* <DEDUP_REMOVED lines=43> */
.L_x_8107:
[----:B------:R-:W-:Y:S05]  /*4ae0*/  BSYNC B2 ;  /* 0x0000000000027941 */ /* 0x000fea0003800000 */
.L_x_8106:
        /* <DEDUP_REMOVED lines=10> */
.L_x_8102:
[----:B------:R-:W-:Y:S05]  /*4b90*/  BSYNC B1 ;  /* 0x0000000000017941 */ /* 0x000fea0003800000 */
.L_x_8101:
        /* <DEDUP_REMOVED lines=18> */
.L_x_8113:
[----:B------:R-:W-:Y:S02]  /*4cc0*/  IMAD.MOV.U32 R64, RZ, RZ, R102 ;  /* 0x000000ffff407224 */ /* 0x000fe400078e0066 */
.L_x_8114:
[----:B------:R-:W-:Y:S05]  /*4cd0*/  BSYNC B2 ;  /* 0x0000000000027941 */ /* 0x000fea0003800000 */
.L_x_8112:
        /* <DEDUP_REMOVED lines=16> */
.L_x_8118:
[----:B------:R-:W-:Y:S05]  /*4de0*/  BSYNC B3 ;  /* 0x0000000000037941 */ /* 0x000fea0003800000 */
.L_x_8117:
        /* <DEDUP_REMOVED lines=43> */
.L_x_8116:
[----:B------:R-:W-:Y:S05]  /*50a0*/  BSYNC B2 ;  /* 0x0000000000027941 */ /* 0x000fea0003800000 */
.L_x_8115:
        /* <DEDUP_REMOVED lines=10> */
.L_x_8111:
[----:B------:R-:W-:Y:S05]  /*5150*/  BSYNC B1 ;  /* 0x0000000000017941 */ /* 0x000fea0003800000 */
.L_x_8110:
        /* <DEDUP_REMOVED lines=18> */
.L_x_8122:
[----:B------:R-:W-:Y:S02]  /*5280*/  MOV R64, R102 ;  /* 0x0000006600407202 */ /* 0x000fe40000000f00 */
.L_x_8123:
[----:B------:R-:W-:Y:S05]  /*5290*/  BSYNC B2 ;  /* 0x0000000000027941 */ /* 0x000fea0003800000 */
.L_x_8121:
        /* <DEDUP_REMOVED lines=16> */
.L_x_8127:
[----:B------:R-:W-:Y:S05]  /*53a0*/  BSYNC B3 ;  /* 0x0000000000037941 */ /* 0x000fea0003800000 */
.L_x_8126:
        /* <DEDUP_REMOVED lines=43> */
.L_x_8125:
[----:B------:R-:W-:Y:S05]  /*5660*/  BSYNC B2 ;  /* 0x0000000000027941 */ /* 0x000fea0003800000 */
.L_x_8124:
[----:B------:R-:W0:Y:S01]  /*5670*/  I2F.U32 R56, R64 ;  /* 0x0000004000387306 */ /* 0x000e220000201000 */
[----:B------:R-:W-:-:S10]  /*5680*/  HFMA2.MMA R57, -RZ, RZ, 0.1171875, 0 ;  /* 0x2f800000ff397435 */ /* 0x000fd400000001ff */
        /* <DEDUP_REMOVED lines=8> */
.L_x_8120:
[----:B------:R-:W-:Y:S05]  /*5710*/  BSYNC B1 ;  /* 0x0000000000017941 */ /* 0x000fea0003800000 */
.L_x_8119:
        /* <DEDUP_REMOVED lines=18> */
.L_x_8131:
[----:B------:R-:W-:Y:S02]  /*5840*/  IMAD.MOV.U32 R66, RZ, RZ, R102 ;  /* 0x000000ffff427224 */ /* 0x000fe400078e0066 */
.L_x_8132:
[----:B------:R-:W-:Y:S05]  /*5850*/  BSYNC B2 ;  /* 0x0000000000027941 */ /* 0x000fea0003800000 */
.L_x_8130:
        /* <DEDUP_REMOVED lines=16> */
.L_x_8136:
[----:B------:R-:W-:Y:S05]  /*5960*/  BSYNC B3 ;  /* 0x0000000000037941 */ /* 0x000fea0003800000 */
.L_x_8135:
        /* <DEDUP_REMOVED lines=43> */
.L_x_8134:
[----:B------:R-:W-:Y:S05]  /*5c20*/  BSYNC B2 ;  /* 0x0000000000027941 */ /* 0x000fea0003800000 */
.L_x_8133:
        /* <DEDUP_REMOVED lines=10> */
.L_x_8129:
[----:B------:R-:W-:Y:S05]  /*5cd0*/  BSYNC B1 ;  /* 0x0000000000017941 */ /* 0x000fea0003800000 */
.L_x_8128:
        /* <DEDUP_REMOVED lines=18> */
.L_x_8140:
[----:B------:R-:W-:Y:S02]  /*5e00*/  IMAD.MOV.U32 R66, RZ, RZ, R102 ;  /* 0x000000ffff427224 */ /* 0x000fe400078e0066 */
.L_x_8141:
[----:B------:R-:W-:Y:S05]  /*5e10*/  BSYNC B2 ;  /* 0x0000000000027941 */ /* 0x000fea0003800000 */
.L_x_8139:
        /* <DEDUP_REMOVED lines=16> */
.L_x_8145:
[----:B------:R-:W-:Y:S05]  /*5f20*/  BSYNC B3 ;  /* 0x0000000000037941 */ /* 0x000fea0003800000 */
.L_x_8144:
        /* <DEDUP_REMOVED lines=43> */
.L_x_8143:
[----:B------:R-:W-:Y:S05]  /*61e0*/  BSYNC B2 ;  /* 0x0000000000027941 */ /* 0x000fea0003800000 */
.L_x_8142:
        /* <DEDUP_REMOVED lines=10> */
.L_x_8138:
[----:B------:R-:W-:Y:S05]  /*6290*/  BSYNC B1 ;  /* 0x0000000000017941 */ /* 0x000fea0003800000 */
.L_x_8137:
        /* <DEDUP_REMOVED lines=18> */
.L_x_8149:
[----:B------:R-:W-:Y:S02]  /*63c0*/  IMAD.MOV.U32 R86, RZ, RZ, R102 ;  /* 0x000000ffff567224 */ /* 0x000fe400078e0066 */
.L_x_8150:
[----:B------:R-:W-:Y:S05]  /*63d0*/  BSYNC B2 ;  /* 0x0000000000027941 */ /* 0x000fea0003800000 */
.L_x_8148:
        /* <DEDUP_REMOVED lines=16> */
.L_x_8154:
[----:B------:R-:W-:Y:S05]  /*64e0*/  BSYNC B3 ;  /* 0x0000000000037941 */ /* 0x000fea0003800000 */
.L_x_8153:
        /* <DEDUP_REMOVED lines=42> */
.L_x_8152:
[----:B------:R-:W-:Y:S05]  /*6790*/  BSYNC B2 ;  /* 0x0000000000027941 */ /* 0x000fea0003800000 */
.L_x_8151:
        /* <DEDUP_REMOVED lines=10> */
.L_x_8147:
[----:B------:R-:W-:Y:S05]  /*6840*/  BSYNC B1 ;  /* 0x0000000000017941 */ /* 0x000fea0003800000 */
.L_x_8146:
[-C--:B------:R-:W-:Y:S01]  /*6850*/  IMAD.WIDE.U32 R60, R85, R96.reuse, c[0x0][0x188] ;  /* 0x00006200553c7625 */ /* 0x080fe200078e0060 */
[----:B------:R-:W-:Y:S01]  /*6860*/  IADD3 R97, R97, 0x40, RZ ;  /* 0x0000004061617810 */ /* 0x000fe20007ffe0ff */
[----:B------:R-:W-:Y:S01]  /*6870*/  BSSY B1, `(.L_x_8155) ;  /* 0x000001b000017945 */ /* 0x000fe20003800000 */
[----:B------:R-:W-:Y:S01]  /*6880*/  IADD3 R98, R98, 0x40, RZ ;  /* 0x0000004062627810 */ /* 0x000fe20007ffe0ff */
        /* <DEDUP_REMOVED lines=25> */
.L_x_8156:
[----:B------:R-:W-:Y:S05]  /*6a20*/  BSYNC B1 ;  /* 0x0000000000017941 */ /* 0x000fea0003800000 */
.L_x_8155:
        /* <DEDUP_REMOVED lines=22> */
.L_x_8160:
[----:B------:R-:W-:Y:S02]  /*6b90*/  IMAD.MOV.U32 R84, RZ, RZ, R102 ;  /* 0x000000ffff547224 */ /* 0x000fe400078e0066 */
.L_x_8161:
[----:B------:R-:W-:Y:S05]  /*6ba0*/  BSYNC B2 ;  /* 0x0000000000027941 */ /* 0x000fea0003800000 */
.L_x_8159:
        /* <DEDUP_REMOVED lines=16> */
.L_x_8165:
[----:B------:R-:W-:Y:S05]  /*6cb0*/  BSYNC B3 ;  /* 0x0000000000037941 */ /* 0x000fea0003800000 */
.L_x_8164:
        /* <DEDUP_REMOVED lines=43> */
.L_x_8163:
[----:B------:R-:W-:Y:S05]  /*6f70*/  BSYNC B2 ;  /* 0x0000000000027941 */ /* 0x000fea0003800000 */
.L_x_8162:
        /* <DEDUP_REMOVED lines=10> */
.L_x_8158:
[----:B0-----:R-:W-:Y:S05]  /*7020*/  BSYNC B1 ;  /* 0x0000000000017941 */ /* 0x001fea0003800000 */
.L_x_8157:
        /* <DEDUP_REMOVED lines=18> */
.L_x_8169:
[----:B------:R-:W-:Y:S02]  /*7150*/  IMAD.MOV.U32 R86, RZ, RZ, R102 ;  /* 0x000000ffff567224 */ /* 0x000fe400078e0066 */
.L_x_8170:
[----:B------:R-:W-:Y:S05]  /*7160*/  BSYNC B2 ;  /* 0x0000000000027941 */ /* 0x000fea0003800000 */
.L_x_8168:
        /* <DEDUP_REMOVED lines=16> */
.L_x_8174:
[----:B------:R-:W-:Y:S05]  /*7270*/  BSYNC B3 ;  /* 0x0000000000037941 */ /* 0x000fea0003800000 */
.L_x_8173:
        /* <DEDUP_REMOVED lines=43> */
.L_x_8172:
[----:B------:R-:W-:Y:S05]  /*7530*/  BSYNC B2 ;  /* 0x0000000000027941 */ /* 0x000fea0003800000 */
.L_x_8171:
        /* <DEDUP_REMOVED lines=10> */
.L_x_8167:
[----:B------:R-:W-:Y:S05]  /*75e0*/  BSYNC B1 ;  /* 0x0000000000017941 */ /* 0x000fea0003800000 */
.L_x_8166:
        /* <DEDUP_REMOVED lines=18> */
.L_x_8178:
[----:B------:R-:W-:Y:S02]  /*7710*/  IMAD.MOV.U32 R86, RZ, RZ, R102 ;  /* 0x000000ffff567224 */ /* 0x000fe400078e0066 */
.L_x_8179:
[----:B------:R-:W-:Y:S05]  /*7720*/  BSYNC B2 ;  /* 0x0000000000027941 */ /* 0x000fea0003800000 */
.L_x_8177:
        /* <DEDUP_REMOVED lines=16> */
.L_x_8183:
[----:B------:R-:W-:Y:S05]  /*7830*/  BSYNC B3 ;  /* 0x0000000000037941 */ /* 0x000fea0003800000 */
.L_x_8182:
        /* <DEDUP_REMOVED lines=43> */
.L_x_8181:
[----:B------:R-:W-:Y:S05]  /*7af0*/  BSYNC B2 ;  /* 0x0000000000027941 */ /* 0x000fea0003800000 */
.L_x_8180:
        /* <DEDUP_REMOVED lines=10> */
.L_x_8176:
[----:B------:R-:W-:Y:S05]  /*7ba0*/  BSYNC B1 ;  /* 0x0000000000017941 */ /* 0x000fea0003800000 */
.L_x_8175:
        /* <DEDUP_REMOVED lines=18> */
.L_x_8187:
[----:B------:R-:W-:Y:S02]  /*7cd0*/  IMAD.MOV.U32 R88, RZ, RZ, R102 ;  /* 0x000000ffff587224 */ /* 0x000fe400078e0066 */
.L_x_8188:
[----:B------:R-:W-:Y:S05]  /*7ce0*/  BSYNC B2 ;  /* 0x0000000000027941 */ /* 0x000fea0003800000 */
.L_x_8186:
        /* <DEDUP_REMOVED lines=16> */
.L_x_8192:
[----:B------:R-:W-:Y:S05]  /*7df0*/  BSYNC B3 ;  /* 0x0000000000037941 */ /* 0x000fea0003800000 */
.L_x_8191:
        /* <DEDUP_REMOVED lines=43> */
.L_x_8190:
[----:B------:R-:W-:Y:S05]  /*80b0*/  BSYNC B2 ;  /* 0x0000000000027941 */ /* 0x000fea0003800000 */
.L_x_8189:
        /* <DEDUP_REMOVED lines=10> */
.L_x_8185:
[----:B------:R-:W-:Y:S05]  /*8160*/  BSYNC B1 ;  /* 0x0000000000017941 */ /* 0x000fea0003800000 */
.L_x_8184:
        /* <DEDUP_REMOVED lines=18> */
.L_x_8196:
[----:B------:R-:W-:Y:S02]  /*8290*/  MOV R88, R102 ;  /* 0x0000006600587202 */ /* 0x000fe40000000f00 */
.L_x_8197:
[----:B------:R-:W-:Y:S05]  /*82a0*/  BSYNC B2 ;  /* 0x0000000000027941 */ /* 0x000fea0003800000 */
.L_x_8195:
        /* <DEDUP_REMOVED lines=16> */
.L_x_8201:
[----:B------:R-:W-:Y:S05]  /*83b0*/  BSYNC B3 ;  /* 0x0000000000037941 */ /* 0x000fea0003800000 */
.L_x_8200:
        /* <DEDUP_REMOVED lines=43> */
.L_x_8199:
[----:B------:R-:W-:Y:S05]  /*8670*/  BSYNC B2 ;  /* 0x0000000000027941 */ /* 0x000fea0003800000 */
.L_x_8198:
        /* <DEDUP_REMOVED lines=10> */
.L_x_8194:
[----:B------:R-:W-:Y:S05]  /*8720*/  BSYNC B1 ;  /* 0x0000000000017941 */ /* 0x000fea0003800000 */
.L_x_8193:
        /* <DEDUP_REMOVED lines=18> */
.L_x_8205:
[----:B------:R-:W-:Y:S02]  /*8850*/  IMAD.MOV.U32 R99, RZ, RZ, R102 ;  /* 0x000000ffff637224 */ /* 0x000fe400078e0066 */
.L_x_8206:
[----:B------:R-:W-:Y:S05]  /*8860*/  BSYNC B2 ;  /* 0x0000000000027941 */ /* 0x000fea0003800000 */
.L_x_8204:
        /* <DEDUP_REMOVED lines=16> */
.L_x_8210:
[----:B------:R-:W-:Y:S05]  /*8970*/  BSYNC B3 ;  /* 0x0000000000037941 */ /* 0x000fea0003800000 */
.L_x_8209:
        /* <DEDUP_REMOVED lines=43> */
.L_x_8208:
[----:B------:R-:W-:Y:S05]  /*8c30*/  BSYNC B2 ;  /* 0x0000000000027941 */ /* 0x000fea0003800000 */
.L_x_8207:
        /* <DEDUP_REMOVED lines=10> */
.L_x_8203:
[----:B------:R-:W-:Y:S05]  /*8ce0*/  BSYNC B1 ;  /* 0x0000000000017941 */ /* 0x000fea0003800000 */
.L_x_8202:
        /* <DEDUP_REMOVED lines=18> */
.L_x_8214:
[----:B------:R-:W-:Y:S02]  /*8e10*/  IMAD.MOV.U32 R99, RZ, RZ, R102 ;  /* 0x000000ffff637224 */ /* 0x000fe400078e0066 */
.L_x_8215:
[----:B------:R-:W-:Y:S05]  /*8e20*/  BSYNC B2 ;  /* 0x0000000000027941 */ /* 0x000fea0003800000 */
.L_x_8213:
        /* <DEDUP_REMOVED lines=16> */
.L_x_8219:
[----:B------:R-:W-:Y:S05]  /*8f30*/  BSYNC B3 ;  /* 0x0000000000037941 */ /* 0x000fea0003800000 */
.L_x_8218:
        /* <DEDUP_REMOVED lines=43> */
.L_x_8217:
[----:B------:R-:W-:Y:S05]  /*91f0*/  BSYNC B2 ;  /* 0x0000000000027941 */ /* 0x000fea0003800000 */
.L_x_8216:
        /* <DEDUP_REMOVED lines=10> */
.L_x_8212:
[----:B------:R-:W-:Y:S05]  /*92a0*/  BSYNC B1 ;  /* 0x0000000000017941 */ /* 0x000fea0003800000 */
.L_x_8211:
        /* <DEDUP_REMOVED lines=18> */
.L_x_8223:
[----:B------:R-:W-:Y:S02]  /*93d0*/  IMAD.MOV.U32 R99, RZ, RZ, R102 ;  /* 0x000000ffff637224 */ /* 0x000fe400078e0066 */
.L_x_8224:
[----:B------:R-:W-:Y:S05]  /*93e0*/  BSYNC B2 ;  /* 0x0000000000027941 */ /* 0x000fea0003800000 */
.L_x_8222:
        /* <DEDUP_REMOVED lines=16> */
.L_x_8228:
[----:B------:R-:W-:Y:S05]  /*94f0*/  BSYNC B3 ;  /* 0x0000000000037941 */ /* 0x000fea0003800000 */
.L_x_8227:
        /* <DEDUP_REMOVED lines=43> */
.L_x_8226:
[----:B------:R-:W-:Y:S05]  /*97b0*/  BSYNC B2 ;  /* 0x0000000000027941 */ /* 0x000fea0003800000 */
.L_x_8225:
        /* <DEDUP_REMOVED lines=10> */
.L_x_8221:
[----:B------:R-:W-:Y:S05]  /*9860*/  BSYNC B1 ;  /* 0x0000000000017941 */ /* 0x000fea0003800000 */
.L_x_8220:
[----:B------:R-:W-:Y:S01]  /*9870*/  FADD.FTZ R84, RZ, R44 ;  /* 0x0000002cff547221 */ /* 0x000fe20000010000 */
[----:B------:R-:W-:Y:S01]  /*9880*/  BSSY B1, `(.L_x_8229) ;  /* 0x0000030000017945 */ /* 0x000fe20003800000 */
[----:B------:R-:W-:Y:S01]  /*9890*/  IMAD.WIDE.U32 R96, R97, R96, c[0x0][0x188] ;  /* 0x0000620061607625 */ /* 0x000fe200078e0060 */
[----:B------:R-:W-:-:S03]  /*98a0*/  LOP3.LUT P0, RZ, R93, 0x1f, RZ, 0xc0, !PT ;  /* 0x0000001f5dff7812 */ /* 0x000fc6000780c0ff */
        /* <DEDUP_REMOVED lines=40> */
[----:B------:R-:W-:Y:S02]  /*9b30*/  LOP3.LUT R99, R84, R88, R86, 0xfe, !PT ;  /* 0x0000005854637212 */ /* 0x000fe400078efe56 */
[----:B------:R-:W-:Y:S02]  /*9b40*/  LOP3.LUT R85, R97, R85, RZ, 0xfc, !PT ;  /* 0x0000005561557212 */ /* 0x000fe400078efcff */
[----:B------:R-:W-:Y:S01]  /*9b50*/  LOP3.LUT R84, R99, 0xff, R78, 0xf8, !PT ;  /* 0x000000ff63547812 */ /* 0x000fe200078ef84e */
[----:B------:R-:W-:-:S05]  /*9b60*/  IMAD.WIDE.U32 R98, R98, R105, c[0x0][0x190] ;  /* 0x0000640062627625 */ /* 0x000fca00078e0069 */
[----:B------:R0:W-:Y:S02]  /*9b70*/  STG.E.64 [R98.64], R84 ;  /* 0x0000005462007986 */ /* 0x0001e4000c101b06 */
.L_x_8230:
[----:B0-----:R-:W-:Y:S05]  /*9b80*/  BSYNC B1 ;  /* 0x0000000000017941 */ /* 0x001fea0003800000 */
.L_x_8229:
[----:B------:R-:W-:Y:S01]  /*9b90*/  FADD.FTZ R97, R104, R67 ;  /* 0x0000004368617221 */ /* 0x000fe20000010000 */
[----:B------:R-:W-:Y:S05]  /*9ba0*/  BRA.DIV ~URZ, `(.L_x_8231) ;  /* 0x00000da27f007947 */ /* 0x000fea000b800000 */
[----:B------:R0:W1:Y:S02]  /*9bb0*/  SHFL.BFLY PT, R84, R97, 0x1, 0x1f ;  /* 0x0c201f0061547f89 */ /* 0x00006400000e0000 */
.L_x_8237:
        /* <DEDUP_REMOVED lines=68> */
.L_x_8238:
        /* <DEDUP_REMOVED lines=17> */
[----:B-1----:R-:W-:Y:S02]  /*a110*/  IADD3 R94, R94, -0x1, RZ ;  /* 0xffffffff5e5e7810 */ /* 0x002fe40007ffe0ff */
[----:B------:R-:W-:Y:S02]  /*a120*/  FSEL R89, R89, RZ, !P1 ;  /* 0x000000ff59597208 */ /* 0x000fe40004800000 */
[----:B------:R-:W-:Y:S01]  /*a130*/  LOP3.LUT R93, R93, 0x1f, RZ, 0xc0, !PT ;  /* 0x0000001f5d5d7812 */ /* 0x000fe200078ec0ff */
[----:B------:R-:W-:Y:S02]  /*a140*/  IMAD R94, R94, c[0x0][0x168], RZ ;  /* 0x00005a005e5e7a24 */ /* 0x000fe400078e02ff */
[C---:B------:R-:W-:Y:S02]  /*a150*/  FADD.FTZ R56, -R89.reuse, R56 ;  /* 0x0000003859387221 */ /* 0x040fe40000010100 */
[C---:B------:R-:W-:Y:S01]  /*a160*/  FADD.FTZ R106, -R89.reuse, R57 ;  /* 0x00000039596a7221 */ /* 0x040fe20000010100 */
[----:B------:R-:W-:Y:S01]  /*a170*/  SHF.R.S32.HI R57, RZ, 0x1f, R94 ;  /* 0x0000001fff397819 */ /* 0x000fe2000001145e */
[----:B------:R-:W-:-:S02]  /*a180*/  FADD.FTZ R50, -R89, R50 ;  /* 0x0000003259327221 */ /* 0x000fc40000010100 */
[----:B------:R-:W-:Y:S02]  /*a190*/  FADD.FTZ R120, -R89, R65 ;  /* 0x0000004159787221 */ /* 0x000fe40000010100 */
[----:B------:R-:W-:Y:S01]  /*a1a0*/  FMUL.FTZ R65, R97, R56 ;  /* 0x0000003861417220 */ /* 0x000fe20000410000 */
[----:B------:R-:W-:Y:S01]  /*a1b0*/  LEA.HI R56, R57, R94, RZ, 0x3 ;  /* 0x0000005e39387211 */ /* 0x000fe200078f18ff */
[----:B------:R-:W-:Y:S01]  /*a1c0*/  FADD.FTZ R124, -R89, R67 ;  /* 0x00000043597c7221 */ /* 0x000fe20000010100 */
[----:B------:R-:W-:Y:S01]  /*a1d0*/  PRMT R57, RZ, 0x5410, R31 ;  /* 0x00005410ff397816 */ /* 0x000fe2000000001f */
[----:B------:R-:W-:Y:S01]  /*a1e0*/  FMUL.FTZ R67, R97, R50 ;  /* 0x0000003261437220 */ /* 0x000fe20000410000 */
[----:B------:R-:W-:Y:S01]  /*a1f0*/  LEA.HI.SX32 R56, R56, R93, 0x1d ;  /* 0x0000005d38387211 */ /* 0x000fe200078feaff */
[----:B------:R-:W-:Y:S02]  /*a200*/  FADD.FTZ R46, -R89, R46 ;  /* 0x0000002e592e7221 */ /* 0x000fe40000010100 */
[----:B------:R-:W-:Y:S01]  /*a210*/  FFMA.FTZ R57, R67, R57, R8 ;  /* 0x0000003943397223 */ /* 0x000fe20000010008 */
[----:B------:R-:W-:Y:S01]  /*a220*/  PRMT R67, RZ, 0x5410, R29 ;  /* 0x00005410ff437816 */ /* 0x000fe2000000001d */
[----:B------:R-:W-:-:S02]  /*a230*/  FADD.FTZ R116, -R89, R63 ;  /* 0x0000003f59747221 */ /* 0x000fc40000010100 */
[----:B------:R-:W-:Y:S02]  /*a240*/  FMUL.FTZ R63, R97, R46 ;  /* 0x0000002e613f7220 */ /* 0x000fe40000410000 */
[----:B------:R-:W-:Y:S02]  /*a250*/  FADD.FTZ R86, -R89, R47 ;  /* 0x0000002f59567221 */ /* 0x000fe40000010100 */
[----:B------:R-:W-:Y:S01]  /*a260*/  FFMA.FTZ R63, R63, R67, R4 ;  /* 0x000000433f3f7223 */ /* 0x000fe20000010004 */
[----:B------:R-:W-:Y:S01]  /*a270*/  PRMT R67, RZ, 0x7610, R29 ;  /* 0x00007610ff437816 */ /* 0x000fe2000000001d */
[----:B------:R-:W-:Y:S02]  /*a280*/  FADD.FTZ R122, -R89, R66 ;  /* 0x00000042597a7221 */ /* 0x000fe40000010100 */
[----:B------:R-:W-:Y:S02]  /*a290*/  FMUL.FTZ R66, R97, R86 ;  /* 0x0000005661427220 */ /* 0x000fe40000410000 */
[----:B------:R-:W-:-:S02]  /*a2a0*/  FADD.FTZ R44, -R89, R44 ;  /* 0x0000002c592c7221 */ /* 0x000fc40000010100 */
[----:B------:R-:W-:Y:S01]  /*a2b0*/  FFMA.FTZ R66, R66, R67, R5 ;  /* 0x0000004342427223 */ /* 0x000fe20000010005 */
[----:B------:R-:W-:Y:S01]  /*a2c0*/  PRMT R67, RZ, 0x5410, R28 ;  /* 0x00005410ff437816 */ /* 0x000fe2000000001c */
[----:B------:R-:W-:Y:S02]  /*a2d0*/  FADD.FTZ R110, -R89, R59 ;  /* 0x0000003b596e7221 */ /* 0x000fe40000010100 */
[----:B------:R-:W-:Y:S02]  /*a2e0*/  FMUL.FTZ R59, R97, R44 ;  /* 0x0000002c613b7220 */ /* 0x000fe40000410000 */
[----:B------:R-:W-:Y:S02]  /*a2f0*/  FADD.FTZ R84, -R89, R45 ;  /* 0x0000002d59547221 */ /* 0x000fe40000010100 */
[----:B------:R-:W-:Y:S01]  /*a300*/  FFMA.FTZ R59, R59, R67, R2 ;  /* 0x000000433b3b7223 */ /* 0x000fe20000010002 */
[----:B------:R-:W-:Y:S01]  /*a310*/  PRMT R67, RZ, 0x7610, R28 ;  /* 0x00007610ff437816 */ /* 0x000fe2000000001c */
[----:B------:R-:W-:-:S02]  /*a320*/  FADD.FTZ R108, -R89, R58 ;  /* 0x0000003a596c7221 */ /* 0x000fc40000010100 */
[C---:B------:R-:W-:Y:S02]  /*a330*/  FMUL.FTZ R58, R97.reuse, R84 ;  /* 0x00000054613a7220 */ /* 0x040fe40000410000 */
[C---:B------:R-:W-:Y:S02]  /*a340*/  FMUL.FTZ R85, R97.reuse, R108 ;  /* 0x0000006c61557220 */ /* 0x040fe40000410000 */
[----:B------:R-:W-:Y:S01]  /*a350*/  FFMA.FTZ R58, R58, R67, R3 ;  /* 0x000000433a3a7223 */ /* 0x000fe20000010003 */
[--C-:B------:R-:W-:Y:S01]  /*a360*/  PRMT R67, RZ, 0x5410, R27.reuse ;  /* 0x00005410ff437816 */ /* 0x100fe2000000001b */
[----:B------:R-:W-:Y:S02]  /*a370*/  FMUL.FTZ R84, R97, R110 ;  /* 0x0000006e61547220 */ /* 0x000fe40000410000 */
[----:B------:R-:W-:Y:S02]  /*a380*/  FADD.FTZ R118, -R89, R64 ;  /* 0x0000004059767221 */ /* 0x000fe40000010100 */
[----:B------:R-:W-:Y:S01]  /*a390*/  FFMA.FTZ R67, R85, R67, R16 ;  /* 0x0000004355437223 */ /* 0x000fe20000010010 */
[----:B------:R-:W-:Y:S01]  /*a3a0*/  PRMT R85, RZ, 0x7610, R27 ;  /* 0x00007610ff557816 */ /* 0x000fe2000000001b */
[----:B------:R-:W-:-:S02]  /*a3b0*/  FMUL.FTZ R64, R97, R106 ;  /* 0x0000006a61407220 */ /* 0x000fc40000410000 */
[C---:B------:R-:W-:Y:S02]  /*a3c0*/  FADD.FTZ R54, -R89.reuse, R54 ;  /* 0x0000003659367221 */ /* 0x040fe40000010100 */
[----:B------:R-:W-:Y:S01]  /*a3d0*/  FFMA.FTZ R84, R84, R85, R17 ;  /* 0x0000005554547223 */ /* 0x000fe20000010011 */
[----:B------:R-:W-:Y:S01]  /*a3e0*/  PRMT R85, RZ, 0x5410, R26 ;  /* 0x00005410ff557816 */ /* 0x000fe2000000001a */
[----:B------:R-:W-:Y:S02]  /*a3f0*/  FADD.FTZ R104, -R89, R55 ;  /* 0x0000003759687221 */ /* 0x000fe40000010100 */
[----:B------:R-:W-:Y:S02]  /*a400*/  FMUL.FTZ R55, R97, R54 ;  /* 0x0000003661377220 */ /* 0x000fe40000410000 */
[----:B------:R-:W-:Y:S01]  /*a410*/  FFMA.FTZ R85, R65, R85, R14 ;  /* 0x0000005541557223 */ /* 0x000fe2000001000e */
[----:B------:R-:W-:Y:S01]  /*a420*/  PRMT R65, RZ, 0x7610, R26 ;  /* 0x00007610ff417816 */ /* 0x000fe2000000001a */
[----:B------:R-:W-:-:S02]  /*a430*/  FMUL.FTZ R54, R97, R104 ;  /* 0x0000006861367220 */ /* 0x000fc40000410000 */
[----:B------:R-:W-:Y:S02]  /*a440*/  FADD.FTZ R52, -R89, R52 ;  /* 0x0000003459347221 */ /* 0x000fe40000010100 */
[----:B------:R-:W-:Y:S01]  /*a450*/  FFMA.FTZ R86, R64, R65, R15 ;  /* 0x0000004140567223 */ /* 0x000fe2000001000f */
[----:B------:R-:W-:Y:S01]  /*a460*/  PRMT R64, RZ, 0x5410, R25 ;  /* 0x00005410ff407816 */ /* 0x000fe20000000019 */
[----:B------:R-:W-:Y:S02]  /*a470*/  FMUL.FTZ R45, R97, R52 ;  /* 0x00000034612d7220 */ /* 0x000fe40000410000 */
[----:B------:R-:W-:Y:S02]  /*a480*/  FADD.FTZ R98, -R89, R53 ;  /* 0x0000003559627221 */ /* 0x000fe40000010100 */
[----:B------:R-:W-:Y:S01]  /*a490*/  FFMA.FTZ R64, R55, R64, R12 ;  /* 0x0000004037407223 */ /* 0x000fe2000001000c */
[----:B------:R-:W-:Y:S01]  /*a4a0*/  PRMT R55, RZ, 0x7610, R25 ;  /* 0x00007610ff377816 */ /* 0x000fe20000000019 */
[----:B------:R-:W-:-:S02]  /*a4b0*/  FMUL.FTZ R44, R97, R98 ;  /* 0x00000062612c7220 */ /* 0x000fc40000410000 */
[----:B------:R-:W-:Y:S02]  /*a4c0*/  FMUL.FTZ R53, R97, R122 ;  /* 0x0000007a61357220 */ /* 0x000fe40000410000 */
[----:B------:R-:W-:Y:S01]  /*a4d0*/  FFMA.FTZ R65, R54, R55, R13 ;  /* 0x0000003736417223 */ /* 0x000fe2000001000d */
[----:B------:R-:W-:Y:S01]  /*a4e0*/  PRMT R54, RZ, 0x5410, R24 ;  /* 0x00005410ff367816 */ /* 0x000fe20000000018 */
[----:B------:R-:W-:Y:S02]  /*a4f0*/  FADD.FTZ R96, -R89, R51 ;  /* 0x0000003359607221 */ /* 0x000fe40000010100 */
[----:B------:R-:W-:Y:S02]  /*a500*/  FMUL.FTZ R52, R97, R124 ;  /* 0x0000007c61347220 */ /* 0x000fe40000410000 */
[----:B------:R-:W-:Y:S01]  /*a510*/  FFMA.FTZ R54, R45, R54, R10 ;  /* 0x000000362d367223 */ /* 0x000fe2000001000a */
[----:B------:R-:W-:Y:S01]  /*a520*/  PRMT R45, RZ, 0x7610, R24 ;  /* 0x00007610ff2d7816 */ /* 0x000fe20000000018 */
[----:B------:R-:W-:-:S02]  /*a530*/  FADD.FTZ R112, -R89, R60 ;  /* 0x0000003c59707221 */ /* 0x000fc40000010100 */
[----:B------:R-:W-:Y:S02]  /*a540*/  FMUL.FTZ R60, R97, R96 ;  /* 0x00000060613c7220 */ /* 0x000fe40000410000 */
[----:B------:R-:W-:Y:S01]  /*a550*/  FFMA.FTZ R55, R44, R45, R11 ;  /* 0x0000002d2c377223 */ /* 0x000fe2000001000b */
[--C-:B------:R-:W-:Y:S01]  /*a560*/  PRMT R44, RZ, 0x5410, R23.reuse ;  /* 0x00005410ff2c7816 */ /* 0x100fe20000000017 */
[----:B------:R-:W-:Y:S01]  /*a570*/  FADD.FTZ R62, -R89, R62 ;  /* 0x0000003e593e7221 */ /* 0x000fe20000010100 */
[----:B------:R-:W-:Y:S01]  /*a580*/  F2FP.BF16.PACK_AB R45, R66, R63 ;  /* 0x0000003f422d723e */ /* 0x000fe200000010ff */
[----:B------:R-:W-:Y:S02]  /*a590*/  FMUL.FTZ R51, R97, R118 ;  /* 0x0000007661337220 */ /* 0x000fe40000410000 */
[----:B------:R-:W-:Y:S01]  /*a5a0*/  FFMA.FTZ R95, R53, R44, R76 ;  /* 0x0000002c355f7223 */ /* 0x000fe2000001004c */
[----:B------:R-:W-:Y:S01]  /*a5b0*/  PRMT R44, RZ, 0x7610, R23 ;  /* 0x00007610ff2c7816 */ /* 0x000fe20000000017 */
[----:B------:R-:W-:-:S02]  /*a5c0*/  FADD.FTZ R88, -R89, R49 ;  /* 0x0000003159587221 */ /* 0x000fc40000010100 */
[C---:B------:R-:W-:Y:S02]  /*a5d0*/  FADD.FTZ R48, -R89.reuse, R48 ;  /* 0x0000003059307221 */ /* 0x040fe40000010100 */
[----:B------:R-:W-:Y:S01]  /*a5e0*/  FFMA.FTZ R96, R52, R44, R77 ;  /* 0x0000002c34607223 */ /* 0x000fe2000001004d */
[----:B------:R-:W-:Y:S01]  /*a5f0*/  PRMT R44, RZ, 0x5410, R22 ;  /* 0x00005410ff2c7816 */ /* 0x000fe20000000016 */
[----:B------:R-:W-:Y:S02]  /*a600*/  FADD.FTZ R114, -R89, R61 ;  /* 0x0000003d59727221 */ /* 0x000fe40000010100 */
[----:B------:R-:W-:Y:S01]  /*a610*/  FMUL.FTZ R49, R97, R62 ;  /* 0x0000003e61317220 */ /* 0x000fe20000410000 */
[----:B------:R-:W-:Y:S01]  /*a620*/  PRMT R62, RZ, 0x7610, R31 ;  /* 0x00007610ff3e7816 */ /* 0x000fe2000000001f */
[----:B------:R-:W-:Y:S01]  /*a630*/  FFMA.FTZ R89, R51, R44, R74 ;  /* 0x0000002c33597223 */ /* 0x000fe2000001004a */
[----:B------:R-:W-:Y:S01]  /*a640*/  PRMT R44, RZ, 0x7610, R22 ;  /* 0x00007610ff2c7816 */ /* 0x000fe20000000016 */
[C---:B------:R-:W-:Y:S01]  /*a650*/  FMUL.FTZ R50, R97.reuse, R120 ;  /* 0x0000007861327220 */ /* 0x040fe20000410000 */
[----:B------:R-:W-:Y:S01]  /*a660*/  F2FP.BF16.PACK_AB R51, R84, R67 ;  /* 0x000000435433723e */ /* 0x000fe200000010ff */
[----:B------:R-:W-:Y:S01]  /*a670*/  FFMA.FTZ R60, R60, R62, R9 ;  /* 0x0000003e3c3c7223 */ /* 0x000fe20000010009 */
[----:B------:R-:W-:Y:S01]  /*a680*/  PRMT R62, RZ, 0x5410, R30 ;  /* 0x00005410ff3e7816 */ /* 0x000fe2000000001e */
[----:B------:R-:W-:Y:S01]  /*a690*/  FFMA.FTZ R94, R50, R44, R75 ;  /* 0x0000002c325e7223 */ /* 0x000fe2000001004b */
[----:B------:R-:W-:Y:S01]  /*a6a0*/  PRMT R44, RZ, 0x5410, R21 ;  /* 0x00005410ff2c7816 */ /* 0x000fe20000000015 */
[C---:B------:R-:W-:Y:S01]  /*a6b0*/  FMUL.FTZ R61, R97.reuse, R48 ;  /* 0x00000030613d7220 */ /* 0x040fe20000410000 */
[----:B------:R-:W-:Y:S01]  /*a6c0*/  F2FP.BF16.PACK_AB R50, R86, R85 ;  /* 0x000000555632723e */ /* 0x000fe200000010ff */
[----:B------:R-:W-:-:S02]  /*a6d0*/  FMUL.FTZ R88, R97, R88 ;  /* 0x0000005861587220 */ /* 0x000fc40000410000 */
[----:B------:R-:W-:Y:S01]  /*a6e0*/  FFMA.FTZ R61, R61, R62, R6 ;  /* 0x0000003e3d3d7223 */ /* 0x000fe20000010006 */
[----:B------:R-:W-:Y:S01]  /*a6f0*/  PRMT R62, RZ, 0x7610, R30 ;  /* 0x00007610ff3e7816 */ /* 0x000fe2000000001e */
[----:B------:R-:W-:Y:S01]  /*a700*/  FFMA.FTZ R53, R49, R44, R68 ;  /* 0x0000002c31357223 */ /* 0x000fe20000010044 */
[----:B------:R-:W-:Y:S01]  /*a710*/  PRMT R44, RZ, 0x7610, R21 ;  /* 0x00007610ff2c7816 */ /* 0x000fe20000000015 */
[----:B------:R-:W-:Y:S01]  /*a720*/  FMUL.FTZ R48, R97, R116 ;  /* 0x0000007461307220 */ /* 0x000fe20000410000 */
[----:B------:R-:W-:Y:S01]  /*a730*/  F2FP.BF16.PACK_AB R49, R65, R64 ;  /* 0x000000404131723e */ /* 0x000fe200000010ff */
[----:B------:R-:W-:Y:S02]  /*a740*/  FFMA.FTZ R62, R88, R62, R7 ;  /* 0x0000003e583e7223 */ /* 0x000fe40000010007 */
[----:B------:R-:W-:Y:S01]  /*a750*/  FFMA.FTZ R88, R48, R44, R73 ;  /* 0x0000002c30587223 */ /* 0x000fe20000010049 */
[----:B------:R-:W-:Y:S01]  /*a760*/  PRMT R44, RZ, 0x5410, R20 ;  /* 0x00005410ff2c7816 */ /* 0x000fe20000000014 */
[----:B------:R-:W-:Y:S01]  /*a770*/  FMUL.FTZ R47, R97, R112 ;  /* 0x00000070612f7220 */ /* 0x000fe20000410000 */
[----:B------:R-:W-:Y:S01]  /*a780*/  F2FP.BF16.PACK_AB R48, R55, R54 ;  /* 0x000000363730723e */ /* 0x000fe200000010ff */
[----:B------:R-:W-:Y:S01]  /*a790*/  FMUL.FTZ R46, R97, R114 ;  /* 0x00000072612e7220 */ /* 0x000fe20000410000 */
[----:B------:R-:W-:Y:S01]  /*a7a0*/  F2FP.BF16.PACK_AB R55, R96, R95 ;  /* 0x0000005f6037723e */ /* 0x000fe200000010ff */
[----:B------:R-:W-:Y:S01]  /*a7b0*/  FFMA.FTZ R52, R47, R44, R18 ;  /* 0x0000002c2f347223 */ /* 0x000fe20000010012 */
[----:B------:R-:W-:-:S02]  /*a7c0*/  PRMT R44, RZ, 0x7610, R20 ;  /* 0x00007610ff2c7816 */ /* 0x000fc40000000014 */
[----:B------:R-:W-:Y:S02]  /*a7d0*/  F2FP.BF16.PACK_AB R47, R60, R57 ;  /* 0x000000393c2f723e */ /* 0x000fe400000010ff */
[----:B------:R-:W-:Y:S01]  /*a7e0*/  IADD3 R57, R56, 0x20, RZ ;  /* 0x0000002038397810 */ /* 0x000fe20007ffe0ff */
[----:B------:R-:W-:Y:S01]  /*a7f0*/  FFMA.FTZ R87, R46, R44, R19 ;  /* 0x0000002c2e577223 */ /* 0x000fe20000010013 */
[----:B------:R-:W-:Y:S01]  /*a800*/  F2FP.BF16.PACK_AB R44, R58, R59 ;  /* 0x0000003b3a2c723e */ /* 0x000fe200000010ff */
[----:B------:R-:W-:Y:S01]  /*a810*/  IMAD.MOV.U32 R59, RZ, RZ, 0x10 ;  /* 0x00000010ff3b7424 */ /* 0x000fe200078e00ff */
[----:B------:R-:W-:Y:S02]  /*a820*/  IADD3 R58, R56, 0x40, RZ ;  /* 0x00000040383a7810 */ /* 0x000fe40007ffe0ff */
[----:B------:R-:W-:Y:S01]  /*a830*/  F2FP.BF16.PACK_AB R46, R62, R61 ;  /* 0x0000003d3e2e723e */ /* 0x000fe200000010ff */
[----:B------:R-:W-:Y:S01]  /*a840*/  IMAD.WIDE.U32 R60, R56, R59, c[0x0][0x208] ;  /* 0x00008200383c7625 */ /* 0x000fe200078e003b */
[----:B------:R-:W-:-:S02]  /*a850*/  F2FP.BF16.PACK_AB R54, R94, R89 ;  /* 0x000000595e36723e */ /* 0x000fc400000010ff */
[----:B------:R-:W-:Y:S01]  /*a860*/  F2FP.BF16.PACK_AB R53, R88, R53 ;  /* 0x000000355835723e */ /* 0x000fe200000010ff */
[-C--:B------:R-:W-:Y:S01]  /*a870*/  IMAD.WIDE.U32 R56, R57, R59.reuse, c[0x0][0x208] ;  /* 0x0000820039387625 */ /* 0x080fe200078e003b */
[----:B------:R-:W-:Y:S01]  /*a880*/  F2FP.BF16.PACK_AB R52, R87, R52 ;  /* 0x000000345734723e */ /* 0x000fe200000010ff */
[----:B------:R0:W-:Y:S02]  /*a890*/  STG.E.128 [R60.64], R44 ;  /* 0x0000002c3c007986 */ /* 0x0001e4000c101d06 */
[----:B------:R-:W-:Y:S02]  /*a8a0*/  IMAD.WIDE.U32 R58, R58, R59, c[0x0][0x208] ;  /* 0x000082003a3a7625 */ /* 0x000fe400078e003b */
[----:B------:R0:W-:Y:S04]  /*a8b0*/  STG.E.128 [R56.64], R48 ;  /* 0x0000003038007986 */ /* 0x0001e8000c101d06 */
[----:B------:R0:W-:Y:S02]  /*a8c0*/  STG.E.128 [R58.64], R52 ;  /* 0x000000343a007986 */ /* 0x0001e4000c101d06 */
.L_x_8234:
[----:B-1----:R-:W-:Y:S05]  /*a8d0*/  BSYNC B1 ;  /* 0x0000000000017941 */ /* 0x002fea0003800000 */
.L_x_8233:
[----:B0-----:R-:W-:-:S04]  /*a8e0*/  IMAD.MOV.U32 R45, RZ, RZ, c[0x0][0x160] ;  /* 0x00005800ff2d7624 */ /* 0x001fc800078e00ff */
[----:B------:R-:W-:-:S05]  /*a8f0*/  IMAD R0, R45, 0x4, R0 ;  /* 0x000000042d007824 */ /* 0x000fca00078e0200 */
[----:B------:R-:W-:-:S13]  /*a900*/  ISETP.GE.AND P0, PT, R0, c[0x0][0x164], PT ;  /* 0x0000590000007a0c */ /* 0x000fda0003f06270 */
[----:B------:R-:W-:Y:S01]  /*a910*/  @P0 CALL.REL.NOINC `(.L_x_8235) ;  /* 0x0000001000000944 */ /* 0x000fe20003c00000 */
[----:B------:R-:W-:Y:S05]  /*a920*/  BRA `(.L_x_8236) ;  /* 0xffff5f4000007947 */ /* 0x000fea000383ffff */
.L_x_8235:
[----:B------:R-:W-:Y:S05]  /*a930*/  BSYNC B0 ;  /* 0x0000000000007941 */ /* 0x000fea0003800000 */
.L_x_8008:
[----:B------:R-:W-:Y:S05]  /*a940*/  EXIT ;  /* 0x000000000000794d */ /* 0x000fea0003800000 */
.L_x_8231:
[----:B------:R-:W-:Y:S01]  /*a950*/  IMAD.MOV.U32 R88, RZ, RZ, 0x1 ;  /* 0x00000001ff587424 */ /* 0x000fe200078e00ff */
[----:B------:R-:W-:Y:S01]  /*a960*/  MOV R87, 0xffffffff ;  /* 0xffffffff00577802 */ /* 0x000fe20000000f00 */
[----:B------:R-:W-:Y:S01]  /*a970*/  IMAD.MOV.U32 R86, RZ, RZ, 0x1f ;  /* 0x0000001fff567424 */ /* 0x000fe200078e00ff */
[----:B------:R-:W-:Y:S02]  /*a980*/  MOV R84, 0xa9a0 ;  /* 0x0000a9a000547802 */ /* 0x000fe40000000f00 */
[----:B------:R-:W-:Y:S05]  /*a990*/  CALL.REL.NOINC `($__internal_59_$__cuda_sm70_shflsync_bfly_p) ;  /* 0x0000069000007944 */ /* 0x000fea0003c00000 */
[----:B-1----:R-:W-:Y:S01]  /*a9a0*/  IMAD.MOV.U32 R84, RZ, RZ, R88 ;  /* 0x000000ffff547224 */ /* 0x002fe200078e0058 */
[----:B0-----:R-:W-:Y:S05]  /*a9b0*/  BRA `(.L_x_8237) ;  /* 0xfffff20000007947 */ /* 0x001fea000383ffff */
.L_x_8232:
[----:B------:R-:W-:Y:S01]  /*a9c0*/  IMAD.MOV.U32 R88, RZ, RZ, 0x2 ;  /* 0x00000002ff587424 */ /* 0x000fe200078e00ff */
[----:B------:R-:W-:Y:S01]  /*a9d0*/  MOV R84, 0xaa10 ;  /* 0x0000aa1000547802 */ /* 0x000fe20000000f00 */
[----:B------:R-:W-:Y:S02]  /*a9e0*/  IMAD.MOV.U32 R86, RZ, RZ, 0x1f ;  /* 0x0000001fff567424 */ /* 0x000fe400078e00ff */
[----:B------:R-:W-:Y:S02]  /*a9f0*/  IMAD.MOV.U32 R87, RZ, RZ, -0x1 ;  /* 0xffffffffff577424 */ /* 0x000fe400078e00ff */
[----:B------:R-:W-:Y:S05]  /*aa00*/  CALL.REL.NOINC `($__internal_59_$__cuda_sm70_shflsync_bfly_p) ;  /* 0x0000062000007944 */ /* 0x000fea0003c00000 */
[----:B0-----:R-:W-:Y:S01]  /*aa10*/  HFMA2.MMA R86, -RZ, RZ, 0, 1.847743988037109375e-06 ;  /* 0x0000001fff567435 */ /* 0x001fe200000001ff */
[----:B-1----:R-:W-:Y:S01]  /*aa20*/  FADD.FTZ R97, R97, R88 ;  /* 0x0000005861617221 */ /* 0x002fe20000010000 */
[----:B------:R-:W-:Y:S01]  /*aa30*/  MOV R84, 0xaa70 ;  /* 0x0000aa7000547802 */ /* 0x000fe20000000f00 */
[----:B------:R-:W-:-:S02]  /*aa40*/  IMAD.MOV.U32 R88, RZ, RZ, 0x4 ;  /* 0x00000004ff587424 */ /* 0x000fc400078e00ff */
[----:B------:R-:W-:Y:S02]  /*aa50*/  IMAD.MOV.U32 R87, RZ, RZ, -0x1 ;  /* 0xffffffffff577424 */ /* 0x000fe400078e00ff */
[----:B------:R-:W-:Y:S05]  /*aa60*/  CALL.REL.NOINC `($__internal_59_$__cuda_sm70_shflsync_bfly_p) ;  /* 0x000005c000007944 */ /* 0x000fea0003c00000 */
[----:B01----:R-:W-:Y:S01]  /*aa70*/  FADD.FTZ R97, R97, R88 ;  /* 0x0000005861617221 */ /* 0x003fe20000010000 */
[----:B------:R-:W-:Y:S01]  /*aa80*/  MOV R84, 0xaad0 ;  /* 0x0000aad000547802 */ /* 0x000fe20000000f00 */
[----:B------:R-:W-:Y:S02]  /*aa90*/  IMAD.MOV.U32 R88, RZ, RZ, 0x8 ;  /* 0x00000008ff587424 */ /* 0x000fe400078e00ff */
[----:B------:R-:W-:Y:S02]  /*aaa0*/  IMAD.MOV.U32 R86, RZ, RZ, 0x1f ;  /* 0x0000001fff567424 */ /* 0x000fe400078e00ff */
[----:B------:R-:W-:Y:S02]  /*aab0*/  IMAD.MOV.U32 R87, RZ, RZ, -0x1 ;  /* 0xffffffffff577424 */ /* 0x000fe400078e00ff */
[----:B------:R-:W-:Y:S05]  /*aac0*/  CALL.REL.NOINC `($__internal_59_$__cuda_sm70_shflsync_bfly_p) ;  /* 0x0000056000007944 */ /* 0x000fea0003c00000 */
[----:B01----:R-:W-:Y:S01]  /*aad0*/  FADD.FTZ R97, R97, R88 ;  /* 0x0000005861617221 */ /* 0x003fe20000010000 */
[----:B------:R-:W-:Y:S01]  /*aae0*/  MOV R88, 0x10 ;  /* 0x0000001000587802 */ /* 0x000fe20000000f00 */
[----:B------:R-:W-:Y:S01]  /*aaf0*/  IMAD.MOV.U32 R86, RZ, RZ, 0x1f ;  /* 0x0000001fff567424 */ /* 0x000fe200078e00ff */
[----:B------:R-:W-:Y:S01]  /*ab00*/  MOV R84, 0xab30 ;  /* 0x0000ab3000547802 */ /* 0x000fe20000000f00 */
[----:B------:R-:W-:-:S02]  /*ab10*/  IMAD.MOV.U32 R87, RZ, RZ, -0x1 ;  /* 0xffffffffff577424 */ /* 0x000fc400078e00ff */
[----:B------:R-:W-:Y:S05]  /*ab20*/  CALL.REL.NOINC `($__internal_59_$__cuda_sm70_shflsync_bfly_p) ;  /* 0x0000050000007944 */ /* 0x000fea0003c00000 */
        /* <DEDUP_REMOVED lines=54> */
[----:B------:R-:W-:Y:S05]  /*ae90*/  CALL.REL.NOINC `($__internal_59_$__cuda_sm70_shflsync_bfly_p) ;  /* 0x0000019000007944 */ /* 0x000fea0003c00000 */
[----:B01----:R-:W-:Y:S01]  /*aea0*/  FADD.FTZ R97, R97, R88 ;  /* 0x0000005861617221 */ /* 0x003fe20000010000 */
[----:B------:R-:W-:Y:S01]  /*aeb0*/  MOV R84, 0xaf00 ;  /* 0x0000af0000547802 */ /* 0x000fe20000000f00 */
[----:B------:R-:W-:Y:S02]  /*aec0*/  IMAD.MOV.U32 R88, RZ, RZ, 0x2 ;  /* 0x00000002ff587424 */ /* 0x000fe400078e00ff */
        /* <DEDUP_REMOVED lines=21> */
[----:B01----:R-:W-:Y:S05]  /*b020*/  BRA `(.L_x_8238) ;  /* 0xffffefd000007947 */ /* 0x003fea000383ffff */
        .weak           $__internal_59_$__cuda_sm70_shflsync_bfly_p
        .type           $__internal_59_$__cuda_sm70_shflsync_bfly_p,@function
        .size           $__internal_59_$__cuda_sm70_shflsync_bfly_p,(.L_x_22227 - $__internal_59_$__cuda_sm70_shflsync_bfly_p)
$__internal_59_$__cuda_sm70_shflsync_bfly_p:
[----:B------:R-:W-:Y:S01]  /*b030*/  IMAD.MOV.U32 R85, RZ, RZ, 0x0 ;  /* 0x00000000ff557424 */ /* 0x000fe200078e00ff */
[----:B------:R-:W-:Y:S04]  /*b040*/  WARPSYNC R87 ;  /* 0x0000005700007348 */ /* 0x000fe80003800000 */
[----:B------:R0:W1:Y:S01]  /*b050*/  SHFL.BFLY PT, R88, R97, R88, R86 ;  /* 0x0c00005861587389 */ /* 0x00006200000e0056 */
[----:B------:R-:W-:Y:S05]  /*b060*/  RET.REL.NODEC R84 `(_ZN10layer_norm13ln_fwd_kernelINS_13Kernel_traitsI13__nv_bfloat16S2_fS2_fjLj768ELj1ELj4ELj1ELj16ENS_18Kernel_traits_baseILj768ES2_S2_fS2_fjLj128EEEEELb1ELb0ELb1ELb1EEEvNS_9FwdParamsE) ;  /* 0xffff4f9054007950 */ /* 0x000fea0003c3ffff */
.L_x_8239:
        /* <DEDUP_REMOVED lines=9> */
.L_x_22227:


//--------------------- .text._ZN10layer_norm13ln_fwd_kernelINS_13Kernel_traitsI13__nv_bfloat16S2_fS2_fjLj768ELj1ELj4ELj1ELj16ENS_18Kernel_traits_baseILj768ES2_S2_fS2_fjLj128EEEEELb1ELb1ELb0ELb0EEEvNS_9FwdParamsE --------------------------
	.section	.text._ZN10layer_norm13ln_fwd_kernelINS_13Kernel_traitsI13__nv_bfloat16S2_fS2_fjLj768ELj1ELj4ELj1ELj16ENS_18Kernel_traits_baseILj768ES2_S2_fS2_fjLj128EEEEELb1ELb1ELb0ELb0EEEvNS_9FwdParamsE,"ax",@progbits
	.sectioninfo	@"SHI_REGISTERS=139"
	.align	128
        .global         _ZN10layer_norm13ln_fwd_kernelINS_13Kernel_traitsI13__nv_bfloat16S2_fS2_fjLj768ELj1ELj4ELj1ELj16ENS_18Kernel_traits_baseILj768ES2_S2_fS2_fjLj128EEEEELb1ELb1ELb0ELb0EEEvNS_9FwdParamsE
        .type           _ZN10layer_norm13ln_fwd_kernelINS_13Kernel_traitsI13__nv_bfloat16S2_fS2_fjLj768ELj1ELj4ELj1ELj16ENS_18Kernel_traits_baseILj768ES2_S2_fS2_fjLj128EEEEELb1ELb1ELb0ELb0EEEvNS_9FwdParamsE,@function
        .size           _ZN10layer_norm13ln_fwd_kernelINS_13Kernel_traitsI13__nv_bfloat16S2_fS2_fjLj768ELj1ELj4ELj1ELj16ENS_18Kernel_traits_baseILj768ES2_S2_fS2_fjLj128EEEEELb1ELb1ELb0ELb0EEEvNS_9FwdParamsE,(.L_x_22228 - _ZN10layer_norm13ln_fwd_kernelINS_13Kernel_traitsI13__nv_bfloat16S2_fS2_fjLj768ELj1ELj4ELj1ELj16ENS_18Kernel_traits_baseILj768ES2_S2_fS2_fjLj128EEEEELb1ELb1ELb0ELb0EEEvNS_9FwdParamsE)
        .other          _ZN10layer_norm13ln_fwd_kernelINS_13Kernel_traitsI13__nv_bfloat16S2_fS2_fjLj768ELj1ELj4ELj1ELj16ENS_18Kernel_traits_baseILj768ES2_S2_fS2_fjLj128EEEEELb1ELb1ELb0ELb0EEEvNS_9FwdParamsE,@"STO_CUDA_ENTRY STV_DEFAULT"
_ZN10layer_norm13ln_fwd_kernelINS_13Kernel_traitsI13__nv_bfloat16S2_fS2_fjLj768ELj1ELj4ELj1ELj16ENS_18Kernel_traits_baseILj768ES2_S2_fS2_fjLj128EEEEELb1ELb1ELb0ELb0EEEvNS_9FwdParamsE:
.text._ZN10layer_norm13ln_fwd_kernelINS_13Kernel_traitsI13__nv_bfloat16S2_fS2_fjLj768ELj1ELj4ELj1ELj16ENS_18Kernel_traits_baseILj768ES2_S2_fS2_fjLj128EEEEELb1ELb1ELb0ELb0EEEvNS_9FwdParamsE:
        /* <DEDUP_REMOVED lines=104> */
.L_x_8241:
[----:B0-----:R-:W-:Y:S05]  /*0680*/  BSYNC B0 ;  /* 0x0000000000007941 */ /* 0x001fea0003800000 */
.L_x_8240:
        /* <DEDUP_REMOVED lines=16> */
.L_x_8243:
[----:B0-----:R-:W-:Y:S05]  /*0790*/  BSYNC B0 ;  /* 0x0000000000007941 */ /* 0x001fea0003800000 */
.L_x_8242:
        /* <DEDUP_REMOVED lines=15> */
.L_x_8245:
[----:B0-----:R-:W-:Y:S05]  /*0890*/  BSYNC B0 ;  /* 0x0000000000007941 */ /* 0x001fea0003800000 */
.L_x_8244:
        /* <DEDUP_REMOVED lines=87> */
.L_x_8430:
[----:B------:R-:W-:Y:S02]  /*0e10*/  ISETP.NE.U32.AND P0, PT, RZ, c[0x0][0x1c0], PT ;  /* 0x00007000ff007a0c */ /* 0x000fe40003f05070 */
[----:B------:R-:W-:-:S02]  /*0e20*/  ISETP.NE.AND P1, PT, R31, RZ, PT ;  /* 0x000000ff1f00720c */ /* 0x000fc40003f25270 */
        /* <DEDUP_REMOVED lines=15> */
[----:B------:R-:W-:Y:S01]  /*0f20*/  HFMA2.MMA R44, -RZ, RZ, 0, 9.5367431640625e-07 ;  /* 0x00000010ff2c7435 */ /* 0x000fe200000001ff */
[----:B------:R-:W-:-:S04]  /*0f30*/  ISETP.NE.U32.AND P0, PT, RZ, c[0x0][0x180], PT ;  /* 0x00006000ff007a0c */ /* 0x000fc80003f05070 */
[----:B------:R-:W-:-:S05]  /*0f40*/  ISETP.NE.AND.EX P0, PT, RZ, c[0x0][0x184], PT, P0 ;  /* 0x00006100ff007a0c */ /* 0x000fca0003f05300 */
[----:B------:R-:W-:-:S06]  /*0f50*/  IMAD.WIDE.U32 R44, R127, R44, c[0x0][0x170] ;  /* 0x00005c007f2c7625 */ /* 0x000fcc00078e002c */
[----:B------:R-:W5:Y:S02]  /*0f60*/  LDG.E.128 R44, [R44.64] ;  /* 0x000000062c2c7981 */ /* 0x000f64000c1e1d00 */
        /* <DEDUP_REMOVED lines=16> */
.L_x_8250:
[----:B0-----:R-:W-:Y:S02]  /*1070*/  IMAD.MOV.U32 R100, RZ, RZ, R120 ;  /* 0x000000ffff647224 */ /* 0x001fe400078e0078 */
.L_x_8251:
[----:B------:R-:W-:Y:S05]  /*1080*/  BSYNC B2 ;  /* 0x0000000000027941 */ /* 0x000fea0003800000 */
.L_x_8249:
        /* <DEDUP_REMOVED lines=16> */
.L_x_8255:
[----:B------:R-:W-:Y:S05]  /*1190*/  BSYNC B3 ;  /* 0x0000000000037941 */ /* 0x000fea0003800000 */
.L_x_8254:
        /* <DEDUP_REMOVED lines=44> */
.L_x_8253:
[----:B------:R-:W-:Y:S05]  /*1460*/  BSYNC B2 ;  /* 0x0000000000027941 */ /* 0x000fea0003800000 */
.L_x_8252:
[----:B------:R-:W0:Y:S01]  /*1470*/  I2F.U32 R41, R100 ;  /* 0x0000006400297306 */ /* 0x000e220000201000 */
[----:B-----5:R-:W-:Y:S01]  /*1480*/  PRMT R40, RZ, 0x5410, R44 ;  /* 0x00005410ff287816 */ /* 0x020fe2000000002c */
[----:B------:R-:W-:Y:S01]  /*1490*/  IMAD.MOV.U32 R130, RZ, RZ, 0x2f800000 ;  /* 0x2f800000ff827424 */ /* 0x000fe200078e00ff */
[----:B------:R-:W-:Y:S01]  /*14a0*/  ISETP.NE.U32.AND P0, PT, RZ, c[0x0][0x180], PT ;  /* 0x00006000ff007a0c */ /* 0x000fe20003f05070 */
[----:B------:R-:W-:Y:S01]  /*14b0*/  BSSY B2, `(.L_x_8256) ;  /* 0x0000016000027945 */ /* 0x000fe20003800000 */
[----:B------:R-:W-:Y:S01]  /*14c0*/  IADD3 R64, R42, 0x1, RZ ;  /* 0x000000012a407810 */ /* 0x000fe20007ffe0ff */
[----:B------:R-:W-:Y:S01]  /*14d0*/  FMUL.FTZ R40, R40, R129 ;  /* 0x0000008128287220 */ /* 0x000fe20000410000 */
[----:B------:R-:W-:-:S03]  /*14e0*/  ISETP.NE.AND.EX P0, PT, RZ, c[0x0][0x184], PT, P0 ;  /* 0x00006100ff007a0c */ /* 0x000fc60003f05300 */
        /* <DEDUP_REMOVED lines=17> */
.L_x_8257:
[----:B------:R-:W-:Y:S02]  /*1600*/  IMAD.MOV.U32 R102, RZ, RZ, R120 ;  /* 0x000000ffff667224 */ /* 0x000fe400078e0078 */
.L_x_8258:
[----:B------:R-:W-:Y:S05]  /*1610*/  BSYNC B2 ;  /* 0x0000000000027941 */ /* 0x000fea0003800000 */
.L_x_8256:
        /* <DEDUP_REMOVED lines=16> */
.L_x_8262:
[----:B------:R-:W-:Y:S05]  /*1720*/  BSYNC B3 ;  /* 0x0000000000037941 */ /* 0x000fea0003800000 */
.L_x_8261:
        /* <DEDUP_REMOVED lines=44> */
.L_x_8260:
[----:B------:R-:W-:Y:S05]  /*19f0*/  BSYNC B2 ;  /* 0x0000000000027941 */ /* 0x000fea0003800000 */
.L_x_8259:
        /* <DEDUP_REMOVED lines=22> */
.L_x_8264:
[----:B------:R-:W-:Y:S02]  /*1b60*/  IMAD.MOV.U32 R44, RZ, RZ, R120 ;  /* 0x000000ffff2c7224 */ /* 0x000fe400078e0078 */
.L_x_8265:
[----:B------:R-:W-:Y:S05]  /*1b70*/  BSYNC B2 ;  /* 0x0000000000027941 */ /* 0x000fea0003800000 */
.L_x_8263:
        /* <DEDUP_REMOVED lines=16> */
.L_x_8269:
[----:B------:R-:W-:Y:S05]  /*1c80*/  BSYNC B3 ;  /* 0x0000000000037941 */ /* 0x000fea0003800000 */
.L_x_8268:
        /* <DEDUP_REMOVED lines=44> */
.L_x_8267:
[----:B------:R-:W-:Y:S05]  /*1f50*/  BSYNC B2 ;  /* 0x0000000000027941 */ /* 0x000fea0003800000 */
.L_x_8266:
        /* <DEDUP_REMOVED lines=21> */
.L_x_8271:
[----:B------:R-:W-:Y:S02]  /*20b0*/  IMAD.MOV.U32 R44, RZ, RZ, R120 ;  /* 0x000000ffff2c7224 */ /* 0x000fe400078e0078 */
.L_x_8272:
[----:B------:R-:W-:Y:S05]  /*20c0*/  BSYNC B2 ;  /* 0x0000000000027941 */ /* 0x000fea0003800000 */
.L_x_8270:
        /* <DEDUP_REMOVED lines=16> */
.L_x_8276:
[----:B------:R-:W-:Y:S05]  /*21d0*/  BSYNC B3 ;  /* 0x0000000000037941 */ /* 0x000fea0003800000 */
.L_x_8275:
        /* <DEDUP_REMOVED lines=44> */
.L_x_8274:
[----:B------:R-:W-:Y:S05]  /*24a0*/  BSYNC B2 ;  /* 0x0000000000027941 */ /* 0x000fea0003800000 */
.L_x_8273:
        /* <DEDUP_REMOVED lines=21> */
.L_x_8278:
[----:B------:R-:W-:Y:S02]  /*2600*/  IMAD.MOV.U32 R102, RZ, RZ, R120 ;  /* 0x000000ffff667224 */ /* 0x000fe400078e0078 */
.L_x_8279:
[----:B------:R-:W-:Y:S05]  /*2610*/  BSYNC B2 ;  /* 0x0000000000027941 */ /* 0x000fea0003800000 */
.L_x_8277:
        /* <DEDUP_REMOVED lines=16> */
.L_x_8283:
[----:B------:R-:W-:Y:S05]  /*2720*/  BSYNC B3 ;  /* 0x0000000000037941 */ /* 0x000fea0003800000 */
.L_x_8282:
        /* <DEDUP_REMOVED lines=44> */
.L_x_8281:
[----:B------:R-:W-:Y:S05]  /*29f0*/  BSYNC B2 ;  /* 0x0000000000027941 */ /* 0x000fea0003800000 */
.L_x_8280:
        /* <DEDUP_REMOVED lines=21> */
.L_x_8285:
[----:B------:R-:W-:Y:S02]  /*2b50*/  IMAD.MOV.U32 R119, RZ, RZ, R120 ;  /* 0x000000ffff777224 */ /* 0x000fe400078e0078 */
.L_x_8286:
[----:B------:R-:W-:Y:S05]  /*2b60*/  BSYNC B2 ;  /* 0x0000000000027941 */ /* 0x000fea0003800000 */
.L_x_8284:
        /* <DEDUP_REMOVED lines=16> */
.L_x_8290:
[----:B------:R-:W-:Y:S05]  /*2c70*/  BSYNC B3 ;  /* 0x0000000000037941 */ /* 0x000fea0003800000 */
.L_x_8289:
        /* <DEDUP_REMOVED lines=44> */
.L_x_8288:
[----:B------:R-:W-:Y:S05]  /*2f40*/  BSYNC B2 ;  /* 0x0000000000027941 */ /* 0x000fea0003800000 */
.L_x_8287:
        /* <DEDUP_REMOVED lines=21> */
.L_x_8292:
[----:B------:R-:W-:Y:S02]  /*30a0*/  IMAD.MOV.U32 R133, RZ, RZ, R120 ;  /* 0x000000ffff857224 */ /* 0x000fe400078e0078 */
.L_x_8293:
[----:B------:R-:W-:Y:S05]  /*30b0*/  BSYNC B2 ;  /* 0x0000000000027941 */ /* 0x000fea0003800000 */
.L_x_8291:
        /* <DEDUP_REMOVED lines=16> */
.L_x_8297:
[----:B------:R-:W-:Y:S05]  /*31c0*/  BSYNC B3 ;  /* 0x0000000000037941 */ /* 0x000fea0003800000 */
.L_x_8296:
        /* <DEDUP_REMOVED lines=44> */
.L_x_8295:
[----:B------:R-:W-:Y:S05]  /*3490*/  BSYNC B2 ;  /* 0x0000000000027941 */ /* 0x000fea0003800000 */
.L_x_8294:
        /* <DEDUP_REMOVED lines=21> */
.L_x_8299:
[----:B------:R-:W-:Y:S02]  /*35f0*/  IMAD.MOV.U32 R133, RZ, RZ, R120 ;  /* 0x000000ffff857224 */ /* 0x000fe400078e0078 */
.L_x_8300:
[----:B------:R-:W-:Y:S05]  /*3600*/  BSYNC B2 ;  /* 0x0000000000027941 */ /* 0x000fea0003800000 */
.L_x_8298:
        /* <DEDUP_REMOVED lines=18> */
.L_x_8304:
[----:B------:R-:W-:Y:S05]  /*3730*/  BSYNC B3 ;  /* 0x0000000000037941 */ /* 0x000fea0003800000 */
.L_x_8303:
        /* <DEDUP_REMOVED lines=44> */
.L_x_8302:
[----:B------:R-:W-:Y:S05]  /*3a00*/  BSYNC B2 ;  /* 0x0000000000027941 */ /* 0x000fea0003800000 */
.L_x_8301:
        /* <DEDUP_REMOVED lines=9> */
[----:B------:R-:W-:Y:S01]  /*3aa0*/  SEL R102, RZ, 0x100, P4 ;  /* 0x00000100ff667807 */ /* 0x000fe20002000000 */
[----:B------:R-:W-:Y:S01]  /*3ab0*/  IMAD.WIDE.U32 R100, R100, 0x1000000, RZ ;  /* 0x0100000064647825 */ /* 0x000fe200078e00ff */
[----:B------:R-:W-:Y:S02]  /*3ac0*/  ISETP.NE.AND P6, PT, R131, RZ, PT ;  /* 0x000000ff8300720c */ /* 0x000fe40003fc5270 */
[----:B------:R-:W-:Y:S01]  /*3ad0*/  SEL R131, RZ, 0x1, P3 ;  /* 0x00000001ff837807 */ /* 0x000fe20001800000 */
[----:B0-----:R-:W-:-:S05]  /*3ae0*/  FFMA.FTZ R65, R65, R130, 1.1641532182693481445e-10 ;  /* 0x2f00000041417423 */ /* 0x001fca0000010082 */
[----:B------:R-:W-:Y:S01]  /*3af0*/  FSETP.GTU.FTZ.AND P1, PT, R65, c[0x0][0x1e4], PT ;  /* 0x0000790041007a0b */ /* 0x000fe20003f3c000 */
[----:B------:R-:W-:-:S03]  /*3b00*/  IMAD.WIDE.U32 R64, R66, 0x10000, RZ ;  /* 0x0001000042407825 */ /* 0x000fc600078e00ff */
[----:B------:R-:W-:Y:S01]  /*3b10*/  SEL R130, RZ, 0x1000000, P1 ;  /* 0x01000000ff827807 */ /* 0x000fe20000800000 */
[----:B------:R-:W-:Y:S01]  /*3b20*/  IMAD.WIDE.U32 R66, R67, 0x100, RZ ;  /* 0x0000010043427825 */ /* 0x000fe200078e00ff */
[----:B------:R-:W-:Y:S02]  /*3b30*/  FSEL R47, R47, RZ, !P1 ;  /* 0x000000ff2f2f7208 */ /* 0x000fe40004800000 */
[----:B------:R-:W-:Y:S02]  /*3b40*/  LOP3.LUT R102, R102, R130, R103, 0xfe, !PT ;  /* 0x0000008266667212 */ /* 0x000fe400078efe67 */
[----:B------:R-:W-:Y:S01]  /*3b50*/  LOP3.LUT R64, R66, R100, R64, 0xfe, !PT ;  /* 0x0000006442407212 */ /* 0x000fe200078efe40 */
[----:B------:R-:W-:Y:S01]  /*3b60*/  FMUL.FTZ R47, R18, R47 ;  /* 0x0000002f122f7220 */ /* 0x000fe20000410000 */
[----:B------:R-:W-:Y:S02]  /*3b70*/  LOP3.LUT R131, R101, R102, R131, 0xfe, !PT ;  /* 0x0000006665837212 */ /* 0x000fe400078efe83 */
[----:B------:R-:W-:Y:S01]  /*3b80*/  LEA R102, P1, R127, c[0x0][0x188], 0x5 ;  /* 0x000062007f667a11 */ /* 0x000fe200078228ff */
[----:B------:R-:W-:Y:S01]  /*3b90*/  @P0 FADD.FTZ R47, R39, R47 ;  /* 0x0000002f272f0221 */ /* 0x000fe20000010000 */
[----:B------:R-:W-:-:S02]  /*3ba0*/  SEL R101, RZ, 0x1, P6 ;  /* 0x00000001ff657807 */ /* 0x000fc40003000000 */
[C---:B------:R-:W-:Y:S02]  /*3bb0*/  LEA R100, P2, R127.reuse, c[0x0][0x190], 0x3 ;  /* 0x000064007f647a11 */ /* 0x040fe400078418ff */
[C---:B------:R-:W-:Y:S02]  /*3bc0*/  LEA.HI.X R103, R127.reuse, c[0x0][0x18c], RZ, 0x5, P1 ;  /* 0x000063007f677a11 */ /* 0x040fe400008f2cff */
[----:B------:R-:W-:Y:S02]  /*3bd0*/  LOP3.LUT R64, R64, R101, RZ, 0xfc, !PT ;  /* 0x0000006540407212 */ /* 0x000fe400078efcff */
[----:B------:R-:W-:Y:S01]  /*3be0*/  LEA.HI.X R101, R127, c[0x0][0x194], RZ, 0x3, P2 ;  /* 0x000065007f657a11 */ /* 0x000fe200010f1cff */
[----:B------:R0:W-:Y:S01]  /*3bf0*/  STG.E.128 [R102.64], R40 ;  /* 0x0000002866007986 */ /* 0x0001e2000c101d06 */
[----:B------:R-:W-:Y:S02]  /*3c00*/  LOP3.LUT R65, R67, R131, R65, 0xfe, !PT ;  /* 0x0000008343417212 */ /* 0x000fe400078efe41 */
[----:B------:R-:W-:Y:S01]  /*3c10*/  IADD3 R130, R127, 0x20, RZ ;  /* 0x000000207f827810 */ /* 0x000fe20007ffe0ff */
[----:B------:R0:W-:Y:S04]  /*3c20*/  STG.E.128 [R102.64+0x10], R44 ;  /* 0x0000102c66007986 */ /* 0x0001e8000c101d06 */
[----:B------:R0:W-:Y:S02]  /*3c30*/  STG.E.64 [R100.64], R64 ;  /* 0x0000004064007986 */ /* 0x0001e4000c101b06 */
.L_x_8248:
[----:B------:R-:W-:Y:S05]  /*3c40*/  BSYNC B1 ;  /* 0x0000000000017941 */ /* 0x000fea0003800000 */
.L_x_8247:
        /* <DEDUP_REMOVED lines=17> */
[----:B0-----:R-:W-:-:S12]  /*3d60*/  IMAD.MOV.U32 R100, RZ, RZ, R114 ;  /* 0x000000ffff647224 */ /* 0x001fd800078e0072 */
[----:B------:R-:W-:Y:S05]  /*3d70*/  @!P0 BRA `(.L_x_8309) ;  /* 0x0000006000008947 */ /* 0x000fea0003800000 */
[----:B------:R-:W-:Y:S02]  /*3d80*/  ISETP.NE.AND P0, PT, R119, 0x3, PT ;  /* 0x000000037700780c */ /* 0x000fe40003f05270 */
[----:B------:R-:W-:-:S11]  /*3d90*/  MOV R100, R115 ;  /* 0x0000007300647202 */ /* 0x000fd60000000f00 */
[----:B------:R-:W-:Y:S05]  /*3da0*/  @P0 BRA `(.L_x_8309) ;  /* 0x0000003000000947 */ /* 0x000fea0003800000 */
[----:B------:R-:W-:Y:S01]  /*3db0*/  IMAD.MOV.U32 R100, RZ, RZ, R112 ;  /* 0x000000ffff647224 */ /* 0x000fe200078e0070 */
[----:B------:R-:W-:Y:S05]  /*3dc0*/  BRA `(.L_x_8309) ;  /* 0x0000001000007947 */ /* 0x000fea0003800000 */
.L_x_8308:
[----:B01----:R-:W-:Y:S02]  /*3dd0*/  IMAD.MOV.U32 R100, RZ, RZ, R120 ;  /* 0x000000ffff647224 */ /* 0x003fe400078e0078 */
.L_x_8309:
[----:B------:R-:W-:Y:S05]  /*3de0*/  BSYNC B2 ;  /* 0x0000000000027941 */ /* 0x000fea0003800000 */
.L_x_8307:
        /* <DEDUP_REMOVED lines=16> */
.L_x_8313:
[----:B------:R-:W-:Y:S05]  /*3ef0*/  BSYNC B3 ;  /* 0x0000000000037941 */ /* 0x000fea0003800000 */
.L_x_8312:
        /* <DEDUP_REMOVED lines=44> */
.L_x_8311:
[----:B------:R-:W-:Y:S05]  /*41c0*/  BSYNC B2 ;  /* 0x0000000000027941 */ /* 0x000fea0003800000 */
.L_x_8310:
        /* <DEDUP_REMOVED lines=25> */
.L_x_8315:
[----:B------:R-:W-:Y:S02]  /*4360*/  IMAD.MOV.U32 R102, RZ, RZ, R120 ;  /* 0x000000ffff667224 */ /* 0x000fe400078e0078 */
.L_x_8316:
[----:B------:R-:W-:Y:S05]  /*4370*/  BSYNC B2 ;  /* 0x0000000000027941 */ /* 0x000fea0003800000 */
.L_x_8314:
        /* <DEDUP_REMOVED lines=16> */
.L_x_8320:
[----:B------:R-:W-:Y:S05]  /*4480*/  BSYNC B3 ;  /* 0x0000000000037941 */ /* 0x000fea0003800000 */
.L_x_8319:
        /* <DEDUP_REMOVED lines=44> */
.L_x_8318:
[----:B------:R-:W-:Y:S05]  /*4750*/  BSYNC B2 ;  /* 0x0000000000027941 */ /* 0x000fea0003800000 */
.L_x_8317:
        /* <DEDUP_REMOVED lines=22> */
.L_x_8322:
[----:B------:R-:W-:Y:S02]  /*48c0*/  IMAD.MOV.U32 R52, RZ, RZ, R120 ;  /* 0x000000ffff347224 */ /* 0x000fe400078e0078 */
.L_x_8323:
[----:B------:R-:W-:Y:S05]  /*48d0*/  BSYNC B2 ;  /* 0x0000000000027941 */ /* 0x000fea0003800000 */
.L_x_8321:
        /* <DEDUP_REMOVED lines=16> */
.L_x_8327:
[----:B------:R-:W-:Y:S05]  /*49e0*/  BSYNC B3 ;  /* 0x0000000000037941 */ /* 0x000fea0003800000 */
.L_x_8326:
        /* <DEDUP_REMOVED lines=44> */
.L_x_8325:
[----:B------:R-:W-:Y:S05]  /*4cb0*/  BSYNC B2 ;  /* 0x0000000000027941 */ /* 0x000fea0003800000 */
.L_x_8324:
        /* <DEDUP_REMOVED lines=21> */
.L_x_8329:
[----:B------:R-:W-:Y:S02]  /*4e10*/  IMAD.MOV.U32 R52, RZ, RZ, R120 ;  /* 0x000000ffff347224 */ /* 0x000fe400078e0078 */
.L_x_8330:
[----:B------:R-:W-:Y:S05]  /*4e20*/  BSYNC B2 ;  /* 0x0000000000027941 */ /* 0x000fea0003800000 */
.L_x_8328:
        /* <DEDUP_REMOVED lines=16> */
.L_x_8334:
[----:B------:R-:W-:Y:S05]  /*4f30*/  BSYNC B3 ;  /* 0x0000000000037941 */ /* 0x000fea0003800000 */
.L_x_8333:
        /* <DEDUP_REMOVED lines=44> */
.L_x_8332:
[----:B------:R-:W-:Y:S05]  /*5200*/  BSYNC B2 ;  /* 0x0000000000027941 */ /* 0x000fea0003800000 */
.L_x_8331:
        /* <DEDUP_REMOVED lines=21> */
.L_x_8336:
[----:B------:R-:W-:Y:S02]  /*5360*/  IMAD.MOV.U32 R102, RZ, RZ, R120 ;  /* 0x000000ffff667224 */ /* 0x000fe400078e0078 */
.L_x_8337:
[----:B------:R-:W-:Y:S05]  /*5370*/  BSYNC B2 ;  /* 0x0000000000027941 */ /* 0x000fea0003800000 */
.L_x_8335:
        /* <DEDUP_REMOVED lines=16> */
.L_x_8341:
[----:B------:R-:W-:Y:S05]  /*5480*/  BSYNC B3 ;  /* 0x0000000000037941 */ /* 0x000fea0003800000 */
.L_x_8340:
        /* <DEDUP_REMOVED lines=44> */
.L_x_8339:
[----:B------:R-:W-:Y:S05]  /*5750*/  BSYNC B2 ;  /* 0x0000000000027941 */ /* 0x000fea0003800000 */
.L_x_8338:
        /* <DEDUP_REMOVED lines=21> */
.L_x_8343:
[----:B------:R-:W-:Y:S02]  /*58b0*/  IMAD.MOV.U32 R119, RZ, RZ, R120 ;  /* 0x000000ffff777224 */ /* 0x000fe400078e0078 */
.L_x_8344:
[----:B------:R-:W-:Y:S05]  /*58c0*/  BSYNC B2 ;  /* 0x0000000000027941 */ /* 0x000fea0003800000 */
.L_x_8342:
        /* <DEDUP_REMOVED lines=16> */
.L_x_8348:
[----:B------:R-:W-:Y:S05]  /*59d0*/  BSYNC B3 ;  /* 0x0000000000037941 */ /* 0x000fea0003800000 */
.L_x_8347:
        /* <DEDUP_REMOVED lines=44> */
.L_x_8346:
[----:B------:R-:W-:Y:S05]  /*5ca0*/  BSYNC B2 ;  /* 0x0000000000027941 */ /* 0x000fea0003800000 */
.L_x_8345:
        /* <DEDUP_REMOVED lines=21> */
.L_x_8350:
[----:B------:R-:W-:Y:S02]  /*5e00*/  IMAD.MOV.U32 R134, RZ, RZ, R120 ;  /* 0x000000ffff867224 */ /* 0x000fe400078e0078 */
.L_x_8351:
[----:B------:R-:W-:Y:S05]  /*5e10*/  BSYNC B2 ;  /* 0x0000000000027941 */ /* 0x000fea0003800000 */
.L_x_8349:
        /* <DEDUP_REMOVED lines=16> */
.L_x_8355:
[----:B------:R-:W-:Y:S05]  /*5f20*/  BSYNC B3 ;  /* 0x0000000000037941 */ /* 0x000fea0003800000 */
.L_x_8354:
        /* <DEDUP_REMOVED lines=44> */
.L_x_8353:
[----:B------:R-:W-:Y:S05]  /*61f0*/  BSYNC B2 ;  /* 0x0000000000027941 */ /* 0x000fea0003800000 */
.L_x_8352:
        /* <DEDUP_REMOVED lines=21> */
.L_x_8357:
[----:B------:R-:W-:Y:S02]  /*6350*/  IMAD.MOV.U32 R134, RZ, RZ, R120 ;  /* 0x000000ffff867224 */ /* 0x000fe400078e0078 */
.L_x_8358:
[----:B------:R-:W-:Y:S05]  /*6360*/  BSYNC B2 ;  /* 0x0000000000027941 */ /* 0x000fea0003800000 */
.L_x_8356:
        /* <DEDUP_REMOVED lines=18> */
.L_x_8362:
[----:B------:R-:W-:Y:S05]  /*6490*/  BSYNC B3 ;  /* 0x0000000000037941 */ /* 0x000fea0003800000 */
.L_x_8361:
        /* <DEDUP_REMOVED lines=44> */
.L_x_8360:
[----:B------:R-:W-:Y:S05]  /*6760*/  BSYNC B2 ;  /* 0x0000000000027941 */ /* 0x000fea0003800000 */
.L_x_8359:
        /* <DEDUP_REMOVED lines=8> */
[----:B------:R-:W-:Y:S02]  /*67f0*/  SEL R67, RZ, 0x1, P5 ;  /* 0x00000001ff437807 */ /* 0x000fe40002800000 */
[----:B------:R-:W-:Y:S01]  /*6800*/  ISETP.NE.AND P6, PT, R131, RZ, PT ;  /* 0x000000ff8300720c */ /* 0x000fe20003fc5270 */
[----:B------:R-:W-:Y:S01]  /*6810*/  IMAD.WIDE.U32 R100, R100, 0x1000000, RZ ;  /* 0x0100000064647825 */ /* 0x000fe200078e00ff */
[----:B------:R-:W-:-:S03]  /*6820*/  SEL R102, RZ, 0x100, P4 ;  /* 0x00000100ff667807 */ /* 0x000fc60002000000 */
[----:B0-----:R-:W-:-:S05]  /*6830*/  FFMA.FTZ R65, R65, R132, 1.1641532182693481445e-10 ;  /* 0x2f00000041417423 */ /* 0x001fca0000010084 */
[----:B------:R-:W-:Y:S01]  /*6840*/  FSETP.GTU.FTZ.AND P1, PT, R65, c[0x0][0x1e4], PT ;  /* 0x0000790041007a0b */ /* 0x000fe20003f3c000 */
[----:B------:R-:W-:-:S03]  /*6850*/  IMAD.WIDE.U32 R64, R66, 0x10000, RZ ;  /* 0x0001000042407825 */ /* 0x000fc600078e00ff */
[----:B------:R-:W-:Y:S01]  /*6860*/  SEL R131, RZ, 0x1000000, P1 ;  /* 0x01000000ff837807 */ /* 0x000fe20000800000 */
[----:B------:R-:W-:Y:S01]  /*6870*/  IMAD.WIDE.U32 R66, R67, 0x100, RZ ;  /* 0x0000010043427825 */ /* 0x000fe200078e00ff */
[----:B------:R-:W-:Y:S02]  /*6880*/  FSEL R55, R55, RZ, !P1 ;  /* 0x000000ff37377208 */ /* 0x000fe40004800000 */
[----:B------:R-:W-:Y:S02]  /*6890*/  LOP3.LUT R102, R102, R131, R103, 0xfe, !PT ;  /* 0x0000008366667212 */ /* 0x000fe400078efe67 */
[----:B------:R-:W-:Y:S01]  /*68a0*/  SEL R131, RZ, 0x1, P3 ;  /* 0x00000001ff837807 */ /* 0x000fe20001800000 */
[----:B------:R-:W-:Y:S01]  /*68b0*/  FMUL.FTZ R55, R10, R55 ;  /* 0x000000370a377220 */ /* 0x000fe20000410000 */
[----:B------:R-:W-:Y:S02]  /*68c0*/  LOP3.LUT R64, R66, R100, R64, 0xfe, !PT ;  /* 0x0000006442407212 */ /* 0x000fe400078efe40 */
[----:B------:R-:W-:Y:S01]  /*68d0*/  LOP3.LUT R131, R101, R102, R131, 0xfe, !PT ;  /* 0x0000006665837212 */ /* 0x000fe200078efe83 */
[----:B------:R-:W-:Y:S01]  /*68e0*/  @P0 FADD.FTZ R55, R39, R55 ;  /* 0x0000003727370221 */ /* 0x000fe20000010000 */
[----:B------:R-:W-:-:S02]  /*68f0*/  LEA R100, P1, R130, c[0x0][0x188], 0x5 ;  /* 0x0000620082647a11 */ /* 0x000fc400078228ff */
[----:B------:R-:W-:Y:S02]  /*6900*/  SEL R103, RZ, 0x1, P6 ;  /* 0x00000001ff677807 */ /* 0x000fe40003000000 */
[C---:B------:R-:W-:Y:S02]  /*6910*/  LEA R102, P2, R130.reuse, c[0x0][0x190], 0x3 ;  /* 0x0000640082667a11 */ /* 0x040fe400078418ff */
[----:B------:R-:W-:Y:S02]  /*6920*/  LEA.HI.X R101, R130, c[0x0][0x18c], RZ, 0x5, P1 ;  /* 0x0000630082657a11 */ /* 0x000fe400008f2cff */
[----:B------:R-:W-:Y:S02]  /*6930*/  LOP3.LUT R64, R64, R103, RZ, 0xfc, !PT ;  /* 0x0000006740407212 */ /* 0x000fe400078efcff */
[----:B------:R-:W-:Y:S01]  /*6940*/  LEA.HI.X R103, R130, c[0x0][0x194], RZ, 0x3, P2 ;  /* 0x0000650082677a11 */ /* 0x000fe200010f1cff */
[----:B------:R0:W-:Y:S01]  /*6950*/  STG.E.128 [R100.64], R48 ;  /* 0x0000003064007986 */ /* 0x0001e2000c101d06 */
[----:B------:R-:W-:-:S02]  /*6960*/  LOP3.LUT R65, R67, R131, R65, 0xfe, !PT ;  /* 0x0000008343417212 */ /* 0x000fc400078efe41 */
[----:B------:R-:W-:Y:S01]  /*6970*/  IADD3 R130, R130, 0x20, RZ ;  /* 0x0000002082827810 */ /* 0x000fe20007ffe0ff */
[----:B------:R0:W-:Y:S04]  /*6980*/  STG.E.128 [R100.64+0x10], R52 ;  /* 0x0000103464007986 */ /* 0x0001e8000c101d06 */
[----:B------:R0:W-:Y:S02]  /*6990*/  STG.E.64 [R102.64], R64 ;  /* 0x0000004066007986 */ /* 0x0001e4000c101b06 */
.L_x_8306:
[----:B------:R-:W-:Y:S05]  /*69a0*/  BSYNC B1 ;  /* 0x0000000000017941 */ /* 0x000fea0003800000 */
.L_x_8305:
        /* <DEDUP_REMOVED lines=19> */
[----:B------:R-:W-:Y:S01]  /*6ae0*/  ISETP.NE.AND P0, PT, R119, 0x3, PT ;  /* 0x000000037700780c */ /* 0x000fe20003f05270 */
[----:B------:R-:W-:-:S12]  /*6af0*/  IMAD.MOV.U32 R100, RZ, RZ, R115 ;  /* 0x000000ffff647224 */ /* 0x000fd800078e0073 */
[----:B------:R-:W-:Y:S05]  /*6b00*/  @P0 BRA `(.L_x_8367) ;  /* 0x0000003000000947 */ /* 0x000fea0003800000 */
[----:B------:R-:W-:Y:S01]  /*6b10*/  IMAD.MOV.U32 R100, RZ, RZ, R112 ;  /* 0x000000ffff647224 */ /* 0x000fe200078e0070 */
[----:B------:R-:W-:Y:S05]  /*6b20*/  BRA `(.L_x_8367) ;  /* 0x0000001000007947 */ /* 0x000fea0003800000 */
.L_x_8366:
[----:B01----:R-:W-:Y:S02]  /*6b30*/  MOV R100, R120 ;  /* 0x0000007800647202 */ /* 0x003fe40000000f00 */
.L_x_8367:
[----:B------:R-:W-:Y:S05]  /*6b40*/  BSYNC B2 ;  /* 0x0000000000027941 */ /* 0x000fea0003800000 */
.L_x_8365:
        /* <DEDUP_REMOVED lines=16> */
.L_x_8371:
[----:B------:R-:W-:Y:S05]  /*6c50*/  BSYNC B3 ;  /* 0x0000000000037941 */ /* 0x000fea0003800000 */
.L_x_8370:
        /* <DEDUP_REMOVED lines=44> */
.L_x_8369:
[----:B------:R-:W-:Y:S05]  /*6f20*/  BSYNC B2 ;  /* 0x0000000000027941 */ /* 0x000fea0003800000 */
.L_x_8368:
        /* <DEDUP_REMOVED lines=25> */
.L_x_8373:
[----:B------:R-:W-:Y:S02]  /*70c0*/  IMAD.MOV.U32 R102, RZ, RZ, R120 ;  /* 0x000000ffff667224 */ /* 0x000fe400078e0078 */
.L_x_8374:
[----:B------:R-:W-:Y:S05]  /*70d0*/  BSYNC B2 ;  /* 0x0000000000027941 */ /* 0x000fea0003800000 */
.L_x_8372:
        /* <DEDUP_REMOVED lines=16> */
.L_x_8378:
[----:B------:R-:W-:Y:S05]  /*71e0*/  BSYNC B3 ;  /* 0x0000000000037941 */ /* 0x000fea0003800000 */
.L_x_8377:
        /* <DEDUP_REMOVED lines=44> */
.L_x_8376:
[----:B------:R-:W-:Y:S05]  /*74b0*/  BSYNC B2 ;  /* 0x0000000000027941 */ /* 0x000fea0003800000 */
.L_x_8375:
        /* <DEDUP_REMOVED lines=22> */
.L_x_8380:
[----:B------:R-:W-:Y:S02]  /*7620*/  IMAD.MOV.U32 R60, RZ, RZ, R120 ;  /* 0x000000ffff3c7224 */ /* 0x000fe400078e0078 */
.L_x_8381:
[----:B------:R-:W-:Y:S05]  /*7630*/  BSYNC B2 ;  /* 0x0000000000027941 */ /* 0x000fea0003800000 */
.L_x_8379:
        /* <DEDUP_REMOVED lines=16> */
.L_x_8385:
[----:B------:R-:W-:Y:S05]  /*7740*/  BSYNC B3 ;  /* 0x0000000000037941 */ /* 0x000fea0003800000 */
.L_x_8384:
        /* <DEDUP_REMOVED lines=44> */
.L_x_8383:
[----:B------:R-:W-:Y:S05]  /*7a10*/  BSYNC B2 ;  /* 0x0000000000027941 */ /* 0x000fea0003800000 */
.L_x_8382:
        /* <DEDUP_REMOVED lines=21> */
.L_x_8387:
[----:B------:R-:W-:Y:S02]  /*7b70*/  IMAD.MOV.U32 R60, RZ, RZ, R120 ;  /* 0x000000ffff3c7224 */ /* 0x000fe400078e0078 */
.L_x_8388:
[----:B------:R-:W-:Y:S05]  /*7b80*/  BSYNC B2 ;  /* 0x0000000000027941 */ /* 0x000fea0003800000 */
.L_x_8386:
        /* <DEDUP_REMOVED lines=16> */
.L_x_8392:
[----:B------:R-:W-:Y:S05]  /*7c90*/  BSYNC B3 ;  /* 0x0000000000037941 */ /* 0x000fea0003800000 */
.L_x_8391:
        /* <DEDUP_REMOVED lines=44> */
.L_x_8390:
[----:B------:R-:W-:Y:S05]  /*7f60*/  BSYNC B2 ;  /* 0x0000000000027941 */ /* 0x000fea0003800000 */
.L_x_8389:
        /* <DEDUP_REMOVED lines=21> */
.L_x_8394:
[----:B------:R-:W-:Y:S02]  /*80c0*/  IMAD.MOV.U32 R102, RZ, RZ, R120 ;  /* 0x000000ffff667224 */ /* 0x000fe400078e0078 */
.L_x_8395:
[----:B------:R-:W-:Y:S05]  /*80d0*/  BSYNC B2 ;  /* 0x0000000000027941 */ /* 0x000fea0003800000 */
.L_x_8393:
        /* <DEDUP_REMOVED lines=16> */
.L_x_8399:
[----:B------:R-:W-:Y:S05]  /*81e0*/  BSYNC B3 ;  /* 0x0000000000037941 */ /* 0x000fea0003800000 */
.L_x_8398:
        /* <DEDUP_REMOVED lines=44> */
.L_x_8397:
[----:B------:R-:W-:Y:S05]  /*84b0*/  BSYNC B2 ;  /* 0x0000000000027941 */ /* 0x000fea0003800000 */
.L_x_8396:
        /* <DEDUP_REMOVED lines=21> */
.L_x_8401:
[----:B------:R-:W-:Y:S02]  /*8610*/  IMAD.MOV.U32 R119, RZ, RZ, R120 ;  /* 0x000000ffff777224 */ /* 0x000fe400078e0078 */
.L_x_8402:
[----:B------:R-:W-:Y:S05]  /*8620*/  BSYNC B2 ;  /* 0x0000000000027941 */ /* 0x000fea0003800000 */
.L_x_8400:
        /* <DEDUP_REMOVED lines=16> */
.L_x_8406:
[----:B------:R-:W-:Y:S05]  /*8730*/  BSYNC B3 ;  /* 0x0000000000037941 */ /* 0x000fea0003800000 */
.L_x_8405:
        /* <DEDUP_REMOVED lines=44> */
.L_x_8404:
[----:B------:R-:W-:Y:S05]  /*8a00*/  BSYNC B2 ;  /* 0x0000000000027941 */ /* 0x000fea0003800000 */
.L_x_8403:
        /* <DEDUP_REMOVED lines=21> */
.L_x_8408:
[----:B------:R-:W-:Y:S02]  /*8b60*/  IMAD.MOV.U32 R134, RZ, RZ, R120 ;  /* 0x000000ffff867224 */ /* 0x000fe400078e0078 */
.L_x_8409:
[----:B------:R-:W-:Y:S05]  /*8b70*/  BSYNC B2 ;  /* 0x0000000000027941 */ /* 0x000fea0003800000 */
.L_x_8407:
        /* <DEDUP_REMOVED lines=16> */
.L_x_8413:
[----:B------:R-:W-:Y:S05]  /*8c80*/  BSYNC B3 ;  /* 0x0000000000037941 */ /* 0x000fea0003800000 */
.L_x_8412:
        /* <DEDUP_REMOVED lines=44> */
.L_x_8411:
[----:B------:R-:W-:Y:S05]  /*8f50*/  BSYNC B2 ;  /* 0x0000000000027941 */ /* 0x000fea0003800000 */
.L_x_8410:
        /* <DEDUP_REMOVED lines=21> */
.L_x_8415:
[----:B------:R-:W-:Y:S02]  /*90b0*/  IMAD.MOV.U32 R134, RZ, RZ, R120 ;  /* 0x000000ffff867224 */ /* 0x000fe400078e0078 */
.L_x_8416:
[----:B------:R-:W-:Y:S05]  /*90c0*/  BSYNC B2 ;  /* 0x0000000000027941 */ /* 0x000fea0003800000 */
.L_x_8414:
        /* <DEDUP_REMOVED lines=18> */
.L_x_8420:
[----:B------:R-:W-:Y:S05]  /*91f0*/  BSYNC B3 ;  /* 0x0000000000037941 */ /* 0x000fea0003800000 */
.L_x_8419:
        /* <DEDUP_REMOVED lines=44> */
.L_x_8418:
[----:B------:R-:W-:Y:S05]  /*94c0*/  BSYNC B2 ;  /* 0x0000000000027941 */ /* 0x000fea0003800000 */
.L_x_8417:
        /* <DEDUP_REMOVED lines=20> */
[----:B------:R-:W-:Y:S02]  /*9610*/  LOP3.LUT R64, R66, R100, R64, 0xfe, !PT ;  /* 0x0000006442407212 */ /* 0x000fe400078efe40 */
[----:B------:R-:W-:Y:S01]  /*9620*/  LOP3.LUT R131, R101, R63, R131, 0xfe, !PT ;  /* 0x0000003f65837212 */ /* 0x000fe200078efe83 */
[----:B------:R-:W-:Y:S01]  /*9630*/  FMUL.FTZ R63, R2, R129 ;  /* 0x00000081023f7220 */ /* 0x000fe20000410000 */
[----:B------:R-:W-:-:S02]  /*9640*/  LEA R100, P1, R130, c[0x0][0x188], 0x5 ;  /* 0x0000620082647a11 */ /* 0x000fc400078228ff */
[----:B------:R-:W-:Y:S01]  /*9650*/  SEL R103, RZ, 0x1, P6 ;  /* 0x00000001ff677807 */ /* 0x000fe20003000000 */
[----:B------:R-:W-:Y:S01]  /*9660*/  @P0 FADD.FTZ R63, R39, R63 ;  /* 0x0000003f273f0221 */ /* 0x000fe20000010000 */
[C---:B------:R-:W-:Y:S02]  /*9670*/  LEA R102, P2, R130.reuse, c[0x0][0x190], 0x3 ;  /* 0x0000640082667a11 */ /* 0x040fe400078418ff */
[----:B------:R-:W-:Y:S02]  /*9680*/  LEA.HI.X R101, R130, c[0x0][0x18c], RZ, 0x5, P1 ;  /* 0x0000630082657a11 */ /* 0x000fe400008f2cff */
[----:B------:R-:W-:Y:S02]  /*9690*/  LOP3.LUT R64, R64, R103, RZ, 0xfc, !PT ;  /* 0x0000006740407212 */ /* 0x000fe400078efcff */
[----:B------:R-:W-:Y:S01]  /*96a0*/  LEA.HI.X R103, R130, c[0x0][0x194], RZ, 0x3, P2 ;  /* 0x0000650082677a11 */ /* 0x000fe200010f1cff */
[----:B------:R0:W-:Y:S01]  /*96b0*/  STG.E.128 [R100.64], R56 ;  /* 0x0000003864007986 */ /* 0x0001e2000c101d06 */
[----:B------:R-:W-:-:S03]  /*96c0*/  LOP3.LUT R65, R67, R131, R65, 0xfe, !PT ;  /* 0x0000008343417212 */ /* 0x000fc600078efe41 */
[----:B------:R0:W-:Y:S04]  /*96d0*/  STG.E.128 [R100.64+0x10], R60 ;  /* 0x0000103c64007986 */ /* 0x0001e8000c101d06 */
[----:B------:R0:W-:Y:S02]  /*96e0*/  STG.E.64 [R102.64], R64 ;  /* 0x0000004066007986 */ /* 0x0001e4000c101b06 */
.L_x_8364:
[----:B------:R-:W-:Y:S05]  /*96f0*/  BSYNC B1 ;  /* 0x0000000000017941 */ /* 0x000fea0003800000 */
.L_x_8363:
        /* <DEDUP_REMOVED lines=31> */
.L_x_8431:
        /* <DEDUP_REMOVED lines=70> */
.L_x_8432:
        /* <DEDUP_REMOVED lines=50> */
.L_x_8424:
[----:B------:R-:W-:Y:S05]  /*a070*/  BSYNC B1 ;  /* 0x0000000000017941 */ /* 0x000fea0003800000 */
.L_x_8423:
        /* <DEDUP_REMOVED lines=35> */
.L_x_8426:
[----:B------:R-:W-:Y:S05]  /*a2b0*/  BSYNC B1 ;  /* 0x0000000000017941 */ /* 0x000fea0003800000 */
.L_x_8425:
        /* <DEDUP_REMOVED lines=34> */
.L_x_8428:
[----:B------:R-:W-:Y:S05]  /*a4e0*/  BSYNC B1 ;  /* 0x0000000000017941 */ /* 0x000fea0003800000 */
.L_x_8427:
[----:B0-----:R-:W-:-:S04]  /*a4f0*/  IMAD.MOV.U32 R65, RZ, RZ, 0x4 ;  /* 0x00000004ff417424 */ /* 0x001fc800078e00ff */
[----:B------:R-:W-:-:S05]  /*a500*/  IMAD R26, R65, c[0x0][0x160], R26 ;  /* 0x00005800411a7a24 */ /* 0x000fca00078e021a */
[----:B------:R-:W-:-:S13]  /*a510*/  ISETP.GE.AND P0, PT, R26, c[0x0][0x164], PT ;  /* 0x000059001a007a0c */ /* 0x000fda0003f06270 */
[----:B------:R-:W-:Y:S01]  /*a520*/  @P0 CALL.REL.NOINC `(.L_x_8429) ;  /* 0x0000001000000944 */ /* 0x000fe20003c00000 */
[----:B------:R-:W-:Y:S05]  /*a530*/  BRA `(.L_x_8430) ;  /* 0xffff68d000007947 */ /* 0x000fea000383ffff */
.L_x_8429:
[----:B------:R-:W-:Y:S05]  /*a540*/  BSYNC B0 ;  /* 0x0000000000007941 */ /* 0x000fea0003800000 */
.L_x_8246:
[----:B------:R-:W-:Y:S05]  /*a550*/  EXIT ;  /* 0x000000000000794d */ /* 0x000fea0003800000 */
.L_x_8421:
[----:B------:R-:W-:Y:S01]  /*a560*/  HFMA2.MMA R100, -RZ, RZ, 0, 5.9604644775390625e-08 ;  /* 0x00000001ff647435 */ /* 0x000fe200000001ff */
[----:B------:R-:W-:Y:S01]  /*a570*/  IMAD.MOV.U32 R66, RZ, RZ, 0x1f ;  /* 0x0000001fff427424 */ /* 0x000fe200078e00ff */
[----:B------:R-:W-:Y:S01]  /*a580*/  MOV R64, 0xa5b0 ;  /* 0x0000a5b000407802 */ /* 0x000fe20000000f00 */
[----:B------:R-:W-:-:S03]  /*a590*/  IMAD.MOV.U32 R129, RZ, RZ, -0x1 ;  /* 0xffffffffff817424 */ /* 0x000fc600078e00ff */
[----:B------:R-:W-:Y:S05]  /*a5a0*/  CALL.REL.NOINC `($__internal_60_$__cuda_sm70_shflsync_bfly_p) ;  /* 0x000006d000007944 */ /* 0x000fea0003c00000 */
[----:B-1----:R-:W-:Y:S01]  /*a5b0*/  IMAD.MOV.U32 R64, RZ, RZ, R100 ;  /* 0x000000ffff407224 */ /* 0x002fe200078e0064 */
[----:B0-----:R-:W-:Y:S05]  /*a5c0*/  BRA `(.L_x_8431) ;  /* 0xfffff32000007947 */ /* 0x001fea000383ffff */
.L_x_8422:
[----:B0-----:R-:W-:Y:S01]  /*a5d0*/  IMAD.MOV.U32 R67, RZ, RZ, R103 ;  /* 0x000000ffff437224 */ /* 0x001fe200078e0067 */
[----:B------:R-:W-:Y:S01]  /*a5e0*/  MOV R100, 0x2 ;  /* 0x0000000200647802 */ /* 0x000fe20000000f00 */
[----:B------:R-:W-:Y:S01]  /*a5f0*/  IMAD.MOV.U32 R66, RZ, RZ, 0x1f ;  /* 0x0000001fff427424 */ /* 0x000fe200078e00ff */
[----:B------:R-:W-:Y:S01]  /*a600*/  MOV R64, 0xa630 ;  /* 0x0000a63000407802 */ /* 0x000fe20000000f00 */
[----:B------:R-:W-:Y:S02]  /*a610*/  IMAD.MOV.U32 R129, RZ, RZ, -0x1 ;  /* 0xffffffffff817424 */ /* 0x000fe400078e00ff */
[----:B------:R-:W-:Y:S05]  /*a620*/  CALL.REL.NOINC `($__internal_60_$__cuda_sm70_shflsync_bfly_p) ;  /* 0x0000065000007944 */ /* 0x000fea0003c00000 */
[----:B01----:R-:W-:Y:S01]  /*a630*/  FADD.FTZ R67, R103, R100 ;  /* 0x0000006467437221 */ /* 0x003fe20000010000 */
[----:B------:R-:W-:Y:S01]  /*a640*/  MOV R129, 0xffffffff ;  /* 0xffffffff00817802 */ /* 0x000fe20000000f00 */
[----:B------:R-:W-:Y:S01]  /*a650*/  IMAD.MOV.U32 R100, RZ, RZ, 0x4 ;  /* 0x00000004ff647424 */ /* 0x000fe200078e00ff */
[----:B------:R-:W-:Y:S01]  /*a660*/  MOV R64, 0xa690 ;  /* 0x0000a69000407802 */ /* 0x000fe20000000f00 */
[----:B------:R-:W-:-:S02]  /*a670*/  IMAD.MOV.U32 R66, RZ, RZ, 0x1f ;  /* 0x0000001fff427424 */ /* 0x000fc400078e00ff */
[----:B------:R-:W-:Y:S05]  /*a680*/  CALL.REL.NOINC `($__internal_60_$__cuda_sm70_shflsync_bfly_p) ;  /* 0x000005f000007944 */ /* 0x000fea0003c00000 */
[----:B01----:R-:W-:Y:S01]  /*a690*/  FADD.FTZ R67, R67, R100 ;  /* 0x0000006443437221 */ /* 0x003fe20000010000 */
[----:B------:R-:W-:Y:S01]  /*a6a0*/  MOV R64, 0xa6f0 ;  /* 0x0000a6f000407802 */ /* 0x000fe20000000f00 */
[----:B------:R-:W-:-:S02]  /*a6b0*/  IMAD.MOV.U32 R100, RZ, RZ, 0x8 ;  /* 0x00000008ff647424 */ /* 0x000fc400078e00ff */
[----:B------:R-:W-:Y:S02]  /*a6c0*/  IMAD.MOV.U32 R66, RZ, RZ, 0x1f ;  /* 0x0000001fff427424 */ /* 0x000fe400078e00ff */
[----:B------:R-:W-:Y:S02]  /*a6d0*/  IMAD.MOV.U32 R129, RZ, RZ, -0x1 ;  /* 0xffffffffff817424 */ /* 0x000fe400078e00ff */
[----:B------:R-:W-:Y:S05]  /*a6e0*/  CALL.REL.NOINC `($__internal_60_$__cuda_sm70_shflsync_bfly_p) ;  /* 0x0000059000007944 */ /* 0x000fea0003c00000 */
[----:B0-----:R-:W-:Y:S01]  /*a6f0*/  HFMA2.MMA R66, -RZ, RZ, 0, 1.847743988037109375e-06 ;  /* 0x0000001fff427435 */ /* 0x001fe200000001ff */
[----:B-1----:R-:W-:Y:S01]  /*a700*/  FADD.FTZ R67, R67, R100 ;  /* 0x0000006443437221 */ /* 0x002fe20000010000 */
[----:B------:R-:W-:Y:S01]  /*a710*/  MOV R64, 0xa750 ;  /* 0x0000a75000407802 */ /* 0x000fe20000000f00 */
[----:B------:R-:W-:Y:S02]  /*a720*/  IMAD.MOV.U32 R100, RZ, RZ, 0x10 ;  /* 0x00000010ff647424 */ /* 0x000fe400078e00ff */
[----:B------:R-:W-:Y:S02]  /*a730*/  IMAD.MOV.U32 R129, RZ, RZ, -0x1 ;  /* 0xffffffffff817424 */ /* 0x000fe400078e00ff */
[----:B------:R-:W-:Y:S05]  /*a740*/  CALL.REL.NOINC `($__internal_60_$__cuda_sm70_shflsync_bfly_p) ;  /* 0x0000053000007944 */ /* 0x000fea0003c00000 */
[----:B-1----:R-:W-:Y:S01]  /*a750*/  FADD.FTZ R100, R67, R100 ;  /* 0x0000006443647221 */ /* 0x002fe20000010000 */
[----:B------:R-:W-:Y:S01]  /*a760*/  ISETP.NE.AND P3, PT, R31, RZ, PT ;  /* 0x000000ff1f00720c */ /* 0x000fe20003f65270 */
[----:B0-----:R-:W-:Y:S02]  /*a770*/  IMAD.MOV.U32 R129, RZ, RZ, -0x1 ;  /* 0xffffffffff817424 */ /* 0x001fe400078e00ff */
[----:B------:R-:W-:-:S02]  /*a780*/  FMUL.FTZ R101, R100, c[0x0][0x1e0] ;  /* 0x0000780064657a20 */ /* 0x000fc40000410000 */
[----:B------:R-:W-:Y:S02]  /*a790*/  IMAD.MOV.U32 R100, RZ, RZ, 0x1 ;  /* 0x00000001ff647424 */ /* 0x000fe400078e00ff */
        /* <DEDUP_REMOVED lines=34> */
[----:B------:R-:W-:Y:S01]  /*a9c0*/  @P0 FFMA.FTZ R67, R65, R65, R64 ;  /* 0x0000004141430223 */ /* 0x000fe20000010040 */
[----:B------:R-:W-:Y:S01]  /*a9d0*/  MOV R64, 0xaae0 ;  /* 0x0000aae000407802 */ /* 0x000fe20000000f00 */
        /* <DEDUP_REMOVED lines=13> */
[----:B------:R-:W-:Y:S02]  /*aab0*/  @P2 FFMA.FTZ R67, R65, R65, R66 ;  /* 0x0000004141432223 */ /* 0x000fe40000010042 */
[----:B------:R-:W-:Y:S02]  /*aac0*/  IMAD.MOV.U32 R66, RZ, RZ, 0x1f ;  /* 0x0000001fff427424 */ /* 0x000fe400078e00ff */
[----:B------:R-:W-:Y:S05]  /*aad0*/  CALL.REL.NOINC `($__internal_60_$__cuda_sm70_shflsync_bfly_p) ;  /* 0x000001a000007944 */ /* 0x000fea0003c00000 */
[----:B01----:R-:W-:Y:S01]  /*aae0*/  FADD.FTZ R67, R67, R100 ;  /* 0x0000006443437221 */ /* 0x003fe20000010000 */
        /* <DEDUP_REMOVED lines=17> */
[----:B-1----:R-:W-:Y:S01]  /*ac00*/  FADD.FTZ R103, R67, R100 ;  /* 0x0000006443677221 */ /* 0x002fe20000010000 */
[----:B0-----:R-:W-:Y:S01]  /*ac10*/  HFMA2.MMA R66, -RZ, RZ, 0, 1.847743988037109375e-06 ;  /* 0x0000001fff427435 */ /* 0x001fe200000001ff */
[----:B------:R-:W-:Y:S01]  /*ac20*/  IMAD.MOV.U32 R100, RZ, RZ, 0x10 ;  /* 0x00000010ff647424 */ /* 0x000fe200078e00ff */
[----:B------:R-:W-:Y:S01]  /*ac30*/  MOV R64, 0xac70 ;  /* 0x0000ac7000407802 */ /* 0x000fe20000000f00 */
[----:B------:R-:W-:Y:S02]  /*ac40*/  IMAD.MOV.U32 R129, RZ, RZ, -0x1 ;  /* 0xffffffffff817424 */ /* 0x000fe400078e00ff */
[----:B------:R-:W-:Y:S02]  /*ac50*/  IMAD.MOV.U32 R67, RZ, RZ, R103 ;  /* 0x000000ffff437224 */ /* 0x000fe400078e0067 */
[----:B------:R-:W-:Y:S05]  /*ac60*/  CALL.REL.NOINC `($__internal_60_$__cuda_sm70_shflsync_bfly_p) ;  /* 0x0000001000007944 */ /* 0x000fea0003c00000 */
[----:B01----:R-:W-:Y:S05]  /*ac70*/  BRA `(.L_x_8432) ;  /* 0xfffff0d000007947 */ /* 0x003fea000383ffff */
        .weak           $__internal_60_$__cuda_sm70_shflsync_bfly_p
        .type           $__internal_60_$__cuda_sm70_shflsync_bfly_p,@function
        .size           $__internal_60_$__cuda_sm70_shflsync_bfly_p,(.L_x_22228 - $__internal_60_$__cuda_sm70_shflsync_bfly_p)
$__internal_60_$__cuda_sm70_shflsync_bfly_p:
[----:B------:R-:W-:Y:S01]  /*ac80*/  IMAD.MOV.U32 R65, RZ, RZ, 0x0 ;  /* 0x00000000ff417424 */ /* 0x000fe200078e00ff */
[----:B------:R-:W-:Y:S04]  /*ac90*/  WARPSYNC R129 ;  /* 0x0000008100007348 */ /* 0x000fe80003800000 */
[----:B------:R0:W1:Y:S01]  /*aca0*/  SHFL.BFLY PT, R100, R67, R100, R66 ;  /* 0x0c00006443647389 */ /* 0x00006200000e0042 */
[----:B------:R-:W-:Y:S05]  /*acb0*/  RET.REL.NODEC R64 `(_ZN10layer_norm13ln_fwd_kernelINS_13Kernel_traitsI13__nv_bfloat16S2_fS2_fjLj768ELj1ELj4ELj1ELj16ENS_18Kernel_traits_baseILj768ES2_S2_fS2_fjLj128EEEEELb1ELb1ELb0ELb0EEEvNS_9FwdParamsE) ;  /* 0xffff534040007950 */ /* 0x000fea0003c3ffff */
.L_x_8433:
        /* <DEDUP_REMOVED lines=12> */
.L_x_22228:


//--------------------- .text._ZN10layer_norm13ln_fwd_kernelINS_13Kernel_traitsI13__nv_bfloat16S2_fS2_fjLj768ELj1ELj4ELj1ELj16ENS_18Kernel_traits_baseILj768ES2_S2_fS2_fjLj128EEEEELb1ELb1ELb0ELb1EEEvNS_9FwdParamsE --------------------------
	.section	.text._ZN10layer_norm13ln_fwd_kernelINS_13Kernel_traitsI13__nv_bfloat16S2_fS2_fjLj768ELj1ELj4ELj1ELj16ENS_18Kernel_traits_baseILj768ES2_S2_fS2_fjLj128EEEEELb1ELb1ELb0ELb1EEEvNS_9FwdParamsE,"ax",@progbits
	.sectioninfo	@"SHI_REGISTERS=127"
	.align	128
        .global         _ZN10layer_norm13ln_fwd_kernelINS_13Kernel_traitsI13__nv_bfloat16S2_fS2_fjLj768ELj1ELj4ELj1ELj16ENS_18Kernel_traits_baseILj768ES2_S2_fS2_fjLj128EEEEELb1ELb1ELb0ELb1EEEvNS_9FwdParamsE
        .type           _ZN10layer_norm13ln_fwd_kernelINS_13Kernel_traitsI13__nv_bfloat16S2_fS2_fjLj768ELj1ELj4ELj1ELj16ENS_18Kernel_traits_baseILj768ES2_S2_fS2_fjLj128EEEEELb1ELb1ELb0ELb1EEEvNS_9FwdParamsE,@function
        .size           _ZN10layer_norm13ln_fwd_kernelINS_13Kernel_traitsI13__nv_bfloat16S2_fS2_fjLj768ELj1ELj4ELj1ELj16ENS_18Kernel_traits_baseILj768ES2_S2_fS2_fjLj128EEEEELb1ELb1ELb0ELb1EEEvNS_9FwdParamsE,(.L_x_22229 - _ZN10layer_norm13ln_fwd_kernelINS_13Kernel_traitsI13__nv_bfloat16S2_fS2_fjLj768ELj1ELj4ELj1ELj16ENS_18Kernel_traits_baseILj768ES2_S2_fS2_fjLj128EEEEELb1ELb1ELb0ELb1EEEvNS_9FwdParamsE)
        .other          _ZN10layer_norm13ln_fwd_kernelINS_13Kernel_traitsI13__nv_bfloat16S2_fS2_fjLj768ELj1ELj4ELj1ELj16ENS_18Kernel_traits_baseILj768ES2_S2_fS2_fjLj128EEEEELb1ELb1ELb0ELb1EEEvNS_9FwdParamsE,@"STO_CUDA_ENTRY STV_DEFAULT"
_ZN10layer_norm13ln_fwd_kernelINS_13Kernel_traitsI13__nv_bfloat16S2_fS2_fjLj768ELj1ELj4ELj1ELj16ENS_18Kernel_traits_baseILj768ES2_S2_fS2_fjLj128EEEEELb1ELb1ELb0ELb1EEEvNS_9FwdParamsE:
.text._ZN10layer_norm13ln_fwd_kernelINS_13Kernel_traitsI13__nv_bfloat16S2_fS2_fjLj768ELj1ELj4ELj1ELj16ENS_18Kernel_traits_baseILj768ES2_S2_fS2_fjLj128EEEEELb1ELb1ELb0ELb1EEEvNS_9FwdParamsE:
        /* <DEDUP_REMOVED lines=52> */
[----:B------:R-:W-:Y:S02]  /*0340*/  IADD3.X R3, RZ, c[0x0][0x21c], RZ, P1, !PT ;  /* 0x00008700ff037a10 */ /* 0x000fe40000ffe4ff */
[----:B------:R-:W-:Y:S01]  /*0350*/  LOP3.LUT R4, R9, UR13, R6, 0x96, !PT ;  /* 0x0000000d09047c12 */ /* 0x000fe2000f8e9606 */
[----:B------:R-:W-:Y:S01]  /*0360*/  IMAD.WIDE.U32 R6, R7, -0x326172a9, RZ ;  /* 0xcd9e8d5707067825 */ /* 0x000fe200078e00ff */
[----:B------:R-:W-:Y:S01]  /*0370*/  UIADD3 UR19, UR4, -0x4ab325aa, URZ ;  /* 0xb54cda5604137890 */ /* 0x000fe2000fffe03f */
[----:B------:R0:W5:Y:S02]  /*0380*/  @P0 LDG.E.128 R16, [R2.64+0x200] ;  /* 0x0002000602100981 */ /* 0x000164000c1e1d00 */
[----:B------:R-:W-:Y:S01]  /*0390*/  IMAD.WIDE.U32 R4, R4, -0x2daee0ad, RZ ;  /* 0xd2511f5304047825 */ /* 0x000fe200078e00ff */
[----:B------:R-:W-:Y:S01]  /*03a0*/  LOP3.LUT R13, R7, UR15, R8, 0x96, !PT ;  /* 0x0000000f070d7c12 */ /* 0x000fe2000f8e9608 */
[----:B------:R-:W-:Y:S01]  /*03b0*/  UIADD3 UR20, UR5, 0x646e171e, URZ ;  /* 0x646e171e05147890 */ /* 0x000fe2000fffe03f */
[----:B------:R0:W5:Y:S02]  /*03c0*/  @P0 LDG.E.128 R8, [R2.64] ;  /* 0x0000000602080981 */ /* 0x000164000c1e1d00 */
[----:B------:R-:W-:Y:S01]  /*03d0*/  LOP3.LUT R14, R5, UR16, R12, 0x96, !PT ;  /* 0x00000010050e7c12 */ /* 0x000fe2000f8e960c */
[----:B------:R-:W-:Y:S01]  /*03e0*/  IMAD.WIDE.U32 R12, R13, -0x2daee0ad, RZ ;  /* 0xd2511f530d0c7825 */ /* 0x000fe200078e00ff */
[----:B------:R0:W5:Y:S03]  /*03f0*/  @P0 LDG.E.128 R20, [R2.64+0x400] ;  /* 0x0004000602140981 */ /* 0x000166000c1e1d00 */
[----:B------:R-:W-:Y:S01]  /*0400*/  IMAD.WIDE.U32 R14, R14, -0x326172a9, RZ ;  /* 0xcd9e8d570e0e7825 */ /* 0x000fe200078e00ff */
[----:B------:R-:W-:-:S04]  /*0410*/  LOP3.LUT R7, R13, UR18, R4, 0x96, !PT ;  /* 0x000000120d077c12 */ /* 0x000fc8000f8e9604 */
[----:B------:R-:W-:Y:S01]  /*0420*/  LOP3.LUT R4, R15, UR17, R6, 0x96, !PT ;  /* 0x000000110f047c12 */ /* 0x000fe2000f8e9606 */
[----:B------:R-:W-:-:S04]  /*0430*/  IMAD.WIDE.U32 R6, R7, -0x326172a9, RZ ;  /* 0xcd9e8d5707067825 */ /* 0x000fc800078e00ff */
        /* <DEDUP_REMOVED lines=11> */
[----:B------:R-:W-:Y:S02]  /*04f0*/  LOP3.LUT R29, R15, UR21, R6, 0x96, !PT ;  /* 0x000000150f1d7c12 */ /* 0x000fe4000f8e9606 */
[----:B------:R-:W-:Y:S02]  /*0500*/  LEA R6, P2, R0, c[0x0][0x1c8], 0x4 ;  /* 0x0000720000067a11 */ /* 0x000fe400078420ff */
[----:B------:R-:W-:Y:S01]  /*0510*/  LOP3.LUT R30, R13, UR22, R4, 0x96, !PT ;  /* 0x000000160d1e7c12 */ /* 0x000fe2000f8e9604 */
[----:B------:R-:W-:Y:S01]  /*0520*/  UIADD3 UR23, UR4, -0xe443238, URZ ;  /* 0xf1bbcdc804177890 */ /* 0x000fe2000fffe03f */
[----:B------:R-:W-:Y:S01]  /*0530*/  IMAD.HI.U32 R3, R29, -0x2daee0ad, RZ ;  /* 0xd2511f531d037827 */ /* 0x000fe200078e00ff */
[----:B------:R-:W-:-:S03]  /*0540*/  UIADD3 UR24, UR5, -0x24c28bd8, URZ ;  /* 0xdb3d742805187890 */ /* 0x000fc6000fffe03f */
[----:B------:R-:W-:-:S04]  /*0550*/  IMAD.HI.U32 R5, R30, -0x326172a9, RZ ;  /* 0xcd9e8d571e057827 */ /* 0x000fc800078e00ff */
[----:B------:R-:W-:Y:S01]  /*0560*/  IMAD.X R7, RZ, RZ, c[0x0][0x1cc], P2 ;  /* 0x00007300ff077624 */ /* 0x000fe200010e06ff */
[----:B------:R-:W-:Y:S02]  /*0570*/  IADD3 R4, P2, R26, c[0x0][0x1b0], RZ ;  /* 0x00006c001a047a10 */ /* 0x000fe40007f5e0ff */
[----:B------:R-:W-:Y:S02]  /*0580*/  LOP3.LUT R90, R5, UR23, R14, 0x96, !PT ;  /* 0x00000017055a7c12 */ /* 0x000fe4000f8e960e */
        /* <DEDUP_REMOVED lines=10> */
[--C-:B------:R-:W-:Y:S01]  /*0630*/  PRMT R72, RZ, 0x5410, R21.reuse ;  /* 0x00005410ff487816 */ /* 0x100fe20000000015 */
[----:B------:R-:W-:Y:S01]  /*0640*/  @!P0 CS2R R22, SRZ ;  /* 0x0000000000168805 */ /* 0x000fe2000001ff00 */
[----:B------:R-:W-:Y:S01]  /*0650*/  PRMT R75, RZ, 0x7610, R21 ;  /* 0x00007610ff4b7816 */ /* 0x000fe20000000015 */
[----:B------:R1:W5:Y:S01]  /*0660*/  LDG.E.128 R52, [R4.64+0x200] ;  /* 0x0002000604347981 */ /* 0x000362000c1e1d00 */
[----:B------:R-:W-:Y:S01]  /*0670*/  PRMT R3, RZ, 0x5410, R8 ;  /* 0x00005410ff037816 */ /* 0x000fe20000000008 */
[----:B------:R-:W-:Y:S01]  /*0680*/  UIADD3 UR25, UR4, -0x700cb87f, URZ ;  /* 0x8ff3478104197890 */ /* 0x000fe2000fffe03f */
[----:B------:R-:W-:Y:S01]  /*0690*/  IMAD R21, R29, -0x2daee0ad, RZ ;  /* 0xd2511f531d157824 */ /* 0x000fe200078e02ff */
[----:B------:R1:W5:Y:S01]  /*06a0*/  LDG.E.128 R48, [R4.64+0x400] ;  /* 0x0004000604307981 */ /* 0x000362000c1e1d00 */
[----:B------:R-:W-:Y:S01]  /*06b0*/  UIADD3 UR26, UR5, -0x695add53, URZ ;  /* 0x96a522ad051a7890 */ /* 0x000fe2000fffe03f */
[----:B------:R-:W-:-:S02]  /*06c0*/  IMAD R29, R30, -0x326172a9, RZ ;  /* 0xcd9e8d571e1d7824 */ /* 0x000fc400078e02ff */
        /* <DEDUP_REMOVED lines=40> */
.L_x_8606:
[----:B------:R-:W-:Y:S01]  /*0950*/  ISETP.NE.U32.AND P0, PT, RZ, c[0x0][0x1c0], PT ;  /* 0x00007000ff007a0c */ /* 0x000fe20003f05070 */
[----:B------:R-:W-:Y:S01]  /*0960*/  IMAD R20, R2, c[0x0][0x168], RZ ;  /* 0x00005a0002147a24 */ /* 0x000fe200078e02ff */
[----:B------:R-:W-:Y:S01]  /*0970*/  ISETP.NE.U32.AND P1, PT, RZ, c[0x0][0x180], PT ;  /* 0x00006000ff007a0c */ /* 0x000fe20003f25070 */
[----:B------:R-:W-:Y:S01]  /*0980*/  IMAD.MOV.U32 R106, RZ, RZ, 0x10 ;  /* 0x00000010ff6a7424 */ /* 0x000fe200078e00ff */
[----:B------:R-:W-:Y:S02]  /*0990*/  ISETP.NE.AND.EX P0, PT, RZ, c[0x0][0x1c4], PT, P0 ;  /* 0x00007100ff007a0c */ /* 0x000fe40003f05300 */
[----:B------:R-:W-:-:S02]  /*09a0*/  ISETP.NE.AND.EX P2, PT, RZ, c[0x0][0x184], PT, P1 ;  /* 0x00006100ff007a0c */ /* 0x000fc40003f45310 */
[----:B------:R-:W-:-:S09]  /*09b0*/  SHF.R.S32.HI R21, RZ, 0x1f, R20 ;  /* 0x0000001fff157819 */ /* 0x000fd20000011414 */
[----:B------:R-:W-:Y:S02]  /*09c0*/  @P0 MOV R29, 0x2 ;  /* 0x00000002001d0802 */ /* 0x000fe40000000f00 */
[----:B------:R-:W-:Y:S01]  /*09d0*/  LEA.HI R21, R21, R20, RZ, 0x3 ;  /* 0x0000001415157211 */ /* 0x000fe200078f18ff */
[----:B------:R-:W-:Y:S01]  /*09e0*/  @P2 IMAD.MOV.U32 R24, RZ, RZ, 0x20 ;  /* 0x00000020ff182424 */ /* 0x000fe200078e00ff */
[----:B------:R-:W-:Y:S01]  /*09f0*/  ISETP.NE.AND P1, PT, R85, 0x1, PT ;  /* 0x000000015500780c */ /* 0x000fe20003f25270 */
[----:B------:R-:W-:Y:S01]  /*0a00*/  @P0 IMAD.WIDE R28, R2, R29, c[0x0][0x1c0] ;  /* 0x00007000021c0625 */ /* 0x000fe200078e021d */
[----:B------:R-:W-:Y:S01]  /*0a10*/  LEA.HI.SX32 R99, R21, R0, 0x1d ;  /* 0x0000000015637211 */ /* 0x000fe200078feaff */
[----:B------:R-:W-:Y:S01]  /*0a20*/  BSSY B1, `(.L_x_8435) ;  /* 0x0000015000017945 */ /* 0x000fe20003800000 */
[----:B------:R-:W-:-:S03]  /*0a30*/  P2R R27, PR, RZ, 0x4 ;  /* 0x00000004ff1b7803 */ /* 0x000fc60000000000 */
[C---:B------:R-:W-:Y:S01]  /*0a40*/  IMAD.WIDE.U32 R20, R99.reuse, R106, c[0x0][0x170] ;  /* 0x00005c0063147625 */ /* 0x040fe200078e006a */
[----:B------:R-:W2:Y:S03]  /*0a50*/  @P0 LDG.E.U16 R28, [R28.64] ;  /* 0x000000061c1c0981 */ /* 0x000ea6000c1e1500 */
[----:B------:R-:W-:Y:S02]  /*0a60*/  @P2 IMAD.WIDE.U32 R24, R99, R24, c[0x0][0x180] ;  /* 0x0000600063182625 */ /* 0x000fe400078e0018 */
[----:B-----5:R-:W5:Y:S04]  /*0a70*/  LDG.E.128 R20, [R20.64] ;  /* 0x0000000614147981 */ /* 0x020f68000c1e1d00 */
[----:B------:R0:W5:Y:S04]  /*0a80*/  @P2 LDG.E.128 R44, [R24.64] ;  /* 0x00000006182c2981 */ /* 0x000168000c1e1d00 */
[----:B------:R0:W5:Y:S01]  /*0a90*/  @P2 LDG.E.128 R40, [R24.64+0x10] ;  /* 0x0000100618282981 */ /* 0x000162000c1e1d00 */
[----:B------:R-:W-:Y:S01]  /*0aa0*/  IMAD.MOV.U32 R101, RZ, RZ, 0x3f800000 ;  /* 0x3f800000ff657424 */ /* 0x000fe200078e00ff */
[----:B------:R-:W-:-:S02]  /*0ab0*/  IADD3 R30, R85, 0x1, RZ ;  /* 0x00000001551e7810 */ /* 0x000fc40007ffe0ff */
[----:B--2---:R-:W-:Y:S01]  /*0ac0*/  @P0 PRMT R101, RZ, 0x5410, R28 ;  /* 0x00005410ff650816 */ /* 0x004fe2000000001c */
        /* <DEDUP_REMOVED lines=9> */
.L_x_8436:
[----:B0-----:R-:W-:Y:S02]  /*0b60*/  IMAD.MOV.U32 R26, RZ, RZ, R88 ;  /* 0x000000ffff1a7224 */ /* 0x001fe400078e0058 */
.L_x_8437:
[----:B------:R-:W-:Y:S05]  /*0b70*/  BSYNC B1 ;  /* 0x0000000000017941 */ /* 0x000fea0003800000 */
.L_x_8435:
        /* <DEDUP_REMOVED lines=16> */
.L_x_8441:
[----:B------:R-:W-:Y:S05]  /*0c80*/  BSYNC B2 ;  /* 0x0000000000027941 */ /* 0x000fea0003800000 */
.L_x_8440:
        /* <DEDUP_REMOVED lines=42> */
.L_x_8439:
[----:B------:R-:W-:Y:S05]  /*0f30*/  BSYNC B1 ;  /* 0x0000000000017941 */ /* 0x000fea0003800000 */
.L_x_8438:
[----:B------:R-:W0:Y:S01]  /*0f40*/  I2F.U32 R25, R26 ;  /* 0x0000001a00197306 */ /* 0x000e220000201000 */
[----:B-----5:R-:W-:Y:S01]  /*0f50*/  PRMT R24, RZ, 0x5410, R20 ;  /* 0x00005410ff187816 */ /* 0x020fe20000000014 */
[----:B------:R-:W-:Y:S01]  /*0f60*/  IMAD.MOV.U32 R102, RZ, RZ, 0x2f800000 ;  /* 0x2f800000ff667424 */ /* 0x000fe200078e00ff */
[----:B------:R-:W-:Y:S01]  /*0f70*/  ISETP.NE.U32.AND P0, PT, RZ, c[0x0][0x180], PT ;  /* 0x00006000ff007a0c */ /* 0x000fe20003f05070 */
[----:B------:R-:W-:Y:S01]  /*0f80*/  BSSY B1, `(.L_x_8442) ;  /* 0x0000018000017945 */ /* 0x000fe20003800000 */
[----:B------:R-:W-:Y:S01]  /*0f90*/  IADD3 R28, R30, 0x1, RZ ;  /* 0x000000011e1c7810 */ /* 0x000fe20007ffe0ff */
[----:B------:R-:W-:Y:S01]  /*0fa0*/  FMUL.FTZ R24, R24, R101 ;  /* 0x0000006518187220 */ /* 0x000fe20000410000 */
[----:B------:R-:W-:Y:S02]  /*0fb0*/  ISETP.NE.AND.EX P6, PT, RZ, c[0x0][0x184], PT, P0 ;  /* 0x00006100ff007a0c */ /* 0x000fe40003fc5300 */
[----:B------:R-:W-:Y:S01]  /*0fc0*/  ISETP.NE.AND P0, PT, R30, 0x1, PT ;  /* 0x000000011e00780c */ /* 0x000fe20003f05270 */
[----:B------:R-:W-:Y:S01]  /*0fd0*/  FMUL.FTZ R24, R24, c[0x0][0x1e8] ;  /* 0x00007a0018187a20 */ /* 0x000fe20000410000 */
[----:B------:R-:W-:Y:S01]  /*0fe0*/  P2R R103, PR, RZ, 0x40 ;  /* 0x00000040ff677803 */ /* 0x000fe20000000000 */
[----:B0-----:R-:W-:-:S05]  /*0ff0*/  FFMA.FTZ R25, R25, R102, 1.1641532182693481445e-10 ;  /* 0x2f00000019197423 */ /* 0x001fca0000010066 */
[----:B------:R-:W-:Y:S02]  /*1000*/  FSETP.GTU.FTZ.AND P1, PT, R25, c[0x0][0x1e4], PT ;  /* 0x0000790019007a0b */ /* 0x000fe40003f3c000 */
[----:B------:R-:W-:Y:S02]  /*1010*/  PRMT R25, RZ, 0x5410, R64 ;  /* 0x00005410ff197816 */ /* 0x000fe40000000040 */
[----:B------:R-:W-:Y:S02]  /*1020*/  FSEL R24, R24, RZ, !P1 ;  /* 0x000000ff18187208 */ /* 0x000fe40004800000 */
[----:B------:R-:W-:-:S03]  /*1030*/  P2R R26, PR, RZ, 0x2 ;  /* 0x00000002ff1a7803 */ /* 0x000fc60000000000 */
        /* <DEDUP_REMOVED lines=11> */
.L_x_8443:
[----:B------:R-:W-:Y:S02]  /*10f0*/  IMAD.MOV.U32 R34, RZ, RZ, R88 ;  /* 0x000000ffff227224 */ /* 0x000fe400078e0058 */
.L_x_8444:
[----:B------:R-:W-:Y:S05]  /*1100*/  BSYNC B1 ;  /* 0x0000000000017941 */ /* 0x000fea0003800000 */
.L_x_8442:
        /* <DEDUP_REMOVED lines=16> */
.L_x_8448:
[----:B------:R-:W-:Y:S05]  /*1210*/  BSYNC B2 ;  /* 0x0000000000027941 */ /* 0x000fea0003800000 */
.L_x_8447:
        /* <DEDUP_REMOVED lines=42> */
.L_x_8446:
[----:B------:R-:W-:Y:S05]  /*14c0*/  BSYNC B1 ;  /* 0x0000000000017941 */ /* 0x000fea0003800000 */
.L_x_8445:
        /* <DEDUP_REMOVED lines=22> */
.L_x_8450:
[----:B------:R-:W-:Y:S02]  /*1630*/  IMAD.MOV.U32 R20, RZ, RZ, R88 ;  /* 0x000000ffff147224 */ /* 0x000fe400078e0058 */
.L_x_8451:
[----:B------:R-:W-:Y:S05]  /*1640*/  BSYNC B1 ;  /* 0x0000000000017941 */ /* 0x000fea0003800000 */
.L_x_8449:
        /* <DEDUP_REMOVED lines=16> */
.L_x_8455:
[----:B------:R-:W-:Y:S05]  /*1750*/  BSYNC B2 ;  /* 0x0000000000027941 */ /* 0x000fea0003800000 */
.L_x_8454:
        /* <DEDUP_REMOVED lines=42> */
.L_x_8453:
[----:B------:R-:W-:Y:S05]  /*1a00*/  BSYNC B1 ;  /* 0x0000000000017941 */ /* 0x000fea0003800000 */
.L_x_8452:
        /* <DEDUP_REMOVED lines=22> */
.L_x_8457:
[----:B------:R-:W-:Y:S02]  /*1b70*/  IMAD.MOV.U32 R20, RZ, RZ, R88 ;  /* 0x000000ffff147224 */ /* 0x000fe400078e0058 */
.L_x_8458:
[----:B------:R-:W-:Y:S05]  /*1b80*/  BSYNC B1 ;  /* 0x0000000000017941 */ /* 0x000fea0003800000 */
.L_x_8456:
        /* <DEDUP_REMOVED lines=16> */
.L_x_8462:
[----:B------:R-:W-:Y:S05]  /*1c90*/  BSYNC B2 ;  /* 0x0000000000027941 */ /* 0x000fea0003800000 */
.L_x_8461:
        /* <DEDUP_REMOVED lines=42> */
.L_x_8460:
[----:B------:R-:W-:Y:S05]  /*1f40*/  BSYNC B1 ;  /* 0x0000000000017941 */ /* 0x000fea0003800000 */
.L_x_8459:
[----:B------:R0:W1:Y:S01]  /*1f50*/  I2F.U32 R29, R20 ;  /* 0x00000014001d7306 */ /* 0x0000620000201000 */
[----:B------:R-:W-:Y:S01]  /*1f60*/  ISETP.NE.AND P3, PT, R25, 0x1, PT ;  /* 0x000000011900780c */ /* 0x000fe20003f65270 */
[----:B------:R-:W-:Y:S01]  /*1f70*/  BSSY B1, `(.L_x_8463) ;  /* 0x0000015000017945 */ /* 0x000fe20003800000 */
[----:B0-----:R-:W-:-:S05]  /*1f80*/  PRMT R20, RZ, 0x7610, R21 ;  /* 0x00007610ff147816 */ /* 0x001fca0000000015 */
[----:B------:R-:W-:Y:S01]  /*1f90*/  FMUL.FTZ R21, R20, R101 ;  /* 0x0000006514157220 */ /* 0x000fe20000410000 */
[----:B------:R-:W-:Y:S01]  /*1fa0*/  PRMT R20, RZ, 0x7610, R65 ;  /* 0x00007610ff147816 */ /* 0x000fe20000000041 */
        /* <DEDUP_REMOVED lines=16> */
.L_x_8464:
[----:B------:R-:W-:Y:S02]  /*20b0*/  MOV R33, R88 ;  /* 0x0000005800217202 */ /* 0x000fe40000000f00 */
.L_x_8465:
[----:B------:R-:W-:Y:S05]  /*20c0*/  BSYNC B1 ;  /* 0x0000000000017941 */ /* 0x000fea0003800000 */
.L_x_8463:
        /* <DEDUP_REMOVED lines=16> */
.L_x_8469:
[----:B------:R-:W-:Y:S05]  /*21d0*/  BSYNC B2 ;  /* 0x0000000000027941 */ /* 0x000fea0003800000 */
.L_x_8468:
        /* <DEDUP_REMOVED lines=42> */
.L_x_8467:
[----:B------:R-:W-:Y:S05]  /*2480*/  BSYNC B1 ;  /* 0x0000000000017941 */ /* 0x000fea0003800000 */
.L_x_8466:
        /* <DEDUP_REMOVED lines=22> */
.L_x_8471:
[----:B------:R-:W-:Y:S02]  /*25f0*/  IMAD.MOV.U32 R34, RZ, RZ, R88 ;  /* 0x000000ffff227224 */ /* 0x000fe400078e0058 */
.L_x_8472:
[----:B------:R-:W-:Y:S05]  /*2600*/  BSYNC B1 ;  /* 0x0000000000017941 */ /* 0x000fea0003800000 */
.L_x_8470:
        /* <DEDUP_REMOVED lines=16> */
.L_x_8476:
[----:B------:R-:W-:Y:S05]  /*2710*/  BSYNC B2 ;  /* 0x0000000000027941 */ /* 0x000fea0003800000 */
.L_x_8475:
        /* <DEDUP_REMOVED lines=42> */
.L_x_8474:
[----:B------:R-:W-:Y:S05]  /*29c0*/  BSYNC B1 ;  /* 0x0000000000017941 */ /* 0x000fea0003800000 */
.L_x_8473:
        /* <DEDUP_REMOVED lines=22> */
.L_x_8478:
[----:B------:R-:W-:Y:S02]  /*2b30*/  IMAD.MOV.U32 R22, RZ, RZ, R88 ;  /* 0x000000ffff167224 */ /* 0x000fe400078e0058 */
.L_x_8479:
[----:B------:R-:W-:Y:S05]  /*2b40*/  BSYNC B1 ;  /* 0x0000000000017941 */ /* 0x000fea0003800000 */
.L_x_8477:
        /* <DEDUP_REMOVED lines=16> */
.L_x_8483:
[----:B------:R-:W-:Y:S05]  /*2c50*/  BSYNC B2 ;  /* 0x0000000000027941 */ /* 0x000fea0003800000 */
.L_x_8482:
        /* <DEDUP_REMOVED lines=42> */
.L_x_8481:
[----:B------:R-:W-:Y:S05]  /*2f00*/  BSYNC B1 ;  /* 0x0000000000017941 */ /* 0x000fea0003800000 */
.L_x_8480:
[----:B------:R-:W0:Y:S01]  /*2f10*/  I2F.U32 R25, R22 ;  /* 0x0000001600197306 */ /* 0x000e220000201000 */
[----:B------:R-:W-:Y:S01]  /*2f20*/  PRMT R20, RZ, 0x5410, R23 ;  /* 0x00005410ff147816 */ /* 0x000fe20000000017 */
[----:B------:R-:W-:Y:S01]  /*2f30*/  BSSY B1, `(.L_x_8484) ;  /* 0x0000016000017945 */ /* 0x000fe20003800000 */
[----:B------:R-:W-:Y:S02]  /*2f40*/  ISETP.NE.AND P6, PT, R103, RZ, PT ;  /* 0x000000ff6700720c */ /* 0x000fe40003fc5270 */
[----:B------:R-:W-:Y:S01]  /*2f50*/  IADD3 R70, R21, 0x1, RZ ;  /* 0x0000000115467810 */ /* 0x000fe20007ffe0ff */
[----:B------:R-:W-:-:S04]  /*2f60*/  FMUL.FTZ R20, R20, R101 ;  /* 0x0000006514147220 */ /* 0x000fc80000410000 */
[----:B------:R-:W-:Y:S02]  /*2f70*/  FMUL.FTZ R20, R20, c[0x0][0x1e8] ;  /* 0x00007a0014147a20 */ /* 0x000fe40000410000 */
[----:B0-----:R-:W-:-:S05]  /*2f80*/  FFMA.FTZ R25, R25, R102, 1.1641532182693481445e-10 ;  /* 0x2f00000019197423 */ /* 0x001fca0000010066 */
[----:B------:R-:W-:Y:S02]  /*2f90*/  FSETP.GTU.FTZ.AND P5, PT, R25, c[0x0][0x1e4], PT ;  /* 0x0000790019007a0b */ /* 0x000fe40003fbc000 */
[----:B------:R-:W-:Y:S02]  /*2fa0*/  PRMT R25, RZ, 0x5410, R67 ;  /* 0x00005410ff197816 */ /* 0x000fe40000000043 */
[----:B------:R-:W-:-:S05]  /*2fb0*/  FSEL R20, R20, RZ, !P5 ;  /* 0x000000ff14147208 */ /* 0x000fca0006800000 */
[----:B------:R-:W-:-:S04]  /*2fc0*/  FMUL.FTZ R34, R20, R25 ;  /* 0x0000001914227220 */ /* 0x000fc80000410000 */
[----:B------:R-:W-:Y:S01]  /*2fd0*/  @P6 FADD.FTZ R34, R42, R34 ;  /* 0x000000222a226221 */ /* 0x000fe20000010000 */
[----:B------:R-:W-:-:S13]  /*2fe0*/  ISETP.NE.AND P6, PT, R21, 0x1, PT ;  /* 0x000000011500780c */ /* 0x000fda0003fc5270 */
        /* <DEDUP_REMOVED lines=9> */
.L_x_8485:
[----:B------:R-:W-:Y:S02]  /*3080*/  IMAD.MOV.U32 R35, RZ, RZ, R88 ;  /* 0x000000ffff237224 */ /* 0x000fe400078e0058 */
.L_x_8486:
[----:B------:R-:W-:Y:S05]  /*3090*/  BSYNC B1 ;  /* 0x0000000000017941 */ /* 0x000fea0003800000 */
.L_x_8484:
        /* <DEDUP_REMOVED lines=18> */
.L_x_8490:
[----:B------:R-:W-:Y:S05]  /*31c0*/  BSYNC B2 ;  /* 0x0000000000027941 */ /* 0x000fea0003800000 */
.L_x_8489:
        /* <DEDUP_REMOVED lines=42> */
.L_x_8488:
[----:B------:R-:W-:Y:S05]  /*3470*/  BSYNC B1 ;  /* 0x0000000000017941 */ /* 0x000fea0003800000 */
.L_x_8487:
[----:B------:R0:W1:Y:S01]  /*3480*/  I2F.U32 R21, R35 ;  /* 0x0000002300157306 */ /* 0x0000620000201000 */
[----:B------:R-:W-:Y:S01]  /*3490*/  PRMT R20, RZ, 0x7610, R23 ;  /* 0x00007610ff147816 */ /* 0x000fe20000000017 */
[----:B------:R-:W-:Y:S01]  /*34a0*/  IMAD.MOV.U32 R105, RZ, RZ, 0x20 ;  /* 0x00000020ff697424 */ /* 0x000fe200078e00ff */
[----:B------:R-:W-:Y:S02]  /*34b0*/  SEL R28, RZ, 0x100, P4 ;  /* 0x00000100ff1c7807 */ /* 0x000fe40002000000 */
[----:B------:R-:W-:Y:S01]  /*34c0*/  ISETP.NE.AND P4, PT, R26, RZ, PT ;  /* 0x000000ff1a00720c */ /* 0x000fe20003f85270 */
[----:B------:R-:W-:Y:S01]  /*34d0*/  FMUL.FTZ R26, R20, R101 ;  /* 0x00000065141a7220 */ /* 0x000fe20000410000 */
[----:B------:R-:W-:Y:S01]  /*34e0*/  SEL R24, RZ, 0x1, P2 ;  /* 0x00000001ff187807 */ /* 0x000fe20001000000 */
[----:B------:R-:W-:Y:S01]  /*34f0*/  IMAD.WIDE.U32 R68, R99, R105, c[0x0][0x188] ;  /* 0x0000620063447625 */ /* 0x000fe200078e0069 */
[----:B------:R-:W-:Y:S02]  /*3500*/  ISETP.NE.AND P6, PT, R103, RZ, PT ;  /* 0x000000ff6700720c */ /* 0x000fe40003fc5270 */
[----:B------:R-:W-:Y:S01]  /*3510*/  SEL R22, RZ, 0x1, P1 ;  /* 0x00000001ff167807 */ /* 0x000fe20000800000 */
[----:B------:R-:W-:Y:S01]  /*3520*/  FMUL.FTZ R26, R26, c[0x0][0x1e8] ;  /* 0x00007a001a1a7a20 */ /* 0x000fe20000410000 */
[----:B------:R-:W-:Y:S01]  /*3530*/  SEL R29, RZ, 0x10000, P5 ;  /* 0x00010000ff1d7807 */ /* 0x000fe20002800000 */
[----:B------:R-:W-:Y:S01]  /*3540*/  IMAD.WIDE.U32 R24, R24, 0x1000000, RZ ;  /* 0x0100000018187825 */ /* 0x000fe200078e00ff */
[----:B------:R-:W-:Y:S01]  /*3550*/  ISETP.NE.AND P5, PT, R27, RZ, PT ;  /* 0x000000ff1b00720c */ /* 0x000fe20003fa5270 */
[----:B------:R2:W-:Y:S01]  /*3560*/  STG.E.128 [R68.64], R36 ;  /* 0x0000002444007986 */ /* 0x0005e2000c101d06 */
[----:B0-----:R-:W-:Y:S01]  /*3570*/  PRMT R35, RZ, 0x7610, R67 ;  /* 0x00007610ff237816 */ /* 0x001fe20000000043 */
[----:B-1----:R-:W-:Y:S01]  /*3580*/  FFMA.FTZ R21, R21, R102, 1.1641532182693481445e-10 ;  /* 0x2f00000015157423 */ /* 0x002fe20000010066 */
[----:B------:R-:W-:Y:S01]  /*3590*/  SEL R31, RZ, 0x1, P3 ;  /* 0x00000001ff1f7807 */ /* 0x000fe20001800000 */
[----:B------:R-:W-:Y:S01]  /*35a0*/  IMAD.WIDE.U32 R22, R22, 0x10000, RZ ;  /* 0x0001000016167825 */ /* 0x000fe200078e00ff */
[----:B------:R-:W-:-:S02]  /*35b0*/  MOV R104, 0x8 ;  /* 0x0000000800687802 */ /* 0x000fc40000000f00 */
[----:B------:R-:W-:Y:S02]  /*35c0*/  FSETP.GTU.FTZ.AND P2, PT, R21, c[0x0][0x1e4], PT ;  /* 0x0000790015007a0b */ /* 0x000fe40003f5c000 */
[----:B------:R-:W-:Y:S02]  /*35d0*/  SEL R21, RZ, 0x1, P0 ;  /* 0x00000001ff157807 */ /* 0x000fe40000000000 */
[----:B------:R-:W-:Y:S02]  /*35e0*/  SEL R30, RZ, 0x1000000, P2 ;  /* 0x01000000ff1e7807 */ /* 0x000fe40001000000 */
[----:B------:R-:W-:Y:S01]  /*35f0*/  FSEL R26, R26, RZ, !P2 ;  /* 0x000000ff1a1a7208 */ /* 0x000fe20005000000 */
[----:B------:R-:W-:Y:S01]  /*3600*/  IMAD.WIDE.U32 R20, R21, 0x100, RZ ;  /* 0x0000010015147825 */ /* 0x000fe200078e00ff */
[----:B------:R-:W-:Y:S02]  /*3610*/  LOP3.LUT R28, R28, R30, R29, 0xfe, !PT ;  /* 0x0000001e1c1c7212 */ /* 0x000fe400078efe1d */
[----:B------:R-:W-:Y:S01]  /*3620*/  IADD3 R107, R99, 0x20, RZ ;  /* 0x00000020636b7810 */ /* 0x000fe20007ffe0ff */
[----:B------:R-:W-:Y:S01]  /*3630*/  FMUL.FTZ R35, R26, R35 ;  /* 0x000000231a237220 */ /* 0x000fe20000410000 */
[----:B------:R-:W-:Y:S01]  /*3640*/  LOP3.LUT R25, R25, R28, R31, 0xfe, !PT ;  /* 0x0000001c19197212 */ /* 0x000fe200078efe1f */
[----:B------:R-:W-:Y:S01]  /*3650*/  IMAD.WIDE.U32 R30, R99, R104, c[0x0][0x190] ;  /* 0x00006400631e7625 */ /* 0x000fe200078e0068 */
[----:B------:R-:W-:-:S02]  /*3660*/  SEL R29, RZ, 0x1, P4 ;  /* 0x00000001ff1d7807 */ /* 0x000fc40002000000 */
[----:B------:R-:W-:Y:S01]  /*3670*/  LOP3.LUT R24, R20, R24, R22, 0xfe, !PT ;  /* 0x0000001814187212 */ /* 0x000fe200078efe16 */
[----:B------:R-:W-:Y:S01]  /*3680*/  @P6 FADD.FTZ R35, R43, R35 ;  /* 0x000000232b236221 */ /* 0x000fe20000010000 */
[----:B------:R-:W-:Y:S01]  /*3690*/  LOP3.LUT R25, R21, R25, R23, 0xfe, !PT ;  /* 0x0000001915197212 */ /* 0x000fe200078efe17 */
[C---:B------:R-:W-:Y:S01]  /*36a0*/  IMAD.WIDE.U32 R20, R107.reuse, R106, c[0x0][0x170] ;  /* 0x00005c006b147625 */ /* 0x040fe200078e006a */
[----:B------:R-:W-:Y:S02]  /*36b0*/  LOP3.LUT R24, R24, R29, RZ, 0xfc, !PT ;  /* 0x0000001d18187212 */ /* 0x000fe400078efcff */
[----:B------:R2:W-:Y:S01]  /*36c0*/  STG.E.128 [R68.64+0x10], R32 ;  /* 0x0000102044007986 */ /* 0x0005e2000c101d06 */
[----:B------:R-:W-:-:S03]  /*36d0*/  @P5 IMAD.WIDE.U32 R28, R107, R105, c[0x0][0x180] ;  /* 0x000060006b1c5625 */ /* 0x000fc600078e0069 */
        /* <DEDUP_REMOVED lines=8> */
[----:B--2---:R-:W-:Y:S01]  /*3760*/  ISETP.NE.AND P0, PT, R70, 0x2, PT ;  /* 0x000000024600780c */ /* 0x004fe20003f05270 */
[----:B------:R-:W-:-:S12]  /*3770*/  IMAD.MOV.U32 R26, RZ, RZ, R84 ;  /* 0x000000ffff1a7224 */ /* 0x000fd800078e0054 */
[----:B------:R-:W-:Y:S05]  /*3780*/  @!P0 BRA `(.L_x_8493) ;  /* 0x0000006000008947 */ /* 0x000fea0003800000 */
[----:B------:R-:W-:Y:S01]  /*3790*/  ISETP.NE.AND P0, PT, R70, 0x3, PT ;  /* 0x000000034600780c */ /* 0x000fe20003f05270 */
[----:B------:R-:W-:-:S12]  /*37a0*/  IMAD.MOV.U32 R26, RZ, RZ, R86 ;  /* 0x000000ffff1a7224 */ /* 0x000fd800078e0056 */
[----:B------:R-:W-:Y:S05]  /*37b0*/  @P0 BRA `(.L_x_8493) ;  /* 0x0000003000000947 */ /* 0x000fea0003800000 */
[----:B------:R-:W-:Y:S01]  /*37c0*/  IMAD.MOV.U32 R26, RZ, RZ, R90 ;  /* 0x000000ffff1a7224 */ /* 0x000fe200078e005a */
[----:B------:R-:W-:Y:S05]  /*37d0*/  BRA `(.L_x_8493) ;  /* 0x0000001000007947 */ /* 0x000fea0003800000 */
.L_x_8492:
[----:B--2---:R-:W-:Y:S02]  /*37e0*/  IMAD.MOV.U32 R26, RZ, RZ, R88 ;  /* 0x000000ffff1a7224 */ /* 0x004fe400078e0058 */
.L_x_8493:
[----:B------:R-:W-:Y:S05]  /*37f0*/  BSYNC B1 ;  /* 0x0000000000017941 */ /* 0x000fea0003800000 */
.L_x_8491:
        /* <DEDUP_REMOVED lines=16> */
.L_x_8497:
[----:B------:R-:W-:Y:S05]  /*3900*/  BSYNC B2 ;  /* 0x0000000000027941 */ /* 0x000fea0003800000 */
.L_x_8496:
        /* <DEDUP_REMOVED lines=42> */
.L_x_8495:
[----:B------:R-:W-:Y:S05]  /*3bb0*/  BSYNC B1 ;  /* 0x0000000000017941 */ /* 0x000fea0003800000 */
.L_x_8494:
[----:B------:R-:W0:Y:S01]  /*3bc0*/  I2F.U32 R25, R26 ;  /* 0x0000001a00197306 */ /* 0x000e220000201000 */
[----:B-----5:R-:W-:Y:S01]  /*3bd0*/  PRMT R24, RZ, 0x5410, R20 ;  /* 0x00005410ff187816 */ /* 0x020fe20000000014 */
[----:B------:R-:W-:Y:S04]  /*3be0*/  BSSY B1, `(.L_x_8498) ;  /* 0x0000016000017945 */ /* 0x000fe80003800000 */
        /* <DEDUP_REMOVED lines=20> */
.L_x_8499:
[----:B------:R-:W-:Y:S02]  /*3d30*/  IMAD.MOV.U32 R26, RZ, RZ, R88 ;  /* 0x000000ffff1a7224 */ /* 0x000fe400078e0058 */
.L_x_8500:
[----:B------:R-:W-:Y:S05]  /*3d40*/  BSYNC B1 ;  /* 0x0000000000017941 */ /* 0x000fea0003800000 */
.L_x_8498:
        /* <DEDUP_REMOVED lines=16> */
.L_x_8504:
[----:B------:R-:W-:Y:S05]  /*3e50*/  BSYNC B2 ;  /* 0x0000000000027941 */ /* 0x000fea0003800000 */
.L_x_8503:
        /* <DEDUP_REMOVED lines=42> */
.L_x_8502:
[----:B------:R-:W-:Y:S05]  /*4100*/  BSYNC B1 ;  /* 0x0000000000017941 */ /* 0x000fea0003800000 */
.L_x_8501:
        /* <DEDUP_REMOVED lines=22> */
.L_x_8506:
[----:B------:R-:W-:Y:S02]  /*4270*/  IMAD.MOV.U32 R20, RZ, RZ, R88 ;  /* 0x000000ffff147224 */ /* 0x000fe400078e0058 */
.L_x_8507:
[----:B------:R-:W-:Y:S05]  /*4280*/  BSYNC B1 ;  /* 0x0000000000017941 */ /* 0x000fea0003800000 */
.L_x_8505:
        /* <DEDUP_REMOVED lines=16> */
.L_x_8511:
[----:B------:R-:W-:Y:S05]  /*4390*/  BSYNC B2 ;  /* 0x0000000000027941 */ /* 0x000fea0003800000 */
.L_x_8510:
        /* <DEDUP_REMOVED lines=42> */
.L_x_8509:
[----:B------:R-:W-:Y:S05]  /*4640*/  BSYNC B1 ;  /* 0x0000000000017941 */ /* 0x000fea0003800000 */
.L_x_8508:
        /* <DEDUP_REMOVED lines=22> */
.L_x_8513:
[----:B------:R-:W-:Y:S02]  /*47b0*/  IMAD.MOV.U32 R20, RZ, RZ, R88 ;  /* 0x000000ffff147224 */ /* 0x000fe400078e0058 */
.L_x_8514:
[----:B------:R-:W-:Y:S05]  /*47c0*/  BSYNC B1 ;  /* 0x0000000000017941 */ /* 0x000fea0003800000 */
.L_x_8512:
        /* <DEDUP_REMOVED lines=16> */
.L_x_8518:
[----:B------:R-:W-:Y:S05]  /*48d0*/  BSYNC B2 ;  /* 0x0000000000027941 */ /* 0x000fea0003800000 */
.L_x_8517:
        /* <DEDUP_REMOVED lines=42> */
.L_x_8516:
[----:B------:R-:W-:Y:S05]  /*4b80*/  BSYNC B1 ;  /* 0x0000000000017941 */ /* 0x000fea0003800000 */
.L_x_8515:
        /* <DEDUP_REMOVED lines=22> */
.L_x_8520:
[----:B------:R-:W-:Y:S02]  /*4cf0*/  IMAD.MOV.U32 R26, RZ, RZ, R88 ;  /* 0x000000ffff1a7224 */ /* 0x000fe400078e0058 */
.L_x_8521:
[----:B------:R-:W-:Y:S05]  /*4d00*/  BSYNC B1 ;  /* 0x0000000000017941 */ /* 0x000fea0003800000 */
.L_x_8519:
        /* <DEDUP_REMOVED lines=16> */
.L_x_8525:
[----:B------:R-:W-:Y:S05]  /*4e10*/  BSYNC B2 ;  /* 0x0000000000027941 */ /* 0x000fea0003800000 */
.L_x_8524:
        /* <DEDUP_REMOVED lines=42> */
.L_x_8523:
[----:B------:R-:W-:Y:S05]  /*50c0*/  BSYNC B1 ;  /* 0x0000000000017941 */ /* 0x000fea0003800000 */
.L_x_8522:
        /* <DEDUP_REMOVED lines=22> */
.L_x_8527:
[----:B------:R-:W-:Y:S02]  /*5230*/  IMAD.MOV.U32 R26, RZ, RZ, R88 ;  /* 0x000000ffff1a7224 */ /* 0x000fe400078e0058 */
.L_x_8528:
[----:B------:R-:W-:Y:S05]  /*5240*/  BSYNC B1 ;  /* 0x0000000000017941 */ /* 0x000fea0003800000 */
.L_x_8526:
        /* <DEDUP_REMOVED lines=16> */
.L_x_8532:
[----:B------:R-:W-:Y:S05]  /*5350*/  BSYNC B2 ;  /* 0x0000000000027941 */ /* 0x000fea0003800000 */
.L_x_8531:
        /* <DEDUP_REMOVED lines=42> */
.L_x_8530:
[----:B------:R-:W-:Y:S05]  /*5600*/  BSYNC B1 ;  /* 0x0000000000017941 */ /* 0x000fea0003800000 */
.L_x_8529:
        /* <DEDUP_REMOVED lines=22> */
.L_x_8534:
[----:B------:R-:W-:Y:S02]  /*5770*/  IMAD.MOV.U32 R22, RZ, RZ, R88 ;  /* 0x000000ffff167224 */ /* 0x000fe400078e0058 */
.L_x_8535:
[----:B------:R-:W-:Y:S05]  /*5780*/  BSYNC B1 ;  /* 0x0000000000017941 */ /* 0x000fea0003800000 */
.L_x_8533:
        /* <DEDUP_REMOVED lines=16> */
.L_x_8539:
[----:B------:R-:W-:Y:S05]  /*5890*/  BSYNC B2 ;  /* 0x0000000000027941 */ /* 0x000fea0003800000 */
.L_x_8538:
        /* <DEDUP_REMOVED lines=42> */
.L_x_8537:
[----:B------:R-:W-:Y:S05]  /*5b40*/  BSYNC B1 ;  /* 0x0000000000017941 */ /* 0x000fea0003800000 */
.L_x_8536:
        /* <DEDUP_REMOVED lines=23> */
.L_x_8541:
[----:B------:R-:W-:Y:S02]  /*5cc0*/  IMAD.MOV.U32 R22, RZ, RZ, R88 ;  /* 0x000000ffff167224 */ /* 0x000fe400078e0058 */
.L_x_8542:
[----:B------:R-:W-:Y:S05]  /*5cd0*/  BSYNC B1 ;  /* 0x0000000000017941 */ /* 0x000fea0003800000 */
.L_x_8540:
        /* <DEDUP_REMOVED lines=18> */
.L_x_8546:
[----:B------:R-:W-:Y:S05]  /*5e00*/  BSYNC B2 ;  /* 0x0000000000027941 */ /* 0x000fea0003800000 */
.L_x_8545:
        /* <DEDUP_REMOVED lines=42> */
.L_x_8544:
[----:B------:R-:W-:Y:S05]  /*60b0*/  BSYNC B1 ;  /* 0x0000000000017941 */ /* 0x000fea0003800000 */
.L_x_8543:
[----:B------:R-:W0:Y:S01]  /*60c0*/  I2F.U32 R21, R22 ;  /* 0x0000001600157306 */ /* 0x000e220000201000 */
[----:B------:R-:W-:Y:S01]  /*60d0*/  PRMT R20, RZ, 0x7610, R23 ;  /* 0x00007610ff147816 */ /* 0x000fe20000000017 */
[----:B------:R-:W-:Y:S01]  /*60e0*/  IMAD.WIDE.U32 R110, R107, R104, c[0x0][0x190] ;  /* 0x000064006b6e7625 */ /* 0x000fe200078e0068 */
[----:B------:R-:W-:Y:S02]  /*60f0*/  SEL R108, RZ, 0x10000, P5 ;  /* 0x00010000ff6c7807 */ /* 0x000fe40002800000 */
[----:B------:R-:W-:Y:S01]  /*6100*/  ISETP.NE.AND P5, PT, R27, RZ, PT ;  /* 0x000000ff1b00720c */ /* 0x000fe20003fa5270 */
[----:B------:R-:W-:Y:S01]  /*6110*/  FMUL.FTZ R23, R20, R101 ;  /* 0x0000006514177220 */ /* 0x000fe20000410000 */
[----:B------:R-:W-:Y:S02]  /*6120*/  SEL R70, RZ, 0x1, P2 ;  /* 0x00000001ff467807 */ /* 0x000fe40001000000 */
[----:B------:R-:W-:Y:S01]  /*6130*/  SEL R68, RZ, 0x1, P1 ;  /* 0x00000001ff447807 */ /* 0x000fe20000800000 */
[----:B------:R-:W-:Y:S01]  /*6140*/  FMUL.FTZ R23, R23, c[0x0][0x1e8] ;  /* 0x00007a0017177a20 */ /* 0x000fe20000410000 */
[----:B------:R-:W-:Y:S01]  /*6150*/  SEL R27, RZ, 0x1, P0 ;  /* 0x00000001ff1b7807 */ /* 0x000fe20000000000 */
[----:B------:R-:W-:Y:S01]  /*6160*/  IMAD.WIDE.U32 R70, R70, 0x1000000, RZ ;  /* 0x0100000046467825 */ /* 0x000fe200078e00ff */
[----:B------:R-:W-:-:S02]  /*6170*/  SEL R87, RZ, 0x100, P4 ;  /* 0x00000100ff577807 */ /* 0x000fc40002000000 */
[----:B------:R-:W-:Y:S01]  /*6180*/  ISETP.NE.AND P6, PT, R103, RZ, PT ;  /* 0x000000ff6700720c */ /* 0x000fe20003fc5270 */
[----:B0-----:R-:W-:Y:S01]  /*6190*/  FFMA.FTZ R21, R21, R102, 1.1641532182693481445e-10 ;  /* 0x2f00000015157423 */ /* 0x001fe20000010066 */
[----:B------:R-:W-:Y:S01]  /*61a0*/  ISETP.NE.AND P2, PT, R100, RZ, PT ;  /* 0x000000ff6400720c */ /* 0x000fe20003f45270 */
[----:B------:R-:W-:Y:S01]  /*61b0*/  IMAD.WIDE.U32 R68, R68, 0x10000, RZ ;  /* 0x0001000044447825 */ /* 0x000fe200078e00ff */
[----:B------:R-:W-:Y:S02]  /*61c0*/  IADD3 R100, R99, 0x40, RZ ;  /* 0x0000004063647810 */ /* 0x000fe40007ffe0ff */
[----:B------:R-:W-:Y:S01]  /*61d0*/  FSETP.GTU.FTZ.AND P0, PT, R21, c[0x0][0x1e4], PT ;  /* 0x0000790015007a0b */ /* 0x000fe20003f1c000 */
[----:B------:R-:W-:Y:S01]  /*61e0*/  IMAD.WIDE.U32 R20, R27, 0x100, RZ ;  /* 0x000001001b147825 */ /* 0x000fe200078e00ff */
[----:B------:R-:W-:Y:S02]  /*61f0*/  SEL R27, RZ, 0x1, P2 ;  /* 0x00000001ff1b7807 */ /* 0x000fe40001000000 */
[----:B------:R-:W-:-:S02]  /*6200*/  SEL R22, RZ, 0x1000000, P0 ;  /* 0x01000000ff167807 */ /* 0x000fc40000000000 */
[----:B------:R-:W-:Y:S02]  /*6210*/  LOP3.LUT R20, R20, R70, R68, 0xfe, !PT ;  /* 0x0000004614147212 */ /* 0x000fe400078efe44 */
[----:B------:R-:W-:Y:S01]  /*6220*/  LOP3.LUT R87, R87, R22, R108, 0xfe, !PT ;  /* 0x0000001657577212 */ /* 0x000fe200078efe6c */
[----:B------:R-:W-:Y:S01]  /*6230*/  @P5 IMAD.WIDE.U32 R108, R105, R100, c[0x0][0x180] ;  /* 0x00006000696c5625 */ /* 0x000fe200078e0064 */
[----:B------:R-:W-:Y:S02]  /*6240*/  FSEL R23, R23, RZ, !P0 ;  /* 0x000000ff17177208 */ /* 0x000fe40004000000 */
[----:B------:R-:W-:Y:S02]  /*6250*/  PRMT R22, RZ, 0x7610, R63 ;  /* 0x00007610ff167816 */ /* 0x000fe4000000003f */
[----:B------:R-:W-:Y:S02]  /*6260*/  SEL R70, RZ, 0x1, P3 ;  /* 0x00000001ff467807 */ /* 0x000fe40001800000 */
[----:B------:R-:W-:Y:S01]  /*6270*/  LOP3.LUT R20, R20, R27, RZ, 0xfc, !PT ;  /* 0x0000001b14147212 */ /* 0x000fe200078efcff */
[----:B------:R-:W-:Y:S01]  /*6280*/  FMUL.FTZ R27, R23, R22 ;  /* 0x00000016171b7220 */ /* 0x000fe20000410000 */
[----:B------:R-:W-:Y:S01]  /*6290*/  LOP3.LUT R71, R71, R87, R70, 0xfe, !PT ;  /* 0x0000005747477212 */ /* 0x000fe200078efe46 */
[----:B------:R-:W-:-:S03]  /*62a0*/  IMAD.WIDE.U32 R22, R107, R105, c[0x0][0x188] ;  /* 0x000062006b167625 */ /* 0x000fc600078e0069 */
[----:B------:R-:W-:Y:S01]  /*62b0*/  LOP3.LUT R21, R21, R71, R69, 0xfe, !PT ;  /* 0x0000004715157212 */ /* 0x000fe200078efe45 */
[----:B------:R-:W-:Y:S01]  /*62c0*/  @P6 FADD.FTZ R27, R43, R27 ;  /* 0x0000001b2b1b6221 */ /* 0x000fe20000010000 */
[----:B------:R0:W-:Y:S01]  /*62d0*/  STG.E.128 [R22.64], R28 ;  /* 0x0000001c16007986 */ /* 0x0001e2000c101d06 */
        /* <DEDUP_REMOVED lines=18> */
.L_x_8548:
[----:B0-----:R-:W-:Y:S02]  /*6400*/  IMAD.MOV.U32 R106, RZ, RZ, R88 ;  /* 0x000000ffff6a7224 */ /* 0x001fe400078e0058 */
.L_x_8549:
[----:B------:R-:W-:Y:S05]  /*6410*/  BSYNC B1 ;  /* 0x0000000000017941 */ /* 0x000fea0003800000 */
.L_x_8547:
        /* <DEDUP_REMOVED lines=16> */
.L_x_8553:
[----:B------:R-:W-:Y:S05]  /*6520*/  BSYNC B2 ;  /* 0x0000000000027941 */ /* 0x000fea0003800000 */
.L_x_8552:
        /* <DEDUP_REMOVED lines=42> */
.L_x_8551:
[----:B------:R-:W-:Y:S05]  /*67d0*/  BSYNC B1 ;  /* 0x0000000000017941 */ /* 0x000fea0003800000 */
.L_x_8550:
        /* <DEDUP_REMOVED lines=22> */
.L_x_8555:
[----:B------:R-:W-:Y:S02]  /*6940*/  IMAD.MOV.U32 R107, RZ, RZ, R88 ;  /* 0x000000ffff6b7224 */ /* 0x000fe400078e0058 */
.L_x_8556:
[----:B------:R-:W-:Y:S05]  /*6950*/  BSYNC B1 ;  /* 0x0000000000017941 */ /* 0x000fea0003800000 */
.L_x_8554:
        /* <DEDUP_REMOVED lines=16> */
.L_x_8560:
[----:B------:R-:W-:Y:S05]  /*6a60*/  BSYNC B2 ;  /* 0x0000000000027941 */ /* 0x000fea0003800000 */
.L_x_8559:
        /* <DEDUP_REMOVED lines=42> */
.L_x_8558:
[----:B------:R-:W-:Y:S05]  /*6d10*/  BSYNC B1 ;  /* 0x0000000000017941 */ /* 0x000fea0003800000 */
.L_x_8557:
        /* <DEDUP_REMOVED lines=21> */
.L_x_8562:
[----:B------:R-:W-:Y:S02]  /*6e70*/  IMAD.MOV.U32 R68, RZ, RZ, R88 ;  /* 0x000000ffff447224 */ /* 0x000fe400078e0058 */
.L_x_8563:
[----:B------:R-:W-:Y:S05]  /*6e80*/  BSYNC B1 ;  /* 0x0000000000017941 */ /* 0x000fea0003800000 */
.L_x_8561:
        /* <DEDUP_REMOVED lines=16> */
.L_x_8567:
[----:B------:R-:W-:Y:S05]  /*6f90*/  BSYNC B2 ;  /* 0x0000000000027941 */ /* 0x000fea0003800000 */
.L_x_8566:
        /* <DEDUP_REMOVED lines=42> */
.L_x_8565:
[----:B------:R-:W-:Y:S05]  /*7240*/  BSYNC B1 ;  /* 0x0000000000017941 */ /* 0x000fea0003800000 */
.L_x_8564:
        /* <DEDUP_REMOVED lines=21> */
.L_x_8569:
[----:B------:R-:W-:Y:S02]  /*73a0*/  IMAD.MOV.U32 R68, RZ, RZ, R88 ;  /* 0x000000ffff447224 */ /* 0x000fe400078e0058 */
.L_x_8570:
[----:B------:R-:W-:Y:S05]  /*73b0*/  BSYNC B1 ;  /* 0x0000000000017941 */ /* 0x000fea0003800000 */
.L_x_8568:
        /* <DEDUP_REMOVED lines=16> */
.L_x_8574:
[----:B------:R-:W-:Y:S05]  /*74c0*/  BSYNC B2 ;  /* 0x0000000000027941 */ /* 0x000fea0003800000 */
.L_x_8573:
        /* <DEDUP_REMOVED lines=42> */
.L_x_8572:
[----:B------:R-:W-:Y:S05]  /*7770*/  BSYNC B1 ;  /* 0x0000000000017941 */ /* 0x000fea0003800000 */
.L_x_8571:
        /* <DEDUP_REMOVED lines=21> */
.L_x_8576:
[----:B------:R-:W-:Y:S02]  /*78d0*/  IMAD.MOV.U32 R107, RZ, RZ, R88 ;  /* 0x000000ffff6b7224 */ /* 0x000fe400078e0058 */
.L_x_8577:
[----:B------:R-:W-:Y:S05]  /*78e0*/  BSYNC B1 ;  /* 0x0000000000017941 */ /* 0x000fea0003800000 */
.L_x_8575:
        /* <DEDUP_REMOVED lines=16> */
.L_x_8581:
[----:B------:R-:W-:Y:S05]  /*79f0*/  BSYNC B2 ;  /* 0x0000000000027941 */ /* 0x000fea0003800000 */
.L_x_8580:
        /* <DEDUP_REMOVED lines=42> */
.L_x_8579:
[----:B------:R-:W-:Y:S05]  /*7ca0*/  BSYNC B1 ;  /* 0x0000000000017941 */ /* 0x000fea0003800000 */
.L_x_8578:
        /* <DEDUP_REMOVED lines=21> */
.L_x_8583:
[----:B------:R-:W-:Y:S02]  /*7e00*/  IMAD.MOV.U32 R107, RZ, RZ, R88 ;  /* 0x000000ffff6b7224 */ /* 0x000fe400078e0058 */
.L_x_8584:
[----:B------:R-:W-:Y:S05]  /*7e10*/  BSYNC B1 ;  /* 0x0000000000017941 */ /* 0x000fea0003800000 */
.L_x_8582:
        /* <DEDUP_REMOVED lines=16> */
.L_x_8588:
[----:B------:R-:W-:Y:S05]  /*7f20*/  BSYNC B2 ;  /* 0x0000000000027941 */ /* 0x000fea0003800000 */
.L_x_8587:
        /* <DEDUP_REMOVED lines=42> */
.L_x_8586:
[----:B------:R-:W-:Y:S05]  /*81d0*/  BSYNC B1 ;  /* 0x0000000000017941 */ /* 0x000fea0003800000 */
.L_x_8585:
        /* <DEDUP_REMOVED lines=21> */
.L_x_8590:
[----:B------:R-:W-:Y:S02]  /*8330*/  IMAD.MOV.U32 R107, RZ, RZ, R88 ;  /* 0x000000ffff6b7224 */ /* 0x000fe400078e0058 */
.L_x_8591:
[----:B------:R-:W-:Y:S05]  /*8340*/  BSYNC B1 ;  /* 0x0000000000017941 */ /* 0x000fea0003800000 */
.L_x_8589:
        /* <DEDUP_REMOVED lines=16> */
.L_x_8595:
[----:B------:R-:W-:Y:S05]  /*8450*/  BSYNC B2 ;  /* 0x0000000000027941 */ /* 0x000fea0003800000 */
.L_x_8594:
        /* <DEDUP_REMOVED lines=42> */
.L_x_8593:
[----:B------:R-:W-:Y:S05]  /*8700*/  BSYNC B1 ;  /* 0x0000000000017941 */ /* 0x000fea0003800000 */
.L_x_8592:
[----:B------:R-:W0:Y:S01]  /*8710*/  I2F.U32 R85, R107 ;  /* 0x0000006b00557306 */ /* 0x000e220000201000 */
[----:B------:R-:W-:Y:S01]  /*8720*/  PRMT R70, RZ, 0x5410, R71 ;  /* 0x00005410ff467816 */ /* 0x000fe20000000047 */
[----:B------:R-:W-:Y:S01]  /*8730*/  BSSY B1, `(.L_x_8596) ;  /* 0x0000015000017945 */ /* 0x000fe20003800000 */
[----:B------:R-:W-:-:S03]  /*8740*/  ISETP.NE.AND P6, PT, R103, RZ, PT ;  /* 0x000000ff6700720c */ /* 0x000fc60003fc5270 */
        /* <DEDUP_REMOVED lines=18> */
.L_x_8597:
[----:B------:R-:W-:Y:S02]  /*8870*/  IMAD.MOV.U32 R107, RZ, RZ, R88 ;  /* 0x000000ffff6b7224 */ /* 0x000fe400078e0058 */
.L_x_8598:
[----:B------:R-:W-:Y:S05]  /*8880*/  BSYNC B1 ;  /* 0x0000000000017941 */ /* 0x000fea0003800000 */
.L_x_8596:
        /* <DEDUP_REMOVED lines=18> */
.L_x_8602:
[----:B------:R-:W-:Y:S05]  /*89b0*/  BSYNC B2 ;  /* 0x0000000000027941 */ /* 0x000fea0003800000 */
.L_x_8601:
        /* <DEDUP_REMOVED lines=42> */
.L_x_8600:
[----:B------:R-:W-:Y:S05]  /*8c60*/  BSYNC B1 ;  /* 0x0000000000017941 */ /* 0x000fea0003800000 */
.L_x_8599:
[----:B------:R-:W-:Y:S02]  /*8c70*/  SEL R87, RZ, 0x10000, P5 ;  /* 0x00010000ff577807 */ /* 0x000fe40002800000 */
[----:B------:R-:W-:Y:S01]  /*8c80*/  ISETP.NE.AND P5, PT, R106, RZ, PT ;  /* 0x000000ff6a00720c */ /* 0x000fe20003fa5270 */
[----:B------:R-:W-:Y:S01]  /*8c90*/  FADD.FTZ R106, RZ, R36 ;  /* 0x00000024ff6a7221 */ /* 0x000fe20000010000 */
[----:B------:R-:W-:Y:S02]  /*8ca0*/  SEL R108, RZ, 0x1, P2 ;  /* 0x00000001ff6c7807 */ /* 0x000fe40001000000 */
[----:B------:R-:W-:Y:S01]  /*8cb0*/  ISETP.NE.AND P6, PT, R103, RZ, PT ;  /* 0x000000ff6700720c */ /* 0x000fe20003fc5270 */
[----:B------:R-:W-:Y:S01]  /*8cc0*/  FADD.FTZ R89, R37, R106 ;  /* 0x0000006a25597221 */ /* 0x000fe20000010000 */
[----:B------:R-:W-:Y:S01]  /*8cd0*/  SEL R112, RZ, 0x100, P4 ;  /* 0x00000100ff707807 */ /* 0x000fe20002000000 */
[----:B------:R-:W-:-:S04]  /*8ce0*/  IMAD.WIDE.U32 R108, R108, 0x1000000, RZ ;  /* 0x010000006c6c7825 */ /* 0x000fc800078e00ff */
[----:B------:R-:W-:-:S04]  /*8cf0*/  FADD.FTZ R106, R38, R89 ;  /* 0x00000059266a7221 */ /* 0x000fc80000010000 */
[----:B------:R-:W-:-:S04]  /*8d00*/  FADD.FTZ R89, R39, R106 ;  /* 0x0000006a27597221 */ /* 0x000fc80000010000 */
[----:B------:R-:W-:Y:S02]  /*8d10*/  FADD.FTZ R106, R32, R89 ;  /* 0x00000059206a7221 */ /* 0x000fe40000010000 */
[----:B------:R-:W0:Y:S02]  /*8d20*/  I2F.U32 R89, R107 ;  /* 0x0000006b00597306 */ /* 0x000e240000201000 */
[----:B------:R-:W-:-:S04]  /*8d30*/  FADD.FTZ R91, R33, R106 ;  /* 0x0000006a215b7221 */ /* 0x000fc80000010000 */
[----:B------:R-:W-:-:S04]  /*8d40*/  FADD.FTZ R106, R34, R91 ;  /* 0x0000005b226a7221 */ /* 0x000fc80000010000 */
[----:B------:R-:W-:-:S04]  /*8d50*/  FADD.FTZ R91, R35, R106 ;  /* 0x0000006a235b7221 */ /* 0x000fc80000010000 */
[----:B------:R-:W-:Y:S02]  /*8d60*/  FADD.FTZ R106, R28, R91 ;  /* 0x0000005b1c6a7221 */ /* 0x000fe40000010000 */
[----:B0-----:R-:W-:Y:S01]  /*8d70*/  FFMA.FTZ R89, R89, R102, 1.1641532182693481445e-10 ;  /* 0x2f00000059597423 */ /* 0x001fe20000010066 */
[----:B------:R-:W-:Y:S01]  /*8d80*/  PRMT R102, RZ, 0x7610, R71 ;  /* 0x00007610ff667816 */ /* 0x000fe20000000047 */
[----:B------:R-:W-:-:S03]  /*8d90*/  FADD.FTZ R91, R29, R106 ;  /* 0x0000006a1d5b7221 */ /* 0x000fc60000010000 */
[----:B------:R-:W-:Y:S01]  /*8da0*/  FSETP.GTU.FTZ.AND P2, PT, R89, c[0x0][0x1e4], PT ;  /* 0x0000790059007a0b */ /* 0x000fe20003f5c000 */
[----:B------:R-:W-:Y:S01]  /*8db0*/  FADD.FTZ R106, R30, R91 ;  /* 0x0000005b1e6a7221 */ /* 0x000fe20000010000 */
[----:B------:R-:W-:Y:S01]  /*8dc0*/  SEL R89, RZ, 0x1, P5 ;  /* 0x00000001ff597807 */ /* 0x000fe20002800000 */
[----:B------:R-:W-:Y:S01]  /*8dd0*/  FMUL.FTZ R101, R102, R101 ;  /* 0x0000006566657220 */ /* 0x000fe20000410000 */
[----:B------:R-:W-:Y:S01]  /*8de0*/  SEL R102, RZ, 0x1, P0 ;  /* 0x00000001ff667807 */ /* 0x000fe20000000000 */
[----:B------:R-:W-:Y:S01]  /*8df0*/  FADD.FTZ R71, R31, R106 ;  /* 0x0000006a1f477221 */ /* 0x000fe20000010000 */
[----:B------:R-:W-:Y:S01]  /*8e00*/  SEL R106, RZ, 0x1, P1 ;  /* 0x00000001ff6a7807 */ /* 0x000fe20000800000 */
[----:B------:R-:W-:Y:S01]  /*8e10*/  FMUL.FTZ R101, R101, c[0x0][0x1e8] ;  /* 0x00007a0065657a20 */ /* 0x000fe20000410000 */
[----:B------:R-:W-:Y:S01]  /*8e20*/  SEL R91, RZ, 0x1000000, P2 ;  /* 0x01000000ff5b7807 */ /* 0x000fe20001000000 */
[----:B------:R-:W-:Y:S01]  /*8e30*/  FADD.FTZ R110, R24, R71 ;  /* 0x00000047186e7221 */ /* 0x000fe20000010000 */
[----:B------:R-:W-:Y:S01]  /*8e40*/  ISETP.NE.AND P1, PT, R0, RZ, PT ;  /* 0x000000ff0000720c */ /* 0x000fe20003f25270 */
[----:B------:R-:W-:Y:S01]  /*8e50*/  IMAD.WIDE.U32 R106, R106, 0x10000, RZ ;  /* 0x000100006a6a7825 */ /* 0x000fe200078e00ff */
[----:B------:R-:W-:-:S03]  /*8e60*/  FSEL R101, R101, RZ, !P2 ;  /* 0x000000ff65657208 */ /* 0x000fc60005000000 */
[----:B------:R-:W-:-:S04]  /*8e70*/  IMAD.WIDE.U32 R102, R102, 0x100, RZ ;  /* 0x0000010066667825 */ /* 0x000fc800078e00ff */
[----:B------:R-:W-:Y:S01]  /*8e80*/  FADD.FTZ R71, R25, R110 ;  /* 0x0000006e19477221 */ /* 0x000fe20000010000 */
[----:B------:R-:W-:Y:S02]  /*8e90*/  LOP3.LUT R102, R102, R108, R106, 0xfe, !PT ;  /* 0x0000006c66667212 */ /* 0x000fe400078efe6a */
[----:B------:R-:W-:Y:S01]  /*8ea0*/  LOP3.LUT R108, R112, R91, R87, 0xfe, !PT ;  /* 0x0000005b706c7212 */ /* 0x000fe200078efe57 */
[----:B------:R-:W-:Y:S01]  /*8eb0*/  FADD.FTZ R110, R26, R71 ;  /* 0x000000471a6e7221 */ /* 0x000fe20000010000 */
[----:B------:R-:W-:Y:S01]  /*8ec0*/  SEL R91, RZ, 0x1, P3 ;  /* 0x00000001ff5b7807 */ /* 0x000fe20001800000 */
[----:B------:R-:W-:Y:S01]  /*8ed0*/  FMUL.FTZ R71, R98, R101 ;  /* 0x0000006562477220 */ /* 0x000fe20000410000 */
[----:B------:R-:W-:Y:S01]  /*8ee0*/  LOP3.LUT R102, R102, R89, RZ, 0xfc, !PT ;  /* 0x0000005966667212 */ /* 0x000fe200078efcff */
[----:B------:R-:W-:Y:S01]  /*8ef0*/  FADD.FTZ R87, R27, R110 ;  /* 0x0000006e1b577221 */ /* 0x000fe20000010000 */
[----:B------:R-:W-:Y:S01]  /*8f00*/  LOP3.LUT R89, R109, R108, R91, 0xfe, !PT ;  /* 0x0000006c6d597212 */ /* 0x000fe200078efe5b */
[----:B------:R-:W-:-:S03]  /*8f10*/  IMAD.WIDE.U32 R108, R100, R105, c[0x0][0x188] ;  /* 0x00006200646c7625 */ /* 0x000fc600078e0069 */
[----:B------:R-:W-:Y:S01]  /*8f20*/  LOP3.LUT R103, R103, R89, R107, 0xfe, !PT ;  /* 0x0000005967677212 */ /* 0x000fe200078efe6b */
[----:B------:R-:W-:Y:S01]  /*8f30*/  FADD.FTZ R106, R20, R87 ;  /* 0x00000057146a7221 */ /* 0x000fe20000010000 */
[----:B------:R0:W-:Y:S01]  /*8f40*/  STG.E.128 [R108.64], R20 ;  /* 0x000000146c007986 */ /* 0x0001e2000c101d06 */
[----:B------:R-:W-:Y:S02]  /*8f50*/  @P6 FADD.FTZ R71, R43, R71 ;  /* 0x000000472b476221 */ /* 0x000fe40000010000 */
[----:B------:R-:W-:-:S03]  /*8f60*/  IMAD.WIDE.U32 R104, R100, R104, c[0x0][0x190] ;  /* 0x0000640064687625 */ /* 0x000fc600078e0068 */
[----:B------:R0:W-:Y:S01]  /*8f70*/  STG.E.128 [R108.64+0x10], R68 ;  /* 0x000010446c007986 */ /* 0x0001e2000c101d06 */
[----:B------:R-:W-:-:S03]  /*8f80*/  FADD.FTZ R87, R21, R106 ;  /* 0x0000006a15577221 */ /* 0x000fc60000010000 */
[----:B------:R0:W-:Y:S01]  /*8f90*/  STG.E.64 [R104.64], R102 ;  /* 0x0000006668007986 */ /* 0x0001e2000c101b06 */
        /* <DEDUP_REMOVED lines=8> */
.L_x_8607:
[----:B-1----:R-:W-:Y:S01]  /*9020*/  FADD.FTZ R108, R91, R87 ;  /* 0x000000575b6c7221 */ /* 0x002fe20000010000 */
[----:B------:R-:W-:Y:S05]  /*9030*/  BRA.DIV ~URZ, `(.L_x_8604) ;  /* 0x00000d227f007947 */ /* 0x000fea000b800000 */
[----:B------:R-:W1:Y:S02]  /*9040*/  SHFL.BFLY PT, R87, R108, 0x2, 0x1f ;  /* 0x0c401f006c577f89 */ /* 0x000e6400000e0000 */
[----:B-1----:R-:W-:-:S05]  /*9050*/  FADD.FTZ R87, R108, R87 ;  /* 0x000000576c577221 */ /* 0x002fca0000010000 */
[----:B------:R-:W1:Y:S02]  /*9060*/  SHFL.BFLY PT, R102, R87, 0x4, 0x1f ;  /* 0x0c801f0057667f89 */ /* 0x000e6400000e0000 */
[----:B-1----:R-:W-:-:S05]  /*9070*/  FADD.FTZ R102, R87, R102 ;  /* 0x0000006657667221 */ /* 0x002fca0000010000 */
[----:B------:R-:W1:Y:S02]  /*9080*/  SHFL.BFLY PT, R89, R102, 0x8, 0x1f ;  /* 0x0d001f0066597f89 */ /* 0x000e6400000e0000 */
[----:B01----:R-:W-:-:S05]  /*9090*/  FADD.FTZ R91, R102, R89 ;  /* 0x00000059665b7221 */ /* 0x003fca0000010000 */
        /* <DEDUP_REMOVED lines=60> */
.L_x_8608:
[----:B-1----:R-:W-:Y:S01]  /*9460*/  FADD.FTZ R106, R106, R91 ;  /* 0x0000005b6a6a7221 */ /* 0x002fe20000010000 */
[----:B------:R-:W-:Y:S01]  /*9470*/  ISETP.NE.AND P0, PT, RZ, UR8, PT ;  /* 0x00000008ff007c0c */ /* 0x000fe2000bf05270 */
[----:B0-----:R-:W-:Y:S01]  /*9480*/  FMUL.FTZ R91, R89, R89 ;  /* 0x00000059595b7220 */ /* 0x001fe20000410000 */
[----:B------:R-:W-:Y:S01]  /*9490*/  HFMA2.MMA R87, -RZ, RZ, 0, 2.384185791015625e-07 ;  /* 0x00000004ff577435 */ /* 0x000fe200000001ff */
[----:B------:R-:W-:-:S03]  /*94a0*/  IMAD.MOV.U32 R101, RZ, RZ, c[0x0][0x1e0] ;  /* 0x00007800ff657624 */ /* 0x000fc600078e00ff */
[----:B------:R-:W-:Y:S01]  /*94b0*/  FSEL R104, R91, RZ, P0 ;  /* 0x000000ff5b687208 */ /* 0x000fe20000000000 */
[----:B------:R-:W-:Y:S01]  /*94c0*/  FFMA.FTZ R101, R106, R101, c[0x0][0x228] ;  /* 0x00008a006a657623 */ /* 0x000fe20000010065 */
[----:B------:R-:W-:-:S03]  /*94d0*/  FSEL R91, R89, RZ, !P0 ;  /* 0x000000ff595b7208 */ /* 0x000fc60004000000 */
[----:B------:R-:W-:Y:S02]  /*94e0*/  FADD.FTZ R101, R101, R104 ;  /* 0x0000006865657221 */ /* 0x000fe40000010000 */
[--C-:B------:R-:W-:Y:S02]  /*94f0*/  FADD.FTZ R110, R32, -R91.reuse ;  /* 0x8000005b206e7221 */ /* 0x100fe40000010000 */
[----:B------:R-:W-:Y:S02]  /*9500*/  FADD.FTZ R32, R29, -R91 ;  /* 0x8000005b1d207221 */ /* 0x000fe40000010000 */
[----:B------:R0:W1:Y:S01]  /*9510*/  MUFU.RSQ R29, R101 ;  /* 0x00000065001d7308 */ /* 0x0000620000001400 */
[----:B------:R-:W-:-:S04]  /*9520*/  @!P1 IMAD.WIDE R102, R2, R87, c[0x0][0x1a0] ;  /* 0x0000680002669625 */ /* 0x000fc800078e0257 */
[--C-:B------:R-:W-:Y:S01]  /*9530*/  FADD.FTZ R108, R38, -R91.reuse ;  /* 0x8000005b266c7221 */ /* 0x100fe20000010000 */
[----:B------:R2:W-:Y:S01]  /*9540*/  @!P1 STG.E [R102.64], R89 ;  /* 0x0000005966009986 */ /* 0x0005e2000c101906 */
[--C-:B------:R-:W-:Y:S02]  /*9550*/  FADD.FTZ R38, R39, -R91.reuse ;  /* 0x8000005b27267221 */ /* 0x100fe40000010000 */
[--C-:B------:R-:W-:Y:S02]  /*9560*/  FADD.FTZ R104, R33, -R91.reuse ;  /* 0x8000005b21687221 */ /* 0x100fe40000010000 */
[--C-:B0-----:R-:W-:Y:S02]  /*9570*/  FADD.FTZ R101, R70, -R91.reuse ;  /* 0x8000005b46657221 */ /* 0x101fe40000010000 */
[--C-:B------:R-:W-:Y:S02]  /*9580*/  FADD.FTZ R114, R36, -R91.reuse ;  /* 0x8000005b24727221 */ /* 0x100fe40000010000 */
[----:B------:R-:W-:-:S02]  /*9590*/  FADD.FTZ R112, R34, -R91 ;  /* 0x8000005b22707221 */ /* 0x000fc40000010000 */
[----:B-1----:R-:W-:Y:S02]  /*95a0*/  FMUL.FTZ R39, R29, R104 ;  /* 0x000000681d277220 */ /* 0x002fe40000410000 */
[----:B--2---:R-:W-:Y:S02]  /*95b0*/  FADD.FTZ R89, R69, -R91 ;  /* 0x8000005b45597221 */ /* 0x004fe40000010000 */
[C---:B------:R-:W-:Y:S01]  /*95c0*/  FMUL.FTZ R69, R29.reuse, R38 ;  /* 0x000000261d457220 */ /* 0x040fe20000410000 */
[----:B------:R-:W-:Y:S01]  /*95d0*/  PRMT R38, RZ, 0x7610, R58 ;  /* 0x00007610ff267816 */ /* 0x000fe2000000003a */
[C---:B------:R-:W-:Y:S02]  /*95e0*/  FMUL.FTZ R70, R29.reuse, R108 ;  /* 0x0000006c1d467220 */ /* 0x040fe40000410000 */
[----:B------:R-:W-:Y:S02]  /*95f0*/  FMUL.FTZ R34, R29, R114 ;  /* 0x000000721d227220 */ /* 0x000fe40000410000 */
[----:B------:R-:W-:Y:S01]  /*9600*/  FFMA.FTZ R38, R39, R38, R8 ;  /* 0x0000002627267223 */ /* 0x000fe20000010008 */
[----:B------:R-:W-:Y:S01]  /*9610*/  PRMT R39, RZ, 0x5410, R57 ;  /* 0x00005410ff277816 */ /* 0x000fe20000000039 */
[----:B------:R-:W-:-:S02]  /*9620*/  FADD.FTZ R36, R37, -R91 ;  /* 0x8000005b25247221 */ /* 0x000fc40000010000 */
[----:B------:R-:W-:Y:S02]  /*9630*/  FADD.FTZ R102, R31, -R91 ;  /* 0x8000005b1f667221 */ /* 0x000fe40000010000 */
[----:B------:R-:W-:Y:S01]  /*9640*/  FFMA.FTZ R39, R70, R39, R5 ;  /* 0x0000002746277223 */ /* 0x000fe20000010005 */
[----:B------:R-:W-:Y:S01]  /*9650*/  PRMT R70, RZ, 0x7610, R57 ;  /* 0x00007610ff467816 */ /* 0x000fe20000000039 */
[----:B------:R-:W-:Y:S01]  /*9660*/  FMUL.FTZ R31, R29, R36 ;  /* 0x000000241d1f7220 */ /* 0x000fe20000410000 */
[----:B------:R-:W-:Y:S01]  /*9670*/  PRMT R36, RZ, 0x7610, R59 ;  /* 0x00007610ff247816 */ /* 0x000fe2000000003b */
[----:B------:R-:W-:Y:S02]  /*9680*/  FADD.FTZ R26, R26, -R91 ;  /* 0x8000005b1a1a7221 */ /* 0x000fe40000010000 */
[----:B------:R-:W-:Y:S01]  /*9690*/  FFMA.FTZ R70, R69, R70, R6 ;  /* 0x0000004645467223 */ /* 0x000fe20000010006 */
[----:B------:R-:W-:Y:S01]  /*96a0*/  PRMT R69, RZ, 0x5410, R56 ;  /* 0x00005410ff457816 */ /* 0x000fe20000000038 */
[----:B------:R-:W-:-:S02]  /*96b0*/  FMUL.FTZ R33, R29, R102 ;  /* 0x000000661d217220 */ /* 0x000fc40000410000 */
[----:B------:R-:W-:Y:S02]  /*96c0*/  FMUL.FTZ R102, R29, R26 ;  /* 0x0000001a1d667220 */ /* 0x000fe40000410000 */
[----:B------:R-:W-:Y:S01]  /*96d0*/  FFMA.FTZ R34, R34, R69, R3 ;  /* 0x0000004522227223 */ /* 0x000fe20000010003 */
[----:B------:R-:W-:Y:S01]  /*96e0*/  PRMT R69, RZ, 0x7610, R56 ;  /* 0x00007610ff457816 */ /* 0x000fe20000000038 */
[--C-:B------:R-:W-:Y:S02]  /*96f0*/  FADD.FTZ R118, R27, -R91.reuse ;  /* 0x8000005b1b767221 */ /* 0x100fe40000010000 */
[----:B------:R-:W-:Y:S02]  /*9700*/  FADD.FTZ R116, R25, -R91 ;  /* 0x8000005b19747221 */ /* 0x000fe40000010000 */
        /* <DEDUP_REMOVED lines=11> */
[----:B------:R-:W-:Y:S01]  /*97c0*/  FFMA.FTZ R69, R102, R69, R17 ;  /* 0x0000004566457223 */ /* 0x000fe20000010011 */
[----:B------:R-:W-:Y:S01]  /*97d0*/  PRMT R102, RZ, 0x7610, R55 ;  /* 0x00007610ff667816 */ /* 0x000fe20000000037 */
[----:B------:R-:W-:Y:S02]  /*97e0*/  FADD.FTZ R91, R71, -R91 ;  /* 0x8000005b475b7221 */ /* 0x000fe40000010000 */
[C---:B------:R-:W-:Y:S02]  /*97f0*/  FMUL.FTZ R71, R29.reuse, R118 ;  /* 0x000000761d477220 */ /* 0x040fe40000410000 */
[----:B------:R-:W-:-:S02]  /*9800*/  FMUL.FTZ R68, R29, R24 ;  /* 0x000000181d447220 */ /* 0x000fc40000410000 */
[----:B------:R-:W-:Y:S01]  /*9810*/  FFMA.FTZ R102, R71, R102, R18 ;  /* 0x0000006647667223 */ /* 0x000fe20000010012 */
[--C-:B------:R-:W-:Y:S01]  /*9820*/  PRMT R71, RZ, 0x5410, R54.reuse ;  /* 0x00005410ff477816 */ /* 0x100fe20000000036 */
        /* <DEDUP_REMOVED lines=16> */
[----:B------:R-:W-:-:S04]  /*9930*/  @!P1 IMAD.WIDE R20, R2, R87, c[0x0][0x1a8] ;  /* 0x00006a0002149625 */ /* 0x000fc800078e0257 */
[----:B------:R-:W-:Y:S01]  /*9940*/  FFMA.FTZ R28, R28, R33, R11 ;  /* 0x000000211c1c7223 */ /* 0x000fe2000001000b */
[----:B------:R-:W-:Y:S01]  /*9950*/  PRMT R33, RZ, 0x7610, R52 ;  /* 0x00007610ff217816 */ /* 0x000fe20000000034 */
[----:B------:R0:W-:Y:S01]  /*9960*/  @!P1 STG.E [R20.64], R29 ;  /* 0x0000001d14009986 */ /* 0x0001e2000c101906 */
[C---:B------:R-:W-:Y:S02]  /*9970*/  FMUL.FTZ R35, R29.reuse, R106 ;  /* 0x0000006a1d237220 */ /* 0x040fe40000410000 */
[----:B------:R-:W-:Y:S02]  /*9980*/  FMUL.FTZ R110, R29, R110 ;  /* 0x0000006e1d6e7220 */ /* 0x000fe40000410000 */
[----:B------:R-:W-:Y:S01]  /*9990*/  FFMA.FTZ R33, R23, R33, R12 ;  /* 0x0000002117217223 */ /* 0x000fe2000001000c */
[----:B------:R-:W-:Y:S01]  /*99a0*/  PRMT R23, RZ, 0x5410, R51 ;  /* 0x00005410ff177816 */ /* 0x000fe20000000033 */
[C---:B------:R-:W-:Y:S02]  /*99b0*/  FMUL.FTZ R112, R29.reuse, R112 ;  /* 0x000000701d707220 */ /* 0x040fe40000410000 */
[----:B------:R-:W-:-:S02]  /*99c0*/  FMUL.FTZ R22, R29, R120 ;  /* 0x000000781d167220 */ /* 0x000fc40000410000 */
[----:B------:R-:W-:Y:S01]  /*99d0*/  FFMA.FTZ R103, R27, R23, R76 ;  /* 0x000000171b677223 */ /* 0x000fe2000001004c */
[----:B------:R-:W-:Y:S01]  /*99e0*/  PRMT R23, RZ, 0x7610, R51 ;  /* 0x00007610ff177816 */ /* 0x000fe20000000033 */
[C---:B0-----:R-:W-:Y:S01]  /*99f0*/  FMUL.FTZ R20, R29.reuse, R89 ;  /* 0x000000591d147220 */ /* 0x041fe20000410000 */
[----:B------:R-:W-:Y:S01]  /*9a00*/  F2FP.BF16.PACK_AB R27, R102, R69 ;  /* 0x00000045661b723e */ /* 0x000fe200000010ff */
[C---:B------:R-:W-:Y:S02]  /*9a10*/  FMUL.FTZ R21, R29.reuse, R124 ;  /* 0x0000007c1d157220 */ /* 0x040fe40000410000 */
        /* <DEDUP_REMOVED lines=16> */
[----:B------:R-:W-:Y:S01]  /*9b20*/  IADD3 R36, R99, 0x20, RZ ;  /* 0x0000002063247810 */ /* 0x000fe20007ffe0ff */
[----:B------:R-:W-:Y:S01]  /*9b30*/  FFMA.FTZ R91, R21, R20, R72 ;  /* 0x00000014155b7223 */ /* 0x000fe20000010048 */
[----:B------:R-:W-:Y:S02]  /*9b40*/  PRMT R20, RZ, 0x7610, R49 ;  /* 0x00007610ff147816 */ /* 0x000fe40000000031 */
[----:B------:R-:W-:Y:S02]  /*9b50*/  F2FP.BF16.PACK_AB R21, R70, R39 ;  /* 0x000000274615723e */ /* 0x000fe400000010ff */
[----:B------:R-:W-:Y:S01]  /*9b60*/  F2FP.BF16.PACK_AB R30, R101, R30 ;  /* 0x0000001e651e723e */ /* 0x000fe200000010ff */
[----:B------:R-:W-:Y:S01]  /*9b70*/  FFMA.FTZ R106, R24, R20, R75 ;  /* 0x00000014186a7223 */ /* 0x000fe2000001004b */
[----:B------:R-:W-:Y:S02]  /*9b80*/  PRMT R20, RZ, 0x5410, R48 ;  /* 0x00005410ff147816 */ /* 0x000fe40000000030 */
[----:B------:R-:W-:-:S02]  /*9b90*/  F2FP.BF16.PACK_AB R24, R33, R28 ;  /* 0x0000001c2118723e */ /* 0x000fc400000010ff */
[----:B------:R-:W-:Y:S01]  /*9ba0*/  F2FP.BF16.PACK_AB R29, R106, R91 ;  /* 0x0000005b6a1d723e */ /* 0x000fe200000010ff */
[----:B------:R-:W-:Y:S01]  /*9bb0*/  FFMA.FTZ R89, R22, R20, R19 ;  /* 0x0000001416597223 */ /* 0x000fe20000010013 */
[----:B------:R-:W-:Y:S02]  /*9bc0*/  PRMT R20, RZ, 0x7610, R48 ;  /* 0x00007610ff147816 */ /* 0x000fe40000000030 */
[----:B------:R-:W-:Y:S02]  /*9bd0*/  F2FP.BF16.PACK_AB R22, R38, R35 ;  /* 0x000000232616723e */ /* 0x000fe400000010ff */
[----:B------:R-:W-:Y:S01]  /*9be0*/  LEA.HI.X R33, R100, c[0x0][0x20c], RZ, 0x4, P1 ;  /* 0x0000830064217a11 */ /* 0x000fe200008f24ff */
[----:B------:R-:W-:Y:S01]  /*9bf0*/  FFMA.FTZ R104, R26, R20, R73 ;  /* 0x000000141a687223 */ /* 0x000fe20000010049 */
[----:B------:R-:W-:Y:S02]  /*9c00*/  F2FP.BF16.PACK_AB R20, R31, R34 ;  /* 0x000000221f14723e */ /* 0x000fe400000010ff */
[----:B------:R-:W-:Y:S01]  /*9c10*/  F2FP.BF16.PACK_AB R26, R37, R68 ;  /* 0x00000044251a723e */ /* 0x000fe200000010ff */
[----:B------:R-:W-:Y:S01]  /*9c20*/  IMAD.MOV.U32 R37, RZ, RZ, 0x10 ;  /* 0x00000010ff257424 */ /* 0x000fe200078e00ff */
[----:B------:R-:W-:-:S02]  /*9c30*/  LEA R34, P0, R99, c[0x0][0x208], 0x4 ;  /* 0x0000820063227a11 */ /* 0x000fc400078020ff */
[----:B------:R-:W-:Y:S01]  /*9c40*/  F2FP.BF16.PACK_AB R31, R108, R103 ;  /* 0x000000676c1f723e */ /* 0x000fe200000010ff */
[----:B------:R-:W-:Y:S01]  /*9c50*/  IMAD.WIDE.U32 R36, R36, R37, c[0x0][0x208] ;  /* 0x0000820024247625 */ /* 0x000fe200078e0025 */
[----:B------:R-:W-:Y:S02]  /*9c60*/  LEA.HI.X R35, R99, c[0x0][0x20c], RZ, 0x4, P0 ;  /* 0x0000830063237a11 */ /* 0x000fe400000f24ff */
[----:B------:R-:W-:Y:S02]  /*9c70*/  F2FP.BF16.PACK_AB R28, R104, R89 ;  /* 0x00000059681c723e */ /* 0x000fe400000010ff */
[----:B------:R-:W-:Y:S01]  /*9c80*/  ISETP.GE.AND P0, PT, R2, c[0x0][0x164], PT ;  /* 0x0000590002007a0c */ /* 0x000fe20003f06270 */
[----:B------:R0:W-:Y:S04]  /*9c90*/  STG.E.128 [R34.64], R20 ;  /* 0x0000001422007986 */ /* 0x0001e8000c101d06 */
[----:B------:R0:W-:Y:S04]  /*9ca0*/  STG.E.128 [R36.64], R24 ;  /* 0x0000001824007986 */ /* 0x0001e8000c101d06 */
[----:B------:R0:W-:Y:S04]  /*9cb0*/  STG.E.128 [R32.64], R28 ;  /* 0x0000001c20007986 */ /* 0x0001e8000c101d06 */
[----:B0-----:R-:W-:Y:S01]  /*9cc0*/  @P0 CALL.REL.NOINC `(.L_x_8605) ;  /* 0x0000001000000944 */ /* 0x001fe20003c00000 */
[----:B------:R-:W-:Y:S05]  /*9cd0*/  BRA `(.L_x_8606) ;  /* 0xffff6c7000007947 */ /* 0x000fea000383ffff */
.L_x_8605:
[----:B------:R-:W-:Y:S05]  /*9ce0*/  BSYNC B0 ;  /* 0x0000000000007941 */ /* 0x000fea0003800000 */
.L_x_8434:
[----:B------:R-:W-:Y:S05]  /*9cf0*/  EXIT ;  /* 0x000000000000794d */ /* 0x000fea0003800000 */
.L_x_8603:
[----:B0-----:R-:W-:Y:S01]  /*9d00*/  IMAD.MOV.U32 R104, RZ, RZ, 0x1 ;  /* 0x00000001ff687424 */ /* 0x001fe200078e00ff */
[----:B------:R-:W-:Y:S01]  /*9d10*/  MOV R106, 0xffffffff ;  /* 0xffffffff006a7802 */ /* 0x000fe20000000f00 */
[----:B------:R-:W-:Y:S01]  /*9d20*/  IMAD.MOV.U32 R87, RZ, RZ, 0x1f ;  /* 0x0000001fff577424 */ /* 0x000fe200078e00ff */
[----:B------:R-:W-:-:S02]  /*9d30*/  MOV R102, 0x9d50 ;  /* 0x00009d5000667802 */ /* 0x000fc40000000f00 */
[----:B------:R-:W-:Y:S05]  /*9d40*/  CALL.REL.NOINC `($__internal_61_$__cuda_sm70_shflsync_bfly_p) ;  /* 0x000006a000007944 */ /* 0x000fea0003c00000 */
[----:B01----:R-:W-:Y:S05]  /*9d50*/  BRA `(.L_x_8607) ;  /* 0xfffff2c000007947 */ /* 0x003fea000383ffff */
.L_x_8604:
[----:B0-----:R-:W-:Y:S01]  /*9d60*/  IMAD.MOV.U32 R91, RZ, RZ, R108 ;  /* 0x000000ffff5b7224 */ /* 0x001fe200078e006c */
[----:B------:R-:W-:Y:S01]  /*9d70*/  MOV R106, 0xffffffff ;  /* 0xffffffff006a7802 */ /* 0x000fe20000000f00 */
[----:B------:R-:W-:Y:S01]  /*9d80*/  IMAD.MOV.U32 R104, RZ, RZ, 0x2 ;  /* 0x00000002ff687424 */ /* 0x000fe200078e00ff */
[----:B------:R-:W-:Y:S01]  /*9d90*/  MOV R102, 0x9dc0 ;  /* 0x00009dc000667802 */ /* 0x000fe20000000f00 */
[----:B------:R-:W-:-:S02]  /*9da0*/  IMAD.MOV.U32 R87, RZ, RZ, 0x1f ;  /* 0x0000001fff577424 */ /* 0x000fc400078e00ff */
[----:B------:R-:W-:Y:S05]  /*9db0*/  CALL.REL.NOINC `($__internal_61_$__cuda_sm70_shflsync_bfly_p) ;  /* 0x0000063000007944 */ /* 0x000fea0003c00000 */
[----:B01----:R-:W-:Y:S01]  /*9dc0*/  FADD.FTZ R91, R108, R87 ;  /* 0x000000576c5b7221 */ /* 0x003fe20000010000 */
[----:B------:R-:W-:Y:S01]  /*9dd0*/  MOV R102, 0x9e20 ;  /* 0x00009e2000667802 */ /* 0x000fe20000000f00 */
[----:B------:R-:W-:-:S02]  /*9de0*/  IMAD.MOV.U32 R104, RZ, RZ, 0x4 ;  /* 0x00000004ff687424 */ /* 0x000fc400078e00ff */
[----:B------:R-:W-:Y:S02]  /*9df0*/  IMAD.MOV.U32 R87, RZ, RZ, 0x1f ;  /* 0x0000001fff577424 */ /* 0x000fe400078e00ff */
[----:B------:R-:W-:Y:S02]  /*9e00*/  IMAD.MOV.U32 R106, RZ, RZ, -0x1 ;  /* 0xffffffffff6a7424 */ /* 0x000fe400078e00ff */
[----:B------:R-:W-:Y:S05]  /*9e10*/  CALL.REL.NOINC `($__internal_61_$__cuda_sm70_shflsync_bfly_p) ;  /* 0x000005d000007944 */ /* 0x000fea0003c00000 */
[----:B0-----:R-:W-:Y:S01]  /*9e20*/  HFMA2.MMA R104, -RZ, RZ, 0, 4.76837158203125e-07 ;  /* 0x00000008ff687435 */ /* 0x001fe200000001ff */
[----:B-1----:R-:W-:Y:S01]  /*9e30*/  FADD.FTZ R91, R91, R87 ;  /* 0x000000575b5b7221 */ /* 0x002fe20000010000 */
[----:B------:R-:W-:Y:S01]  /*9e40*/  MOV R102, 0x9e80 ;  /* 0x00009e8000667802 */ /* 0x000fe20000000f00 */
[----:B------:R-:W-:Y:S02]  /*9e50*/  IMAD.MOV.U32 R87, RZ, RZ, 0x1f ;  /* 0x0000001fff577424 */ /* 0x000fe400078e00ff */
[----:B------:R-:W-:Y:S02]  /*9e60*/  IMAD.MOV.U32 R106, RZ, RZ, -0x1 ;  /* 0xffffffffff6a7424 */ /* 0x000fe400078e00ff */
[----:B------:R-:W-:Y:S05]  /*9e70*/  CALL.REL.NOINC `($__internal_61_$__cuda_sm70_shflsync_bfly_p) ;  /* 0x0000057000007944 */ /* 0x000fea0003c00000 */
[----:B01----:R-:W-:Y:S01]  /*9e80*/  FADD.FTZ R91, R91, R87 ;  /* 0x000000575b5b7221 */ /* 0x003fe20000010000 */
[----:B------:R-:W-:Y:S01]  /*9e90*/  MOV R87, 0x1f ;  /* 0x0000001f00577802 */ /* 0x000fe20000000f00 */
[----:B------:R-:W-:Y:S01]  /*9ea0*/  IMAD.MOV.U32 R104, RZ, RZ, 0x10 ;  /* 0x00000010ff687424 */ /* 0x000fe200078e00ff */
[----:B------:R-:W-:Y:S01]  /*9eb0*/  MOV R102, 0x9ee0 ;  /* 0x00009ee000667802 */ /* 0x000fe20000000f00 */
[----:B------:R-:W-:-:S02]  /*9ec0*/  IMAD.MOV.U32 R106, RZ, RZ, -0x1 ;  /* 0xffffffffff6a7424 */ /* 0x000fc400078e00ff */
[----:B------:R-:W-:Y:S05]  /*9ed0*/  CALL.REL.NOINC `($__internal_61_$__cuda_sm70_shflsync_bfly_p) ;  /* 0x0000051000007944 */ /* 0x000fea0003c00000 */
[----:B-1----:R-:W-:Y:S01]  /*9ee0*/  FADD.FTZ R87, R91, R87 ;  /* 0x000000575b577221 */ /* 0x002fe20000010000 */
[----:B0-----:R-:W-:-:S03]  /*9ef0*/  MOV R106, 0xffffffff ;  /* 0xffffffff006a7802 */ /* 0x001fc60000000f00 */
        /* <DEDUP_REMOVED lines=49> */
[----:B------:R-:W-:Y:S01]  /*a210*/  FFMA.FTZ R91, R102, R102, R87 ;  /* 0x00000066665b7223 */ /* 0x000fe20000010057 */
[----:B------:R-:W-:Y:S01]  /*a220*/  MOV R102, 0xa250 ;  /* 0x0000a25000667802 */ /* 0x000fe20000000f00 */
[----:B------:R-:W-:Y:S02]  /*a230*/  IMAD.MOV.U32 R87, RZ, RZ, 0x1f ;  /* 0x0000001fff577424 */ /* 0x000fe400078e00ff */
[----:B------:R-:W-:Y:S05]  /*a240*/  CALL.REL.NOINC `($__internal_61_$__cuda_sm70_shflsync_bfly_p) ;  /* 0x000001a000007944 */ /* 0x000fea0003c00000 */
[----:B01----:R-:W-:Y:S01]  /*a250*/  FADD.FTZ R91, R91, R87 ;  /* 0x000000575b5b7221 */ /* 0x003fe20000010000 */
[----:B------:R-:W-:Y:S01]  /*a260*/  MOV R102, 0xa2b0 ;  /* 0x0000a2b000667802 */ /* 0x000fe20000000f00 */
[----:B------:R-:W-:Y:S02]  /*a270*/  IMAD.MOV.U32 R104, RZ, RZ, 0x2 ;  /* 0x00000002ff687424 */ /* 0x000fe400078e00ff */
[----:B------:R-:W-:Y:S02]  /*a280*/  IMAD.MOV.U32 R87, RZ, RZ, 0x1f ;  /* 0x0000001fff577424 */ /* 0x000fe400078e00ff */
[----:B------:R-:W-:Y:S02]  /*a290*/  IMAD.MOV.U32 R106, RZ, RZ, -0x1 ;  /* 0xffffffffff6a7424 */ /* 0x000fe400078e00ff */
[----:B------:R-:W-:Y:S05]  /*a2a0*/  CALL.REL.NOINC `($__internal_61_$__cuda_sm70_shflsync_bfly_p) ;  /* 0x0000014000007944 */ /* 0x000fea0003c00000 */
[----:B0-----:R-:W-:Y:S01]  /*a2b0*/  HFMA2.MMA R104, -RZ, RZ, 0, 2.384185791015625e-07 ;  /* 0x00000004ff687435 */ /* 0x001fe200000001ff */
[----:B-1----:R-:W-:Y:S01]  /*a2c0*/  FADD.FTZ R91, R91, R87 ;  /* 0x000000575b5b7221 */ /* 0x002fe20000010000 */
[----:B------:R-:W-:Y:S01]  /*a2d0*/  MOV R102, 0xa310 ;  /* 0x0000a31000667802 */ /* 0x000fe20000000f00 */
[----:B------:R-:W-:-:S02]  /*a2e0*/  IMAD.MOV.U32 R87, RZ, RZ, 0x1f ;  /* 0x0000001fff577424 */ /* 0x000fc400078e00ff */
[----:B------:R-:W-:Y:S02]  /*a2f0*/  IMAD.MOV.U32 R106, RZ, RZ, -0x1 ;  /* 0xffffffffff6a7424 */ /* 0x000fe400078e00ff */
[----:B------:R-:W-:Y:S05]  /*a300*/  CALL.REL.NOINC `($__internal_61_$__cuda_sm70_shflsync_bfly_p) ;  /* 0x000000e000007944 */ /* 0x000fea0003c00000 */
[----:B01----:R-:W-:Y:S01]  /*a310*/  FADD.FTZ R91, R91, R87 ;  /* 0x000000575b5b7221 */ /* 0x003fe20000010000 */
[----:B------:R-:W-:Y:S01]  /*a320*/  MOV R87, 0x1f ;  /* 0x0000001f00577802 */ /* 0x000fe20000000f00 */
[----:B------:R-:W-:Y:S01]  /*a330*/  IMAD.MOV.U32 R104, RZ, RZ, 0x8 ;  /* 0x00000008ff687424 */ /* 0x000fe200078e00ff */
[----:B------:R-:W-:Y:S01]  /*a340*/  MOV R102, 0xa370 ;  /* 0x0000a37000667802 */ /* 0x000fe20000000f00 */
[----:B------:R-:W-:Y:S02]  /*a350*/  IMAD.MOV.U32 R106, RZ, RZ, -0x1 ;  /* 0xffffffffff6a7424 */ /* 0x000fe400078e00ff */
[----:B------:R-:W-:Y:S05]  /*a360*/  CALL.REL.NOINC `($__internal_61_$__cuda_sm70_shflsync_bfly_p) ;  /* 0x0000008000007944 */ /* 0x000fea0003c00000 */
[----:B01----:R-:W-:Y:S01]  /*a370*/  FADD.FTZ R91, R91, R87 ;  /* 0x000000575b5b7221 */ /* 0x003fe20000010000 */
[----:B------:R-:W-:Y:S01]  /*a380*/  MOV R106, 0xffffffff ;  /* 0xffffffff006a7802 */ /* 0x000fe20000000f00 */
[----:B------:R-:W-:Y:S01]  /*a390*/  IMAD.MOV.U32 R104, RZ, RZ, 0x10 ;  /* 0x00000010ff687424 */ /* 0x000fe200078e00ff */
[----:B------:R-:W-:Y:S01]  /*a3a0*/  MOV R102, 0xa3d0 ;  /* 0x0000a3d000667802 */ /* 0x000fe20000000f00 */
[----:B------:R-:W-:Y:S02]  /*a3b0*/  IMAD.MOV.U32 R87, RZ, RZ, 0x1f ;  /* 0x0000001fff577424 */ /* 0x000fe400078e00ff */
[----:B------:R-:W-:Y:S05]  /*a3c0*/  CALL.REL.NOINC `($__internal_61_$__cuda_sm70_shflsync_bfly_p) ;  /* 0x0000002000007944 */ /* 0x000fea0003c00000 */
[----:B01----:R-:W-:Y:S01]  /*a3d0*/  IMAD.MOV.U32 R106, RZ, RZ, R87 ;  /* 0x000000ffff6a7224 */ /* 0x003fe200078e0057 */
[----:B------:R-:W-:Y:S05]  /*a3e0*/  BRA `(.L_x_8608) ;  /* 0xfffff07000007947 */ /* 0x000fea000383ffff */
        .weak           $__internal_61_$__cuda_sm70_shflsync_bfly_p
        .type           $__internal_61_$__cuda_sm70_shflsync_bfly_p,@function
        .size           $__internal_61_$__cuda_sm70_shflsync_bfly_p,(.L_x_22229 - $__internal_61_$__cuda_sm70_shflsync_bfly_p)
$__internal_61_$__cuda_sm70_shflsync_bfly_p:
[----:B------:R-:W-:Y:S01]  /*a3f0*/  IMAD.MOV.U32 R103, RZ, RZ, 0x0 ;  /* 0x00000000ff677424 */ /* 0x000fe200078e00ff */
[----:B------:R-:W-:Y:S04]  /*a400*/  WARPSYNC R106 ;  /* 0x0000006a00007348 */ /* 0x000fe80003800000 */
[----:B------:R0:W1:Y:S01]  /*a410*/  SHFL.BFLY PT, R87, R91, R104, R87 ;  /* 0x0c0000685b577389 */ /* 0x00006200000e0057 */
[----:B------:R-:W-:Y:S05]  /*a420*/  RET.REL.NODEC R102 `(_ZN10layer_norm13ln_fwd_kernelINS_13Kernel_traitsI13__nv_bfloat16S2_fS2_fjLj768ELj1ELj4ELj1ELj16ENS_18Kernel_traits_baseILj768ES2_S2_fS2_fjLj128EEEEELb1ELb1ELb0ELb1EEEvNS_9FwdParamsE) ;  /* 0xffff5bd066007950 */ /* 0x000fea0003c3ffff */
.L_x_8609:
        /* <DEDUP_REMOVED lines=13> */
.L_x_22229:


//--------------------- .text._ZN10layer_norm13ln_fwd_kernelINS_13Kernel_traitsI13__nv_bfloat16S2_fS2_fjLj768ELj1ELj4ELj1ELj16ENS_18Kernel_traits_baseILj768ES2_S2_fS2_fjLj128EEEEELb1ELb1ELb1ELb0EEEvNS_9FwdParamsE --------------------------
	.section	.text._ZN10layer_norm13ln_fwd_kernelINS_13Kernel_traitsI13__nv_bfloat16S2_fS2_fjLj768ELj1ELj4ELj1ELj16ENS_18Kernel_traits_baseILj768ES2_S2_fS2_fjLj128EEEEELb1ELb1ELb1ELb0EEEvNS_9FwdParamsE,"ax",@progbits
	.sectioninfo	@"SHI_REGISTERS=149"
	.align	128
        .global         _ZN10layer_norm13ln_fwd_kernelINS_13Kernel_traitsI13__nv_bfloat16S2_fS2_fjLj768ELj1ELj4ELj1ELj16ENS_18Kernel_traits_baseILj768ES2_S2_fS2_fjLj128EEEEELb1ELb1ELb1ELb0EEEvNS_9FwdParamsE
        .type           _ZN10layer_norm13ln_fwd_kernelINS_13Kernel_traitsI13__nv_bfloat16S2_fS2_fjLj768ELj1ELj4ELj1ELj16ENS_18Kernel_traits_baseILj768ES2_S2_fS2_fjLj128EEEEELb1ELb1ELb1ELb0EEEvNS_9FwdParamsE,@function
        .size           _ZN10layer_norm13ln_fwd_kernelINS_13Kernel_traitsI13__nv_bfloat16S2_fS2_fjLj768ELj1ELj4ELj1ELj16ENS_18Kernel_traits_baseILj768ES2_S2_fS2_fjLj128EEEEELb1ELb1ELb1ELb0EEEvNS_9FwdParamsE,(.L_x_22230 - _ZN10layer_norm13ln_fwd_kernelINS_13Kernel_traitsI13__nv_bfloat16S2_fS2_fjLj768ELj1ELj4ELj1ELj16ENS_18Kernel_traits_baseILj768ES2_S2_fS2_fjLj128EEEEELb1ELb1ELb1ELb0EEEvNS_9FwdParamsE)
        .other          _ZN10layer_norm13ln_fwd_kernelINS_13Kernel_traitsI13__nv_bfloat16S2_fS2_fjLj768ELj1ELj4ELj1ELj16ENS_18Kernel_traits_baseILj768ES2_S2_fS2_fjLj128EEEEELb1ELb1ELb1ELb0EEEvNS_9FwdParamsE,@"STO_CUDA_ENTRY STV_DEFAULT"
_ZN10layer_norm13ln_fwd_kernelINS_13Kernel_traitsI13__nv_bfloat16S2_fS2_fjLj768ELj1ELj4ELj1ELj16ENS_18Kernel_traits_baseILj768ES2_S2_fS2_fjLj128EEEEELb1ELb1ELb1ELb0EEEvNS_9FwdParamsE:
.text._ZN10layer_norm13ln_fwd_kernelINS_13Kernel_traitsI13__nv_bfloat16S2_fS2_fjLj768ELj1ELj4ELj1ELj16ENS_18Kernel_traits_baseILj768ES2_S2_fS2_fjLj128EEEEELb1ELb1ELb1ELb0EEEvNS_9FwdParamsE:
        /* <DEDUP_REMOVED lines=98> */
[----:B------:R0:W5:Y:S01]  /*0620*/  LDG.E.128 R64, [R6.64] ;  /* 0x0000000606407981 */ /* 0x000162000c1e1d00 */
[----:B------:R-:W-:Y:S01]  /*0630*/  LOP3.LUT R32, R32, 0x20, RZ, 0xfc, !PT ;  /* 0x0000002020207812 */ /* 0x000fe200078efcff */
[----:B------:R-:W-:Y:S01]  /*0640*/  @!P2 CS2R R52, SRZ ;  /* 0x000000000034a805 */ /* 0x000fe2000001ff00 */
[----:B------:R-:W-:Y:S02]  /*0650*/  @!P2 CS2R R54, SRZ ;  /* 0x000000000036a805 */ /* 0x000fe4000001ff00 */
.L_x_8611:
[----:B0-----:R-:W-:Y:S05]  /*0660*/  BSYNC B0 ;  /* 0x0000000000007941 */ /* 0x001fea0003800000 */
.L_x_8610:
        /* <DEDUP_REMOVED lines=16> */
.L_x_8613:
[----:B0-----:R-:W-:Y:S05]  /*0770*/  BSYNC B0 ;  /* 0x0000000000007941 */ /* 0x001fea0003800000 */
.L_x_8612:
        /* <DEDUP_REMOVED lines=15> */
.L_x_8615:
[----:B0-----:R-:W-:Y:S05]  /*0870*/  BSYNC B0 ;  /* 0x0000000000007941 */ /* 0x001fea0003800000 */
.L_x_8614:
        /* <DEDUP_REMOVED lines=87> */
.L_x_8852:
[----:B------:R-:W-:-:S04]  /*0df0*/  IMAD.MOV.U32 R69, RZ, RZ, 0x4 ;  /* 0x00000004ff457424 */ /* 0x000fc800078e00ff */
[----:B------:R-:W-:-:S06]  /*0e00*/  IMAD.WIDE R138, R26, R69, c[0x0][0x1d0] ;  /* 0x000074001a8a7625 */ /* 0x000fcc00078e0245 */
[----:B------:R0:W2:Y:S01]  /*0e10*/  LDG.E R138, [R138.64] ;  /* 0x000000068a8a7981 */ /* 0x0000a2000c1e1900 */
[----:B------:R-:W-:-:S05]  /*0e20*/  IMAD.WIDE R68, R26, R69, c[0x0][0x1d8] ;  /* 0x000076001a447625 */ /* 0x000fca00078e0245 */
[----:B------:R1:W5:Y:S01]  /*0e30*/  LDG.E R135, [R68.64] ;  /* 0x0000000644877981 */ /* 0x000362000c1e1900 */
[----:B------:R-:W-:Y:S01]  /*0e40*/  IMAD R70, R26, c[0x0][0x168], RZ ;  /* 0x00005a001a467a24 */ /* 0x000fe200078e02ff */
[----:B------:R-:W-:Y:S01]  /*0e50*/  BSSY B1, `(.L_x_8617) ;  /* 0x0000316000017945 */ /* 0x000fe20003800000 */
[----:B------:R-:W-:Y:S01]  /*0e60*/  IMAD.MOV.U32 R137, RZ, RZ, RZ ;  /* 0x000000ffff897224 */ /* 0x000fe200078e00ff */
[----:B------:R-:W3:Y:S01]  /*0e70*/  S2R R136, SR_TID.X ;  /* 0x0000000000887919 */ /* 0x000ee20000002100 */
[----:B0-----:R-:W-:Y:S02]  /*0e80*/  SHF.R.S32.HI R139, RZ, 0x1f, R26 ;  /* 0x0000001fff8b7819 */ /* 0x001fe4000001141a */
[----:B--2---:R-:W-:-:S13]  /*0e90*/  ISETP.GE.AND P2, PT, R138, 0x1, PT ;  /* 0x000000018a00780c */ /* 0x004fda0003f46270 */
[----:B------:R-:W-:-:S05]  /*0ea0*/  @P2 IADD3 R71, R138, -0x1, RZ ;  /* 0xffffffff8a472810 */ /* 0x000fca0007ffe0ff */
[----:B------:R-:W-:Y:S01]  /*0eb0*/  @P2 IMAD R102, R71, c[0x0][0x168], RZ ;  /* 0x00005a0047662a24 */ /* 0x000fe200078e02ff */
[----:B------:R-:W-:-:S04]  /*0ec0*/  SHF.R.S32.HI R71, RZ, 0x1f, R70 ;  /* 0x0000001fff477819 */ /* 0x000fc80000011446 */
[----:B------:R-:W-:Y:S02]  /*0ed0*/  @P2 SHF.R.S32.HI R103, RZ, 0x1f, R102 ;  /* 0x0000001fff672819 */ /* 0x000fe40000011466 */
[----:B------:R-:W-:Y:S02]  /*0ee0*/  LEA.HI R71, R71, R70, RZ, 0x3 ;  /* 0x0000004647477211 */ /* 0x000fe400078f18ff */
[----:B------:R-:W-:Y:S02]  /*0ef0*/  @P2 LEA.HI R103, R103, R102, RZ, 0x3 ;  /* 0x0000006667672211 */ /* 0x000fe400078f18ff */
[----:B---3--:R-:W-:-:S04]  /*0f00*/  LOP3.LUT R70, R136, 0x1f, RZ, 0xc0, !PT ;  /* 0x0000001f88467812 */ /* 0x008fc800078ec0ff */
        /* <DEDUP_REMOVED lines=31> */
.L_x_8622:
[----:B------:R-:W-:Y:S02]  /*1100*/  IMAD.MOV.U32 R68, RZ, RZ, R120 ;  /* 0x000000ffff447224 */ /* 0x000fe400078e0078 */
.L_x_8623:
[----:B------:R-:W-:Y:S05]  /*1110*/  BSYNC B3 ;  /* 0x0000000000037941 */ /* 0x000fea0003800000 */
.L_x_8621:
        /* <DEDUP_REMOVED lines=16> */
.L_x_8627:
[----:B------:R-:W-:Y:S05]  /*1220*/  BSYNC B4 ;  /* 0x0000000000047941 */ /* 0x000fea0003800000 */
.L_x_8626:
        /* <DEDUP_REMOVED lines=42> */
.L_x_8625:
[----:B------:R-:W-:Y:S05]  /*14d0*/  BSYNC B3 ;  /* 0x0000000000037941 */ /* 0x000fea0003800000 */
.L_x_8624:
        /* <DEDUP_REMOVED lines=9> */
[----:B------:R-:W-:-:S04]  /*1570*/  FMUL.FTZ R44, R25, R44 ;  /* 0x0000002c192c7220 */ /* 0x000fc80000410000 */
[----:B------:R-:W-:Y:S02]  /*1580*/  @P3 FADD.FTZ R44, R32, R44 ;  /* 0x0000002c202c3221 */ /* 0x000fe40000010000 */
.L_x_8620:
[----:B0-----:R-:W-:Y:S05]  /*1590*/  BSYNC B2 ;  /* 0x0000000000027941 */ /* 0x001fea0003800000 */
.L_x_8619:
        /* <DEDUP_REMOVED lines=18> */
.L_x_8631:
[----:B------:R-:W-:Y:S02]  /*16c0*/  IMAD.MOV.U32 R70, RZ, RZ, R120 ;  /* 0x000000ffff467224 */ /* 0x000fe400078e0078 */
.L_x_8632:
[----:B------:R-:W-:Y:S05]  /*16d0*/  BSYNC B3 ;  /* 0x0000000000037941 */ /* 0x000fea0003800000 */
.L_x_8630:
        /* <DEDUP_REMOVED lines=16> */
.L_x_8636:
[----:B------:R-:W-:Y:S05]  /*17e0*/  BSYNC B4 ;  /* 0x0000000000047941 */ /* 0x000fea0003800000 */
.L_x_8635:
        /* <DEDUP_REMOVED lines=42> */
.L_x_8634:
[----:B------:R-:W-:Y:S05]  /*1a90*/  BSYNC B3 ;  /* 0x0000000000037941 */ /* 0x000fea0003800000 */
.L_x_8633:
        /* <DEDUP_REMOVED lines=11> */
.L_x_8629:
[----:B------:R-:W-:Y:S05]  /*1b50*/  BSYNC B2 ;  /* 0x0000000000027941 */ /* 0x000fea0003800000 */
.L_x_8628:
        /* <DEDUP_REMOVED lines=18> */
.L_x_8640:
[----:B------:R-:W-:Y:S02]  /*1c80*/  IMAD.MOV.U32 R70, RZ, RZ, R120 ;  /* 0x000000ffff467224 */ /* 0x000fe400078e0078 */
.L_x_8641:
[----:B------:R-:W-:Y:S05]  /*1c90*/  BSYNC B3 ;  /* 0x0000000000037941 */ /* 0x000fea0003800000 */
.L_x_8639:
        /* <DEDUP_REMOVED lines=16> */
.L_x_8645:
[----:B------:R-:W-:Y:S05]  /*1da0*/  BSYNC B4 ;  /* 0x0000000000047941 */ /* 0x000fea0003800000 */
.L_x_8644:
        /* <DEDUP_REMOVED lines=42> */
.L_x_8643:
[----:B------:R-:W-:Y:S05]  /*2050*/  BSYNC B3 ;  /* 0x0000000000037941 */ /* 0x000fea0003800000 */
.L_x_8642:
        /* <DEDUP_REMOVED lines=11> */
.L_x_8638:
[----:B------:R-:W-:Y:S05]  /*2110*/  BSYNC B2 ;  /* 0x0000000000027941 */ /* 0x000fea0003800000 */
.L_x_8637:
        /* <DEDUP_REMOVED lines=18> */
.L_x_8649:
[----:B------:R-:W-:Y:S02]  /*2240*/  IMAD.MOV.U32 R102, RZ, RZ, R120 ;  /* 0x000000ffff667224 */ /* 0x000fe400078e0078 */
.L_x_8650:
[----:B------:R-:W-:Y:S05]  /*2250*/  BSYNC B3 ;  /* 0x0000000000037941 */ /* 0x000fea0003800000 */
.L_x_8648:
        /* <DEDUP_REMOVED lines=16> */
.L_x_8654:
[----:B------:R-:W-:Y:S05]  /*2360*/  BSYNC B4 ;  /* 0x0000000000047941 */ /* 0x000fea0003800000 */
.L_x_8653:
        /* <DEDUP_REMOVED lines=42> */
.L_x_8652:
[----:B------:R-:W-:Y:S05]  /*2610*/  BSYNC B3 ;  /* 0x0000000000037941 */ /* 0x000fea0003800000 */
.L_x_8651:
        /* <DEDUP_REMOVED lines=11> */
.L_x_8647:
[----:B------:R-:W-:Y:S05]  /*26d0*/  BSYNC B2 ;  /* 0x0000000000027941 */ /* 0x000fea0003800000 */
.L_x_8646:
        /* <DEDUP_REMOVED lines=18> */
.L_x_8658:
[----:B------:R-:W-:Y:S02]  /*2800*/  IMAD.MOV.U32 R102, RZ, RZ, R120 ;  /* 0x000000ffff667224 */ /* 0x000fe400078e0078 */
.L_x_8659:
[----:B------:R-:W-:Y:S05]  /*2810*/  BSYNC B3 ;  /* 0x0000000000037941 */ /* 0x000fea0003800000 */
.L_x_8657:
        /* <DEDUP_REMOVED lines=16> */
.L_x_8663:
[----:B------:R-:W-:Y:S05]  /*2920*/  BSYNC B4 ;  /* 0x0000000000047941 */ /* 0x000fea0003800000 */
.L_x_8662:
        /* <DEDUP_REMOVED lines=42> */
.L_x_8661:
[----:B------:R-:W-:Y:S05]  /*2bd0*/  BSYNC B3 ;  /* 0x0000000000037941 */ /* 0x000fea0003800000 */
.L_x_8660:
        /* <DEDUP_REMOVED lines=11> */
.L_x_8656:
[----:B------:R-:W-:Y:S05]  /*2c90*/  BSYNC B2 ;  /* 0x0000000000027941 */ /* 0x000fea0003800000 */
.L_x_8655:
        /* <DEDUP_REMOVED lines=18> */
.L_x_8667:
[----:B------:R-:W-:Y:S02]  /*2dc0*/  IMAD.MOV.U32 R141, RZ, RZ, R120 ;  /* 0x000000ffff8d7224 */ /* 0x000fe400078e0078 */
.L_x_8668:
[----:B------:R-:W-:Y:S05]  /*2dd0*/  BSYNC B3 ;  /* 0x0000000000037941 */ /* 0x000fea0003800000 */
.L_x_8666:
        /* <DEDUP_REMOVED lines=16> */
.L_x_8672:
[----:B------:R-:W-:Y:S05]  /*2ee0*/  BSYNC B4 ;  /* 0x0000000000047941 */ /* 0x000fea0003800000 */
.L_x_8671:
        /* <DEDUP_REMOVED lines=42> */
.L_x_8670:
[----:B------:R-:W-:Y:S05]  /*3190*/  BSYNC B3 ;  /* 0x0000000000037941 */ /* 0x000fea0003800000 */
.L_x_8669:
        /* <DEDUP_REMOVED lines=11> */
.L_x_8665:
[----:B------:R-:W-:Y:S05]  /*3250*/  BSYNC B2 ;  /* 0x0000000000027941 */ /* 0x000fea0003800000 */
.L_x_8664:
        /* <DEDUP_REMOVED lines=18> */
.L_x_8676:
[----:B------:R-:W-:Y:S02]  /*3380*/  IMAD.MOV.U32 R141, RZ, RZ, R120 ;  /* 0x000000ffff8d7224 */ /* 0x000fe400078e0078 */
.L_x_8677:
[----:B------:R-:W-:Y:S05]  /*3390*/  BSYNC B3 ;  /* 0x0000000000037941 */ /* 0x000fea0003800000 */
.L_x_8675:
        /* <DEDUP_REMOVED lines=16> */
.L_x_8681:
[----:B------:R-:W-:Y:S05]  /*34a0*/  BSYNC B4 ;  /* 0x0000000000047941 */ /* 0x000fea0003800000 */
.L_x_8680:
        /* <DEDUP_REMOVED lines=42> */
.L_x_8679:
[----:B------:R-:W-:Y:S05]  /*3750*/  BSYNC B3 ;  /* 0x0000000000037941 */ /* 0x000fea0003800000 */
.L_x_8678:
        /* <DEDUP_REMOVED lines=11> */
.L_x_8674:
[----:B------:R-:W-:Y:S05]  /*3810*/  BSYNC B2 ;  /* 0x0000000000027941 */ /* 0x000fea0003800000 */
.L_x_8673:
        /* <DEDUP_REMOVED lines=18> */
.L_x_8685:
[----:B------:R-:W-:Y:S02]  /*3940*/  IMAD.MOV.U32 R141, RZ, RZ, R120 ;  /* 0x000000ffff8d7224 */ /* 0x000fe400078e0078 */
.L_x_8686:
[----:B------:R-:W-:Y:S05]  /*3950*/  BSYNC B3 ;  /* 0x0000000000037941 */ /* 0x000fea0003800000 */
.L_x_8684:
        /* <DEDUP_REMOVED lines=16> */
.L_x_8690:
[----:B------:R-:W-:Y:S05]  /*3a60*/  BSYNC B4 ;  /* 0x0000000000047941 */ /* 0x000fea0003800000 */
.L_x_8689:
        /* <DEDUP_REMOVED lines=42> */
.L_x_8688:
[----:B------:R-:W-:Y:S05]  /*3d10*/  BSYNC B3 ;  /* 0x0000000000037941 */ /* 0x000fea0003800000 */
.L_x_8687:
        /* <DEDUP_REMOVED lines=11> */
.L_x_8683:
[----:B------:R-:W-:Y:S05]  /*3dd0*/  BSYNC B2 ;  /* 0x0000000000027941 */ /* 0x000fea0003800000 */
.L_x_8682:
        /* <DEDUP_REMOVED lines=17> */
[----:B------:R-:W-:Y:S01]  /*3ef0*/  LOP3.LUT R143, R142, 0xff, R131, 0xf8, !PT ;  /* 0x000000ff8e8f7812 */ /* 0x000fe200078ef883 */
[----:B------:R-:W-:-:S02]  /*3f00*/  HFMA2.MMA R142, -RZ, RZ, 0, 4.76837158203125e-07 ;  /* 0x00000008ff8e7435 */ /* 0x000fc400000001ff */
[----:B------:R-:W-:Y:S01]  /*3f10*/  IMAD.WIDE.U32 R102, R102, 0x100, RZ ;  /* 0x0000010066667825 */ /* 0x000fe200078e00ff */
[----:B------:R-:W-:-:S04]  /*3f20*/  LOP3.LUT R69, R71, R143, R69, 0xfe, !PT ;  /* 0x0000008f47457212 */ /* 0x000fc800078efe45 */
[----:B------:R-:W-:Y:S02]  /*3f30*/  LOP3.LUT R141, R102, R68, R70, 0xfe, !PT ;  /* 0x00000044668d7212 */ /* 0x000fe400078efe46 */
[----:B------:R-:W-:Y:S01]  /*3f40*/  LOP3.LUT R69, R69, R103, RZ, 0xfc, !PT ;  /* 0x0000006745457212 */ /* 0x000fe200078efcff */
[----:B------:R-:W-:Y:S01]  /*3f50*/  IMAD.WIDE.U32 R70, R137, R142, c[0x0][0x190] ;  /* 0x0000640089467625 */ /* 0x000fe200078e008e */
[----:B------:R-:W-:-:S05]  /*3f60*/  LOP3.LUT R68, R141, 0xff, R126, 0xf8, !PT ;  /* 0x000000ff8d447812 */ /* 0x000fca00078ef87e */
[----:B------:R0:W-:Y:S02]  /*3f70*/  STG.E.64 [R70.64], R68 ;  /* 0x0000004446007986 */ /* 0x0001e4000c101b06 */
.L_x_8692:
[----:B------:R-:W-:Y:S05]  /*3f80*/  BSYNC B2 ;  /* 0x0000000000027941 */ /* 0x000fea0003800000 */
.L_x_8691:
[----:B------:R-:W-:Y:S02]  /*3f90*/  IADD3 R140, R140, 0x20, RZ ;  /* 0x000000208c8c7810 */ /* 0x000fe40007ffe0ff */
[----:B------:R-:W-:Y:S02]  /*3fa0*/  IADD3 R137, R137, 0x20, RZ ;  /* 0x0000002089897810 */ /* 0x000fe40007ffe0ff */
.L_x_8618:
[----:B-1----:R-:W-:Y:S05]  /*3fb0*/  BSYNC B1 ;  /* 0x0000000000017941 */ /* 0x002fea0003800000 */
.L_x_8617:
        /* <DEDUP_REMOVED lines=31> */
.L_x_8698:
[----:B0-----:R-:W-:Y:S02]  /*41b0*/  IMAD.MOV.U32 R68, RZ, RZ, R120 ;  /* 0x000000ffff447224 */ /* 0x001fe400078e0078 */
.L_x_8699:
[----:B------:R-:W-:Y:S05]  /*41c0*/  BSYNC B3 ;  /* 0x0000000000037941 */ /* 0x000fea0003800000 */
.L_x_8697:
        /* <DEDUP_REMOVED lines=16> */
.L_x_8703:
[----:B------:R-:W-:Y:S05]  /*42d0*/  BSYNC B4 ;  /* 0x0000000000047941 */ /* 0x000fea0003800000 */
.L_x_8702:
        /* <DEDUP_REMOVED lines=42> */
.L_x_8701:
[----:B------:R-:W-:Y:S05]  /*4580*/  BSYNC B3 ;  /* 0x0000000000037941 */ /* 0x000fea0003800000 */
.L_x_8700:
        /* <DEDUP_REMOVED lines=11> */
.L_x_8696:
[----:B-1----:R-:W-:Y:S05]  /*4640*/  BSYNC B2 ;  /* 0x0000000000027941 */ /* 0x002fea0003800000 */
.L_x_8695:
        /* <DEDUP_REMOVED lines=18> */
.L_x_8707:
[----:B0-----:R-:W-:Y:S02]  /*4770*/  IMAD.MOV.U32 R70, RZ, RZ, R120 ;  /* 0x000000ffff467224 */ /* 0x001fe400078e0078 */
.L_x_8708:
[----:B------:R-:W-:Y:S05]  /*4780*/  BSYNC B3 ;  /* 0x0000000000037941 */ /* 0x000fea0003800000 */
.L_x_8706:
        /* <DEDUP_REMOVED lines=16> */
.L_x_8712:
[----:B------:R-:W-:Y:S05]  /*4890*/  BSYNC B4 ;  /* 0x0000000000047941 */ /* 0x000fea0003800000 */
.L_x_8711:
        /* <DEDUP_REMOVED lines=42> */
.L_x_8710:
[----:B------:R-:W-:Y:S05]  /*4b40*/  BSYNC B3 ;  /* 0x0000000000037941 */ /* 0x000fea0003800000 */
.L_x_8709:
        /* <DEDUP_REMOVED lines=11> */
.L_x_8705:
[----:B------:R-:W-:Y:S05]  /*4c00*/  BSYNC B2 ;  /* 0x0000000000027941 */ /* 0x000fea0003800000 */
.L_x_8704:
        /* <DEDUP_REMOVED lines=18> */
.L_x_8716:
[----:B0-----:R-:W-:Y:S02]  /*4d30*/  IMAD.MOV.U32 R70, RZ, RZ, R120 ;  /* 0x000000ffff467224 */ /* 0x001fe400078e0078 */
.L_x_8717:
[----:B------:R-:W-:Y:S05]  /*4d40*/  BSYNC B3 ;  /* 0x0000000000037941 */ /* 0x000fea0003800000 */
.L_x_8715:
        /* <DEDUP_REMOVED lines=16> */
.L_x_8721:
[----:B------:R-:W-:Y:S05]  /*4e50*/  BSYNC B4 ;  /* 0x0000000000047941 */ /* 0x000fea0003800000 */
.L_x_8720:
        /* <DEDUP_REMOVED lines=42> */
.L_x_8719:
[----:B------:R-:W-:Y:S05]  /*5100*/  BSYNC B3 ;  /* 0x0000000000037941 */ /* 0x000fea0003800000 */
.L_x_8718:
        /* <DEDUP_REMOVED lines=11> */
.L_x_8714:
[----:B------:R-:W-:Y:S05]  /*51c0*/  BSYNC B2 ;  /* 0x0000000000027941 */ /* 0x000fea0003800000 */
.L_x_8713:
        /* <DEDUP_REMOVED lines=18> */
.L_x_8725:
[----:B------:R-:W-:Y:S02]  /*52f0*/  IMAD.MOV.U32 R102, RZ, RZ, R120 ;  /* 0x000000ffff667224 */ /* 0x000fe400078e0078 */
.L_x_8726:
[----:B------:R-:W-:Y:S05]  /*5300*/  BSYNC B3 ;  /* 0x0000000000037941 */ /* 0x000fea0003800000 */
.L_x_8724:
        /* <DEDUP_REMOVED lines=16> */
.L_x_8730:
[----:B------:R-:W-:Y:S05]  /*5410*/  BSYNC B4 ;  /* 0x0000000000047941 */ /* 0x000fea0003800000 */
.L_x_8729:
        /* <DEDUP_REMOVED lines=42> */
.L_x_8728:
[----:B------:R-:W-:Y:S05]  /*56c0*/  BSYNC B3 ;  /* 0x0000000000037941 */ /* 0x000fea0003800000 */
.L_x_8727:
        /* <DEDUP_REMOVED lines=9> */
[----:B------:R-:W-:-:S04]  /*5760*/  FMUL.FTZ R55, R14, R55 ;  /* 0x000000370e377220 */ /* 0x000fc80000410000 */
[----:B------:R-:W-:Y:S02]  /*5770*/  @P3 FADD.FTZ R55, R35, R55 ;  /* 0x0000003723373221 */ /* 0x000fe40000010000 */
.L_x_8723:
[----:B------:R-:W-:Y:S05]  /*5780*/  BSYNC B2 ;  /* 0x0000000000027941 */ /* 0x000fea0003800000 */
.L_x_8722:
        /* <DEDUP_REMOVED lines=18> */
.L_x_8734:
[----:B------:R-:W-:Y:S02]  /*58b0*/  IMAD.MOV.U32 R102, RZ, RZ, R120 ;  /* 0x000000ffff667224 */ /* 0x000fe400078e0078 */
.L_x_8735:
[----:B------:R-:W-:Y:S05]  /*58c0*/  BSYNC B3 ;  /* 0x0000000000037941 */ /* 0x000fea0003800000 */
.L_x_8733:
        /* <DEDUP_REMOVED lines=16> */
.L_x_8739:
[----:B------:R-:W-:Y:S05]  /*59d0*/  BSYNC B4 ;  /* 0x0000000000047941 */ /* 0x000fea0003800000 */
.L_x_8738:
        /* <DEDUP_REMOVED lines=42> */
.L_x_8737:
[----:B------:R-:W-:Y:S05]  /*5c80*/  BSYNC B3 ;  /* 0x0000000000037941 */ /* 0x000fea0003800000 */
.L_x_8736:
        /* <DEDUP_REMOVED lines=11> */
.L_x_8732:
[----:B------:R-:W-:Y:S05]  /*5d40*/  BSYNC B2 ;  /* 0x0000000000027941 */ /* 0x000fea0003800000 */
.L_x_8731:
        /* <DEDUP_REMOVED lines=18> */
.L_x_8743:
[----:B------:R-:W-:Y:S02]  /*5e70*/  IMAD.MOV.U32 R141, RZ, RZ, R120 ;  /* 0x000000ffff8d7224 */ /* 0x000fe400078e0078 */
.L_x_8744:
[----:B------:R-:W-:Y:S05]  /*5e80*/  BSYNC B3 ;  /* 0x0000000000037941 */ /* 0x000fea0003800000 */
.L_x_8742:
        /* <DEDUP_REMOVED lines=16> */
.L_x_8748:
[----:B------:R-:W-:Y:S05]  /*5f90*/  BSYNC B4 ;  /* 0x0000000000047941 */ /* 0x000fea0003800000 */
.L_x_8747:
        /* <DEDUP_REMOVED lines=42> */
.L_x_8746:
[----:B------:R-:W-:Y:S05]  /*6240*/  BSYNC B3 ;  /* 0x0000000000037941 */ /* 0x000fea0003800000 */
.L_x_8745:
        /* <DEDUP_REMOVED lines=11> */
.L_x_8741:
[----:B------:R-:W-:Y:S05]  /*6300*/  BSYNC B2 ;  /* 0x0000000000027941 */ /* 0x000fea0003800000 */
.L_x_8740:
        /* <DEDUP_REMOVED lines=18> */
.L_x_8752:
[----:B------:R-:W-:Y:S02]  /*6430*/  IMAD.MOV.U32 R141, RZ, RZ, R120 ;  /* 0x000000ffff8d7224 */ /* 0x000fe400078e0078 */
.L_x_8753:
[----:B------:R-:W-:Y:S05]  /*6440*/  BSYNC B3 ;  /* 0x0000000000037941 */ /* 0x000fea0003800000 */
.L_x_8751:
        /* <DEDUP_REMOVED lines=16> */
.L_x_8757:
[----:B------:R-:W-:Y:S05]  /*6550*/  BSYNC B4 ;  /* 0x0000000000047941 */ /* 0x000fea0003800000 */
.L_x_8756:
        /* <DEDUP_REMOVED lines=42> */
.L_x_8755:
[----:B------:R-:W-:Y:S05]  /*6800*/  BSYNC B3 ;  /* 0x0000000000037941 */ /* 0x000fea0003800000 */
.L_x_8754:
        /* <DEDUP_REMOVED lines=11> */
.L_x_8750:
[----:B------:R-:W-:Y:S05]  /*68c0*/  BSYNC B2 ;  /* 0x0000000000027941 */ /* 0x000fea0003800000 */
.L_x_8749:
        /* <DEDUP_REMOVED lines=18> */
.L_x_8761:
[----:B------:R-:W-:Y:S02]  /*69f0*/  IMAD.MOV.U32 R141, RZ, RZ, R120 ;  /* 0x000000ffff8d7224 */ /* 0x000fe400078e0078 */
.L_x_8762:
[----:B------:R-:W-:Y:S05]  /*6a00*/  BSYNC B3 ;  /* 0x0000000000037941 */ /* 0x000fea0003800000 */
.L_x_8760:
        /* <DEDUP_REMOVED lines=16> */
.L_x_8766:
[----:B------:R-:W-:Y:S05]  /*6b10*/  BSYNC B4 ;  /* 0x0000000000047941 */ /* 0x000fea0003800000 */
.L_x_8765:
        /* <DEDUP_REMOVED lines=42> */
.L_x_8764:
[----:B------:R-:W-:Y:S05]  /*6dc0*/  BSYNC B3 ;  /* 0x0000000000037941 */ /* 0x000fea0003800000 */
.L_x_8763:
        /* <DEDUP_REMOVED lines=11> */
.L_x_8759:
[----:B------:R-:W-:Y:S05]  /*6e80*/  BSYNC B2 ;  /* 0x0000000000027941 */ /* 0x000fea0003800000 */
.L_x_8758:
        /* <DEDUP_REMOVED lines=26> */
.L_x_8768:
[----:B------:R-:W-:Y:S05]  /*7030*/  BSYNC B2 ;  /* 0x0000000000027941 */ /* 0x000fea0003800000 */
.L_x_8767:
[----:B------:R-:W-:Y:S02]  /*7040*/  IADD3 R140, R140, 0x20, RZ ;  /* 0x000000208c8c7810 */ /* 0x000fe40007ffe0ff */
[----:B------:R-:W-:Y:S02]  /*7050*/  IADD3 R137, R137, 0x20, RZ ;  /* 0x0000002089897810 */ /* 0x000fe40007ffe0ff */
.L_x_8694:
[----:B------:R-:W-:Y:S05]  /*7060*/  BSYNC B1 ;  /* 0x0000000000017941 */ /* 0x000fea0003800000 */
.L_x_8693:
        /* <DEDUP_REMOVED lines=25> */
[----:B------:R-:W-:Y:S02]  /*7200*/  ISETP.NE.AND P5, PT, R121, 0x3, PT ;  /* 0x000000037900780c */ /* 0x000fe40003fa5270 */
[----:B------:R-:W-:-:S11]  /*7210*/  MOV R68, R116 ;  /* 0x0000007400447202 */ /* 0x000fd60000000f00 */
[----:B------:R-:W-:Y:S05]  /*7220*/  @P5 BRA `(.L_x_8775) ;  /* 0x0000003000005947 */ /* 0x000fea0003800000 */
[----:B------:R-:W-:Y:S01]  /*7230*/  IMAD.MOV.U32 R68, RZ, RZ, R114 ;  /* 0x000000ffff447224 */ /* 0x000fe200078e0072 */
[----:B------:R-:W-:Y:S05]  /*7240*/  BRA `(.L_x_8775) ;  /* 0x0000001000007947 */ /* 0x000fea0003800000 */
.L_x_8774:
[----:B0-----:R-:W-:Y:S02]  /*7250*/  IMAD.MOV.U32 R68, RZ, RZ, R120 ;  /* 0x000000ffff447224 */ /* 0x001fe400078e0078 */
.L_x_8775:
[----:B------:R-:W-:Y:S05]  /*7260*/  BSYNC B3 ;  /* 0x0000000000037941 */ /* 0x000fea0003800000 */
.L_x_8773:
        /* <DEDUP_REMOVED lines=16> */
.L_x_8779:
[----:B------:R-:W-:Y:S05]  /*7370*/  BSYNC B4 ;  /* 0x0000000000047941 */ /* 0x000fea0003800000 */
.L_x_8778:
        /* <DEDUP_REMOVED lines=42> */
.L_x_8777:
[----:B------:R-:W-:Y:S05]  /*7620*/  BSYNC B3 ;  /* 0x0000000000037941 */ /* 0x000fea0003800000 */
.L_x_8776:
        /* <DEDUP_REMOVED lines=11> */
.L_x_8772:
[----:B-1----:R-:W-:Y:S05]  /*76e0*/  BSYNC B2 ;  /* 0x0000000000027941 */ /* 0x002fea0003800000 */
.L_x_8771:
        /* <DEDUP_REMOVED lines=18> */
.L_x_8783:
[----:B0-----:R-:W-:Y:S02]  /*7810*/  IMAD.MOV.U32 R70, RZ, RZ, R120 ;  /* 0x000000ffff467224 */ /* 0x001fe400078e0078 */
.L_x_8784:
[----:B------:R-:W-:Y:S05]  /*7820*/  BSYNC B3 ;  /* 0x0000000000037941 */ /* 0x000fea0003800000 */
.L_x_8782:
        /* <DEDUP_REMOVED lines=16> */
.L_x_8788:
[----:B------:R-:W-:Y:S05]  /*7930*/  BSYNC B4 ;  /* 0x0000000000047941 */ /* 0x000fea0003800000 */
.L_x_8787:
        /* <DEDUP_REMOVED lines=42> */
.L_x_8786:
[----:B------:R-:W-:Y:S05]  /*7be0*/  BSYNC B3 ;  /* 0x0000000000037941 */ /* 0x000fea0003800000 */
.L_x_8785:
        /* <DEDUP_REMOVED lines=11> */
.L_x_8781:
[----:B------:R-:W-:Y:S05]  /*7ca0*/  BSYNC B2 ;  /* 0x0000000000027941 */ /* 0x000fea0003800000 */
.L_x_8780:
        /* <DEDUP_REMOVED lines=18> */
.L_x_8792:
[----:B0-----:R-:W-:Y:S02]  /*7dd0*/  IMAD.MOV.U32 R70, RZ, RZ, R120 ;  /* 0x000000ffff467224 */ /* 0x001fe400078e0078 */
.L_x_8793:
[----:B------:R-:W-:Y:S05]  /*7de0*/  BSYNC B3 ;  /* 0x0000000000037941 */ /* 0x000fea0003800000 */
.L_x_8791:
        /* <DEDUP_REMOVED lines=16> */
.L_x_8797:
[----:B------:R-:W-:Y:S05]  /*7ef0*/  BSYNC B4 ;  /* 0x0000000000047941 */ /* 0x000fea0003800000 */
.L_x_8796:
        /* <DEDUP_REMOVED lines=42> */
.L_x_8795:
[----:B------:R-:W-:Y:S05]  /*81a0*/  BSYNC B3 ;  /* 0x0000000000037941 */ /* 0x000fea0003800000 */
.L_x_8794:
        /* <DEDUP_REMOVED lines=11> */
.L_x_8790:
[----:B------:R-:W-:Y:S05]  /*8260*/  BSYNC B2 ;  /* 0x0000000000027941 */ /* 0x000fea0003800000 */
.L_x_8789:
        /* <DEDUP_REMOVED lines=18> */
.L_x_8801:
[----:B------:R-:W-:Y:S02]  /*8390*/  IMAD.MOV.U32 R102, RZ, RZ, R120 ;  /* 0x000000ffff667224 */ /* 0x000fe400078e0078 */
.L_x_8802:
[----:B------:R-:W-:Y:S05]  /*83a0*/  BSYNC B3 ;  /* 0x0000000000037941 */ /* 0x000fea0003800000 */
.L_x_8800:
        /* <DEDUP_REMOVED lines=16> */
.L_x_8806:
[----:B------:R-:W-:Y:S05]  /*84b0*/  BSYNC B4 ;  /* 0x0000000000047941 */ /* 0x000fea0003800000 */
.L_x_8805:
        /* <DEDUP_REMOVED lines=42> */
.L_x_8804:
[----:B------:R-:W-:Y:S05]  /*8760*/  BSYNC B3 ;  /* 0x0000000000037941 */ /* 0x000fea0003800000 */
.L_x_8803:
        /* <DEDUP_REMOVED lines=11> */
.L_x_8799:
[----:B------:R-:W-:Y:S05]  /*8820*/  BSYNC B2 ;  /* 0x0000000000027941 */ /* 0x000fea0003800000 */
.L_x_8798:
        /* <DEDUP_REMOVED lines=18> */
.L_x_8810:
[----:B------:R-:W-:Y:S02]  /*8950*/  IMAD.MOV.U32 R102, RZ, RZ, R120 ;  /* 0x000000ffff667224 */ /* 0x000fe400078e0078 */
.L_x_8811:
[----:B------:R-:W-:Y:S05]  /*8960*/  BSYNC B3 ;  /* 0x0000000000037941 */ /* 0x000fea0003800000 */
.L_x_8809:
        /* <DEDUP_REMOVED lines=16> */
.L_x_8815:
[----:B------:R-:W-:Y:S05]  /*8a70*/  BSYNC B4 ;  /* 0x0000000000047941 */ /* 0x000fea0003800000 */
.L_x_8814:
        /* <DEDUP_REMOVED lines=42> */
.L_x_8813:
[----:B------:R-:W-:Y:S05]  /*8d20*/  BSYNC B3 ;  /* 0x0000000000037941 */ /* 0x000fea0003800000 */
.L_x_8812:
        /* <DEDUP_REMOVED lines=11> */
.L_x_8808:
[----:B------:R-:W-:Y:S05]  /*8de0*/  BSYNC B2 ;  /* 0x0000000000027941 */ /* 0x000fea0003800000 */
.L_x_8807:
        /* <DEDUP_REMOVED lines=18> */
.L_x_8819:
[----:B------:R-:W-:Y:S02]  /*8f10*/  IMAD.MOV.U32 R138, RZ, RZ, R120 ;  /* 0x000000ffff8a7224 */ /* 0x000fe400078e0078 */
.L_x_8820:
[----:B------:R-:W-:Y:S05]  /*8f20*/  BSYNC B3 ;  /* 0x0000000000037941 */ /* 0x000fea0003800000 */
.L_x_8818:
        /* <DEDUP_REMOVED lines=16> */
.L_x_8824:
[----:B------:R-:W-:Y:S05]  /*9030*/  BSYNC B4 ;  /* 0x0000000000047941 */ /* 0x000fea0003800000 */
.L_x_8823:
        /* <DEDUP_REMOVED lines=42> */
.L_x_8822:
[----:B------:R-:W-:Y:S05]  /*92e0*/  BSYNC B3 ;  /* 0x0000000000037941 */ /* 0x000fea0003800000 */
.L_x_8821:
        /* <DEDUP_REMOVED lines=11> */
.L_x_8817:
[----:B------:R-:W-:Y:S05]  /*93a0*/  BSYNC B2 ;  /* 0x0000000000027941 */ /* 0x000fea0003800000 */
.L_x_8816:
        /* <DEDUP_REMOVED lines=18> */
.L_x_8828:
[----:B------:R-:W-:Y:S02]  /*94d0*/  IMAD.MOV.U32 R138, RZ, RZ, R120 ;  /* 0x000000ffff8a7224 */ /* 0x000fe400078e0078 */
.L_x_8829:
[----:B------:R-:W-:Y:S05]  /*94e0*/  BSYNC B3 ;  /* 0x0000000000037941 */ /* 0x000fea0003800000 */
.L_x_8827:
        /* <DEDUP_REMOVED lines=16> */
.L_x_8833:
[----:B------:R-:W-:Y:S05]  /*95f0*/  BSYNC B4 ;  /* 0x0000000000047941 */ /* 0x000fea0003800000 */
.L_x_8832:
        /* <DEDUP_REMOVED lines=42> */
.L_x_8831:
[----:B------:R-:W-:Y:S05]  /*98a0*/  BSYNC B3 ;  /* 0x0000000000037941 */ /* 0x000fea0003800000 */
.L_x_8830:
        /* <DEDUP_REMOVED lines=11> */
.L_x_8826:
[----:B------:R-:W-:Y:S05]  /*9960*/  BSYNC B2 ;  /* 0x0000000000027941 */ /* 0x000fea0003800000 */
.L_x_8825:
        /* <DEDUP_REMOVED lines=18> */
.L_x_8837:
[----:B------:R-:W-:Y:S02]  /*9a90*/  IMAD.MOV.U32 R138, RZ, RZ, R120 ;  /* 0x000000ffff8a7224 */ /* 0x000fe400078e0078 */
.L_x_8838:
[----:B------:R-:W-:Y:S05]  /*9aa0*/  BSYNC B3 ;  /* 0x0000000000037941 */ /* 0x000fea0003800000 */
.L_x_8836:
        /* <DEDUP_REMOVED lines=16> */
.L_x_8842:
[----:B------:R-:W-:Y:S05]  /*9bb0*/  BSYNC B4 ;  /* 0x0000000000047941 */ /* 0x000fea0003800000 */
.L_x_8841:
        /* <DEDUP_REMOVED lines=42> */
.L_x_8840:
[----:B------:R-:W-:Y:S05]  /*9e60*/  BSYNC B3 ;  /* 0x0000000000037941 */ /* 0x000fea0003800000 */
.L_x_8839:
        /* <DEDUP_REMOVED lines=11> */
.L_x_8835:
[----:B------:R-:W-:Y:S05]  /*9f20*/  BSYNC B2 ;  /* 0x0000000000027941 */ /* 0x000fea0003800000 */
.L_x_8834:
[----:B------:R-:W-:-:S10]  /*9f30*/  HFMA2.MMA R141, -RZ, RZ, 0, 1.9073486328125e-06 ;  /* 0x00000020ff8d7435 */ /* 0x000fd400000001ff */
[----:B------:R-:W-:-:S05]  /*9f40*/  IMAD.WIDE.U32 R140, R140, R141, c[0x0][0x188] ;  /* 0x000062008c8c7625 */ /* 0x000fca00078e008d */
[----:B------:R0:W-:Y:S04]  /*9f50*/  STG.E.128 [R140.64], R60 ;  /* 0x0000003c8c007986 */ /* 0x0001e8000c101d06 */
[----:B------:R0:W-:Y:S01]  /*9f60*/  STG.E.128 [R140.64+0x10], R64 ;  /* 0x000010408c007986 */ /* 0x0001e2000c101d06 */
[----:B------:R-:W-:Y:S05]  /*9f70*/  @!P2 BRA `(.L_x_8770) ;  /* 0x000001400000a947 */ /* 0x000fea0003800000 */
[----:B------:R-:W-:Y:S01]  /*9f80*/  IMAD.U32 R69, R133, 0x10000, RZ ;  /* 0x0001000085457824 */ /* 0x000fe200078e00ff */
        /* <DEDUP_REMOVED lines=9> */
[----:B0-----:R-:W-:Y:S01]  /*a020*/  LOP3.LUT R141, R138, 0xff, R131, 0xf8, !PT ;  /* 0x000000ff8a8d7812 */ /* 0x001fe200078ef883 */
        /* <DEDUP_REMOVED lines=9> */
.L_x_8770:
[----:B------:R-:W-:Y:S05]  /*a0c0*/  BSYNC B1 ;  /* 0x0000000000017941 */ /* 0x000fea0003800000 */
.L_x_8769:
        /* <DEDUP_REMOVED lines=30> */
.L_x_8853:
        /* <DEDUP_REMOVED lines=69> */
.L_x_8854:
        /* <DEDUP_REMOVED lines=58> */
.L_x_8848:
[----:B------:R-:W-:Y:S05]  /*aaa0*/  BSYNC B2 ;  /* 0x0000000000027941 */ /* 0x000fea0003800000 */
.L_x_8847:
        /* <DEDUP_REMOVED lines=35> */
.L_x_8850:
[----:B------:R-:W-:Y:S05]  /*ace0*/  BSYNC B2 ;  /* 0x0000000000027941 */ /* 0x000fea0003800000 */
.L_x_8849:
        /* <DEDUP_REMOVED lines=32> */
.L_x_8846:
[----:B-1----:R-:W-:Y:S05]  /*aef0*/  BSYNC B1 ;  /* 0x0000000000017941 */ /* 0x002fea0003800000 */
.L_x_8845:
[----:B0-----:R-:W-:-:S04]  /*af00*/  IMAD.MOV.U32 R69, RZ, RZ, c[0x0][0x160] ;  /* 0x00005800ff457624 */ /* 0x001fc800078e00ff */
[----:B------:R-:W-:-:S05]  /*af10*/  IMAD R26, R69, 0x4, R26 ;  /* 0x00000004451a7824 */ /* 0x000fca00078e021a */
[----:B------:R-:W-:-:S13]  /*af20*/  ISETP.GE.AND P2, PT, R26, c[0x0][0x164], PT ;  /* 0x000059001a007a0c */ /* 0x000fda0003f46270 */
[----:B------:R-:W-:Y:S01]  /*af30*/  @P2 CALL.REL.NOINC `(.L_x_8851) ;  /* 0x0000001000002944 */ /* 0x000fe20003c00000 */
[----:B------:R-:W-:Y:S05]  /*af40*/  BRA `(.L_x_8852) ;  /* 0xffff5ea000007947 */ /* 0x000fea000383ffff */
.L_x_8851:
[----:B------:R-:W-:Y:S05]  /*af50*/  BSYNC B0 ;  /* 0x0000000000007941 */ /* 0x000fea0003800000 */
.L_x_8616:
[----:B------:R-:W-:Y:S05]  /*af60*/  EXIT ;  /* 0x000000000000794d */ /* 0x000fea0003800000 */
.L_x_8843:
[----:B------:R-:W-:Y:S01]  /*af70*/  MOV R70, R71 ;  /* 0x0000004700467202 */ /* 0x000fe20000000f00 */
[----:B------:R-:W-:Y:S01]  /*af80*/  IMAD.MOV.U32 R141, RZ, RZ, 0x1 ;  /* 0x00000001ff8d7424 */ /* 0x000fe200078e00ff */
[----:B------:R-:W-:Y:S01]  /*af90*/  MOV R68, 0xafd0 ;  /* 0x0000afd000447802 */ /* 0x000fe20000000f00 */
[----:B------:R-:W-:Y:S02]  /*afa0*/  IMAD.MOV.U32 R102, RZ, RZ, 0x1f ;  /* 0x0000001fff667424 */ /* 0x000fe400078e00ff */
[----:B------:R-:W-:Y:S02]  /*afb0*/  IMAD.MOV.U32 R143, RZ, RZ, -0x1 ;  /* 0xffffffffff8f7424 */ /* 0x000fe400078e00ff */
[----:B-----5:R-:W-:Y:S05]  /*afc0*/  CALL.REL.NOINC `($__internal_62_$__cuda_sm70_shflsync_bfly_p) ;  /* 0x000006c000007944 */ /* 0x020fea0003c00000 */
[----:B-1----:R-:W-:Y:S01]  /*afd0*/  IMAD.MOV.U32 R68, RZ, RZ, R102 ;  /* 0x000000ffff447224 */ /* 0x002fe200078e0066 */
[----:B0-----:R-:W-:Y:S05]  /*afe0*/  BRA `(.L_x_8853) ;  /* 0xfffff2c000007947 */ /* 0x001fea000383ffff */
.L_x_8844:
[----:B------:R-:W-:Y:S01]  /*aff0*/  IMAD.MOV.U32 R70, RZ, RZ, R137 ;  /* 0x000000ffff467224 */ /* 0x000fe200078e0089 */
[----:B------:R-:W-:Y:S01]  /*b000*/  MOV R68, 0xb050 ;  /* 0x0000b05000447802 */ /* 0x000fe20000000f00 */
[----:B------:R-:W-:Y:S02]  /*b010*/  IMAD.MOV.U32 R141, RZ, RZ, 0x2 ;  /* 0x00000002ff8d7424 */ /* 0x000fe400078e00ff */
[----:B------:R-:W-:-:S02]  /*b020*/  IMAD.MOV.U32 R102, RZ, RZ, 0x1f ;  /* 0x0000001fff667424 */ /* 0x000fc400078e00ff */
[----:B------:R-:W-:Y:S02]  /*b030*/  IMAD.MOV.U32 R143, RZ, RZ, -0x1 ;  /* 0xffffffffff8f7424 */ /* 0x000fe400078e00ff */
[----:B0----5:R-:W-:Y:S05]  /*b040*/  CALL.REL.NOINC `($__internal_62_$__cuda_sm70_shflsync_bfly_p) ;  /* 0x0000064000007944 */ /* 0x021fea0003c00000 */
[----:B0-----:R-:W-:Y:S01]  /*b050*/  HFMA2.MMA R141, -RZ, RZ, 0, 2.384185791015625e-07 ;  /* 0x00000004ff8d7435 */ /* 0x001fe200000001ff */
[----:B-1----:R-:W-:Y:S01]  /*b060*/  FADD.FTZ R70, R137, R102 ;  /* 0x0000006689467221 */ /* 0x002fe20000010000 */
[----:B------:R-:W-:Y:S01]  /*b070*/  MOV R68, 0xb0b0 ;  /* 0x0000b0b000447802 */ /* 0x000fe20000000f00 */
[----:B------:R-:W-:Y:S02]  /*b080*/  IMAD.MOV.U32 R102, RZ, RZ, 0x1f ;  /* 0x0000001fff667424 */ /* 0x000fe400078e00ff */
[----:B------:R-:W-:Y:S02]  /*b090*/  IMAD.MOV.U32 R143, RZ, RZ, -0x1 ;  /* 0xffffffffff8f7424 */ /* 0x000fe400078e00ff */
[----:B------:R-:W-:Y:S05]  /*b0a0*/  CALL.REL.NOINC `($__internal_62_$__cuda_sm70_shflsync_bfly_p) ;  /* 0x000005e000007944 */ /* 0x000fea0003c00000 */
[----:B01----:R-:W-:Y:S01]  /*b0b0*/  FADD.FTZ R70, R70, R102 ;  /* 0x0000006646467221 */ /* 0x003fe20000010000 */
[----:B------:R-:W-:Y:S01]  /*b0c0*/  MOV R68, 0xb110 ;  /* 0x0000b11000447802 */ /* 0x000fe20000000f00 */
[----:B------:R-:W-:Y:S02]  /*b0d0*/  IMAD.MOV.U32 R141, RZ, RZ, 0x8 ;  /* 0x00000008ff8d7424 */ /* 0x000fe400078e00ff */
[----:B------:R-:W-:Y:S02]  /*b0e0*/  IMAD.MOV.U32 R102, RZ, RZ, 0x1f ;  /* 0x0000001fff667424 */ /* 0x000fe400078e00ff */
[----:B------:R-:W-:-:S02]  /*b0f0*/  IMAD.MOV.U32 R143, RZ, RZ, -0x1 ;  /* 0xffffffffff8f7424 */ /* 0x000fc400078e00ff */
[----:B------:R-:W-:Y:S05]  /*b100*/  CALL.REL.NOINC `($__internal_62_$__cuda_sm70_shflsync_bfly_p) ;  /* 0x0000058000007944 */ /* 0x000fea0003c00000 */
[----:B01----:R-:W-:Y:S01]  /*b110*/  FADD.FTZ R70, R70, R102 ;  /* 0x0000006646467221 */ /* 0x003fe20000010000 */
[----:B------:R-:W-:Y:S01]  /*b120*/  MOV R68, 0xb170 ;  /* 0x0000b17000447802 */ /* 0x000fe20000000f00 */
[----:B------:R-:W-:-:S02]  /*b130*/  IMAD.MOV.U32 R141, RZ, RZ, 0x10 ;  /* 0x00000010ff8d7424 */ /* 0x000fc400078e00ff */
[----:B------:R-:W-:Y:S02]  /*b140*/  IMAD.MOV.U32 R102, RZ, RZ, 0x1f ;  /* 0x0000001fff667424 */ /* 0x000fe400078e00ff */
[----:B------:R-:W-:Y:S02]  /*b150*/  IMAD.MOV.U32 R143, RZ, RZ, -0x1 ;  /* 0xffffffffff8f7424 */ /* 0x000fe400078e00ff */
[----:B------:R-:W-:Y:S05]  /*b160*/  CALL.REL.NOINC `($__internal_62_$__cuda_sm70_shflsync_bfly_p) ;  /* 0x0000052000007944 */ /* 0x000fea0003c00000 */
[----:B-1----:R-:W-:Y:S01]  /*b170*/  FADD.FTZ R102, R70, R102 ;  /* 0x0000006646667221 */ /* 0x002fe20000010000 */
[----:B0-----:R-:W-:Y:S01]  /*b180*/  MOV R141, 0x1 ;  /* 0x00000001008d7802 */ /* 0x001fe20000000f00 */
        /* <DEDUP_REMOVED lines=53> */
[----:B------:R-:W-:Y:S05]  /*b4e0*/  CALL.REL.NOINC `($__internal_62_$__cuda_sm70_shflsync_bfly_p) ;  /* 0x000001a000007944 */ /* 0x000fea0003c00000 */
[----:B01----:R-:W-:Y:S01]  /*b4f0*/  FADD.FTZ R70, R70, R102 ;  /* 0x0000006646467221 */ /* 0x003fe20000010000 */
[----:B------:R-:W-:Y:S01]  /*b500*/  MOV R68, 0xb550 ;  /* 0x0000b55000447802 */ /* 0x000fe20000000f00 */
[----:B------:R-:W-:Y:S02]  /*b510*/  IMAD.MOV.U32 R141, RZ, RZ, 0x2 ;  /* 0x00000002ff8d7424 */ /* 0x000fe400078e00ff */
[----:B------:R-:W-:Y:S02]  /*b520*/  IMAD.MOV.U32 R102, RZ, RZ, 0x1f ;  /* 0x0000001fff667424 */ /* 0x000fe400078e00ff */
[----:B------:R-:W-:Y:S02]  /*b530*/  IMAD.MOV.U32 R143, RZ, RZ, -0x1 ;  /* 0xffffffffff8f7424 */ /* 0x000fe400078e00ff */
[----:B------:R-:W-:Y:S05]  /*b540*/  CALL.REL.NOINC `($__internal_62_$__cuda_sm70_shflsync_bfly_p) ;  /* 0x0000014000007944 */ /* 0x000fea0003c00000 */
[----:B01----:R-:W-:Y:S01]  /*b550*/  FADD.FTZ R70, R70, R102 ;  /* 0x0000006646467221 */ /* 0x003fe20000010000 */
[----:B------:R-:W-:Y:S01]  /*b560*/  MOV R68, 0xb5b0 ;  /* 0x0000b5b000447802 */ /* 0x000fe20000000f00 */
[----:B------:R-:W-:Y:S02]  /*b570*/  IMAD.MOV.U32 R141, RZ, RZ, 0x4 ;  /* 0x00000004ff8d7424 */ /* 0x000fe400078e00ff */
[----:B------:R-:W-:-:S02]  /*b580*/  IMAD.MOV.U32 R102, RZ, RZ, 0x1f ;  /* 0x0000001fff667424 */ /* 0x000fc400078e00ff */
[----:B------:R-:W-:Y:S02]  /*b590*/  IMAD.MOV.U32 R143, RZ, RZ, -0x1 ;  /* 0xffffffffff8f7424 */ /* 0x000fe400078e00ff */
[----:B------:R-:W-:Y:S05]  /*b5a0*/  CALL.REL.NOINC `($__internal_62_$__cuda_sm70_shflsync_bfly_p) ;  /* 0x000000e000007944 */ /* 0x000fea0003c00000 */
[----:B0-----:R-:W-:Y:S01]  /*b5b0*/  HFMA2.MMA R141, -RZ, RZ, 0, 4.76837158203125e-07 ;  /* 0x00000008ff8d7435 */ /* 0x001fe200000001ff */
[----:B-1----:R-:W-:Y:S01]  /*b5c0*/  FADD.FTZ R70, R70, R102 ;  /* 0x0000006646467221 */ /* 0x002fe20000010000 */
[----:B------:R-:W-:Y:S01]  /*b5d0*/  MOV R68, 0xb610 ;  /* 0x0000b61000447802 */ /* 0x000fe20000000f00 */
[----:B------:R-:W-:Y:S02]  /*b5e0*/  IMAD.MOV.U32 R102, RZ, RZ, 0x1f ;  /* 0x0000001fff667424 */ /* 0x000fe400078e00ff */
[----:B------:R-:W-:Y:S02]  /*b5f0*/  IMAD.MOV.U32 R143, RZ, RZ, -0x1 ;  /* 0xffffffffff8f7424 */ /* 0x000fe400078e00ff */
[----:B------:R-:W-:Y:S05]  /*b600*/  CALL.REL.NOINC `($__internal_62_$__cuda_sm70_shflsync_bfly_p) ;  /* 0x0000008000007944 */ /* 0x000fea0003c00000 */
[----:B-1----:R-:W-:Y:S01]  /*b610*/  FADD.FTZ R137, R70, R102 ;  /* 0x0000006646897221 */ /* 0x002fe20000010000 */
[----:B------:R-:W-:Y:S01]  /*b620*/  MOV R68, 0xb680 ;  /* 0x0000b68000447802 */ /* 0x000fe20000000f00 */
[----:B0-----:R-:W-:Y:S02]  /*b630*/  IMAD.MOV.U32 R141, RZ, RZ, 0x10 ;  /* 0x00000010ff8d7424 */ /* 0x001fe400078e00ff */
[----:B------:R-:W-:Y:S02]  /*b640*/  IMAD.MOV.U32 R102, RZ, RZ, 0x1f ;  /* 0x0000001fff667424 */ /* 0x000fe400078e00ff */
[----:B------:R-:W-:-:S02]  /*b650*/  IMAD.MOV.U32 R143, RZ, RZ, -0x1 ;  /* 0xffffffffff8f7424 */ /* 0x000fc400078e00ff */
[----:B------:R-:W-:Y:S02]  /*b660*/  IMAD.MOV.U32 R70, RZ, RZ, R137 ;  /* 0x000000ffff467224 */ /* 0x000fe400078e0089 */
[----:B------:R-:W-:Y:S05]  /*b670*/  CALL.REL.NOINC `($__internal_62_$__cuda_sm70_shflsync_bfly_p) ;  /* 0x0000001000007944 */ /* 0x000fea0003c00000 */
[----:B01----:R-:W-:Y:S05]  /*b680*/  BRA `(.L_x_8854) ;  /* 0xfffff07000007947 */ /* 0x003fea000383ffff */
        .weak           $__internal_62_$__cuda_sm70_shflsync_bfly_p
        .type           $__internal_62_$__cuda_sm70_shflsync_bfly_p,@function
        .size           $__internal_62_$__cuda_sm70_shflsync_bfly_p,(.L_x_22230 - $__internal_62_$__cuda_sm70_shflsync_bfly_p)
$__internal_62_$__cuda_sm70_shflsync_bfly_p:
[----:B------:R-:W-:Y:S01]  /*b690*/  IMAD.MOV.U32 R69, RZ, RZ, 0x0 ;  /* 0x00000000ff457424 */ /* 0x000fe200078e00ff */
[----:B------:R-:W-:Y:S04]  /*b6a0*/  WARPSYNC R143 ;  /* 0x0000008f00007348 */ /* 0x000fe80003800000 */
[----:B------:R0:W1:Y:S01]  /*b6b0*/  SHFL.BFLY PT, R102, R70, R141, R102 ;  /* 0x0c00008d46667389 */ /* 0x00006200000e0066 */
[----:B------:R-:W-:Y:S05]  /*b6c0*/  RET.REL.NODEC R68 `(_ZN10layer_norm13ln_fwd_kernelINS_13Kernel_traitsI13__nv_bfloat16S2_fS2_fjLj768ELj1ELj4ELj1ELj16ENS_18Kernel_traits_baseILj768ES2_S2_fS2_fjLj128EEEEELb1ELb1ELb1ELb0EEEvNS_9FwdParamsE) ;  /* 0xffff493044007950 */ /* 0x000fea0003c3ffff */
.L_x_8855:
        /* <DEDUP_REMOVED lines=11> */
.L_x_22230:


//--------------------- .text._ZN10layer_norm13ln_fwd_kernelINS_13Kernel_traitsI13__nv_bfloat16S2_fS2_fjLj768ELj1ELj4ELj1ELj16ENS_18Kernel_traits_baseILj768ES2_S2_fS2_fjLj128EEEEELb1ELb1ELb1ELb1EEEvNS_9FwdParamsE --------------------------
	.section	.text._ZN10layer_norm13ln_fwd_kernelINS_13Kernel_traitsI13__nv_bfloat16S2_fS2_fjLj768ELj1ELj4ELj1ELj16ENS_18Kernel_traits_baseILj768ES2_S2_fS2_fjLj128EEEEELb1ELb1ELb1ELb1EEEvNS_9FwdParamsE,"ax",@progbits
	.sectioninfo	@"SHI_REGISTERS=127"
	.align	128
        .global         _ZN10layer_norm13ln_fwd_kernelINS_13Kernel_traitsI13__nv_bfloat16S2_fS2_fjLj768ELj1ELj4ELj1ELj16ENS_18Kernel_traits_baseILj768ES2_S2_fS2_fjLj128EEEEELb1ELb1ELb1ELb1EEEvNS_9FwdParamsE
        .type           _ZN10layer_norm13ln_fwd_kernelINS_13Kernel_traitsI13__nv_bfloat16S2_fS2_fjLj768ELj1ELj4ELj1ELj16ENS_18Kernel_traits_baseILj768ES2_S2_fS2_fjLj128EEEEELb1ELb1ELb1ELb1EEEvNS_9FwdParamsE,@function
        .size           _ZN10layer_norm13ln_fwd_kernelINS_13Kernel_traitsI13__nv_bfloat16S2_fS2_fjLj768ELj1ELj4ELj1ELj16ENS_18Kernel_traits_baseILj768ES2_S2_fS2_fjLj128EEEEELb1ELb1ELb1ELb1EEEvNS_9FwdParamsE,(.L_x_22231 - _ZN10layer_norm13ln_fwd_kernelINS_13Kernel_traitsI13__nv_bfloat16S2_fS2_fjLj768ELj1ELj4ELj1ELj16ENS_18Kernel_traits_baseILj768ES2_S2_fS2_fjLj128EEEEELb1ELb1ELb1ELb1EEEvNS_9FwdParamsE)
        .other          _ZN10layer_norm13ln_fwd_kernelINS_13Kernel_traitsI13__nv_bfloat16S2_fS2_fjLj768ELj1ELj4ELj1ELj16ENS_18Kernel_traits_baseILj768ES2_S2_fS2_fjLj128EEEEELb1ELb1ELb1ELb1EEEvNS_9FwdParamsE,@"STO_CUDA_ENTRY STV_DEFAULT"
_ZN10layer_norm13ln_fwd_kernelINS_13Kernel_traitsI13__nv_bfloat16S2_fS2_fjLj768ELj1ELj4ELj1ELj16ENS_18Kernel_traits_baseILj768ES2_S2_fS2_fjLj128EEEEELb1ELb1ELb1ELb1EEEvNS_9FwdParamsE:
.text._ZN10layer_norm13ln_fwd_kernelINS_13Kernel_traitsI13__nv_bfloat16S2_fS2_fjLj768ELj1ELj4ELj1ELj16ENS_18Kernel_traits_baseILj768ES2_S2_fS2_fjLj128EEEEELb1ELb1ELb1ELb1EEEvNS_9FwdParamsE:
        /* <DEDUP_REMOVED lines=47> */
[----:B------:R-:W-:-:S02]  /*02f0*/  UIADD3 UR17, UR4, 0x1715609d, URZ ;  /* 0x1715609d04117890 */ /* 0x000fc4000fffe03f */
        /* <DEDUP_REMOVED lines=11> */
[----:B------:R-:W-:Y:S01]  /*03b0*/  LOP3.LUT R12, R5, UR16, R2, 0x96, !PT ;  /* 0x00000010050c7c12 */ /* 0x000fe2000f8e9602 */
[----:B------:R-:W-:-:S04]  /*03c0*/  IMAD.WIDE.U32 R2, R3, -0x2daee0ad, RZ ;  /* 0xd2511f5303027825 */ /* 0x000fc800078e00ff */
[----:B------:R-:W-:Y:S01]  /*03d0*/  IMAD.WIDE.U32 R12, R12, -0x326172a9, RZ ;  /* 0xcd9e8d570c0c7825 */ /* 0x000fe200078e00ff */
[----:B0-----:R-:W5:Y:S01]  /*03e0*/  @P0 LDG.E.128 R40, [R40.64+0x400] ;  /* 0x0004000628280981 */ /* 0x001f62000c1e1d00 */
[----:B------:R-:W-:-:S03]  /*03f0*/  LOP3.LUT R7, R3, UR18, R4, 0x96, !PT ;  /* 0x0000001203077c12 */ /* 0x000fc6000f8e9604 */
[----:B------:R-:W-:Y:S01]  /*0400*/  LOP3.LUT R4, R13, UR17, R6, 0x96, !PT ;  /* 0x000000110d047c12 */ /* 0x000fe2000f8e9606 */
[----:B------:R-:W-:Y:S01]  /*0410*/  UIADD3 UR19, UR4, -0x4ab325aa, URZ ;  /* 0xb54cda5604137890 */ /* 0x000fe2000fffe03f */
[----:B------:R-:W-:Y:S01]  /*0420*/  SHF.R.U32.HI R80, RZ, 0x5, R16 ;  /* 0x00000005ff507819 */ /* 0x000fe20000011610 */
[----:B------:R-:W-:Y:S01]  /*0430*/  UIADD3 UR20, UR5, 0x646e171e, URZ ;  /* 0x646e171e05147890 */ /* 0x000fe2000fffe03f */
[----:B------:R-:W-:-:S04]  /*0440*/  IMAD.WIDE.U32 R6, R7, -0x326172a9, RZ ;  /* 0xcd9e8d5707067825 */ /* 0x000fc800078e00ff */
        /* <DEDUP_REMOVED lines=13> */
[----:B------:R-:W-:Y:S01]  /*0520*/  IADD3 R2, P2, R18, c[0x0][0x1b0], RZ ;  /* 0x00006c0012027a10 */ /* 0x000fe20007f5e0ff */
[----:B------:R-:W-:Y:S01]  /*0530*/  UIADD3 UR24, UR5, -0x24c28bd8, URZ ;  /* 0xdb3d742805187890 */ /* 0x000fe2000fffe03f */
[----:B------:R-:W-:Y:S01]  /*0540*/  IMAD.HI.U32 R13, R49, -0x326172a9, RZ ;  /* 0xcd9e8d57310d7827 */ /* 0x000fe200078e00ff */
[----:B------:R-:W-:-:S03]  /*0550*/  LEA R4, P3, R0, c[0x0][0x1c8], 0x4 ;  /* 0x0000720000047a11 */ /* 0x000fc600078620ff */
[----:B------:R-:W-:Y:S01]  /*0560*/  IMAD.HI.U32 R7, R83, -0x2daee0ad, RZ ;  /* 0xd2511f5353077827 */ /* 0x000fe200078e00ff */
[----:B------:R-:W-:Y:S02]  /*0570*/  IADD3.X R5, RZ, c[0x0][0x1cc], RZ, P3, !PT ;  /* 0x00007300ff057a10 */ /* 0x000fe40001ffe4ff */
[----:B------:R-:W-:Y:S01]  /*0580*/  LOP3.LUT R108, R13, UR23, R14, 0x96, !PT ;  /* 0x000000170d6c7c12 */ /* 0x000fe2000f8e960e */
[----:B------:R-:W-:Y:S01]  /*0590*/  IMAD.X R3, RZ, RZ, c[0x0][0x1b4], P2 ;  /* 0x00006d00ff037624 */ /* 0x000fe200010e06ff */
[----:B------:R-:W-:Y:S01]  /*05a0*/  LOP3.LUT R86, R7, UR24, R12, 0x96, !PT ;  /* 0x0000001807567c12 */ /* 0x000fe2000f8e960c */
[----:B------:R-:W-:Y:S06]  /*05b0*/  @P1 EXIT ;  /* 0x000000000000194d */ /* 0x000fec0003800000 */
[----:B-----5:R-:W-:Y:S01]  /*05c0*/  @!P0 CS2R R8, SRZ ;  /* 0x0000000000088805 */ /* 0x020fe2000001ff00 */
[----:B------:R-:W-:Y:S01]  /*05d0*/  @!P0 CS2R R10, SRZ ;  /* 0x00000000000a8805 */ /* 0x000fe2000001ff00 */
[----:B------:R-:W-:Y:S01]  /*05e0*/  @!P0 CS2R R44, SRZ ;  /* 0x00000000002c8805 */ /* 0x000fe2000001ff00 */
[----:B------:R0:W5:Y:S01]  /*05f0*/  LDG.E.128 R36, [R2.64] ;  /* 0x0000000602247981 */ /* 0x000162000c1e1d00 */
[----:B------:R-:W-:-:S03]  /*0600*/  @!P0 CS2R R46, SRZ ;  /* 0x00000000002e8805 */ /* 0x000fc6000001ff00 */
[----:B------:R0:W5:Y:S01]  /*0610*/  LDG.E.128 R32, [R2.64+0x200] ;  /* 0x0002000602207981 */ /* 0x000162000c1e1d00 */
[----:B------:R-:W-:-:S03]  /*0620*/  PRMT R6, RZ, 0x5410, R10 ;  /* 0x00005410ff067816 */ /* 0x000fc6000000000a */
[----:B------:R0:W5:Y:S01]  /*0630*/  LDG.E.128 R28, [R2.64+0x400] ;  /* 0x00040006021c7981 */ /* 0x000162000c1e1d00 */
[----:B------:R-:W-:-:S03]  /*0640*/  PRMT R7, RZ, 0x7610, R10 ;  /* 0x00007610ff077816 */ /* 0x000fc6000000000a */
[----:B------:R1:W5:Y:S01]  /*0650*/  LDG.E.128 R24, [R4.64] ;  /* 0x0000000604187981 */ /* 0x000362000c1e1d00 */
[----:B------:R-:W-:-:S03]  /*0660*/  PRMT R10, RZ, 0x5410, R44 ;  /* 0x00005410ff0a7816 */ /* 0x000fc6000000002c */
[----:B------:R1:W5:Y:S01]  /*0670*/  LDG.E.128 R20, [R4.64+0x200] ;  /* 0x0002000604147981 */ /* 0x000362000c1e1d00 */
[----:B0-----:R-:W-:-:S03]  /*0680*/  PRMT R2, RZ, 0x5410, R8 ;  /* 0x00005410ff027816 */ /* 0x001fc60000000008 */
[----:B------:R1:W5:Y:S01]  /*0690*/  LDG.E.128 R16, [R4.64+0x400] ;  /* 0x0004000604107981 */ /* 0x000362000c1e1d00 */
[----:B------:R-:W-:Y:S01]  /*06a0*/  PRMT R3, RZ, 0x7610, R8 ;  /* 0x00007610ff037816 */ /* 0x000fe20000000008 */
[----:B------:R-:W-:Y:S01]  /*06b0*/  UIADD3 UR25, UR4, -0x700cb87f, URZ ;  /* 0x8ff3478104197890 */ /* 0x000fe2000fffe03f */
[----:B------:R-:W-:Y:S01]  /*06c0*/  PRMT R8, RZ, 0x5410, R11 ;  /* 0x00005410ff087816 */ /* 0x000fe2000000000b */
[----:B------:R-:W-:Y:S01]  /*06d0*/  UIADD3 UR26, UR5, -0x695add53, URZ ;  /* 0x96a522ad051a7890 */ /* 0x000fe2000fffe03f */
[----:B------:R-:W-:Y:S01]  /*06e0*/  @!P0 CS2R R40, SRZ ;  /* 0x0000000000288805 */ /* 0x000fe2000001ff00 */
[----:B------:R-:W-:Y:S01]  /*06f0*/  @!P0 CS2R R42, SRZ ;  /* 0x00000000002a8805 */ /* 0x000fe2000001ff00 */
[----:B------:R-:W-:Y:S01]  /*0700*/  IMAD.HI.U32 R79, R86, -0x326172a9, RZ ;  /* 0xcd9e8d57564f7827 */ /* 0x000fe200078e00ff */
[----:B------:R-:W-:Y:S01]  /*0710*/  BSSY B0, `(.L_x_8856) ;  /* 0x0000a6f000007945 */ /* 0x000fe20003800000 */
[----:B------:R-:W-:Y:S01]  /*0720*/  PRMT R12, RZ, 0x5410, R45 ;  /* 0x00005410ff0c7816 */ /* 0x000fe2000000002d */
[----:B------:R-:W-:Y:S01]  /*0730*/  ULDC.U8 UR8, c[0x0][0x1f0] ;  /* 0x00007c0000087ab9 */ /* 0x000fe20000000000 */
[--C-:B-1----:R-:W-:Y:S01]  /*0740*/  PRMT R4, RZ, 0x5410, R9.reuse ;  /* 0x00005410ff047816 */ /* 0x102fe20000000009 */
[----:B------:R-:W-:Y:S01]  /*0750*/  IMAD R83, R83, -0x2daee0ad, RZ ;  /* 0xd2511f5353537824 */ /* 0x000fe200078e02ff */
[----:B------:R-:W-:Y:S01]  /*0760*/  PRMT R5, RZ, 0x7610, R9 ;  /* 0x00007610ff057816 */ /* 0x000fe20000000009 */
[----:B------:R-:W-:Y:S01]  /*0770*/  IMAD.WIDE.U32 R108, R108, -0x2daee0ad, RZ ;  /* 0xd2511f536c6c7825 */ /* 0x000fe200078e00ff */
[----:B------:R-:W-:-:S02]  /*0780*/  PRMT R9, RZ, 0x7610, R11 ;  /* 0x00007610ff097816 */ /* 0x000fc4000000000b */
[----:B------:R-:W-:Y:S01]  /*0790*/  PRMT R11, RZ, 0x7610, R44 ;  /* 0x00007610ff0b7816 */ /* 0x000fe2000000002c */
[----:B------:R-:W-:Y:S01]  /*07a0*/  IMAD R44, R49, -0x326172a9, RZ ;  /* 0xcd9e8d57312c7824 */ /* 0x000fe200078e02ff */
[----:B------:R-:W-:Y:S01]  /*07b0*/  PRMT R13, RZ, 0x7610, R45 ;  /* 0x00007610ff0d7816 */ /* 0x000fe2000000002d */
[----:B------:R-:W-:Y:S01]  /*07c0*/  IMAD R86, R86, -0x326172a9, RZ ;  /* 0xcd9e8d5756567824 */ /* 0x000fe200078e02ff */
[--C-:B------:R-:W-:Y:S01]  /*07d0*/  PRMT R14, RZ, 0x5410, R46.reuse ;  /* 0x00005410ff0e7816 */ /* 0x100fe2000000002e */
[----:B------:R-:W-:Y:S01]  /*07e0*/  IMAD.MOV.U32 R84, RZ, RZ, RZ ;  /* 0x000000ffff547224 */ /* 0x000fe200078e00ff */
[----:B------:R-:W-:Y:S02]  /*07f0*/  PRMT R15, RZ, 0x7610, R46 ;  /* 0x00007610ff0f7816 */ /* 0x000fe4000000002e */
[--C-:B------:R-:W-:Y:S02]  /*0800*/  PRMT R76, RZ, 0x5410, R47.reuse ;  /* 0x00005410ff4c7816 */ /* 0x100fe4000000002f */
[----:B------:R-:W-:-:S02]  /*0810*/  PRMT R77, RZ, 0x7610, R47 ;  /* 0x00007610ff4d7816 */ /* 0x000fc4000000002f */
[----:B------:R-:W-:Y:S02]  /*0820*/  LOP3.LUT R79, R79, UR25, R44, 0x96, !PT ;  /* 0x000000194f4f7c12 */ /* 0x000fe4000f8e962c */
[----:B------:R-:W-:Y:S02]  /*0830*/  LOP3.LUT R83, R109, UR26, R83, 0x96, !PT ;  /* 0x0000001a6d537c12 */ /* 0x000fe4000f8e9653 */
[--C-:B------:R-:W-:Y:S02]  /*0840*/  PRMT R78, RZ, 0x5410, R40.reuse ;  /* 0x00005410ff4e7816 */ /* 0x100fe40000000028 */
[----:B------:R-:W-:Y:S02]  /*0850*/  PRMT R81, RZ, 0x7610, R40 ;  /* 0x00007610ff517816 */ /* 0x000fe40000000028 */
[----:B------:R-:W-:Y:S02]  /*0860*/  LOP3.LUT R107, R48, 0x3, RZ, 0xc0, !PT ;  /* 0x00000003306b7812 */ /* 0x000fe400078ec0ff */
[----:B------:R-:W-:-:S02]  /*0870*/  PRMT R82, RZ, 0x5410, R41 ;  /* 0x00005410ff527816 */ /* 0x000fc40000000029 */
[----:B------:R-:W-:Y:S02]  /*0880*/  PRMT R89, RZ, 0x7610, R41 ;  /* 0x00007610ff597816 */ /* 0x000fe40000000029 */
[--C-:B------:R-:W-:Y:S02]  /*0890*/  PRMT R96, RZ, 0x5410, R42.reuse ;  /* 0x00005410ff607816 */ /* 0x100fe4000000002a */
[----:B------:R-:W-:Y:S02]  /*08a0*/  PRMT R97, RZ, 0x7610, R42 ;  /* 0x00007610ff617816 */ /* 0x000fe4000000002a */
[--C-:B------:R-:W-:Y:S02]  /*08b0*/  PRMT R98, RZ, 0x5410, R43.reuse ;  /* 0x00005410ff627816 */ /* 0x100fe4000000002b */
[----:B------:R-:W-:Y:S02]  /*08c0*/  PRMT R99, RZ, 0x7610, R43 ;  /* 0x00007610ff637816 */ /* 0x000fe4000000002b */
.L_x_9084:
[----:B------:R-:W-:-:S04]  /*08d0*/  IMAD.MOV.U32 R59, RZ, RZ, 0x4 ;  /* 0x00000004ff3b7424 */ /* 0x000fc800078e00ff */
[----:B------:R-:W-:-:S06]  /*08e0*/  IMAD.WIDE R52, R80, R59, c[0x0][0x1d0] ;  /* 0x0000740050347625 */ /* 0x000fcc00078e023b */
[----:B------:R-:W2:Y:S01]  /*08f0*/  LDG.E R52, [R52.64] ;  /* 0x0000000634347981 */ /* 0x000ea2000c1e1900 */
[----:B------:R-:W-:Y:S01]  /*0900*/  ISETP.NE.U32.AND P0, PT, RZ, c[0x0][0x180], PT ;  /* 0x00006000ff007a0c */ /* 0x000fe20003f05070 */
[C---:B------:R-:W-:Y:S02]  /*0910*/  IMAD R54, R80.reuse, c[0x0][0x168], RZ ;  /* 0x00005a0050367a24 */ /* 0x040fe400078e02ff */
[----:B------:R-:W-:Y:S01]  /*0920*/  IMAD.MOV.U32 R112, RZ, RZ, RZ ;  /* 0x000000ffff707224 */ /* 0x000fe200078e00ff */
[----:B------:R-:W-:Y:S01]  /*0930*/  ISETP.NE.AND.EX P0, PT, RZ, c[0x0][0x184], PT, P0 ;  /* 0x00006100ff007a0c */ /* 0x000fe20003f05300 */
[----:B------:R-:W-:Y:S01]  /*0940*/  IMAD.WIDE R58, R80, R59, c[0x0][0x1d8] ;  /* 0x00007600503a7625 */ /* 0x000fe200078e023b */
[----:B------:R-:W-:-:S04]  /*0950*/  SHF.R.S32.HI R55, RZ, 0x1f, R54 ;  /* 0x0000001fff377819 */ /* 0x000fc80000011436 */
[----:B------:R-:W-:Y:S01]  /*0960*/  LEA.HI R55, R55, R54, RZ, 0x3 ;  /* 0x0000003637377211 */ /* 0x000fe200078f18ff */
[----:B-----5:R0:W5:Y:S03]  /*0970*/  LDG.E R110, [R58.64] ;  /* 0x000000063a6e7981 */ /* 0x020166000c1e1900 */
[----:B------:R-:W-:-:S03]  /*0980*/  LEA.HI.SX32 R114, R55, R0, 0x1d ;  /* 0x0000000037727211 */ /* 0x000fc600078feaff */
[----:B------:R-:W-:-:S04]  /*0990*/  @P0 IMAD.MOV.U32 R61, RZ, RZ, 0x20 ;  /* 0x00000020ff3d0424 */ /* 0x000fc800078e00ff */
[----:B------:R-:W-:-:S05]  /*09a0*/  @P0 IMAD.WIDE.U32 R54, R114, R61, c[0x0][0x180] ;  /* 0x0000600072360625 */ /* 0x000fca00078e003d */
[----:B------:R-:W3:Y:S04]  /*09b0*/  @P0 LDG.E.128 R40, [R54.64] ;  /* 0x0000000636280981 */ /* 0x000ee8000c1e1d00 */
[----:B------:R0:W5:Y:S01]  /*09c0*/  @P0 LDG.E.128 R44, [R54.64+0x10] ;  /* 0x00001006362c0981 */ /* 0x000162000c1e1d00 */
[----:B--2---:R-:W-:-:S13]  /*09d0*/  ISETP.GE.AND P2, PT, R52, 0x1, PT ;  /* 0x000000013400780c */ /* 0x004fda0003f46270 */
[----:B------:R-:W-:Y:S02]  /*09e0*/  @P2 IADD3 R56, R52, -0x1, RZ ;  /* 0xffffffff34382810 */ /* 0x000fe40007ffe0ff */
[----:B------:R-:W-:-:S03]  /*09f0*/  @P2 MOV R53, 0x10 ;  /* 0x0000001000352802 */ /* 0x000fc60000000f00 */
[----:B------:R-:W-:-:S05]  /*0a00*/  @P2 IMAD R56, R56, c[0x0][0x168], RZ ;  /* 0x00005a0038382a24 */ /* 0x000fca00078e02ff */
[----:B------:R-:W-:-:S04]  /*0a10*/  @P2 SHF.R.S32.HI R57, RZ, 0x1f, R56 ;  /* 0x0000001fff392819 */ /* 0x000fc80000011438 */
[----:B------:R-:W-:-:S04]  /*0a20*/  @P2 LEA.HI R57, R57, R56, RZ, 0x3 ;  /* 0x0000003839392211 */ /* 0x000fc800078f18ff */
[----:B------:R-:W-:-:S05]  /*0a30*/  @P2 LEA.HI.SX32 R112, R57, R0, 0x1d ;  /* 0x0000000039702211 */ /* 0x000fca00078feaff */
[----:B------:R-:W-:-:S05]  /*0a40*/  @P2 IMAD.WIDE.U32 R56, R112, R53, c[0x0][0x170] ;  /* 0x00005c0070382625 */ /* 0x000fca00078e0035 */
[----:B------:R0:W5:Y:S01]  /*0a50*/  @P2 LDG.E.128 R48, [R56.64] ;  /* 0x0000000638302981 */ /* 0x000162000c1e1d00 */
[----:B------:R-:W-:Y:S01]  /*0a60*/  ISETP.GT.AND P3, PT, R52, RZ, PT ;  /* 0x000000ff3400720c */ /* 0x000fe20003f64270 */
[----:B------:R-:W-:Y:S01]  /*0a70*/  BSSY B1, `(.L_x_8857) ;  /* 0x000005f000017945 */ /* 0x000fe20003800000 */
[----:B------:R-:W-:-:S11]  /*0a80*/  SHF.R.S32.HI R111, RZ, 0x1f, R80 ;  /* 0x0000001fff6f7819 */ /* 0x000fd60000011450 */
[----:B------:R-:W-:-:S04]  /*0a90*/  @!P3 ISETP.NE.U32.AND P1, PT, RZ, c[0x0][0x180], PT ;  /* 0x00006000ff00ba0c */ /* 0x000fc80003f25070 */
[----:B------:R-:W-:Y:S01]  /*0aa0*/  @!P3 ISETP.NE.AND.EX P1, PT, RZ, c[0x0][0x184], PT, P1 ;  /* 0x00006100ff00ba0c */ /* 0x000fe20003f25310 */
[----:B------:R-:W-:-:S03]  /*0ab0*/  @!P3 IMAD.MOV.U32 R61, RZ, RZ, R107 ;  /* 0x000000ffff3db224 */ /* 0x000fc600078e006b */
[----:B---3--:R-:W-:Y:S01]  /*0ac0*/  @!P3 FSEL R52, R40, RZ, P1 ;  /* 0x000000ff2834b208 */ /* 0x008fe20000800000 */
        /* <DEDUP_REMOVED lines=13> */
.L_x_8860:
[----:B------:R-:W-:Y:S02]  /*0ba0*/  IMAD.MOV.U32 R60, RZ, RZ, R86 ;  /* 0x000000ffff3c7224 */ /* 0x000fe400078e0056 */
.L_x_8861:
[----:B------:R-:W-:Y:S05]  /*0bb0*/  BSYNC B2 ;  /* 0x0000000000027941 */ /* 0x000fea0003800000 */
.L_x_8859:
        /* <DEDUP_REMOVED lines=16> */
.L_x_8865:
[----:B------:R-:W-:Y:S05]  /*0cc0*/  BSYNC B3 ;  /* 0x0000000000037941 */ /* 0x000fea0003800000 */
.L_x_8864:
        /* <DEDUP_REMOVED lines=44> */
.L_x_8863:
[----:B------:R-:W-:Y:S05]  /*0f90*/  BSYNC B2 ;  /* 0x0000000000027941 */ /* 0x000fea0003800000 */
.L_x_8862:
[----:B------:R-:W0:Y:S01]  /*0fa0*/  I2F.U32 R52, R60 ;  /* 0x0000003c00347306 */ /* 0x000e220000201000 */
[----:B------:R-:W-:Y:S01]  /*0fb0*/  HFMA2.MMA R55, -RZ, RZ, 0.1171875, 0 ;  /* 0x2f800000ff377435 */ /* 0x000fe200000001ff */
[----:B-----5:R-:W-:-:S05]  /*0fc0*/  PRMT R53, RZ, 0x5410, R48 ;  /* 0x00005410ff357816 */ /* 0x020fca0000000030 */
[----:B------:R-:W-:-:S04]  /*0fd0*/  FMUL.FTZ R53, R53, c[0x0][0x1ec] ;  /* 0x00007b0035357a20 */ /* 0x000fc80000410000 */
[----:B------:R-:W-:Y:S02]  /*0fe0*/  FMUL.FTZ R53, R53, c[0x0][0x1e8] ;  /* 0x00007a0035357a20 */ /* 0x000fe40000410000 */
[----:B0-----:R-:W-:-:S05]  /*0ff0*/  FFMA.FTZ R52, R52, R55, 1.1641532182693481445e-10 ;  /* 0x2f00000034347423 */ /* 0x001fca0000010037 */
[----:B------:R-:W-:Y:S02]  /*1000*/  FSETP.GTU.FTZ.AND P1, PT, R52, c[0x0][0x1e4], PT ;  /* 0x0000790034007a0b */ /* 0x000fe40003f3c000 */
[----:B------:R-:W-:Y:S02]  /*1010*/  PRMT R52, RZ, 0x5410, R24 ;  /* 0x00005410ff347816 */ /* 0x000fe40000000018 */
[----:B------:R-:W-:Y:S02]  /*1020*/  FSEL R53, R53, RZ, !P1 ;  /* 0x000000ff35357208 */ /* 0x000fe40004800000 */
[----:B------:R-:W-:-:S03]  /*1030*/  SEL R100, RZ, 0x1, P1 ;  /* 0x00000001ff647807 */ /* 0x000fc60000800000 */
[----:B------:R-:W-:-:S04]  /*1040*/  FMUL.FTZ R52, R53, R52 ;  /* 0x0000003435347220 */ /* 0x000fc80000410000 */
[----:B------:R-:W-:Y:S02]  /*1050*/  @P0 FADD.FTZ R52, R40, R52 ;  /* 0x0000003428340221 */ /* 0x000fe40000010000 */
.L_x_8858:
[----:B0-----:R-:W-:Y:S05]  /*1060*/  BSYNC B1 ;  /* 0x0000000000017941 */ /* 0x001fea0003800000 */
.L_x_8857:
        /* <DEDUP_REMOVED lines=18> */
.L_x_8869:
[----:B------:R-:W-:Y:S02]  /*1190*/  IMAD.MOV.U32 R62, RZ, RZ, R86 ;  /* 0x000000ffff3e7224 */ /* 0x000fe400078e0056 */
.L_x_8870:
[----:B------:R-:W-:Y:S05]  /*11a0*/  BSYNC B2 ;  /* 0x0000000000027941 */ /* 0x000fea0003800000 */
.L_x_8868:
        /* <DEDUP_REMOVED lines=16> */
.L_x_8874:
[----:B------:R-:W-:Y:S05]  /*12b0*/  BSYNC B3 ;  /* 0x0000000000037941 */ /* 0x000fea0003800000 */
.L_x_8873:
        /* <DEDUP_REMOVED lines=44> */
.L_x_8872:
[----:B------:R-:W-:Y:S05]  /*1580*/  BSYNC B2 ;  /* 0x0000000000027941 */ /* 0x000fea0003800000 */
.L_x_8871:
[----:B------:R-:W0:Y:S01]  /*1590*/  I2F.U32 R53, R62 ;  /* 0x0000003e00357306 */ /* 0x000e220000201000 */
[----:B------:R-:W-:Y:S02]  /*15a0*/  MOV R56, 0x2f800000 ;  /* 0x2f80000000387802 */ /* 0x000fe40000000f00 */
        /* <DEDUP_REMOVED lines=10> */
.L_x_8867:
[----:B------:R-:W-:Y:S05]  /*1650*/  BSYNC B1 ;  /* 0x0000000000017941 */ /* 0x000fea0003800000 */
.L_x_8866:
        /* <DEDUP_REMOVED lines=18> */
.L_x_8878:
[----:B------:R-:W-:Y:S02]  /*1780*/  IMAD.MOV.U32 R62, RZ, RZ, R86 ;  /* 0x000000ffff3e7224 */ /* 0x000fe400078e0056 */
.L_x_8879:
[----:B------:R-:W-:Y:S05]  /*1790*/  BSYNC B2 ;  /* 0x0000000000027941 */ /* 0x000fea0003800000 */
.L_x_8877:
        /* <DEDUP_REMOVED lines=16> */
.L_x_8883:
[----:B------:R-:W-:Y:S05]  /*18a0*/  BSYNC B3 ;  /* 0x0000000000037941 */ /* 0x000fea0003800000 */
.L_x_8882:
        /* <DEDUP_REMOVED lines=44> */
.L_x_8881:
[----:B------:R-:W-:Y:S05]  /*1b70*/  BSYNC B2 ;  /* 0x0000000000027941 */ /* 0x000fea0003800000 */
.L_x_8880:
        /* <DEDUP_REMOVED lines=12> */
.L_x_8876:
[----:B------:R-:W-:Y:S05]  /*1c40*/  BSYNC B1 ;  /* 0x0000000000017941 */ /* 0x000fea0003800000 */
.L_x_8875:
        /* <DEDUP_REMOVED lines=18> */
.L_x_8887:
[----:B------:R-:W-:Y:S02]  /*1d70*/  IMAD.MOV.U32 R64, RZ, RZ, R86 ;  /* 0x000000ffff407224 */ /* 0x000fe400078e0056 */
.L_x_8888:
[----:B------:R-:W-:Y:S05]  /*1d80*/  BSYNC B2 ;  /* 0x0000000000027941 */ /* 0x000fea0003800000 */
.L_x_8886:
        /* <DEDUP_REMOVED lines=16> */
.L_x_8892:
[----:B------:R-:W-:Y:S05]  /*1e90*/  BSYNC B3 ;  /* 0x0000000000037941 */ /* 0x000fea0003800000 */
.L_x_8891:
        /* <DEDUP_REMOVED lines=44> */
.L_x_8890:
[----:B------:R-:W-:Y:S05]  /*2160*/  BSYNC B2 ;  /* 0x0000000000027941 */ /* 0x000fea0003800000 */
.L_x_8889:
        /* <DEDUP_REMOVED lines=12> */
.L_x_8885:
[----:B------:R-:W-:Y:S05]  /*2230*/  BSYNC B1 ;  /* 0x0000000000017941 */ /* 0x000fea0003800000 */
.L_x_8884:
        /* <DEDUP_REMOVED lines=18> */
.L_x_8896:
[----:B------:R-:W-:Y:S02]  /*2360*/  IMAD.MOV.U32 R64, RZ, RZ, R86 ;  /* 0x000000ffff407224 */ /* 0x000fe400078e0056 */
.L_x_8897:
[----:B------:R-:W-:Y:S05]  /*2370*/  BSYNC B2 ;  /* 0x0000000000027941 */ /* 0x000fea0003800000 */
.L_x_8895:
        /* <DEDUP_REMOVED lines=16> */
.L_x_8901:
[----:B------:R-:W-:Y:S05]  /*2480*/  BSYNC B3 ;  /* 0x0000000000037941 */ /* 0x000fea0003800000 */
.L_x_8900:
        /* <DEDUP_REMOVED lines=44> */
.L_x_8899:
[----:B------:R-:W-:Y:S05]  /*2750*/  BSYNC B2 ;  /* 0x0000000000027941 */ /* 0x000fea0003800000 */
.L_x_8898:
[----:B------:R-:W0:Y:S01]  /*2760*/  I2F.U32 R56, R64 ;  /* 0x0000004000387306 */ /* 0x000e220000201000 */
[----:B------:R-:W-:Y:S01]  /*2770*/  HFMA2.MMA R59, -RZ, RZ, 0.1171875, 0 ;  /* 0x2f800000ff3b7435 */ /* 0x000fe200000001ff */
[----:B------:R-:W-:-:S05]  /*2780*/  PRMT R57, RZ, 0x5410, R50 ;  /* 0x00005410ff397816 */ /* 0x000fca0000000032 */
        /* <DEDUP_REMOVED lines=9> */
.L_x_8894:
[----:B------:R-:W-:Y:S05]  /*2820*/  BSYNC B1 ;  /* 0x0000000000017941 */ /* 0x000fea0003800000 */
.L_x_8893:
        /* <DEDUP_REMOVED lines=18> */
.L_x_8905:
[----:B------:R-:W-:Y:S02]  /*2950*/  IMAD.MOV.U32 R66, RZ, RZ, R86 ;  /* 0x000000ffff427224 */ /* 0x000fe400078e0056 */
.L_x_8906:
[----:B------:R-:W-:Y:S05]  /*2960*/  BSYNC B2 ;  /* 0x0000000000027941 */ /* 0x000fea0003800000 */
.L_x_8904:
        /* <DEDUP_REMOVED lines=16> */
.L_x_8910:
[----:B------:R-:W-:Y:S05]  /*2a70*/  BSYNC B3 ;  /* 0x0000000000037941 */ /* 0x000fea0003800000 */
.L_x_8909:
        /* <DEDUP_REMOVED lines=44> */
.L_x_8908:
[----:B------:R-:W-:Y:S05]  /*2d40*/  BSYNC B2 ;  /* 0x0000000000027941 */ /* 0x000fea0003800000 */
.L_x_8907:
[----:B------:R-:W0:Y:S01]  /*2d50*/  I2F.U32 R57, R66 ;  /* 0x0000004200397306 */ /* 0x000e220000201000 */
[----:B------:R-:W-:Y:S02]  /*2d60*/  MOV R60, 0x2f800000 ;  /* 0x2f800000003c7802 */ /* 0x000fe40000000f00 */
        /* <DEDUP_REMOVED lines=10> */
.L_x_8903:
[----:B------:R-:W-:Y:S05]  /*2e10*/  BSYNC B1 ;  /* 0x0000000000017941 */ /* 0x000fea0003800000 */
.L_x_8902:
        /* <DEDUP_REMOVED lines=18> */
.L_x_8914:
[----:B------:R-:W-:Y:S02]  /*2f40*/  IMAD.MOV.U32 R66, RZ, RZ, R86 ;  /* 0x000000ffff427224 */ /* 0x000fe400078e0056 */
.L_x_8915:
[----:B------:R-:W-:Y:S05]  /*2f50*/  BSYNC B2 ;  /* 0x0000000000027941 */ /* 0x000fea0003800000 */
.L_x_8913:
        /* <DEDUP_REMOVED lines=16> */
.L_x_8919:
[----:B------:R-:W-:Y:S05]  /*3060*/  BSYNC B3 ;  /* 0x0000000000037941 */ /* 0x000fea0003800000 */
.L_x_8918:
        /* <DEDUP_REMOVED lines=44> */
.L_x_8917:
[----:B------:R-:W-:Y:S05]  /*3330*/  BSYNC B2 ;  /* 0x0000000000027941 */ /* 0x000fea0003800000 */
.L_x_8916:
        /* <DEDUP_REMOVED lines=12> */
.L_x_8912:
[----:B------:R-:W-:Y:S05]  /*3400*/  BSYNC B1 ;  /* 0x0000000000017941 */ /* 0x000fea0003800000 */
.L_x_8911:
        /* <DEDUP_REMOVED lines=18> */
.L_x_8923:
[----:B------:R-:W-:Y:S02]  /*3530*/  IMAD.MOV.U32 R68, RZ, RZ, R86 ;  /* 0x000000ffff447224 */ /* 0x000fe400078e0056 */
.L_x_8924:
[----:B------:R-:W-:Y:S05]  /*3540*/  BSYNC B2 ;  /* 0x0000000000027941 */ /* 0x000fea0003800000 */
.L_x_8922:
        /* <DEDUP_REMOVED lines=16> */
.L_x_8928:
[----:B------:R-:W-:Y:S05]  /*3650*/  BSYNC B3 ;  /* 0x0000000000037941 */ /* 0x000fea0003800000 */
.L_x_8927:
        /* <DEDUP_REMOVED lines=43> */
.L_x_8926:
[----:B------:R-:W-:Y:S05]  /*3910*/  BSYNC B2 ;  /* 0x0000000000027941 */ /* 0x000fea0003800000 */
.L_x_8925:
[----:B------:R-:W0:Y:S01]  /*3920*/  I2F.U32 R59, R68 ;  /* 0x00000044003b7306 */ /* 0x000e220000201000 */
[----:B------:R-:W-:Y:S01]  /*3930*/  PRMT R60, RZ, 0x7610, R51 ;  /* 0x00007610ff3c7816 */ /* 0x000fe20000000033 */
[----:B------:R-:W-:-:S04]  /*3940*/  IMAD.MOV.U32 R62, RZ, RZ, 0x2f800000 ;  /* 0x2f800000ff3e7424 */ /* 0x000fc800078e00ff */
        /* <DEDUP_REMOVED lines=9> */
.L_x_8921:
[----:B------:R-:W-:Y:S05]  /*39e0*/  BSYNC B1 ;  /* 0x0000000000017941 */ /* 0x000fea0003800000 */
.L_x_8920:
[----:B------:R-:W-:Y:S01]  /*39f0*/  MOV R113, 0x20 ;  /* 0x0000002000717802 */ /* 0x000fe20000000f00 */
[----:B------:R-:W-:Y:S01]  /*3a00*/  BSSY B1, `(.L_x_8929) ;  /* 0x000001d000017945 */ /* 0x000fe20003800000 */
[----:B------:R-:W-:Y:S01]  /*3a10*/  IADD3 R92, R114, 0x20, RZ ;  /* 0x00000020725c7810 */ /* 0x000fe20007ffe0ff */
[----:B------:R-:W-:Y:S01]  /*3a20*/  @P2 IMAD.MOV.U32 R91, RZ, RZ, 0x10 ;  /* 0x00000010ff5b2424 */ /* 0x000fe200078e00ff */
[----:B------:R-:W-:Y:S01]  /*3a30*/  IADD3 R90, R112, 0x20, RZ ;  /* 0x00000020705a7810 */ /* 0x000fe20007ffe0ff */
[----:B------:R-:W-:-:S04]  /*3a40*/  IMAD.WIDE.U32 R60, R114, R113, c[0x0][0x188] ;  /* 0x00006200723c7625 */ /* 0x000fc800078e0071 */
[----:B------:R-:W-:Y:S01]  /*3a50*/  @P0 IMAD.WIDE.U32 R62, R92, R113, c[0x0][0x180] ;  /* 0x000060005c3e0625 */ /* 0x000fe200078e0071 */
[----:B------:R0:W-:Y:S04]  /*3a60*/  STG.E.128 [R60.64], R52 ;  /* 0x000000343c007986 */ /* 0x0001e8000c101d06 */
[----:B------:R0:W-:Y:S01]  /*3a70*/  STG.E.128 [R60.64+0x10], R56 ;  /* 0x000010383c007986 */ /* 0x0001e2000c101d06 */
        /* <DEDUP_REMOVED lines=21> */
.L_x_8930:
[----:B------:R-:W-:Y:S05]  /*3bd0*/  BSYNC B1 ;  /* 0x0000000000017941 */ /* 0x000fea0003800000 */
.L_x_8929:
[----:B0-----:R-:W-:Y:S01]  /*3be0*/  @P2 IMAD.WIDE.U32 R64, R90, R91, c[0x0][0x170] ;  /* 0x00005c005a402625 */ /* 0x001fe200078e005b */
[----:B------:R-:W2:Y:S04]  /*3bf0*/  @P0 LDG.E.128 R40, [R62.64] ;  /* 0x000000063e280981 */ /* 0x000ea8000c1e1d00 */
[----:B------:R0:W5:Y:S04]  /*3c00*/  @P2 LDG.E.128 R48, [R64.64] ;  /* 0x0000000640302981 */ /* 0x000168000c1e1d00 */
[----:B------:R0:W5:Y:S01]  /*3c10*/  @P0 LDG.E.128 R44, [R62.64+0x10] ;  /* 0x000010063e2c0981 */ /* 0x000162000c1e1d00 */
[----:B------:R-:W-:Y:S01]  /*3c20*/  @!P3 ISETP.NE.U32.AND P1, PT, RZ, c[0x0][0x180], PT ;  /* 0x00006000ff00ba0c */ /* 0x000fe20003f25070 */
[----:B------:R-:W-:Y:S01]  /*3c30*/  BSSY B1, `(.L_x_8931) ;  /* 0x000005d000017945 */ /* 0x000fe20003800000 */
[----:B------:R-:W-:-:S02]  /*3c40*/  @!P3 IMAD.MOV.U32 R66, RZ, RZ, R69 ;  /* 0x000000ffff42b224 */ /* 0x000fc400078e0045 */
        /* <DEDUP_REMOVED lines=15> */
.L_x_8934:
[----:B------:R-:W-:Y:S02]  /*3d40*/  IMAD.MOV.U32 R68, RZ, RZ, R86 ;  /* 0x000000ffff447224 */ /* 0x000fe400078e0056 */
.L_x_8935:
[----:B------:R-:W-:Y:S05]  /*3d50*/  BSYNC B2 ;  /* 0x0000000000027941 */ /* 0x000fea0003800000 */
.L_x_8933:
        /* <DEDUP_REMOVED lines=16> */
.L_x_8939:
[----:B------:R-:W-:Y:S05]  /*3e60*/  BSYNC B3 ;  /* 0x0000000000037941 */ /* 0x000fea0003800000 */
.L_x_8938:
        /* <DEDUP_REMOVED lines=44> */
.L_x_8937:
[----:B------:R-:W-:Y:S05]  /*4130*/  BSYNC B2 ;  /* 0x0000000000027941 */ /* 0x000fea0003800000 */
.L_x_8936:
        /* <DEDUP_REMOVED lines=10> */
[----:B------:R-:W-:-:S04]  /*41e0*/  FMUL.FTZ R60, R60, R61 ;  /* 0x0000003d3c3c7220 */ /* 0x000fc80000410000 */
[----:B------:R-:W-:Y:S02]  /*41f0*/  @P0 FADD.FTZ R60, R40, R60 ;  /* 0x0000003c283c0221 */ /* 0x000fe40000010000 */
.L_x_8932:
[----:B0-----:R-:W-:Y:S05]  /*4200*/  BSYNC B1 ;  /* 0x0000000000017941 */ /* 0x001fea0003800000 */
.L_x_8931:
        /* <DEDUP_REMOVED lines=18> */
.L_x_8943:
[----:B------:R-:W-:Y:S02]  /*4330*/  IMAD.MOV.U32 R70, RZ, RZ, R86 ;  /* 0x000000ffff467224 */ /* 0x000fe400078e0056 */
.L_x_8944:
[----:B------:R-:W-:Y:S05]  /*4340*/  BSYNC B2 ;  /* 0x0000000000027941 */ /* 0x000fea0003800000 */
.L_x_8942:
        /* <DEDUP_REMOVED lines=16> */
.L_x_8948:
[----:B------:R-:W-:Y:S05]  /*4450*/  BSYNC B3 ;  /* 0x0000000000037941 */ /* 0x000fea0003800000 */
.L_x_8947:
        /* <DEDUP_REMOVED lines=44> */
.L_x_8946:
[----:B------:R-:W-:Y:S05]  /*4720*/  BSYNC B2 ;  /* 0x0000000000027941 */ /* 0x000fea0003800000 */
.L_x_8945:
        /* <DEDUP_REMOVED lines=12> */
.L_x_8941:
[----:B------:R-:W-:Y:S05]  /*47f0*/  BSYNC B1 ;  /* 0x0000000000017941 */ /* 0x000fea0003800000 */
.L_x_8940:
        /* <DEDUP_REMOVED lines=18> */
.L_x_8952:
[----:B------:R-:W-:Y:S02]  /*4920*/  MOV R70, R86 ;  /* 0x0000005600467202 */ /* 0x000fe40000000f00 */
.L_x_8953:
[----:B------:R-:W-:Y:S05]  /*4930*/  BSYNC B2 ;  /* 0x0000000000027941 */ /* 0x000fea0003800000 */
.L_x_8951:
        /* <DEDUP_REMOVED lines=16> */
.L_x_8957:
[----:B------:R-:W-:Y:S05]  /*4a40*/  BSYNC B3 ;  /* 0x0000000000037941 */ /* 0x000fea0003800000 */
.L_x_8956:
        /* <DEDUP_REMOVED lines=44> */
.L_x_8955:
[----:B------:R-:W-:Y:S05]  /*4d10*/  BSYNC B2 ;  /* 0x0000000000027941 */ /* 0x000fea0003800000 */
.L_x_8954:
        /* <DEDUP_REMOVED lines=12> */
.L_x_8950:
[----:B------:R-:W-:Y:S05]  /*4de0*/  BSYNC B1 ;  /* 0x0000000000017941 */ /* 0x000fea0003800000 */
.L_x_8949:
        /* <DEDUP_REMOVED lines=18> */
.L_x_8961:
[----:B------:R-:W-:Y:S02]  /*4f10*/  IMAD.MOV.U32 R72, RZ, RZ, R86 ;  /* 0x000000ffff487224 */ /* 0x000fe400078e0056 */
.L_x_8962:
[----:B------:R-:W-:Y:S05]  /*4f20*/  BSYNC B2 ;  /* 0x0000000000027941 */ /* 0x000fea0003800000 */
.L_x_8960:
        /* <DEDUP_REMOVED lines=16> */
.L_x_8966:
[----:B------:R-:W-:Y:S05]  /*5030*/  BSYNC B3 ;  /* 0x0000000000037941 */ /* 0x000fea0003800000 */
.L_x_8965:
        /* <DEDUP_REMOVED lines=44> */
.L_x_8964:
[----:B------:R-:W-:Y:S05]  /*5300*/  BSYNC B2 ;  /* 0x0000000000027941 */ /* 0x000fea0003800000 */
.L_x_8963:
        /* <DEDUP_REMOVED lines=12> */
.L_x_8959:
[----:B------:R-:W-:Y:S05]  /*53d0*/  BSYNC B1 ;  /* 0x0000000000017941 */ /* 0x000fea0003800000 */
.L_x_8958:
[----:B------:R-:W-:Y:S01]  /*53e0*/  @!P3 ISETP.NE.U32.AND P1, PT, RZ, c[0x0][0x180], PT ;  /* 0x00006000ff00ba0c */ /* 0x000fe20003f25070 */
[----:B------:R-:W-:Y:S01]  /*53f0*/  BSSY B1, `(.L_x_8967) ;  /* 0x000005d000017945 */ /* 0x000fe20003800000 */
[----:B------:R-:W-:Y:S02]  /*5400*/  @!P3 MOV R66, R65 ;  /* 0x000000410042b202 */ /* 0x000fe40000000f00 */
        /* <DEDUP_REMOVED lines=15> */
.L_x_8970:
[----:B------:R-:W-:Y:S02]  /*5500*/  IMAD.MOV.U32 R72, RZ, RZ, R86 ;  /* 0x000000ffff487224 */ /* 0x000fe400078e0056 */
.L_x_8971:
[----:B------:R-:W-:Y:S05]  /*5510*/  BSYNC B2 ;  /* 0x0000000000027941 */ /* 0x000fea0003800000 */
.L_x_8969:
        /* <DEDUP_REMOVED lines=16> */
.L_x_8975:
[----:B------:R-:W-:Y:S05]  /*5620*/  BSYNC B3 ;  /* 0x0000000000037941 */ /* 0x000fea0003800000 */
.L_x_8974:
        /* <DEDUP_REMOVED lines=44> */
.L_x_8973:
[----:B------:R-:W-:Y:S05]  /*58f0*/  BSYNC B2 ;  /* 0x0000000000027941 */ /* 0x000fea0003800000 */
.L_x_8972:
[----:B------:R-:W0:Y:S01]  /*5900*/  I2F.U32 R64, R72 ;  /* 0x0000004800407306 */ /* 0x000e220000201000 */
[----:B------:R-:W-:Y:S01]  /*5910*/  PRMT R67, RZ, 0x5410, R50 ;  /* 0x00005410ff437816 */ /* 0x000fe20000000032 */
        /* <DEDUP_REMOVED lines=10> */
.L_x_8968:
[----:B------:R-:W-:Y:S05]  /*59c0*/  BSYNC B1 ;  /* 0x0000000000017941 */ /* 0x000fea0003800000 */
.L_x_8967:
        /* <DEDUP_REMOVED lines=18> */
.L_x_8979:
[----:B------:R-:W-:Y:S02]  /*5af0*/  IMAD.MOV.U32 R74, RZ, RZ, R86 ;  /* 0x000000ffff4a7224 */ /* 0x000fe400078e0056 */
.L_x_8980:
[----:B------:R-:W-:Y:S05]  /*5b00*/  BSYNC B2 ;  /* 0x0000000000027941 */ /* 0x000fea0003800000 */
.L_x_8978:
        /* <DEDUP_REMOVED lines=16> */
.L_x_8984:
[----:B------:R-:W-:Y:S05]  /*5c10*/  BSYNC B3 ;  /* 0x0000000000037941 */ /* 0x000fea0003800000 */
.L_x_8983:
        /* <DEDUP_REMOVED lines=44> */
.L_x_8982:
[----:B------:R-:W-:Y:S05]  /*5ee0*/  BSYNC B2 ;  /* 0x0000000000027941 */ /* 0x000fea0003800000 */
.L_x_8981:
        /* <DEDUP_REMOVED lines=12> */
.L_x_8977:
[----:B------:R-:W-:Y:S05]  /*5fb0*/  BSYNC B1 ;  /* 0x0000000000017941 */ /* 0x000fea0003800000 */
.L_x_8976:
        /* <DEDUP_REMOVED lines=18> */
.L_x_8988:
[----:B------:R-:W-:Y:S02]  /*60e0*/  IMAD.MOV.U32 R74, RZ, RZ, R86 ;  /* 0x000000ffff4a7224 */ /* 0x000fe400078e0056 */
.L_x_8989:
[----:B------:R-:W-:Y:S05]  /*60f0*/  BSYNC B2 ;  /* 0x0000000000027941 */ /* 0x000fea0003800000 */
.L_x_8987:
        /* <DEDUP_REMOVED lines=16> */
.L_x_8993:
[----:B------:R-:W-:Y:S05]  /*6200*/  BSYNC B3 ;  /* 0x0000000000037941 */ /* 0x000fea0003800000 */
.L_x_8992:
        /* <DEDUP_REMOVED lines=44> */
.L_x_8991:
[----:B------:R-:W-:Y:S05]  /*64d0*/  BSYNC B2 ;  /* 0x0000000000027941 */ /* 0x000fea0003800000 */
.L_x_8990:
[----:B------:R-:W0:Y:S01]  /*64e0*/  I2F.U32 R66, R74 ;  /* 0x0000004a00427306 */ /* 0x000e220000201000 */
[----:B------:R-:W-:Y:S01]  /*64f0*/  HFMA2.MMA R67, -RZ, RZ, 0.1171875, 0 ;  /* 0x2f800000ff437435 */ /* 0x000fe200000001ff */
[----:B------:R-:W-:-:S05]  /*6500*/  PRMT R69, RZ, 0x5410, R51 ;  /* 0x00005410ff457816 */ /* 0x000fca0000000033 */
        /* <DEDUP_REMOVED lines=9> */
.L_x_8986:
[----:B------:R-:W-:Y:S05]  /*65a0*/  BSYNC B1 ;  /* 0x0000000000017941 */ /* 0x000fea0003800000 */
.L_x_8985:
        /* <DEDUP_REMOVED lines=18> */
.L_x_8997:
[----:B------:R-:W-:Y:S02]  /*66d0*/  MOV R91, R86 ;  /* 0x00000056005b7202 */ /* 0x000fe40000000f00 */
.L_x_8998:
[----:B------:R-:W-:Y:S05]  /*66e0*/  BSYNC B2 ;  /* 0x0000000000027941 */ /* 0x000fea0003800000 */
.L_x_8996:
        /* <DEDUP_REMOVED lines=16> */
.L_x_9002:
[----:B------:R-:W-:Y:S05]  /*67f0*/  BSYNC B3 ;  /* 0x0000000000037941 */ /* 0x000fea0003800000 */
.L_x_9001:
        /* <DEDUP_REMOVED lines=43> */
.L_x_9000:
[----:B------:R-:W-:Y:S05]  /*6ab0*/  BSYNC B2 ;  /* 0x0000000000027941 */ /* 0x000fea0003800000 */
.L_x_8999:
        /* <DEDUP_REMOVED lines=12> */
.L_x_8995:
[----:B------:R-:W-:Y:S05]  /*6b80*/  BSYNC B1 ;  /* 0x0000000000017941 */ /* 0x000fea0003800000 */
.L_x_8994:
        /* <DEDUP_REMOVED lines=29> */
.L_x_9004:
[----:B------:R-:W-:Y:S05]  /*6d60*/  BSYNC B1 ;  /* 0x0000000000017941 */ /* 0x000fea0003800000 */
.L_x_9003:
        /* <DEDUP_REMOVED lines=22> */
.L_x_9008:
[----:B------:R-:W-:Y:S02]  /*6ed0*/  IMAD.MOV.U32 R90, RZ, RZ, R86 ;  /* 0x000000ffff5a7224 */ /* 0x000fe400078e0056 */
.L_x_9009:
[----:B------:R-:W-:Y:S05]  /*6ee0*/  BSYNC B2 ;  /* 0x0000000000027941 */ /* 0x000fea0003800000 */
.L_x_9007:
        /* <DEDUP_REMOVED lines=16> */
.L_x_9013:
[----:B------:R-:W-:Y:S05]  /*6ff0*/  BSYNC B3 ;  /* 0x0000000000037941 */ /* 0x000fea0003800000 */
.L_x_9012:
        /* <DEDUP_REMOVED lines=42> */
[----:B------:R-:W-:Y:S01]  /*72a0*/  LOP3.LUT R83, R69, UR26, R70, 0x96, !PT ;  /* 0x0000001a45537c12 */ /* 0x000fe2000f8e9646 */
[----:B------:R-:W-:-:S04]  /*72b0*/  IMAD.MOV.U32 R108, RZ, RZ, R68 ;  /* 0x000000ffff6c7224 */ /* 0x000fc800078e0044 */
.L_x_9011:
[----:B------:R-:W-:Y:S05]  /*72c0*/  BSYNC B2 ;  /* 0x0000000000027941 */ /* 0x000fea0003800000 */
.L_x_9010:
        /* <DEDUP_REMOVED lines=12> */
.L_x_9006:
[----:B0-----:R-:W-:Y:S05]  /*7390*/  BSYNC B1 ;  /* 0x0000000000017941 */ /* 0x001fea0003800000 */
.L_x_9005:
        /* <DEDUP_REMOVED lines=18> */
.L_x_9017:
[----:B------:R-:W-:Y:S02]  /*74c0*/  IMAD.MOV.U32 R92, RZ, RZ, R86 ;  /* 0x000000ffff5c7224 */ /* 0x000fe400078e0056 */
.L_x_9018:
[----:B------:R-:W-:Y:S05]  /*74d0*/  BSYNC B2 ;  /* 0x0000000000027941 */ /* 0x000fea0003800000 */
.L_x_9016:
        /* <DEDUP_REMOVED lines=16> */
.L_x_9022:
[----:B------:R-:W-:Y:S05]  /*75e0*/  BSYNC B3 ;  /* 0x0000000000037941 */ /* 0x000fea0003800000 */
.L_x_9021:
        /* <DEDUP_REMOVED lines=44> */
.L_x_9020:
[----:B------:R-:W-:Y:S05]  /*78b0*/  BSYNC B2 ;  /* 0x0000000000027941 */ /* 0x000fea0003800000 */
.L_x_9019:
        /* <DEDUP_REMOVED lines=12> */
.L_x_9015:
[----:B------:R-:W-:Y:S05]  /*7980*/  BSYNC B1 ;  /* 0x0000000000017941 */ /* 0x000fea0003800000 */
.L_x_9014:
        /* <DEDUP_REMOVED lines=18> */
.L_x_9026:
[----:B------:R-:W-:Y:S02]  /*7ab0*/  IMAD.MOV.U32 R92, RZ, RZ, R86 ;  /* 0x000000ffff5c7224 */ /* 0x000fe400078e0056 */
.L_x_9027:
[----:B------:R-:W-:Y:S05]  /*7ac0*/  BSYNC B2 ;  /* 0x0000000000027941 */ /* 0x000fea0003800000 */
.L_x_9025:
        /* <DEDUP_REMOVED lines=16> */
.L_x_9031:
[----:B------:R-:W-:Y:S05]  /*7bd0*/  BSYNC B3 ;  /* 0x0000000000037941 */ /* 0x000fea0003800000 */
.L_x_9030:
        /* <DEDUP_REMOVED lines=44> */
.L_x_9029:
[----:B------:R-:W-:Y:S05]  /*7ea0*/  BSYNC B2 ;  /* 0x0000000000027941 */ /* 0x000fea0003800000 */
.L_x_9028:
        /* <DEDUP_REMOVED lines=12> */
.L_x_9024:
[----:B------:R-:W-:Y:S05]  /*7f70*/  BSYNC B1 ;  /* 0x0000000000017941 */ /* 0x000fea0003800000 */
.L_x_9023:
        /* <DEDUP_REMOVED lines=18> */
.L_x_9035:
[----:B------:R-:W-:Y:S02]  /*80a0*/  MOV R94, R86 ;  /* 0x00000056005e7202 */ /* 0x000fe40000000f00 */
.L_x_9036:
[----:B------:R-:W-:Y:S05]  /*80b0*/  BSYNC B2 ;  /* 0x0000000000027941 */ /* 0x000fea0003800000 */
.L_x_9034:
        /* <DEDUP_REMOVED lines=16> */
.L_x_9040:
[----:B------:R-:W-:Y:S05]  /*81c0*/  BSYNC B3 ;  /* 0x0000000000037941 */ /* 0x000fea0003800000 */
.L_x_9039:
        /* <DEDUP_REMOVED lines=44> */
.L_x_9038:
[----:B------:R-:W-:Y:S05]  /*8490*/  BSYNC B2 ;  /* 0x0000000000027941 */ /* 0x000fea0003800000 */
.L_x_9037:
        /* <DEDUP_REMOVED lines=12> */
.L_x_9033:
[----:B------:R-:W-:Y:S05]  /*8560*/  BSYNC B1 ;  /* 0x0000000000017941 */ /* 0x000fea0003800000 */
.L_x_9032:
        /* <DEDUP_REMOVED lines=18> */
.L_x_9044:
[----:B------:R-:W-:Y:S02]  /*8690*/  IMAD.MOV.U32 R94, RZ, RZ, R86 ;  /* 0x000000ffff5e7224 */ /* 0x000fe400078e0056 */
.L_x_9045:
[----:B------:R-:W-:Y:S05]  /*86a0*/  BSYNC B2 ;  /* 0x0000000000027941 */ /* 0x000fea0003800000 */
.L_x_9043:
        /* <DEDUP_REMOVED lines=16> */
.L_x_9049:
[----:B------:R-:W-:Y:S05]  /*87b0*/  BSYNC B3 ;  /* 0x0000000000037941 */ /* 0x000fea0003800000 */
.L_x_9048:
        /* <DEDUP_REMOVED lines=44> */
.L_x_9047:
[----:B------:R-:W-:Y:S05]  /*8a80*/  BSYNC B2 ;  /* 0x0000000000027941 */ /* 0x000fea0003800000 */
.L_x_9046:
        /* <DEDUP_REMOVED lines=12> */
.L_x_9042:
[----:B------:R-:W-:Y:S05]  /*8b50*/  BSYNC B1 ;  /* 0x0000000000017941 */ /* 0x000fea0003800000 */
.L_x_9041:
        /* <DEDUP_REMOVED lines=18> */
.L_x_9053:
[----:B------:R-:W-:Y:S02]  /*8c80*/  IMAD.MOV.U32 R105, RZ, RZ, R86 ;  /* 0x000000ffff697224 */ /* 0x000fe400078e0056 */
.L_x_9054:
[----:B------:R-:W-:Y:S05]  /*8c90*/  BSYNC B2 ;  /* 0x0000000000027941 */ /* 0x000fea0003800000 */
.L_x_9052:
        /* <DEDUP_REMOVED lines=16> */
.L_x_9058:
[----:B------:R-:W-:Y:S05]  /*8da0*/  BSYNC B3 ;  /* 0x0000000000037941 */ /* 0x000fea0003800000 */
.L_x_9057:
        /* <DEDUP_REMOVED lines=44> */
.L_x_9056:
[----:B------:R-:W-:Y:S05]  /*9070*/  BSYNC B2 ;  /* 0x0000000000027941 */ /* 0x000fea0003800000 */
.L_x_9055:
        /* <DEDUP_REMOVED lines=11> */
[----:B------:R-:W-:-:S03]  /*9130*/  PRMT R105, R74, 0x7610, R105 ;  /* 0x000076104a697816 */ /* 0x000fc60000000069 */
[----:B------:R-:W-:Y:S02]  /*9140*/  @P0 FADD.FTZ R73, R45, R73 ;  /* 0x000000492d490221 */ /* 0x000fe40000010000 */
.L_x_9051:
[----:B------:R-:W-:Y:S05]  /*9150*/  BSYNC B1 ;  /* 0x0000000000017941 */ /* 0x000fea0003800000 */
.L_x_9050:
        /* <DEDUP_REMOVED lines=18> */
.L_x_9062:
[----:B------:R-:W-:Y:S02]  /*9280*/  IMAD.MOV.U32 R106, RZ, RZ, R86 ;  /* 0x000000ffff6a7224 */ /* 0x000fe400078e0056 */
.L_x_9063:
[----:B------:R-:W-:Y:S05]  /*9290*/  BSYNC B2 ;  /* 0x0000000000027941 */ /* 0x000fea0003800000 */
.L_x_9061:
        /* <DEDUP_REMOVED lines=16> */
.L_x_9067:
[----:B------:R-:W-:Y:S05]  /*93a0*/  BSYNC B3 ;  /* 0x0000000000037941 */ /* 0x000fea0003800000 */
.L_x_9066:
        /* <DEDUP_REMOVED lines=44> */
.L_x_9065:
[----:B------:R-:W-:Y:S05]  /*9670*/  BSYNC B2 ;  /* 0x0000000000027941 */ /* 0x000fea0003800000 */
.L_x_9064:
        /* <DEDUP_REMOVED lines=13> */
.L_x_9060:
[----:B------:R-:W-:Y:S05]  /*9750*/  BSYNC B1 ;  /* 0x0000000000017941 */ /* 0x000fea0003800000 */
.L_x_9059:
        /* <DEDUP_REMOVED lines=18> */
.L_x_9071:
[----:B------:R-:W-:Y:S02]  /*9880*/  IMAD.MOV.U32 R115, RZ, RZ, R86 ;  /* 0x000000ffff737224 */ /* 0x000fe400078e0056 */
.L_x_9072:
[----:B------:R-:W-:Y:S05]  /*9890*/  BSYNC B2 ;  /* 0x0000000000027941 */ /* 0x000fea0003800000 */
.L_x_9070:
        /* <DEDUP_REMOVED lines=16> */
.L_x_9076:
[----:B------:R-:W-:Y:S05]  /*99a0*/  BSYNC B3 ;  /* 0x0000000000037941 */ /* 0x000fea0003800000 */
.L_x_9075:
        /* <DEDUP_REMOVED lines=44> */
.L_x_9074:
[----:B------:R-:W-:Y:S05]  /*9c70*/  BSYNC B2 ;  /* 0x0000000000027941 */ /* 0x000fea0003800000 */
.L_x_9073:
        /* <DEDUP_REMOVED lines=12> */
.L_x_9069:
[----:B------:R-:W-:Y:S05]  /*9d40*/  BSYNC B1 ;  /* 0x0000000000017941 */ /* 0x000fea0003800000 */
.L_x_9068:
[----:B------:R-:W-:Y:S01]  /*9d50*/  FADD.FTZ R90, RZ, R52 ;  /* 0x00000034ff5a7221 */ /* 0x000fe20000010000 */
[----:B------:R-:W-:Y:S01]  /*9d60*/  BSSY B1, `(.L_x_9077) ;  /* 0x0000030000017945 */ /* 0x000fe20003800000 */
[----:B------:R-:W-:Y:S01]  /*9d70*/  IMAD.WIDE.U32 R114, R114, R113, c[0x0][0x188] ;  /* 0x0000620072727625 */ /* 0x000fe200078e0071 */
[----:B------:R-:W-:-:S03]  /*9d80*/  ISETP.NE.AND P1, PT, R0, RZ, PT ;  /* 0x000000ff0000720c */ /* 0x000fc60003f25270 */
        /* <DEDUP_REMOVED lines=40> */
[----:B------:R-:W-:-:S04]  /*a010*/  LOP3.LUT R91, R94, R90, R92, 0xfe, !PT ;  /* 0x0000005a5e5b7212 */ /* 0x000fc800078efe5c */
[----:B------:R-:W-:Y:S02]  /*a020*/  LOP3.LUT R90, R91, 0xff, R100, 0xf8, !PT ;  /* 0x000000ff5b5a7812 */ /* 0x000fe400078ef864 */
[----:B------:R-:W-:Y:S01]  /*a030*/  LOP3.LUT R91, R113, R95, RZ, 0xfc, !PT ;  /* 0x0000005f715b7212 */ /* 0x000fe200078efcff */
[----:B------:R-:W-:-:S05]  /*a040*/  IMAD.WIDE.U32 R112, R112, R93, c[0x0][0x190] ;  /* 0x0000640070707625 */ /* 0x000fca00078e005d */
[----:B------:R0:W-:Y:S02]  /*a050*/  STG.E.64 [R112.64], R90 ;  /* 0x0000005a70007986 */ /* 0x0001e4000c101b06 */
.L_x_9078:
[----:B0-----:R-:W-:Y:S05]  /*a060*/  BSYNC B1 ;  /* 0x0000000000017941 */ /* 0x001fea0003800000 */
.L_x_9077:
[----:B------:R-:W-:Y:S01]  /*a070*/  FADD.FTZ R95, R116, R75 ;  /* 0x0000004b745f7221 */ /* 0x000fe20000010000 */
[----:B------:R-:W-:Y:S05]  /*a080*/  BRA.DIV ~URZ, `(.L_x_9079) ;  /* 0x00000d927f007947 */ /* 0x000fea000b800000 */
[----:B------:R0:W1:Y:S02]  /*a090*/  SHFL.BFLY PT, R90, R95, 0x1, 0x1f ;  /* 0x0c201f005f5a7f89 */ /* 0x00006400000e0000 */
.L_x_9085:
        /* <DEDUP_REMOVED lines=68> */
.L_x_9086:
        /* <DEDUP_REMOVED lines=19> */
[----:B------:R-:W-:Y:S01]  /*a610*/  PRMT R93, RZ, 0x7610, R37 ;  /* 0x00007610ff5d7816 */ /* 0x000fe20000000025 */
[C---:B------:R-:W-:Y:S01]  /*a620*/  FADD.FTZ R112, -R90.reuse, R57 ;  /* 0x000000395a707221 */ /* 0x040fe20000010100 */
[----:B------:R-:W-:Y:S01]  /*a630*/  PRMT R111, RZ, 0x7610, R32 ;  /* 0x00007610ff6f7816 */ /* 0x000fe20000000020 */
[C---:B------:R-:W-:Y:S02]  /*a640*/  FADD.FTZ R57, -R90.reuse, R66 ;  /* 0x000000425a397221 */ /* 0x040fe40000010100 */
[C---:B------:R-:W-:Y:S02]  /*a650*/  FADD.FTZ R68, -R90.reuse, R68 ;  /* 0x000000445a447221 */ /* 0x040fe40000010100 */
[----:B------:R-:W-:-:S02]  /*a660*/  FADD.FTZ R122, -R90, R62 ;  /* 0x0000003e5a7a7221 */ /* 0x000fc40000010100 */
[C---:B------:R-:W-:Y:S02]  /*a670*/  FADD.FTZ R52, -R90.reuse, R52 ;  /* 0x000000345a347221 */ /* 0x040fe40000010100 */
[C---:B------:R-:W-:Y:S02]  /*a680*/  FADD.FTZ R62, -R90.reuse, R69 ;  /* 0x000000455a3e7221 */ /* 0x040fe40000010100 */
[C---:B------:R-:W-:Y:S02]  /*a690*/  FMUL.FTZ R69, R95.reuse, R57 ;  /* 0x000000395f457220 */ /* 0x040fe40000410000 */
[C---:B------:R-:W-:Y:S01]  /*a6a0*/  FMUL.FTZ R57, R95.reuse, R68 ;  /* 0x000000445f397220 */ /* 0x040fe20000410000 */
[----:B------:R-:W-:Y:S01]  /*a6b0*/  PRMT R68, RZ, 0x5410, R36 ;  /* 0x00005410ff447816 */ /* 0x000fe20000000024 */
[C---:B------:R-:W-:Y:S02]  /*a6c0*/  FADD.FTZ R92, -R90.reuse, R53 ;  /* 0x000000355a5c7221 */ /* 0x040fe40000010100 */
[----:B------:R-:W-:Y:S01]  /*a6d0*/  FMUL.FTZ R53, R95, R52 ;  /* 0x000000345f357220 */ /* 0x000fe20000410000 */
[----:B------:R-:W-:Y:S01]  /*a6e0*/  PRMT R52, RZ, 0x5410, R39 ;  /* 0x00005410ff347816 */ /* 0x000fe20000000027 */
[----:B------:R-:W-:-:S02]  /*a6f0*/  FADD.FTZ R66, -R90, R67 ;  /* 0x000000435a427221 */ /* 0x000fc40000010100 */
[----:B------:R-:W-:Y:S01]  /*a700*/  FFMA.FTZ R68, R53, R68, R2 ;  /* 0x0000004435447223 */ /* 0x000fe20000010002 */
[--C-:B------:R-:W-:Y:S01]  /*a710*/  PRMT R53, RZ, 0x5410, R35.reuse ;  /* 0x00005410ff357816 */ /* 0x100fe20000000023 */
[----:B------:R-:W-:Y:S02]  /*a720*/  FMUL.FTZ R66, R95, R66 ;  /* 0x000000425f427220 */ /* 0x000fe40000410000 */
[C---:B------:R-:W-:Y:S02]  /*a730*/  FADD.FTZ R124, -R90.reuse, R64 ;  /* 0x000000405a7c7221 */ /* 0x040fe40000010100 */
[----:B------:R-:W-:Y:S01]  /*a740*/  FFMA.FTZ R69, R69, R53, R76 ;  /* 0x0000003545457223 */ /* 0x000fe2000001004c */
[----:B------:R-:W-:Y:S01]  /*a750*/  PRMT R53, RZ, 0x7610, R35 ;  /* 0x00007610ff357816 */ /* 0x000fe20000000023 */
[----:B------:R-:W-:Y:S02]  /*a760*/  FADD.FTZ R120, -R90, R65 ;  /* 0x000000415a787221 */ /* 0x000fe40000010100 */
[----:B------:R-:W-:-:S02]  /*a770*/  FMUL.FTZ R65, R95, R124 ;  /* 0x0000007c5f417220 */ /* 0x000fc40000410000 */
[----:B------:R-:W-:Y:S01]  /*a780*/  FFMA.FTZ R66, R66, R53, R77 ;  /* 0x0000003542427223 */ /* 0x000fe2000001004d */
[----:B------:R-:W-:Y:S01]  /*a790*/  PRMT R53, RZ, 0x5410, R34 ;  /* 0x00005410ff357816 */ /* 0x000fe20000000022 */
[----:B------:R-:W-:Y:S02]  /*a7a0*/  FMUL.FTZ R120, R95, R120 ;  /* 0x000000785f787220 */ /* 0x000fe40000410000 */
[C---:B------:R-:W-:Y:S02]  /*a7b0*/  FADD.FTZ R116, -R90.reuse, R61 ;  /* 0x0000003d5a747221 */ /* 0x040fe40000010100 */
[----:B------:R-:W-:Y:S01]  /*a7c0*/  FFMA.FTZ R65, R65, R53, R14 ;  /* 0x0000003541417223 */ /* 0x000fe2000001000e */
[----:B------:R-:W-:Y:S01]  /*a7d0*/  PRMT R53, RZ, 0x7610, R34 ;  /* 0x00007610ff357816 */ /* 0x000fe20000000022 */
[----:B------:R-:W-:Y:S02]  /*a7e0*/  FMUL.FTZ R61, R95, R122 ;  /* 0x0000007a5f3d7220 */ /* 0x000fe40000410000 */
[----:B------:R-:W-:-:S02]  /*a7f0*/  FADD.FTZ R118, -R90, R63 ;  /* 0x0000003f5a767221 */ /* 0x000fc40000010100 */
[----:B------:R-:W-:Y:S01]  /*a800*/  FFMA.FTZ R120, R120, R53, R15 ;  /* 0x0000003578787223 */ /* 0x000fe2000001000f */
[--C-:B------:R-:W-:Y:S01]  /*a810*/  PRMT R53, RZ, 0x5410, R33.reuse ;  /* 0x00005410ff357816 */ /* 0x100fe20000000021 */
[----:B------:R-:W-:Y:S02]  /*a820*/  FMUL.FTZ R118, R95, R118 ;  /* 0x000000765f767220 */ /* 0x000fe40000410000 */
[C---:B------:R-:W-:Y:S02]  /*a830*/  FADD.FTZ R74, -R90.reuse, R74 ;  /* 0x0000004a5a4a7221 */ /* 0x040fe40000010100 */
        /* <DEDUP_REMOVED lines=8> */
[----:B------:R-:W-:Y:S02]  /*a8c0*/  FMUL.FTZ R71, R95, R74 ;  /* 0x0000004a5f477220 */ /* 0x000fe40000410000 */
[C---:B------:R-:W-:Y:S02]  /*a8d0*/  FADD.FTZ R54, -R90.reuse, R55 ;  /* 0x000000375a367221 */ /* 0x040fe40000010100 */
[----:B------:R-:W-:-:S02]  /*a8e0*/  FADD.FTZ R56, -R90, R56 ;  /* 0x000000385a387221 */ /* 0x000fc40000010100 */
[C---:B------:R-:W-:Y:S02]  /*a8f0*/  FADD.FTZ R58, -R90.reuse, R58 ;  /* 0x0000003a5a3a7221 */ /* 0x040fe40000010100 */
[C---:B------:R-:W-:Y:S02]  /*a900*/  FADD.FTZ R70, -R90.reuse, R70 ;  /* 0x000000465a467221 */ /* 0x040fe40000010100 */
[C---:B------:R-:W-:Y:S02]  /*a910*/  FADD.FTZ R72, -R90.reuse, R72 ;  /* 0x000000485a487221 */ /* 0x040fe40000010100 */
[C---:B------:R-:W-:Y:S02]  /*a920*/  FADD.FTZ R60, -R90.reuse, R73 ;  /* 0x000000495a3c7221 */ /* 0x040fe40000010100 */
[----:B------:R-:W-:Y:S02]  /*a930*/  FADD.FTZ R90, -R90, R75 ;  /* 0x0000004b5a5a7221 */ /* 0x000fe40000010100 */
[----:B------:R-:W-:Y:S01]  /*a940*/  FFMA.FTZ R71, R71, R53, R98 ;  /* 0x0000003547477223 */ /* 0x000fe20000010062 */
[----:B------:R-:W-:Y:S01]  /*a950*/  PRMT R53, RZ, 0x7610, R31 ;  /* 0x00007610ff357816 */ /* 0x000fe2000000001f */
[----:B------:R-:W-:-:S02]  /*a960*/  FMUL.FTZ R90, R95, R90 ;  /* 0x0000005a5f5a7220 */ /* 0x000fc40000410000 */
[C---:B------:R-:W-:Y:S02]  /*a970*/  FMUL.FTZ R67, R95.reuse, R72 ;  /* 0x000000485f437220 */ /* 0x040fe40000410000 */
[----:B------:R-:W-:Y:S01]  /*a980*/  FFMA.FTZ R90, R90, R53, R99 ;  /* 0x000000355a5a7223 */ /* 0x000fe20000010063 */
[----:B------:R-:W-:Y:S01]  /*a990*/  PRMT R53, RZ, 0x5410, R30 ;  /* 0x00005410ff357816 */ /* 0x000fe2000000001e */
[C---:B------:R-:W-:Y:S02]  /*a9a0*/  FMUL.FTZ R60, R95.reuse, R60 ;  /* 0x0000003c5f3c7220 */ /* 0x040fe40000410000 */
[----:B------:R-:W-:Y:S01]  /*a9b0*/  FMUL.FTZ R63, R95, R70 ;  /* 0x000000465f3f7220 */ /* 0x000fe20000410000 */
[----:B------:R-:W-:Y:S01]  /*a9c0*/  PRMT R70, RZ, 0x5410, R32 ;  /* 0x00005410ff467816 */ /* 0x000fe20000000020 */
[----:B------:R-:W-:Y:S01]  /*a9d0*/  FFMA.FTZ R74, R67, R53, R96 ;  /* 0x00000035434a7223 */ /* 0x000fe20000010060 */
[----:B------:R-:W-:Y:S01]  /*a9e0*/  PRMT R53, RZ, 0x7610, R30 ;  /* 0x00007610ff357816 */ /* 0x000fe2000000001e */
[----:B------:R-:W-:-:S02]  /*a9f0*/  FMUL.FTZ R64, R95, R64 ;  /* 0x000000405f407220 */ /* 0x000fc40000410000 */
[----:B------:R-:W-:Y:S02]  /*aa00*/  IMAD R110, R110, c[0x0][0x168], RZ ;  /* 0x00005a006e6e7a24 */ /* 0x000fe400078e02ff */
[----:B------:R-:W-:Y:S01]  /*aa10*/  FFMA.FTZ R115, R60, R53, R97 ;  /* 0x000000353c737223 */ /* 0x000fe20000010061 */
[----:B------:R-:W-:Y:S01]  /*aa20*/  PRMT R53, RZ, 0x5410, R29 ;  /* 0x00005410ff357816 */ /* 0x000fe2000000001d */
[C---:B------:R-:W-:Y:S01]  /*aa30*/  FMUL.FTZ R75, R95.reuse, R56 ;  /* 0x000000385f4b7220 */ /* 0x040fe20000410000 */
[----:B------:R-:W-:Y:S01]  /*aa40*/  PRMT R56, RZ, 0x5410, R38 ;  /* 0x00005410ff387816 */ /* 0x000fe20000000026 */
[----:B------:R-:W-:Y:S01]  /*aa50*/  FMUL.FTZ R73, R95, R58 ;  /* 0x0000003a5f497220 */ /* 0x000fe20000410000 */
[----:B------:R-:W-:Y:S01]  /*aa60*/  PRMT R58, RZ, 0x5410, R37 ;  /* 0x00005410ff3a7816 */ /* 0x000fe20000000025 */
[----:B------:R-:W-:Y:S01]  /*aa70*/  FFMA.FTZ R72, R63, R53, R82 ;  /* 0x000000353f487223 */ /* 0x000fe20000010052 */
[----:B------:R-:W-:Y:S01]  /*aa80*/  PRMT R53, RZ, 0x7610, R29 ;  /* 0x00007610ff357816 */ /* 0x000fe2000000001d */
[C---:B------:R-:W-:Y:S01]  /*aa90*/  FMUL.FTZ R55, R95.reuse, R94 ;  /* 0x0000005e5f377220 */ /* 0x040fe20000410000 */
[----:B------:R-:W-:Y:S01]  /*aaa0*/  SHF.R.S32.HI R91, RZ, 0x1f, R110 ;  /* 0x0000001fff5b7819 */ /* 0x000fe2000001146e */
[----:B------:R-:W-:Y:S01]  /*aab0*/  FMUL.FTZ R54, R95, R54 ;  /* 0x000000365f367220 */ /* 0x000fe20000410000 */
[----:B------:R-:W-:Y:S01]  /*aac0*/  F2FP.BF16.PACK_AB R63, R90, R71 ;  /* 0x000000475a3f723e */ /* 0x000fe200000010ff */
[----:B------:R-:W-:Y:S01]  /*aad0*/  FFMA.FTZ R113, R64, R53, R89 ;  /* 0x0000003540717223 */ /* 0x000fe20000010059 */
[----:B------:R-:W-:Y:S01]  /*aae0*/  PRMT R53, RZ, 0x5410, R28 ;  /* 0x00005410ff357816 */ /* 0x000fe2000000001c */
[----:B------:R-:W-:Y:S01]  /*aaf0*/  FFMA.FTZ R73, R73, R52, R8 ;  /* 0x0000003449497223 */ /* 0x000fe20000010008 */
[----:B------:R-:W-:Y:S01]  /*ab00*/  PRMT R52, RZ, 0x7610, R39 ;  /* 0x00007610ff347816 */ /* 0x000fe20000000027 */
[----:B------:R-:W-:Y:S01]  /*ab10*/  FMUL.FTZ R92, R95, R92 ;  /* 0x0000005c5f5c7220 */ /* 0x000fe20000410000 */
[----:B------:R-:W-:Y:S01]  /*ab20*/  LEA.HI R91, R91, R110, RZ, 0x3 ;  /* 0x0000006e5b5b7211 */ /* 0x000fe200078f18ff */
[----:B------:R-:W-:Y:S01]  /*ab30*/  FFMA.FTZ R60, R57, R53, R78 ;  /* 0x00000035393c7223 */ /* 0x000fe2000001004e */
[----:B------:R-:W-:Y:S01]  /*ab40*/  PRMT R53, RZ, 0x7610, R28 ;  /* 0x00007610ff357816 */ /* 0x000fe2000000001c */
[----:B------:R-:W-:Y:S01]  /*ab50*/  FMUL.FTZ R112, R95, R112 ;  /* 0x000000705f707220 */ /* 0x000fe20000410000 */
[----:B------:R-:W-:Y:S01]  /*ab60*/  LEA.HI.SX32 R91, R91, R0, 0x1d ;  /* 0x000000005b5b7211 */ /* 0x000fe200078feaff */
[C---:B------:R-:W-:Y:S01]  /*ab70*/  FMUL.FTZ R114, R95.reuse, R114 ;  /* 0x000000725f727220 */ /* 0x040fe20000410000 */
[----:B------:R-:W-:Y:S01]  /*ab80*/  F2FP.BF16.PACK_AB R57, R118, R61 ;  /* 0x0000003d7639723e */ /* 0x000fe200000010ff */
[----:B------:R-:W-:Y:S01]  /*ab90*/  FMUL.FTZ R59, R95, R59 ;  /* 0x0000003b5f3b7220 */ /* 0x000fe20000410000 */
[----:B------:R-:W-:Y:S01]  /*aba0*/  IADD3 R64, R91, 0x40, RZ ;  /* 0x000000405b407810 */ /* 0x000fe20007ffe0ff */
[----:B------:R-:W-:Y:S01]  /*abb0*/  FMUL.FTZ R116, R95, R116 ;  /* 0x000000745f747220 */ /* 0x000fe20000410000 */
[----:B------:R-:W-:Y:S01]  /*abc0*/  F2FP.BF16.PACK_AB R61, R113, R72 ;  /* 0x00000048713d723e */ /* 0x000fe200000010ff */
[----:B------:R-:W-:Y:S01]  /*abd0*/  FMUL.FTZ R62, R95, R62 ;  /* 0x0000003e5f3e7220 */ /* 0x000fe20000410000 */
[----:B------:R-:W-:Y:S01]  /*abe0*/  PRMT R95, RZ, 0x7610, R36 ;  /* 0x00007610ff5f7816 */ /* 0x000fe20000000024 */
[----:B------:R-:W-:Y:S01]  /*abf0*/  FFMA.FTZ R56, R75, R56, R6 ;  /* 0x000000384b387223 */ /* 0x000fe20000010006 */
[----:B------:R-:W-:Y:S01]  /*ac00*/  PRMT R75, RZ, 0x7610, R38 ;  /* 0x00007610ff4b7816 */ /* 0x000fe20000000026 */
[----:B------:R-:W-:-:S02]  /*ac10*/  FFMA.FTZ R58, R55, R58, R4 ;  /* 0x0000003a373a7223 */ /* 0x000fc40000010004 */
[----:B------:R-:W-:Y:S02]  /*ac20*/  FFMA.FTZ R93, R54, R93, R5 ;  /* 0x0000005d365d7223 */ /* 0x000fe40000010005 */
        /* <DEDUP_REMOVED lines=11> */
[----:B------:R-:W-:Y:S01]  /*ace0*/  IMAD.MOV.U32 R65, RZ, RZ, 0x10 ;  /* 0x00000010ff417424 */ /* 0x000fe200078e00ff */
[----:B------:R-:W-:-:S02]  /*acf0*/  F2FP.BF16.PACK_AB R52, R95, R68 ;  /* 0x000000445f34723e */ /* 0x000fc400000010ff */
[----:B------:R-:W-:Y:S01]  /*ad00*/  F2FP.BF16.PACK_AB R54, R75, R56 ;  /* 0x000000384b36723e */ /* 0x000fe200000010ff */
[-C--:B------:R-:W-:Y:S01]  /*ad10*/  IMAD.WIDE.U32 R68, R91, R65.reuse, c[0x0][0x208] ;  /* 0x000082005b447625 */ /* 0x080fe200078e0041 */
[----:B------:R-:W-:Y:S02]  /*ad20*/  F2FP.BF16.PACK_AB R60, R67, R60 ;  /* 0x0000003c433c723e */ /* 0x000fe400000010ff */
[----:B------:R-:W-:Y:S01]  /*ad30*/  F2FP.BF16.PACK_AB R56, R111, R70 ;  /* 0x000000466f38723e */ /* 0x000fe200000010ff */
[-C--:B------:R-:W-:Y:S01]  /*ad40*/  IMAD.WIDE.U32 R66, R66, R65.reuse, c[0x0][0x208] ;  /* 0x0000820042427625 */ /* 0x080fe200078e0041 */
[----:B------:R-:W-:Y:S01]  /*ad50*/  F2FP.BF16.PACK_AB R62, R115, R74 ;  /* 0x0000004a733e723e */ /* 0x000fe200000010ff */
[----:B------:R0:W-:Y:S02]  /*ad60*/  STG.E.128 [R68.64], R52 ;  /* 0x0000003444007986 */ /* 0x0001e4000c101d06 */
[----:B------:R-:W-:Y:S02]  /*ad70*/  IMAD.WIDE.U32 R64, R64, R65, c[0x0][0x208] ;  /* 0x0000820040407625 */ /* 0x000fe400078e0041 */
[----:B------:R0:W-:Y:S04]  /*ad80*/  STG.E.128 [R66.64], R56 ;  /* 0x0000003842007986 */ /* 0x0001e8000c101d06 */
[----:B------:R0:W-:Y:S02]  /*ad90*/  STG.E.128 [R64.64], R60 ;  /* 0x0000003c40007986 */ /* 0x0001e4000c101d06 */
.L_x_9082:
[----:B-1----:R-:W-:Y:S05]  /*ada0*/  BSYNC B1 ;  /* 0x0000000000017941 */ /* 0x002fea0003800000 */
.L_x_9081:
[----:B0-----:R-:W-:-:S05]  /*adb0*/  MOV R53, c[0x0][0x160] ;  /* 0x0000580000357a02 */ /* 0x001fca0000000f00 */
[----:B------:R-:W-:-:S05]  /*adc0*/  IMAD R80, R53, 0x4, R80 ;  /* 0x0000000435507824 */ /* 0x000fca00078e0250 */
[----:B------:R-:W-:-:S13]  /*add0*/  ISETP.GE.AND P0, PT, R80, c[0x0][0x164], PT ;  /* 0x0000590050007a0c */ /* 0x000fda0003f06270 */
[----:B------:R-:W-:Y:S01]  /*ade0*/  @P0 CALL.REL.NOINC `(.L_x_9083) ;  /* 0x0000001000000944 */ /* 0x000fe20003c00000 */
[----:B------:R-:W-:Y:S05]  /*adf0*/  BRA `(.L_x_9084) ;  /* 0xffff5ad000007947 */ /* 0x000fea000383ffff */
.L_x_9083:
[----:B------:R-:W-:Y:S05]  /*ae00*/  BSYNC B0 ;  /* 0x0000000000007941 */ /* 0x000fea0003800000 */
.L_x_8856:
[----:B------:R-:W-:Y:S05]  /*ae10*/  EXIT ;  /* 0x000000000000794d */ /* 0x000fea0003800000 */
.L_x_9079:
[----:B------:R-:W-:Y:S01]  /*ae20*/  IMAD.MOV.U32 R94, RZ, RZ, 0x1 ;  /* 0x00000001ff5e7424 */ /* 0x000fe200078e00ff */
[----:B------:R-:W-:Y:S01]  /*ae30*/  MOV R90, 0xae70 ;  /* 0x0000ae70005a7802 */ /* 0x000fe20000000f00 */
[----:B------:R-:W-:Y:S02]  /*ae40*/  IMAD.MOV.U32 R92, RZ, RZ, 0x1f ;  /* 0x0000001fff5c7424 */ /* 0x000fe400078e00ff */
[----:B------:R-:W-:Y:S02]  /*ae50*/  IMAD.MOV.U32 R93, RZ, RZ, -0x1 ;  /* 0xffffffffff5d7424 */ /* 0x000fe400078e00ff */
[----:B------:R-:W-:Y:S05]  /*ae60*/  CALL.REL.NOINC `($__internal_63_$__cuda_sm70_shflsync_bfly_p) ;  /* 0x0000069000007944 */ /* 0x000fea0003c00000 */
[----:B-1----:R-:W-:Y:S01]  /*ae70*/  MOV R90, R94 ;  /* 0x0000005e005a7202 */ /* 0x002fe20000000f00 */
[----:B0-----:R-:W-:Y:S05]  /*ae80*/  BRA `(.L_x_9085) ;  /* 0xfffff21000007947 */ /* 0x001fea000383ffff */
.L_x_9080:
[----:B------:R-:W-:Y:S01]  /*ae90*/  IMAD.MOV.U32 R94, RZ, RZ, 0x2 ;  /* 0x00000002ff5e7424 */ /* 0x000fe200078e00ff */
[----:B------:R-:W-:Y:S01]  /*aea0*/  MOV R90, 0xaee0 ;  /* 0x0000aee0005a7802 */ /* 0x000fe20000000f00 */
[----:B------:R-:W-:Y:S02]  /*aeb0*/  IMAD.MOV.U32 R92, RZ, RZ, 0x1f ;  /* 0x0000001fff5c7424 */ /* 0x000fe400078e00ff */
[----:B------:R-:W-:Y:S02]  /*aec0*/  IMAD.MOV.U32 R93, RZ, RZ, -0x1 ;  /* 0xffffffffff5d7424 */ /* 0x000fe400078e00ff */
[----:B------:R-:W-:Y:S05]  /*aed0*/  CALL.REL.NOINC `($__internal_63_$__cuda_sm70_shflsync_bfly_p) ;  /* 0x0000062000007944 */ /* 0x000fea0003c00000 */
[----:B0-----:R-:W-:Y:S01]  /*aee0*/  HFMA2.MMA R92, -RZ, RZ, 0, 1.847743988037109375e-06 ;  /* 0x0000001fff5c7435 */ /* 0x001fe200000001ff */
[----:B-1----:R-:W-:Y:S01]  /*aef0*/  FADD.FTZ R95, R95, R94 ;  /* 0x0000005e5f5f7221 */ /* 0x002fe20000010000 */
[----:B------:R-:W-:Y:S01]  /*af00*/  MOV R90, 0xaf40 ;  /* 0x0000af40005a7802 */ /* 0x000fe20000000f00 */
[----:B------:R-:W-:-:S02]  /*af10*/  IMAD.MOV.U32 R94, RZ, RZ, 0x4 ;  /* 0x00000004ff5e7424 */ /* 0x000fc400078e00ff */
[----:B------:R-:W-:Y:S02]  /*af20*/  IMAD.MOV.U32 R93, RZ, RZ, -0x1 ;  /* 0xffffffffff5d7424 */ /* 0x000fe400078e00ff */
[----:B------:R-:W-:Y:S05]  /*af30*/  CALL.REL.NOINC `($__internal_63_$__cuda_sm70_shflsync_bfly_p) ;  /* 0x000005c000007944 */ /* 0x000fea0003c00000 */
[----:B01----:R-:W-:Y:S01]  /*af40*/  FADD.FTZ R95, R95, R94 ;  /* 0x0000005e5f5f7221 */ /* 0x003fe20000010000 */
[----:B------:R-:W-:Y:S01]  /*af50*/  MOV R90, 0xafa0 ;  /* 0x0000afa0005a7802 */ /* 0x000fe20000000f00 */
[----:B------:R-:W-:Y:S02]  /*af60*/  IMAD.MOV.U32 R94, RZ, RZ, 0x8 ;  /* 0x00000008ff5e7424 */ /* 0x000fe400078e00ff */
[----:B------:R-:W-:Y:S02]  /*af70*/  IMAD.MOV.U32 R92, RZ, RZ, 0x1f ;  /* 0x0000001fff5c7424 */ /* 0x000fe400078e00ff */
[----:B------:R-:W-:Y:S02]  /*af80*/  IMAD.MOV.U32 R93, RZ, RZ, -0x1 ;  /* 0xffffffffff5d7424 */ /* 0x000fe400078e00ff */
[----:B------:R-:W-:Y:S05]  /*af90*/  CALL.REL.NOINC `($__internal_63_$__cuda_sm70_shflsync_bfly_p) ;  /* 0x0000056000007944 */ /* 0x000fea0003c00000 */
[----:B01----:R-:W-:Y:S01]  /*afa0*/  FADD.FTZ R95, R95, R94 ;  /* 0x0000005e5f5f7221 */ /* 0x003fe20000010000 */
[----:B------:R-:W-:Y:S01]  /*afb0*/  MOV R94, 0x10 ;  /* 0x00000010005e7802 */ /* 0x000fe20000000f00 */
[----:B------:R-:W-:Y:S01]  /*afc0*/  IMAD.MOV.U32 R92, RZ, RZ, 0x1f ;  /* 0x0000001fff5c7424 */ /* 0x000fe200078e00ff */
[----:B------:R-:W-:Y:S01]  /*afd0*/  MOV R90, 0xb000 ;  /* 0x0000b000005a7802 */ /* 0x000fe20000000f00 */
[----:B------:R-:W-:-:S02]  /*afe0*/  IMAD.MOV.U32 R93, RZ, RZ, -0x1 ;  /* 0xffffffffff5d7424 */ /* 0x000fc400078e00ff */
[----:B------:R-:W-:Y:S05]  /*aff0*/  CALL.REL.NOINC `($__internal_63_$__cuda_sm70_shflsync_bfly_p) ;  /* 0x0000050000007944 */ /* 0x000fea0003c00000 */
        /* <DEDUP_REMOVED lines=54> */
[----:B------:R-:W-:Y:S05]  /*b360*/  CALL.REL.NOINC `($__internal_63_$__cuda_sm70_shflsync_bfly_p) ;  /* 0x0000019000007944 */ /* 0x000fea0003c00000 */
[----:B01----:R-:W-:Y:S01]  /*b370*/  FADD.FTZ R95, R95, R94 ;  /* 0x0000005e5f5f7221 */ /* 0x003fe20000010000 */
[----:B------:R-:W-:Y:S01]  /*b380*/  MOV R90, 0xb3d0 ;  /* 0x0000b3d0005a7802 */ /* 0x000fe20000000f00 */
[----:B------:R-:W-:Y:S02]  /*b390*/  IMAD.MOV.U32 R94, RZ, RZ, 0x2 ;  /* 0x00000002ff5e7424 */ /* 0x000fe400078e00ff */
        /* <DEDUP_REMOVED lines=21> */
[----:B01----:R-:W-:Y:S05]  /*b4f0*/  BRA `(.L_x_9086) ;  /* 0xffffefe000007947 */ /* 0x003fea000383ffff */
        .weak           $__internal_63_$__cuda_sm70_shflsync_bfly_p
        .type           $__internal_63_$__cuda_sm70_shflsync_bfly_p,@function
        .size           $__internal_63_$__cuda_sm70_shflsync_bfly_p,(.L_x_22231 - $__internal_63_$__cuda_sm70_shflsync_bfly_p)
$__internal_63_$__cuda_sm70_shflsync_bfly_p:
[----:B------:R-:W-:Y:S01]  /*b500*/  IMAD.MOV.U32 R91, RZ, RZ, 0x0 ;  /* 0x00000000ff5b7424 */ /* 0x000fe200078e00ff */
[----:B------:R-:W-:Y:S04]  /*b510*/  WARPSYNC R93 ;  /* 0x0000005d00007348 */ /* 0x000fe80003800000 */
[----:B------:R0:W1:Y:S01]  /*b520*/  SHFL.BFLY PT, R94, R95, R94, R92 ;  /* 0x0c00005e5f5e7389 */ /* 0x00006200000e005c */
[----:B------:R-:W-:Y:S05]  /*b530*/  RET.REL.NODEC R90 `(_ZN10layer_norm13ln_fwd_kernelINS_13Kernel_traitsI13__nv_bfloat16S2_fS2_fjLj768ELj1ELj4ELj1ELj16ENS_18Kernel_traits_baseILj768ES2_S2_fS2_fjLj128EEEEELb1ELb1ELb1ELb1EEEvNS_9FwdParamsE) ;  /* 0xffff4ac05a007950 */ /* 0x000fea0003c3ffff */
.L_x_9087:
        /* <DEDUP_REMOVED lines=12> */
.L_x_22231:


//--------------------- .text._ZN10layer_norm13ln_fwd_kernelINS_13Kernel_traitsIf13__nv_bfloat16fS2_fjLj768ELj1ELj4ELj1ELj16ENS_18Kernel_traits_baseILj768EfS2_fS2_fjLj128EEEEELb0ELb0ELb0ELb0EEEvNS_9FwdParamsE --------------------------
	.section	.text._ZN10layer_norm13ln_fwd_kernelINS_13Kernel_traitsIf13__nv_bfloat16fS2_fjLj768ELj1ELj4ELj1ELj16ENS_18Kernel_traits_baseILj768EfS2_fS2_fjLj128EEEEELb0ELb0ELb0ELb0EEEvNS_9FwdParamsE,"ax",@progbits
	.sectioninfo	@"SHI_REGISTERS=96"
	.align	128
        .global         _ZN10layer_norm13ln_fwd_kernelINS_13Kernel_traitsIf13__nv_bfloat16fS2_fjLj768ELj1ELj4ELj1ELj16ENS_18Kernel_traits_baseILj768EfS2_fS2_fjLj128EEEEELb0ELb0ELb0ELb0EEEvNS_9FwdParamsE
        .type           _ZN10layer_norm13ln_fwd_kernelINS_13Kernel_traitsIf13__nv_bfloat16fS2_fjLj768ELj1ELj4ELj1ELj16ENS_18Kernel_traits_baseILj768EfS2_fS2_fjLj128EEEEELb0ELb0ELb0ELb0EEEvNS_9FwdParamsE,@function
        .size           _ZN10layer_norm13ln_fwd_kernelINS_13Kernel_traitsIf13__nv_bfloat16fS2_fjLj768ELj1ELj4ELj1ELj16ENS_18Kernel_traits_baseILj768EfS2_fS2_fjLj128EEEEELb0ELb0ELb0ELb0EEEvNS_9FwdParamsE,(.L_x_22232 - _ZN10layer_norm13ln_fwd_kernelINS_13Kernel_traitsIf13__nv_bfloat16fS2_fjLj768ELj1ELj4ELj1ELj16ENS_18Kernel_traits_baseILj768EfS2_fS2_fjLj128EEEEELb0ELb0ELb0ELb0EEEvNS_9FwdParamsE)
        .other          _ZN10layer_norm13ln_fwd_kernelINS_13Kernel_traitsIf13__nv_bfloat16fS2_fjLj768ELj1ELj4ELj1ELj16ENS_18Kernel_traits_baseILj768EfS2_fS2_fjLj128EEEEELb0ELb0ELb0ELb0EEEvNS_9FwdParamsE,@"STO_CUDA_ENTRY STV_DEFAULT"
_ZN10layer_norm13ln_fwd_kernelINS_13Kernel_traitsIf13__nv_bfloat16fS2_fjLj768ELj1ELj4ELj1ELj16ENS_18Kernel_traits_baseILj768EfS2_fS2_fjLj128EEEEELb0ELb0ELb0ELb0EEEvNS_9FwdParamsE:
.text._ZN10layer_norm13ln_fwd_kernelINS_13Kernel_traitsIf13__nv_bfloat16fS2_fjLj768ELj1ELj4ELj1ELj16ENS_18Kernel_traits_baseILj768EfS2_fS2_fjLj128EEEEELb0ELb0ELb0ELb0EEEvNS_9FwdParamsE:
        /* <DEDUP_REMOVED lines=33> */
.L_x_9089:
[----:B------:R-:W-:Y:S05]  /*0210*/  BSYNC B0 ;  /* 0x0000000000007941 */ /* 0x000fea0003800000 */
.L_x_9088:
[----:B------:R-:W-:Y:S01]  /*0220*/  BSSY B0, `(.L_x_9090) ;  /* 0x0000011000007945 */ /* 0x000fe20003800000 */
[----:B------:R-:W-:Y:S05]  /*0230*/  @!P2 BRA `(.L_x_9091) ;  /* 0x000000f00000a947 */ /* 0x000fea0003800000 */
[----:B------:R-:W-:Y:S01]  /*0240*/  ISETP.NE.U32.AND P0, PT, RZ, c[0x0][0x218], PT ;  /* 0x00008600ff007a0c */ /* 0x000fe20003f05070 */
[----:B0-----:R-:W-:Y:S01]  /*0250*/  CS2R R22, SRZ ;  /* 0x0000000000167805 */ /* 0x001fe2000001ff00 */
[----:B------:R-:W-:Y:S01]  /*0260*/  MOV R39, 0x20 ;  /* 0x0000002000277802 */ /* 0x000fe20000000f00 */
        /* <DEDUP_REMOVED lines=12> */
.L_x_9091:
[----:B------:R-:W-:Y:S05]  /*0330*/  BSYNC B0 ;  /* 0x0000000000007941 */ /* 0x000fea0003800000 */
.L_x_9090:
[----:B------:R-:W-:Y:S01]  /*0340*/  BSSY B0, `(.L_x_9092) ;  /* 0x0000010000007945 */ /* 0x000fe20003800000 */
[----:B------:R-:W-:Y:S05]  /*0350*/  @!P3 BRA `(.L_x_9093) ;  /* 0x000000e00000b947 */ /* 0x000fea0003800000 */
[----:B------:R-:W-:Y:S01]  /*0360*/  ISETP.NE.U32.AND P0, PT, RZ, c[0x0][0x218], PT ;  /* 0x00008600ff007a0c */ /* 0x000fe20003f05070 */
[----:B------:R-:W-:Y:S01]  /*0370*/  HFMA2.MMA R53, -RZ, RZ, 0, 1.9073486328125e-06 ;  /* 0x00000020ff357435 */ /* 0x000fe200000001ff */
[----:B0-----:R-:W-:Y:S01]  /*0380*/  CS2R R38, SRZ ;  /* 0x0000000000267805 */ /* 0x001fe2000001ff00 */
        /* <DEDUP_REMOVED lines=11> */
.L_x_9093:
[----:B------:R-:W-:Y:S05]  /*0440*/  BSYNC B0 ;  /* 0x0000000000007941 */ /* 0x000fea0003800000 */
.L_x_9092:
[----:B------:R-:W-:Y:S05]  /*0450*/  @P4 EXIT ;  /* 0x000000000000494d */ /* 0x000fea0003800000 */
[----:B------:R-:W-:Y:S02]  /*0460*/  ULDC.U8 UR6, c[0x0][0x1f0] ;  /* 0x00007c0000067ab9 */ /* 0x000fe40000000000 */
.L_x_9109:
[----:B------:R-:W-:-:S04]  /*0470*/  ISETP.NE.U32.AND P0, PT, RZ, c[0x0][0x1c0], PT ;  /* 0x00007000ff007a0c */ /* 0x000fc80003f05070 */
[----:B------:R-:W-:-:S13]  /*0480*/  ISETP.NE.AND.EX P0, PT, RZ, c[0x0][0x1c4], PT, P0 ;  /* 0x00007100ff007a0c */ /* 0x000fda0003f05300 */
[----:B------:R-:W-:-:S05]  /*0490*/  @P0 MOV R89, 0x2 ;  /* 0x0000000200590802 */ /* 0x000fca0000000f00 */
[----:B------:R-:W-:-:S06]  /*04a0*/  @P0 IMAD.WIDE R88, R2, R89, c[0x0][0x1c0] ;  /* 0x0000700002580625 */ /* 0x000fcc00078e0259 */
[----:B------:R-:W2:Y:S01]  /*04b0*/  @P0 LDG.E.U16 R88, [R88.64] ;  /* 0x0000000458580981 */ /* 0x000ea2000c1e1500 */
[----:B------:R-:W-:Y:S01]  /*04c0*/  IMAD R0, R2, c[0x0][0x168], RZ ;  /* 0x00005a0002007a24 */ /* 0x000fe200078e02ff */
[----:B------:R-:W-:Y:S02]  /*04d0*/  BSSY B0, `(.L_x_9094) ;  /* 0x0000032000007945 */ /* 0x000fe40003800000 */
[----:B------:R-:W1:Y:S02]  /*04e0*/  S2R R84, SR_TID.X ;  /* 0x0000000000547919 */ /* 0x000e640000002100 */
[----:B------:R-:W-:-:S04]  /*04f0*/  SHF.R.S32.HI R85, RZ, 0x1f, R0 ;  /* 0x0000001fff557819 */ /* 0x000fc80000011400 */
[----:B------:R-:W-:Y:S01]  /*0500*/  LEA.HI R87, R85, R0, RZ, 0x3 ;  /* 0x0000000055577211 */ /* 0x000fe200078f18ff */
[----:B------:R-:W-:Y:S01]  /*0510*/  HFMA2.MMA R85, -RZ, RZ, 1.875, 0 ;  /* 0x3f800000ff557435 */ /* 0x000fe200000001ff */
[----:B-1----:R-:W-:-:S04]  /*0520*/  LOP3.LUT R84, R84, 0x1f, RZ, 0xc0, !PT ;  /* 0x0000001f54547812 */ /* 0x002fc800078ec0ff */
        /* <DEDUP_REMOVED lines=11> */
[----:B0-----:R0:W3:Y:S04]  /*05e0*/  @P0 LDG.E.128 R52, [R64.64] ;  /* 0x0000000440340981 */ /* 0x0010e8000c1e1d00 */
[----:B------:R0:W4:Y:S01]  /*05f0*/  @P0 LDG.E.128 R56, [R64.64+0x10] ;  /* 0x0000100440380981 */ /* 0x000122000c1e1d00 */
[----:B------:R-:W-:-:S04]  /*0600*/  ISETP.NE.U32.AND P0, PT, RZ, c[0x0][0x180], PT ;  /* 0x00006000ff007a0c */ /* 0x000fc80003f05070 */
[----:B------:R-:W-:Y:S02]  /*0610*/  ISETP.NE.AND.EX P0, PT, RZ, c[0x0][0x184], PT, P0 ;  /* 0x00006100ff007a0c */ /* 0x000fe40003f05300 */
[--C-:B--2---:R-:W-:Y:S02]  /*0620*/  PRMT R66, RZ, 0x7610, R60.reuse ;  /* 0x00007610ff427816 */ /* 0x104fe4000000003c */
[----:B0-----:R-:W-:Y:S02]  /*0630*/  PRMT R64, RZ, 0x5410, R60 ;  /* 0x00005410ff407816 */ /* 0x001fe4000000003c */
[----:B------:R-:W-:Y:S02]  /*0640*/  PRMT R88, RZ, 0x7610, R61 ;  /* 0x00007610ff587816 */ /* 0x000fe4000000003d */
[----:B------:R-:W-:Y:S01]  /*0650*/  PRMT R67, RZ, 0x5410, R63 ;  /* 0x00005410ff437816 */ /* 0x000fe2000000003f */
        /* <DEDUP_REMOVED lines=10> */
[-C--:B------:R-:W-:Y:S01]  /*0700*/  FMUL.FTZ R64, R90, R85.reuse ;  /* 0x000000555a407220 */ /* 0x080fe20000410000 */
[----:B------:R-:W-:Y:S01]  /*0710*/  IADD3 R86, R0, 0x20, RZ ;  /* 0x0000002000567810 */ /* 0x000fe20007ffe0ff */
        /* <DEDUP_REMOVED lines=13> */
.L_x_9095:
[----:B------:R-:W-:Y:S05]  /*07f0*/  BSYNC B0 ;  /* 0x0000000000007941 */ /* 0x000fea0003800000 */
.L_x_9094:
        /* <DEDUP_REMOVED lines=42> */
.L_x_9097:
[----:B------:R-:W-:Y:S05]  /*0aa0*/  BSYNC B0 ;  /* 0x0000000000007941 */ /* 0x000fea0003800000 */
.L_x_9096:
        /* <DEDUP_REMOVED lines=29> */
[----:B------:R-:W-:Y:S01]  /*0c80*/  LEA.HI.X R89, R86, c[0x0][0x18c], RZ, 0x5, P4 ;  /* 0x0000630056597a11 */ /* 0x000fe200020f2cff */
[----:B------:R-:W-:Y:S02]  /*0c90*/  FMUL.FTZ R83, R87, R85 ;  /* 0x0000005557537220 */ /* 0x000fe40000410000 */
        /* <DEDUP_REMOVED lines=10> */
.L_x_9099:
[----:B------:R-:W-:Y:S05]  /*0d40*/  BSYNC B0 ;  /* 0x0000000000007941 */ /* 0x000fea0003800000 */
.L_x_9098:
[----:B------:R-:W-:Y:S01]  /*0d50*/  FADD.FTZ R86, RZ, R60 ;  /* 0x0000003cff567221 */ /* 0x000fe20000010000 */
        /* <DEDUP_REMOVED lines=28> */
[----:B------:R1:W2:Y:S02]  /*0f20*/  SHFL.BFLY PT, R84, R85, 0x1, 0x1f ;  /* 0x0c201f0055547f89 */ /* 0x0002a400000e0000 */
.L_x_9110:
[----:B0-2---:R-:W-:Y:S01]  /*0f30*/  FADD.FTZ R89, R85, R84 ;  /* 0x0000005455597221 */ /* 0x005fe20000010000 */
[----:B------:R-:W-:Y:S05]  /*0f40*/  BRA.DIV ~URZ, `(.L_x_9101) ;  /* 0x00000c727f007947 */ /* 0x000fea000b800000 */
[----:B------:R-:W0:Y:S02]  /*0f50*/  SHFL.BFLY PT, R84, R89, 0x2, 0x1f ;  /* 0x0c401f0059547f89 */ /* 0x000e2400000e0000 */
[----:B0-----:R-:W-:-:S05]  /*0f60*/  FADD.FTZ R84, R89, R84 ;  /* 0x0000005459547221 */ /* 0x001fca0000010000 */
[----:B-1----:R-:W0:Y:S02]  /*0f70*/  SHFL.BFLY PT, R85, R84, 0x4, 0x1f ;  /* 0x0c801f0054557f89 */ /* 0x002e2400000e0000 */
        /* <DEDUP_REMOVED lines=64> */
.L_x_9111:
[----:B01----:R-:W-:Y:S01]  /*1380*/  FADD.FTZ R89, R84, R89 ;  /* 0x0000005954597221 */ /* 0x003fe20000010000 */
[----:B------:R-:W-:Y:S01]  /*1390*/  ISETP.NE.AND P4, PT, RZ, UR6, PT ;  /* 0x00000006ff007c0c */ /* 0x000fe2000bf85270 */
[----:B------:R-:W-:Y:S01]  /*13a0*/  FMUL.FTZ R86, R85, R85 ;  /* 0x0000005555567220 */ /* 0x000fe20000410000 */
[----:B------:R-:W-:Y:S01]  /*13b0*/  MOV R84, c[0x0][0x1e0] ;  /* 0x0000780000547a02 */ /* 0x000fe20000000f00 */
[----:B------:R-:W-:Y:S01]  /*13c0*/  BSSY B0, `(.L_x_9102) ;  /* 0x000002d000007945 */ /* 0x000fe20003800000 */
[----:B------:R-:W-:Y:S02]  /*13d0*/  @!P0 MOV R91, 0x4 ;  /* 0x00000004005b8802 */ /* 0x000fe40000000f00 */
[----:B------:R-:W-:Y:S01]  /*13e0*/  FSEL R87, R86, RZ, P4 ;  /* 0x000000ff56577208 */ /* 0x000fe20002000000 */
[----:B------:R-:W-:Y:S01]  /*13f0*/  FFMA.FTZ R84, R89, R84, c[0x0][0x228] ;  /* 0x00008a0059547623 */ /* 0x000fe20000010054 */
[----:B------:R-:W-:Y:S01]  /*1400*/  FSEL R89, R85, RZ, !P4 ;  /* 0x000000ff55597208 */ /* 0x000fe20006000000 */
[----:B------:R-:W-:-:S04]  /*1410*/  @!P0 IMAD.WIDE R90, R2, R91, c[0x0][0x1a8] ;  /* 0x00006a00025a8625 */ /* 0x000fc800078e025b */
[----:B------:R-:W-:Y:S01]  /*1420*/  FADD.FTZ R84, R84, R87 ;  /* 0x0000005754547221 */ /* 0x000fe20000010000 */
[----:B------:R-:W-:-:S03]  /*1430*/  @!P0 MOV R87, 0x4 ;  /* 0x0000000400578802 */ /* 0x000fc60000000f00 */
[----:B------:R-:W0:Y:S02]  /*1440*/  MUFU.RSQ R88, R84 ;  /* 0x0000005400587308 */ /* 0x000e240000001400 */
[----:B------:R-:W-:-:S05]  /*1450*/  @!P0 IMAD.WIDE R86, R2, R87, c[0x0][0x1a0] ;  /* 0x0000680002568625 */ /* 0x000fca00078e0257 */
[----:B------:R1:W-:Y:S04]  /*1460*/  @!P0 STG.E [R86.64], R85 ;  /* 0x0000005556008986 */ /* 0x0003e8000c101904 */
[----:B0-----:R1:W-:Y:S01]  /*1470*/  @!P0 STG.E [R90.64], R88 ;  /* 0x000000585a008986 */ /* 0x0013e2000c101904 */
[----:B------:R-:W-:Y:S05]  /*1480*/  @!P1 BRA `(.L_x_9103) ;  /* 0x0000020000009947 */ /* 0x000fea0003800000 */
[--C-:B-1----:R-:W-:Y:S02]  /*1490*/  FADD.FTZ R85, R60, -R89.reuse ;  /* 0x800000593c557221 */ /* 0x102fe40000010000 */
[--C-:B------:R-:W-:Y:S02]  /*14a0*/  FADD.FTZ R87, R61, -R89.reuse ;  /* 0x800000593d577221 */ /* 0x100fe40000010000 */
[--C-:B------:R-:W-:Y:S02]  /*14b0*/  FADD.FTZ R91, R62, -R89.reuse ;  /* 0x800000593e5b7221 */ /* 0x100fe40000010000 */
[----:B------:R-:W-:-:S02]  /*14c0*/  FADD.FTZ R93, R63, -R89 ;  /* 0x800000593f5d7221 */ /* 0x000fc40000010000 */
        /* <DEDUP_REMOVED lines=28> */
.L_x_9103:
[----:B------:R-:W-:Y:S05]  /*1690*/  BSYNC B0 ;  /* 0x0000000000007941 */ /* 0x000fea0003800000 */
.L_x_9102:
        /* <DEDUP_REMOVED lines=34> */
.L_x_9105:
[----:B------:R-:W-:Y:S05]  /*18c0*/  BSYNC B0 ;  /* 0x0000000000007941 */ /* 0x000fea0003800000 */
.L_x_9104:
[----:B------:R-:W-:Y:S01]  /*18d0*/  BSSY B0, `(.L_x_9106) ;  /* 0x0000021000007945 */ /* 0x000fe20003800000 */
[----:B------:R-:W-:Y:S05]  /*18e0*/  @!P3 BRA `(.L_x_9107) ;  /* 0x000001f00000b947 */ /* 0x000fea0003800000 */
[--C-:B------:R-:W-:Y:S02]  /*18f0*/  FADD.FTZ R92, R76, -R89.reuse ;  /* 0x800000594c5c7221 */ /* 0x100fe40000010000 */
[--C-:B0-----:R-:W-:Y:S02]  /*1900*/  FADD.FTZ R84, R77, -R89.reuse ;  /* 0x800000594d547221 */ /* 0x101fe40000010000 */
[--C-:B------:R-:W-:Y:S02]  /*1910*/  FADD.FTZ R93, R78, -R89.reuse ;  /* 0x800000594e5d7221 */ /* 0x100fe40000010000 */
[--C-:B-1----:R-:W-:Y:S02]  /*1920*/  FADD.FTZ R86, R79, -R89.reuse ;  /* 0x800000594f567221 */ /* 0x102fe40000010000 */
        /* <DEDUP_REMOVED lines=27> */
.L_x_9107:
[----:B------:R-:W-:Y:S05]  /*1ae0*/  BSYNC B0 ;  /* 0x0000000000007941 */ /* 0x000fea0003800000 */
.L_x_9106:
[----:B01----:R-:W-:-:S05]  /*1af0*/  MOV R85, 0x4 ;  /* 0x0000000400557802 */ /* 0x003fca0000000f00 */
[----:B------:R-:W-:-:S05]  /*1b00*/  IMAD R2, R85, c[0x0][0x160], R2 ;  /* 0x0000580055027a24 */ /* 0x000fca00078e0202 */
[----:B------:R-:W-:-:S13]  /*1b10*/  ISETP.GE.AND P0, PT, R2, c[0x0][0x164], PT ;  /* 0x0000590002007a0c */ /* 0x000fda0003f06270 */
[----:B-----5:R-:W-:Y:S01]  /*1b20*/  @P0 CALL.REL.NOINC `(.L_x_9108) ;  /* 0x0000001000000944 */ /* 0x020fe20003c00000 */
[----:B------:R-:W-:Y:S05]  /*1b30*/  BRA `(.L_x_9109) ;  /* 0xffffe93000007947 */ /* 0x000fea000383ffff */
.L_x_9108:
[----:B------:R-:W-:Y:S05]  /*1b40*/  EXIT ;  /* 0x000000000000794d */ /* 0x000fea0003800000 */
.L_x_9100:
[----:B0-----:R-:W-:Y:S01]  /*1b50*/  HFMA2.MMA R88, -RZ, RZ, 0, 5.9604644775390625e-08 ;  /* 0x00000001ff587435 */ /* 0x001fe200000001ff */
[----:B------:R-:W-:Y:S02]  /*1b60*/  MOV R89, R85 ;  /* 0x0000005500597202 */ /* 0x000fe40000000f00 */
[----:B------:R-:W-:Y:S02]  /*1b70*/  MOV R91, 0x1f ;  /* 0x0000001f005b7802 */ /* 0x000fe40000000f00 */
[----:B------:R-:W-:Y:S02]  /*1b80*/  MOV R84, 0xffffffff ;  /* 0xffffffff00547802 */ /* 0x000fe40000000f00 */
[----:B------:R-:W-:Y:S02]  /*1b90*/  MOV R86, 0x1bb0 ;  /* 0x00001bb000567802 */ /* 0x000fe40000000f00 */
[----:B-----5:R-:W-:Y:S05]  /*1ba0*/  CALL.REL.NOINC `($__internal_64_$__cuda_sm70_shflsync_bfly_p) ;  /* 0x0000069000007944 */ /* 0x020fea0003c00000 */
[----:B01----:R-:W-:Y:S05]  /*1bb0*/  BRA `(.L_x_9110) ;  /* 0xfffff37000007947 */ /* 0x003fea000383ffff */
.L_x_9101:
[----:B------:R-:W-:Y:S01]  /*1bc0*/  HFMA2.MMA R88, -RZ, RZ, 0, 1.1920928955078125e-07 ;  /* 0x00000002ff587435 */ /* 0x000fe200000001ff */
[----:B------:R-:W-:Y:S02]  /*1bd0*/  MOV R91, 0x1f ;  /* 0x0000001f005b7802 */ /* 0x000fe40000000f00 */
[----:B------:R-:W-:-:S02]  /*1be0*/  MOV R84, 0xffffffff ;  /* 0xffffffff00547802 */ /* 0x000fc40000000f00 */
[----:B------:R-:W-:Y:S02]  /*1bf0*/  MOV R86, 0x1c10 ;  /* 0x00001c1000567802 */ /* 0x000fe40000000f00 */
[----:B-1---5:R-:W-:Y:S05]  /*1c00*/  CALL.REL.NOINC `($__internal_64_$__cuda_sm70_shflsync_bfly_p) ;  /* 0x0000063000007944 */ /* 0x022fea0003c00000 */
[----:B0-----:R-:W-:Y:S01]  /*1c10*/  HFMA2.MMA R88, -RZ, RZ, 0, 2.384185791015625e-07 ;  /* 0x00000004ff587435 */ /* 0x001fe200000001ff */
[----:B-1----:R-:W-:Y:S01]  /*1c20*/  FADD.FTZ R89, R89, R84 ;  /* 0x0000005459597221 */ /* 0x002fe20000010000 */
[----:B------:R-:W-:Y:S02]  /*1c30*/  MOV R91, 0x1f ;  /* 0x0000001f005b7802 */ /* 0x000fe40000000f00 */
[----:B------:R-:W-:Y:S02]  /*1c40*/  MOV R84, 0xffffffff ;  /* 0xffffffff00547802 */ /* 0x000fe40000000f00 */
[----:B------:R-:W-:Y:S02]  /*1c50*/  MOV R86, 0x1c70 ;  /* 0x00001c7000567802 */ /* 0x000fe40000000f00 */
[----:B------:R-:W-:Y:S05]  /*1c60*/  CALL.REL.NOINC `($__internal_64_$__cuda_sm70_shflsync_bfly_p) ;  /* 0x000005d000007944 */ /* 0x000fea0003c00000 */
[----:B0-----:R-:W-:Y:S01]  /*1c70*/  HFMA2.MMA R88, -RZ, RZ, 0, 4.76837158203125e-07 ;  /* 0x00000008ff587435 */ /* 0x001fe200000001ff */
[----:B-1----:R-:W-:Y:S01]  /*1c80*/  FADD.FTZ R89, R89, R84 ;  /* 0x0000005459597221 */ /* 0x002fe20000010000 */
[----:B------:R-:W-:Y:S02]  /*1c90*/  MOV R91, 0x1f ;  /* 0x0000001f005b7802 */ /* 0x000fe40000000f00 */
[----:B------:R-:W-:-:S02]  /*1ca0*/  MOV R84, 0xffffffff ;  /* 0xffffffff00547802 */ /* 0x000fc40000000f00 */
[----:B------:R-:W-:Y:S02]  /*1cb0*/  MOV R86, 0x1cd0 ;  /* 0x00001cd000567802 */ /* 0x000fe40000000f00 */
[----:B------:R-:W-:Y:S05]  /*1cc0*/  CALL.REL.NOINC `($__internal_64_$__cuda_sm70_shflsync_bfly_p) ;  /* 0x0000057000007944 */ /* 0x000fea0003c00000 */
[----:B0-----:R-:W-:Y:S01]  /*1cd0*/  HFMA2.MMA R88, -RZ, RZ, 0, 9.5367431640625e-07 ;  /* 0x00000010ff587435 */ /* 0x001fe200000001ff */
[----:B-1----:R-:W-:Y:S01]  /*1ce0*/  FADD.FTZ R89, R89, R84 ;  /* 0x0000005459597221 */ /* 0x002fe20000010000 */
[----:B------:R-:W-:Y:S02]  /*1cf0*/  MOV R91, 0x1f ;  /* 0x0000001f005b7802 */ /* 0x000fe40000000f00 */
[----:B------:R-:W-:Y:S02]  /*1d00*/  MOV R84, 0xffffffff ;  /* 0xffffffff00547802 */ /* 0x000fe40000000f00 */
[----:B------:R-:W-:Y:S02]  /*1d10*/  MOV R86, 0x1d30 ;  /* 0x00001d3000567802 */ /* 0x000fe40000000f00 */
[----:B------:R-:W-:Y:S05]  /*1d20*/  CALL.REL.NOINC `($__internal_64_$__cuda_sm70_shflsync_bfly_p) ;  /* 0x0000051000007944 */ /* 0x000fea0003c00000 */
        /* <DEDUP_REMOVED lines=55> */
[----:B------:R-:W-:Y:S05]  /*20a0*/  CALL.REL.NOINC `($__internal_64_$__cuda_sm70_shflsync_bfly_p) ;  /* 0x0000019000007944 */ /* 0x000fea0003c00000 */
[----:B0-----:R-:W-:Y:S01]  /*20b0*/  HFMA2.MMA R88, -RZ, RZ, 0, 1.1920928955078125e-07 ;  /* 0x00000002ff587435 */ /* 0x001fe200000001ff */
[----:B-1----:R-:W-:Y:S01]  /*20c0*/  FADD.FTZ R89, R89, R84 ;  /* 0x0000005459597221 */ /* 0x002fe20000010000 */
[----:B------:R-:W-:Y:S02]  /*20d0*/  MOV R91, 0x1f ;  /* 0x0000001f005b7802 */ /* 0x000fe40000000f00 */
[----:B------:R-:W-:Y:S02]  /*20e0*/  MOV R84, 0xffffffff ;  /* 0xffffffff00547802 */ /* 0x000fe40000000f00 */
[----:B------:R-:W-:Y:S02]  /*20f0*/  MOV R86, 0x2110 ;  /* 0x0000211000567802 */ /* 0x000fe40000000f00 */
[----:B------:R-:W-:Y:S05]  /*2100*/  CALL.REL.NOINC `($__internal_64_$__cuda_sm70_shflsync_bfly_p) ;  /* 0x0000013000007944 */ /* 0x000fea0003c00000 */
[----:B0-----:R-:W-:Y:S01]  /*2110*/  HFMA2.MMA R88, -RZ, RZ, 0, 2.384185791015625e-07 ;  /* 0x00000004ff587435 */ /* 0x001fe200000001ff */
[----:B-1----:R-:W-:Y:S01]  /*2120*/  FADD.FTZ R89, R89, R84 ;  /* 0x0000005459597221 */ /* 0x002fe20000010000 */
[----:B------:R-:W-:Y:S02]  /*2130*/  MOV R91, 0x1f ;  /* 0x0000001f005b7802 */ /* 0x000fe40000000f00 */
[----:B------:R-:W-:-:S02]  /*2140*/  MOV R84, 0xffffffff ;  /* 0xffffffff00547802 */ /* 0x000fc40000000f00 */
[----:B------:R-:W-:Y:S02]  /*2150*/  MOV R86, 0x2170 ;  /* 0x0000217000567802 */ /* 0x000fe40000000f00 */
[----:B------:R-:W-:Y:S05]  /*2160*/  CALL.REL.NOINC `($__internal_64_$__cuda_sm70_shflsync_bfly_p) ;  /* 0x000000d000007944 */ /* 0x000fea0003c00000 */
[----:B0-----:R-:W-:Y:S01]  /*2170*/  HFMA2.MMA R88, -RZ, RZ, 0, 4.76837158203125e-07 ;  /* 0x00000008ff587435 */ /* 0x001fe200000001ff */
[----:B-1----:R-:W-:Y:S01]  /*2180*/  FADD.FTZ R89, R89, R84 ;  /* 0x0000005459597221 */ /* 0x002fe20000010000 */
[----:B------:R-:W-:Y:S02]  /*2190*/  MOV R91, 0x1f ;  /* 0x0000001f005b7802 */ /* 0x000fe40000000f00 */
[----:B------:R-:W-:Y:S02]  /*21a0*/  MOV R84, 0xffffffff ;  /* 0xffffffff00547802 */ /* 0x000fe40000000f00 */
[----:B------:R-:W-:Y:S02]  /*21b0*/  MOV R86, 0x21d0 ;  /* 0x000021d000567802 */ /* 0x000fe40000000f00 */
[----:B------:R-:W-:Y:S05]  /*21c0*/  CALL.REL.NOINC `($__internal_64_$__cuda_sm70_shflsync_bfly_p) ;  /* 0x0000007000007944 */ /* 0x000fea0003c00000 */
[----:B0-----:R-:W-:Y:S01]  /*21d0*/  HFMA2.MMA R88, -RZ, RZ, 0, 9.5367431640625e-07 ;  /* 0x00000010ff587435 */ /* 0x001fe200000001ff */
[----:B-1----:R-:W-:Y:S01]  /*21e0*/  FADD.FTZ R89, R89, R84 ;  /* 0x0000005459597221 */ /* 0x002fe20000010000 */
[----:B------:R-:W-:Y:S02]  /*21f0*/  MOV R91, 0x1f ;  /* 0x0000001f005b7802 */ /* 0x000fe40000000f00 */
[----:B------:R-:W-:-:S02]  /*2200*/  MOV R84, 0xffffffff ;  /* 0xffffffff00547802 */ /* 0x000fc40000000f00 */
[----:B------:R-:W-:Y:S02]  /*2210*/  MOV R86, 0x2230 ;  /* 0x0000223000567802 */ /* 0x000fe40000000f00 */
[----:B------:R-:W-:Y:S05]  /*2220*/  CALL.REL.NOINC `($__internal_64_$__cuda_sm70_shflsync_bfly_p) ;  /* 0x0000001000007944 */ /* 0x000fea0003c00000 */
[----:B01----:R-:W-:Y:S05]  /*2230*/  BRA `(.L_x_9111) ;  /* 0xfffff14000007947 */ /* 0x003fea000383ffff */
        .weak           $__internal_64_$__cuda_sm70_shflsync_bfly_p
        .type           $__internal_64_$__cuda_sm70_shflsync_bfly_p,@function
        .size           $__internal_64_$__cuda_sm70_shflsync_bfly_p,(.L_x_22232 - $__internal_64_$__cuda_sm70_shflsync_bfly_p)
$__internal_64_$__cuda_sm70_shflsync_bfly_p:
[----:B------:R-:W-:Y:S01]  /*2240*/  HFMA2.MMA R87, -RZ, RZ, 0, 0 ;  /* 0x00000000ff577435 */ /* 0x000fe200000001ff */
[----:B------:R-:W-:Y:S04]  /*2250*/  WARPSYNC R84 ;  /* 0x0000005400007348 */ /* 0x000fe80003800000 */
[----:B------:R0:W1:Y:S01]  /*2260*/  SHFL.BFLY PT, R84, R89, R88, R91 ;  /* 0x0c00005859547389 */ /* 0x00006200000e005b */
[----:B------:R-:W-:Y:S05]  /*2270*/  RET.REL.NODEC R86 `(_ZN10layer_norm13ln_fwd_kernelINS_13Kernel_traitsIf13__nv_bfloat16fS2_fjLj768ELj1ELj4ELj1ELj16ENS_18Kernel_traits_baseILj768EfS2_fS2_fjLj128EEEEELb0ELb0ELb0ELb0EEEvNS_9FwdParamsE) ;  /* 0xffffdd8056007950 */ /* 0x000fea0003c3ffff */
.L_x_9112:
        /* <DEDUP_REMOVED lines=16> */
.L_x_22232:


//--------------------- .text._ZN10layer_norm13ln_fwd_kernelINS_13Kernel_traitsIf13__nv_bfloat16fS2_fjLj768ELj1ELj4ELj1ELj16ENS_18Kernel_traits_baseILj768EfS2_fS2_fjLj128EEEEELb0ELb0ELb0ELb1EEEvNS_9FwdParamsE --------------------------
	.section	.text._ZN10layer_norm13ln_fwd_kernelINS_13Kernel_traitsIf13__nv_bfloat16fS2_fjLj768ELj1ELj4ELj1ELj16ENS_18Kernel_traits_baseILj768EfS2_fS2_fjLj128EEEEELb0ELb0ELb0ELb1EEEvNS_9FwdParamsE,"ax",@progbits
	.sectioninfo	@"SHI_REGISTERS=96"
	.align	128
        .global         _ZN10layer_norm13ln_fwd_kernelINS_13Kernel_traitsIf13__nv_bfloat16fS2_fjLj768ELj1ELj4ELj1ELj16ENS_18Kernel_traits_baseILj768EfS2_fS2_fjLj128EEEEELb0ELb0ELb0ELb1EEEvNS_9FwdParamsE
        .type           _ZN10layer_norm13ln_fwd_kernelINS_13Kernel_traitsIf13__nv_bfloat16fS2_fjLj768ELj1ELj4ELj1ELj16ENS_18Kernel_traits_baseILj768EfS2_fS2_fjLj128EEEEELb0ELb0ELb0ELb1EEEvNS_9FwdParamsE,@function
        .size           _ZN10layer_norm13ln_fwd_kernelINS_13Kernel_traitsIf13__nv_bfloat16fS2_fjLj768ELj1ELj4ELj1ELj16ENS_18Kernel_traits_baseILj768EfS2_fS2_fjLj128EEEEELb0ELb0ELb0ELb1EEEvNS_9FwdParamsE,(.L_x_22233 - _ZN10layer_norm13ln_fwd_kernelINS_13Kernel_traitsIf13__nv_bfloat16fS2_fjLj768ELj1ELj4ELj1ELj16ENS_18Kernel_traits_baseILj768EfS2_fS2_fjLj128EEEEELb0ELb0ELb0ELb1EEEvNS_9FwdParamsE)
        .other          _ZN10layer_norm13ln_fwd_kernelINS_13Kernel_traitsIf13__nv_bfloat16fS2_fjLj768ELj1ELj4ELj1ELj16ENS_18Kernel_traits_baseILj768EfS2_fS2_fjLj128EEEEELb0ELb0ELb0ELb1EEEvNS_9FwdParamsE,@"STO_CUDA_ENTRY STV_DEFAULT"
_ZN10layer_norm13ln_fwd_kernelINS_13Kernel_traitsIf13__nv_bfloat16fS2_fjLj768ELj1ELj4ELj1ELj16ENS_18Kernel_traits_baseILj768EfS2_fS2_fjLj128EEEEELb0ELb0ELb0ELb1EEEvNS_9FwdParamsE:
.text._ZN10layer_norm13ln_fwd_kernelINS_13Kernel_traitsIf13__nv_bfloat16fS2_fjLj768ELj1ELj4ELj1ELj16ENS_18Kernel_traits_baseILj768EfS2_fS2_fjLj128EEEEELb0ELb0ELb0ELb1EEEvNS_9FwdParamsE:
        /* <DEDUP_REMOVED lines=39> */
[----:B0-----:R1:W5:Y:S01]  /*0270*/  LDG.E.128 R4, [R2.64+0x810] ;  /* 0x0008100402047981 */ /* 0x001362000c1e1d00 */
[----:B------:R-:W-:Y:S01]  /*0280*/  MOV R0, R52 ;  /* 0x0000003400007202 */ /* 0x000fe20000000f00 */
[----:B------:R-:W-:-:S02]  /*0290*/  ULDC.U8 UR6, c[0x0][0x1f0] ;  /* 0x00007c0000067ab9 */ /* 0x000fc40000000000 */
.L_x_9116:
[----:B------:R-:W0:Y:S01]  /*02a0*/  S2R R86, SR_TID.X ;  /* 0x0000000000567919 */ /* 0x000e220000002100 */
[----:B------:R-:W-:Y:S01]  /*02b0*/  ISETP.NE.U32.AND P1, PT, RZ, c[0x0][0x1c0], PT ;  /* 0x00007000ff007a0c */ /* 0x000fe20003f25070 */
[----:B-1----:R-:W-:Y:S01]  /*02c0*/  IMAD R2, R0, c[0x0][0x168], RZ ;  /* 0x00005a0000027a24 */ /* 0x002fe200078e02ff */
[----:B------:R-:W-:Y:S01]  /*02d0*/  HFMA2.MMA R88, -RZ, RZ, 0, 9.5367431640625e-07 ;  /* 0x00000010ff587435 */ /* 0x000fe200000001ff */
[----:B------:R-:W-:-:S02]  /*02e0*/  ISETP.NE.U32.AND P0, PT, RZ, c[0x0][0x180], PT ;  /* 0x00006000ff007a0c */ /* 0x000fc40003f05070 */
[----:B------:R-:W-:Y:S02]  /*02f0*/  ISETP.NE.AND.EX P1, PT, RZ, c[0x0][0x1c4], PT, P1 ;  /* 0x00007100ff007a0c */ /* 0x000fe40003f25310 */
        /* <DEDUP_REMOVED lines=48> */
[----:B------:R-:W0:Y:S01]  /*0600*/  LDG.E.128 R76, [R76.64] ;  /* 0x000000044c4c7981 */ /* 0x000e22000c1e1d00 */
[----:B------:R-:W-:-:S02]  /*0610*/  MOV R68, R52 ;  /* 0x0000003400447202 */ /* 0x000fc40000000f00 */
[----:B------:R-:W-:Y:S02]  /*0620*/  MOV R69, R53 ;  /* 0x0000003500457202 */ /* 0x000fe40000000f00 */
[----:B------:R-:W-:Y:S02]  /*0630*/  MOV R70, R54 ;  /* 0x0000003600467202 */ /* 0x000fe40000000f00 */
[----:B------:R-:W-:Y:S02]  /*0640*/  MOV R71, R55 ;  /* 0x0000003700477202 */ /* 0x000fe40000000f00 */
[----:B------:R-:W-:Y:S02]  /*0650*/  MOV R72, R56 ;  /* 0x0000003800487202 */ /* 0x000fe40000000f00 */
[----:B------:R-:W-:Y:S02]  /*0660*/  MOV R73, R57 ;  /* 0x0000003900497202 */ /* 0x000fe40000000f00 */
[----:B------:R-:W-:Y:S01]  /*0670*/  MOV R74, R58 ;  /* 0x0000003a004a7202 */ /* 0x000fe20000000f00 */
[----:B------:R1:W2:Y:S01]  /*0680*/  @P0 LDG.E.128 R68, [R82.64] ;  /* 0x0000000452440981 */ /* 0x0002a2000c1e1d00 */
[----:B------:R-:W-:-:S06]  /*0690*/  MOV R75, R59 ;  /* 0x0000003b004b7202 */ /* 0x000fcc0000000f00 */
[----:B------:R1:W3:Y:S01]  /*06a0*/  @P0 LDG.E.128 R72, [R82.64+0x10] ;  /* 0x0000100452480981 */ /* 0x0002e2000c1e1d00 */
[----:B------:R-:W-:Y:S02]  /*06b0*/  IADD3 R92, R3, 0x40, RZ ;  /* 0x00000040035c7810 */ /* 0x000fe40007ffe0ff */
[----:B0-----:R-:W-:Y:S02]  /*06c0*/  PRMT R81, RZ, 0x5410, R76 ;  /* 0x00005410ff517816 */ /* 0x001fe4000000004c */
[----:B-1----:R-:W-:Y:S02]  /*06d0*/  PRMT R82, RZ, 0x7610, R78 ;  /* 0x00007610ff527816 */ /* 0x002fe4000000004e */
[----:B------:R-:W-:Y:S02]  /*06e0*/  PRMT R83, RZ, 0x5410, R79 ;  /* 0x00005410ff537816 */ /* 0x000fe4000000004f */
[----:B------:R-:W-:Y:S02]  /*06f0*/  PRMT R87, RZ, 0x7610, R76 ;  /* 0x00007610ff577816 */ /* 0x000fe4000000004c */
[----:B------:R-:W-:-:S02]  /*0700*/  PRMT R89, RZ, 0x5410, R77 ;  /* 0x00005410ff597816 */ /* 0x000fc4000000004d */
[----:B------:R-:W-:Y:S02]  /*0710*/  PRMT R91, RZ, 0x7610, R77 ;  /* 0x00007610ff5b7816 */ /* 0x000fe4000000004d */
[----:B------:R-:W-:Y:S02]  /*0720*/  PRMT R80, RZ, 0x5410, R78 ;  /* 0x00005410ff507816 */ /* 0x000fe4000000004e */
[----:B------:R-:W-:Y:S01]  /*0730*/  PRMT R85, RZ, 0x7610, R79 ;  /* 0x00007610ff557816 */ /* 0x000fe2000000004f */
[-C--:B------:R-:W-:Y:S02]  /*0740*/  FMUL.FTZ R76, R81, R2.reuse ;  /* 0x00000002514c7220 */ /* 0x080fe40000410000 */
[-C--:B------:R-:W-:Y:S02]  /*0750*/  FMUL.FTZ R81, R82, R2.reuse ;  /* 0x0000000252517220 */ /* 0x080fe40000410000 */
[-C--:B------:R-:W-:Y:S02]  /*0760*/  FMUL.FTZ R82, R83, R2.reuse ;  /* 0x0000000253527220 */ /* 0x080fe40000410000 */
[----:B------:R-:W-:-:S02]  /*0770*/  FMUL.FTZ R77, R87, R2 ;  /* 0x00000002574d7220 */ /* 0x000fc40000410000 */
[-C--:B------:R-:W-:Y:S02]  /*0780*/  FMUL.FTZ R78, R89, R2.reuse ;  /* 0x00000002594e7220 */ /* 0x080fe40000410000 */
[-C--:B------:R-:W-:Y:S02]  /*0790*/  FMUL.FTZ R79, R91, R2.reuse ;  /* 0x000000025b4f7220 */ /* 0x080fe40000410000 */
[-C--:B------:R-:W-:Y:S02]  /*07a0*/  FMUL.FTZ R80, R80, R2.reuse ;  /* 0x0000000250507220 */ /* 0x080fe40000410000 */
[----:B------:R-:W-:Y:S02]  /*07b0*/  FMUL.FTZ R83, R85, R2 ;  /* 0x0000000255537220 */ /* 0x000fe40000410000 */
[----:B--2---:R-:W-:Y:S02]  /*07c0*/  @P1 FADD.FTZ R76, R68, R76 ;  /* 0x0000004c444c1221 */ /* 0x004fe40000010000 */
[----:B------:R-:W-:-:S02]  /*07d0*/  @P1 FADD.FTZ R77, R69, R77 ;  /* 0x0000004d454d1221 */ /* 0x000fc40000010000 */
[----:B------:R-:W-:Y:S02]  /*07e0*/  @P1 FADD.FTZ R78, R70, R78 ;  /* 0x0000004e464e1221 */ /* 0x000fe40000010000 */
[----:B------:R-:W-:Y:S02]  /*07f0*/  @P1 FADD.FTZ R79, R71, R79 ;  /* 0x0000004f474f1221 */ /* 0x000fe40000010000 */
[----:B---3--:R-:W-:Y:S02]  /*0800*/  @P1 FADD.FTZ R80, R72, R80 ;  /* 0x0000005048501221 */ /* 0x008fe40000010000 */
[----:B------:R-:W-:Y:S02]  /*0810*/  @P1 FADD.FTZ R81, R73, R81 ;  /* 0x0000005149511221 */ /* 0x000fe40000010000 */
[----:B------:R-:W-:Y:S02]  /*0820*/  @P1 FADD.FTZ R82, R74, R82 ;  /* 0x000000524a521221 */ /* 0x000fe40000010000 */
[----:B------:R-:W-:-:S02]  /*0830*/  @P1 FADD.FTZ R83, R75, R83 ;  /* 0x000000534b531221 */ /* 0x000fc40000010000 */
[----:B------:R-:W-:-:S04]  /*0840*/  IMAD.WIDE.U32 R84, R90, R93, c[0x0][0x188] ;  /* 0x000062005a547625 */ /* 0x000fc800078e005d */
[----:B------:R-:W-:Y:S01]  /*0850*/  IMAD.WIDE.U32 R88, R92, R88, c[0x0][0x170] ;  /* 0x00005c005c587625 */ /* 0x000fe200078e0058 */
[----:B------:R-:W-:Y:S04]  /*0860*/  STG.E.128 [R84.64], R76 ;  /* 0x0000004c54007986 */ /* 0x000fe8000c101d04 */
[----:B------:R0:W-:Y:S01]  /*0870*/  STG.E.128 [R84.64+0x10], R80 ;  /* 0x0000105054007986 */ /* 0x0001e2000c101d04 */
[----:B------:R-:W-:Y:S02]  /*0880*/  @P0 MOV R52, R68 ;  /* 0x0000004400340202 */ /* 0x000fe40000000f00 */
[----:B------:R-:W-:Y:S02]  /*0890*/  @P0 MOV R53, R69 ;  /* 0x0000004500350202 */ /* 0x000fe40000000f00 */
[----:B------:R-:W-:-:S02]  /*08a0*/  @P0 MOV R54, R70 ;  /* 0x0000004600360202 */ /* 0x000fc40000000f00 */
[----:B------:R-:W-:Y:S01]  /*08b0*/  @P0 MOV R55, R71 ;  /* 0x0000004700370202 */ /* 0x000fe20000000f00 */
[----:B0-----:R-:W-:Y:S02]  /*08c0*/  @P0 IMAD.WIDE.U32 R84, R90, R92, c[0x0][0x180] ;  /* 0x000060005a540625 */ /* 0x001fe400078e005c */
[----:B------:R-:W2:Y:S04]  /*08d0*/  LDG.E.128 R88, [R88.64] ;  /* 0x0000000458587981 */ /* 0x000ea8000c1e1d00 */
[----:B------:R2:W3:Y:S01]  /*08e0*/  @P0 LDG.E.128 R52, [R84.64] ;  /* 0x0000000454340981 */ /* 0x0004e2000c1e1d00 */
[----:B------:R-:W-:Y:S02]  /*08f0*/  @P0 MOV R56, R72 ;  /* 0x0000004800380202 */ /* 0x000fe40000000f00 */
[----:B------:R-:W-:-:S02]  /*0900*/  @P0 MOV R57, R73 ;  /* 0x0000004900390202 */ /* 0x000fc40000000f00 */
[----:B------:R-:W-:Y:S02]  /*0910*/  @P0 MOV R58, R74 ;  /* 0x0000004a003a0202 */ /* 0x000fe40000000f00 */
[----:B------:R-:W-:-:S06]  /*0920*/  @P0 MOV R59, R75 ;  /* 0x0000004b003b0202 */ /* 0x000fcc0000000f00 */
[----:B------:R2:W4:Y:S01]  /*0930*/  @P0 LDG.E.128 R56, [R84.64+0x10] ;  /* 0x0000100454380981 */ /* 0x000522000c1e1d00 */
[----:B------:R-:W-:Y:S02]  /*0940*/  ISETP.NE.AND P2, PT, R86, RZ, PT ;  /* 0x000000ff5600720c */ /* 0x000fe40003f45270 */
[----:B--2---:R-:W-:-:S05]  /*0950*/  PRMT R85, RZ, 0x5410, R88 ;  /* 0x00005410ff557816 */ /* 0x004fca0000000058 */
[----:B------:R-:W-:Y:S01]  /*0960*/  FMUL.FTZ R84, R85, R2 ;  /* 0x0000000255547220 */ /* 0x000fe20000410000 */
[----:B------:R-:W-:Y:S02]  /*0970*/  PRMT R85, RZ, 0x7610, R88 ;  /* 0x00007610ff557816 */ /* 0x000fe40000000058 */
[----:B---3--:R-:W-:-:S03]  /*0980*/  @P0 MOV R69, R53 ;  /* 0x0000003500450202 */ /* 0x008fc60000000f00 */
[----:B------:R-:W-:Y:S01]  /*0990*/  FMUL.FTZ R85, R85, R2 ;  /* 0x0000000255557220 */ /* 0x000fe20000410000 */
[----:B------:R-:W-:-:S03]  /*09a0*/  PRMT R87, RZ, 0x7610, R89 ;  /* 0x00007610ff577816 */ /* 0x000fc60000000059 */
[----:B------:R-:W-:Y:S01]  /*09b0*/  @P1 FADD.FTZ R85, R85, R69 ;  /* 0x0000004555551221 */ /* 0x000fe20000010000 */
[----:B------:R-:W-:Y:S01]  /*09c0*/  PRMT R69, RZ, 0x5410, R89 ;  /* 0x00005410ff457816 */ /* 0x000fe20000000059 */
[----:B------:R-:W-:Y:S01]  /*09d0*/  FMUL.FTZ R87, R87, R2 ;  /* 0x0000000257577220 */ /* 0x000fe20000410000 */
[----:B------:R-:W-:Y:S02]  /*09e0*/  @P0 MOV R68, R52 ;  /* 0x0000003400440202 */ /* 0x000fe40000000f00 */
[----:B------:R-:W-:Y:S01]  /*09f0*/  @P0 MOV R71, R55 ;  /* 0x0000003700470202 */ /* 0x000fe20000000f00 */
[----:B------:R-:W-:Y:S01]  /*0a00*/  FMUL.FTZ R86, R69, R2 ;  /* 0x0000000245567220 */ /* 0x000fe20000410000 */
[----:B------:R-:W-:Y:S01]  /*0a10*/  PRMT R69, RZ, 0x5410, R90 ;  /* 0x00005410ff457816 */ /* 0x000fe2000000005a */
[----:B------:R-:W-:Y:S01]  /*0a20*/  @P1 FADD.FTZ R84, R84, R68 ;  /* 0x0000004454541221 */ /* 0x000fe20000010000 */
[----:B------:R-:W-:Y:S01]  /*0a30*/  @P0 MOV R70, R54 ;  /* 0x0000003600460202 */ /* 0x000fe20000000f00 */
[----:B------:R-:W-:Y:S01]  /*0a40*/  @P1 FADD.FTZ R87, R87, R71 ;  /* 0x0000004757571221 */ /* 0x000fe20000010000 */
[----:B------:R-:W-:Y:S01]  /*0a50*/  PRMT R71, RZ, 0x5410, R91 ;  /* 0x00005410ff477816 */ /* 0x000fe2000000005b */
[----:B------:R-:W-:Y:S01]  /*0a60*/  FMUL.FTZ R68, R69, R2 ;  /* 0x0000000245447220 */ /* 0x000fe20000410000 */
[----:B------:R-:W-:-:S02]  /*0a70*/  PRMT R69, RZ, 0x7610, R90 ;  /* 0x00007610ff457816 */ /* 0x000fc4000000005a */
[----:B------:R-:W-:Y:S01]  /*0a80*/  PRMT R91, RZ, 0x7610, R91 ;  /* 0x00007610ff5b7816 */ /* 0x000fe2000000005b */
[----:B------:R-:W-:Y:S01]  /*0a90*/  @P1 FADD.FTZ R86, R86, R70 ;  /* 0x0000004656561221 */ /* 0x000fe20000010000 */
[----:B----4-:R-:W-:Y:S01]  /*0aa0*/  @P0 MOV R75, R59 ;  /* 0x0000003b004b0202 */ /* 0x010fe20000000f00 */
[-C--:B------:R-:W-:Y:S02]  /*0ab0*/  FMUL.FTZ R70, R71, R2.reuse ;  /* 0x0000000247467220 */ /* 0x080fe40000410000 */
[-C--:B------:R-:W-:Y:S02]  /*0ac0*/  FMUL.FTZ R69, R69, R2.reuse ;  /* 0x0000000245457220 */ /* 0x080fe40000410000 */
[----:B------:R-:W-:Y:S02]  /*0ad0*/  FMUL.FTZ R71, R91, R2 ;  /* 0x000000025b477220 */ /* 0x000fe40000410000 */
[----:B------:R-:W-:Y:S02]  /*0ae0*/  FADD.FTZ R2, RZ, R60 ;  /* 0x0000003cff027221 */ /* 0x000fe40000010000 */
[----:B------:R-:W-:-:S02]  /*0af0*/  @P1 FADD.FTZ R71, R71, R75 ;  /* 0x0000004b47471221 */ /* 0x000fc40000010000 */
[----:B------:R-:W-:-:S04]  /*0b00*/  FADD.FTZ R75, R61, R2 ;  /* 0x000000023d4b7221 */ /* 0x000fc80000010000 */
[----:B------:R-:W-:-:S04]  /*0b10*/  FADD.FTZ R2, R62, R75 ;  /* 0x0000004b3e027221 */ /* 0x000fc80000010000 */
[----:B------:R-:W-:-:S04]  /*0b20*/  FADD.FTZ R75, R63, R2 ;  /* 0x000000023f4b7221 */ /* 0x000fc80000010000 */
[----:B------:R-:W-:-:S04]  /*0b30*/  FADD.FTZ R2, R64, R75 ;  /* 0x0000004b40027221 */ /* 0x000fc80000010000 */
[----:B------:R-:W-:-:S04]  /*0b40*/  FADD.FTZ R75, R65, R2 ;  /* 0x00000002414b7221 */ /* 0x000fc80000010000 */
[----:B------:R-:W-:Y:S01]  /*0b50*/  FADD.FTZ R2, R66, R75 ;  /* 0x0000004b42027221 */ /* 0x000fe20000010000 */
[----:B------:R-:W-:-:S03]  /*0b60*/  HFMA2.MMA R88, -RZ, RZ, 0, 1.9073486328125e-06 ;  /* 0x00000020ff587435 */ /* 0x000fc600000001ff */
[----:B------:R-:W-:Y:S01]  /*0b70*/  FADD.FTZ R75, R67, R2 ;  /* 0x00000002434b7221 */ /* 0x000fe20000010000 */
[----:B------:R-:W-:Y:S02]  /*0b80*/  @P0 MOV R72, R56 ;  /* 0x0000003800480202 */ /* 0x000fe40000000f00 */
[----:B------:R-:W-:Y:S01]  /*0b90*/  @P0 MOV R73, R57 ;  /* 0x0000003900490202 */ /* 0x000fe20000000f00 */
[----:B------:R-:W-:Y:S01]  /*0ba0*/  FADD.FTZ R2, R76, R75 ;  /* 0x0000004b4c027221 */ /* 0x000fe20000010000 */
[----:B------:R-:W-:Y:S01]  /*0bb0*/  @P0 MOV R74, R58 ;  /* 0x0000003a004a0202 */ /* 0x000fe20000000f00 */
[----:B------:R-:W-:Y:S02]  /*0bc0*/  @P1 FADD.FTZ R68, R68, R72 ;  /* 0x0000004844441221 */ /* 0x000fe40000010000 */
[----:B------:R-:W-:Y:S02]  /*0bd0*/  FADD.FTZ R75, R77, R2 ;  /* 0x000000024d4b7221 */ /* 0x000fe40000010000 */
[----:B------:R-:W-:-:S02]  /*0be0*/  @P1 FADD.FTZ R69, R69, R73 ;  /* 0x0000004945451221 */ /* 0x000fc40000010000 */
[----:B------:R-:W-:Y:S02]  /*0bf0*/  @P1 FADD.FTZ R70, R70, R74 ;  /* 0x0000004a46461221 */ /* 0x000fe40000010000 */
[----:B------:R-:W-:-:S04]  /*0c00*/  IMAD.WIDE.U32 R72, R88, R92, c[0x0][0x188] ;  /* 0x0000620058487625 */ /* 0x000fc800078e005c */
[----:B------:R-:W-:Y:S01]  /*0c10*/  FADD.FTZ R2, R78, R75 ;  /* 0x0000004b4e027221 */ /* 0x000fe20000010000 */
[----:B------:R-:W-:Y:S04]  /*0c20*/  STG.E.128 [R72.64], R84 ;  /* 0x0000005448007986 */ /* 0x000fe8000c101d04 */
[----:B------:R0:W-:Y:S02]  /*0c30*/  STG.E.128 [R72.64+0x10], R68 ;  /* 0x0000104448007986 */ /* 0x0001e4000c101d04 */
        /* <DEDUP_REMOVED lines=15> */
.L_x_9117:
        /* <DEDUP_REMOVED lines=68> */
.L_x_9118:
[----:B------:R-:W-:Y:S01]  /*1170*/  FMUL.FTZ R73, R2, R2 ;  /* 0x0000000202497220 */ /* 0x000fe20000410000 */
[----:B------:R-:W-:Y:S01]  /*1180*/  ISETP.NE.AND P0, PT, RZ, UR6, PT ;  /* 0x00000006ff007c0c */ /* 0x000fe2000bf05270 */
[----:B01----:R-:W-:Y:S01]  /*1190*/  FADD.FTZ R75, R74, R75 ;  /* 0x0000004b4a4b7221 */ /* 0x003fe20000010000 */
[----:B------:R-:W-:Y:S02]  /*11a0*/  MOV R72, c[0x0][0x1e0] ;  /* 0x0000780000487a02 */ /* 0x000fe40000000f00 */
[----:B------:R-:W-:-:S03]  /*11b0*/  FSEL R73, R73, RZ, P0 ;  /* 0x000000ff49497208 */ /* 0x000fc60000000000 */
[----:B------:R-:W-:-:S04]  /*11c0*/  FFMA.FTZ R72, R75, R72, c[0x0][0x228] ;  /* 0x00008a004b487623 */ /* 0x000fc80000010048 */
[----:B------:R-:W-:Y:S01]  /*11d0*/  FADD.FTZ R72, R72, R73 ;  /* 0x0000004948487221 */ /* 0x000fe20000010000 */
[----:B------:R-:W-:-:S05]  /*11e0*/  HFMA2.MMA R73, -RZ, RZ, 0, 2.384185791015625e-07 ;  /* 0x00000004ff497435 */ /* 0x000fca00000001ff */
[----:B------:R-:W0:Y:S05]  /*11f0*/  MUFU.RSQ R72, R72 ;  /* 0x0000004800487308 */ /* 0x000e2a0000001400 */
[----:B------:R-:W-:-:S05]  /*1200*/  @!P2 IMAD.WIDE R74, R0, R73, c[0x0][0x1a0] ;  /* 0x00006800004aa625 */ /* 0x000fca00078e0249 */
[----:B------:R1:W-:Y:S02]  /*1210*/  @!P2 STG.E [R74.64], R2 ;  /* 0x000000024a00a986 */ /* 0x0003e4000c101904 */
[----:B-1----:R-:W-:-:S05]  /*1220*/  FSEL R2, R2, RZ, !P0 ;  /* 0x000000ff02027208 */ /* 0x002fca0004000000 */
        /* <DEDUP_REMOVED lines=24> */
[C---:B0-----:R-:W-:Y:S02]  /*13b0*/  FMUL.FTZ R71, R72.reuse, R66 ;  /* 0x0000004248477220 */ /* 0x041fe40000410000 */
[C---:B------:R-:W-:Y:S02]  /*13c0*/  FMUL.FTZ R66, R72.reuse, R67 ;  /* 0x0000004348427220 */ /* 0x040fe40000410000 */
[C---:B------:R-:W-:Y:S02]  /*13d0*/  FMUL.FTZ R67, R72.reuse, R62 ;  /* 0x0000003e48437220 */ /* 0x040fe40000410000 */
[C---:B------:R-:W-:Y:S02]  /*13e0*/  FMUL.FTZ R62, R72.reuse, R63 ;  /* 0x0000003f483e7220 */ /* 0x040fe40000410000 */
[C---:B------:R-:W-:Y:S02]  /*13f0*/  FMUL.FTZ R63, R72.reuse, R64 ;  /* 0x00000040483f7220 */ /* 0x040fe40000410000 */
[----:B------:R-:W-:-:S02]  /*1400*/  FMUL.FTZ R64, R72, R65 ;  /* 0x0000004148407220 */ /* 0x000fc40000410000 */
[----:B-----5:R-:W-:Y:S02]  /*1410*/  FFMA.FTZ R71, R22, R71, R46 ;  /* 0x0000004716477223 */ /* 0x020fe4000001002e */
[----:B------:R-:W-:Y:S02]  /*1420*/  FFMA.FTZ R66, R23, R66, R47 ;  /* 0x0000004217427223 */ /* 0x000fe4000001002f */
[----:B------:R-:W-:Y:S02]  /*1430*/  FFMA.FTZ R63, R20, R63, R44 ;  /* 0x0000003f143f7223 */ /* 0x000fe4000001002c */
[----:B------:R-:W-:Y:S02]  /*1440*/  FFMA.FTZ R64, R21, R64, R45 ;  /* 0x0000004015407223 */ /* 0x000fe4000001002d */
[----:B------:R-:W-:Y:S01]  /*1450*/  FFMA.FTZ R65, R26, R67, R50 ;  /* 0x000000431a417223 */ /* 0x000fe20000010032 */
[----:B------:R-:W-:Y:S01]  /*1460*/  F2FP.BF16.PACK_AB R67, R66, R71 ;  /* 0x000000474243723e */ /* 0x000fe200000010ff */
        /* <DEDUP_REMOVED lines=24> */
[----:B------:R-:W-:Y:S01]  /*15f0*/  FFMA.FTZ R60, R17, R60, R41 ;  /* 0x0000003c113c7223 */ /* 0x000fe20000010029 */
[----:B------:R-:W-:Y:S01]  /*1600*/  F2FP.BF16.PACK_AB R63, R78, R77 ;  /* 0x0000004d4e3f723e */ /* 0x000fe200000010ff */
[----:B------:R-:W-:Y:S01]  /*1610*/  FMUL.FTZ R75, R72, R86 ;  /* 0x00000056484b7220 */ /* 0x000fe20000410000 */
[----:B------:R-:W-:Y:S01]  /*1620*/  F2FP.BF16.PACK_AB R61, R74, R61 ;  /* 0x0000003d4a3d723e */ /* 0x000fe200000010ff */
[----:B------:R-:W-:Y:S01]  /*1630*/  FMUL.FTZ R74, R72, R85 ;  /* 0x00000055484a7220 */ /* 0x000fe20000410000 */
        /* <DEDUP_REMOVED lines=15> */
[----:B------:R-:W-:Y:S01]  /*1730*/  MOV R78, 0x10 ;  /* 0x00000010004e7802 */ /* 0x000fe20000000f00 */
[----:B------:R-:W-:Y:S01]  /*1740*/  FFMA.FTZ R76, R11, R76, R35 ;  /* 0x0000004c0b4c7223 */ /* 0x000fe20000010023 */
[----:B------:R-:W-:Y:S01]  /*1750*/  F2FP.BF16.PACK_AB R71, R2, R71 ;  /* 0x000000470247723e */ /* 0x000fe200000010ff */
        /* <DEDUP_REMOVED lines=12> */
[----:B0-----:R-:W-:Y:S01]  /*1820*/  @P0 CALL.REL.NOINC `(.L_x_9115) ;  /* 0x0000001000000944 */ /* 0x001fe20003c00000 */
[----:B------:R-:W-:Y:S05]  /*1830*/  BRA `(.L_x_9116) ;  /* 0xffffea6000007947 */ /* 0x000fea000383ffff */
.L_x_9115:
[----:B------:R-:W-:Y:S05]  /*1840*/  EXIT ;  /* 0x000000000000794d */ /* 0x000fea0003800000 */
.L_x_9113:
[----:B------:R-:W-:Y:S02]  /*1850*/  MOV R75, R2 ;  /* 0x00000002004b7202 */ /* 0x000fe40000000f00 */
[----:B------:R-:W-:Y:S02]  /*1860*/  MOV R74, 0x1 ;  /* 0x00000001004a7802 */ /* 0x000fe40000000f00 */
[----:B------:R-:W-:Y:S02]  /*1870*/  MOV R88, 0x1f ;  /* 0x0000001f00587802 */ /* 0x000fe40000000f00 */
[----:B------:R-:W-:Y:S02]  /*1880*/  MOV R73, 0xffffffff ;  /* 0xffffffff00497802 */ /* 0x000fe40000000f00 */
[----:B------:R-:W-:Y:S02]  /*1890*/  MOV R72, 0x18b0 ;  /* 0x000018b000487802 */ /* 0x000fe40000000f00 */
[----:B-----5:R-:W-:Y:S05]  /*18a0*/  CALL.REL.NOINC `($__internal_65_$__cuda_sm70_shflsync_bfly_p) ;  /* 0x000006c000007944 */ /* 0x020fea0003c00000 */
[----:B-1----:R-:W-:Y:S05]  /*18b0*/  BRA `(.L_x_9117) ;  /* 0xfffff47000007947 */ /* 0x002fea000383ffff */
.L_x_9114:
[----:B------:R-:W-:Y:S01]  /*18c0*/  HFMA2.MMA R74, -RZ, RZ, 0, 1.1920928955078125e-07 ;  /* 0x00000002ff4a7435 */ /* 0x000fe200000001ff */
[----:B------:R-:W-:Y:S02]  /*18d0*/  MOV R75, R2 ;  /* 0x00000002004b7202 */ /* 0x000fe40000000f00 */
[----:B------:R-:W-:-:S02]  /*18e0*/  MOV R88, 0x1f ;  /* 0x0000001f00587802 */ /* 0x000fc40000000f00 */
[----:B------:R-:W-:Y:S02]  /*18f0*/  MOV R73, 0xffffffff ;  /* 0xffffffff00497802 */ /* 0x000fe40000000f00 */
[----:B------:R-:W-:Y:S02]  /*1900*/  MOV R72, 0x1920 ;  /* 0x0000192000487802 */ /* 0x000fe40000000f00 */
[----:B-----5:R-:W-:Y:S05]  /*1910*/  CALL.REL.NOINC `($__internal_65_$__cuda_sm70_shflsync_bfly_p) ;  /* 0x0000065000007944 */ /* 0x020fea0003c00000 */
[----:B-1----:R-:W-:Y:S01]  /*1920*/  FADD.FTZ R2, R2, R74 ;  /* 0x0000004a02027221 */ /* 0x002fe20000010000 */
[----:B------:R-:W-:Y:S01]  /*1930*/  HFMA2.MMA R74, -RZ, RZ, 0, 2.384185791015625e-07 ;  /* 0x00000004ff4a7435 */ /* 0x000fe200000001ff */
[----:B------:R-:W-:Y:S02]  /*1940*/  MOV R88, 0x1f ;  /* 0x0000001f00587802 */ /* 0x000fe40000000f00 */
[----:B------:R-:W-:Y:S02]  /*1950*/  MOV R73, 0xffffffff ;  /* 0xffffffff00497802 */ /* 0x000fe40000000f00 */
[----:B------:R-:W-:Y:S02]  /*1960*/  MOV R75, R2 ;  /* 0x00000002004b7202 */ /* 0x000fe40000000f00 */
[----:B------:R-:W-:-:S02]  /*1970*/  MOV R72, 0x1990 ;  /* 0x0000199000487802 */ /* 0x000fc40000000f00 */
[----:B------:R-:W-:Y:S05]  /*1980*/  CALL.REL.NOINC `($__internal_65_$__cuda_sm70_shflsync_bfly_p) ;  /* 0x000005e000007944 */ /* 0x000fea0003c00000 */
[----:B-1----:R-:W-:Y:S01]  /*1990*/  FADD.FTZ R2, R2, R74 ;  /* 0x0000004a02027221 */ /* 0x002fe20000010000 */
[----:B------:R-:W-:Y:S01]  /*19a0*/  HFMA2.MMA R74, -RZ, RZ, 0, 4.76837158203125e-07 ;  /* 0x00000008ff4a7435 */ /* 0x000fe200000001ff */
[----:B------:R-:W-:-:S02]  /*19b0*/  MOV R88, 0x1f ;  /* 0x0000001f00587802 */ /* 0x000fc40000000f00 */
[----:B------:R-:W-:Y:S02]  /*19c0*/  MOV R73, 0xffffffff ;  /* 0xffffffff00497802 */ /* 0x000fe40000000f00 */
[----:B------:R-:W-:Y:S02]  /*19d0*/  MOV R75, R2 ;  /* 0x00000002004b7202 */ /* 0x000fe40000000f00 */
[----:B------:R-:W-:Y:S02]  /*19e0*/  MOV R72, 0x1a00 ;  /* 0x00001a0000487802 */ /* 0x000fe40000000f00 */
[----:B------:R-:W-:Y:S05]  /*19f0*/  CALL.REL.NOINC `($__internal_65_$__cuda_sm70_shflsync_bfly_p) ;  /* 0x0000057000007944 */ /* 0x000fea0003c00000 */
[----:B-1----:R-:W-:Y:S01]  /*1a00*/  FADD.FTZ R2, R2, R74 ;  /* 0x0000004a02027221 */ /* 0x002fe20000010000 */
[----:B------:R-:W-:Y:S01]  /*1a10*/  HFMA2.MMA R74, -RZ, RZ, 0, 9.5367431640625e-07 ;  /* 0x00000010ff4a7435 */ /* 0x000fe200000001ff */
[----:B------:R-:W-:Y:S02]  /*1a20*/  MOV R88, 0x1f ;  /* 0x0000001f00587802 */ /* 0x000fe40000000f00 */
[----:B------:R-:W-:Y:S02]  /*1a30*/  MOV R73, 0xffffffff ;  /* 0xffffffff00497802 */ /* 0x000fe40000000f00 */
[----:B------:R-:W-:-:S02]  /*1a40*/  MOV R75, R2 ;  /* 0x00000002004b7202 */ /* 0x000fc40000000f00 */
[----:B------:R-:W-:Y:S02]  /*1a50*/  MOV R72, 0x1a70 ;  /* 0x00001a7000487802 */ /* 0x000fe40000000f00 */
[----:B------:R-:W-:Y:S05]  /*1a60*/  CALL.REL.NOINC `($__internal_65_$__cuda_sm70_shflsync_bfly_p) ;  /* 0x0000050000007944 */ /* 0x000fea0003c00000 */
[----:B-1----:R-:W-:Y:S01]  /*1a70*/  FADD.FTZ R2, R2, R74 ;  /* 0x0000004a02027221 */ /* 0x002fe20000010000 */
[----:B------:R-:W-:Y:S01]  /*1a80*/  HFMA2.MMA R74, -RZ, RZ, 0, 5.9604644775390625e-08 ;  /* 0x00000001ff4a7435 */ /* 0x000fe200000001ff */
[----:B------:R-:W-:Y:S02]  /*1a90*/  MOV R88, 0x1f ;  /* 0x0000001f00587802 */ /* 0x000fe40000000f00 */
[----:B------:R-:W-:-:S04]  /*1aa0*/  FMUL.FTZ R2, R2, c[0x0][0x1e0] ;  /* 0x0000780002027a20 */ /* 0x000fc80000410000 */
[--C-:B------:R-:W-:Y:S02]  /*1ab0*/  FADD.FTZ R72, R60, -R2.reuse ;  /* 0x800000023c487221 */ /* 0x100fe40000010000 */
[--C-:B------:R-:W-:Y:S02]  /*1ac0*/  FADD.FTZ R73, R61, -R2.reuse ;  /* 0x800000023d497221 */ /* 0x100fe40000010000 */
[----:B------:R-:W-:Y:S02]  /*1ad0*/  FFMA.FTZ R72, R72, R72, RZ ;  /* 0x0000004848487223 */ /* 0x000fe400000100ff */
        /* <DEDUP_REMOVED lines=44> */
[----:B------:R-:W-:-:S03]  /*1da0*/  MOV R73, 0xffffffff ;  /* 0xffffffff00497802 */ /* 0x000fc60000000f00 */
[----:B------:R-:W-:Y:S01]  /*1db0*/  FFMA.FTZ R75, R75, R75, R72 ;  /* 0x0000004b4b4b7223 */ /* 0x000fe20000010048 */
[----:B------:R-:W-:Y:S02]  /*1dc0*/  MOV R72, 0x1de0 ;  /* 0x00001de000487802 */ /* 0x000fe40000000f00 */
[----:B------:R-:W-:Y:S05]  /*1dd0*/  CALL.REL.NOINC `($__internal_65_$__cuda_sm70_shflsync_bfly_p) ;  /* 0x0000019000007944 */ /* 0x000fea0003c00000 */
[----:B-1----:R-:W-:Y:S01]  /*1de0*/  FADD.FTZ R75, R75, R74 ;  /* 0x0000004a4b4b7221 */ /* 0x002fe20000010000 */
[----:B------:R-:W-:Y:S01]  /*1df0*/  HFMA2.MMA R74, -RZ, RZ, 0, 1.1920928955078125e-07 ;  /* 0x00000002ff4a7435 */ /* 0x000fe200000001ff */
[----:B------:R-:W-:Y:S02]  /*1e00*/  MOV R88, 0x1f ;  /* 0x0000001f00587802 */ /* 0x000fe40000000f00 */
[----:B------:R-:W-:Y:S02]  /*1e10*/  MOV R73, 0xffffffff ;  /* 0xffffffff00497802 */ /* 0x000fe40000000f00 */
[----:B------:R-:W-:Y:S02]  /*1e20*/  MOV R72, 0x1e40 ;  /* 0x00001e4000487802 */ /* 0x000fe40000000f00 */
[----:B------:R-:W-:Y:S05]  /*1e30*/  CALL.REL.NOINC `($__internal_65_$__cuda_sm70_shflsync_bfly_p) ;  /* 0x0000013000007944 */ /* 0x000fea0003c00000 */
[----:B-1----:R-:W-:Y:S01]  /*1e40*/  FADD.FTZ R75, R75, R74 ;  /* 0x0000004a4b4b7221 */ /* 0x002fe20000010000 */
[----:B------:R-:W-:Y:S01]  /*1e50*/  HFMA2.MMA R74, -RZ, RZ, 0, 2.384185791015625e-07 ;  /* 0x00000004ff4a7435 */ /* 0x000fe200000001ff */
[----:B------:R-:W-:Y:S02]  /*1e60*/  MOV R88, 0x1f ;  /* 0x0000001f00587802 */ /* 0x000fe40000000f00 */
[----:B------:R-:W-:-:S02]  /*1e70*/  MOV R73, 0xffffffff ;  /* 0xffffffff00497802 */ /* 0x000fc40000000f00 */
[----:B------:R-:W-:Y:S02]  /*1e80*/  MOV R72, 0x1ea0 ;  /* 0x00001ea000487802 */ /* 0x000fe40000000f00 */
[----:B------:R-:W-:Y:S05]  /*1e90*/  CALL.REL.NOINC `($__internal_65_$__cuda_sm70_shflsync_bfly_p) ;  /* 0x000000d000007944 */ /* 0x000fea0003c00000 */
[----:B-1----:R-:W-:Y:S01]  /*1ea0*/  FADD.FTZ R75, R75, R74 ;  /* 0x0000004a4b4b7221 */ /* 0x002fe20000010000 */
[----:B------:R-:W-:Y:S01]  /*1eb0*/  HFMA2.MMA R74, -RZ, RZ, 0, 4.76837158203125e-07 ;  /* 0x00000008ff4a7435 */ /* 0x000fe200000001ff */
[----:B------:R-:W-:Y:S02]  /*1ec0*/  MOV R88, 0x1f ;  /* 0x0000001f00587802 */ /* 0x000fe40000000f00 */
[----:B------:R-:W-:Y:S02]  /*1ed0*/  MOV R73, 0xffffffff ;  /* 0xffffffff00497802 */ /* 0x000fe40000000f00 */
[----:B------:R-:W-:Y:S02]  /*1ee0*/  MOV R72, 0x1f00 ;  /* 0x00001f0000487802 */ /* 0x000fe40000000f00 */
[----:B------:R-:W-:Y:S05]  /*1ef0*/  CALL.REL.NOINC `($__internal_65_$__cuda_sm70_shflsync_bfly_p) ;  /* 0x0000007000007944 */ /* 0x000fea0003c00000 */
[----:B-1----:R-:W-:Y:S01]  /*1f00*/  FADD.FTZ R75, R75, R74 ;  /* 0x0000004a4b4b7221 */ /* 0x002fe20000010000 */
[----:B------:R-:W-:Y:S01]  /*1f10*/  HFMA2.MMA R74, -RZ, RZ, 0, 9.5367431640625e-07 ;  /* 0x00000010ff4a7435 */ /* 0x000fe200000001ff */
[----:B------:R-:W-:Y:S02]  /*1f20*/  MOV R88, 0x1f ;  /* 0x0000001f00587802 */ /* 0x000fe40000000f00 */
[----:B------:R-:W-:-:S02]  /*1f30*/  MOV R73, 0xffffffff ;  /* 0xffffffff00497802 */ /* 0x000fc40000000f00 */
[----:B------:R-:W-:Y:S02]  /*1f40*/  MOV R72, 0x1f60 ;  /* 0x00001f6000487802 */ /* 0x000fe40000000f00 */
[----:B------:R-:W-:Y:S05]  /*1f50*/  CALL.REL.NOINC `($__internal_65_$__cuda_sm70_shflsync_bfly_p) ;  /* 0x0000001000007944 */ /* 0x000fea0003c00000 */
[----:B-1----:R-:W-:Y:S05]  /*1f60*/  BRA `(.L_x_9118) ;  /* 0xfffff20000007947 */ /* 0x002fea000383ffff */
        .weak           $__internal_65_$__cuda_sm70_shflsync_bfly_p
        .type           $__internal_65_$__cuda_sm70_shflsync_bfly_p,@function
        .size           $__internal_65_$__cuda_sm70_shflsync_bfly_p,(.L_x_22233 - $__internal_65_$__cuda_sm70_shflsync_bfly_p)
$__internal_65_$__cuda_sm70_shflsync_bfly_p:
[----:B------:R-:W-:Y:S04]  /*1f70*/  WARPSYNC R73 ;  /* 0x0000004900007348 */ /* 0x000fe80003800000 */
[----:B------:R0:W1:Y:S02]  /*1f80*/  SHFL.BFLY PT, R74, R75, R74, R88 ;  /* 0x0c00004a4b4a7389 */ /* 0x00006400000e0058 */
[----:B0-----:R-:W-:-:S06]  /*1f90*/  HFMA2.MMA R73, -RZ, RZ, 0, 0 ;  /* 0x00000000ff497435 */ /* 0x001fcc00000001ff */
[----:B------:R-:W-:Y:S05]  /*1fa0*/  RET.REL.NODEC R72 `(_ZN10layer_norm13ln_fwd_kernelINS_13Kernel_traitsIf13__nv_bfloat16fS2_fjLj768ELj1ELj4ELj1ELj16ENS_18Kernel_traits_baseILj768EfS2_fS2_fjLj128EEEEELb0ELb0ELb0ELb1EEEvNS_9FwdParamsE) ;  /* 0xffffe05048007950 */ /* 0x000fea0003c3ffff */
.L_x_9119:
        /* <DEDUP_REMOVED lines=13> */
.L_x_22233:


//--------------------- .text._ZN10layer_norm13ln_fwd_kernelINS_13Kernel_traitsIf13__nv_bfloat16fS2_fjLj768ELj1ELj4ELj1ELj16ENS_18Kernel_traits_baseILj768EfS2_fS2_fjLj128EEEEELb0ELb0ELb1ELb0EEEvNS_9FwdParamsE --------------------------
	.section	.text._ZN10layer_norm13ln_fwd_kernelINS_13Kernel_traitsIf13__nv_bfloat16fS2_fjLj768ELj1ELj4ELj1ELj16ENS_18Kernel_traits_baseILj768EfS2_fS2_fjLj128EEEEELb0ELb0ELb1ELb0EEEvNS_9FwdParamsE,"ax",@progbits
	.sectioninfo	@"SHI_REGISTERS=107"
	.align	128
        .global         _ZN10layer_norm13ln_fwd_kernelINS_13Kernel_traitsIf13__nv_bfloat16fS2_fjLj768ELj1ELj4ELj1ELj16ENS_18Kernel_traits_baseILj768EfS2_fS2_fjLj128EEEEELb0ELb0ELb1ELb0EEEvNS_9FwdParamsE
        .type           _ZN10layer_norm13ln_fwd_kernelINS_13Kernel_traitsIf13__nv_bfloat16fS2_fjLj768ELj1ELj4ELj1ELj16ENS_18Kernel_traits_baseILj768EfS2_fS2_fjLj128EEEEELb0ELb0ELb1ELb0EEEvNS_9FwdParamsE,@function
        .size           _ZN10layer_norm13ln_fwd_kernelINS_13Kernel_traitsIf13__nv_bfloat16fS2_fjLj768ELj1ELj4ELj1ELj16ENS_18Kernel_traits_baseILj768EfS2_fS2_fjLj128EEEEELb0ELb0ELb1ELb0EEEvNS_9FwdParamsE,(.L_x_22234 - _ZN10layer_norm13ln_fwd_kernelINS_13Kernel_traitsIf13__nv_bfloat16fS2_fjLj768ELj1ELj4ELj1ELj16ENS_18Kernel_traits_baseILj768EfS2_fS2_fjLj128EEEEELb0ELb0ELb1ELb0EEEvNS_9FwdParamsE)
        .other          _ZN10layer_norm13ln_fwd_kernelINS_13Kernel_traitsIf13__nv_bfloat16fS2_fjLj768ELj1ELj4ELj1ELj16ENS_18Kernel_traits_baseILj768EfS2_fS2_fjLj128EEEEELb0ELb0ELb1ELb0EEEvNS_9FwdParamsE,@"STO_CUDA_ENTRY STV_DEFAULT"
_ZN10layer_norm13ln_fwd_kernelINS_13Kernel_traitsIf13__nv_bfloat16fS2_fjLj768ELj1ELj4ELj1ELj16ENS_18Kernel_traits_baseILj768EfS2_fS2_fjLj128EEEEELb0ELb0ELb1ELb0EEEvNS_9FwdParamsE:
.text._ZN10layer_norm13ln_fwd_kernelINS_13Kernel_traitsIf13__nv_bfloat16fS2_fjLj768ELj1ELj4ELj1ELj16ENS_18Kernel_traits_baseILj768EfS2_fS2_fjLj128EEEEELb0ELb0ELb1ELb0EEEvNS_9FwdParamsE:
        /* <DEDUP_REMOVED lines=33> */
.L_x_9121:
[----:B------:R-:W-:Y:S05]  /*0210*/  BSYNC B0 ;  /* 0x0000000000007941 */ /* 0x000fea0003800000 */
.L_x_9120:
        /* <DEDUP_REMOVED lines=17> */
.L_x_9123:
[----:B------:R-:W-:Y:S05]  /*0330*/  BSYNC B0 ;  /* 0x0000000000007941 */ /* 0x000fea0003800000 */
.L_x_9122:
        /* <DEDUP_REMOVED lines=16> */
.L_x_9125:
[----:B------:R-:W-:Y:S05]  /*0440*/  BSYNC B0 ;  /* 0x0000000000007941 */ /* 0x000fea0003800000 */
.L_x_9124:
[----:B------:R-:W-:Y:S05]  /*0450*/  @P1 EXIT ;  /* 0x000000000000194d */ /* 0x000fea0003800000 */
[----:B0-----:R-:W-:Y:S01]  /*0460*/  MOV R2, R7 ;  /* 0x0000000700027202 */ /* 0x001fe20000000f00 */
[----:B------:R-:W-:Y:S02]  /*0470*/  ULDC.U8 UR6, c[0x0][0x1f0] ;  /* 0x00007c0000067ab9 */ /* 0x000fe40000000000 */
.L_x_9189:
[----:B------:R-:W-:-:S10]  /*0480*/  HFMA2.MMA R93, -RZ, RZ, 0, 2.384185791015625e-07 ;  /* 0x00000004ff5d7435 */ /* 0x000fd400000001ff */
[----:B------:R-:W-:-:S06]  /*0490*/  IMAD.WIDE R90, R2, R93, c[0x0][0x1d0] ;  /* 0x00007400025a7625 */ /* 0x000fcc00078e025d */
[----:B------:R-:W2:Y:S04]  /*04a0*/  LDG.E R90, [R90.64] ;  /* 0x000000045a5a7981 */ /* 0x000ea8000c1e1900 */
[----:B------:R-:W0:Y:S01]  /*04b0*/  S2R R88, SR_TID.X ;  /* 0x0000000000587919 */ /* 0x000e220000002100 */
[C---:B------:R-:W-:Y:S02]  /*04c0*/  IMAD R89, R2.reuse, c[0x0][0x168], RZ ;  /* 0x00005a0002597a24 */ /* 0x040fe400078e02ff */
[----:B------:R-:W-:Y:S01]  /*04d0*/  IMAD.WIDE R92, R2, R93, c[0x0][0x1d8] ;  /* 0x00007600025c7625 */ /* 0x000fe200078e025d */
[----:B------:R-:W-:Y:S04]  /*04e0*/  BSSY B0, `(.L_x_9126) ;  /* 0x0000067000007945 */ /* 0x000fe80003800000 */
[----:B-----5:R1:W5:Y:S02]  /*04f0*/  LDG.E R3, [R92.64] ;  /* 0x000000045c037981 */ /* 0x020364000c1e1900 */
[----:B-1----:R-:W-:-:S02]  /*0500*/  MOV R92, RZ ;  /* 0x000000ff005c7202 */ /* 0x002fc40000000f00 */
[----:B--2---:R-:W-:-:S13]  /*0510*/  ISETP.GE.AND P1, PT, R90, 0x1, PT ;  /* 0x000000015a00780c */ /* 0x004fda0003f26270 */
[----:B------:R-:W-:-:S05]  /*0520*/  @P1 IADD3 R94, R90, -0x1, RZ ;  /* 0xffffffff5a5e1810 */ /* 0x000fca0007ffe0ff */
[----:B------:R-:W-:Y:S01]  /*0530*/  @P1 IMAD R95, R94, c[0x0][0x168], RZ ;  /* 0x00005a005e5f1a24 */ /* 0x000fe200078e02ff */
[----:B------:R-:W-:-:S04]  /*0540*/  SHF.R.S32.HI R94, RZ, 0x1f, R89 ;  /* 0x0000001fff5e7819 */ /* 0x000fc80000011459 */
[----:B------:R-:W-:Y:S02]  /*0550*/  @P1 SHF.R.S32.HI R96, RZ, 0x1f, R95 ;  /* 0x0000001fff601819 */ /* 0x000fe4000001145f */
[----:B------:R-:W-:Y:S02]  /*0560*/  LEA.HI R94, R94, R89, RZ, 0x3 ;  /* 0x000000595e5e7211 */ /* 0x000fe400078f18ff */
[----:B------:R-:W-:Y:S02]  /*0570*/  @P1 LEA.HI R96, R96, R95, RZ, 0x3 ;  /* 0x0000005f60601211 */ /* 0x000fe400078f18ff */
[----:B0-----:R-:W-:-:S04]  /*0580*/  LOP3.LUT R89, R88, 0x1f, RZ, 0xc0, !PT ;  /* 0x0000001f58597812 */ /* 0x001fc800078ec0ff */
[-C--:B------:R-:W-:Y:S02]  /*0590*/  LEA.HI.SX32 R91, R94, R89.reuse, 0x1d ;  /* 0x000000595e5b7211 */ /* 0x080fe400078feaff */
[----:B------:R-:W-:Y:S02]  /*05a0*/  @P1 LEA.HI.SX32 R92, R96, R89, 0x1d ;  /* 0x00000059605c1211 */ /* 0x000fe400078feaff */
[----:B------:R-:W-:Y:S01]  /*05b0*/  SHF.R.S32.HI R89, RZ, 0x1f, R2 ;  /* 0x0000001fff597819 */ /* 0x000fe20000011402 */
        /* <DEDUP_REMOVED lines=42> */
.L_x_9129:
[----:B------:R-:W-:Y:S05]  /*0860*/  BSYNC B1 ;  /* 0x0000000000017941 */ /* 0x000fea0003800000 */
.L_x_9128:
[----:B------:R-:W-:Y:S01]  /*0870*/  BSSY B1, `(.L_x_9130) ;  /* 0x0000005000017945 */ /* 0x000fe20003800000 */
[----:B------:R-:W-:Y:S05]  /*0880*/  @!P6 BRA `(.L_x_9131) ;  /* 0x000000300000e947 */ /* 0x000fea0003800000 */
[----:B-----5:R-:W-:-:S05]  /*0890*/  PRMT R25, RZ, 0x7610, R28 ;  /* 0x00007610ff197816 */ /* 0x020fca000000001c */
[----:B------:R-:W-:-:S04]  /*08a0*/  FMUL.FTZ R25, R25, c[0x0][0x1ec] ;  /* 0x00007b0019197a20 */ /* 0x000fc80000410000 */
[----:B------:R-:W-:Y:S02]  /*08b0*/  @P0 FADD.FTZ R25, R37, R25 ;  /* 0x0000001925190221 */ /* 0x000fe40000010000 */
.L_x_9131:
[----:B------:R-:W-:Y:S05]  /*08c0*/  BSYNC B1 ;  /* 0x0000000000017941 */ /* 0x000fea0003800000 */
.L_x_9130:
[----:B------:R-:W-:Y:S01]  /*08d0*/  BSSY B1, `(.L_x_9132) ;  /* 0x0000005000017945 */ /* 0x000fe20003800000 */
[----:B------:R-:W-:Y:S05]  /*08e0*/  @!P6 BRA `(.L_x_9133) ;  /* 0x000000300000e947 */ /* 0x000fea0003800000 */
[----:B-----5:R-:W-:-:S05]  /*08f0*/  PRMT R26, RZ, 0x5410, R29 ;  /* 0x00005410ff1a7816 */ /* 0x020fca000000001d */
[----:B------:R-:W-:-:S04]  /*0900*/  FMUL.FTZ R26, R26, c[0x0][0x1ec] ;  /* 0x00007b001a1a7a20 */ /* 0x000fc80000410000 */
[----:B------:R-:W-:Y:S02]  /*0910*/  @P0 FADD.FTZ R26, R38, R26 ;  /* 0x0000001a261a0221 */ /* 0x000fe40000010000 */
.L_x_9133:
[----:B------:R-:W-:Y:S05]  /*0920*/  BSYNC B1 ;  /* 0x0000000000017941 */ /* 0x000fea0003800000 */
.L_x_9132:
[----:B------:R-:W-:Y:S01]  /*0930*/  BSSY B1, `(.L_x_9134) ;  /* 0x0000005000017945 */ /* 0x000fe20003800000 */
[----:B------:R-:W-:Y:S05]  /*0940*/  @!P6 BRA `(.L_x_9135) ;  /* 0x000000300000e947 */ /* 0x000fea0003800000 */
[----:B-----5:R-:W-:-:S05]  /*0950*/  PRMT R27, RZ, 0x7610, R29 ;  /* 0x00007610ff1b7816 */ /* 0x020fca000000001d */
[----:B------:R-:W-:-:S04]  /*0960*/  FMUL.FTZ R27, R27, c[0x0][0x1ec] ;  /* 0x00007b001b1b7a20 */ /* 0x000fc80000410000 */
[----:B------:R-:W-:Y:S02]  /*0970*/  @P0 FADD.FTZ R27, R39, R27 ;  /* 0x0000001b271b0221 */ /* 0x000fe40000010000 */
.L_x_9135:
[----:B------:R-:W-:Y:S05]  /*0980*/  BSYNC B1 ;  /* 0x0000000000017941 */ /* 0x000fea0003800000 */
.L_x_9134:
[----:B------:R-:W-:Y:S01]  /*0990*/  BSSY B1, `(.L_x_9136) ;  /* 0x0000005000017945 */ /* 0x000fe20003800000 */
[----:B------:R-:W-:Y:S05]  /*09a0*/  @!P6 BRA `(.L_x_9137) ;  /* 0x000000300000e947 */ /* 0x000fea0003800000 */
[----:B-----5:R-:W-:-:S05]  /*09b0*/  PRMT R20, RZ, 0x5410, R30 ;  /* 0x00005410ff147816 */ /* 0x020fca000000001e */
[----:B------:R-:W-:-:S04]  /*09c0*/  FMUL.FTZ R20, R20, c[0x0][0x1ec] ;  /* 0x00007b0014147a20 */ /* 0x000fc80000410000 */
[----:B------:R-:W-:Y:S02]  /*09d0*/  @P0 FADD.FTZ R20, R32, R20 ;  /* 0x0000001420140221 */ /* 0x000fe40000010000 */
.L_x_9137:
[----:B------:R-:W-:Y:S05]  /*09e0*/  BSYNC B1 ;  /* 0x0000000000017941 */ /* 0x000fea0003800000 */
.L_x_9136:
[----:B------:R-:W-:Y:S01]  /*09f0*/  BSSY B1, `(.L_x_9138) ;  /* 0x0000005000017945 */ /* 0x000fe20003800000 */
[----:B------:R-:W-:Y:S05]  /*0a00*/  @!P6 BRA `(.L_x_9139) ;  /* 0x000000300000e947 */ /* 0x000fea0003800000 */
[----:B-----5:R-:W-:-:S05]  /*0a10*/  PRMT R21, RZ, 0x7610, R30 ;  /* 0x00007610ff157816 */ /* 0x020fca000000001e */
[----:B------:R-:W-:-:S04]  /*0a20*/  FMUL.FTZ R21, R21, c[0x0][0x1ec] ;  /* 0x00007b0015157a20 */ /* 0x000fc80000410000 */
[----:B------:R-:W-:Y:S02]  /*0a30*/  @P0 FADD.FTZ R21, R33, R21 ;  /* 0x0000001521150221 */ /* 0x000fe40000010000 */
.L_x_9139:
[----:B------:R-:W-:Y:S05]  /*0a40*/  BSYNC B1 ;  /* 0x0000000000017941 */ /* 0x000fea0003800000 */
.L_x_9138:
[----:B------:R-:W-:Y:S01]  /*0a50*/  BSSY B1, `(.L_x_9140) ;  /* 0x0000005000017945 */ /* 0x000fe20003800000 */
[----:B------:R-:W-:Y:S05]  /*0a60*/  @!P6 BRA `(.L_x_9141) ;  /* 0x000000300000e947 */ /* 0x000fea0003800000 */
[----:B-----5:R-:W-:-:S05]  /*0a70*/  PRMT R22, RZ, 0x5410, R31 ;  /* 0x00005410ff167816 */ /* 0x020fca000000001f */
[----:B------:R-:W-:-:S04]  /*0a80*/  FMUL.FTZ R22, R22, c[0x0][0x1ec] ;  /* 0x00007b0016167a20 */ /* 0x000fc80000410000 */
[----:B------:R-:W-:Y:S02]  /*0a90*/  @P0 FADD.FTZ R22, R34, R22 ;  /* 0x0000001622160221 */ /* 0x000fe40000010000 */
.L_x_9141:
[----:B------:R-:W-:Y:S05]  /*0aa0*/  BSYNC B1 ;  /* 0x0000000000017941 */ /* 0x000fea0003800000 */
.L_x_9140:
[----:B------:R-:W-:Y:S01]  /*0ab0*/  BSSY B1, `(.L_x_9142) ;  /* 0x0000005000017945 */ /* 0x000fe20003800000 */
[----:B------:R-:W-:Y:S05]  /*0ac0*/  @!P6 BRA `(.L_x_9143) ;  /* 0x000000300000e947 */ /* 0x000fea0003800000 */
[----:B-----5:R-:W-:-:S05]  /*0ad0*/  PRMT R23, RZ, 0x7610, R31 ;  /* 0x00007610ff177816 */ /* 0x020fca000000001f */
[----:B------:R-:W-:-:S04]  /*0ae0*/  FMUL.FTZ R23, R23, c[0x0][0x1ec] ;  /* 0x00007b0017177a20 */ /* 0x000fc80000410000 */
[----:B------:R-:W-:Y:S02]  /*0af0*/  @P0 FADD.FTZ R23, R35, R23 ;  /* 0x0000001723170221 */ /* 0x000fe40000010000 */
.L_x_9143:
[----:B------:R-:W-:Y:S05]  /*0b00*/  BSYNC B1 ;  /* 0x0000000000017941 */ /* 0x000fea0003800000 */
.L_x_9142:
[----:B------:R0:W-:Y:S01]  /*0b10*/  STG.E.128 [R94.64], R24 ;  /* 0x000000185e007986 */ /* 0x0001e2000c101d04 */
[----:B------:R-:W-:Y:S02]  /*0b20*/  IADD3 R92, R92, 0x20, RZ ;  /* 0x000000205c5c7810 */ /* 0x000fe40007ffe0ff */
[----:B------:R-:W-:Y:S01]  /*0b30*/  IADD3 R91, R91, 0x20, RZ ;  /* 0x000000205b5b7810 */ /* 0x000fe20007ffe0ff */
[----:B------:R0:W-:Y:S04]  /*0b40*/  STG.E.128 [R94.64+0x10], R20 ;  /* 0x000010145e007986 */ /* 0x0001e8000c101d04 */
.L_x_9127:
[----:B------:R-:W-:Y:S05]  /*0b50*/  BSYNC B0 ;  /* 0x0000000000007941 */ /* 0x000fea0003800000 */
.L_x_9126:
        /* <DEDUP_REMOVED lines=14> */
[----:B------:R-:W-:Y:S02]  /*0c40*/  BSSY B1, `(.L_x_9146) ;  /* 0x000001d000017945 */ /* 0x000fe40003800000 */
[----:B------:R-:W-:-:S07]  /*0c50*/  @!P6 ISETP.NE.AND.EX P2, PT, RZ, c[0x0][0x184], PT, P2 ;  /* 0x00006100ff00ea0c */ /* 0x000fce0003f45320 */
        /* <DEDUP_REMOVED lines=27> */
.L_x_9147:
[----:B------:R-:W-:Y:S05]  /*0e10*/  BSYNC B1 ;  /* 0x0000000000017941 */ /* 0x000fea0003800000 */
.L_x_9146:
[----:B------:R-:W-:Y:S01]  /*0e20*/  BSSY B1, `(.L_x_9148) ;  /* 0x0000005000017945 */ /* 0x000fe20003800000 */
[----:B------:R-:W-:Y:S05]  /*0e30*/  @!P6 BRA `(.L_x_9149) ;  /* 0x000000300000e947 */ /* 0x000fea0003800000 */
[----:B-----5:R-:W-:-:S05]  /*0e40*/  PRMT R17, RZ, 0x7610, R28 ;  /* 0x00007610ff117816 */ /* 0x020fca000000001c */
[----:B------:R-:W-:-:S04]  /*0e50*/  FMUL.FTZ R17, R17, c[0x0][0x1ec] ;  /* 0x00007b0011117a20 */ /* 0x000fc80000410000 */
[----:B------:R-:W-:Y:S02]  /*0e60*/  @P0 FADD.FTZ R17, R37, R17 ;  /* 0x0000001125110221 */ /* 0x000fe40000010000 */
.L_x_9149:
[----:B------:R-:W-:Y:S05]  /*0e70*/  BSYNC B1 ;  /* 0x0000000000017941 */ /* 0x000fea0003800000 */
.L_x_9148:
[----:B------:R-:W-:Y:S01]  /*0e80*/  BSSY B1, `(.L_x_9150) ;  /* 0x0000005000017945 */ /* 0x000fe20003800000 */
[----:B------:R-:W-:Y:S05]  /*0e90*/  @!P6 BRA `(.L_x_9151) ;  /* 0x000000300000e947 */ /* 0x000fea0003800000 */
[----:B-----5:R-:W-:-:S05]  /*0ea0*/  PRMT R18, RZ, 0x5410, R29 ;  /* 0x00005410ff127816 */ /* 0x020fca000000001d */
[----:B------:R-:W-:-:S04]  /*0eb0*/  FMUL.FTZ R18, R18, c[0x0][0x1ec] ;  /* 0x00007b0012127a20 */ /* 0x000fc80000410000 */
[----:B------:R-:W-:Y:S02]  /*0ec0*/  @P0 FADD.FTZ R18, R38, R18 ;  /* 0x0000001226120221 */ /* 0x000fe40000010000 */
.L_x_9151:
[----:B------:R-:W-:Y:S05]  /*0ed0*/  BSYNC B1 ;  /* 0x0000000000017941 */ /* 0x000fea0003800000 */
.L_x_9150:
[----:B------:R-:W-:Y:S01]  /*0ee0*/  BSSY B1, `(.L_x_9152) ;  /* 0x0000005000017945 */ /* 0x000fe20003800000 */
[----:B------:R-:W-:Y:S05]  /*0ef0*/  @!P6 BRA `(.L_x_9153) ;  /* 0x000000300000e947 */ /* 0x000fea0003800000 */
[----:B-----5:R-:W-:-:S05]  /*0f00*/  PRMT R19, RZ, 0x7610, R29 ;  /* 0x00007610ff137816 */ /* 0x020fca000000001d */
[----:B------:R-:W-:-:S04]  /*0f10*/  FMUL.FTZ R19, R19, c[0x0][0x1ec] ;  /* 0x00007b0013137a20 */ /* 0x000fc80000410000 */
[----:B------:R-:W-:Y:S02]  /*0f20*/  @P0 FADD.FTZ R19, R39, R19 ;  /* 0x0000001327130221 */ /* 0x000fe40000010000 */
.L_x_9153:
[----:B------:R-:W-:Y:S05]  /*0f30*/  BSYNC B1 ;  /* 0x0000000000017941 */ /* 0x000fea0003800000 */
.L_x_9152:
[----:B------:R-:W-:Y:S01]  /*0f40*/  BSSY B1, `(.L_x_9154) ;  /* 0x0000005000017945 */ /* 0x000fe20003800000 */
[----:B------:R-:W-:Y:S05]  /*0f50*/  @!P6 BRA `(.L_x_9155) ;  /* 0x000000300000e947 */ /* 0x000fea0003800000 */
[----:B-----5:R-:W-:-:S05]  /*0f60*/  PRMT R12, RZ, 0x5410, R30 ;  /* 0x00005410ff0c7816 */ /* 0x020fca000000001e */
[----:B------:R-:W-:-:S04]  /*0f70*/  FMUL.FTZ R12, R12, c[0x0][0x1ec] ;  /* 0x00007b000c0c7a20 */ /* 0x000fc80000410000 */
[----:B------:R-:W-:Y:S02]  /*0f80*/  @P0 FADD.FTZ R12, R32, R12 ;  /* 0x0000000c200c0221 */ /* 0x000fe40000010000 */
.L_x_9155:
[----:B------:R-:W-:Y:S05]  /*0f90*/  BSYNC B1 ;  /* 0x0000000000017941 */ /* 0x000fea0003800000 */
.L_x_9154:
[----:B------:R-:W-:Y:S01]  /*0fa0*/  BSSY B1, `(.L_x_9156) ;  /* 0x0000005000017945 */ /* 0x000fe20003800000 */
[----:B------:R-:W-:Y:S05]  /*0fb0*/  @!P6 BRA `(.L_x_9157) ;  /* 0x000000300000e947 */ /* 0x000fea0003800000 */
[----:B-----5:R-:W-:-:S05]  /*0fc0*/  PRMT R13, RZ, 0x7610, R30 ;  /* 0x00007610ff0d7816 */ /* 0x020fca000000001e */
[----:B------:R-:W-:-:S04]  /*0fd0*/  FMUL.FTZ R13, R13, c[0x0][0x1ec] ;  /* 0x00007b000d0d7a20 */ /* 0x000fc80000410000 */
[----:B------:R-:W-:Y:S02]  /*0fe0*/  @P0 FADD.FTZ R13, R33, R13 ;  /* 0x0000000d210d0221 */ /* 0x000fe40000010000 */
.L_x_9157:
[----:B------:R-:W-:Y:S05]  /*0ff0*/  BSYNC B1 ;  /* 0x0000000000017941 */ /* 0x000fea0003800000 */
.L_x_9156:
[----:B------:R-:W-:Y:S01]  /*1000*/  BSSY B1, `(.L_x_9158) ;  /* 0x0000005000017945 */ /* 0x000fe20003800000 */
[----:B------:R-:W-:Y:S05]  /*1010*/  @!P6 BRA `(.L_x_9159) ;  /* 0x000000300000e947 */ /* 0x000fea0003800000 */
[----:B-----5:R-:W-:-:S05]  /*1020*/  PRMT R14, RZ, 0x5410, R31 ;  /* 0x00005410ff0e7816 */ /* 0x020fca000000001f */
[----:B------:R-:W-:-:S04]  /*1030*/  FMUL.FTZ R14, R14, c[0x0][0x1ec] ;  /* 0x00007b000e0e7a20 */ /* 0x000fc80000410000 */
[----:B------:R-:W-:Y:S02]  /*1040*/  @P0 FADD.FTZ R14, R34, R14 ;  /* 0x0000000e220e0221 */ /* 0x000fe40000010000 */
.L_x_9159:
[----:B------:R-:W-:Y:S05]  /*1050*/  BSYNC B1 ;  /* 0x0000000000017941 */ /* 0x000fea0003800000 */
.L_x_9158:
[----:B------:R-:W-:Y:S01]  /*1060*/  BSSY B1, `(.L_x_9160) ;  /* 0x0000005000017945 */ /* 0x000fe20003800000 */
[----:B------:R-:W-:Y:S05]  /*1070*/  @!P6 BRA `(.L_x_9161) ;  /* 0x000000300000e947 */ /* 0x000fea0003800000 */
[----:B-----5:R-:W-:-:S05]  /*1080*/  PRMT R15, RZ, 0x7610, R31 ;  /* 0x00007610ff0f7816 */ /* 0x020fca000000001f */
[----:B------:R-:W-:-:S04]  /*1090*/  FMUL.FTZ R15, R15, c[0x0][0x1ec] ;  /* 0x00007b000f0f7a20 */ /* 0x000fc80000410000 */
[----:B------:R-:W-:Y:S02]  /*10a0*/  @P0 FADD.FTZ R15, R35, R15 ;  /* 0x0000000f230f0221 */ /* 0x000fe40000010000 */
.L_x_9161:
[----:B------:R-:W-:Y:S05]  /*10b0*/  BSYNC B1 ;  /* 0x0000000000017941 */ /* 0x000fea0003800000 */
.L_x_9160:
[----:B------:R0:W-:Y:S01]  /*10c0*/  STG.E.128 [R94.64], R16 ;  /* 0x000000105e007986 */ /* 0x0001e2000c101d04 */
[----:B------:R-:W-:Y:S02]  /*10d0*/  IADD3 R92, R92, 0x20, RZ ;  /* 0x000000205c5c7810 */ /* 0x000fe40007ffe0ff */
[----:B------:R-:W-:Y:S01]  /*10e0*/  IADD3 R91, R91, 0x20, RZ ;  /* 0x000000205b5b7810 */ /* 0x000fe20007ffe0ff */
[----:B------:R0:W-:Y:S04]  /*10f0*/  STG.E.128 [R94.64+0x10], R12 ;  /* 0x0000100c5e007986 */ /* 0x0001e8000c101d04 */
.L_x_9145:
[----:B------:R-:W-:Y:S05]  /*1100*/  BSYNC B0 ;  /* 0x0000000000007941 */ /* 0x000fea0003800000 */
.L_x_9144:
        /* <DEDUP_REMOVED lines=13> */
[----:B------:R-:W-:Y:S01]  /*11e0*/  HFMA2.MMA R90, -RZ, RZ, 0, 1.9073486328125e-06 ;  /* 0x00000020ff5a7435 */ /* 0x000fe200000001ff */
        /* <DEDUP_REMOVED lines=18> */
[----:B------:R-:W-:Y:S02]  /*1310*/  @!P6 FSEL R6, R34, RZ, P2 ;  /* 0x000000ff2206e208 */ /* 0x000fe40001000000 */
[----:B------:R-:W-:Y:S02]  /*1320*/  @!P6 ISETP.NE.U32.AND P1, PT, RZ, c[0x0][0x180], PT ;  /* 0x00006000ff00ea0c */ /* 0x000fe40003f25070 */
[----:B------:R-:W-:Y:S02]  /*1330*/  @!P6 ISETP.NE.U32.AND P2, PT, RZ, c[0x0][0x180], PT ;  /* 0x00006000ff00ea0c */ /* 0x000fe40003f45070 */
[----:B------:R-:W-:Y:S02]  /*1340*/  @!P6 ISETP.NE.AND.EX P1, PT, RZ, c[0x0][0x184], PT, P1 ;  /* 0x00006100ff00ea0c */ /* 0x000fe40003f25310 */
[----:B------:R-:W-:-:S02]  /*1350*/  @!P6 ISETP.NE.AND.EX P2, PT, RZ, c[0x0][0x184], PT, P2 ;  /* 0x00006100ff00ea0c */ /* 0x000fc40003f45320 */
[----:B------:R-:W-:Y:S02]  /*1360*/  @!P6 FSEL R7, R35, RZ, P1 ;  /* 0x000000ff2307e208 */ /* 0x000fe40000800000 */
[----:B------:R-:W-:Y:S01]  /*1370*/  @!P6 FSEL R8, R36, RZ, P2 ;  /* 0x000000ff2408e208 */ /* 0x000fe20001000000 */
[----:B------:R-:W-:Y:S05]  /*1380*/  @!P6 BRA `(.L_x_9165) ;  /* 0x000000300000e947 */ /* 0x000fea0003800000 */
[----:B-1---5:R-:W-:-:S05]  /*1390*/  PRMT R8, RZ, 0x5410, R28 ;  /* 0x00005410ff087816 */ /* 0x022fca000000001c */
[----:B------:R-:W-:-:S04]  /*13a0*/  FMUL.FTZ R8, R8, c[0x0][0x1ec] ;  /* 0x00007b0008087a20 */ /* 0x000fc80000410000 */
[----:B------:R-:W-:Y:S02]  /*13b0*/  @P0 FADD.FTZ R8, R36, R8 ;  /* 0x0000000824080221 */ /* 0x000fe40000010000 */
.L_x_9165:
[----:B-1----:R-:W-:Y:S05]  /*13c0*/  BSYNC B1 ;  /* 0x0000000000017941 */ /* 0x002fea0003800000 */
.L_x_9164:
[----:B------:R-:W-:Y:S01]  /*13d0*/  BSSY B1, `(.L_x_9166) ;  /* 0x0000005000017945 */ /* 0x000fe20003800000 */
[----:B------:R-:W-:Y:S05]  /*13e0*/  @!P6 BRA `(.L_x_9167) ;  /* 0x000000300000e947 */ /* 0x000fea0003800000 */
[----:B-----5:R-:W-:-:S05]  /*13f0*/  PRMT R9, RZ, 0x7610, R28 ;  /* 0x00007610ff097816 */ /* 0x020fca000000001c */
[----:B------:R-:W-:-:S04]  /*1400*/  FMUL.FTZ R9, R9, c[0x0][0x1ec] ;  /* 0x00007b0009097a20 */ /* 0x000fc80000410000 */
[----:B------:R-:W-:Y:S02]  /*1410*/  @P0 FADD.FTZ R9, R37, R9 ;  /* 0x0000000925090221 */ /* 0x000fe40000010000 */
.L_x_9167:
[----:B------:R-:W-:Y:S05]  /*1420*/  BSYNC B1 ;  /* 0x0000000000017941 */ /* 0x000fea0003800000 */
.L_x_9166:
[----:B------:R-:W-:Y:S01]  /*1430*/  BSSY B1, `(.L_x_9168) ;  /* 0x0000005000017945 */ /* 0x000fe20003800000 */
[----:B------:R-:W-:Y:S05]  /*1440*/  @!P6 BRA `(.L_x_9169) ;  /* 0x000000300000e947 */ /* 0x000fea0003800000 */
[----:B-----5:R-:W-:-:S05]  /*1450*/  PRMT R10, RZ, 0x5410, R29 ;  /* 0x00005410ff0a7816 */ /* 0x020fca000000001d */
[----:B------:R-:W-:-:S04]  /*1460*/  FMUL.FTZ R10, R10, c[0x0][0x1ec] ;  /* 0x00007b000a0a7a20 */ /* 0x000fc80000410000 */
[----:B------:R-:W-:Y:S02]  /*1470*/  @P0 FADD.FTZ R10, R38, R10 ;  /* 0x0000000a260a0221 */ /* 0x000fe40000010000 */
.L_x_9169:
[----:B------:R-:W-:Y:S05]  /*1480*/  BSYNC B1 ;  /* 0x0000000000017941 */ /* 0x000fea0003800000 */
.L_x_9168:
[----:B------:R-:W-:Y:S01]  /*1490*/  BSSY B1, `(.L_x_9170) ;  /* 0x0000005000017945 */ /* 0x000fe20003800000 */
[----:B------:R-:W-:Y:S05]  /*14a0*/  @!P6 BRA `(.L_x_9171) ;  /* 0x000000300000e947 */ /* 0x000fea0003800000 */
[----:B-----5:R-:W-:-:S05]  /*14b0*/  PRMT R11, RZ, 0x7610, R29 ;  /* 0x00007610ff0b7816 */ /* 0x020fca000000001d */
[----:B------:R-:W-:-:S04]  /*14c0*/  FMUL.FTZ R11, R11, c[0x0][0x1ec] ;  /* 0x00007b000b0b7a20 */ /* 0x000fc80000410000 */
[----:B------:R-:W-:Y:S02]  /*14d0*/  @P0 FADD.FTZ R11, R39, R11 ;  /* 0x0000000b270b0221 */ /* 0x000fe40000010000 */
.L_x_9171:
[----:B------:R-:W-:Y:S05]  /*14e0*/  BSYNC B1 ;  /* 0x0000000000017941 */ /* 0x000fea0003800000 */
.L_x_9170:
[----:B------:R-:W-:Y:S01]  /*14f0*/  BSSY B1, `(.L_x_9172) ;  /* 0x0000005000017945 */ /* 0x000fe20003800000 */
[----:B------:R-:W-:Y:S05]  /*1500*/  @!P6 BRA `(.L_x_9173) ;  /* 0x000000300000e947 */ /* 0x000fea0003800000 */
[----:B-----5:R-:W-:-:S05]  /*1510*/  PRMT R4, RZ, 0x5410, R30 ;  /* 0x00005410ff047816 */ /* 0x020fca000000001e */
[----:B------:R-:W-:-:S04]  /*1520*/  FMUL.FTZ R4, R4, c[0x0][0x1ec] ;  /* 0x00007b0004047a20 */ /* 0x000fc80000410000 */
[----:B------:R-:W-:Y:S02]  /*1530*/  @P0 FADD.FTZ R4, R32, R4 ;  /* 0x0000000420040221 */ /* 0x000fe40000010000 */
.L_x_9173:
[----:B------:R-:W-:Y:S05]  /*1540*/  BSYNC B1 ;  /* 0x0000000000017941 */ /* 0x000fea0003800000 */
.L_x_9172:
[----:B------:R-:W-:Y:S01]  /*1550*/  BSSY B1, `(.L_x_9174) ;  /* 0x0000005000017945 */ /* 0x000fe20003800000 */
[----:B------:R-:W-:Y:S05]  /*1560*/  @!P6 BRA `(.L_x_9175) ;  /* 0x000000300000e947 */ /* 0x000fea0003800000 */
[----:B-----5:R-:W-:-:S05]  /*1570*/  PRMT R5, RZ, 0x7610, R30 ;  /* 0x00007610ff057816 */ /* 0x020fca000000001e */
[----:B------:R-:W-:-:S04]  /*1580*/  FMUL.FTZ R5, R5, c[0x0][0x1ec] ;  /* 0x00007b0005057a20 */ /* 0x000fc80000410000 */
[----:B------:R-:W-:Y:S02]  /*1590*/  @P0 FADD.FTZ R5, R33, R5 ;  /* 0x0000000521050221 */ /* 0x000fe40000010000 */
.L_x_9175:
[----:B------:R-:W-:Y:S05]  /*15a0*/  BSYNC B1 ;  /* 0x0000000000017941 */ /* 0x000fea0003800000 */
.L_x_9174:
[----:B------:R-:W-:Y:S01]  /*15b0*/  BSSY B1, `(.L_x_9176) ;  /* 0x0000005000017945 */ /* 0x000fe20003800000 */
[----:B------:R-:W-:Y:S05]  /*15c0*/  @!P6 BRA `(.L_x_9177) ;  /* 0x000000300000e947 */ /* 0x000fea0003800000 */
[----:B-----5:R-:W-:-:S05]  /*15d0*/  PRMT R6, RZ, 0x5410, R31 ;  /* 0x00005410ff067816 */ /* 0x020fca000000001f */
[----:B------:R-:W-:-:S04]  /*15e0*/  FMUL.FTZ R6, R6, c[0x0][0x1ec] ;  /* 0x00007b0006067a20 */ /* 0x000fc80000410000 */
[----:B------:R-:W-:Y:S02]  /*15f0*/  @P0 FADD.FTZ R6, R34, R6 ;  /* 0x0000000622060221 */ /* 0x000fe40000010000 */
.L_x_9177:
[----:B------:R-:W-:Y:S05]  /*1600*/  BSYNC B1 ;  /* 0x0000000000017941 */ /* 0x000fea0003800000 */
.L_x_9176:
[----:B------:R-:W-:Y:S01]  /*1610*/  BSSY B1, `(.L_x_9178) ;  /* 0x0000005000017945 */ /* 0x000fe20003800000 */
[----:B------:R-:W-:Y:S05]  /*1620*/  @!P6 BRA `(.L_x_9179) ;  /* 0x000000300000e947 */ /* 0x000fea0003800000 */
[----:B-----5:R-:W-:-:S05]  /*1630*/  PRMT R7, RZ, 0x7610, R31 ;  /* 0x00007610ff077816 */ /* 0x020fca000000001f */
[----:B------:R-:W-:-:S04]  /*1640*/  FMUL.FTZ R7, R7, c[0x0][0x1ec] ;  /* 0x00007b0007077a20 */ /* 0x000fc80000410000 */
[----:B------:R-:W-:Y:S02]  /*1650*/  @P0 FADD.FTZ R7, R35, R7 ;  /* 0x0000000723070221 */ /* 0x000fe40000010000 */
.L_x_9179:
[----:B------:R-:W-:Y:S05]  /*1660*/  BSYNC B1 ;  /* 0x0000000000017941 */ /* 0x000fea0003800000 */
.L_x_9178:
[----:B------:R1:W-:Y:S04]  /*1670*/  STG.E.128 [R90.64], R8 ;  /* 0x000000085a007986 */ /* 0x0003e8000c101d04 */
[----:B------:R1:W-:Y:S02]  /*1680*/  STG.E.128 [R90.64+0x10], R4 ;  /* 0x000010045a007986 */ /* 0x0003e4000c101d04 */
.L_x_9163:
[----:B------:R-:W-:Y:S05]  /*1690*/  BSYNC B0 ;  /* 0x0000000000007941 */ /* 0x000fea0003800000 */
.L_x_9162:
[----:B-1----:R-:W-:Y:S01]  /*16a0*/  FADD.FTZ R90, RZ, R24 ;  /* 0x00000018ff5a7221 */ /* 0x002fe20000010000 */
        /* <DEDUP_REMOVED lines=29> */
.L_x_9190:
[----:B-12---:R-:W-:Y:S01]  /*1880*/  FADD.FTZ R91, R91, R90 ;  /* 0x0000005a5b5b7221 */ /* 0x006fe20000010000 */
        /* <DEDUP_REMOVED lines=10> */
[--C-:B0-----:R-:W-:Y:S02]  /*1930*/  FADD.FTZ R94, R24, -R90.reuse ;  /* 0x8000005a185e7221 */ /* 0x101fe40000010000 */
        /* <DEDUP_REMOVED lines=57> */
.L_x_9191:
        /* <DEDUP_REMOVED lines=34> */
[C---:B------:R-:W-:Y:S01]  /*1ef0*/  FMUL.FTZ R89, R91.reuse, R88 ;  /* 0x000000585b597220 */ /* 0x040fe20000410000 */
[----:B------:R-:W-:Y:S01]  /*1f00*/  HFMA2.MMA R88, -RZ, RZ, 0, 9.5367431640625e-07 ;  /* 0x00000010ff587435 */ /* 0x000fe200000001ff */
        /* <DEDUP_REMOVED lines=22> */
.L_x_9185:
[----:B------:R-:W-:Y:S05]  /*2070*/  BSYNC B1 ;  /* 0x0000000000017941 */ /* 0x000fea0003800000 */
.L_x_9184:
[----:B------:R-:W-:Y:S01]  /*2080*/  BSSY B1, `(.L_x_9186) ;  /* 0x0000022000017945 */ /* 0x000fe20003800000 */
[----:B------:R-:W-:Y:S05]  /*2090*/  @!P4 BRA `(.L_x_9187) ;  /* 0x000002000000c947 */ /* 0x000fea0003800000 */
[--C-:B------:R-:W-:Y:S02]  /*20a0*/  FADD.FTZ R98, R12, -R90.reuse ;  /* 0x8000005a0c627221 */ /* 0x100fe40000010000 */
[--C-:B0-----:R-:W-:Y:S02]  /*20b0*/  FADD.FTZ R88, R16, -R90.reuse ;  /* 0x8000005a10587221 */ /* 0x101fe40000010000 */
[--C-:B------:R-:W-:Y:S02]  /*20c0*/  FADD.FTZ R92, R17, -R90.reuse ;  /* 0x8000005a115c7221 */ /* 0x100fe40000010000 */
[--C-:B------:R-:W-:Y:S02]  /*20d0*/  FADD.FTZ R100, R13, -R90.reuse ;  /* 0x8000005a0d647221 */ /* 0x100fe40000010000 */
[--C-:B------:R-:W-:Y:S02]  /*20e0*/  FADD.FTZ R94, R18, -R90.reuse ;  /* 0x8000005a125e7221 */ /* 0x100fe40000010000 */
[----:B------:R-:W-:-:S02]  /*20f0*/  FADD.FTZ R96, R19, -R90 ;  /* 0x8000005a13607221 */ /* 0x000fc40000010000 */
[--C-:B------:R-:W-:Y:S02]  /*2100*/  FADD.FTZ R102, R14, -R90.reuse ;  /* 0x8000005a0e667221 */ /* 0x100fe40000010000 */
[----:B------:R-:W-:Y:S02]  /*2110*/  FADD.FTZ R104, R15, -R90 ;  /* 0x8000005a0f687221 */ /* 0x000fe40000010000 */
[C---:B------:R-:W-:Y:S02]  /*2120*/  FMUL.FTZ R95, R91.reuse, R98 ;  /* 0x000000625b5f7220 */ /* 0x040fe40000410000 */
[C---:B------:R-:W-:Y:S01]  /*2130*/  FMUL.FTZ R89, R91.reuse, R88 ;  /* 0x000000585b597220 */ /* 0x040fe20000410000 */
[----:B------:R-:W-:Y:S01]  /*2140*/  MOV R88, 0x10 ;  /* 0x0000001000587802 */ /* 0x000fe20000000f00 */
        /* <DEDUP_REMOVED lines=21> */
.L_x_9187:
[----:B------:R-:W-:Y:S05]  /*22a0*/  BSYNC B1 ;  /* 0x0000000000017941 */ /* 0x000fea0003800000 */
.L_x_9186:
        /* <DEDUP_REMOVED lines=17> */
[----:B------:R-:W-:Y:S01]  /*23c0*/  FMUL.FTZ R96, R91, R96 ;  /* 0x000000605b607220 */ /* 0x000fe20000410000 */
[----:B------:R-:W-:Y:S01]  /*23d0*/  F2FP.BF16.PACK_AB R88, R93, R88 ;  /* 0x000000585d58723e */ /* 0x000fe200000010ff */
[C---:B------:R-:W-:Y:S02]  /*23e0*/  FMUL.FTZ R100, R91.reuse, R100 ;  /* 0x000000645b647220 */ /* 0x040fe40000410000 */
[----:B------:R-:W-:-:S02]  /*23f0*/  FMUL.FTZ R97, R91, R102 ;  /* 0x000000665b617220 */ /* 0x000fc40000410000 */
[----:B------:R-:W-:Y:S02]  /*2400*/  FMUL.FTZ R94, R91, R90 ;  /* 0x0000005a5b5e7220 */ /* 0x000fe40000410000 */
[----:B------:R-:W-:Y:S02]  /*2410*/  FFMA.FTZ R90, R40, R95, R48 ;  /* 0x0000005f285a7223 */ /* 0x000fe40000010030 */
[----:B------:R-:W-:Y:S02]  /*2420*/  FFMA.FTZ R91, R42, R97, R50 ;  /* 0x000000612a5b7223 */ /* 0x000fe40000010032 */
        /* <DEDUP_REMOVED lines=8> */
.L_x_9183:
[----:B-1----:R-:W-:Y:S05]  /*24b0*/  BSYNC B0 ;  /* 0x0000000000007941 */ /* 0x002fea0003800000 */
.L_x_9182:
[----:B------:R-:W-:-:S04]  /*24c0*/  MOV R3, c[0x0][0x160] ;  /* 0x0000580000037a02 */ /* 0x000fc80000000f00 */
[----:B------:R-:W-:-:S04]  /*24d0*/  LEA R2, R3, R2, 0x2 ;  /* 0x0000000203027211 */ /* 0x000fc800078e10ff */
[----:B------:R-:W-:-:S13]  /*24e0*/  ISETP.GE.AND P0, PT, R2, c[0x0][0x164], PT ;  /* 0x0000590002007a0c */ /* 0x000fda0003f06270 */
[----:B0-----:R-:W-:Y:S01]  /*24f0*/  @P0 CALL.REL.NOINC `(.L_x_9188) ;  /* 0x0000001000000944 */ /* 0x001fe20003c00000 */
[----:B------:R-:W-:Y:S05]  /*2500*/  BRA `(.L_x_9189) ;  /* 0xffffdf7000007947 */ /* 0x000fea000383ffff */
.L_x_9188:
[----:B------:R-:W-:Y:S05]  /*2510*/  EXIT ;  /* 0x000000000000794d */ /* 0x000fea0003800000 */
.L_x_9180:
[----:B0-----:R-:W-:Y:S01]  /*2520*/  HFMA2.MMA R94, -RZ, RZ, 0, 5.9604644775390625e-08 ;  /* 0x00000001ff5e7435 */ /* 0x001fe200000001ff */
[----:B------:R-:W-:Y:S02]  /*2530*/  MOV R95, 0x1f ;  /* 0x0000001f005f7802 */ /* 0x000fe40000000f00 */
[----:B------:R-:W-:Y:S02]  /*2540*/  MOV R98, 0xffffffff ;  /* 0xffffffff00627802 */ /* 0x000fe40000000f00 */
[----:B------:R-:W-:Y:S02]  /*2550*/  MOV R92, 0x2570 ;  /* 0x00002570005c7802 */ /* 0x000fe40000000f00 */
[----:B-----5:R-:W-:Y:S05]  /*2560*/  CALL.REL.NOINC `($__internal_66_$__cuda_sm70_shflsync_bfly_p) ;  /* 0x000006b000007944 */ /* 0x020fea0003c00000 */
[----:B-1----:R-:W-:Y:S01]  /*2570*/  MOV R90, R95 ;  /* 0x0000005f005a7202 */ /* 0x002fe20000000f00 */
[----:B0-----:R-:W-:Y:S05]  /*2580*/  BRA `(.L_x_9190) ;  /* 0xfffff2f000007947 */ /* 0x001fea000383ffff */
.L_x_9181:
[----:B0-----:R-:W-:Y:S01]  /*2590*/  HFMA2.MMA R94, -RZ, RZ, 0, 1.1920928955078125e-07 ;  /* 0x00000002ff5e7435 */ /* 0x001fe200000001ff */
[----:B------:R-:W-:Y:S02]  /*25a0*/  MOV R95, 0x1f ;  /* 0x0000001f005f7802 */ /* 0x000fe40000000f00 */
[----:B------:R-:W-:Y:S02]  /*25b0*/  MOV R98, 0xffffffff ;  /* 0xffffffff00627802 */ /* 0x000fe40000000f00 */
[----:B------:R-:W-:-:S02]  /*25c0*/  MOV R92, 0x25e0 ;  /* 0x000025e0005c7802 */ /* 0x000fc40000000f00 */
[----:B-----5:R-:W-:Y:S05]  /*25d0*/  CALL.REL.NOINC `($__internal_66_$__cuda_sm70_shflsync_bfly_p) ;  /* 0x0000064000007944 */ /* 0x020fea0003c00000 */
[----:B0-----:R-:W-:Y:S01]  /*25e0*/  HFMA2.MMA R94, -RZ, RZ, 0, 2.384185791015625e-07 ;  /* 0x00000004ff5e7435 */ /* 0x001fe200000001ff */
[----:B-1----:R-:W-:Y:S01]  /*25f0*/  FADD.FTZ R91, R91, R95 ;  /* 0x0000005f5b5b7221 */ /* 0x002fe20000010000 */
[----:B------:R-:W-:-:S02]  /*2600*/  MOV R95, 0x1f ;  /* 0x0000001f005f7802 */ /* 0x000fc40000000f00 */
[----:B------:R-:W-:Y:S02]  /*2610*/  MOV R98, 0xffffffff ;  /* 0xffffffff00627802 */ /* 0x000fe40000000f00 */
[----:B------:R-:W-:Y:S02]  /*2620*/  MOV R92, 0x2640 ;  /* 0x00002640005c7802 */ /* 0x000fe40000000f00 */
[----:B------:R-:W-:Y:S05]  /*2630*/  CALL.REL.NOINC `($__internal_66_$__cuda_sm70_shflsync_bfly_p) ;  /* 0x000005e000007944 */ /* 0x000fea0003c00000 */
[----:B0-----:R-:W-:Y:S01]  /*2640*/  HFMA2.MMA R94, -RZ, RZ, 0, 4.76837158203125e-07 ;  /* 0x00000008ff5e7435 */ /* 0x001fe200000001ff */
[----:B-1----:R-:W-:Y:S01]  /*2650*/  FADD.FTZ R91, R91, R95 ;  /* 0x0000005f5b5b7221 */ /* 0x002fe20000010000 */
[----:B------:R-:W-:Y:S02]  /*2660*/  MOV R95, 0x1f ;  /* 0x0000001f005f7802 */ /* 0x000fe40000000f00 */
[----:B------:R-:W-:Y:S02]  /*2670*/  MOV R98, 0xffffffff ;  /* 0xffffffff00627802 */ /* 0x000fe40000000f00 */
[----:B------:R-:W-:Y:S02]  /*2680*/  MOV R92, 0x26a0 ;  /* 0x000026a0005c7802 */ /* 0x000fe40000000f00 */
[----:B------:R-:W-:Y:S05]  /*2690*/  CALL.REL.NOINC `($__internal_66_$__cuda_sm70_shflsync_bfly_p) ;  /* 0x0000058000007944 */ /* 0x000fea0003c00000 */
[----:B0-----:R-:W-:Y:S01]  /*26a0*/  HFMA2.MMA R94, -RZ, RZ, 0, 9.5367431640625e-07 ;  /* 0x00000010ff5e7435 */ /* 0x001fe200000001ff */
[----:B-1----:R-:W-:Y:S01]  /*26b0*/  FADD.FTZ R91, R91, R95 ;  /* 0x0000005f5b5b7221 */ /* 0x002fe20000010000 */
[----:B------:R-:W-:-:S02]  /*26c0*/  MOV R95, 0x1f ;  /* 0x0000001f005f7802 */ /* 0x000fc40000000f00 */
[----:B------:R-:W-:Y:S02]  /*26d0*/  MOV R98, 0xffffffff ;  /* 0xffffffff00627802 */ /* 0x000fe40000000f00 */
[----:B------:R-:W-:Y:S02]  /*26e0*/  MOV R92, 0x2700 ;  /* 0x00002700005c7802 */ /* 0x000fe40000000f00 */
[----:B------:R-:W-:Y:S05]  /*26f0*/  CALL.REL.NOINC `($__internal_66_$__cuda_sm70_shflsync_bfly_p) ;  /* 0x0000052000007944 */ /* 0x000fea0003c00000 */
        /* <DEDUP_REMOVED lines=55> */
[----:B------:R-:W-:Y:S05]  /*2a70*/  CALL.REL.NOINC `($__internal_66_$__cuda_sm70_shflsync_bfly_p) ;  /* 0x000001a000007944 */ /* 0x000fea0003c00000 */
[----:B0-----:R-:W-:Y:S01]  /*2a80*/  HFMA2.MMA R94, -RZ, RZ, 0, 1.1920928955078125e-07 ;  /* 0x00000002ff5e7435 */ /* 0x001fe200000001ff */
[----:B-1----:R-:W-:Y:S01]  /*2a90*/  FADD.FTZ R91, R91, R95 ;  /* 0x0000005f5b5b7221 */ /* 0x002fe20000010000 */
[----:B------:R-:W-:Y:S02]  /*2aa0*/  MOV R95, 0x1f ;  /* 0x0000001f005f7802 */ /* 0x000fe40000000f00 */
[----:B------:R-:W-:Y:S02]  /*2ab0*/  MOV R98, 0xffffffff ;  /* 0xffffffff00627802 */ /* 0x000fe40000000f00 */
[----:B------:R-:W-:Y:S02]  /*2ac0*/  MOV R92, 0x2ae0 ;  /* 0x00002ae0005c7802 */ /* 0x000fe40000000f00 */
[----:B------:R-:W-:Y:S05]  /*2ad0*/  CALL.REL.NOINC `($__internal_66_$__cuda_sm70_shflsync_bfly_p) ;  /* 0x0000014000007944 */ /* 0x000fea0003c00000 */
[----:B0-----:R-:W-:Y:S01]  /*2ae0*/  HFMA2.MMA R94, -RZ, RZ, 0, 2.384185791015625e-07 ;  /* 0x00000004ff5e7435 */ /* 0x001fe200000001ff */
[----:B-1----:R-:W-:Y:S01]  /*2af0*/  FADD.FTZ R91, R91, R95 ;  /* 0x0000005f5b5b7221 */ /* 0x002fe20000010000 */
[----:B------:R-:W-:Y:S02]  /*2b00*/  MOV R95, 0x1f ;  /* 0x0000001f005f7802 */ /* 0x000fe40000000f00 */
[----:B------:R-:W-:-:S02]  /*2b10*/  MOV R98, 0xffffffff ;  /* 0xffffffff00627802 */ /* 0x000fc40000000f00 */
        /* <DEDUP_REMOVED lines=8> */
[----:B-1----:R-:W-:Y:S01]  /*2ba0*/  FADD.FTZ R96, R91, R95 ;  /* 0x0000005f5b607221 */ /* 0x002fe20000010000 */
[----:B0-----:R-:W-:Y:S01]  /*2bb0*/  HFMA2.MMA R94, -RZ, RZ, 0, 9.5367431640625e-07 ;  /* 0x00000010ff5e7435 */ /* 0x001fe200000001ff */
[----:B------:R-:W-:Y:S02]  /*2bc0*/  MOV R95, 0x1f ;  /* 0x0000001f005f7802 */ /* 0x000fe40000000f00 */
[----:B------:R-:W-:-:S02]  /*2bd0*/  MOV R98, 0xffffffff ;  /* 0xffffffff00627802 */ /* 0x000fc40000000f00 */
[----:B------:R-:W-:Y:S02]  /*2be0*/  MOV R91, R96 ;  /* 0x00000060005b7202 */ /* 0x000fe40000000f00 */
[----:B------:R-:W-:Y:S02]  /*2bf0*/  MOV R92, 0x2c10 ;  /* 0x00002c10005c7802 */ /* 0x000fe40000000f00 */
[----:B------:R-:W-:Y:S05]  /*2c00*/  CALL.REL.NOINC `($__internal_66_$__cuda_sm70_shflsync_bfly_p) ;  /* 0x0000001000007944 */ /* 0x000fea0003c00000 */
[----:B01----:R-:W-:Y:S05]  /*2c10*/  BRA `(.L_x_9191) ;  /* 0xfffff0b000007947 */ /* 0x003fea000383ffff */
        .weak           $__internal_66_$__cuda_sm70_shflsync_bfly_p
        .type           $__internal_66_$__cuda_sm70_shflsync_bfly_p,@function
        .size           $__internal_66_$__cuda_sm70_shflsync_bfly_p,(.L_x_22234 - $__internal_66_$__cuda_sm70_shflsync_bfly_p)
$__internal_66_$__cuda_sm70_shflsync_bfly_p:
[----:B------:R-:W-:Y:S01]  /*2c20*/  HFMA2.MMA R93, -RZ, RZ, 0, 0 ;  /* 0x00000000ff5d7435 */ /* 0x000fe200000001ff */
[----:B------:R-:W-:Y:S04]  /*2c30*/  WARPSYNC R98 ;  /* 0x0000006200007348 */ /* 0x000fe80003800000 */
[----:B------:R0:W1:Y:S01]  /*2c40*/  SHFL.BFLY PT, R95, R91, R94, R95 ;  /* 0x0c00005e5b5f7389 */ /* 0x00006200000e005f */
[----:B------:R-:W-:Y:S05]  /*2c50*/  RET.REL.NODEC R92 `(_ZN10layer_norm13ln_fwd_kernelINS_13Kernel_traitsIf13__nv_bfloat16fS2_fjLj768ELj1ELj4ELj1ELj16ENS_18Kernel_traits_baseILj768EfS2_fS2_fjLj128EEEEELb0ELb0ELb1ELb0EEEvNS_9FwdParamsE) ;  /* 0xffffd3a05c007950 */ /* 0x000fea0003c3ffff */
.L_x_9192:
        /* <DEDUP_REMOVED lines=10> */
.L_x_22234:


//--------------------- .text._ZN10layer_norm13ln_fwd_kernelINS_13Kernel_traitsIf13__nv_bfloat16fS2_fjLj768ELj1ELj4ELj1ELj16ENS_18Kernel_traits_baseILj768EfS2_fS2_fjLj128EEEEELb0ELb0ELb1ELb1EEEvNS_9FwdParamsE --------------------------
	.section	.text._ZN10layer_norm13ln_fwd_kernelINS_13Kernel_traitsIf13__nv_bfloat16fS2_fjLj768ELj1ELj4ELj1ELj16ENS_18Kernel_traits_baseILj768EfS2_fS2_fjLj128EEEEELb0ELb0ELb1ELb1EEEvNS_9FwdParamsE,"ax",@progbits
	.sectioninfo	@"SHI_REGISTERS=96"
	.align	128
        .global         _ZN10layer_norm13ln_fwd_kernelINS_13Kernel_traitsIf13__nv_bfloat16fS2_fjLj768ELj1ELj4ELj1ELj16ENS_18Kernel_traits_baseILj768EfS2_fS2_fjLj128EEEEELb0ELb0ELb1ELb1EEEvNS_9FwdParamsE
        .type           _ZN10layer_norm13ln_fwd_kernelINS_13Kernel_traitsIf13__nv_bfloat16fS2_fjLj768ELj1ELj4ELj1ELj16ENS_18Kernel_traits_baseILj768EfS2_fS2_fjLj128EEEEELb0ELb0ELb1ELb1EEEvNS_9FwdParamsE,@function
        .size           _ZN10layer_norm13ln_fwd_kernelINS_13Kernel_traitsIf13__nv_bfloat16fS2_fjLj768ELj1ELj4ELj1ELj16ENS_18Kernel_traits_baseILj768EfS2_fS2_fjLj128EEEEELb0ELb0ELb1ELb1EEEvNS_9FwdParamsE,(.L_x_22235 - _ZN10layer_norm13ln_fwd_kernelINS_13Kernel_traitsIf13__nv_bfloat16fS2_fjLj768ELj1ELj4ELj1ELj16ENS_18Kernel_traits_baseILj768EfS2_fS2_fjLj128EEEEELb0ELb0ELb1ELb1EEEvNS_9FwdParamsE)
        .other          _ZN10layer_norm13ln_fwd_kernelINS_13Kernel_traitsIf13__nv_bfloat16fS2_fjLj768ELj1ELj4ELj1ELj16ENS_18Kernel_traits_baseILj768EfS2_fS2_fjLj128EEEEELb0ELb0ELb1ELb1EEEvNS_9FwdParamsE,@"STO_CUDA_ENTRY STV_DEFAULT"
_ZN10layer_norm13ln_fwd_kernelINS_13Kernel_traitsIf13__nv_bfloat16fS2_fjLj768ELj1ELj4ELj1ELj16ENS_18Kernel_traits_baseILj768EfS2_fS2_fjLj128EEEEELb0ELb0ELb1ELb1EEEvNS_9FwdParamsE:
.text._ZN10layer_norm13ln_fwd_kernelINS_13Kernel_traitsIf13__nv_bfloat16fS2_fjLj768ELj1ELj4ELj1ELj16ENS_18Kernel_traits_baseILj768EfS2_fS2_fjLj128EEEEELb0ELb0ELb1ELb1EEEvNS_9FwdParamsE:
        /* <DEDUP_REMOVED lines=41> */
[----:B------:R-:W-:Y:S01]  /*0290*/  ULDC.U8 UR6, c[0x0][0x1f0] ;  /* 0x00007c0000067ab9 */ /* 0x000fe20000000000 */
[----:B0-----:R-:W-:-:S02]  /*02a0*/  MOV R3, R6 ;  /* 0x0000000600037202 */ /* 0x001fc40000000f00 */
.L_x_9246:
[----:B------:R-:W-:-:S10]  /*02b0*/  HFMA2.MMA R2, -RZ, RZ, 0, 2.384185791015625e-07 ;  /* 0x00000004ff027435 */ /* 0x000fd400000001ff */
[----:B-1----:R-:W-:-:S05]  /*02c0*/  IMAD.WIDE R4, R3, R2, c[0x0][0x1d0] ;  /* 0x0000740003047625 */ /* 0x002fca00078e0202 */
        /* <DEDUP_REMOVED lines=12> */
[----:B------:R-:W-:Y:S01]  /*0390*/  HFMA2.MMA R2, -RZ, RZ, 0, 0 ;  /* 0x00000000ff027435 */ /* 0x000fe200000001ff */
[----:B------:R-:W-:Y:S03]  /*03a0*/  BSSY B0, `(.L_x_9193) ;  /* 0x000002c000007945 */ /* 0x000fe60003800000 */
[----:B-----5:R0:W5:Y:S01]  /*03b0*/  LDG.E R92, [R4.64] ;  /* 0x00000004045c7981 */ /* 0x020162000c1e1900 */
[----:B--2---:R-:W-:-:S02]  /*03c0*/  ISETP.GE.AND P5, PT, R8, 0x1, PT ;  /* 0x000000010800780c */ /* 0x004fc40003fa6270 */
[----:B------:R-:W-:-:S11]  /*03d0*/  ISETP.GT.AND P6, PT, R8, RZ, PT ;  /* 0x000000ff0800720c */ /* 0x000fd60003fc4270 */
[----:B------:R-:W-:Y:S02]  /*03e0*/  @P5 IADD3 R0, R8, -0x1, RZ ;  /* 0xffffffff08005810 */ /* 0x000fe40007ffe0ff */
[----:B-1----:R-:W-:-:S03]  /*03f0*/  @P5 MOV R7, 0x10 ;  /* 0x0000001000075802 */ /* 0x002fc60000000f00 */
[----:B------:R-:W-:Y:S01]  /*0400*/  @P5 IMAD R0, R0, c[0x0][0x168], RZ ;  /* 0x00005a0000005a24 */ /* 0x000fe200078e02ff */
[----:B------:R-:W-:Y:S02]  /*0410*/  @!P6 ISETP.NE.U32.AND P1, PT, RZ, c[0x0][0x180], PT ;  /* 0x00006000ff00ea0c */ /* 0x000fe40003f25070 */
[----:B------:R-:W-:Y:S02]  /*0420*/  @!P6 ISETP.NE.U32.AND P2, PT, RZ, c[0x0][0x180], PT ;  /* 0x00006000ff00ea0c */ /* 0x000fe40003f45070 */
[----:B------:R-:W-:Y:S02]  /*0430*/  @P5 SHF.R.S32.HI R9, RZ, 0x1f, R0 ;  /* 0x0000001fff095819 */ /* 0x000fe40000011400 */
[----:B------:R-:W-:Y:S02]  /*0440*/  @!P6 ISETP.NE.U32.AND P4, PT, RZ, c[0x0][0x180], PT ;  /* 0x00006000ff00ea0c */ /* 0x000fe40003f85070 */
[----:B------:R-:W-:Y:S02]  /*0450*/  @!P6 ISETP.NE.U32.AND P3, PT, RZ, c[0x0][0x180], PT ;  /* 0x00006000ff00ea0c */ /* 0x000fe40003f65070 */
[----:B------:R-:W-:-:S02]  /*0460*/  @P5 LEA.HI R0, R9, R0, RZ, 0x3 ;  /* 0x0000000009005211 */ /* 0x000fc400078f18ff */
[----:B------:R-:W-:Y:S02]  /*0470*/  @!P6 ISETP.NE.AND.EX P1, PT, RZ, c[0x0][0x184], PT, P1 ;  /* 0x00006100ff00ea0c */ /* 0x000fe40003f25310 */
[----:B------:R-:W-:Y:S02]  /*0480*/  @!P6 ISETP.NE.AND.EX P2, PT, RZ, c[0x0][0x184], PT, P2 ;  /* 0x00006100ff00ea0c */ /* 0x000fe40003f45320 */
[----:B------:R-:W-:Y:S02]  /*0490*/  @!P6 ISETP.NE.AND.EX P4, PT, RZ, c[0x0][0x184], PT, P4 ;  /* 0x00006100ff00ea0c */ /* 0x000fe40003f85340 */
[----:B------:R-:W-:Y:S02]  /*04a0*/  @!P6 ISETP.NE.AND.EX P3, PT, RZ, c[0x0][0x184], PT, P3 ;  /* 0x00006100ff00ea0c */ /* 0x000fe40003f65330 */
[----:B------:R-:W-:Y:S01]  /*04b0*/  @P5 LEA.HI.SX32 R2, R0, R93, 0x1d ;  /* 0x0000005d00025211 */ /* 0x000fe200078feaff */
[----:B------:R-:W-:Y:S01]  /*04c0*/  HFMA2.MMA R0, -RZ, RZ, 0, 1.9073486328125e-06 ;  /* 0x00000020ff007435 */ /* 0x000fe200000001ff */
[----:B---3--:R-:W-:-:S02]  /*04d0*/  @!P6 FSEL R25, R37, RZ, P1 ;  /* 0x000000ff2519e208 */ /* 0x008fc40000800000 */
[----:B------:R-:W-:Y:S01]  /*04e0*/  @!P6 FSEL R26, R38, RZ, P2 ;  /* 0x000000ff261ae208 */ /* 0x000fe20001000000 */
[----:B------:R-:W-:Y:S01]  /*04f0*/  @P5 IMAD.WIDE.U32 R6, R2, R7, c[0x0][0x170] ;  /* 0x00005c0002065625 */ /* 0x000fe200078e0007 */
[----:B------:R-:W-:Y:S02]  /*0500*/  @!P6 FSEL R27, R39, RZ, P4 ;  /* 0x000000ff271be208 */ /* 0x000fe40002000000 */
[----:B----4-:R-:W-:Y:S02]  /*0510*/  @!P6 FSEL R20, R32, RZ, P3 ;  /* 0x000000ff2014e208 */ /* 0x010fe40001800000 */
[----:B------:R-:W-:Y:S01]  /*0520*/  @!P6 ISETP.NE.U32.AND P1, PT, RZ, c[0x0][0x180], PT ;  /* 0x00006000ff00ea0c */ /* 0x000fe20003f25070 */
[----:B------:R1:W5:Y:S01]  /*0530*/  @P5 LDG.E.128 R28, [R6.64] ;  /* 0x00000004061c5981 */ /* 0x000362000c1e1d00 */
[----:B------:R-:W-:Y:S01]  /*0540*/  @!P6 ISETP.NE.U32.AND P2, PT, RZ, c[0x0][0x180], PT ;  /* 0x00006000ff00ea0c */ /* 0x000fe20003f45070 */
[----:B0-----:R-:W-:Y:S01]  /*0550*/  IMAD.WIDE.U32 R4, R89, R0, c[0x0][0x188] ;  /* 0x0000620059047625 */ /* 0x001fe200078e0000 */
[----:B------:R-:W-:-:S02]  /*0560*/  @!P6 ISETP.NE.U32.AND P4, PT, RZ, c[0x0][0x180], PT ;  /* 0x00006000ff00ea0c */ /* 0x000fc40003f85070 */
[----:B------:R-:W-:Y:S02]  /*0570*/  @!P6 ISETP.NE.U32.AND P3, PT, RZ, c[0x0][0x180], PT ;  /* 0x00006000ff00ea0c */ /* 0x000fe40003f65070 */
[----:B------:R-:W-:Y:S02]  /*0580*/  IADD3 R9, R89, 0x20, RZ ;  /* 0x0000002059097810 */ /* 0x000fe40007ffe0ff */
[----:B------:R-:W-:Y:S02]  /*0590*/  @!P6 ISETP.NE.AND.EX P2, PT, RZ, c[0x0][0x184], PT, P2 ;  /* 0x00006100ff00ea0c */ /* 0x000fe40003f45320 */
[----:B------:R-:W-:Y:S01]  /*05a0*/  @!P6 ISETP.NE.AND.EX P4, PT, RZ, c[0x0][0x184], PT, P4 ;  /* 0x00006100ff00ea0c */ /* 0x000fe20003f85340 */
[----:B-1----:R-:W-:Y:S01]  /*05b0*/  @P0 IMAD.WIDE.U32 R6, R9, R0, c[0x0][0x180] ;  /* 0x0000600009060625 */ /* 0x002fe200078e0000 */
        /* <DEDUP_REMOVED lines=10> */
.L_x_9194:
[----:B------:R-:W-:Y:S05]  /*0660*/  BSYNC B0 ;  /* 0x0000000000007941 */ /* 0x000fea0003800000 */
.L_x_9193:
[----:B------:R-:W-:Y:S01]  /*0670*/  BSSY B0, `(.L_x_9195) ;  /* 0x0000005000007945 */ /* 0x000fe20003800000 */
[----:B------:R-:W-:Y:S05]  /*0680*/  @!P6 BRA `(.L_x_9196) ;  /* 0x000000300000e947 */ /* 0x000fea0003800000 */
[----:B-----5:R-:W-:-:S05]  /*0690*/  PRMT R25, RZ, 0x7610, R28 ;  /* 0x00007610ff197816 */ /* 0x020fca000000001c */
[----:B------:R-:W-:-:S04]  /*06a0*/  FMUL.FTZ R25, R25, c[0x0][0x1ec] ;  /* 0x00007b0019197a20 */ /* 0x000fc80000410000 */
[----:B------:R-:W-:Y:S02]  /*06b0*/  @P0 FADD.FTZ R25, R37, R25 ;  /* 0x0000001925190221 */ /* 0x000fe40000010000 */
.L_x_9196:
[----:B------:R-:W-:Y:S05]  /*06c0*/  BSYNC B0 ;  /* 0x0000000000007941 */ /* 0x000fea0003800000 */
.L_x_9195:
[----:B------:R-:W-:Y:S01]  /*06d0*/  BSSY B0, `(.L_x_9197) ;  /* 0x0000005000007945 */ /* 0x000fe20003800000 */
[----:B------:R-:W-:Y:S05]  /*06e0*/  @!P6 BRA `(.L_x_9198) ;  /* 0x000000300000e947 */ /* 0x000fea0003800000 */
[----:B-----5:R-:W-:-:S05]  /*06f0*/  PRMT R26, RZ, 0x5410, R29 ;  /* 0x00005410ff1a7816 */ /* 0x020fca000000001d */
[----:B------:R-:W-:-:S04]  /*0700*/  FMUL.FTZ R26, R26, c[0x0][0x1ec] ;  /* 0x00007b001a1a7a20 */ /* 0x000fc80000410000 */
[----:B------:R-:W-:Y:S02]  /*0710*/  @P0 FADD.FTZ R26, R38, R26 ;  /* 0x0000001a261a0221 */ /* 0x000fe40000010000 */
.L_x_9198:
[----:B------:R-:W-:Y:S05]  /*0720*/  BSYNC B0 ;  /* 0x0000000000007941 */ /* 0x000fea0003800000 */
.L_x_9197:
[----:B------:R-:W-:Y:S01]  /*0730*/  BSSY B0, `(.L_x_9199) ;  /* 0x0000005000007945 */ /* 0x000fe20003800000 */
[----:B------:R-:W-:Y:S05]  /*0740*/  @!P6 BRA `(.L_x_9200) ;  /* 0x000000300000e947 */ /* 0x000fea0003800000 */
[----:B-----5:R-:W-:-:S05]  /*0750*/  PRMT R27, RZ, 0x7610, R29 ;  /* 0x00007610ff1b7816 */ /* 0x020fca000000001d */
[----:B------:R-:W-:-:S04]  /*0760*/  FMUL.FTZ R27, R27, c[0x0][0x1ec] ;  /* 0x00007b001b1b7a20 */ /* 0x000fc80000410000 */
[----:B------:R-:W-:Y:S02]  /*0770*/  @P0 FADD.FTZ R27, R39, R27 ;  /* 0x0000001b271b0221 */ /* 0x000fe40000010000 */
.L_x_9200:
[----:B------:R-:W-:Y:S05]  /*0780*/  BSYNC B0 ;  /* 0x0000000000007941 */ /* 0x000fea0003800000 */
.L_x_9199:
[----:B------:R-:W-:Y:S01]  /*0790*/  BSSY B0, `(.L_x_9201) ;  /* 0x0000005000007945 */ /* 0x000fe20003800000 */
[----:B------:R-:W-:Y:S05]  /*07a0*/  @!P6 BRA `(.L_x_9202) ;  /* 0x000000300000e947 */ /* 0x000fea0003800000 */
[----:B-----5:R-:W-:-:S05]  /*07b0*/  PRMT R20, RZ, 0x5410, R30 ;  /* 0x00005410ff147816 */ /* 0x020fca000000001e */
[----:B------:R-:W-:-:S04]  /*07c0*/  FMUL.FTZ R20, R20, c[0x0][0x1ec] ;  /* 0x00007b0014147a20 */ /* 0x000fc80000410000 */
[----:B------:R-:W-:Y:S02]  /*07d0*/  @P0 FADD.FTZ R20, R32, R20 ;  /* 0x0000001420140221 */ /* 0x000fe40000010000 */
.L_x_9202:
[----:B------:R-:W-:Y:S05]  /*07e0*/  BSYNC B0 ;  /* 0x0000000000007941 */ /* 0x000fea0003800000 */
.L_x_9201:
[----:B------:R-:W-:Y:S01]  /*07f0*/  BSSY B0, `(.L_x_9203) ;  /* 0x0000005000007945 */ /* 0x000fe20003800000 */
[----:B------:R-:W-:Y:S05]  /*0800*/  @!P6 BRA `(.L_x_9204) ;  /* 0x000000300000e947 */ /* 0x000fea0003800000 */
[----:B-----5:R-:W-:-:S05]  /*0810*/  PRMT R21, RZ, 0x7610, R30 ;  /* 0x00007610ff157816 */ /* 0x020fca000000001e */
[----:B------:R-:W-:-:S04]  /*0820*/  FMUL.FTZ R21, R21, c[0x0][0x1ec] ;  /* 0x00007b0015157a20 */ /* 0x000fc80000410000 */
[----:B------:R-:W-:Y:S02]  /*0830*/  @P0 FADD.FTZ R21, R33, R21 ;  /* 0x0000001521150221 */ /* 0x000fe40000010000 */
.L_x_9204:
[----:B------:R-:W-:Y:S05]  /*0840*/  BSYNC B0 ;  /* 0x0000000000007941 */ /* 0x000fea0003800000 */
.L_x_9203:
[----:B------:R-:W-:Y:S01]  /*0850*/  BSSY B0, `(.L_x_9205) ;  /* 0x0000005000007945 */ /* 0x000fe20003800000 */
[----:B------:R-:W-:Y:S05]  /*0860*/  @!P6 BRA `(.L_x_9206) ;  /* 0x000000300000e947 */ /* 0x000fea0003800000 */
[----:B-----5:R-:W-:-:S05]  /*0870*/  PRMT R22, RZ, 0x5410, R31 ;  /* 0x00005410ff167816 */ /* 0x020fca000000001f */
[----:B------:R-:W-:-:S04]  /*0880*/  FMUL.FTZ R22, R22, c[0x0][0x1ec] ;  /* 0x00007b0016167a20 */ /* 0x000fc80000410000 */
[----:B------:R-:W-:Y:S02]  /*0890*/  @P0 FADD.FTZ R22, R34, R22 ;  /* 0x0000001622160221 */ /* 0x000fe40000010000 */
.L_x_9206:
[----:B------:R-:W-:Y:S05]  /*08a0*/  BSYNC B0 ;  /* 0x0000000000007941 */ /* 0x000fea0003800000 */
.L_x_9205:
[----:B------:R-:W-:Y:S01]  /*08b0*/  BSSY B0, `(.L_x_9207) ;  /* 0x0000005000007945 */ /* 0x000fe20003800000 */
[----:B------:R-:W-:Y:S05]  /*08c0*/  @!P6 BRA `(.L_x_9208) ;  /* 0x000000300000e947 */ /* 0x000fea0003800000 */
[----:B-----5:R-:W-:-:S05]  /*08d0*/  PRMT R23, RZ, 0x7610, R31 ;  /* 0x00007610ff177816 */ /* 0x020fca000000001f */
[----:B------:R-:W-:-:S04]  /*08e0*/  FMUL.FTZ R23, R23, c[0x0][0x1ec] ;  /* 0x00007b0017177a20 */ /* 0x000fc80000410000 */
[----:B------:R-:W-:Y:S02]  /*08f0*/  @P0 FADD.FTZ R23, R35, R23 ;  /* 0x0000001723170221 */ /* 0x000fe40000010000 */
.L_x_9208:
[----:B------:R-:W-:Y:S05]  /*0900*/  BSYNC B0 ;  /* 0x0000000000007941 */ /* 0x000fea0003800000 */
.L_x_9207:
[----:B------:R-:W-:Y:S04]  /*0910*/  STG.E.128 [R4.64], R24 ;  /* 0x0000001804007986 */ /* 0x000fe8000c101d04 */
[----:B------:R0:W-:Y:S01]  /*0920*/  STG.E.128 [R4.64+0x10], R20 ;  /* 0x0000101404007986 */ /* 0x0001e2000c101d04 */
[----:B------:R-:W-:-:S03]  /*0930*/  @P5 MOV R11, 0x10 ;  /* 0x00000010000b5802 */ /* 0x000fc60000000f00 */
[----:B------:R1:W2:Y:S01]  /*0940*/  @P0 LDG.E.128 R36, [R6.64] ;  /* 0x0000000406240981 */ /* 0x0002a2000c1e1d00 */
[----:B------:R-:W-:-:S03]  /*0950*/  @P5 IADD3 R10, R2, 0x20, RZ ;  /* 0x00000020020a5810 */ /* 0x000fc60007ffe0ff */
[----:B------:R1:W3:Y:S02]  /*0960*/  @P0 LDG.E.128 R32, [R6.64+0x10] ;  /* 0x0000100406200981 */ /* 0x0002e4000c1e1d00 */
[----:B------:R-:W-:-:S05]  /*0970*/  @P5 IMAD.WIDE.U32 R10, R10, R11, c[0x0][0x170] ;  /* 0x00005c000a0a5625 */ /* 0x000fca00078e000b */
[----:B-----5:R4:W5:Y:S01]  /*0980*/  @P5 LDG.E.128 R28, [R10.64] ;  /* 0x000000040a1c5981 */ /* 0x020962000c1e1d00 */
[----:B------:R-:W-:Y:S01]  /*0990*/  @!P6 ISETP.NE.U32.AND P1, PT, RZ, c[0x0][0x180], PT ;  /* 0x00006000ff00ea0c */ /* 0x000fe20003f25070 */
[----:B------:R-:W-:Y:S01]  /*09a0*/  BSSY B0, `(.L_x_9209) ;  /* 0x000001f000007945 */ /* 0x000fe20003800000 */
[----:B------:R-:W-:Y:S01]  /*09b0*/  @!P6 ISETP.NE.U32.AND P2, PT, RZ, c[0x0][0x180], PT ;  /* 0x00006000ff00ea0c */ /* 0x000fe20003f45070 */
[----:B0-----:R-:W-:Y:S01]  /*09c0*/  IMAD.WIDE.U32 R4, R9, R0, c[0x0][0x188] ;  /* 0x0000620009047625 */ /* 0x001fe200078e0000 */
[----:B------:R-:W-:Y:S02]  /*09d0*/  @!P6 ISETP.NE.U32.AND P4, PT, RZ, c[0x0][0x180], PT ;  /* 0x00006000ff00ea0c */ /* 0x000fe40003f85070 */
[----:B------:R-:W-:Y:S02]  /*09e0*/  @!P6 ISETP.NE.U32.AND P3, PT, RZ, c[0x0][0x180], PT ;  /* 0x00006000ff00ea0c */ /* 0x000fe40003f65070 */
[----:B------:R-:W-:Y:S02]  /*09f0*/  @!P6 ISETP.NE.AND.EX P1, PT, RZ, c[0x0][0x184], PT, P1 ;  /* 0x00006100ff00ea0c */ /* 0x000fe40003f25310 */
[----:B------:R-:W-:-:S02]  /*0a00*/  @!P6 ISETP.NE.AND.EX P2, PT, RZ, c[0x0][0x184], PT, P2 ;  /* 0x00006100ff00ea0c */ /* 0x000fc40003f45320 */
[----:B------:R-:W-:Y:S02]  /*0a10*/  @!P6 ISETP.NE.AND.EX P4, PT, RZ, c[0x0][0x184], PT, P4 ;  /* 0x00006100ff00ea0c */ /* 0x000fe40003f85340 */
[----:B------:R-:W-:Y:S02]  /*0a20*/  @!P6 ISETP.NE.AND.EX P3, PT, RZ, c[0x0][0x184], PT, P3 ;  /* 0x00006100ff00ea0c */ /* 0x000fe40003f65330 */
[----:B------:R-:W-:-:S05]  /*0a30*/  IADD3 R89, R89, 0x40, RZ ;  /* 0x0000004059597810 */ /* 0x000fca0007ffe0ff */
[----:B-1----:R-:W-:Y:S01]  /*0a40*/  @P0 IMAD.WIDE.U32 R6, R89, R0, c[0x0][0x180] ;  /* 0x0000600059060625 */ /* 0x002fe200078e0000 */
        /* <DEDUP_REMOVED lines=17> */
[----:B----45:R-:W-:-:S05]  /*0b60*/  PRMT R16, RZ, 0x5410, R28 ;  /* 0x00005410ff107816 */ /* 0x030fca000000001c */
[----:B------:R-:W-:-:S04]  /*0b70*/  FMUL.FTZ R16, R16, c[0x0][0x1ec] ;  /* 0x00007b0010107a20 */ /* 0x000fc80000410000 */
[----:B------:R-:W-:Y:S02]  /*0b80*/  @P0 FADD.FTZ R16, R36, R16 ;  /* 0x0000001024100221 */ /* 0x000fe40000010000 */
.L_x_9210:
[----:B----4-:R-:W-:Y:S05]  /*0b90*/  BSYNC B0 ;  /* 0x0000000000007941 */ /* 0x010fea0003800000 */
.L_x_9209:
[----:B------:R-:W-:Y:S01]  /*0ba0*/  BSSY B0, `(.L_x_9211) ;  /* 0x0000005000007945 */ /* 0x000fe20003800000 */
[----:B------:R-:W-:Y:S05]  /*0bb0*/  @!P6 BRA `(.L_x_9212) ;  /* 0x000000300000e947 */ /* 0x000fea0003800000 */
[----:B-----5:R-:W-:-:S05]  /*0bc0*/  PRMT R17, RZ, 0x7610, R28 ;  /* 0x00007610ff117816 */ /* 0x020fca000000001c */
[----:B------:R-:W-:-:S04]  /*0bd0*/  FMUL.FTZ R17, R17, c[0x0][0x1ec] ;  /* 0x00007b0011117a20 */ /* 0x000fc80000410000 */
[----:B------:R-:W-:Y:S02]  /*0be0*/  @P0 FADD.FTZ R17, R37, R17 ;  /* 0x0000001125110221 */ /* 0x000fe40000010000 */
.L_x_9212:
[----:B------:R-:W-:Y:S05]  /*0bf0*/  BSYNC B0 ;  /* 0x0000000000007941 */ /* 0x000fea0003800000 */
.L_x_9211:
[----:B------:R-:W-:Y:S01]  /*0c00*/  BSSY B0, `(.L_x_9213) ;  /* 0x0000005000007945 */ /* 0x000fe20003800000 */
[----:B------:R-:W-:Y:S05]  /*0c10*/  @!P6 BRA `(.L_x_9214) ;  /* 0x000000300000e947 */ /* 0x000fea0003800000 */
[----:B-----5:R-:W-:-:S05]  /*0c20*/  PRMT R18, RZ, 0x5410, R29 ;  /* 0x00005410ff127816 */ /* 0x020fca000000001d */
[----:B------:R-:W-:-:S04]  /*0c30*/  FMUL.FTZ R18, R18, c[0x0][0x1ec] ;  /* 0x00007b0012127a20 */ /* 0x000fc80000410000 */
[----:B------:R-:W-:Y:S02]  /*0c40*/  @P0 FADD.FTZ R18, R38, R18 ;  /* 0x0000001226120221 */ /* 0x000fe40000010000 */
.L_x_9214:
[----:B------:R-:W-:Y:S05]  /*0c50*/  BSYNC B0 ;  /* 0x0000000000007941 */ /* 0x000fea0003800000 */
.L_x_9213:
[----:B------:R-:W-:Y:S01]  /*0c60*/  BSSY B0, `(.L_x_9215) ;  /* 0x0000005000007945 */ /* 0x000fe20003800000 */
[----:B------:R-:W-:Y:S05]  /*0c70*/  @!P6 BRA `(.L_x_9216) ;  /* 0x000000300000e947 */ /* 0x000fea0003800000 */
[----:B-----5:R-:W-:-:S05]  /*0c80*/  PRMT R19, RZ, 0x7610, R29 ;  /* 0x00007610ff137816 */ /* 0x020fca000000001d */
[----:B------:R-:W-:-:S04]  /*0c90*/  FMUL.FTZ R19, R19, c[0x0][0x1ec] ;  /* 0x00007b0013137a20 */ /* 0x000fc80000410000 */
[----:B------:R-:W-:Y:S02]  /*0ca0*/  @P0 FADD.FTZ R19, R39, R19 ;  /* 0x0000001327130221 */ /* 0x000fe40000010000 */
.L_x_9216:
[----:B------:R-:W-:Y:S05]  /*0cb0*/  BSYNC B0 ;  /* 0x0000000000007941 */ /* 0x000fea0003800000 */
.L_x_9215:
[----:B------:R-:W-:Y:S01]  /*0cc0*/  BSSY B0, `(.L_x_9217) ;  /* 0x0000005000007945 */ /* 0x000fe20003800000 */
[----:B------:R-:W-:Y:S05]  /*0cd0*/  @!P6 BRA `(.L_x_9218) ;  /* 0x000000300000e947 */ /* 0x000fea0003800000 */
[----:B-----5:R-:W-:-:S05]  /*0ce0*/  PRMT R12, RZ, 0x5410, R30 ;  /* 0x00005410ff0c7816 */ /* 0x020fca000000001e */
[----:B------:R-:W-:-:S04]  /*0cf0*/  FMUL.FTZ R12, R12, c[0x0][0x1ec] ;  /* 0x00007b000c0c7a20 */ /* 0x000fc80000410000 */
[----:B------:R-:W-:Y:S02]  /*0d00*/  @P0 FADD.FTZ R12, R32, R12 ;  /* 0x0000000c200c0221 */ /* 0x000fe40000010000 */
.L_x_9218:
[----:B------:R-:W-:Y:S05]  /*0d10*/  BSYNC B0 ;  /* 0x0000000000007941 */ /* 0x000fea0003800000 */
.L_x_9217:
[----:B------:R-:W-:Y:S01]  /*0d20*/  BSSY B0, `(.L_x_9219) ;  /* 0x0000005000007945 */ /* 0x000fe20003800000 */
[----:B------:R-:W-:Y:S05]  /*0d30*/  @!P6 BRA `(.L_x_9220) ;  /* 0x000000300000e947 */ /* 0x000fea0003800000 */
[----:B-----5:R-:W-:-:S05]  /*0d40*/  PRMT R13, RZ, 0x7610, R30 ;  /* 0x00007610ff0d7816 */ /* 0x020fca000000001e */
[----:B------:R-:W-:-:S04]  /*0d50*/  FMUL.FTZ R13, R13, c[0x0][0x1ec] ;  /* 0x00007b000d0d7a20 */ /* 0x000fc80000410000 */
[----:B------:R-:W-:Y:S02]  /*0d60*/  @P0 FADD.FTZ R13, R33, R13 ;  /* 0x0000000d210d0221 */ /* 0x000fe40000010000 */
.L_x_9220:
[----:B------:R-:W-:Y:S05]  /*0d70*/  BSYNC B0 ;  /* 0x0000000000007941 */ /* 0x000fea0003800000 */
.L_x_9219:
[----:B------:R-:W-:Y:S01]  /*0d80*/  BSSY B0, `(.L_x_9221) ;  /* 0x0000005000007945 */ /* 0x000fe20003800000 */
[----:B------:R-:W-:Y:S05]  /*0d90*/  @!P6 BRA `(.L_x_9222) ;  /* 0x000000300000e947 */ /* 0x000fea0003800000 */
[----:B-----5:R-:W-:-:S05]  /*0da0*/  PRMT R14, RZ, 0x5410, R31 ;  /* 0x00005410ff0e7816 */ /* 0x020fca000000001f */
[----:B------:R-:W-:-:S04]  /*0db0*/  FMUL.FTZ R14, R14, c[0x0][0x1ec] ;  /* 0x00007b000e0e7a20 */ /* 0x000fc80000410000 */
[----:B------:R-:W-:Y:S02]  /*0dc0*/  @P0 FADD.FTZ R14, R34, R14 ;  /* 0x0000000e220e0221 */ /* 0x000fe40000010000 */
.L_x_9222:
[----:B------:R-:W-:Y:S05]  /*0dd0*/  BSYNC B0 ;  /* 0x0000000000007941 */ /* 0x000fea0003800000 */
.L_x_9221:
[----:B------:R-:W-:Y:S01]  /*0de0*/  BSSY B0, `(.L_x_9223) ;  /* 0x0000005000007945 */ /* 0x000fe20003800000 */
[----:B------:R-:W-:Y:S05]  /*0df0*/  @!P6 BRA `(.L_x_9224) ;  /* 0x000000300000e947 */ /* 0x000fea0003800000 */
[----:B-----5:R-:W-:-:S05]  /*0e00*/  PRMT R15, RZ, 0x7610, R31 ;  /* 0x00007610ff0f7816 */ /* 0x020fca000000001f */
[----:B------:R-:W-:-:S04]  /*0e10*/  FMUL.FTZ R15, R15, c[0x0][0x1ec] ;  /* 0x00007b000f0f7a20 */ /* 0x000fc80000410000 */
[----:B------:R-:W-:Y:S02]  /*0e20*/  @P0 FADD.FTZ R15, R35, R15 ;  /* 0x0000000f230f0221 */ /* 0x000fe40000010000 */
.L_x_9224:
[----:B------:R-:W-:Y:S05]  /*0e30*/  BSYNC B0 ;  /* 0x0000000000007941 */ /* 0x000fea0003800000 */
.L_x_9223:
[----:B------:R-:W-:Y:S04]  /*0e40*/  STG.E.128 [R4.64], R16 ;  /* 0x0000001004007986 */ /* 0x000fe8000c101d04 */
[----:B------:R0:W-:Y:S04]  /*0e50*/  STG.E.128 [R4.64+0x10], R12 ;  /* 0x0000100c04007986 */ /* 0x0001e8000c101d04 */
[----:B------:R-:W2:Y:S04]  /*0e60*/  @P0 LDG.E.128 R36, [R6.64] ;  /* 0x0000000406240981 */ /* 0x000ea8000c1e1d00 */
[----:B------:R-:W0:Y:S01]  /*0e70*/  @P0 LDG.E.128 R32, [R6.64+0x10] ;  /* 0x0000100406200981 */ /* 0x000e22000c1e1d00 */
        /* <DEDUP_REMOVED lines=24> */
[----:B0-----:R-:W-:Y:S02]  /*1000*/  @!P6 FSEL R4, R32, RZ, P1 ;  /* 0x000000ff2004e208 */ /* 0x001fe40000800000 */
        /* <DEDUP_REMOVED lines=8> */
.L_x_9226:
[----:B------:R-:W-:Y:S05]  /*1090*/  BSYNC B0 ;  /* 0x0000000000007941 */ /* 0x000fea0003800000 */
.L_x_9225:
[----:B------:R-:W-:Y:S01]  /*10a0*/  BSSY B0, `(.L_x_9227) ;  /* 0x0000005000007945 */ /* 0x000fe20003800000 */
[----:B------:R-:W-:Y:S05]  /*10b0*/  @!P6 BRA `(.L_x_9228) ;  /* 0x000000300000e947 */ /* 0x000fea0003800000 */
[----:B-----5:R-:W-:-:S05]  /*10c0*/  PRMT R9, RZ, 0x7610, R28 ;  /* 0x00007610ff097816 */ /* 0x020fca000000001c */
[----:B------:R-:W-:-:S04]  /*10d0*/  FMUL.FTZ R9, R9, c[0x0][0x1ec] ;  /* 0x00007b0009097a20 */ /* 0x000fc80000410000 */
[----:B------:R-:W-:Y:S02]  /*10e0*/  @P0 FADD.FTZ R9, R37, R9 ;  /* 0x0000000925090221 */ /* 0x000fe40000010000 */
.L_x_9228:
[----:B------:R-:W-:Y:S05]  /*10f0*/  BSYNC B0 ;  /* 0x0000000000007941 */ /* 0x000fea0003800000 */
.L_x_9227:
[----:B------:R-:W-:Y:S01]  /*1100*/  BSSY B0, `(.L_x_9229) ;  /* 0x0000005000007945 */ /* 0x000fe20003800000 */
[----:B------:R-:W-:Y:S05]  /*1110*/  @!P6 BRA `(.L_x_9230) ;  /* 0x000000300000e947 */ /* 0x000fea0003800000 */
[----:B-----5:R-:W-:-:S05]  /*1120*/  PRMT R10, RZ, 0x5410, R29 ;  /* 0x00005410ff0a7816 */ /* 0x020fca000000001d */
[----:B------:R-:W-:-:S04]  /*1130*/  FMUL.FTZ R10, R10, c[0x0][0x1ec] ;  /* 0x00007b000a0a7a20 */ /* 0x000fc80000410000 */
[----:B------:R-:W-:Y:S02]  /*1140*/  @P0 FADD.FTZ R10, R38, R10 ;  /* 0x0000000a260a0221 */ /* 0x000fe40000010000 */
.L_x_9230:
[----:B------:R-:W-:Y:S05]  /*1150*/  BSYNC B0 ;  /* 0x0000000000007941 */ /* 0x000fea0003800000 */
.L_x_9229:
[----:B------:R-:W-:Y:S01]  /*1160*/  BSSY B0, `(.L_x_9231) ;  /* 0x0000005000007945 */ /* 0x000fe20003800000 */
[----:B------:R-:W-:Y:S05]  /*1170*/  @!P6 BRA `(.L_x_9232) ;  /* 0x000000300000e947 */ /* 0x000fea0003800000 */
[----:B-----5:R-:W-:-:S05]  /*1180*/  PRMT R11, RZ, 0x7610, R29 ;  /* 0x00007610ff0b7816 */ /* 0x020fca000000001d */
[----:B------:R-:W-:-:S04]  /*1190*/  FMUL.FTZ R11, R11, c[0x0][0x1ec] ;  /* 0x00007b000b0b7a20 */ /* 0x000fc80000410000 */
[----:B------:R-:W-:Y:S02]  /*11a0*/  @P0 FADD.FTZ R11, R39, R11 ;  /* 0x0000000b270b0221 */ /* 0x000fe40000010000 */
.L_x_9232:
[----:B------:R-:W-:Y:S05]  /*11b0*/  BSYNC B0 ;  /* 0x0000000000007941 */ /* 0x000fea0003800000 */
.L_x_9231:
[----:B------:R-:W-:Y:S01]  /*11c0*/  BSSY B0, `(.L_x_9233) ;  /* 0x0000005000007945 */ /* 0x000fe20003800000 */
[----:B------:R-:W-:Y:S05]  /*11d0*/  @!P6 BRA `(.L_x_9234) ;  /* 0x000000300000e947 */ /* 0x000fea0003800000 */
[----:B-----5:R-:W-:-:S05]  /*11e0*/  PRMT R4, RZ, 0x5410, R30 ;  /* 0x00005410ff047816 */ /* 0x020fca000000001e */
[----:B------:R-:W-:-:S04]  /*11f0*/  FMUL.FTZ R4, R4, c[0x0][0x1ec] ;  /* 0x00007b0004047a20 */ /* 0x000fc80000410000 */
[----:B------:R-:W-:Y:S02]  /*1200*/  @P0 FADD.FTZ R4, R32, R4 ;  /* 0x0000000420040221 */ /* 0x000fe40000010000 */
.L_x_9234:
[----:B------:R-:W-:Y:S05]  /*1210*/  BSYNC B0 ;  /* 0x0000000000007941 */ /* 0x000fea0003800000 */
.L_x_9233:
[----:B------:R-:W-:Y:S01]  /*1220*/  BSSY B0, `(.L_x_9235) ;  /* 0x0000005000007945 */ /* 0x000fe20003800000 */
[----:B------:R-:W-:Y:S05]  /*1230*/  @!P6 BRA `(.L_x_9236) ;  /* 0x000000300000e947 */ /* 0x000fea0003800000 */
[----:B-----5:R-:W-:-:S05]  /*1240*/  PRMT R5, RZ, 0x7610, R30 ;  /* 0x00007610ff057816 */ /* 0x020fca000000001e */
[----:B------:R-:W-:-:S04]  /*1250*/  FMUL.FTZ R5, R5, c[0x0][0x1ec] ;  /* 0x00007b0005057a20 */ /* 0x000fc80000410000 */
[----:B------:R-:W-:Y:S02]  /*1260*/  @P0 FADD.FTZ R5, R33, R5 ;  /* 0x0000000521050221 */ /* 0x000fe40000010000 */
.L_x_9236:
[----:B------:R-:W-:Y:S05]  /*1270*/  BSYNC B0 ;  /* 0x0000000000007941 */ /* 0x000fea0003800000 */
.L_x_9235:
[----:B------:R-:W-:Y:S01]  /*1280*/  BSSY B0, `(.L_x_9237) ;  /* 0x0000005000007945 */ /* 0x000fe20003800000 */
[----:B------:R-:W-:Y:S05]  /*1290*/  @!P6 BRA `(.L_x_9238) ;  /* 0x000000300000e947 */ /* 0x000fea0003800000 */
[----:B-----5:R-:W-:-:S05]  /*12a0*/  PRMT R6, RZ, 0x5410, R31 ;  /* 0x00005410ff067816 */ /* 0x020fca000000001f */
[----:B------:R-:W-:-:S04]  /*12b0*/  FMUL.FTZ R6, R6, c[0x0][0x1ec] ;  /* 0x00007b0006067a20 */ /* 0x000fc80000410000 */
[----:B------:R-:W-:Y:S02]  /*12c0*/  @P0 FADD.FTZ R6, R34, R6 ;  /* 0x0000000622060221 */ /* 0x000fe40000010000 */
.L_x_9238:
[----:B------:R-:W-:Y:S05]  /*12d0*/  BSYNC B0 ;  /* 0x0000000000007941 */ /* 0x000fea0003800000 */
.L_x_9237:
[----:B------:R-:W-:Y:S01]  /*12e0*/  BSSY B0, `(.L_x_9239) ;  /* 0x0000005000007945 */ /* 0x000fe20003800000 */
[----:B------:R-:W-:Y:S05]  /*12f0*/  @!P6 BRA `(.L_x_9240) ;  /* 0x000000300000e947 */ /* 0x000fea0003800000 */
[----:B-----5:R-:W-:-:S05]  /*1300*/  PRMT R7, RZ, 0x7610, R31 ;  /* 0x00007610ff077816 */ /* 0x020fca000000001f */
[----:B------:R-:W-:-:S04]  /*1310*/  FMUL.FTZ R7, R7, c[0x0][0x1ec] ;  /* 0x00007b0007077a20 */ /* 0x000fc80000410000 */
[----:B------:R-:W-:Y:S02]  /*1320*/  @P0 FADD.FTZ R7, R35, R7 ;  /* 0x0000000723070221 */ /* 0x000fe40000010000 */
.L_x_9240:
[----:B------:R-:W-:Y:S05]  /*1330*/  BSYNC B0 ;  /* 0x0000000000007941 */ /* 0x000fea0003800000 */
.L_x_9239:
        /* <DEDUP_REMOVED lines=31> */
.L_x_9247:
        /* <DEDUP_REMOVED lines=68> */
.L_x_9248:
[----:B------:R-:W-:Y:S01]  /*1970*/  FMUL.FTZ R88, R0, R0 ;  /* 0x0000000000587220 */ /* 0x000fe20000410000 */
[----:B------:R-:W-:Y:S01]  /*1980*/  ISETP.NE.AND P0, PT, RZ, UR6, PT ;  /* 0x00000006ff007c0c */ /* 0x000fe2000bf05270 */
[----:B01----:R-:W-:Y:S01]  /*1990*/  FADD.FTZ R90, R89, R90 ;  /* 0x0000005a595a7221 */ /* 0x003fe20000010000 */
[----:B------:R-:W-:Y:S01]  /*19a0*/  MOV R2, c[0x0][0x1e0] ;  /* 0x0000780000027a02 */ /* 0x000fe20000000f00 */
[----:B------:R-:W-:Y:S01]  /*19b0*/  BSSY B0, `(.L_x_9243) ;  /* 0x0000070000007945 */ /* 0x000fe20003800000 */
[----:B------:R-:W-:Y:S02]  /*19c0*/  FSEL R89, R88, RZ, P0 ;  /* 0x000000ff58597208 */ /* 0x000fe40000000000 */
[C---:B------:R-:W-:Y:S01]  /*19d0*/  @!P1 LEA R88, P2, R3.reuse, c[0x0][0x1a0], 0x2 ;  /* 0x0000680003589a11 */ /* 0x040fe200078410ff */
[----:B------:R-:W-:Y:S01]  /*19e0*/  FFMA.FTZ R2, R90, R2, c[0x0][0x228] ;  /* 0x00008a005a027623 */ /* 0x000fe20000010002 */
[----:B------:R-:W-:-:S03]  /*19f0*/  @!P1 LEA R90, P3, R3, c[0x0][0x1a8], 0x2 ;  /* 0x00006a00035a9a11 */ /* 0x000fc600078610ff */
[----:B------:R-:W-:Y:S01]  /*1a00*/  FADD.FTZ R2, R2, R89 ;  /* 0x0000005902027221 */ /* 0x000fe20000010000 */
[C-C-:B------:R-:W-:Y:S02]  /*1a10*/  @!P1 LEA.HI.X R89, R3.reuse, c[0x0][0x1a4], R91.reuse, 0x2, P2 ;  /* 0x0000690003599a11 */ /* 0x140fe400010f145b */
[----:B------:R-:W-:-:S03]  /*1a20*/  @!P1 LEA.HI.X R91, R3, c[0x0][0x1ac], R91, 0x2, P3 ;  /* 0x00006b00035b9a11 */ /* 0x000fc600018f145b */
[----:B------:R-:W0:Y:S01]  /*1a30*/  MUFU.RSQ R2, R2 ;  /* 0x0000000200027308 */ /* 0x000e220000001400 */
        /* <DEDUP_REMOVED lines=14> */
[----:B------:R-:W-:Y:S02]  /*1b20*/  FADD.FTZ R8, -R0, R8 ;  /* 0x0000000800087221 */ /* 0x000fe40000010100 */
[----:B------:R-:W-:Y:S02]  /*1b30*/  FMUL.FTZ R23, R2, R91 ;  /* 0x0000005b02177220 */ /* 0x000fe40000410000 */
[C---:B------:R-:W-:Y:S02]  /*1b40*/  FADD.FTZ R14, -R0.reuse, R14 ;  /* 0x0000000e000e7221 */ /* 0x040fe40000010100 */
[----:B------:R-:W-:-:S02]  /*1b50*/  FADD.FTZ R15, -R0, R15 ;  /* 0x0000000f000f7221 */ /* 0x000fc40000010100 */
[----:B------:R-:W-:Y:S02]  /*1b60*/  FADD.FTZ R17, -R0, R6 ;  /* 0x0000000600117221 */ /* 0x000fe40000010100 */
[----:B------:R-:W-:Y:S02]  /*1b70*/  FMUL.FTZ R24, R2, R24 ;  /* 0x0000001802187220 */ /* 0x000fe40000410000 */
[C---:B------:R-:W-:Y:S02]  /*1b80*/  FADD.FTZ R12, -R0.reuse, R12 ;  /* 0x0000000c000c7221 */ /* 0x040fe40000010100 */
[----:B------:R-:W-:Y:S02]  /*1b90*/  FADD.FTZ R13, -R0, R13 ;  /* 0x0000000d000d7221 */ /* 0x000fe40000010100 */
[C---:B------:R-:W-:Y:S02]  /*1ba0*/  FMUL.FTZ R6, R2.reuse, R16 ;  /* 0x0000001002067220 */ /* 0x040fe40000410000 */
[----:B------:R-:W-:-:S02]  /*1bb0*/  FMUL.FTZ R16, R2, R8 ;  /* 0x0000000802107220 */ /* 0x000fc40000410000 */
[----:B------:R-:W-:Y:S02]  /*1bc0*/  FFMA.FTZ R8, R60, R23, R84 ;  /* 0x000000173c087223 */ /* 0x000fe40000010054 */
[----:B------:R-:W-:Y:S02]  /*1bd0*/  FADD.FTZ R89, -R0, R22 ;  /* 0x0000001600597221 */ /* 0x000fe40000010100 */
[C---:B------:R-:W-:Y:S02]  /*1be0*/  FMUL.FTZ R14, R2.reuse, R14 ;  /* 0x0000000e020e7220 */ /* 0x040fe40000410000 */
[----:B------:R-:W-:Y:S02]  /*1bf0*/  FMUL.FTZ R15, R2, R15 ;  /* 0x0000000f020f7220 */ /* 0x000fe40000410000 */
[----:B------:R-:W-:Y:S02]  /*1c00*/  FFMA.FTZ R23, R61, R24, R85 ;  /* 0x000000183d177223 */ /* 0x000fe40000010055 */
[----:B------:R-:W-:-:S02]  /*1c10*/  FADD.FTZ R88, -R0, R21 ;  /* 0x0000001500587221 */ /* 0x000fc40000010100 */
[C---:B------:R-:W-:Y:S01]  /*1c20*/  FADD.FTZ R18, -R0.reuse, R18 ;  /* 0x0000001200127221 */ /* 0x040fe20000010100 */
[----:B------:R-:W-:Y:S01]  /*1c30*/  F2FP.BF16.PACK_AB R8, R23, R8 ;  /* 0x000000081708723e */ /* 0x000fe200000010ff */
[C---:B------:R-:W-:Y:S02]  /*1c40*/  FADD.FTZ R19, -R0.reuse, R19 ;  /* 0x0000001300137221 */ /* 0x040fe40000010100 */
[C---:B------:R-:W-:Y:S02]  /*1c50*/  FADD.FTZ R9, -R0.reuse, R9 ;  /* 0x0000000900097221 */ /* 0x040fe40000010100 */
[C---:B------:R-:W-:Y:S02]  /*1c60*/  FADD.FTZ R10, -R0.reuse, R10 ;  /* 0x0000000a000a7221 */ /* 0x040fe40000010100 */
[C---:B------:R-:W-:Y:S02]  /*1c70*/  FADD.FTZ R11, -R0.reuse, R11 ;  /* 0x0000000b000b7221 */ /* 0x040fe40000010100 */
[----:B------:R-:W-:-:S02]  /*1c80*/  FADD.FTZ R4, -R0, R4 ;  /* 0x0000000400047221 */ /* 0x000fc40000010100 */
[C---:B------:R-:W-:Y:S02]  /*1c90*/  FADD.FTZ R5, -R0.reuse, R5 ;  /* 0x0000000500057221 */ /* 0x040fe40000010100 */
[----:B------:R-:W-:Y:S02]  /*1ca0*/  FADD.FTZ R22, -R0, R7 ;  /* 0x0000000700167221 */ /* 0x000fe40000010100 */
[C---:B------:R-:W-:Y:S02]  /*1cb0*/  FMUL.FTZ R12, R2.reuse, R12 ;  /* 0x0000000c020c7220 */ /* 0x040fe40000410000 */
[----:B------:R-:W-:Y:S02]  /*1cc0*/  FMUL.FTZ R13, R2, R13 ;  /* 0x0000000d020d7220 */ /* 0x000fe40000410000 */
[----:B------:R-:W-:Y:S02]  /*1cd0*/  IMAD R92, R92, c[0x0][0x168], RZ ;  /* 0x00005a005c5c7a24 */ /* 0x000fe400078e02ff */
[----:B------:R-:W-:-:S02]  /*1ce0*/  FMUL.FTZ R0, R2, R20 ;  /* 0x0000001402007220 */ /* 0x000fc40000410000 */
[----:B------:R-:W-:Y:S02]  /*1cf0*/  FFMA.FTZ R14, R50, R14, R74 ;  /* 0x0000000e320e7223 */ /* 0x000fe4000001004a */
[----:B------:R-:W-:Y:S02]  /*1d00*/  FFMA.FTZ R15, R51, R15, R75 ;  /* 0x0000000f330f7223 */ /* 0x000fe4000001004b */
[----:B------:R-:W-:Y:S02]  /*1d10*/  FMUL.FTZ R7, R2, R18 ;  /* 0x0000001202077220 */ /* 0x000fe40000410000 */
[----:B------:R-:W-:Y:S01]  /*1d20*/  FFMA.FTZ R12, R48, R12, R72 ;  /* 0x0000000c300c7223 */ /* 0x000fe20000010048 */
[----:B------:R-:W-:Y:S01]  /*1d30*/  F2FP.BF16.PACK_AB R15, R15, R14 ;  /* 0x0000000e0f0f723e */ /* 0x000fe200000010ff */
[----:B------:R-:W-:Y:S02]  /*1d40*/  FFMA.FTZ R13, R49, R13, R73 ;  /* 0x0000000d310d7223 */ /* 0x000fe40000010049 */
[----:B------:R-:W-:-:S02]  /*1d50*/  FMUL.FTZ R19, R2, R19 ;  /* 0x0000001302137220 */ /* 0x000fc40000410000 */
[----:B------:R-:W-:Y:S01]  /*1d60*/  FMUL.FTZ R18, R2, R9 ;  /* 0x0000000902127220 */ /* 0x000fe20000410000 */
[----:B------:R-:W-:Y:S01]  /*1d70*/  SHF.R.S32.HI R9, RZ, 0x1f, R92 ;  /* 0x0000001fff097819 */ /* 0x000fe2000001145c */
[----:B------:R-:W-:Y:S01]  /*1d80*/  FFMA.FTZ R0, R52, R0, R76 ;  /* 0x0000000034007223 */ /* 0x000fe2000001004c */
[----:B------:R-:W-:Y:S01]  /*1d90*/  F2FP.BF16.PACK_AB R14, R13, R12 ;  /* 0x0000000c0d0e723e */ /* 0x000fe200000010ff */
[----:B------:R-:W-:Y:S01]  /*1da0*/  FFMA.FTZ R23, R53, R6, R77 ;  /* 0x0000000635177223 */ /* 0x000fe2000001004d */
[----:B------:R-:W-:Y:S01]  /*1db0*/  LEA.HI R92, R9, R92, RZ, 0x3 ;  /* 0x0000005c095c7211 */ /* 0x000fe200078f18ff */
[C---:B------:R-:W-:Y:S02]  /*1dc0*/  FMUL.FTZ R4, R2.reuse, R4 ;  /* 0x0000000402047220 */ /* 0x040fe40000410000 */
[C---:B------:R-:W-:Y:S01]  /*1dd0*/  FMUL.FTZ R5, R2.reuse, R5 ;  /* 0x0000000502057220 */ /* 0x040fe20000410000 */
[----:B------:R-:W-:Y:S01]  /*1de0*/  F2FP.BF16.PACK_AB R12, R23, R0 ;  /* 0x00000000170c723e */ /* 0x000fe200000010ff */
[----:B------:R-:W-:Y:S01]  /*1df0*/  FMUL.FTZ R17, R2, R17 ;  /* 0x0000001102117220 */ /* 0x000fe20000410000 */
[----:B------:R-:W-:Y:S01]  /*1e00*/  LEA.HI.SX32 R92, R92, R93, 0x1d ;  /* 0x0000005d5c5c7211 */ /* 0x000fe200078feaff */
        /* <DEDUP_REMOVED lines=17> */
[----:B------:R-:W-:Y:S01]  /*1f20*/  HFMA2.MMA R21, -RZ, RZ, 0, 9.5367431640625e-07 ;  /* 0x00000010ff157435 */ /* 0x000fe200000001ff */
[----:B------:R-:W-:Y:S01]  /*1f30*/  F2FP.BF16.PACK_AB R7, R22, R17 ;  /* 0x000000111607723e */ /* 0x000fe200000010ff */
[----:B------:R-:W-:Y:S01]  /*1f40*/  FFMA.FTZ R9, R62, R25, R86 ;  /* 0x000000193e097223 */ /* 0x000fe20000010056 */
[----:B------:R-:W-:Y:S01]  /*1f50*/  F2FP.BF16.PACK_AB R6, R5, R4 ;  /* 0x000000040506723e */ /* 0x000fe200000010ff */
[----:B------:R-:W-:Y:S02]  /*1f60*/  FFMA.FTZ R4, R44, R16, R68 ;  /* 0x000000102c047223 */ /* 0x000fe40000010044 */
[----:B------:R-:W-:Y:S01]  /*1f70*/  FFMA.FTZ R17, R45, R18, R69 ;  /* 0x000000122d117223 */ /* 0x000fe20000010045 */
[----:B------:R-:W-:Y:S01]  /*1f80*/  IADD3 R18, R92, 0x20, RZ ;  /* 0x000000205c127810 */ /* 0x000fe20007ffe0ff */
        /* <DEDUP_REMOVED lines=8> */
[C---:B------:R-:W-:Y:S01]  /*2010*/  IADD3 R20, R92.reuse, 0x40, RZ ;  /* 0x000000405c147810 */ /* 0x040fe20007ffe0ff */
[----:B------:R-:W-:Y:S01]  /*2020*/  IMAD.WIDE.U32 R16, R92, R21, c[0x0][0x208] ;  /* 0x000082005c107625 */ /* 0x000fe200078e0015 */
[----:B------:R-:W-:-:S02]  /*2030*/  F2FP.BF16.PACK_AB R10, R25, R10 ;  /* 0x0000000a190a723e */ /* 0x000fc400000010ff */
[----:B------:R-:W-:Y:S01]  /*2040*/  F2FP.BF16.PACK_AB R9, R26, R9 ;  /* 0x000000091a09723e */ /* 0x000fe200000010ff */
[----:B------:R-:W-:Y:S01]  /*2050*/  IMAD.WIDE.U32 R18, R18, R21, c[0x0][0x208] ;  /* 0x0000820012127625 */ /* 0x000fe200078e0015 */
[----:B------:R-:W-:-:S03]  /*2060*/  F2FP.BF16.PACK_AB R5, R0, R5 ;  /* 0x000000050005723e */ /* 0x000fc600000010ff */
[----:B------:R-:W-:Y:S01]  /*2070*/  IMAD.WIDE.U32 R20, R20, R21, c[0x0][0x208] ;  /* 0x0000820014147625 */ /* 0x000fe200078e0015 */
[----:B------:R0:W-:Y:S04]  /*2080*/  STG.E.128 [R16.64], R8 ;  /* 0x0000000810007986 */ /* 0x0001e8000c101d04 */
[----:B------:R0:W-:Y:S04]  /*2090*/  STG.E.128 [R18.64], R12 ;  /* 0x0000000c12007986 */ /* 0x0001e8000c101d04 */
[----:B------:R0:W-:Y:S02]  /*20a0*/  STG.E.128 [R20.64], R4 ;  /* 0x0000000414007986 */ /* 0x0001e4000c101d04 */
.L_x_9244:
[----:B-1----:R-:W-:Y:S05]  /*20b0*/  BSYNC B0 ;  /* 0x0000000000007941 */ /* 0x002fea0003800000 */
.L_x_9243:
[----:B------:R-:W-:-:S04]  /*20c0*/  MOV R0, c[0x0][0x160] ;  /* 0x0000580000007a02 */ /* 0x000fc80000000f00 */
[----:B------:R-:W-:-:S04]  /*20d0*/  LEA R3, R0, R3, 0x2 ;  /* 0x0000000300037211 */ /* 0x000fc800078e10ff */
[----:B------:R-:W-:-:S13]  /*20e0*/  ISETP.GE.AND P0, PT, R3, c[0x0][0x164], PT ;  /* 0x0000590003007a0c */ /* 0x000fda0003f06270 */
[----:B0----5:R-:W-:Y:S01]  /*20f0*/  @P0 CALL.REL.NOINC `(.L_x_9245) ;  /* 0x0000001000000944 */ /* 0x021fe20003c00000 */
[----:B------:R-:W-:Y:S05]  /*2100*/  BRA `(.L_x_9246) ;  /* 0xffffe1a000007947 */ /* 0x000fea000383ffff */
.L_x_9245:
[----:B------:R-:W-:Y:S05]  /*2110*/  EXIT ;  /* 0x000000000000794d */ /* 0x000fea0003800000 */
.L_x_9241:
[----:B0-----:R-:W-:Y:S01]  /*2120*/  HFMA2.MMA R2, -RZ, RZ, 0, 5.9604644775390625e-08 ;  /* 0x00000001ff027435 */ /* 0x001fe200000001ff */
[----:B------:R-:W-:Y:S02]  /*2130*/  MOV R90, R0 ;  /* 0x00000000005a7202 */ /* 0x000fe40000000f00 */
[----:B------:R-:W-:Y:S02]  /*2140*/  MOV R89, 0xffffffff ;  /* 0xffffffff00597802 */ /* 0x000fe40000000f00 */
[----:B------:R-:W-:Y:S02]  /*2150*/  MOV R88, 0x2170 ;  /* 0x0000217000587802 */ /* 0x000fe40000000f00 */
[----:B-----5:R-:W-:Y:S05]  /*2160*/  CALL.REL.NOINC `($__internal_67_$__cuda_sm70_shflsync_bfly_p) ;  /* 0x0000064000007944 */ /* 0x020fea0003c00000 */
[----:B------:R-:W-:Y:S05]  /*2170*/  BRA `(.L_x_9247) ;  /* 0xfffff3b000007947 */ /* 0x000fea000383ffff */
.L_x_9242:
[----:B------:R-:W-:Y:S01]  /*2180*/  HFMA2.MMA R2, -RZ, RZ, 0, 1.1920928955078125e-07 ;  /* 0x00000002ff027435 */ /* 0x000fe200000001ff */
[----:B------:R-:W-:Y:S02]  /*2190*/  MOV R90, R0 ;  /* 0x00000000005a7202 */ /* 0x000fe40000000f00 */
[----:B------:R-:W-:Y:S02]  /*21a0*/  MOV R89, 0xffffffff ;  /* 0xffffffff00597802 */ /* 0x000fe40000000f00 */
[----:B------:R-:W-:-:S02]  /*21b0*/  MOV R88, 0x21d0 ;  /* 0x000021d000587802 */ /* 0x000fc40000000f00 */
[----:B-----5:R-:W-:Y:S05]  /*21c0*/  CALL.REL.NOINC `($__internal_67_$__cuda_sm70_shflsync_bfly_p) ;  /* 0x000005e000007944 */ /* 0x020fea0003c00000 */
[----:B------:R-:W-:Y:S01]  /*21d0*/  FADD.FTZ R0, R0, R2 ;  /* 0x0000000200007221 */ /* 0x000fe20000010000 */
[----:B------:R-:W-:Y:S01]  /*21e0*/  HFMA2.MMA R2, -RZ, RZ, 0, 2.384185791015625e-07 ;  /* 0x00000004ff027435 */ /* 0x000fe200000001ff */
[----:B------:R-:W-:-:S02]  /*21f0*/  MOV R89, 0xffffffff ;  /* 0xffffffff00597802 */ /* 0x000fc40000000f00 */
[----:B------:R-:W-:Y:S02]  /*2200*/  MOV R88, 0x2230 ;  /* 0x0000223000587802 */ /* 0x000fe40000000f00 */
[----:B------:R-:W-:Y:S02]  /*2210*/  MOV R90, R0 ;  /* 0x00000000005a7202 */ /* 0x000fe40000000f00 */
[----:B------:R-:W-:Y:S05]  /*2220*/  CALL.REL.NOINC `($__internal_67_$__cuda_sm70_shflsync_bfly_p) ;  /* 0x0000058000007944 */ /* 0x000fea0003c00000 */
[----:B------:R-:W-:Y:S01]  /*2230*/  FADD.FTZ R0, R0, R2 ;  /* 0x0000000200007221 */ /* 0x000fe20000010000 */
[----:B------:R-:W-:Y:S01]  /*2240*/  HFMA2.MMA R2, -RZ, RZ, 0, 4.76837158203125e-07 ;  /* 0x00000008ff027435 */ /* 0x000fe200000001ff */
[----:B------:R-:W-:Y:S02]  /*2250*/  MOV R89, 0xffffffff ;  /* 0xffffffff00597802 */ /* 0x000fe40000000f00 */
[----:B------:R-:W-:Y:S02]  /*2260*/  MOV R88, 0x2290 ;  /* 0x0000229000587802 */ /* 0x000fe40000000f00 */
[----:B------:R-:W-:Y:S02]  /*2270*/  MOV R90, R0 ;  /* 0x00000000005a7202 */ /* 0x000fe40000000f00 */
[----:B------:R-:W-:Y:S05]  /*2280*/  CALL.REL.NOINC `($__internal_67_$__cuda_sm70_shflsync_bfly_p) ;  /* 0x0000052000007944 */ /* 0x000fea0003c00000 */
[----:B------:R-:W-:Y:S01]  /*2290*/  FADD.FTZ R0, R0, R2 ;  /* 0x0000000200007221 */ /* 0x000fe20000010000 */
[----:B------:R-:W-:Y:S01]  /*22a0*/  HFMA2.MMA R2, -RZ, RZ, 0, 9.5367431640625e-07 ;  /* 0x00000010ff027435 */ /* 0x000fe200000001ff */
[----:B------:R-:W-:-:S02]  /*22b0*/  MOV R89, 0xffffffff ;  /* 0xffffffff00597802 */ /* 0x000fc40000000f00 */
[----:B------:R-:W-:Y:S02]  /*22c0*/  MOV R88, 0x22f0 ;  /* 0x000022f000587802 */ /* 0x000fe40000000f00 */
[----:B------:R-:W-:Y:S02]  /*22d0*/  MOV R90, R0 ;  /* 0x00000000005a7202 */ /* 0x000fe40000000f00 */
[----:B------:R-:W-:Y:S05]  /*22e0*/  CALL.REL.NOINC `($__internal_67_$__cuda_sm70_shflsync_bfly_p) ;  /* 0x000004c000007944 */ /* 0x000fea0003c00000 */
[----:B------:R-:W-:-:S04]  /*22f0*/  FADD.FTZ R0, R0, R2 ;  /* 0x0000000200007221 */ /* 0x000fc80000010000 */
        /* <DEDUP_REMOVED lines=45> */
[----:B------:R-:W-:Y:S01]  /*25d0*/  FFMA.FTZ R89, R88, R88, R89 ;  /* 0x0000005858597223 */ /* 0x000fe20000010059 */
[----:B------:R-:W-:Y:S01]  /*25e0*/  MOV R88, 0x2650 ;  /* 0x0000265000587802 */ /* 0x000fe20000000f00 */
[----:B------:R-:W-:Y:S02]  /*25f0*/  FADD.FTZ R90, -R0, R7 ;  /* 0x00000007005a7221 */ /* 0x000fe40000010100 */
[----:B------:R-:W-:Y:S01]  /*2600*/  FFMA.FTZ R89, R2, R2, R89 ;  /* 0x0000000202597223 */ /* 0x000fe20000010059 */
[----:B------:R-:W-:-:S03]  /*2610*/  HFMA2.MMA R2, -RZ, RZ, 0, 5.9604644775390625e-08 ;  /* 0x00000001ff027435 */ /* 0x000fc600000001ff */
[----:B------:R-:W-:Y:S01]  /*2620*/  FFMA.FTZ R90, R90, R90, R89 ;  /* 0x0000005a5a5a7223 */ /* 0x000fe20000010059 */
[----:B------:R-:W-:Y:S02]  /*2630*/  MOV R89, 0xffffffff ;  /* 0xffffffff00597802 */ /* 0x000fe40000000f00 */
[----:B------:R-:W-:Y:S05]  /*2640*/  CALL.REL.NOINC `($__internal_67_$__cuda_sm70_shflsync_bfly_p) ;  /* 0x0000016000007944 */ /* 0x000fea0003c00000 */
[----:B------:R-:W-:Y:S01]  /*2650*/  FADD.FTZ R90, R90, R2 ;  /* 0x000000025a5a7221 */ /* 0x000fe20000010000 */
[----:B------:R-:W-:Y:S01]  /*2660*/  HFMA2.MMA R2, -RZ, RZ, 0, 1.1920928955078125e-07 ;  /* 0x00000002ff027435 */ /* 0x000fe200000001ff */
[----:B------:R-:W-:Y:S02]  /*2670*/  MOV R89, 0xffffffff ;  /* 0xffffffff00597802 */ /* 0x000fe40000000f00 */
[----:B------:R-:W-:-:S03]  /*2680*/  MOV R88, 0x26a0 ;  /* 0x000026a000587802 */ /* 0x000fc60000000f00 */
[----:B------:R-:W-:Y:S05]  /*2690*/  CALL.REL.NOINC `($__internal_67_$__cuda_sm70_shflsync_bfly_p) ;  /* 0x0000011000007944 */ /* 0x000fea0003c00000 */
[----:B------:R-:W-:Y:S01]  /*26a0*/  FADD.FTZ R90, R90, R2 ;  /* 0x000000025a5a7221 */ /* 0x000fe20000010000 */
[----:B------:R-:W-:Y:S01]  /*26b0*/  HFMA2.MMA R2, -RZ, RZ, 0, 2.384185791015625e-07 ;  /* 0x00000004ff027435 */ /* 0x000fe200000001ff */
[----:B------:R-:W-:Y:S02]  /*26c0*/  MOV R89, 0xffffffff ;  /* 0xffffffff00597802 */ /* 0x000fe40000000f00 */
[----:B------:R-:W-:-:S03]  /*26d0*/  MOV R88, 0x26f0 ;  /* 0x000026f000587802 */ /* 0x000fc60000000f00 */
[----:B------:R-:W-:Y:S05]  /*26e0*/  CALL.REL.NOINC `($__internal_67_$__cuda_sm70_shflsync_bfly_p) ;  /* 0x000000c000007944 */ /* 0x000fea0003c00000 */
[----:B------:R-:W-:Y:S01]  /*26f0*/  FADD.FTZ R90, R90, R2 ;  /* 0x000000025a5a7221 */ /* 0x000fe20000010000 */
[----:B------:R-:W-:Y:S01]  /*2700*/  HFMA2.MMA R2, -RZ, RZ, 0, 4.76837158203125e-07 ;  /* 0x00000008ff027435 */ /* 0x000fe200000001ff */
[----:B------:R-:W-:-:S02]  /*2710*/  MOV R89, 0xffffffff ;  /* 0xffffffff00597802 */ /* 0x000fc40000000f00 */
[----:B------:R-:W-:-:S03]  /*2720*/  MOV R88, 0x2740 ;  /* 0x0000274000587802 */ /* 0x000fc60000000f00 */
[----:B------:R-:W-:Y:S05]  /*2730*/  CALL.REL.NOINC `($__internal_67_$__cuda_sm70_shflsync_bfly_p) ;  /* 0x0000007000007944 */ /* 0x000fea0003c00000 */
[----:B------:R-:W-:Y:S01]  /*2740*/  FADD.FTZ R90, R90, R2 ;  /* 0x000000025a5a7221 */ /* 0x000fe20000010000 */
[----:B------:R-:W-:Y:S01]  /*2750*/  HFMA2.MMA R2, -RZ, RZ, 0, 9.5367431640625e-07 ;  /* 0x00000010ff027435 */ /* 0x000fe200000001ff */
[----:B------:R-:W-:Y:S02]  /*2760*/  MOV R89, 0xffffffff ;  /* 0xffffffff00597802 */ /* 0x000fe40000000f00 */
[----:B------:R-:W-:-:S03]  /*2770*/  MOV R88, 0x2790 ;  /* 0x0000279000587802 */ /* 0x000fc60000000f00 */
[----:B------:R-:W-:Y:S05]  /*2780*/  CALL.REL.NOINC `($__internal_67_$__cuda_sm70_shflsync_bfly_p) ;  /* 0x0000002000007944 */ /* 0x000fea0003c00000 */
[----:B------:R-:W-:Y:S01]  /*2790*/  MOV R89, R2 ;  /* 0x0000000200597202 */ /* 0x000fe20000000f00 */
[----:B------:R-:W-:Y:S05]  /*27a0*/  BRA `(.L_x_9248) ;  /* 0xfffff1c000007947 */ /* 0x000fea000383ffff */
        .weak           $__internal_67_$__cuda_sm70_shflsync_bfly_p
        .type           $__internal_67_$__cuda_sm70_shflsync_bfly_p,@function
        .size           $__internal_67_$__cuda_sm70_shflsync_bfly_p,(.L_x_22235 - $__internal_67_$__cuda_sm70_shflsync_bfly_p)
$__internal_67_$__cuda_sm70_shflsync_bfly_p:
[----:B------:R-:W-:Y:S01]  /*27b0*/  HFMA2.MMA R93, -RZ, RZ, 0, 1.847743988037109375e-06 ;  /* 0x0000001fff5d7435 */ /* 0x000fe200000001ff */
[----:B------:R-:W-:Y:S06]  /*27c0*/  WARPSYNC R89 ;  /* 0x0000005900007348 */ /* 0x000fec0003800000 */
[----:B------:R0:W1:Y:S04]  /*27d0*/  SHFL.BFLY PT, R2, R90, R2, R93 ;  /* 0x0c0000025a027389 */ /* 0x00006800000e005d */
[----:B0-----:R-:W0:Y:S01]  /*27e0*/  S2R R93, SR_TID.X ;  /* 0x00000000005d7919 */ /* 0x001e220000002100 */
[----:B------:R-:W-:-:S02]  /*27f0*/  MOV R89, 0x0 ;  /* 0x0000000000597802 */ /* 0x000fc40000000f00 */
[----:B0-----:R-:W-:Y:S02]  /*2800*/  LOP3.LUT R93, R93, 0x1f, RZ, 0xc0, !PT ;  /* 0x0000001f5d5d7812 */ /* 0x001fe400078ec0ff */
[----:B-1----:R-:W-:Y:S05]  /*2810*/  RET.REL.NODEC R88 `(_ZN10layer_norm13ln_fwd_kernelINS_13Kernel_traitsIf13__nv_bfloat16fS2_fjLj768ELj1ELj4ELj1ELj16ENS_18Kernel_traits_baseILj768EfS2_fS2_fjLj128EEEEELb0ELb0ELb1ELb1EEEvNS_9FwdParamsE) ;  /* 0xffffd7e058007950 */ /* 0x002fea0003c3ffff */
.L_x_9249:
        /* <DEDUP_REMOVED lines=14> */
.L_x_22235:


//--------------------- .text._ZN10layer_norm13ln_fwd_kernelINS_13Kernel_traitsIf13__nv_bfloat16fS2_fjLj768ELj1ELj4ELj1ELj16ENS_18Kernel_traits_baseILj768EfS2_fS2_fjLj128EEEEELb0ELb1ELb0ELb0EEEvNS_9FwdParamsE --------------------------
	.section	.text._ZN10layer_norm13ln_fwd_kernelINS_13Kernel_traitsIf13__nv_bfloat16fS2_fjLj768ELj1ELj4ELj1ELj16ENS_18Kernel_traits_baseILj768EfS2_fS2_fjLj128EEEEELb0ELb1ELb0ELb0EEEvNS_9FwdParamsE,"ax",@progbits
	.sectioninfo	@"SHI_REGISTERS=126"
	.align	128
        .global         _ZN10layer_norm13ln_fwd_kernelINS_13Kernel_traitsIf13__nv_bfloat16fS2_fjLj768ELj1ELj4ELj1ELj16ENS_18Kernel_traits_baseILj768EfS2_fS2_fjLj128EEEEELb0ELb1ELb0ELb0EEEvNS_9FwdParamsE
        .type           _ZN10layer_norm13ln_fwd_kernelINS_13Kernel_traitsIf13__nv_bfloat16fS2_fjLj768ELj1ELj4ELj1ELj16ENS_18Kernel_traits_baseILj768EfS2_fS2_fjLj128EEEEELb0ELb1ELb0ELb0EEEvNS_9FwdParamsE,@function
        .size           _ZN10layer_norm13ln_fwd_kernelINS_13Kernel_traitsIf13__nv_bfloat16fS2_fjLj768ELj1ELj4ELj1ELj16ENS_18Kernel_traits_baseILj768EfS2_fS2_fjLj128EEEEELb0ELb1ELb0ELb0EEEvNS_9FwdParamsE,(.L_x_22236 - _ZN10layer_norm13ln_fwd_kernelINS_13Kernel_traitsIf13__nv_bfloat16fS2_fjLj768ELj1ELj4ELj1ELj16ENS_18Kernel_traits_baseILj768EfS2_fS2_fjLj128EEEEELb0ELb1ELb0ELb0EEEvNS_9FwdParamsE)
        .other          _ZN10layer_norm13ln_fwd_kernelINS_13Kernel_traitsIf13__nv_bfloat16fS2_fjLj768ELj1ELj4ELj1ELj16ENS_18Kernel_traits_baseILj768EfS2_fS2_fjLj128EEEEELb0ELb1ELb0ELb0EEEvNS_9FwdParamsE,@"STO_CUDA_ENTRY STV_DEFAULT"
_ZN10layer_norm13ln_fwd_kernelINS_13Kernel_traitsIf13__nv_bfloat16fS2_fjLj768ELj1ELj4ELj1ELj16ENS_18Kernel_traits_baseILj768EfS2_fS2_fjLj128EEEEELb0ELb1ELb0ELb0EEEvNS_9FwdParamsE:
.text._ZN10layer_norm13ln_fwd_kernelINS_13Kernel_traitsIf13__nv_bfloat16fS2_fjLj768ELj1ELj4ELj1ELj16ENS_18Kernel_traits_baseILj768EfS2_fS2_fjLj128EEEEELb0ELb1ELb0ELb0EEEvNS_9FwdParamsE:
        /* <DEDUP_REMOVED lines=37> */
.L_x_9251:
[----:B------:R-:W-:Y:S05]  /*0250*/  BSYNC B0 ;  /* 0x0000000000007941 */ /* 0x000fea0003800000 */
.L_x_9250:
        /* <DEDUP_REMOVED lines=21> */
.L_x_9253:
[----:B------:R-:W-:Y:S05]  /*03b0*/  BSYNC B0 ;  /* 0x0000000000007941 */ /* 0x000fea0003800000 */
.L_x_9252:
        /* <DEDUP_REMOVED lines=20> */
.L_x_9255:
[----:B------:R-:W-:Y:S05]  /*0500*/  BSYNC B0 ;  /* 0x0000000000007941 */ /* 0x000fea0003800000 */
.L_x_9254:
[----:B------:R-:W-:Y:S05]  /*0510*/  @P4 EXIT ;  /* 0x000000000000494d */ /* 0x000fea0003800000 */
[----:B0-----:R-:W-:Y:S01]  /*0520*/  MOV R2, R9 ;  /* 0x0000000900027202 */ /* 0x001fe20000000f00 */
[----:B------:R-:W-:-:S02]  /*0530*/  ULDC.U8 UR6, c[0x0][0x1f0] ;  /* 0x00007c0000067ab9 */ /* 0x000fc40000000000 */
.L_x_9271:
        /* <DEDUP_REMOVED lines=29> */
[--C-:B--2---:R-:W-:Y:S02]  /*0710*/  PRMT R88, RZ, 0x5410, R84.reuse ;  /* 0x00005410ff587816 */ /* 0x104fe40000000054 */
[----:B------:R-:W-:Y:S02]  /*0720*/  PRMT R84, RZ, 0x7610, R84 ;  /* 0x00007610ff547816 */ /* 0x000fe40000000054 */
[----:B------:R-:W-:Y:S02]  /*0730*/  PRMT R90, RZ, 0x5410, R85 ;  /* 0x00005410ff5a7816 */ /* 0x000fe40000000055 */
[--C-:B------:R-:W-:Y:S02]  /*0740*/  PRMT R114, RZ, 0x5410, R86.reuse ;  /* 0x00005410ff727816 */ /* 0x100fe40000000056 */
[----:B------:R-:W-:Y:S02]  /*0750*/  PRMT R118, RZ, 0x5410, R87 ;  /* 0x00005410ff767816 */ /* 0x000fe40000000057 */
[----:B------:R-:W-:Y:S01]  /*0760*/  PRMT R110, RZ, 0x7610, R85 ;  /* 0x00007610ff6e7816 */ /* 0x000fe20000000055 */
[-C--:B------:R-:W-:Y:S01]  /*0770*/  FMUL.FTZ R85, R88, R109.reuse ;  /* 0x0000006d58557220 */ /* 0x080fe20000410000 */
[----:B------:R-:W-:Y:S01]  /*0780*/  PRMT R116, RZ, 0x7610, R86 ;  /* 0x00007610ff747816 */ /* 0x000fe20000000056 */
[-C--:B------:R-:W-:Y:S01]  /*0790*/  FMUL.FTZ R86, R84, R109.reuse ;  /* 0x0000006d54567220 */ /* 0x080fe20000410000 */
[----:B------:R-:W-:Y:S01]  /*07a0*/  PRMT R120, RZ, 0x7610, R87 ;  /* 0x00007610ff787816 */ /* 0x000fe20000000057 */
[----:B------:R-:W-:-:S02]  /*07b0*/  FMUL.FTZ R87, R90, R109 ;  /* 0x0000006d5a577220 */ /* 0x000fc40000410000 */
[-C--:B------:R-:W-:Y:S02]  /*07c0*/  FMUL.FTZ R89, R114, R109.reuse ;  /* 0x0000006d72597220 */ /* 0x080fe40000410000 */
[-C--:B------:R-:W-:Y:S02]  /*07d0*/  FMUL.FTZ R91, R118, R109.reuse ;  /* 0x0000006d765b7220 */ /* 0x080fe40000410000 */
[-C--:B------:R-:W-:Y:S02]  /*07e0*/  FMUL.FTZ R110, R110, R109.reuse ;  /* 0x0000006d6e6e7220 */ /* 0x080fe40000410000 */
[-C--:B------:R-:W-:Y:S02]  /*07f0*/  FMUL.FTZ R116, R116, R109.reuse ;  /* 0x0000006d74747220 */ /* 0x080fe40000410000 */
[----:B------:R-:W-:Y:S02]  /*0800*/  FMUL.FTZ R120, R120, R109 ;  /* 0x0000006d78787220 */ /* 0x000fe40000410000 */
[----:B-----5:R-:W-:-:S02]  /*0810*/  FMUL.FTZ R84, R28, R85 ;  /* 0x000000551c547220 */ /* 0x020fc40000410000 */
[----:B------:R-:W-:Y:S02]  /*0820*/  FMUL.FTZ R85, R29, R86 ;  /* 0x000000561d557220 */ /* 0x000fe40000410000 */
[----:B------:R-:W-:Y:S02]  /*0830*/  FMUL.FTZ R86, R30, R87 ;  /* 0x000000571e567220 */ /* 0x000fe40000410000 */
[----:B------:R-:W-:Y:S02]  /*0840*/  FMUL.FTZ R88, R32, R89 ;  /* 0x0000005920587220 */ /* 0x000fe40000410000 */
[----:B------:R-:W-:Y:S02]  /*0850*/  FMUL.FTZ R90, R34, R91 ;  /* 0x0000005b225a7220 */ /* 0x000fe40000410000 */
[----:B------:R-:W-:Y:S01]  /*0860*/  FMUL.FTZ R87, R31, R110 ;  /* 0x0000006e1f577220 */ /* 0x000fe20000410000 */
[----:B------:R-:W-:Y:S01]  /*0870*/  IADD3 R110, R3, 0x20, RZ ;  /* 0x00000020036e7810 */ /* 0x000fe20007ffe0ff */
[----:B------:R-:W-:-:S02]  /*0880*/  FMUL.FTZ R89, R33, R116 ;  /* 0x0000007421597220 */ /* 0x000fc40000410000 */
[----:B------:R-:W-:Y:S02]  /*0890*/  FMUL.FTZ R91, R35, R120 ;  /* 0x00000078235b7220 */ /* 0x000fe40000410000 */
[----:B---3--:R-:W-:Y:S02]  /*08a0*/  @P0 FADD.FTZ R84, R8, R84 ;  /* 0x0000005408540221 */ /* 0x008fe40000010000 */
[----:B------:R-:W-:Y:S02]  /*08b0*/  @P0 FADD.FTZ R85, R9, R85 ;  /* 0x0000005509550221 */ /* 0x000fe40000010000 */
[----:B------:R-:W-:Y:S02]  /*08c0*/  @P0 FADD.FTZ R86, R10, R86 ;  /* 0x000000560a560221 */ /* 0x000fe40000010000 */
[----:B------:R-:W-:Y:S02]  /*08d0*/  @P0 FADD.FTZ R87, R11, R87 ;  /* 0x000000570b570221 */ /* 0x000fe40000010000 */
[----:B----4-:R-:W-:-:S02]  /*08e0*/  @P0 FADD.FTZ R88, R4, R88 ;  /* 0x0000005804580221 */ /* 0x010fc40000010000 */
[----:B------:R-:W-:Y:S01]  /*08f0*/  @P0 FADD.FTZ R89, R5, R89 ;  /* 0x0000005905590221 */ /* 0x000fe20000010000 */
[----:B------:R0:W-:Y:S01]  /*0900*/  STG.E.128 [R112.64], R84 ;  /* 0x0000005470007986 */ /* 0x0001e2000c101d04 */
[----:B------:R-:W-:Y:S02]  /*0910*/  @P0 FADD.FTZ R90, R6, R90 ;  /* 0x0000005a065a0221 */ /* 0x000fe40000010000 */
[----:B------:R-:W-:-:S05]  /*0920*/  @P0 FADD.FTZ R91, R7, R91 ;  /* 0x0000005b075b0221 */ /* 0x000fca0000010000 */
[----:B------:R0:W-:Y:S02]  /*0930*/  STG.E.128 [R112.64+0x10], R88 ;  /* 0x0000105870007986 */ /* 0x0001e4000c101d04 */
.L_x_9257:
[----:B------:R-:W-:Y:S05]  /*0940*/  BSYNC B0 ;  /* 0x0000000000007941 */ /* 0x000fea0003800000 */
.L_x_9256:
        /* <DEDUP_REMOVED lines=16> */
[--C-:B--2---:R-:W-:Y:S02]  /*0a50*/  PRMT R96, RZ, 0x5410, R92.reuse ;  /* 0x00005410ff607816 */ /* 0x104fe4000000005c */
[----:B------:R-:W-:Y:S02]  /*0a60*/  PRMT R92, RZ, 0x7610, R92 ;  /* 0x00007610ff5c7816 */ /* 0x000fe4000000005c */
[----:B------:R-:W-:Y:S02]  /*0a70*/  PRMT R98, RZ, 0x5410, R93 ;  /* 0x00005410ff627816 */ /* 0x000fe4000000005d */
[----:B------:R-:W-:Y:S02]  /*0a80*/  PRMT R116, RZ, 0x5410, R94 ;  /* 0x00005410ff747816 */ /* 0x000fe4000000005e */
[----:B------:R-:W-:-:S02]  /*0a90*/  PRMT R120, RZ, 0x5410, R95 ;  /* 0x00005410ff787816 */ /* 0x000fc4000000005f */
[----:B------:R-:W-:Y:S01]  /*0aa0*/  PRMT R114, RZ, 0x7610, R93 ;  /* 0x00007610ff727816 */ /* 0x000fe2000000005d */
[-C--:B------:R-:W-:Y:S01]  /*0ab0*/  FMUL.FTZ R93, R96, R109.reuse ;  /* 0x0000006d605d7220 */ /* 0x080fe20000410000 */
[----:B------:R-:W-:Y:S01]  /*0ac0*/  PRMT R118, RZ, 0x7610, R94 ;  /* 0x00007610ff767816 */ /* 0x000fe2000000005e */
[-C--:B------:R-:W-:Y:S01]  /*0ad0*/  FMUL.FTZ R94, R92, R109.reuse ;  /* 0x0000006d5c5e7220 */ /* 0x080fe20000410000 */
[----:B------:R-:W-:Y:S01]  /*0ae0*/  PRMT R122, RZ, 0x7610, R95 ;  /* 0x00007610ff7a7816 */ /* 0x000fe2000000005f */
[-C--:B------:R-:W-:Y:S02]  /*0af0*/  FMUL.FTZ R95, R98, R109.reuse ;  /* 0x0000006d625f7220 */ /* 0x080fe40000410000 */
[-C--:B------:R-:W-:Y:S02]  /*0b00*/  FMUL.FTZ R97, R116, R109.reuse ;  /* 0x0000006d74617220 */ /* 0x080fe40000410000 */
[-C--:B------:R-:W-:Y:S02]  /*0b10*/  FMUL.FTZ R99, R120, R109.reuse ;  /* 0x0000006d78637220 */ /* 0x080fe40000410000 */
[----:B------:R-:W-:-:S02]  /*0b20*/  FMUL.FTZ R114, R114, R109 ;  /* 0x0000006d72727220 */ /* 0x000fc40000410000 */
[-C--:B------:R-:W-:Y:S02]  /*0b30*/  FMUL.FTZ R118, R118, R109.reuse ;  /* 0x0000006d76767220 */ /* 0x080fe40000410000 */
[----:B------:R-:W-:Y:S02]  /*0b40*/  FMUL.FTZ R122, R122, R109 ;  /* 0x0000006d7a7a7220 */ /* 0x000fe40000410000 */
[----:B-----5:R-:W-:Y:S02]  /*0b50*/  FMUL.FTZ R92, R52, R93 ;  /* 0x0000005d345c7220 */ /* 0x020fe40000410000 */
        /* <DEDUP_REMOVED lines=17> */
.L_x_9259:
[----:B------:R-:W-:Y:S05]  /*0c70*/  BSYNC B0 ;  /* 0x0000000000007941 */ /* 0x000fea0003800000 */
.L_x_9258:
        /* <DEDUP_REMOVED lines=36> */
[----:B------:R-:W-:Y:S02]  /*0ec0*/  FMUL.FTZ R103, R79, R114 ;  /* 0x000000724f677220 */ /* 0x000fe40000410000 */
        /* <DEDUP_REMOVED lines=12> */
.L_x_9261:
[----:B------:R-:W-:Y:S05]  /*0f90*/  BSYNC B0 ;  /* 0x0000000000007941 */ /* 0x000fea0003800000 */
.L_x_9260:
        /* <DEDUP_REMOVED lines=30> */
.L_x_9272:
        /* <DEDUP_REMOVED lines=69> */
.L_x_9273:
        /* <DEDUP_REMOVED lines=8> */
[----:B------:R-:W-:Y:S02]  /*1650*/  @!P5 MOV R111, 0x4 ;  /* 0x00000004006fd802 */ /* 0x000fe40000000f00 */
[----:B0-----:R-:W-:Y:S01]  /*1660*/  FSEL R113, R108, RZ, !P0 ;  /* 0x000000ff6c717208 */ /* 0x001fe20004000000 */
[----:B------:R-:W-:-:S02]  /*1670*/  FADD.FTZ R109, R109, R110 ;  /* 0x0000006e6d6d7221 */ /* 0x000fc40000010000 */
        /* <DEDUP_REMOVED lines=8> */
[----:B------:R-:W-:Y:S02]  /*1700*/  FMUL.FTZ R110, R112, R111 ;  /* 0x0000006f706e7220 */ /* 0x000fe40000410000 */
[--C-:B------:R-:W-:Y:S02]  /*1710*/  FADD.FTZ R111, R88, -R113.reuse ;  /* 0x80000071586f7221 */ /* 0x100fe40000010000 */
[--C-:B------:R-:W-:Y:S02]  /*1720*/  FADD.FTZ R115, R86, -R113.reuse ;  /* 0x8000007156737221 */ /* 0x100fe40000010000 */
[--C-:B------:R-:W-:Y:S02]  /*1730*/  FADD.FTZ R117, R87, -R113.reuse ;  /* 0x8000007157757221 */ /* 0x100fe40000010000 */
[----:B------:R-:W-:Y:S02]  /*1740*/  FADD.FTZ R119, R89, -R113 ;  /* 0x8000007159777221 */ /* 0x000fe40000010000 */
        /* <DEDUP_REMOVED lines=11> */
[----:B------:R-:W-:Y:S01]  /*1800*/  FFMA.FTZ R111, R25, R116, R17 ;  /* 0x00000074196f7223 */ /* 0x000fe20000010011 */
[----:B------:R-:W-:Y:S02]  /*1810*/  HFMA2.MMA R116, -RZ, RZ, 0, 9.5367431640625e-07 ;  /* 0x00000010ff747435 */ /* 0x000fe400000001ff */
[----:B------:R-:W-:Y:S01]  /*1820*/  F2FP.BF16.PACK_AB R109, R114, R115 ;  /* 0x00000073726d723e */ /* 0x000fe200000010ff */
[--C-:B------:R-:W-:Y:S01]  /*1830*/  FADD.FTZ R115, R91, -R113.reuse ;  /* 0x800000715b737221 */ /* 0x100fe20000010000 */
[----:B------:R-:W-:Y:S01]  /*1840*/  F2FP.BF16.PACK_AB R110, R111, R110 ;  /* 0x0000006e6f6e723e */ /* 0x000fe200000010ff */
[----:B------:R-:W-:-:S02]  /*1850*/  FADD.FTZ R111, R90, -R113 ;  /* 0x800000715a6f7221 */ /* 0x000fc40000010000 */
        /* <DEDUP_REMOVED lines=8> */
.L_x_9265:
[----:B------:R-:W-:Y:S05]  /*18e0*/  BSYNC B0 ;  /* 0x0000000000007941 */ /* 0x000fea0003800000 */
.L_x_9264:
[----:B------:R-:W-:Y:S01]  /*18f0*/  BSSY B0, `(.L_x_9266) ;  /* 0x0000022000007945 */ /* 0x000fe20003800000 */
[----:B------:R-:W-:Y:S05]  /*1900*/  @!P2 BRA `(.L_x_9267) ;  /* 0x000002000000a947 */ /* 0x000fea0003800000 */
[--C-:B01----:R-:W-:Y:S02]  /*1910*/  FADD.FTZ R111, R93, -R113.reuse ;  /* 0x800000715d6f7221 */ /* 0x103fe40000010000 */
[--C-:B------:R-:W-:Y:S02]  /*1920*/  FADD.FTZ R109, R92, -R113.reuse ;  /* 0x800000715c6d7221 */ /* 0x100fe40000010000 */
[----:B------:R-:W-:Y:S02]  /*1930*/  FMUL.FTZ R110, R112, R111 ;  /* 0x0000006f706e7220 */ /* 0x000fe40000410000 */
[--C-:B------:R-:W-:Y:S02]  /*1940*/  FADD.FTZ R111, R96, -R113.reuse ;  /* 0x80000071606f7221 */ /* 0x100fe40000010000 */
[--C-:B------:R-:W-:Y:S02]  /*1950*/  FADD.FTZ R115, R94, -R113.reuse ;  /* 0x800000715e737221 */ /* 0x100fe40000010000 */
[----:B------:R-:W-:-:S02]  /*1960*/  FADD.FTZ R117, R95, -R113 ;  /* 0x800000715f757221 */ /* 0x000fc40000010000 */
[----:B------:R-:W-:Y:S02]  /*1970*/  FADD.FTZ R119, R97, -R113 ;  /* 0x8000007161777221 */ /* 0x000fe40000010000 */
        /* <DEDUP_REMOVED lines=8> */
[----:B------:R-:W-:Y:S01]  /*1a00*/  FFMA.FTZ R115, R46, R115, R38 ;  /* 0x000000732e737223 */ /* 0x000fe20000010026 */
[----:B------:R-:W-:Y:S01]  /*1a10*/  F2FP.BF16.PACK_AB R108, R109, R108 ;  /* 0x0000006c6d6c723e */ /* 0x000fe200000010ff */
[----:B------:R-:W-:Y:S02]  /*1a20*/  FFMA.FTZ R114, R47, R114, R39 ;  /* 0x000000722f727223 */ /* 0x000fe40000010027 */
[----:B------:R-:W-:Y:S01]  /*1a30*/  FFMA.FTZ R111, R49, R116, R41 ;  /* 0x00000074316f7223 */ /* 0x000fe20000010029 */
[----:B------:R-:W-:-:S02]  /*1a40*/  MOV R116, 0x10 ;  /* 0x0000001000747802 */ /* 0x000fc40000000f00 */
[----:B------:R-:W-:Y:S01]  /*1a50*/  F2FP.BF16.PACK_AB R109, R114, R115 ;  /* 0x00000073726d723e */ /* 0x000fe200000010ff */
[--C-:B------:R-:W-:Y:S01]  /*1a60*/  FADD.FTZ R115, R99, -R113.reuse ;  /* 0x8000007163737221 */ /* 0x100fe20000010000 */
        /* <DEDUP_REMOVED lines=10> */
.L_x_9267:
[----:B------:R-:W-:Y:S05]  /*1b10*/  BSYNC B0 ;  /* 0x0000000000007941 */ /* 0x000fea0003800000 */
.L_x_9266:
[----:B------:R-:W-:Y:S01]  /*1b20*/  BSSY B0, `(.L_x_9268) ;  /* 0x0000021000007945 */ /* 0x000fe20003800000 */
[----:B------:R-:W-:Y:S05]  /*1b30*/  @!P3 BRA `(.L_x_9269) ;  /* 0x000001f00000b947 */ /* 0x000fea0003800000 */
[--C-:B0-----:R-:W-:Y:S02]  /*1b40*/  FADD.FTZ R109, R100, -R113.reuse ;  /* 0x80000071646d7221 */ /* 0x101fe40000010000 */
[--C-:B------:R-:W-:Y:S02]  /*1b50*/  FADD.FTZ R117, R101, -R113.reuse ;  /* 0x8000007165757221 */ /* 0x100fe40000010000 */
[--C-:B-1----:R-:W-:Y:S02]  /*1b60*/  FADD.FTZ R115, R102, -R113.reuse ;  /* 0x8000007166737221 */ /* 0x102fe40000010000 */
[--C-:B------:R-:W-:Y:S02]  /*1b70*/  FADD.FTZ R111, R103, -R113.reuse ;  /* 0x80000071676f7221 */ /* 0x100fe40000010000 */
[--C-:B------:R-:W-:Y:S02]  /*1b80*/  FADD.FTZ R119, R104, -R113.reuse ;  /* 0x8000007168777221 */ /* 0x100fe40000010000 */
[----:B------:R-:W-:-:S02]  /*1b90*/  FADD.FTZ R121, R105, -R113 ;  /* 0x8000007169797221 */ /* 0x000fc40000010000 */
[--C-:B------:R-:W-:Y:S02]  /*1ba0*/  FADD.FTZ R123, R106, -R113.reuse ;  /* 0x800000716a7b7221 */ /* 0x100fe40000010000 */
[----:B------:R-:W-:Y:S02]  /*1bb0*/  FADD.FTZ R113, R107, -R113 ;  /* 0x800000716b717221 */ /* 0x000fe40000010000 */
[C---:B------:R-:W-:Y:S02]  /*1bc0*/  FMUL.FTZ R119, R112.reuse, R119 ;  /* 0x0000007770777220 */ /* 0x040fe40000410000 */
[C---:B------:R-:W-:Y:S02]  /*1bd0*/  FMUL.FTZ R108, R112.reuse, R121 ;  /* 0x00000079706c7220 */ /* 0x040fe40000410000 */
[----:B------:R-:W-:Y:S02]  /*1be0*/  FMUL.FTZ R114, R112, R113 ;  /* 0x0000007170727220 */ /* 0x000fe40000410000 */
[----:B-----5:R-:W-:-:S02]  /*1bf0*/  FFMA.FTZ R110, R72, R119, R64 ;  /* 0x00000077486e7223 */ /* 0x020fc40000010040 */
[----:B------:R-:W-:Y:S02]  /*1c00*/  FFMA.FTZ R113, R73, R108, R65 ;  /* 0x0000006c49717223 */ /* 0x000fe40000010041 */
[----:B------:R-:W-:Y:S02]  /*1c10*/  FFMA.FTZ R116, R75, R114, R67 ;  /* 0x000000724b747223 */ /* 0x000fe40000010043 */
[C---:B------:R-:W-:Y:S01]  /*1c20*/  FMUL.FTZ R114, R112.reuse, R117 ;  /* 0x0000007570727220 */ /* 0x040fe20000410000 */
[----:B------:R-:W-:Y:S01]  /*1c30*/  F2FP.BF16.PACK_AB R110, R113, R110 ;  /* 0x0000006e716e723e */ /* 0x000fe200000010ff */
[C---:B------:R-:W-:Y:S02]  /*1c40*/  FMUL.FTZ R109, R112.reuse, R109 ;  /* 0x0000006d706d7220 */ /* 0x040fe40000410000 */
[C---:B------:R-:W-:Y:S02]  /*1c50*/  FMUL.FTZ R123, R112.reuse, R123 ;  /* 0x0000007b707b7220 */ /* 0x040fe40000410000 */
[----:B------:R-:W-:-:S02]  /*1c60*/  FMUL.FTZ R115, R112, R115 ;  /* 0x0000007370737220 */ /* 0x000fc40000410000 */
[----:B------:R-:W-:Y:S01]  /*1c70*/  FFMA.FTZ R113, R69, R114, R61 ;  /* 0x0000007245717223 */ /* 0x000fe2000001003d */
[----:B------:R-:W-:Y:S01]  /*1c80*/  HFMA2.MMA R114, -RZ, RZ, 0, 9.5367431640625e-07 ;  /* 0x00000010ff727435 */ /* 0x000fe200000001ff */
[----:B------:R-:W-:Y:S02]  /*1c90*/  FMUL.FTZ R112, R112, R111 ;  /* 0x0000006f70707220 */ /* 0x000fe40000410000 */
[----:B------:R-:W-:Y:S02]  /*1ca0*/  FFMA.FTZ R108, R68, R109, R60 ;  /* 0x0000006d446c7223 */ /* 0x000fe4000001003c */
[----:B------:R-:W-:Y:S02]  /*1cb0*/  FFMA.FTZ R109, R70, R115, R62 ;  /* 0x00000073466d7223 */ /* 0x000fe4000001003e */
[----:B------:R-:W-:Y:S01]  /*1cc0*/  FFMA.FTZ R112, R71, R112, R63 ;  /* 0x0000007047707223 */ /* 0x000fe2000001003f */
[----:B------:R-:W-:Y:S01]  /*1cd0*/  F2FP.BF16.PACK_AB R108, R113, R108 ;  /* 0x0000006c716c723e */ /* 0x000fe200000010ff */
[----:B------:R-:W-:-:S03]  /*1ce0*/  FFMA.FTZ R123, R74, R123, R66 ;  /* 0x0000007b4a7b7223 */ /* 0x000fc60000010042 */
[----:B------:R-:W-:Y:S01]  /*1cf0*/  F2FP.BF16.PACK_AB R109, R112, R109 ;  /* 0x0000006d706d723e */ /* 0x000fe200000010ff */
[----:B------:R-:W-:Y:S01]  /*1d00*/  IMAD.WIDE.U32 R112, R3, R114, c[0x0][0x208] ;  /* 0x0000820003707625 */ /* 0x000fe200078e0072 */
[----:B------:R-:W-:-:S05]  /*1d10*/  F2FP.BF16.PACK_AB R111, R116, R123 ;  /* 0x0000007b746f723e */ /* 0x000fca00000010ff */
[----:B------:R0:W-:Y:S02]  /*1d20*/  STG.E.128 [R112.64], R108 ;  /* 0x0000006c70007986 */ /* 0x0001e4000c101d04 */
.L_x_9269:
[----:B------:R-:W-:Y:S05]  /*1d30*/  BSYNC B0 ;  /* 0x0000000000007941 */ /* 0x000fea0003800000 */
.L_x_9268:
[----:B------:R-:W-:-:S05]  /*1d40*/  MOV R3, 0x4 ;  /* 0x0000000400037802 */ /* 0x000fca0000000f00 */
[----:B------:R-:W-:-:S05]  /*1d50*/  IMAD R2, R3, c[0x0][0x160], R2 ;  /* 0x0000580003027a24 */ /* 0x000fca00078e0202 */
[----:B------:R-:W-:-:S13]  /*1d60*/  ISETP.GE.AND P0, PT, R2, c[0x0][0x164], PT ;  /* 0x0000590002007a0c */ /* 0x000fda0003f06270 */
[----:B01---5:R-:W-:Y:S01]  /*1d70*/  @P0 CALL.REL.NOINC `(.L_x_9270) ;  /* 0x0000001000000944 */ /* 0x023fe20003c00000 */
[----:B------:R-:W-:Y:S05]  /*1d80*/  BRA `(.L_x_9271) ;  /* 0xffffe7b000007947 */ /* 0x000fea000383ffff */
.L_x_9270:
[----:B------:R-:W-:Y:S05]  /*1d90*/  EXIT ;  /* 0x000000000000794d */ /* 0x000fea0003800000 */
.L_x_9262:
[----:B------:R-:W-:Y:S01]  /*1da0*/  HFMA2.MMA R114, -RZ, RZ, 0, 5.9604644775390625e-08 ;  /* 0x00000001ff727435 */ /* 0x000fe200000001ff */
[----:B0-----:R-:W-:Y:S02]  /*1db0*/  MOV R112, 0x1f ;  /* 0x0000001f00707802 */ /* 0x001fe40000000f00 */
[----:B------:R-:W-:Y:S02]  /*1dc0*/  MOV R115, 0xffffffff ;  /* 0xffffffff00737802 */ /* 0x000fe40000000f00 */
[----:B------:R-:W-:Y:S02]  /*1dd0*/  MOV R110, 0x1df0 ;  /* 0x00001df0006e7802 */ /* 0x000fe40000000f00 */
[----:B-----5:R-:W-:Y:S05]  /*1de0*/  CALL.REL.NOINC `($__internal_68_$__cuda_sm70_shflsync_bfly_p) ;  /* 0x000006b000007944 */ /* 0x020fea0003c00000 */
[----:B-1----:R-:W-:Y:S01]  /*1df0*/  MOV R108, R114 ;  /* 0x00000072006c7202 */ /* 0x002fe20000000f00 */
[----:B0-----:R-:W-:Y:S05]  /*1e00*/  BRA `(.L_x_9272) ;  /* 0xfffff37000007947 */ /* 0x001fea000383ffff */
.L_x_9263:
[----:B------:R-:W-:Y:S01]  /*1e10*/  HFMA2.MMA R114, -RZ, RZ, 0, 1.1920928955078125e-07 ;  /* 0x00000002ff727435 */ /* 0x000fe200000001ff */
[----:B0-----:R-:W-:Y:S02]  /*1e20*/  MOV R112, 0x1f ;  /* 0x0000001f00707802 */ /* 0x001fe40000000f00 */
[----:B------:R-:W-:Y:S02]  /*1e30*/  MOV R115, 0xffffffff ;  /* 0xffffffff00737802 */ /* 0x000fe40000000f00 */
[----:B------:R-:W-:-:S02]  /*1e40*/  MOV R110, 0x1e60 ;  /* 0x00001e60006e7802 */ /* 0x000fc40000000f00 */
[----:B-----5:R-:W-:Y:S05]  /*1e50*/  CALL.REL.NOINC `($__internal_68_$__cuda_sm70_shflsync_bfly_p) ;  /* 0x0000064000007944 */ /* 0x020fea0003c00000 */
[----:B01----:R-:W-:Y:S01]  /*1e60*/  FADD.FTZ R109, R109, R114 ;  /* 0x000000726d6d7221 */ /* 0x003fe20000010000 */
[----:B------:R-:W-:Y:S01]  /*1e70*/  HFMA2.MMA R114, -RZ, RZ, 0, 2.384185791015625e-07 ;  /* 0x00000004ff727435 */ /* 0x000fe200000001ff */
[----:B------:R-:W-:-:S02]  /*1e80*/  MOV R112, 0x1f ;  /* 0x0000001f00707802 */ /* 0x000fc40000000f00 */
[----:B------:R-:W-:Y:S02]  /*1e90*/  MOV R115, 0xffffffff ;  /* 0xffffffff00737802 */ /* 0x000fe40000000f00 */
[----:B------:R-:W-:Y:S02]  /*1ea0*/  MOV R110, 0x1ec0 ;  /* 0x00001ec0006e7802 */ /* 0x000fe40000000f00 */
[----:B------:R-:W-:Y:S05]  /*1eb0*/  CALL.REL.NOINC `($__internal_68_$__cuda_sm70_shflsync_bfly_p) ;  /* 0x000005e000007944 */ /* 0x000fea0003c00000 */
[----:B01----:R-:W-:Y:S01]  /*1ec0*/  FADD.FTZ R109, R109, R114 ;  /* 0x000000726d6d7221 */ /* 0x003fe20000010000 */
[----:B------:R-:W-:Y:S01]  /*1ed0*/  HFMA2.MMA R114, -RZ, RZ, 0, 4.76837158203125e-07 ;  /* 0x00000008ff727435 */ /* 0x000fe200000001ff */
[----:B------:R-:W-:Y:S02]  /*1ee0*/  MOV R112, 0x1f ;  /* 0x0000001f00707802 */ /* 0x000fe40000000f00 */
[----:B------:R-:W-:Y:S02]  /*1ef0*/  MOV R115, 0xffffffff ;  /* 0xffffffff00737802 */ /* 0x000fe40000000f00 */
[----:B------:R-:W-:Y:S02]  /*1f00*/  MOV R110, 0x1f20 ;  /* 0x00001f20006e7802 */ /* 0x000fe40000000f00 */
[----:B------:R-:W-:Y:S05]  /*1f10*/  CALL.REL.NOINC `($__internal_68_$__cuda_sm70_shflsync_bfly_p) ;  /* 0x0000058000007944 */ /* 0x000fea0003c00000 */
[----:B01----:R-:W-:Y:S01]  /*1f20*/  FADD.FTZ R109, R109, R114 ;  /* 0x000000726d6d7221 */ /* 0x003fe20000010000 */
[----:B------:R-:W-:Y:S01]  /*1f30*/  HFMA2.MMA R114, -RZ, RZ, 0, 9.5367431640625e-07 ;  /* 0x00000010ff727435 */ /* 0x000fe200000001ff */
[----:B------:R-:W-:-:S02]  /*1f40*/  MOV R112, 0x1f ;  /* 0x0000001f00707802 */ /* 0x000fc40000000f00 */
[----:B------:R-:W-:Y:S02]  /*1f50*/  MOV R115, 0xffffffff ;  /* 0xffffffff00737802 */ /* 0x000fe40000000f00 */
[----:B------:R-:W-:Y:S02]  /*1f60*/  MOV R110, 0x1f80 ;  /* 0x00001f80006e7802 */ /* 0x000fe40000000f00 */
[----:B------:R-:W-:Y:S05]  /*1f70*/  CALL.REL.NOINC `($__internal_68_$__cuda_sm70_shflsync_bfly_p) ;  /* 0x0000052000007944 */ /* 0x000fea0003c00000 */
        /* <DEDUP_REMOVED lines=55> */
[----:B------:R-:W-:Y:S05]  /*22f0*/  CALL.REL.NOINC `($__internal_68_$__cuda_sm70_shflsync_bfly_p) ;  /* 0x000001a000007944 */ /* 0x000fea0003c00000 */
[----:B01----:R-:W-:Y:S01]  /*2300*/  FADD.FTZ R109, R109, R114 ;  /* 0x000000726d6d7221 */ /* 0x003fe20000010000 */
[----:B------:R-:W-:Y:S01]  /*2310*/  HFMA2.MMA R114, -RZ, RZ, 0, 1.1920928955078125e-07 ;  /* 0x00000002ff727435 */ /* 0x000fe200000001ff */
[----:B------:R-:W-:Y:S02]  /*2320*/  MOV R112, 0x1f ;  /* 0x0000001f00707802 */ /* 0x000fe40000000f00 */
[----:B------:R-:W-:Y:S02]  /*2330*/  MOV R115, 0xffffffff ;  /* 0xffffffff00737802 */ /* 0x000fe40000000f00 */
[----:B------:R-:W-:Y:S02]  /*2340*/  MOV R110, 0x2360 ;  /* 0x00002360006e7802 */ /* 0x000fe40000000f00 */
[----:B------:R-:W-:Y:S05]  /*2350*/  CALL.REL.NOINC `($__internal_68_$__cuda_sm70_shflsync_bfly_p) ;  /* 0x0000014000007944 */ /* 0x000fea0003c00000 */
[----:B01----:R-:W-:Y:S01]  /*2360*/  FADD.FTZ R109, R109, R114 ;  /* 0x000000726d6d7221 */ /* 0x003fe20000010000 */
[----:B------:R-:W-:Y:S01]  /*2370*/  HFMA2.MMA R114, -RZ, RZ, 0, 2.384185791015625e-07 ;  /* 0x00000004ff727435 */ /* 0x000fe200000001ff */
[----:B------:R-:W-:Y:S02]  /*2380*/  MOV R112, 0x1f ;  /* 0x0000001f00707802 */ /* 0x000fe40000000f00 */
[----:B------:R-:W-:-:S02]  /*2390*/  MOV R115, 0xffffffff ;  /* 0xffffffff00737802 */ /* 0x000fc40000000f00 */
        /* <DEDUP_REMOVED lines=8> */
[----:B-1----:R-:W-:Y:S01]  /*2420*/  FADD.FTZ R113, R109, R114 ;  /* 0x000000726d717221 */ /* 0x002fe20000010000 */
[----:B------:R-:W-:Y:S01]  /*2430*/  HFMA2.MMA R114, -RZ, RZ, 0, 9.5367431640625e-07 ;  /* 0x00000010ff727435 */ /* 0x000fe200000001ff */
[----:B0-----:R-:W-:Y:S02]  /*2440*/  MOV R112, 0x1f ;  /* 0x0000001f00707802 */ /* 0x001fe40000000f00 */
[----:B------:R-:W-:-:S02]  /*2450*/  MOV R115, 0xffffffff ;  /* 0xffffffff00737802 */ /* 0x000fc40000000f00 */
[----:B------:R-:W-:Y:S02]  /*2460*/  MOV R109, R113 ;  /* 0x00000071006d7202 */ /* 0x000fe40000000f00 */
[----:B------:R-:W-:Y:S02]  /*2470*/  MOV R110, 0x2490 ;  /* 0x00002490006e7802 */ /* 0x000fe40000000f00 */
[----:B------:R-:W-:Y:S05]  /*2480*/  CALL.REL.NOINC `($__internal_68_$__cuda_sm70_shflsync_bfly_p) ;  /* 0x0000001000007944 */ /* 0x000fea0003c00000 */
[----:B01----:R-:W-:Y:S05]  /*2490*/  BRA `(.L_x_9273) ;  /* 0xfffff13000007947 */ /* 0x003fea000383ffff */
        .weak           $__internal_68_$__cuda_sm70_shflsync_bfly_p
        .type           $__internal_68_$__cuda_sm70_shflsync_bfly_p,@function
        .size           $__internal_68_$__cuda_sm70_shflsync_bfly_p,(.L_x_22236 - $__internal_68_$__cuda_sm70_shflsync_bfly_p)
$__internal_68_$__cuda_sm70_shflsync_bfly_p:
[----:B------:R-:W-:Y:S01]  /*24a0*/  HFMA2.MMA R111, -RZ, RZ, 0, 0 ;  /* 0x00000000ff6f7435 */ /* 0x000fe200000001ff */
[----:B------:R-:W-:Y:S04]  /*24b0*/  WARPSYNC R115 ;  /* 0x0000007300007348 */ /* 0x000fe80003800000 */
[----:B------:R0:W1:Y:S01]  /*24c0*/  SHFL.BFLY PT, R114, R109, R114, R112 ;  /* 0x0c0000726d727389 */ /* 0x00006200000e0070 */
[----:B------:R-:W-:Y:S05]  /*24d0*/  RET.REL.NODEC R110 `(_ZN10layer_norm13ln_fwd_kernelINS_13Kernel_traitsIf13__nv_bfloat16fS2_fjLj768ELj1ELj4ELj1ELj16ENS_18Kernel_traits_baseILj768EfS2_fS2_fjLj128EEEEELb0ELb1ELb0ELb0EEEvNS_9FwdParamsE) ;  /* 0xffffdb206e007950 */ /* 0x000fea0003c3ffff */
.L_x_9274:
        /* <DEDUP_REMOVED lines=10> */
.L_x_22236:


//--------------------- .text._ZN10layer_norm13ln_fwd_kernelINS_13Kernel_traitsIf13__nv_bfloat16fS2_fjLj768ELj1ELj4ELj1ELj16ENS_18Kernel_traits_baseILj768EfS2_fS2_fjLj128EEEEELb0ELb1ELb0ELb1EEEvNS_9FwdParamsE --------------------------
	.section	.text._ZN10layer_norm13ln_fwd_kernelINS_13Kernel_traitsIf13__nv_bfloat16fS2_fjLj768ELj1ELj4ELj1ELj16ENS_18Kernel_traits_baseILj768EfS2_fS2_fjLj128EEEEELb0ELb1ELb0ELb1EEEvNS_9FwdParamsE,"ax",@progbits
	.sectioninfo	@"SHI_REGISTERS=128"
	.align	128
        .global         _ZN10layer_norm13ln_fwd_kernelINS_13Kernel_traitsIf13__nv_bfloat16fS2_fjLj768ELj1ELj4ELj1ELj16ENS_18Kernel_traits_baseILj768EfS2_fS2_fjLj128EEEEELb0ELb1ELb0ELb1EEEvNS_9FwdParamsE
        .type           _ZN10layer_norm13ln_fwd_kernelINS_13Kernel_traitsIf13__nv_bfloat16fS2_fjLj768ELj1ELj4ELj1ELj16ENS_18Kernel_traits_baseILj768EfS2_fS2_fjLj128EEEEELb0ELb1ELb0ELb1EEEvNS_9FwdParamsE,@function
        .size           _ZN10layer_norm13ln_fwd_kernelINS_13Kernel_traitsIf13__nv_bfloat16fS2_fjLj768ELj1ELj4ELj1ELj16ENS_18Kernel_traits_baseILj768EfS2_fS2_fjLj128EEEEELb0ELb1ELb0ELb1EEEvNS_9FwdParamsE,(.L_x_22237 - _ZN10layer_norm13ln_fwd_kernelINS_13Kernel_traitsIf13__nv_bfloat16fS2_fjLj768ELj1ELj4ELj1ELj16ENS_18Kernel_traits_baseILj768EfS2_fS2_fjLj128EEEEELb0ELb1ELb0ELb1EEEvNS_9FwdParamsE)
        .other          _ZN10layer_norm13ln_fwd_kernelINS_13Kernel_traitsIf13__nv_bfloat16fS2_fjLj768ELj1ELj4ELj1ELj16ENS_18Kernel_traits_baseILj768EfS2_fS2_fjLj128EEEEELb0ELb1ELb0ELb1EEEvNS_9FwdParamsE,@"STO_CUDA_ENTRY STV_DEFAULT"
_ZN10layer_norm13ln_fwd_kernelINS_13Kernel_traitsIf13__nv_bfloat16fS2_fjLj768ELj1ELj4ELj1ELj16ENS_18Kernel_traits_baseILj768EfS2_fS2_fjLj128EEEEELb0ELb1ELb0ELb1EEEvNS_9FwdParamsE:
.text._ZN10layer_norm13ln_fwd_kernelINS_13Kernel_traitsIf13__nv_bfloat16fS2_fjLj768ELj1ELj4ELj1ELj16ENS_18Kernel_traits_baseILj768EfS2_fS2_fjLj128EEEEELb0ELb1ELb0ELb1EEEvNS_9FwdParamsE:
        /* <DEDUP_REMOVED lines=49> */
[----:B0-----:R-:W-:Y:S01]  /*0310*/  MOV R2, R80 ;  /* 0x0000005000027202 */ /* 0x001fe20000000f00 */
[----:B------:R-:W-:-:S03]  /*0320*/  ULDC.U8 UR6, c[0x0][0x1f0] ;  /* 0x00007c0000067ab9 */ /* 0x000fc60000000000 */
.L_x_9278:
[----:B------:R-:W-:Y:S01]  /*0330*/  ISETP.NE.U32.AND P1, PT, RZ, c[0x0][0x1c0], PT ;  /* 0x00007000ff007a0c */ /* 0x000fe20003f25070 */
[----:B------:R-:W-:Y:S01]  /*0340*/  IMAD R3, R2, c[0x0][0x168], RZ ;  /* 0x00005a0002037a24 */ /* 0x000fe200078e02ff */
[----:B------:R-:W-:-:S02]  /*0350*/  HFMA2.MMA R108, -RZ, RZ, 0, 9.5367431640625e-07 ;  /* 0x00000010ff6c7435 */ /* 0x000fc400000001ff */
[----:B------:R-:W-:Y:S02]  /*0360*/  ISETP.NE.AND.EX P1, PT, RZ, c[0x0][0x1c4], PT, P1 ;  /* 0x00007100ff007a0c */ /* 0x000fe40003f25310 */
        /* <DEDUP_REMOVED lines=9> */
[----:B------:R2:W3:Y:S02]  /*0400*/  @P1 LDG.E.U16 R88, [R88.64] ;  /* 0x0000000458581981 */ /* 0x0004e4000c1e1500 */
[----:B------:R-:W-:-:S04]  /*0410*/  @P0 LEA R90, P2, R113, c[0x0][0x180], 0x5 ;  /* 0x00006000715a0a11 */ /* 0x000fc800078428ff */
[----:B------:R-:W-:-:S05]  /*0420*/  @P0 LEA.HI.X R91, R113, c[0x0][0x184], RZ, 0x5, P2 ;  /* 0x00006100715b0a11 */ /* 0x000fca00010f2cff */
[----:B-1----:R0:W4:Y:S04]  /*0430*/  @P0 LDG.E.128 R76, [R90.64] ;  /* 0x000000045a4c0981 */ /* 0x002128000c1e1d00 */
[----:B------:R0:W4:Y:S01]  /*0440*/  @P0 LDG.E.128 R80, [R90.64+0x10] ;  /* 0x000010045a500981 */ /* 0x000122000c1e1d00 */
[----:B------:R-:W-:Y:S02]  /*0450*/  MOV R114, 0x3f800000 ;  /* 0x3f80000000727802 */ /* 0x000fe40000000f00 */
[C---:B------:R-:W-:Y:S02]  /*0460*/  IADD3 R112, R113.reuse, 0x20, RZ ;  /* 0x0000002071707810 */ /* 0x040fe40007ffe0ff */
[----:B------:R-:W-:-:S04]  /*0470*/  LEA R100, P2, R113, c[0x0][0x188], 0x5 ;  /* 0x0000620071647a11 */ /* 0x000fc800078428ff */
[----:B------:R-:W-:Y:S02]  /*0480*/  LEA.HI.X R101, R113, c[0x0][0x18c], RZ, 0x5, P2 ;  /* 0x0000630071657a11 */ /* 0x000fe400010f2cff */
[----:B------:R-:W-:-:S04]  /*0490*/  @P0 LEA R102, P2, R112, c[0x0][0x180], 0x5 ;  /* 0x0000600070660a11 */ /* 0x000fc800078428ff */
[----:B------:R-:W-:Y:S02]  /*04a0*/  @P0 LEA.HI.X R103, R112, c[0x0][0x184], RZ, 0x5, P2 ;  /* 0x0000610070670a11 */ /* 0x000fe400010f2cff */
[----:B--2---:R-:W-:Y:S02]  /*04b0*/  PRMT R89, RZ, 0x7610, R84 ;  /* 0x00007610ff597816 */ /* 0x004fe40000000054 */
[----:B---3--:R-:W-:Y:S02]  /*04c0*/  @P1 PRMT R114, RZ, 0x5410, R88 ;  /* 0x00005410ff721816 */ /* 0x008fe40000000058 */
[----:B------:R-:W-:Y:S02]  /*04d0*/  ISETP.NE.U32.AND P1, PT, RZ, c[0x0][0x180], PT ;  /* 0x00006000ff007a0c */ /* 0x000fe40003f25070 */
[--C-:B0-----:R-:W-:Y:S02]  /*04e0*/  PRMT R91, RZ, 0x5410, R85.reuse ;  /* 0x00005410ff5b7816 */ /* 0x101fe40000000055 */
[----:B------:R-:W-:-:S02]  /*04f0*/  PRMT R85, RZ, 0x7610, R85 ;  /* 0x00007610ff557816 */ /* 0x000fc40000000055 */
[----:B------:R-:W-:Y:S02]  /*0500*/  PRMT R95, RZ, 0x7610, R86 ;  /* 0x00007610ff5f7816 */ /* 0x000fe40000000056 */
[--C-:B------:R-:W-:Y:S02]  /*0510*/  PRMT R97, RZ, 0x5410, R87.reuse ;  /* 0x00005410ff617816 */ /* 0x100fe40000000057 */
[----:B------:R-:W-:Y:S02]  /*0520*/  PRMT R3, RZ, 0x5410, R84 ;  /* 0x00005410ff037816 */ /* 0x000fe40000000054 */
[----:B------:R-:W-:Y:S02]  /*0530*/  PRMT R93, RZ, 0x5410, R86 ;  /* 0x00005410ff5d7816 */ /* 0x000fe40000000056 */
[----:B------:R-:W-:Y:S02]  /*0540*/  PRMT R87, RZ, 0x7610, R87 ;  /* 0x00007610ff577816 */ /* 0x000fe40000000057 */
[----:B------:R-:W-:Y:S01]  /*0550*/  ISETP.NE.AND.EX P1, PT, RZ, c[0x0][0x184], PT, P1 ;  /* 0x00006100ff007a0c */ /* 0x000fe20003f25310 */
[----:B------:R-:W-:-:S02]  /*0560*/  FMUL.FTZ R86, R89, R114 ;  /* 0x0000007259567220 */ /* 0x000fc40000410000 */
[-C--:B------:R-:W-:Y:S02]  /*0570*/  FMUL.FTZ R91, R91, R114.reuse ;  /* 0x000000725b5b7220 */ /* 0x080fe40000410000 */
[-C--:B------:R-:W-:Y:S02]  /*0580*/  FMUL.FTZ R88, R85, R114.reuse ;  /* 0x0000007255587220 */ /* 0x080fe40000410000 */
[-C--:B------:R-:W-:Y:S02]  /*0590*/  FMUL.FTZ R90, R95, R114.reuse ;  /* 0x000000725f5a7220 */ /* 0x080fe40000410000 */
[-C--:B------:R-:W-:Y:S02]  /*05a0*/  FMUL.FTZ R3, R3, R114.reuse ;  /* 0x0000007203037220 */ /* 0x080fe40000410000 */
[-C--:B------:R-:W-:Y:S02]  /*05b0*/  FMUL.FTZ R93, R93, R114.reuse ;  /* 0x000000725d5d7220 */ /* 0x080fe40000410000 */
[----:B------:R-:W-:-:S02]  /*05c0*/  FMUL.FTZ R97, R97, R114 ;  /* 0x0000007261617220 */ /* 0x000fc40000410000 */
[----:B------:R-:W-:Y:S02]  /*05d0*/  FMUL.FTZ R92, R87, R114 ;  /* 0x00000072575c7220 */ /* 0x000fe40000410000 */
[----:B-----5:R-:W-:Y:S02]  /*05e0*/  FMUL.FTZ R85, R25, R86 ;  /* 0x0000005619557220 */ /* 0x020fe40000410000 */
[----:B------:R-:W-:Y:S02]  /*05f0*/  FMUL.FTZ R86, R26, R91 ;  /* 0x0000005b1a567220 */ /* 0x000fe40000410000 */
[----:B------:R-:W-:Y:S02]  /*0600*/  FMUL.FTZ R87, R27, R88 ;  /* 0x000000581b577220 */ /* 0x000fe40000410000 */
[----:B------:R-:W-:Y:S02]  /*0610*/  FMUL.FTZ R89, R21, R90 ;  /* 0x0000005a15597220 */ /* 0x000fe40000410000 */
[----:B------:R-:W-:-:S02]  /*0620*/  FMUL.FTZ R84, R24, R3 ;  /* 0x0000000318547220 */ /* 0x000fc40000410000 */
[----:B------:R-:W-:Y:S02]  /*0630*/  FMUL.FTZ R88, R20, R93 ;  /* 0x0000005d14587220 */ /* 0x000fe40000410000 */
[----:B------:R-:W-:Y:S02]  /*0640*/  FMUL.FTZ R90, R22, R97 ;  /* 0x00000061165a7220 */ /* 0x000fe40000410000 */
[----:B------:R-:W-:Y:S02]  /*0650*/  FMUL.FTZ R91, R23, R92 ;  /* 0x0000005c175b7220 */ /* 0x000fe40000410000 */
[----:B----4-:R-:W-:Y:S02]  /*0660*/  @P1 FADD.FTZ R84, R76, R84 ;  /* 0x000000544c541221 */ /* 0x010fe40000010000 */
[----:B------:R-:W-:Y:S02]  /*0670*/  @P1 FADD.FTZ R85, R77, R85 ;  /* 0x000000554d551221 */ /* 0x000fe40000010000 */
[----:B------:R-:W-:-:S02]  /*0680*/  @P1 FADD.FTZ R86, R78, R86 ;  /* 0x000000564e561221 */ /* 0x000fc40000010000 */
[----:B------:R-:W-:Y:S02]  /*0690*/  @P1 FADD.FTZ R87, R79, R87 ;  /* 0x000000574f571221 */ /* 0x000fe40000010000 */
[----:B------:R-:W-:Y:S02]  /*06a0*/  @P1 FADD.FTZ R88, R80, R88 ;  /* 0x0000005850581221 */ /* 0x000fe40000010000 */
[----:B------:R-:W-:Y:S02]  /*06b0*/  @P1 FADD.FTZ R89, R81, R89 ;  /* 0x0000005951591221 */ /* 0x000fe40000010000 */
[----:B------:R-:W-:Y:S02]  /*06c0*/  @P1 FADD.FTZ R90, R82, R90 ;  /* 0x0000005a525a1221 */ /* 0x000fe40000010000 */
        /* <DEDUP_REMOVED lines=16> */
[----:B------:R-:W-:-:S04]  /*07d0*/  LEA R116, P2, R112, c[0x0][0x188], 0x5 ;  /* 0x0000620070747a11 */ /* 0x000fc800078428ff */
[----:B------:R-:W-:Y:S02]  /*07e0*/  LEA.HI.X R117, R112, c[0x0][0x18c], RZ, 0x5, P2 ;  /* 0x0000630070757a11 */ /* 0x000fe400010f2cff */
[----:B------:R-:W-:Y:S02]  /*07f0*/  @P0 LEA R118, P2, R3, c[0x0][0x180], 0x5 ;  /* 0x0000600003760a11 */ /* 0x000fe400078428ff */
[--C-:B0-----:R-:W-:Y:S02]  /*0800*/  PRMT R101, RZ, 0x5410, R96.reuse ;  /* 0x00005410ff657816 */ /* 0x101fe40000000060 */
[--C-:B------:R-:W-:Y:S02]  /*0810*/  PRMT R109, RZ, 0x5410, R97.reuse ;  /* 0x00005410ff6d7816 */ /* 0x100fe40000000061 */
[----:B-1----:R-:W-:Y:S02]  /*0820*/  PRMT R103, RZ, 0x7610, R96 ;  /* 0x00007610ff677816 */ /* 0x002fe40000000060 */
[----:B------:R-:W-:-:S02]  /*0830*/  PRMT R97, RZ, 0x7610, R97 ;  /* 0x00007610ff617816 */ /* 0x000fc40000000061 */
[--C-:B------:R-:W-:Y:S02]  /*0840*/  PRMT R115, RZ, 0x7610, R98.reuse ;  /* 0x00007610ff737816 */ /* 0x100fe40000000062 */
        /* <DEDUP_REMOVED lines=45> */
[----:B------:R-:W-:Y:S02]  /*0b20*/  PRMT R123, RZ, 0x7610, R108 ;  /* 0x00007610ff7b7816 */ /* 0x000fe4000000006c */
[--C-:B------:R-:W-:Y:S02]  /*0b30*/  PRMT R125, RZ, 0x5410, R109.reuse ;  /* 0x00005410ff7d7816 */ /* 0x100fe4000000006d */
[----:B------:R-:W-:Y:S02]  /*0b40*/  PRMT R118, RZ, 0x7610, R109 ;  /* 0x00007610ff767816 */ /* 0x000fe4000000006d */
[--C-:B------:R-:W-:Y:S02]  /*0b50*/  PRMT R117, RZ, 0x5410, R110.reuse ;  /* 0x00005410ff757816 */ /* 0x100fe4000000006e */
[----:B------:R-:W-:-:S02]  /*0b60*/  PRMT R121, RZ, 0x7610, R110 ;  /* 0x00007610ff797816 */ /* 0x000fc4000000006e */
[--C-:B------:R-:W-:Y:S02]  /*0b70*/  PRMT R115, RZ, 0x5410, R111.reuse ;  /* 0x00005410ff737816 */ /* 0x100fe4000000006f */
[----:B------:R-:W-:Y:S01]  /*0b80*/  PRMT R111, RZ, 0x7610, R111 ;  /* 0x00007610ff6f7816 */ /* 0x000fe2000000006f */
[----:B------:R-:W-:Y:S02]  /*0b90*/  FADD.FTZ R108, R86, R116 ;  /* 0x00000074566c7221 */ /* 0x000fe40000010000 */
        /* <DEDUP_REMOVED lines=8> */
[----:B------:R-:W-:Y:S01]  /*0c20*/  FADD.FTZ R111, R87, R108 ;  /* 0x0000006c576f7221 */ /* 0x000fe20000010000 */
[----:B---3--:R-:W-:-:S03]  /*0c30*/  @P0 MOV R104, R76 ;  /* 0x0000004c00680202 */ /* 0x008fc60000000f00 */
[----:B------:R-:W-:Y:S02]  /*0c40*/  FADD.FTZ R120, R88, R111 ;  /* 0x0000006f58787221 */ /* 0x000fe40000010000 */
[----:B------:R-:W-:Y:S02]  /*0c50*/  FMUL.FTZ R108, R8, R109 ;  /* 0x0000006d086c7220 */ /* 0x000fe40000410000 */
[----:B------:R-:W-:Y:S01]  /*0c60*/  FADD.FTZ R111, R89, R120 ;  /* 0x00000078596f7221 */ /* 0x000fe20000010000 */
[----:B------:R-:W-:Y:S01]  /*0c70*/  @P0 MOV R105, R77 ;  /* 0x0000004d00690202 */ /* 0x000fe20000000f00 */
[----:B------:R-:W-:Y:S02]  /*0c80*/  @P1 FADD.FTZ R108, R108, R104 ;  /* 0x000000686c6c1221 */ /* 0x000fe40000010000 */
[----:B------:R-:W-:Y:S02]  /*0c90*/  FMUL.FTZ R109, R9, R110 ;  /* 0x0000006e096d7220 */ /* 0x000fe40000410000 */
[----:B------:R-:W-:-:S02]  /*0ca0*/  FADD.FTZ R104, R90, R111 ;  /* 0x0000006f5a687221 */ /* 0x000fc40000010000 */
[----:B------:R-:W-:Y:S02]  /*0cb0*/  @P1 FADD.FTZ R109, R109, R105 ;  /* 0x000000696d6d1221 */ /* 0x000fe40000010000 */
[----:B------:R-:W-:-:S04]  /*0cc0*/  FADD.FTZ R105, R91, R104 ;  /* 0x000000685b697221 */ /* 0x000fc80000010000 */
        /* <DEDUP_REMOVED lines=41> */
.L_x_9279:
        /* <DEDUP_REMOVED lines=68> */
.L_x_9280:
[----:B01----:R-:W-:Y:S01]  /*13a0*/  FADD.FTZ R115, R94, R115 ;  /* 0x000000735e737221 */ /* 0x003fe20000010000 */
[----:B------:R-:W-:Y:S01]  /*13b0*/  MOV R94, c[0x0][0x1e0] ;  /* 0x00007800005e7a02 */ /* 0x000fe20000000f00 */
[----:B------:R-:W-:Y:S01]  /*13c0*/  FMUL.FTZ R92, R114, R114 ;  /* 0x00000072725c7220 */ /* 0x000fe20000410000 */
[----:B------:R-:W-:Y:S01]  /*13d0*/  ISETP.NE.AND P0, PT, RZ, UR6, PT ;  /* 0x00000006ff007c0c */ /* 0x000fe2000bf05270 */
[----:B------:R-:W-:Y:S02]  /*13e0*/  HFMA2.MMA R93, -RZ, RZ, 0, 2.384185791015625e-07 ;  /* 0x00000004ff5d7435 */ /* 0x000fe400000001ff */
[----:B------:R-:W-:Y:S01]  /*13f0*/  FFMA.FTZ R94, R115, R94, c[0x0][0x228] ;  /* 0x00008a00735e7623 */ /* 0x000fe2000001005e */
[----:B------:R-:W-:Y:S02]  /*1400*/  FSEL R95, R92, RZ, P0 ;  /* 0x000000ff5c5f7208 */ /* 0x000fe40000000000 */
[----:B------:R-:W-:-:S03]  /*1410*/  FSEL R92, R114, RZ, !P0 ;  /* 0x000000ff725c7208 */ /* 0x000fc60004000000 */
[----:B------:R-:W-:Y:S02]  /*1420*/  FADD.FTZ R115, R94, R95 ;  /* 0x0000005f5e737221 */ /* 0x000fe40000010000 */
[----:B------:R-:W-:-:S04]  /*1430*/  @!P1 IMAD.WIDE R116, R2, R93, c[0x0][0x1a0] ;  /* 0x0000680002749625 */ /* 0x000fc800078e025d */
[----:B------:R-:W0:Y:S01]  /*1440*/  MUFU.RSQ R115, R115 ;  /* 0x0000007300737308 */ /* 0x000e220000001400 */
[--C-:B------:R-:W-:Y:S01]  /*1450*/  FADD.FTZ R90, R90, -R92.reuse ;  /* 0x8000005c5a5a7221 */ /* 0x100fe20000010000 */
[----:B------:R1:W-:Y:S01]  /*1460*/  @!P1 STG.E [R116.64], R114 ;  /* 0x0000007274009986 */ /* 0x0003e2000c101904 */
[--C-:B------:R-:W-:Y:S02]  /*1470*/  FADD.FTZ R91, R91, -R92.reuse ;  /* 0x8000005c5b5b7221 */ /* 0x100fe40000010000 */
[--C-:B------:R-:W-:Y:S02]  /*1480*/  FADD.FTZ R94, R84, -R92.reuse ;  /* 0x8000005c545e7221 */ /* 0x100fe40000010000 */
[--C-:B------:R-:W-:Y:S02]  /*1490*/  FADD.FTZ R95, R85, -R92.reuse ;  /* 0x8000005c555f7221 */ /* 0x100fe40000010000 */
[--C-:B------:R-:W-:Y:S02]  /*14a0*/  FADD.FTZ R86, R86, -R92.reuse ;  /* 0x8000005c56567221 */ /* 0x100fe40000010000 */
[----:B------:R-:W-:-:S02]  /*14b0*/  FADD.FTZ R87, R87, -R92 ;  /* 0x8000005c57577221 */ /* 0x000fc40000010000 */
[----:B------:R-:W-:-:S04]  /*14c0*/  @!P1 IMAD.WIDE R84, R2, R93, c[0x0][0x1a8] ;  /* 0x00006a0002549625 */ /* 0x000fc800078e025d */
[--C-:B-1----:R-:W-:Y:S01]  /*14d0*/  FADD.FTZ R114, R99, -R92.reuse ;  /* 0x8000005c63727221 */ /* 0x102fe20000010000 */
[----:B0-----:R0:W-:Y:S01]  /*14e0*/  @!P1 STG.E [R84.64], R115 ;  /* 0x0000007354009986 */ /* 0x0011e2000c101904 */
[C---:B------:R-:W-:Y:S02]  /*14f0*/  FMUL.FTZ R99, R115.reuse, R90 ;  /* 0x0000005a73637220 */ /* 0x040fe40000410000 */
[----:B------:R-:W-:Y:S02]  /*1500*/  FMUL.FTZ R90, R115, R91 ;  /* 0x0000005b735a7220 */ /* 0x000fe40000410000 */
[--C-:B------:R-:W-:Y:S02]  /*1510*/  FADD.FTZ R88, R88, -R92.reuse ;  /* 0x8000005c58587221 */ /* 0x100fe40000010000 */
[----:B------:R-:W-:Y:S02]  /*1520*/  FADD.FTZ R89, R89, -R92 ;  /* 0x8000005c59597221 */ /* 0x000fe40000010000 */
[----:B------:R-:W-:-:S02]  /*1530*/  FMUL.FTZ R91, R115, R94 ;  /* 0x0000005e735b7220 */ /* 0x000fc40000410000 */
[--C-:B------:R-:W-:Y:S02]  /*1540*/  FADD.FTZ R102, R102, -R92.reuse ;  /* 0x8000005c66667221 */ /* 0x100fe40000010000 */
[--C-:B------:R-:W-:Y:S02]  /*1550*/  FADD.FTZ R118, R103, -R92.reuse ;  /* 0x8000005c67767221 */ /* 0x100fe40000010000 */
[C---:B------:R-:W-:Y:S02]  /*1560*/  FMUL.FTZ R94, R115.reuse, R95 ;  /* 0x0000005f735e7220 */ /* 0x040fe40000410000 */
[--C-:B------:R-:W-:Y:S02]  /*1570*/  FADD.FTZ R96, R96, -R92.reuse ;  /* 0x8000005c60607221 */ /* 0x100fe40000010000 */
[----:B------:R-:W-:Y:S02]  /*1580*/  FMUL.FTZ R95, R115, R86 ;  /* 0x00000056735f7220 */ /* 0x000fe40000410000 */
        /* <DEDUP_REMOVED lines=11> */
[----:B------:R-:W-:Y:S02]  /*1640*/  FMUL.FTZ R86, R115, R87 ;  /* 0x0000005773567220 */ /* 0x000fe40000410000 */
[----:B------:R-:W-:-:S02]  /*1650*/  FADD.FTZ R92, R107, -R92 ;  /* 0x8000005c6b5c7221 */ /* 0x000fc40000010000 */
[C---:B------:R-:W-:Y:S02]  /*1660*/  FMUL.FTZ R87, R115.reuse, R88 ;  /* 0x0000005873577220 */ /* 0x040fe40000410000 */
[C---:B------:R-:W-:Y:S02]  /*1670*/  FMUL.FTZ R105, R115.reuse, R89 ;  /* 0x0000005973697220 */ /* 0x040fe40000410000 */
[----:B0-----:R-:W-:Y:S01]  /*1680*/  FMUL.FTZ R85, R115, R102 ;  /* 0x0000006673557220 */ /* 0x001fe20000410000 */
[----:B------:R-:W-:Y:S01]  /*1690*/  LEA R102, P2, R3, c[0x0][0x208], 0x4 ;  /* 0x0000820003667a11 */ /* 0x000fe200078420ff */
[C---:B------:R-:W-:Y:S02]  /*16a0*/  FMUL.FTZ R118, R115.reuse, R118 ;  /* 0x0000007673767220 */ /* 0x040fe40000410000 */
[----:B------:R-:W-:Y:S02]  /*16b0*/  FMUL.FTZ R89, R115, R96 ;  /* 0x0000006073597220 */ /* 0x000fe40000410000 */
[----:B------:R-:W-:-:S02]  /*16c0*/  FFMA.FTZ R84, R48, R91, R72 ;  /* 0x0000005b30547223 */ /* 0x000fc40000010048 */
[----:B------:R-:W-:Y:S02]  /*16d0*/  FMUL.FTZ R88, R115, R97 ;  /* 0x0000006173587220 */ /* 0x000fe40000410000 */
[----:B------:R-:W-:Y:S02]  /*16e0*/  FFMA.FTZ R96, R47, R90, R71 ;  /* 0x0000005a2f607223 */ /* 0x000fe40000010047 */
[----:B------:R-:W-:Y:S02]  /*16f0*/  FFMA.FTZ R91, R49, R94, R73 ;  /* 0x0000005e315b7223 */ /* 0x000fe40000010049 */
[C---:B------:R-:W-:Y:S02]  /*1700*/  FMUL.FTZ R97, R115.reuse, R98 ;  /* 0x0000006273617220 */ /* 0x040fe40000410000 */
[----:B------:R-:W-:Y:S01]  /*1710*/  FMUL.FTZ R114, R115, R114 ;  /* 0x0000007273727220 */ /* 0x000fe20000410000 */
[----:B------:R-:W-:Y:S01]  /*1720*/  F2FP.BF16.PACK_AB R84, R91, R84 ;  /* 0x000000545b54723e */ /* 0x000fe200000010ff */
[C---:B------:R-:W-:Y:S01]  /*1730*/  FMUL.FTZ R103, R115.reuse, R100 ;  /* 0x0000006473677220 */ /* 0x040fe20000410000 */
[----:B------:R-:W-:Y:S01]  /*1740*/  LEA R100, P1, R112, c[0x0][0x208], 0x4 ;  /* 0x0000820070647a11 */ /* 0x000fe200078220ff */
        /* <DEDUP_REMOVED lines=26> */
[----:B------:R-:W-:Y:S01]  /*18f0*/  FFMA.FTZ R103, R29, R124, R53 ;  /* 0x0000007c1d677223 */ /* 0x000fe20000010035 */
[----:B------:R-:W-:Y:S01]  /*1900*/  LEA R94, P0, R113, c[0x0][0x208], 0x4 ;  /* 0x00008200715e7a11 */ /* 0x000fe200078020ff */
[----:B------:R-:W-:Y:S02]  /*1910*/  FFMA.FTZ R97, R37, R116, R61 ;  /* 0x0000007425617223 */ /* 0x000fe4000001003d */
[----:B------:R-:W-:Y:S01]  /*1920*/  FFMA.FTZ R114, R43, R114, R67 ;  /* 0x000000722b727223 */ /* 0x000fe20000010043 */
[----:B------:R-:W-:Y:S01]  /*1930*/  F2FP.BF16.PACK_AB R98, R103, R98 ;  /* 0x000000626762723e */ /* 0x000fe200000010ff */
[----:B------:R-:W-:Y:S01]  /*1940*/  FFMA.FTZ R96, R32, R101, R56 ;  /* 0x0000006520607223 */ /* 0x000fe20000010038 */
[----:B------:R-:W-:Y:S01]  /*1950*/  F2FP.BF16.PACK_AB R90, R97, R90 ;  /* 0x0000005a615a723e */ /* 0x000fe200000010ff */
[----:B------:R-:W-:Y:S01]  /*1960*/  FFMA.FTZ R103, R33, R120, R57 ;  /* 0x0000007821677223 */ /* 0x000fe20000010039 */
[----:B------:R-:W-:Y:S01]  /*1970*/  LEA.HI.X R95, R113, c[0x0][0x20c], RZ, 0x4, P0 ;  /* 0x00008300715f7a11 */ /* 0x000fe200000f24ff */
[----:B------:R-:W-:Y:S01]  /*1980*/  FFMA.FTZ R99, R30, R111, R54 ;  /* 0x0000006f1e637223 */ /* 0x000fe20000010036 */
[----:B------:R-:W-:Y:S01]  /*1990*/  F2FP.BF16.PACK_AB R89, R114, R89 ;  /* 0x000000597259723e */ /* 0x000fe200000010ff */
[----:B------:R-:W-:Y:S01]  /*19a0*/  FFMA.FTZ R92, R31, R92, R55 ;  /* 0x0000005c1f5c7223 */ /* 0x000fe20000010037 */
[----:B------:R-:W-:Y:S01]  /*19b0*/  LEA.HI.X R101, R112, c[0x0][0x20c], RZ, 0x4, P1 ;  /* 0x0000830070657a11 */ /* 0x000fe200008f24ff */
[----:B------:R-:W-:Y:S01]  /*19c0*/  FFMA.FTZ R97, R34, R107, R58 ;  /* 0x0000006b22617223 */ /* 0x000fe2000001003a */
[----:B------:R-:W-:Y:S01]  /*19d0*/  F2FP.BF16.PACK_AB R96, R103, R96 ;  /* 0x000000606760723e */ /* 0x000fe200000010ff */
        /* <DEDUP_REMOVED lines=11> */
.L_x_9277:
[----:B------:R-:W-:Y:S05]  /*1a90*/  EXIT ;  /* 0x000000000000794d */ /* 0x000fea0003800000 */
.L_x_9275:
[----:B0-----:R-:W-:Y:S02]  /*1aa0*/  MOV R94, 0x1 ;  /* 0x00000001005e7802 */ /* 0x001fe40000000f00 */
[----:B------:R-:W-:Y:S02]  /*1ab0*/  MOV R95, 0x1f ;  /* 0x0000001f005f7802 */ /* 0x000fe40000000f00 */
[----:B------:R-:W-:Y:S02]  /*1ac0*/  MOV R116, 0xffffffff ;  /* 0xffffffff00747802 */ /* 0x000fe40000000f00 */
[----:B------:R-:W-:Y:S02]  /*1ad0*/  MOV R92, 0x1af0 ;  /* 0x00001af0005c7802 */ /* 0x000fe40000000f00 */
[----:B------:R-:W-:Y:S05]  /*1ae0*/  CALL.REL.NOINC `($__internal_69_$__cuda_sm70_shflsync_bfly_p) ;  /* 0x0000068000007944 */ /* 0x000fea0003c00000 */
[----:B01----:R-:W-:Y:S05]  /*1af0*/  BRA `(.L_x_9279) ;  /* 0xfffff46000007947 */ /* 0x003fea000383ffff */
.L_x_9276:
[----:B------:R-:W-:Y:S01]  /*1b00*/  HFMA2.MMA R94, -RZ, RZ, 0, 1.1920928955078125e-07 ;  /* 0x00000002ff5e7435 */ /* 0x000fe200000001ff */
[----:B------:R-:W-:Y:S02]  /*1b10*/  MOV R95, 0x1f ;  /* 0x0000001f005f7802 */ /* 0x000fe40000000f00 */
[----:B------:R-:W-:Y:S02]  /*1b20*/  MOV R116, 0xffffffff ;  /* 0xffffffff00747802 */ /* 0x000fe40000000f00 */
[----:B------:R-:W-:-:S02]  /*1b30*/  MOV R92, 0x1b50 ;  /* 0x00001b50005c7802 */ /* 0x000fc40000000f00 */
[----:B------:R-:W-:Y:S05]  /*1b40*/  CALL.REL.NOINC `($__internal_69_$__cuda_sm70_shflsync_bfly_p) ;  /* 0x0000062000007944 */ /* 0x000fea0003c00000 */
[----:B01----:R-:W-:Y:S01]  /*1b50*/  FADD.FTZ R115, R115, R94 ;  /* 0x0000005e73737221 */ /* 0x003fe20000010000 */
[----:B------:R-:W-:Y:S01]  /*1b60*/  HFMA2.MMA R94, -RZ, RZ, 0, 2.384185791015625e-07 ;  /* 0x00000004ff5e7435 */ /* 0x000fe200000001ff */
[----:B------:R-:W-:-:S02]  /*1b70*/  MOV R95, 0x1f ;  /* 0x0000001f005f7802 */ /* 0x000fc40000000f00 */
[----:B------:R-:W-:Y:S02]  /*1b80*/  MOV R116, 0xffffffff ;  /* 0xffffffff00747802 */ /* 0x000fe40000000f00 */
[----:B------:R-:W-:Y:S02]  /*1b90*/  MOV R92, 0x1bb0 ;  /* 0x00001bb0005c7802 */ /* 0x000fe40000000f00 */
[----:B------:R-:W-:Y:S05]  /*1ba0*/  CALL.REL.NOINC `($__internal_69_$__cuda_sm70_shflsync_bfly_p) ;  /* 0x000005c000007944 */ /* 0x000fea0003c00000 */
[----:B01----:R-:W-:Y:S01]  /*1bb0*/  FADD.FTZ R115, R115, R94 ;  /* 0x0000005e73737221 */ /* 0x003fe20000010000 */
[----:B------:R-:W-:Y:S01]  /*1bc0*/  HFMA2.MMA R94, -RZ, RZ, 0, 4.76837158203125e-07 ;  /* 0x00000008ff5e7435 */ /* 0x000fe200000001ff */
[----:B------:R-:W-:Y:S02]  /*1bd0*/  MOV R95, 0x1f ;  /* 0x0000001f005f7802 */ /* 0x000fe40000000f00 */
[----:B------:R-:W-:Y:S02]  /*1be0*/  MOV R116, 0xffffffff ;  /* 0xffffffff00747802 */ /* 0x000fe40000000f00 */
[----:B------:R-:W-:Y:S02]  /*1bf0*/  MOV R92, 0x1c10 ;  /* 0x00001c10005c7802 */ /* 0x000fe40000000f00 */
[----:B------:R-:W-:Y:S05]  /*1c00*/  CALL.REL.NOINC `($__internal_69_$__cuda_sm70_shflsync_bfly_p) ;  /* 0x0000056000007944 */ /* 0x000fea0003c00000 */
[----:B01----:R-:W-:Y:S01]  /*1c10*/  FADD.FTZ R115, R115, R94 ;  /* 0x0000005e73737221 */ /* 0x003fe20000010000 */
[----:B------:R-:W-:Y:S01]  /*1c20*/  HFMA2.MMA R94, -RZ, RZ, 0, 9.5367431640625e-07 ;  /* 0x00000010ff5e7435 */ /* 0x000fe200000001ff */
[----:B------:R-:W-:-:S02]  /*1c30*/  MOV R95, 0x1f ;  /* 0x0000001f005f7802 */ /* 0x000fc40000000f00 */
[----:B------:R-:W-:Y:S02]  /*1c40*/  MOV R116, 0xffffffff ;  /* 0xffffffff00747802 */ /* 0x000fe40000000f00 */
[----:B------:R-:W-:Y:S02]  /*1c50*/  MOV R92, 0x1c70 ;  /* 0x00001c70005c7802 */ /* 0x000fe40000000f00 */
[----:B------:R-:W-:Y:S05]  /*1c60*/  CALL.REL.NOINC `($__internal_69_$__cuda_sm70_shflsync_bfly_p) ;  /* 0x0000050000007944 */ /* 0x000fea0003c00000 */
[----:B-1----:R-:W-:Y:S01]  /*1c70*/  FADD.FTZ R94, R115, R94 ;  /* 0x0000005e735e7221 */ /* 0x002fe20000010000 */
[----:B0-----:R-:W-:-:S03]  /*1c80*/  MOV R116, 0xffffffff ;  /* 0xffffffff00747802 */ /* 0x001fc60000000f00 */
[----:B------:R-:W-:Y:S01]  /*1c90*/  FMUL.FTZ R114, R94, c[0x0][0x1e0] ;  /* 0x000078005e727a20 */ /* 0x000fe20000410000 */
[----:B------:R-:W-:-:S03]  /*1ca0*/  HFMA2.MMA R94, -RZ, RZ, 0, 5.9604644775390625e-08 ;  /* 0x00000001ff5e7435 */ /* 0x000fc600000001ff */
        /* <DEDUP_REMOVED lines=48> */
[----:B------:R-:W-:Y:S01]  /*1fb0*/  FFMA.FTZ R115, R93, R93, R92 ;  /* 0x0000005d5d737223 */ /* 0x000fe2000001005c */
[----:B------:R-:W-:Y:S02]  /*1fc0*/  MOV R92, 0x1fe0 ;  /* 0x00001fe0005c7802 */ /* 0x000fe40000000f00 */
[----:B------:R-:W-:Y:S05]  /*1fd0*/  CALL.REL.NOINC `($__internal_69_$__cuda_sm70_shflsync_bfly_p) ;  /* 0x0000019000007944 */ /* 0x000fea0003c00000 */
[----:B01----:R-:W-:Y:S01]  /*1fe0*/  FADD.FTZ R115, R115, R94 ;  /* 0x0000005e73737221 */ /* 0x003fe20000010000 */
[----:B------:R-:W-:Y:S01]  /*1ff0*/  HFMA2.MMA R94, -RZ, RZ, 0, 1.1920928955078125e-07 ;  /* 0x00000002ff5e7435 */ /* 0x000fe200000001ff */
[----:B------:R-:W-:Y:S02]  /*2000*/  MOV R95, 0x1f ;  /* 0x0000001f005f7802 */ /* 0x000fe40000000f00 */
[----:B------:R-:W-:Y:S02]  /*2010*/  MOV R116, 0xffffffff ;  /* 0xffffffff00747802 */ /* 0x000fe40000000f00 */
[----:B------:R-:W-:Y:S02]  /*2020*/  MOV R92, 0x2040 ;  /* 0x00002040005c7802 */ /* 0x000fe40000000f00 */
[----:B------:R-:W-:Y:S05]  /*2030*/  CALL.REL.NOINC `($__internal_69_$__cuda_sm70_shflsync_bfly_p) ;  /* 0x0000013000007944 */ /* 0x000fea0003c00000 */
[----:B01----:R-:W-:Y:S01]  /*2040*/  FADD.FTZ R115, R115, R94 ;  /* 0x0000005e73737221 */ /* 0x003fe20000010000 */
[----:B------:R-:W-:Y:S01]  /*2050*/  HFMA2.MMA R94, -RZ, RZ, 0, 2.384185791015625e-07 ;  /* 0x00000004ff5e7435 */ /* 0x000fe200000001ff */
[----:B------:R-:W-:Y:S02]  /*2060*/  MOV R95, 0x1f ;  /* 0x0000001f005f7802 */ /* 0x000fe40000000f00 */
[----:B------:R-:W-:-:S02]  /*2070*/  MOV R116, 0xffffffff ;  /* 0xffffffff00747802 */ /* 0x000fc40000000f00 */
        /* <DEDUP_REMOVED lines=10> */
[----:B------:R-:W-:Y:S02]  /*2120*/  MOV R95, 0x1f ;  /* 0x0000001f005f7802 */ /* 0x000fe40000000f00 */
[----:B------:R-:W-:-:S02]  /*2130*/  MOV R116, 0xffffffff ;  /* 0xffffffff00747802 */ /* 0x000fc40000000f00 */
[----:B------:R-:W-:Y:S02]  /*2140*/  MOV R92, 0x2160 ;  /* 0x00002160005c7802 */ /* 0x000fe40000000f00 */
[----:B------:R-:W-:Y:S05]  /*2150*/  CALL.REL.NOINC `($__internal_69_$__cuda_sm70_shflsync_bfly_p) ;  /* 0x0000001000007944 */ /* 0x000fea0003c00000 */
[----:B01----:R-:W-:Y:S05]  /*2160*/  BRA `(.L_x_9280) ;  /* 0xfffff23000007947 */ /* 0x003fea000383ffff */
        .weak           $__internal_69_$__cuda_sm70_shflsync_bfly_p
        .type           $__internal_69_$__cuda_sm70_shflsync_bfly_p,@function
        .size           $__internal_69_$__cuda_sm70_shflsync_bfly_p,(.L_x_22237 - $__internal_69_$__cuda_sm70_shflsync_bfly_p)
$__internal_69_$__cuda_sm70_shflsync_bfly_p:
[----:B------:R-:W-:Y:S01]  /*2170*/  HFMA2.MMA R93, -RZ, RZ, 0, 0 ;  /* 0x00000000ff5d7435 */ /* 0x000fe200000001ff */
[----:B------:R-:W-:Y:S04]  /*2180*/  WARPSYNC R116 ;  /* 0x0000007400007348 */ /* 0x000fe80003800000 */
[----:B------:R0:W1:Y:S01]  /*2190*/  SHFL.BFLY PT, R94, R115, R94, R95 ;  /* 0x0c00005e735e7389 */ /* 0x00006200000e005f */
[----:B------:R-:W-:Y:S05]  /*21a0*/  RET.REL.NODEC R92 `(_ZN10layer_norm13ln_fwd_kernelINS_13Kernel_traitsIf13__nv_bfloat16fS2_fjLj768ELj1ELj4ELj1ELj16ENS_18Kernel_traits_baseILj768EfS2_fS2_fjLj128EEEEELb0ELb1ELb0ELb1EEEvNS_9FwdParamsE) ;  /* 0xffffde505c007950 */ /* 0x000fea0003c3ffff */
.L_x_9281:
        /* <DEDUP_REMOVED lines=13> */
.L_x_22237:


//--------------------- .text._ZN10layer_norm13ln_fwd_kernelINS_13Kernel_traitsIf13__nv_bfloat16fS2_fjLj768ELj1ELj4ELj1ELj16ENS_18Kernel_traits_baseILj768EfS2_fS2_fjLj128EEEEELb0ELb1ELb1ELb0EEEvNS_9FwdParamsE --------------------------
	.section	.text._ZN10layer_norm13ln_fwd_kernelINS_13Kernel_traitsIf13__nv_bfloat16fS2_fjLj768ELj1ELj4ELj1ELj16ENS_18Kernel_traits_baseILj768EfS2_fS2_fjLj128EEEEELb0ELb1ELb1ELb0EEEvNS_9FwdParamsE,"ax",@progbits
	.sectioninfo	@"SHI_REGISTERS=128"
	.align	128
        .global         _ZN10layer_norm13ln_fwd_kernelINS_13Kernel_traitsIf13__nv_bfloat16fS2_fjLj768ELj1ELj4ELj1ELj16ENS_18Kernel_traits_baseILj768EfS2_fS2_fjLj128EEEEELb0ELb1ELb1ELb0EEEvNS_9FwdParamsE
        .type           _ZN10layer_norm13ln_fwd_kernelINS_13Kernel_traitsIf13__nv_bfloat16fS2_fjLj768ELj1ELj4ELj1ELj16ENS_18Kernel_traits_baseILj768EfS2_fS2_fjLj128EEEEELb0ELb1ELb1ELb0EEEvNS_9FwdParamsE,@function
        .size           _ZN10layer_norm13ln_fwd_kernelINS_13Kernel_traitsIf13__nv_bfloat16fS2_fjLj768ELj1ELj4ELj1ELj16ENS_18Kernel_traits_baseILj768EfS2_fS2_fjLj128EEEEELb0ELb1ELb1ELb0EEEvNS_9FwdParamsE,(.L_x_22238 - _ZN10layer_norm13ln_fwd_kernelINS_13Kernel_traitsIf13__nv_bfloat16fS2_fjLj768ELj1ELj4ELj1ELj16ENS_18Kernel_traits_baseILj768EfS2_fS2_fjLj128EEEEELb0ELb1ELb1ELb0EEEvNS_9FwdParamsE)
        .other          _ZN10layer_norm13ln_fwd_kernelINS_13Kernel_traitsIf13__nv_bfloat16fS2_fjLj768ELj1ELj4ELj1ELj16ENS_18Kernel_traits_baseILj768EfS2_fS2_fjLj128EEEEELb0ELb1ELb1ELb0EEEvNS_9FwdParamsE,@"STO_CUDA_ENTRY STV_DEFAULT"
_ZN10layer_norm13ln_fwd_kernelINS_13Kernel_traitsIf13__nv_bfloat16fS2_fjLj768ELj1ELj4ELj1ELj16ENS_18Kernel_traits_baseILj768EfS2_fS2_fjLj128EEEEELb0ELb1ELb1ELb0EEEvNS_9FwdParamsE:
.text._ZN10layer_norm13ln_fwd_kernelINS_13Kernel_traitsIf13__nv_bfloat16fS2_fjLj768ELj1ELj4ELj1ELj16ENS_18Kernel_traits_baseILj768EfS2_fS2_fjLj128EEEEELb0ELb1ELb1ELb0EEEvNS_9FwdParamsE:
        /* <DEDUP_REMOVED lines=8> */
[----:B0-----:R-:W-:Y:S02]  /*0080*/  SHF.R.U32.HI R2, RZ, 0x5, R76 ;  /* 0x00000005ff027819 */ /* 0x001fe4000001164c */
[----:B------:R-:W-:Y:S02]  /*0090*/  LOP3.LUT R3, R76, 0x1f, RZ, 0xc, !PT ;  /* 0x0000001f4c037812 */ /* 0x000fe400078e0cff */
[----:B-1----:R-:W-:Y:S02]  /*00a0*/  LEA R82, R5, R2, 0x2 ;  /* 0x0000000205527211 */ /* 0x002fe400078e10ff */
[----:B------:R-:W-:Y:S02]  /*00b0*/  LEA.HI.SX32 R2, R0, R3, 0x1d ;  /* 0x0000000300027211 */ /* 0x000fe400078feaff */
[----:B------:R-:W-:-:S02]  /*00c0*/  ISETP.GE.AND P1, PT, R82, c[0x0][0x164], PT ;  /* 0x0000590052007a0c */ /* 0x000fc40003f26270 */
[C---:B------:R-:W-:Y:S02]  /*00d0*/  LOP3.LUT P3, RZ, R2.reuse, 0xffffffe0, RZ, 0xc0, !PT ;  /* 0xffffffe002ff7812 */ /* 0x040fe4000786c0ff */
[C---:B------:R-:W-:Y:S02]  /*00e0*/  ISETP.GE.U32.AND P4, PT, R2.reuse, 0x40, PT ;  /* 0x000000400200780c */ /* 0x040fe40003f86070 */
[----:B------:R-:W-:Y:S02]  /*00f0*/  ISETP.GE.U32.AND P5, PT, R2, 0x60, PT ;  /* 0x000000600200780c */ /* 0x000fe40003fa6070 */
[----:B------:R-:W-:-:S07]  /*0100*/  LOP3.LUT R76, R76, 0x1f, RZ, 0xc0, !PT ;  /* 0x0000001f4c4c7812 */ /* 0x000fce00078ec0ff */
        /* <DEDUP_REMOVED lines=20> */
.L_x_9283:
[----:B------:R-:W-:Y:S05]  /*0250*/  BSYNC B0 ;  /* 0x0000000000007941 */ /* 0x000fea0003800000 */
.L_x_9282:
        /* <DEDUP_REMOVED lines=21> */
.L_x_9285:
[----:B------:R-:W-:Y:S05]  /*03b0*/  BSYNC B0 ;  /* 0x0000000000007941 */ /* 0x000fea0003800000 */
.L_x_9284:
[----:B------:R-:W-:Y:S01]  /*03c0*/  BSSY B0, `(.L_x_9286) ;  /* 0x0000014000007945 */ /* 0x000fe20003800000 */
[----:B------:R-:W-:Y:S05]  /*03d0*/  @!P5 BRA `(.L_x_9287) ;  /* 0x000001200000d947 */ /* 0x000fea0003800000 */
[----:B------:R-:W-:Y:S01]  /*03e0*/  ISETP.NE.U32.AND P0, PT, RZ, c[0x0][0x218], PT ;  /* 0x00008600ff007a0c */ /* 0x000fe20003f05070 */
[----:B------:R-:W-:Y:S01]  /*03f0*/  HFMA2.MMA R77, -RZ, RZ, 0, 1.9073486328125e-06 ;  /* 0x00000020ff4d7435 */ /* 0x000fe200000001ff */
[C---:B------:R-:W-:Y:S01]  /*0400*/  LEA R80, P6, R76.reuse, c[0x0][0x1c8], 0x5 ;  /* 0x000072004c507a11 */ /* 0x040fe200078c28ff */
[----:B0-----:R-:W-:Y:S01]  /*0410*/  CS2R R54, SRZ ;  /* 0x0000000000367805 */ /* 0x001fe2000001ff00 */
[----:B------:R-:W-:Y:S01]  /*0420*/  ISETP.NE.AND.EX P0, PT, RZ, c[0x0][0x21c], PT, P0 ;  /* 0x00008700ff007a0c */ /* 0x000fe20003f05300 */
[----:B------:R-:W-:Y:S01]  /*0430*/  CS2R R52, SRZ ;  /* 0x0000000000347805 */ /* 0x000fe2000001ff00 */
[----:B------:R-:W-:Y:S01]  /*0440*/  CS2R R58, SRZ ;  /* 0x00000000003a7805 */ /* 0x000fe2000001ff00 */
[----:B------:R-:W-:Y:S01]  /*0450*/  CS2R R56, SRZ ;  /* 0x0000000000387805 */ /* 0x000fe2000001ff00 */
[----:B------:R-:W-:-:S05]  /*0460*/  LEA.HI.X R81, R76, c[0x0][0x1cc], RZ, 0x5, P6 ;  /* 0x000073004c517a11 */ /* 0x000fca00030f2cff */
[----:B------:R0:W5:Y:S04]  /*0470*/  LDG.E.128 R68, [R80.64+0x10] ;  /* 0x0000100450447981 */ /* 0x000168000c1e1d00 */
[C---:B------:R-:W-:Y:S01]  /*0480*/  @P0 LEA R78, P2, R76.reuse, c[0x0][0x218], 0x5 ;  /* 0x000086004c4e0a11 */ /* 0x040fe200078428ff */
[----:B------:R0:W5:Y:S03]  /*0490*/  LDG.E.128 R72, [R80.64] ;  /* 0x0000000450487981 */ /* 0x000166000c1e1d00 */
[C---:B------:R-:W-:Y:S01]  /*04a0*/  @P0 LEA.HI.X R79, R76.reuse, c[0x0][0x21c], RZ, 0x5, P2 ;  /* 0x000087004c4f0a11 */ /* 0x040fe200010f2cff */
[----:B------:R-:W-:-:S04]  /*04b0*/  IMAD.WIDE.U32 R76, R76, R77, c[0x0][0x1b0] ;  /* 0x00006c004c4c7625 */ /* 0x000fc800078e004d */
[----:B------:R0:W5:Y:S04]  /*04c0*/  @P0 LDG.E.128 R52, [R78.64] ;  /* 0x000000044e340981 */ /* 0x000168000c1e1d00 */
[----:B------:R0:W5:Y:S04]  /*04d0*/  @P0 LDG.E.128 R56, [R78.64+0x10] ;  /* 0x000010044e380981 */ /* 0x000168000c1e1d00 */
[----:B------:R0:W5:Y:S04]  /*04e0*/  LDG.E.128 R60, [R76.64] ;  /* 0x000000044c3c7981 */ /* 0x000168000c1e1d00 */
[----:B------:R0:W5:Y:S02]  /*04f0*/  LDG.E.128 R64, [R76.64+0x10] ;  /* 0x000010044c407981 */ /* 0x000164000c1e1d00 */
.L_x_9287:
[----:B------:R-:W-:Y:S05]  /*0500*/  BSYNC B0 ;  /* 0x0000000000007941 */ /* 0x000fea0003800000 */
.L_x_9286:
[----:B------:R-:W-:Y:S05]  /*0510*/  @P1 EXIT ;  /* 0x000000000000194d */ /* 0x000fea0003800000 */
[----:B------:R-:W-:Y:S01]  /*0520*/  MOV R0, R82 ;  /* 0x0000005200007202 */ /* 0x000fe20000000f00 */
[----:B------:R-:W-:-:S02]  /*0530*/  ULDC.U8 UR6, c[0x0][0x1f0] ;  /* 0x00007c0000067ab9 */ /* 0x000fc40000000000 */
.L_x_9351:
[----:B------:R-:W-:-:S10]  /*0540*/  HFMA2.MMA R113, -RZ, RZ, 0, 2.384185791015625e-07 ;  /* 0x00000004ff717435 */ /* 0x000fd400000001ff */
[----:B------:R-:W-:-:S06]  /*0550*/  IMAD.WIDE R116, R0, R113, c[0x0][0x1d0] ;  /* 0x0000740000747625 */ /* 0x000fcc00078e0271 */
[----:B------:R-:W2:Y:S04]  /*0560*/  LDG.E R116, [R116.64] ;  /* 0x0000000474747981 */ /* 0x000ea8000c1e1900 */
[----:B------:R-:W1:Y:S01]  /*0570*/  S2R R114, SR_TID.X ;  /* 0x0000000000727919 */ /* 0x000e620000002100 */
[C---:B------:R-:W-:Y:S02]  /*0580*/  IMAD R3, R0.reuse, c[0x0][0x168], RZ ;  /* 0x00005a0000037a24 */ /* 0x040fe400078e02ff */
[----:B------:R-:W-:Y:S01]  /*0590*/  IMAD.WIDE R112, R0, R113, c[0x0][0x1d8] ;  /* 0x0000760000707625 */ /* 0x000fe200078e0271 */
[----:B------:R-:W-:Y:S04]  /*05a0*/  BSSY B0, `(.L_x_9288) ;  /* 0x000006f000007945 */ /* 0x000fe80003800000 */
[----:B-----5:R1:W5:Y:S02]  /*05b0*/  LDG.E R115, [R112.64] ;  /* 0x0000000470737981 */ /* 0x020364000c1e1900 */
[----:B-1----:R-:W-:-:S02]  /*05c0*/  LOP3.LUT R112, R114, 0x1f, RZ, 0xc0, !PT ;  /* 0x0000001f72707812 */ /* 0x002fc400078ec0ff */
[----:B--2---:R-:W-:-:S13]  /*05d0*/  ISETP.GE.AND P1, PT, R116, 0x1, PT ;  /* 0x000000017400780c */ /* 0x004fda0003f26270 */
[----:B------:R-:W-:-:S05]  /*05e0*/  @P1 IADD3 R118, R116, -0x1, RZ ;  /* 0xffffffff74761810 */ /* 0x000fca0007ffe0ff */
[----:B------:R-:W-:Y:S01]  /*05f0*/  @P1 IMAD R119, R118, c[0x0][0x168], RZ ;  /* 0x00005a0076771a24 */ /* 0x000fe200078e02ff */
[----:B------:R-:W-:-:S04]  /*0600*/  SHF.R.S32.HI R118, RZ, 0x1f, R3 ;  /* 0x0000001fff767819 */ /* 0x000fc80000011403 */
[----:B------:R-:W-:Y:S02]  /*0610*/  LEA.HI R3, R118, R3, RZ, 0x3 ;  /* 0x0000000376037211 */ /* 0x000fe400078f18ff */
[----:B------:R-:W-:Y:S02]  /*0620*/  @P1 SHF.R.S32.HI R118, RZ, 0x1f, R119 ;  /* 0x0000001fff761819 */ /* 0x000fe40000011477 */
[-C--:B------:R-:W-:Y:S02]  /*0630*/  LEA.HI.SX32 R117, R3, R112.reuse, 0x1d ;  /* 0x0000007003757211 */ /* 0x080fe400078feaff */
[----:B------:R-:W-:Y:S02]  /*0640*/  @P1 LEA.HI R119, R118, R119, RZ, 0x3 ;  /* 0x0000007776771211 */ /* 0x000fe400078f18ff */
[----:B------:R-:W-:Y:S02]  /*0650*/  MOV R118, RZ ;  /* 0x000000ff00767202 */ /* 0x000fe40000000f00 */
[----:B------:R-:W-:-:S02]  /*0660*/  @P1 LEA.HI.SX32 R118, R119, R112, 0x1d ;  /* 0x0000007077761211 */ /* 0x000fc400078feaff */
[----:B------:R-:W-:Y:S01]  /*0670*/  SHF.R.S32.HI R3, RZ, 0x1f, R0 ;  /* 0x0000001fff037819 */ /* 0x000fe20000011400 */
[----:B------:R-:W-:Y:S05]  /*0680*/  @!P3 BRA `(.L_x_9289) ;  /* 0x000006000000b947 */ /* 0x000fea0003800000 */
[----:B------:R-:W-:-:S04]  /*0690*/  ISETP.NE.U32.AND P0, PT, RZ, c[0x0][0x180], PT ;  /* 0x00006000ff007a0c */ /* 0x000fc80003f05070 */
[----:B------:R-:W-:-:S13]  /*06a0*/  ISETP.NE.AND.EX P0, PT, RZ, c[0x0][0x184], PT, P0 ;  /* 0x00006100ff007a0c */ /* 0x000fda0003f05300 */
[----:B------:R-:W-:-:S05]  /*06b0*/  @P0 MOV R90, 0x20 ;  /* 0x00000020005a0802 */ /* 0x000fca0000000f00 */
[----:B------:R-:W-:-:S05]  /*06c0*/  @P0 IMAD.WIDE.U32 R90, R117, R90, c[0x0][0x180] ;  /* 0x00006000755a0625 */ /* 0x000fca00078e005a */
[----:B0-----:R-:W2:Y:S04]  /*06d0*/  @P0 LDG.E.128 R76, [R90.64] ;  /* 0x000000045a4c0981 */ /* 0x001ea8000c1e1d00 */
        /* <DEDUP_REMOVED lines=34> */
.L_x_9291:
[----:B------:R-:W-:Y:S05]  /*0900*/  BSYNC B1 ;  /* 0x0000000000017941 */ /* 0x000fea0003800000 */
.L_x_9290:
[----:B------:R-:W-:Y:S01]  /*0910*/  BSSY B1, `(.L_x_9292) ;  /* 0x0000006000017945 */ /* 0x000fe20003800000 */
[----:B------:R-:W-:Y:S05]  /*0920*/  @!P6 BRA `(.L_x_9293) ;  /* 0x000000400000e947 */ /* 0x000fea0003800000 */
[----:B-----5:R-:W-:-:S05]  /*0930*/  PRMT R89, RZ, 0x7610, R84 ;  /* 0x00007610ff597816 */ /* 0x020fca0000000054 */
[----:B------:R-:W-:-:S04]  /*0940*/  FMUL.FTZ R112, R89, c[0x0][0x1ec] ;  /* 0x00007b0059707a20 */ /* 0x000fc80000410000 */
[----:B------:R-:W-:-:S04]  /*0950*/  FMUL.FTZ R89, R25, R112 ;  /* 0x0000007019597220 */ /* 0x000fc80000410000 */
[----:B------:R-:W-:Y:S02]  /*0960*/  @P0 FADD.FTZ R89, R77, R89 ;  /* 0x000000594d590221 */ /* 0x000fe40000010000 */
.L_x_9293:
[----:B------:R-:W-:Y:S05]  /*0970*/  BSYNC B1 ;  /* 0x0000000000017941 */ /* 0x000fea0003800000 */
.L_x_9292:
[----:B------:R-:W-:Y:S01]  /*0980*/  BSSY B1, `(.L_x_9294) ;  /* 0x0000006000017945 */ /* 0x000fe20003800000 */
[----:B------:R-:W-:Y:S05]  /*0990*/  @!P6 BRA `(.L_x_9295) ;  /* 0x000000400000e947 */ /* 0x000fea0003800000 */
[----:B-----5:R-:W-:-:S05]  /*09a0*/  PRMT R90, RZ, 0x5410, R85 ;  /* 0x00005410ff5a7816 */ /* 0x020fca0000000055 */
[----:B------:R-:W-:-:S04]  /*09b0*/  FMUL.FTZ R95, R90, c[0x0][0x1ec] ;  /* 0x00007b005a5f7a20 */ /* 0x000fc80000410000 */
[----:B------:R-:W-:-:S04]  /*09c0*/  FMUL.FTZ R90, R26, R95 ;  /* 0x0000005f1a5a7220 */ /* 0x000fc80000410000 */
[----:B------:R-:W-:Y:S02]  /*09d0*/  @P0 FADD.FTZ R90, R78, R90 ;  /* 0x0000005a4e5a0221 */ /* 0x000fe40000010000 */
.L_x_9295:
[----:B------:R-:W-:Y:S05]  /*09e0*/  BSYNC B1 ;  /* 0x0000000000017941 */ /* 0x000fea0003800000 */
.L_x_9294:
[----:B------:R-:W-:Y:S01]  /*09f0*/  BSSY B1, `(.L_x_9296) ;  /* 0x0000006000017945 */ /* 0x000fe20003800000 */
[----:B------:R-:W-:Y:S05]  /*0a00*/  @!P6 BRA `(.L_x_9297) ;  /* 0x000000400000e947 */ /* 0x000fea0003800000 */
[----:B-----5:R-:W-:-:S05]  /*0a10*/  PRMT R91, RZ, 0x7610, R85 ;  /* 0x00007610ff5b7816 */ /* 0x020fca0000000055 */
[----:B------:R-:W-:-:S04]  /*0a20*/  FMUL.FTZ R112, R91, c[0x0][0x1ec] ;  /* 0x00007b005b707a20 */ /* 0x000fc80000410000 */
[----:B------:R-:W-:-:S04]  /*0a30*/  FMUL.FTZ R91, R27, R112 ;  /* 0x000000701b5b7220 */ /* 0x000fc80000410000 */
[----:B------:R-:W-:Y:S02]  /*0a40*/  @P0 FADD.FTZ R91, R79, R91 ;  /* 0x0000005b4f5b0221 */ /* 0x000fe40000010000 */
.L_x_9297:
[----:B------:R-:W-:Y:S05]  /*0a50*/  BSYNC B1 ;  /* 0x0000000000017941 */ /* 0x000fea0003800000 */
.L_x_9296:
[----:B------:R-:W-:Y:S01]  /*0a60*/  BSSY B1, `(.L_x_9298) ;  /* 0x0000006000017945 */ /* 0x000fe20003800000 */
[----:B------:R-:W-:Y:S05]  /*0a70*/  @!P6 BRA `(.L_x_9299) ;  /* 0x000000400000e947 */ /* 0x000fea0003800000 */
[----:B-----5:R-:W-:-:S05]  /*0a80*/  PRMT R92, RZ, 0x5410, R86 ;  /* 0x00005410ff5c7816 */ /* 0x020fca0000000056 */
[----:B------:R-:W-:-:S04]  /*0a90*/  FMUL.FTZ R95, R92, c[0x0][0x1ec] ;  /* 0x00007b005c5f7a20 */ /* 0x000fc80000410000 */
[----:B------:R-:W-:-:S04]  /*0aa0*/  FMUL.FTZ R92, R20, R95 ;  /* 0x0000005f145c7220 */ /* 0x000fc80000410000 */
[----:B------:R-:W-:Y:S02]  /*0ab0*/  @P0 FADD.FTZ R92, R80, R92 ;  /* 0x0000005c505c0221 */ /* 0x000fe40000010000 */
.L_x_9299:
[----:B------:R-:W-:Y:S05]  /*0ac0*/  BSYNC B1 ;  /* 0x0000000000017941 */ /* 0x000fea0003800000 */
.L_x_9298:
[----:B------:R-:W-:Y:S01]  /*0ad0*/  BSSY B1, `(.L_x_9300) ;  /* 0x0000006000017945 */ /* 0x000fe20003800000 */
[----:B------:R-:W-:Y:S05]  /*0ae0*/  @!P6 BRA `(.L_x_9301) ;  /* 0x000000400000e947 */ /* 0x000fea0003800000 */
[----:B-----5:R-:W-:-:S05]  /*0af0*/  PRMT R93, RZ, 0x7610, R86 ;  /* 0x00007610ff5d7816 */ /* 0x020fca0000000056 */
[----:B------:R-:W-:-:S04]  /*0b00*/  FMUL.FTZ R112, R93, c[0x0][0x1ec] ;  /* 0x00007b005d707a20 */ /* 0x000fc80000410000 */
[----:B------:R-:W-:-:S04]  /*0b10*/  FMUL.FTZ R93, R21, R112 ;  /* 0x00000070155d7220 */ /* 0x000fc80000410000 */
[----:B------:R-:W-:Y:S02]  /*0b20*/  @P0 FADD.FTZ R93, R81, R93 ;  /* 0x0000005d515d0221 */ /* 0x000fe40000010000 */
.L_x_9301:
[----:B------:R-:W-:Y:S05]  /*0b30*/  BSYNC B1 ;  /* 0x0000000000017941 */ /* 0x000fea0003800000 */
.L_x_9300:
[----:B------:R-:W-:Y:S01]  /*0b40*/  BSSY B1, `(.L_x_9302) ;  /* 0x0000007000017945 */ /* 0x000fe20003800000 */
[----:B------:R-:W-:Y:S01]  /*0b50*/  HFMA2.MMA R112, -RZ, RZ, 0, 1.9073486328125e-06 ;  /* 0x00000020ff707435 */ /* 0x000fe200000001ff */
[----:B------:R-:W-:Y:S05]  /*0b60*/  @!P6 BRA `(.L_x_9303) ;  /* 0x000000400000e947 */ /* 0x000fea0003800000 */
[----:B-----5:R-:W-:-:S05]  /*0b70*/  PRMT R94, RZ, 0x5410, R87 ;  /* 0x00005410ff5e7816 */ /* 0x020fca0000000057 */
[----:B------:R-:W-:-:S04]  /*0b80*/  FMUL.FTZ R95, R94, c[0x0][0x1ec] ;  /* 0x00007b005e5f7a20 */ /* 0x000fc80000410000 */
[----:B------:R-:W-:-:S04]  /*0b90*/  FMUL.FTZ R94, R22, R95 ;  /* 0x0000005f165e7220 */ /* 0x000fc80000410000 */
[----:B------:R-:W-:Y:S02]  /*0ba0*/  @P0 FADD.FTZ R94, R82, R94 ;  /* 0x0000005e525e0221 */ /* 0x000fe40000010000 */
.L_x_9303:
[----:B------:R-:W-:Y:S05]  /*0bb0*/  BSYNC B1 ;  /* 0x0000000000017941 */ /* 0x000fea0003800000 */
.L_x_9302:
        /* <DEDUP_REMOVED lines=8> */
.L_x_9305:
[----:B------:R-:W-:Y:S05]  /*0c40*/  BSYNC B1 ;  /* 0x0000000000017941 */ /* 0x000fea0003800000 */
.L_x_9304:
[----:B------:R0:W-:Y:S01]  /*0c50*/  STG.E.128 [R112.64], R88 ;  /* 0x0000005870007986 */ /* 0x0001e2000c101d04 */
[----:B------:R-:W-:Y:S02]  /*0c60*/  IADD3 R118, R118, 0x20, RZ ;  /* 0x0000002076767810 */ /* 0x000fe40007ffe0ff */
[----:B------:R-:W-:Y:S01]  /*0c70*/  IADD3 R117, R117, 0x20, RZ ;  /* 0x0000002075757810 */ /* 0x000fe20007ffe0ff */
[----:B------:R0:W-:Y:S04]  /*0c80*/  STG.E.128 [R112.64+0x10], R92 ;  /* 0x0000105c70007986 */ /* 0x0001e8000c101d04 */
.L_x_9289:
[----:B------:R-:W-:Y:S05]  /*0c90*/  BSYNC B0 ;  /* 0x0000000000007941 */ /* 0x000fea0003800000 */
.L_x_9288:
[----:B------:R-:W-:Y:S01]  /*0ca0*/  BSSY B0, `(.L_x_9306) ;  /* 0x0000062000007945 */ /* 0x000fe20003800000 */
        /* <DEDUP_REMOVED lines=40> */
.L_x_9309:
[----:B------:R-:W-:Y:S05]  /*0f30*/  BSYNC B1 ;  /* 0x0000000000017941 */ /* 0x000fea0003800000 */
.L_x_9308:
[----:B------:R-:W-:Y:S01]  /*0f40*/  BSSY B1, `(.L_x_9310) ;  /* 0x0000006000017945 */ /* 0x000fe20003800000 */
[----:B------:R-:W-:Y:S05]  /*0f50*/  @!P6 BRA `(.L_x_9311) ;  /* 0x000000400000e947 */ /* 0x000fea0003800000 */
[----:B-----5:R-:W-:-:S05]  /*0f60*/  PRMT R97, RZ, 0x7610, R84 ;  /* 0x00007610ff617816 */ /* 0x020fca0000000054 */
[----:B------:R-:W-:-:S04]  /*0f70*/  FMUL.FTZ R112, R97, c[0x0][0x1ec] ;  /* 0x00007b0061707a20 */ /* 0x000fc80000410000 */
[----:B------:R-:W-:-:S04]  /*0f80*/  FMUL.FTZ R97, R49, R112 ;  /* 0x0000007031617220 */ /* 0x000fc80000410000 */
[----:B------:R-:W-:Y:S02]  /*0f90*/  @P0 FADD.FTZ R97, R77, R97 ;  /* 0x000000614d610221 */ /* 0x000fe40000010000 */
.L_x_9311:
[----:B------:R-:W-:Y:S05]  /*0fa0*/  BSYNC B1 ;  /* 0x0000000000017941 */ /* 0x000fea0003800000 */
.L_x_9310:
[----:B------:R-:W-:Y:S01]  /*0fb0*/  BSSY B1, `(.L_x_9312) ;  /* 0x0000006000017945 */ /* 0x000fe20003800000 */
[----:B------:R-:W-:Y:S05]  /*0fc0*/  @!P6 BRA `(.L_x_9313) ;  /* 0x000000400000e947 */ /* 0x000fea0003800000 */
[----:B-----5:R-:W-:-:S05]  /*0fd0*/  PRMT R98, RZ, 0x5410, R85 ;  /* 0x00005410ff627816 */ /* 0x020fca0000000055 */
[----:B------:R-:W-:-:S04]  /*0fe0*/  FMUL.FTZ R103, R98, c[0x0][0x1ec] ;  /* 0x00007b0062677a20 */ /* 0x000fc80000410000 */
[----:B------:R-:W-:-:S04]  /*0ff0*/  FMUL.FTZ R98, R50, R103 ;  /* 0x0000006732627220 */ /* 0x000fc80000410000 */
[----:B------:R-:W-:Y:S02]  /*1000*/  @P0 FADD.FTZ R98, R78, R98 ;  /* 0x000000624e620221 */ /* 0x000fe40000010000 */
.L_x_9313:
[----:B------:R-:W-:Y:S05]  /*1010*/  BSYNC B1 ;  /* 0x0000000000017941 */ /* 0x000fea0003800000 */
.L_x_9312:
[----:B------:R-:W-:Y:S01]  /*1020*/  BSSY B1, `(.L_x_9314) ;  /* 0x0000006000017945 */ /* 0x000fe20003800000 */
[----:B------:R-:W-:Y:S05]  /*1030*/  @!P6 BRA `(.L_x_9315) ;  /* 0x000000400000e947 */ /* 0x000fea0003800000 */
[----:B-----5:R-:W-:-:S05]  /*1040*/  PRMT R99, RZ, 0x7610, R85 ;  /* 0x00007610ff637816 */ /* 0x020fca0000000055 */
[----:B------:R-:W-:-:S04]  /*1050*/  FMUL.FTZ R112, R99, c[0x0][0x1ec] ;  /* 0x00007b0063707a20 */ /* 0x000fc80000410000 */
[----:B------:R-:W-:-:S04]  /*1060*/  FMUL.FTZ R99, R51, R112 ;  /* 0x0000007033637220 */ /* 0x000fc80000410000 */
[----:B------:R-:W-:Y:S02]  /*1070*/  @P0 FADD.FTZ R99, R79, R99 ;  /* 0x000000634f630221 */ /* 0x000fe40000010000 */
.L_x_9315:
[----:B------:R-:W-:Y:S05]  /*1080*/  BSYNC B1 ;  /* 0x0000000000017941 */ /* 0x000fea0003800000 */
.L_x_9314:
[----:B------:R-:W-:Y:S01]  /*1090*/  BSSY B1, `(.L_x_9316) ;  /* 0x0000006000017945 */ /* 0x000fe20003800000 */
[----:B------:R-:W-:Y:S05]  /*10a0*/  @!P6 BRA `(.L_x_9317) ;  /* 0x000000400000e947 */ /* 0x000fea0003800000 */
[----:B-----5:R-:W-:-:S05]  /*10b0*/  PRMT R100, RZ, 0x5410, R86 ;  /* 0x00005410ff647816 */ /* 0x020fca0000000056 */
[----:B------:R-:W-:-:S04]  /*10c0*/  FMUL.FTZ R103, R100, c[0x0][0x1ec] ;  /* 0x00007b0064677a20 */ /* 0x000fc80000410000 */
[----:B------:R-:W-:-:S04]  /*10d0*/  FMUL.FTZ R100, R44, R103 ;  /* 0x000000672c647220 */ /* 0x000fc80000410000 */
[----:B------:R-:W-:Y:S02]  /*10e0*/  @P0 FADD.FTZ R100, R80, R100 ;  /* 0x0000006450640221 */ /* 0x000fe40000010000 */
.L_x_9317:
[----:B------:R-:W-:Y:S05]  /*10f0*/  BSYNC B1 ;  /* 0x0000000000017941 */ /* 0x000fea0003800000 */
.L_x_9316:
[----:B------:R-:W-:Y:S01]  /*1100*/  BSSY B1, `(.L_x_9318) ;  /* 0x0000006000017945 */ /* 0x000fe20003800000 */
[----:B------:R-:W-:Y:S05]  /*1110*/  @!P6 BRA `(.L_x_9319) ;  /* 0x000000400000e947 */ /* 0x000fea0003800000 */
[----:B-----5:R-:W-:-:S05]  /*1120*/  PRMT R101, RZ, 0x7610, R86 ;  /* 0x00007610ff657816 */ /* 0x020fca0000000056 */
[----:B------:R-:W-:-:S04]  /*1130*/  FMUL.FTZ R112, R101, c[0x0][0x1ec] ;  /* 0x00007b0065707a20 */ /* 0x000fc80000410000 */
[----:B------:R-:W-:-:S04]  /*1140*/  FMUL.FTZ R101, R45, R112 ;  /* 0x000000702d657220 */ /* 0x000fc80000410000 */
[----:B------:R-:W-:Y:S02]  /*1150*/  @P0 FADD.FTZ R101, R81, R101 ;  /* 0x0000006551650221 */ /* 0x000fe40000010000 */
.L_x_9319:
[----:B------:R-:W-:Y:S05]  /*1160*/  BSYNC B1 ;  /* 0x0000000000017941 */ /* 0x000fea0003800000 */
.L_x_9318:
[----:B------:R-:W-:Y:S01]  /*1170*/  BSSY B1, `(.L_x_9320) ;  /* 0x0000007000017945 */ /* 0x000fe20003800000 */
[----:B------:R-:W-:Y:S01]  /*1180*/  HFMA2.MMA R112, -RZ, RZ, 0, 1.9073486328125e-06 ;  /* 0x00000020ff707435 */ /* 0x000fe200000001ff */
[----:B------:R-:W-:Y:S05]  /*1190*/  @!P6 BRA `(.L_x_9321) ;  /* 0x000000400000e947 */ /* 0x000fea0003800000 */
[----:B-----5:R-:W-:-:S05]  /*11a0*/  PRMT R102, RZ, 0x5410, R87 ;  /* 0x00005410ff667816 */ /* 0x020fca0000000057 */
[----:B------:R-:W-:-:S04]  /*11b0*/  FMUL.FTZ R103, R102, c[0x0][0x1ec] ;  /* 0x00007b0066677a20 */ /* 0x000fc80000410000 */
[----:B------:R-:W-:-:S04]  /*11c0*/  FMUL.FTZ R102, R46, R103 ;  /* 0x000000672e667220 */ /* 0x000fc80000410000 */
[----:B------:R-:W-:Y:S02]  /*11d0*/  @P0 FADD.FTZ R102, R82, R102 ;  /* 0x0000006652660221 */ /* 0x000fe40000010000 */
.L_x_9321:
[----:B------:R-:W-:Y:S05]  /*11e0*/  BSYNC B1 ;  /* 0x0000000000017941 */ /* 0x000fea0003800000 */
.L_x_9320:
        /* <DEDUP_REMOVED lines=8> */
.L_x_9323:
[----:B------:R-:W-:Y:S05]  /*1270*/  BSYNC B1 ;  /* 0x0000000000017941 */ /* 0x000fea0003800000 */
.L_x_9322:
[----:B------:R0:W-:Y:S01]  /*1280*/  STG.E.128 [R112.64], R96 ;  /* 0x0000006070007986 */ /* 0x0001e2000c101d04 */
[----:B------:R-:W-:Y:S02]  /*1290*/  IADD3 R118, R118, 0x20, RZ ;  /* 0x0000002076767810 */ /* 0x000fe40007ffe0ff */
[----:B------:R-:W-:Y:S01]  /*12a0*/  IADD3 R117, R117, 0x20, RZ ;  /* 0x0000002075757810 */ /* 0x000fe20007ffe0ff */
[----:B------:R0:W-:Y:S04]  /*12b0*/  STG.E.128 [R112.64+0x10], R100 ;  /* 0x0000106470007986 */ /* 0x0001e8000c101d04 */
.L_x_9307:
[----:B------:R-:W-:Y:S05]  /*12c0*/  BSYNC B0 ;  /* 0x0000000000007941 */ /* 0x000fea0003800000 */
.L_x_9306:
        /* <DEDUP_REMOVED lines=25> */
[----:B0-----:R-:W-:Y:S02]  /*1460*/  @!P6 FSEL R106, R78, RZ, P2 ;  /* 0x000000ff4e6ae208 */ /* 0x001fe40001000000 */
        /* <DEDUP_REMOVED lines=12> */
[----:B-1---5:R-:W-:-:S05]  /*1530*/  PRMT R104, RZ, 0x5410, R84 ;  /* 0x00005410ff687816 */ /* 0x022fca0000000054 */
[----:B------:R-:W-:-:S04]  /*1540*/  FMUL.FTZ R111, R104, c[0x0][0x1ec] ;  /* 0x00007b00686f7a20 */ /* 0x000fc80000410000 */
[----:B------:R-:W-:-:S04]  /*1550*/  FMUL.FTZ R104, R72, R111 ;  /* 0x0000006f48687220 */ /* 0x000fc80000410000 */
[----:B------:R-:W-:Y:S02]  /*1560*/  @P0 FADD.FTZ R104, R76, R104 ;  /* 0x000000684c680221 */ /* 0x000fe40000010000 */
.L_x_9327:
[----:B-1----:R-:W-:Y:S05]  /*1570*/  BSYNC B1 ;  /* 0x0000000000017941 */ /* 0x002fea0003800000 */
.L_x_9326:
[----:B------:R-:W-:Y:S01]  /*1580*/  BSSY B1, `(.L_x_9328) ;  /* 0x0000006000017945 */ /* 0x000fe20003800000 */
[----:B------:R-:W-:Y:S05]  /*1590*/  @!P6 BRA `(.L_x_9329) ;  /* 0x000000400000e947 */ /* 0x000fea0003800000 */
[----:B-----5:R-:W-:-:S05]  /*15a0*/  PRMT R105, RZ, 0x7610, R84 ;  /* 0x00007610ff697816 */ /* 0x020fca0000000054 */
[----:B------:R-:W-:-:S04]  /*15b0*/  FMUL.FTZ R110, R105, c[0x0][0x1ec] ;  /* 0x00007b00696e7a20 */ /* 0x000fc80000410000 */
[----:B------:R-:W-:-:S04]  /*15c0*/  FMUL.FTZ R105, R73, R110 ;  /* 0x0000006e49697220 */ /* 0x000fc80000410000 */
[----:B------:R-:W-:Y:S02]  /*15d0*/  @P0 FADD.FTZ R105, R77, R105 ;  /* 0x000000694d690221 */ /* 0x000fe40000010000 */
.L_x_9329:
[----:B------:R-:W-:Y:S05]  /*15e0*/  BSYNC B1 ;  /* 0x0000000000017941 */ /* 0x000fea0003800000 */
.L_x_9328:
[----:B------:R-:W-:Y:S01]  /*15f0*/  BSSY B1, `(.L_x_9330) ;  /* 0x0000006000017945 */ /* 0x000fe20003800000 */
[----:B------:R-:W-:Y:S05]  /*1600*/  @!P6 BRA `(.L_x_9331) ;  /* 0x000000400000e947 */ /* 0x000fea0003800000 */
[----:B-----5:R-:W-:-:S05]  /*1610*/  PRMT R106, RZ, 0x5410, R85 ;  /* 0x00005410ff6a7816 */ /* 0x020fca0000000055 */
[----:B------:R-:W-:-:S04]  /*1620*/  FMUL.FTZ R111, R106, c[0x0][0x1ec] ;  /* 0x00007b006a6f7a20 */ /* 0x000fc80000410000 */
[----:B------:R-:W-:-:S04]  /*1630*/  FMUL.FTZ R106, R74, R111 ;  /* 0x0000006f4a6a7220 */ /* 0x000fc80000410000 */
[----:B------:R-:W-:Y:S02]  /*1640*/  @P0 FADD.FTZ R106, R78, R106 ;  /* 0x0000006a4e6a0221 */ /* 0x000fe40000010000 */
.L_x_9331:
[----:B------:R-:W-:Y:S05]  /*1650*/  BSYNC B1 ;  /* 0x0000000000017941 */ /* 0x000fea0003800000 */
.L_x_9330:
[----:B------:R-:W-:Y:S01]  /*1660*/  BSSY B1, `(.L_x_9332) ;  /* 0x0000006000017945 */ /* 0x000fe20003800000 */
[----:B------:R-:W-:Y:S05]  /*1670*/  @!P6 BRA `(.L_x_9333) ;  /* 0x000000400000e947 */ /* 0x000fea0003800000 */
[----:B-----5:R-:W-:-:S05]  /*1680*/  PRMT R107, RZ, 0x7610, R85 ;  /* 0x00007610ff6b7816 */ /* 0x020fca0000000055 */
[----:B------:R-:W-:-:S04]  /*1690*/  FMUL.FTZ R110, R107, c[0x0][0x1ec] ;  /* 0x00007b006b6e7a20 */ /* 0x000fc80000410000 */
[----:B------:R-:W-:-:S04]  /*16a0*/  FMUL.FTZ R107, R75, R110 ;  /* 0x0000006e4b6b7220 */ /* 0x000fc80000410000 */
[----:B------:R-:W-:Y:S02]  /*16b0*/  @P0 FADD.FTZ R107, R79, R107 ;  /* 0x0000006b4f6b0221 */ /* 0x000fe40000010000 */
.L_x_9333:
[----:B------:R-:W-:Y:S05]  /*16c0*/  BSYNC B1 ;  /* 0x0000000000017941 */ /* 0x000fea0003800000 */
.L_x_9332:
[----:B------:R-:W-:Y:S01]  /*16d0*/  BSSY B1, `(.L_x_9334) ;  /* 0x0000006000017945 */ /* 0x000fe20003800000 */
[----:B------:R-:W-:Y:S05]  /*16e0*/  @!P6 BRA `(.L_x_9335) ;  /* 0x000000400000e947 */ /* 0x000fea0003800000 */
[----:B-----5:R-:W-:-:S05]  /*16f0*/  PRMT R108, RZ, 0x5410, R86 ;  /* 0x00005410ff6c7816 */ /* 0x020fca0000000056 */
[----:B------:R-:W-:-:S04]  /*1700*/  FMUL.FTZ R111, R108, c[0x0][0x1ec] ;  /* 0x00007b006c6f7a20 */ /* 0x000fc80000410000 */
[----:B------:R-:W-:-:S04]  /*1710*/  FMUL.FTZ R108, R68, R111 ;  /* 0x0000006f446c7220 */ /* 0x000fc80000410000 */
[----:B------:R-:W-:Y:S02]  /*1720*/  @P0 FADD.FTZ R108, R80, R108 ;  /* 0x0000006c506c0221 */ /* 0x000fe40000010000 */
.L_x_9335:
[----:B------:R-:W-:Y:S05]  /*1730*/  BSYNC B1 ;  /* 0x0000000000017941 */ /* 0x000fea0003800000 */
.L_x_9334:
[----:B------:R-:W-:Y:S01]  /*1740*/  BSSY B1, `(.L_x_9336) ;  /* 0x0000006000017945 */ /* 0x000fe20003800000 */
[----:B------:R-:W-:Y:S05]  /*1750*/  @!P6 BRA `(.L_x_9337) ;  /* 0x000000400000e947 */ /* 0x000fea0003800000 */
[----:B-----5:R-:W-:-:S05]  /*1760*/  PRMT R109, RZ, 0x7610, R86 ;  /* 0x00007610ff6d7816 */ /* 0x020fca0000000056 */
[----:B------:R-:W-:-:S04]  /*1770*/  FMUL.FTZ R110, R109, c[0x0][0x1ec] ;  /* 0x00007b006d6e7a20 */ /* 0x000fc80000410000 */
[----:B------:R-:W-:-:S04]  /*1780*/  FMUL.FTZ R109, R69, R110 ;  /* 0x0000006e456d7220 */ /* 0x000fc80000410000 */
[----:B------:R-:W-:Y:S02]  /*1790*/  @P0 FADD.FTZ R109, R81, R109 ;  /* 0x0000006d516d0221 */ /* 0x000fe40000010000 */
.L_x_9337:
[----:B------:R-:W-:Y:S05]  /*17a0*/  BSYNC B1 ;  /* 0x0000000000017941 */ /* 0x000fea0003800000 */
.L_x_9336:
[----:B------:R-:W-:Y:S01]  /*17b0*/  BSSY B1, `(.L_x_9338) ;  /* 0x0000007000017945 */ /* 0x000fe20003800000 */
[----:B------:R-:W-:Y:S01]  /*17c0*/  @!P6 FSEL R110, R82, RZ, P2 ;  /* 0x000000ff526ee208 */ /* 0x000fe20001000000 */
[----:B------:R-:W-:Y:S05]  /*17d0*/  @!P6 BRA `(.L_x_9339) ;  /* 0x000000400000e947 */ /* 0x000fea0003800000 */
[----:B-----5:R-:W-:-:S05]  /*17e0*/  PRMT R110, RZ, 0x5410, R87 ;  /* 0x00005410ff6e7816 */ /* 0x020fca0000000057 */
[----:B------:R-:W-:-:S04]  /*17f0*/  FMUL.FTZ R111, R110, c[0x0][0x1ec] ;  /* 0x00007b006e6f7a20 */ /* 0x000fc80000410000 */
[----:B------:R-:W-:-:S04]  /*1800*/  FMUL.FTZ R110, R70, R111 ;  /* 0x0000006f466e7220 */ /* 0x000fc80000410000 */
[----:B------:R-:W-:Y:S02]  /*1810*/  @P0 FADD.FTZ R110, R82, R110 ;  /* 0x0000006e526e0221 */ /* 0x000fe40000010000 */
.L_x_9339:
[----:B------:R-:W-:Y:S05]  /*1820*/  BSYNC B1 ;  /* 0x0000000000017941 */ /* 0x000fea0003800000 */
.L_x_9338:
[----:B------:R-:W-:Y:S01]  /*1830*/  BSSY B1, `(.L_x_9340) ;  /* 0x0000007000017945 */ /* 0x000fe20003800000 */
[----:B------:R-:W-:Y:S01]  /*1840*/  @!P6 FSEL R111, R83, RZ, P1 ;  /* 0x000000ff536fe208 */ /* 0x000fe20000800000 */
[----:B------:R-:W-:Y:S05]  /*1850*/  @!P6 BRA `(.L_x_9341) ;  /* 0x000000400000e947 */ /* 0x000fea0003800000 */
[----:B-----5:R-:W-:-:S05]  /*1860*/  PRMT R111, RZ, 0x7610, R87 ;  /* 0x00007610ff6f7816 */ /* 0x020fca0000000057 */
[----:B------:R-:W-:-:S04]  /*1870*/  FMUL.FTZ R116, R111, c[0x0][0x1ec] ;  /* 0x00007b006f747a20 */ /* 0x000fc80000410000 */
[----:B------:R-:W-:-:S04]  /*1880*/  FMUL.FTZ R111, R71, R116 ;  /* 0x00000074476f7220 */ /* 0x000fc80000410000 */
[----:B------:R-:W-:Y:S02]  /*1890*/  @P0 FADD.FTZ R111, R83, R111 ;  /* 0x0000006f536f0221 */ /* 0x000fe40000010000 */
.L_x_9341:
[----:B------:R-:W-:Y:S05]  /*18a0*/  BSYNC B1 ;  /* 0x0000000000017941 */ /* 0x000fea0003800000 */
.L_x_9340:
[----:B------:R0:W-:Y:S04]  /*18b0*/  STG.E.128 [R112.64], R104 ;  /* 0x0000006870007986 */ /* 0x0001e8000c101d04 */
[----:B------:R0:W-:Y:S02]  /*18c0*/  STG.E.128 [R112.64+0x10], R108 ;  /* 0x0000106c70007986 */ /* 0x0001e4000c101d04 */
.L_x_9325:
[----:B------:R-:W-:Y:S05]  /*18d0*/  BSYNC B0 ;  /* 0x0000000000007941 */ /* 0x000fea0003800000 */
.L_x_9324:
        /* <DEDUP_REMOVED lines=30> */
.L_x_9352:
        /* <DEDUP_REMOVED lines=69> */
.L_x_9353:
[----:B------:R-:W-:Y:S01]  /*1f10*/  FMUL.FTZ R113, R117, R117 ;  /* 0x0000007575717220 */ /* 0x000fe20000410000 */
[----:B------:R-:W-:Y:S01]  /*1f20*/  ISETP.NE.AND P1, PT, RZ, UR6, PT ;  /* 0x00000006ff007c0c */ /* 0x000fe2000bf25270 */
[----:B01----:R-:W-:Y:S01]  /*1f30*/  FADD.FTZ R121, R118, R121 ;  /* 0x0000007976797221 */ /* 0x003fe20000010000 */
[----:B------:R-:W-:Y:S01]  /*1f40*/  MOV R112, c[0x0][0x1e0] ;  /* 0x0000780000707a02 */ /* 0x000fe20000000f00 */
[----:B------:R-:W-:Y:S01]  /*1f50*/  BSSY B0, `(.L_x_9344) ;  /* 0x000007a000007945 */ /* 0x000fe20003800000 */
[----:B------:R-:W-:-:S03]  /*1f60*/  FSEL R113, R113, RZ, P1 ;  /* 0x000000ff71717208 */ /* 0x000fc60000800000 */
[----:B------:R-:W-:-:S04]  /*1f70*/  FFMA.FTZ R112, R121, R112, c[0x0][0x228] ;  /* 0x00008a0079707623 */ /* 0x000fc80000010070 */
[----:B------:R-:W-:Y:S01]  /*1f80*/  FADD.FTZ R116, R112, R113 ;  /* 0x0000007170747221 */ /* 0x000fe20000010000 */
[----:B------:R-:W-:-:S04]  /*1f90*/  @!P0 LEA R112, P2, R0, c[0x0][0x1a0], 0x2 ;  /* 0x0000680000708a11 */ /* 0x000fc800078410ff */
[C---:B------:R-:W-:Y:S01]  /*1fa0*/  @!P0 LEA.HI.X R113, R0.reuse, c[0x0][0x1a4], R3, 0x2, P2 ;  /* 0x0000690000718a11 */ /* 0x040fe200010f1403 */
[----:B------:R-:W0:Y:S01]  /*1fb0*/  MUFU.RSQ R116, R116 ;  /* 0x0000007400747308 */ /* 0x000e220000001400 */
[----:B------:R-:W-:-:S03]  /*1fc0*/  @!P0 LEA R118, P2, R0, c[0x0][0x1a8], 0x2 ;  /* 0x00006a0000768a11 */ /* 0x000fc600078410ff */
[----:B------:R1:W-:Y:S01]  /*1fd0*/  @!P0 STG.E [R112.64], R117 ;  /* 0x0000007570008986 */ /* 0x0003e2000c101904 */
[----:B------:R-:W-:-:S05]  /*1fe0*/  @!P0 LEA.HI.X R119, R0, c[0x0][0x1ac], R3, 0x2, P2 ;  /* 0x00006b0000778a11 */ /* 0x000fca00010f1403 */
        /* <DEDUP_REMOVED lines=44> */
.L_x_9347:
[----:B------:R-:W-:Y:S05]  /*22b0*/  BSYNC B1 ;  /* 0x0000000000017941 */ /* 0x000fea0003800000 */
.L_x_9346:
[----:B------:R-:W-:Y:S01]  /*22c0*/  BSSY B1, `(.L_x_9348) ;  /* 0x0000022000017945 */ /* 0x000fe20003800000 */
        /* <DEDUP_REMOVED lines=33> */
.L_x_9349:
[----:B------:R-:W-:Y:S05]  /*24e0*/  BSYNC B1 ;  /* 0x0000000000017941 */ /* 0x000fea0003800000 */
.L_x_9348:
[----:B------:R-:W-:Y:S05]  /*24f0*/  @!P5 BRA `(.L_x_9345) ;  /* 0x000001f00000d947 */ /* 0x000fea0003800000 */
[--C-:B0-----:R-:W-:Y:S02]  /*2500*/  FADD.FTZ R112, R110, -R117.reuse ;  /* 0x800000756e707221 */ /* 0x101fe40000010000 */
[--C-:B------:R-:W-:Y:S02]  /*2510*/  FADD.FTZ R118, R111, -R117.reuse ;  /* 0x800000756f767221 */ /* 0x100fe40000010000 */
[--C-:B------:R-:W-:Y:S02]  /*2520*/  FADD.FTZ R123, R104, -R117.reuse ;  /* 0x80000075687b7221 */ /* 0x100fe40000010000 */
[C---:B------:R-:W-:Y:S02]  /*2530*/  FMUL.FTZ R114, R116.reuse, R112 ;  /* 0x0000007074727220 */ /* 0x040fe40000410000 */
[----:B------:R-:W-:Y:S02]  /*2540*/  FADD.FTZ R119, R107, -R117 ;  /* 0x800000756b777221 */ /* 0x000fe40000010000 */
[----:B------:R-:W-:-:S02]  /*2550*/  FMUL.FTZ R120, R116, R118 ;  /* 0x0000007674787220 */ /* 0x000fc40000410000 */
[--C-:B------:R-:W-:Y:S02]  /*2560*/  FADD.FTZ R125, R105, -R117.reuse ;  /* 0x80000075697d7221 */ /* 0x100fe40000010000 */
[--C-:B------:R-:W-:Y:S02]  /*2570*/  FADD.FTZ R121, R106, -R117.reuse ;  /* 0x800000756a797221 */ /* 0x100fe40000010000 */
[--C-:B------:R-:W-:Y:S02]  /*2580*/  FADD.FTZ R113, R108, -R117.reuse ;  /* 0x800000756c717221 */ /* 0x100fe40000010000 */
[----:B------:R-:W-:Y:S02]  /*2590*/  FADD.FTZ R115, R109, -R117 ;  /* 0x800000756d737221 */ /* 0x000fe40000010000 */
[----:B------:R-:W-:Y:S02]  /*25a0*/  FMUL.FTZ R117, R116, R123 ;  /* 0x0000007b74757220 */ /* 0x000fe40000410000 */
[----:B------:R-:W-:-:S02]  /*25b0*/  FFMA.FTZ R118, R66, R114, R58 ;  /* 0x0000007242767223 */ /* 0x000fc4000001003a */
[----:B------:R-:W-:Y:S02]  /*25c0*/  FFMA.FTZ R123, R67, R120, R59 ;  /* 0x00000078437b7223 */ /* 0x000fe4000001003b */
[C---:B------:R-:W-:Y:S02]  /*25d0*/  FMUL.FTZ R114, R116.reuse, R119 ;  /* 0x0000007774727220 */ /* 0x040fe40000410000 */
[C---:B------:R-:W-:Y:S02]  /*25e0*/  FMUL.FTZ R112, R116.reuse, R125 ;  /* 0x0000007d74707220 */ /* 0x040fe40000410000 */
[C---:B------:R-:W-:Y:S02]  /*25f0*/  FMUL.FTZ R121, R116.reuse, R121 ;  /* 0x0000007974797220 */ /* 0x040fe40000410000 */
[C---:B------:R-:W-:Y:S02]  /*2600*/  FMUL.FTZ R119, R116.reuse, R113 ;  /* 0x0000007174777220 */ /* 0x040fe40000410000 */
[----:B------:R-:W-:Y:S01]  /*2610*/  FMUL.FTZ R116, R116, R115 ;  /* 0x0000007374747220 */ /* 0x000fe20000410000 */
[----:B------:R-:W-:Y:S01]  /*2620*/  F2FP.BF16.PACK_AB R115, R123, R118 ;  /* 0x000000767b73723e */ /* 0x000fe200000010ff */
[----:B------:R-:W-:-:S02]  /*2630*/  FFMA.FTZ R113, R62, R121, R54 ;  /* 0x000000793e717223 */ /* 0x000fc40000010036 */
[----:B------:R-:W-:Y:S02]  /*2640*/  FFMA.FTZ R118, R65, R116, R57 ;  /* 0x0000007441767223 */ /* 0x000fe40000010039 */
[----:B------:R-:W-:Y:S02]  /*2650*/  FFMA.FTZ R116, R63, R114, R55 ;  /* 0x000000723f747223 */ /* 0x000fe40000010037 */
[----:B------:R-:W-:Y:S02]  /*2660*/  FFMA.FTZ R117, R60, R117, R52 ;  /* 0x000000753c757223 */ /* 0x000fe40000010034 */
[----:B------:R-:W-:Y:S01]  /*2670*/  FFMA.FTZ R112, R61, R112, R53 ;  /* 0x000000703d707223 */ /* 0x000fe20000010035 */
[----:B------:R-:W-:Y:S01]  /*2680*/  F2FP.BF16.PACK_AB R113, R116, R113 ;  /* 0x000000717471723e */ /* 0x000fe200000010ff */
[----:B------:R-:W-:Y:S01]  /*2690*/  HFMA2.MMA R116, -RZ, RZ, 0, 9.5367431640625e-07 ;  /* 0x00000010ff747435 */ /* 0x000fe200000001ff */
[----:B------:R-:W-:Y:S02]  /*26a0*/  FFMA.FTZ R119, R64, R119, R56 ;  /* 0x0000007740777223 */ /* 0x000fe40000010038 */
[----:B------:R-:W-:-:S03]  /*26b0*/  F2FP.BF16.PACK_AB R112, R112, R117 ;  /* 0x000000757070723e */ /* 0x000fc600000010ff */
[----:B------:R-:W-:-:S04]  /*26c0*/  F2FP.BF16.PACK_AB R114, R118, R119 ;  /* 0x000000777672723e */ /* 0x000fc800000010ff */
[----:B------:R-:W-:-:S05]  /*26d0*/  IMAD.WIDE.U32 R116, R3, R116, c[0x0][0x208] ;  /* 0x0000820003747625 */ /* 0x000fca00078e0074 */
[----:B------:R0:W-:Y:S02]  /*26e0*/  STG.E.128 [R116.64], R112 ;  /* 0x0000007074007986 */ /* 0x0001e4000c101d04 */
.L_x_9345:
[----:B-1----:R-:W-:Y:S05]  /*26f0*/  BSYNC B0 ;  /* 0x0000000000007941 */ /* 0x002fea0003800000 */
.L_x_9344:
[----:B------:R-:W-:-:S04]  /*2700*/  MOV R3, c[0x0][0x160] ;  /* 0x0000580000037a02 */ /* 0x000fc80000000f00 */
[----:B------:R-:W-:-:S04]  /*2710*/  LEA R0, R3, R0, 0x2 ;  /* 0x0000000003007211 */ /* 0x000fc800078e10ff */
[----:B------:R-:W-:-:S13]  /*2720*/  ISETP.GE.AND P0, PT, R0, c[0x0][0x164], PT ;  /* 0x0000590000007a0c */ /* 0x000fda0003f06270 */
[----:B0-----:R-:W-:Y:S01]  /*2730*/  @P0 CALL.REL.NOINC `(.L_x_9350) ;  /* 0x0000001000000944 */ /* 0x001fe20003c00000 */
[----:B------:R-:W-:Y:S05]  /*2740*/  BRA `(.L_x_9351) ;  /* 0xffffddf000007947 */ /* 0x000fea000383ffff */
.L_x_9350:
[----:B------:R-:W-:Y:S05]  /*2750*/  EXIT ;  /* 0x000000000000794d */ /* 0x000fea0003800000 */
.L_x_9342:
[----:B------:R-:W-:Y:S01]  /*2760*/  HFMA2.MMA R120, -RZ, RZ, 0, 5.9604644775390625e-08 ;  /* 0x00000001ff787435 */ /* 0x000fe200000001ff */
[----:B------:R-:W-:Y:S02]  /*2770*/  MOV R121, R117 ;  /* 0x0000007500797202 */ /* 0x000fe40000000f00 */
[----:B------:R-:W-:Y:S02]  /*2780*/  MOV R118, 0x1f ;  /* 0x0000001f00767802 */ /* 0x000fe40000000f00 */
[----:B------:R-:W-:Y:S02]  /*2790*/  MOV R119, 0xffffffff ;  /* 0xffffffff00777802 */ /* 0x000fe40000000f00 */
[----:B------:R-:W-:Y:S02]  /*27a0*/  MOV R112, 0x27c0 ;  /* 0x000027c000707802 */ /* 0x000fe40000000f00 */
[----:B-----5:R-:W-:Y:S05]  /*27b0*/  CALL.REL.NOINC `($__internal_70_$__cuda_sm70_shflsync_bfly_p) ;  /* 0x000006b000007944 */ /* 0x020fea0003c00000 */
[----:B01----:R-:W-:Y:S05]  /*27c0*/  BRA `(.L_x_9352) ;  /* 0xfffff2f000007947 */ /* 0x003fea000383ffff */
.L_x_9343:
[----:B------:R-:W-:Y:S01]  /*27d0*/  HFMA2.MMA R120, -RZ, RZ, 0, 1.1920928955078125e-07 ;  /* 0x00000002ff787435 */ /* 0x000fe200000001ff */
[----:B------:R-:W-:Y:S02]  /*27e0*/  MOV R118, 0x1f ;  /* 0x0000001f00767802 */ /* 0x000fe40000000f00 */
[----:B------:R-:W-:-:S02]  /*27f0*/  MOV R119, 0xffffffff ;  /* 0xffffffff00777802 */ /* 0x000fc40000000f00 */
[----:B------:R-:W-:Y:S02]  /*2800*/  MOV R112, 0x2820 ;  /* 0x0000282000707802 */ /* 0x000fe40000000f00 */
[----:B0----5:R-:W-:Y:S05]  /*2810*/  CALL.REL.NOINC `($__internal_70_$__cuda_sm70_shflsync_bfly_p) ;  /* 0x0000065000007944 */ /* 0x021fea0003c00000 */
[----:B0-----:R-:W-:Y:S01]  /*2820*/  HFMA2.MMA R120, -RZ, RZ, 0, 2.384185791015625e-07 ;  /* 0x00000004ff787435 */ /* 0x001fe200000001ff */
[----:B-1----:R-:W-:Y:S01]  /*2830*/  FADD.FTZ R121, R121, R119 ;  /* 0x0000007779797221 */ /* 0x002fe20000010000 */
[----:B------:R-:W-:Y:S02]  /*2840*/  MOV R118, 0x1f ;  /* 0x0000001f00767802 */ /* 0x000fe40000000f00 */
[----:B------:R-:W-:Y:S02]  /*2850*/  MOV R119, 0xffffffff ;  /* 0xffffffff00777802 */ /* 0x000fe40000000f00 */
[----:B------:R-:W-:Y:S02]  /*2860*/  MOV R112, 0x2880 ;  /* 0x0000288000707802 */ /* 0x000fe40000000f00 */
[----:B------:R-:W-:Y:S05]  /*2870*/  CALL.REL.NOINC `($__internal_70_$__cuda_sm70_shflsync_bfly_p) ;  /* 0x000005f000007944 */ /* 0x000fea0003c00000 */
[----:B0-----:R-:W-:Y:S01]  /*2880*/  HFMA2.MMA R120, -RZ, RZ, 0, 4.76837158203125e-07 ;  /* 0x00000008ff787435 */ /* 0x001fe200000001ff */
[----:B-1----:R-:W-:Y:S01]  /*2890*/  FADD.FTZ R121, R121, R119 ;  /* 0x0000007779797221 */ /* 0x002fe20000010000 */
[----:B------:R-:W-:Y:S02]  /*28a0*/  MOV R118, 0x1f ;  /* 0x0000001f00767802 */ /* 0x000fe40000000f00 */
[----:B------:R-:W-:-:S02]  /*28b0*/  MOV R119, 0xffffffff ;  /* 0xffffffff00777802 */ /* 0x000fc40000000f00 */
[----:B------:R-:W-:Y:S02]  /*28c0*/  MOV R112, 0x28e0 ;  /* 0x000028e000707802 */ /* 0x000fe40000000f00 */
[----:B------:R-:W-:Y:S05]  /*28d0*/  CALL.REL.NOINC `($__internal_70_$__cuda_sm70_shflsync_bfly_p) ;  /* 0x0000059000007944 */ /* 0x000fea0003c00000 */
[----:B0-----:R-:W-:Y:S01]  /*28e0*/  HFMA2.MMA R120, -RZ, RZ, 0, 9.5367431640625e-07 ;  /* 0x00000010ff787435 */ /* 0x001fe200000001ff */
[----:B-1----:R-:W-:Y:S01]  /*28f0*/  FADD.FTZ R121, R121, R119 ;  /* 0x0000007779797221 */ /* 0x002fe20000010000 */
[----:B------:R-:W-:Y:S02]  /*2900*/  MOV R118, 0x1f ;  /* 0x0000001f00767802 */ /* 0x000fe40000000f00 */
[----:B------:R-:W-:Y:S02]  /*2910*/  MOV R119, 0xffffffff ;  /* 0xffffffff00777802 */ /* 0x000fe40000000f00 */
[----:B------:R-:W-:Y:S02]  /*2920*/  MOV R112, 0x2940 ;  /* 0x0000294000707802 */ /* 0x000fe40000000f00 */
[----:B------:R-:W-:Y:S05]  /*2930*/  CALL.REL.NOINC `($__internal_70_$__cuda_sm70_shflsync_bfly_p) ;  /* 0x0000053000007944 */ /* 0x000fea0003c00000 */
        /* <DEDUP_REMOVED lines=54> */
[----:B------:R-:W-:-:S04]  /*2ca0*/  MOV R112, 0x2cd0 ;  /* 0x00002cd000707802 */ /* 0x000fc80000000f00 */
[----:B------:R-:W-:Y:S02]  /*2cb0*/  MOV R121, R116 ;  /* 0x0000007400797202 */ /* 0x000fe40000000f00 */
[----:B------:R-:W-:Y:S05]  /*2cc0*/  CALL.REL.NOINC `($__internal_70_$__cuda_sm70_shflsync_bfly_p) ;  /* 0x000001a000007944 */ /* 0x000fea0003c00000 */
[----:B0-----:R-:W-:Y:S01]  /*2cd0*/  HFMA2.MMA R120, -RZ, RZ, 0, 1.1920928955078125e-07 ;  /* 0x00000002ff787435 */ /* 0x001fe200000001ff */
[----:B-1----:R-:W-:Y:S01]  /*2ce0*/  FADD.FTZ R121, R116, R119 ;  /* 0x0000007774797221 */ /* 0x002fe20000010000 */
[----:B------:R-:W-:Y:S02]  /*2cf0*/  MOV R118, 0x1f ;  /* 0x0000001f00767802 */ /* 0x000fe40000000f00 */
[----:B------:R-:W-:Y:S02]  /*2d00*/  MOV R119, 0xffffffff ;  /* 0xffffffff00777802 */ /* 0x000fe40000000f00 */
[----:B------:R-:W-:Y:S02]  /*2d10*/  MOV R112, 0x2d30 ;  /* 0x00002d3000707802 */ /* 0x000fe40000000f00 */
[----:B------:R-:W-:Y:S05]  /*2d20*/  CALL.REL.NOINC `($__internal_70_$__cuda_sm70_shflsync_bfly_p) ;  /* 0x0000014000007944 */ /* 0x000fea0003c00000 */
[----:B0-----:R-:W-:Y:S01]  /*2d30*/  HFMA2.MMA R120, -RZ, RZ, 0, 2.384185791015625e-07 ;  /* 0x00000004ff787435 */ /* 0x001fe200000001ff */
[----:B-1----:R-:W-:Y:S01]  /*2d40*/  FADD.FTZ R121, R121, R119 ;  /* 0x0000007779797221 */ /* 0x002fe20000010000 */
[----:B------:R-:W-:Y:S02]  /*2d50*/  MOV R118, 0x1f ;  /* 0x0000001f00767802 */ /* 0x000fe40000000f00 */
[----:B------:R-:W-:-:S02]  /*2d60*/  MOV R119, 0xffffffff ;  /* 0xffffffff00777802 */ /* 0x000fc40000000f00 */
[----:B------:R-:W-:Y:S02]  /*2d70*/  MOV R112, 0x2d90 ;  /* 0x00002d9000707802 */ /* 0x000fe40000000f00 */
[----:B------:R-:W-:Y:S05]  /*2d80*/  CALL.REL.NOINC `($__internal_70_$__cuda_sm70_shflsync_bfly_p) ;  /* 0x000000e000007944 */ /* 0x000fea0003c00000 */
[----:B0-----:R-:W-:Y:S01]  /*2d90*/  HFMA2.MMA R120, -RZ, RZ, 0, 4.76837158203125e-07 ;  /* 0x00000008ff787435 */ /* 0x001fe200000001ff */
[----:B-1----:R-:W-:Y:S01]  /*2da0*/  FADD.FTZ R121, R121, R119 ;  /* 0x0000007779797221 */ /* 0x002fe20000010000 */
[----:B------:R-:W-:Y:S02]  /*2db0*/  MOV R118, 0x1f ;  /* 0x0000001f00767802 */ /* 0x000fe40000000f00 */
[----:B------:R-:W-:Y:S02]  /*2dc0*/  MOV R119, 0xffffffff ;  /* 0xffffffff00777802 */ /* 0x000fe40000000f00 */
[----:B------:R-:W-:Y:S02]  /*2dd0*/  MOV R112, 0x2df0 ;  /* 0x00002df000707802 */ /* 0x000fe40000000f00 */
[----:B------:R-:W-:Y:S05]  /*2de0*/  CALL.REL.NOINC `($__internal_70_$__cuda_sm70_shflsync_bfly_p) ;  /* 0x0000008000007944 */ /* 0x000fea0003c00000 */
[----:B0-----:R-:W-:Y:S01]  /*2df0*/  HFMA2.MMA R120, -RZ, RZ, 0, 9.5367431640625e-07 ;  /* 0x00000010ff787435 */ /* 0x001fe200000001ff */
[----:B-1----:R-:W-:Y:S01]  /*2e00*/  FADD.FTZ R121, R121, R119 ;  /* 0x0000007779797221 */ /* 0x002fe20000010000 */
[----:B------:R-:W-:Y:S02]  /*2e10*/  MOV R118, 0x1f ;  /* 0x0000001f00767802 */ /* 0x000fe40000000f00 */
[----:B------:R-:W-:-:S02]  /*2e20*/  MOV R119, 0xffffffff ;  /* 0xffffffff00777802 */ /* 0x000fc40000000f00 */
[----:B------:R-:W-:Y:S02]  /*2e30*/  MOV R112, 0x2e50 ;  /* 0x00002e5000707802 */ /* 0x000fe40000000f00 */
[----:B------:R-:W-:Y:S05]  /*2e40*/  CALL.REL.NOINC `($__internal_70_$__cuda_sm70_shflsync_bfly_p) ;  /* 0x0000002000007944 */ /* 0x000fea0003c00000 */
[----:B01----:R-:W-:Y:S01]  /*2e50*/  MOV R118, R119 ;  /* 0x0000007700767202 */ /* 0x003fe20000000f00 */
[----:B------:R-:W-:Y:S05]  /*2e60*/  BRA `(.L_x_9353) ;  /* 0xfffff0a000007947 */ /* 0x000fea000383ffff */
        .weak           $__internal_70_$__cuda_sm70_shflsync_bfly_p
        .type           $__internal_70_$__cuda_sm70_shflsync_bfly_p,@function
        .size           $__internal_70_$__cuda_sm70_shflsync_bfly_p,(.L_x_22238 - $__internal_70_$__cuda_sm70_shflsync_bfly_p)
$__internal_70_$__cuda_sm70_shflsync_bfly_p:
[----:B------:R-:W-:Y:S01]  /*2e70*/  HFMA2.MMA R113, -RZ, RZ, 0, 0 ;  /* 0x00000000ff717435 */ /* 0x000fe200000001ff */
[----:B------:R-:W-:Y:S04]  /*2e80*/  WARPSYNC R119 ;  /* 0x0000007700007348 */ /* 0x000fe80003800000 */
[----:B------:R0:W1:Y:S01]  /*2e90*/  SHFL.BFLY PT, R119, R121, R120, R118 ;  /* 0x0c00007879777389 */ /* 0x00006200000e0076 */
[----:B------:R-:W-:Y:S05]  /*2ea0*/  RET.REL.NODEC R112 `(_ZN10layer_norm13ln_fwd_kernelINS_13Kernel_traitsIf13__nv_bfloat16fS2_fjLj768ELj1ELj4ELj1ELj16ENS_18Kernel_traits_baseILj768EfS2_fS2_fjLj128EEEEELb0ELb1ELb1ELb0EEEvNS_9FwdParamsE) ;  /* 0xffffd15070007950 */ /* 0x000fea0003c3ffff */
.L_x_9354:
        /* <DEDUP_REMOVED lines=13> */
.L_x_22238:


//--------------------- .text._ZN10layer_norm13ln_fwd_kernelINS_13Kernel_traitsIf13__nv_bfloat16fS2_fjLj768ELj1ELj4ELj1ELj16ENS_18Kernel_traits_baseILj768EfS2_fS2_fjLj128EEEEELb0ELb1ELb1ELb1EEEvNS_9FwdParamsE --------------------------
	.section	.text._ZN10layer_norm13ln_fwd_kernelINS_13Kernel_traitsIf13__nv_bfloat16fS2_fjLj768ELj1ELj4ELj1ELj16ENS_18Kernel_traits_baseILj768EfS2_fS2_fjLj128EEEEELb0ELb1ELb1ELb1EEEvNS_9FwdParamsE,"ax",@progbits
	.sectioninfo	@"SHI_REGISTERS=127"
	.align	128
        .global         _ZN10layer_norm13ln_fwd_kernelINS_13Kernel_traitsIf13__nv_bfloat16fS2_fjLj768ELj1ELj4ELj1ELj16ENS_18Kernel_traits_baseILj768EfS2_fS2_fjLj128EEEEELb0ELb1ELb1ELb1EEEvNS_9FwdParamsE
        .type           _ZN10layer_norm13ln_fwd_kernelINS_13Kernel_traitsIf13__nv_bfloat16fS2_fjLj768ELj1ELj4ELj1ELj16ENS_18Kernel_traits_baseILj768EfS2_fS2_fjLj128EEEEELb0ELb1ELb1ELb1EEEvNS_9FwdParamsE,@function
        .size           _ZN10layer_norm13ln_fwd_kernelINS_13Kernel_traitsIf13__nv_bfloat16fS2_fjLj768ELj1ELj4ELj1ELj16ENS_18Kernel_traits_baseILj768EfS2_fS2_fjLj128EEEEELb0ELb1ELb1ELb1EEEvNS_9FwdParamsE,(.L_x_22239 - _ZN10layer_norm13ln_fwd_kernelINS_13Kernel_traitsIf13__nv_bfloat16fS2_fjLj768ELj1ELj4ELj1ELj16ENS_18Kernel_traits_baseILj768EfS2_fS2_fjLj128EEEEELb0ELb1ELb1ELb1EEEvNS_9FwdParamsE)
        .other          _ZN10layer_norm13ln_fwd_kernelINS_13Kernel_traitsIf13__nv_bfloat16fS2_fjLj768ELj1ELj4ELj1ELj16ENS_18Kernel_traits_baseILj768EfS2_fS2_fjLj128EEEEELb0ELb1ELb1ELb1EEEvNS_9FwdParamsE,@"STO_CUDA_ENTRY STV_DEFAULT"
_ZN10layer_norm13ln_fwd_kernelINS_13Kernel_traitsIf13__nv_bfloat16fS2_fjLj768ELj1ELj4ELj1ELj16ENS_18Kernel_traits_baseILj768EfS2_fS2_fjLj128EEEEELb0ELb1ELb1ELb1EEEvNS_9FwdParamsE:
.text._ZN10layer_norm13ln_fwd_kernelINS_13Kernel_traitsIf13__nv_bfloat16fS2_fjLj768ELj1ELj4ELj1ELj16ENS_18Kernel_traits_baseILj768EfS2_fS2_fjLj128EEEEELb0ELb1ELb1ELb1EEEvNS_9FwdParamsE:
        /* <DEDUP_REMOVED lines=50> */
[----:B------:R-:W-:-:S02]  /*0320*/  ULDC.U8 UR6, c[0x0][0x1f0] ;  /* 0x00007c0000067ab9 */ /* 0x000fc40000000000 */
.L_x_9408:
[----:B------:R-:W-:-:S10]  /*0330*/  HFMA2.MMA R113, -RZ, RZ, 0, 2.384185791015625e-07 ;  /* 0x00000004ff717435 */ /* 0x000fd400000001ff */
[----:B------:R-:W-:-:S06]  /*0340*/  IMAD.WIDE R88, R2, R113, c[0x0][0x1d0] ;  /* 0x0000740002587625 */ /* 0x000fcc00078e0271 */
[----:B------:R-:W2:Y:S01]  /*0350*/  LDG.E R89, [R88.64] ;  /* 0x0000000458597981 */ /* 0x000ea2000c1e1900 */
        /* <DEDUP_REMOVED lines=8> */
[----:B------:R-:W3:Y:S04]  /*03e0*/  @P0 LDG.E.128 R8, [R90.64] ;  /* 0x000000045a080981 */ /* 0x000ee8000c1e1d00 */
[----:B-1----:R-:W4:Y:S01]  /*03f0*/  @P0 LDG.E.128 R4, [R90.64+0x10] ;  /* 0x000010045a040981 */ /* 0x002f22000c1e1d00 */
[----:B------:R-:W-:-:S06]  /*0400*/  IMAD.WIDE R112, R2, R113, c[0x0][0x1d8] ;  /* 0x0000760002707625 */ /* 0x000fcc00078e0271 */
[----:B-----5:R0:W5:Y:S01]  /*0410*/  LDG.E R112, [R112.64] ;  /* 0x0000000470707981 */ /* 0x020162000c1e1900 */
[----:B------:R-:W-:Y:S01]  /*0420*/  HFMA2.MMA R104, -RZ, RZ, 0, 0 ;  /* 0x00000000ff687435 */ /* 0x000fe200000001ff */
[----:B------:R-:W-:Y:S01]  /*0430*/  IADD3 R106, R100, 0x20, RZ ;  /* 0x00000020646a7810 */ /* 0x000fe20007ffe0ff */
[----:B------:R-:W-:Y:S01]  /*0440*/  BSSY B0, `(.L_x_9355) ;  /* 0x000002b000007945 */ /* 0x000fe20003800000 */
[C---:B--2---:R-:W-:Y:S02]  /*0450*/  ISETP.GE.AND P5, PT, R89.reuse, 0x1, PT ;  /* 0x000000015900780c */ /* 0x044fe40003fa6270 */
[----:B------:R-:W-:-:S11]  /*0460*/  ISETP.GT.AND P6, PT, R89, RZ, PT ;  /* 0x000000ff5900720c */ /* 0x000fd60003fc4270 */
[----:B------:R-:W-:Y:S02]  /*0470*/  @P5 IADD3 R3, R89, -0x1, RZ ;  /* 0xffffffff59035810 */ /* 0x000fe40007ffe0ff */
[----:B------:R-:W-:-:S03]  /*0480*/  @P5 MOV R89, 0x10 ;  /* 0x0000001000595802 */ /* 0x000fc60000000f00 */
[----:B------:R-:W-:-:S05]  /*0490*/  @P5 IMAD R3, R3, c[0x0][0x168], RZ ;  /* 0x00005a0003035a24 */ /* 0x000fca00078e02ff */
[----:B------:R-:W-:-:S04]  /*04a0*/  @P5 SHF.R.S32.HI R88, RZ, 0x1f, R3 ;  /* 0x0000001fff585819 */ /* 0x000fc80000011403 */
[----:B------:R-:W-:-:S04]  /*04b0*/  @P5 LEA.HI R3, R88, R3, RZ, 0x3 ;  /* 0x0000000358035211 */ /* 0x000fc800078f18ff */
[----:B------:R-:W-:Y:S01]  /*04c0*/  @P5 LEA.HI.SX32 R104, R3, R0, 0x1d ;  /* 0x0000000003685211 */ /* 0x000fe200078feaff */
[----:B------:R-:W-:Y:S01]  /*04d0*/  HFMA2.MMA R3, -RZ, RZ, 0, 1.9073486328125e-06 ;  /* 0x00000020ff037435 */ /* 0x000fe200000001ff */
[----:B------:R-:W-:Y:S02]  /*04e0*/  @!P6 ISETP.NE.U32.AND P1, PT, RZ, c[0x0][0x180], PT ;  /* 0x00006000ff00ea0c */ /* 0x000fe40003f25070 */
[----:B------:R-:W-:Y:S01]  /*04f0*/  @!P6 ISETP.NE.U32.AND P2, PT, RZ, c[0x0][0x180], PT ;  /* 0x00006000ff00ea0c */ /* 0x000fe20003f45070 */
[----:B------:R-:W-:Y:S01]  /*0500*/  @P5 IMAD.WIDE.U32 R88, R104, R89, c[0x0][0x170] ;  /* 0x00005c0068585625 */ /* 0x000fe200078e0059 */
[----:B------:R-:W-:Y:S02]  /*0510*/  @!P6 ISETP.NE.U32.AND P4, PT, RZ, c[0x0][0x180], PT ;  /* 0x00006000ff00ea0c */ /* 0x000fe40003f85070 */
[----:B------:R-:W-:Y:S02]  /*0520*/  @!P6 ISETP.NE.U32.AND P3, PT, RZ, c[0x0][0x180], PT ;  /* 0x00006000ff00ea0c */ /* 0x000fe40003f65070 */
[----:B------:R-:W-:Y:S01]  /*0530*/  @!P6 ISETP.NE.AND.EX P1, PT, RZ, c[0x0][0x184], PT, P1 ;  /* 0x00006100ff00ea0c */ /* 0x000fe20003f25310 */
[----:B------:R4:W5:Y:S01]  /*0540*/  @P5 LDG.E.128 R84, [R88.64] ;  /* 0x0000000458545981 */ /* 0x000962000c1e1d00 */
[----:B------:R-:W-:Y:S01]  /*0550*/  @!P6 ISETP.NE.AND.EX P2, PT, RZ, c[0x0][0x184], PT, P2 ;  /* 0x00006100ff00ea0c */ /* 0x000fe20003f45320 */
[----:B------:R-:W-:Y:S01]  /*0560*/  IMAD.WIDE.U32 R96, R100, R3, c[0x0][0x188] ;  /* 0x0000620064607625 */ /* 0x000fe200078e0003 */
[----:B------:R-:W-:-:S02]  /*0570*/  @!P6 ISETP.NE.AND.EX P4, PT, RZ, c[0x0][0x184], PT, P4 ;  /* 0x00006100ff00ea0c */ /* 0x000fc40003f85340 */
[----:B------:R-:W-:Y:S01]  /*0580*/  @!P6 ISETP.NE.AND.EX P3, PT, RZ, c[0x0][0x184], PT, P3 ;  /* 0x00006100ff00ea0c */ /* 0x000fe20003f65330 */
[----:B------:R-:W-:Y:S01]  /*0590*/  @P0 IMAD.WIDE.U32 R98, R106, R3, c[0x0][0x180] ;  /* 0x000060006a620625 */ /* 0x000fe200078e0003 */
[----:B---3--:R-:W-:Y:S02]  /*05a0*/  @!P6 FSEL R93, R9, RZ, P1 ;  /* 0x000000ff095de208 */ /* 0x008fe40000800000 */
[----:B------:R-:W-:Y:S02]  /*05b0*/  @!P6 FSEL R94, R10, RZ, P2 ;  /* 0x000000ff0a5ee208 */ /* 0x000fe40001000000 */
[----:B------:R-:W-:Y:S02]  /*05c0*/  @!P6 FSEL R95, R11, RZ, P4 ;  /* 0x000000ff0b5fe208 */ /* 0x000fe40002000000 */
[----:B----4-:R-:W-:Y:S02]  /*05d0*/  @!P6 FSEL R88, R4, RZ, P3 ;  /* 0x000000ff0458e208 */ /* 0x010fe40001800000 */
[----:B------:R-:W-:-:S02]  /*05e0*/  @!P6 ISETP.NE.U32.AND P1, PT, RZ, c[0x0][0x180], PT ;  /* 0x00006000ff00ea0c */ /* 0x000fc40003f25070 */
[----:B------:R-:W-:Y:S02]  /*05f0*/  @!P6 ISETP.NE.U32.AND P2, PT, RZ, c[0x0][0x180], PT ;  /* 0x00006000ff00ea0c */ /* 0x000fe40003f45070 */
[----:B------:R-:W-:Y:S02]  /*0600*/  @!P6 ISETP.NE.U32.AND P4, PT, RZ, c[0x0][0x180], PT ;  /* 0x00006000ff00ea0c */ /* 0x000fe40003f85070 */
[----:B------:R-:W-:Y:S02]  /*0610*/  @!P6 ISETP.NE.U32.AND P3, PT, RZ, c[0x0][0x180], PT ;  /* 0x00006000ff00ea0c */ /* 0x000fe40003f65070 */
[----:B------:R-:W-:Y:S02]  /*0620*/  @!P6 ISETP.NE.AND.EX P2, PT, RZ, c[0x0][0x184], PT, P2 ;  /* 0x00006100ff00ea0c */ /* 0x000fe40003f45320 */
[----:B------:R-:W-:Y:S02]  /*0630*/  @!P6 ISETP.NE.AND.EX P4, PT, RZ, c[0x0][0x184], PT, P4 ;  /* 0x00006100ff00ea0c */ /* 0x000fe40003f85340 */
[----:B------:R-:W-:-:S02]  /*0640*/  @!P6 ISETP.NE.AND.EX P3, PT, RZ, c[0x0][0x184], PT, P3 ;  /* 0x00006100ff00ea0c */ /* 0x000fc40003f65330 */
[----:B------:R-:W-:Y:S02]  /*0650*/  @!P6 ISETP.NE.AND.EX P1, PT, RZ, c[0x0][0x184], PT, P1 ;  /* 0x00006100ff00ea0c */ /* 0x000fe40003f25310 */
[----:B------:R-:W-:Y:S02]  /*0660*/  @!P6 FSEL R89, R5, RZ, P2 ;  /* 0x000000ff0559e208 */ /* 0x000fe40001000000 */
[----:B------:R-:W-:Y:S02]  /*0670*/  @!P6 FSEL R90, R6, RZ, P4 ;  /* 0x000000ff065ae208 */ /* 0x000fe40002000000 */
[----:B------:R-:W-:Y:S02]  /*0680*/  @!P6 FSEL R91, R7, RZ, P3 ;  /* 0x000000ff075be208 */ /* 0x000fe40001800000 */
[----:B------:R-:W-:Y:S01]  /*0690*/  @!P6 FSEL R92, R8, RZ, P1 ;  /* 0x000000ff085ce208 */ /* 0x000fe20000800000 */
[----:B------:R-:W-:Y:S05]  /*06a0*/  @!P6 BRA `(.L_x_9356) ;  /* 0x000000400000e947 */ /* 0x000fea0003800000 */
[----:B0----5:R-:W-:-:S05]  /*06b0*/  PRMT R92, RZ, 0x5410, R84 ;  /* 0x00005410ff5c7816 */ /* 0x021fca0000000054 */
[----:B------:R-:W-:-:S04]  /*06c0*/  FMUL.FTZ R101, R92, c[0x0][0x1ec] ;  /* 0x00007b005c657a20 */ /* 0x000fc80000410000 */
[----:B------:R-:W-:-:S04]  /*06d0*/  FMUL.FTZ R92, R32, R101 ;  /* 0x00000065205c7220 */ /* 0x000fc80000410000 */
[----:B------:R-:W-:Y:S02]  /*06e0*/  @P0 FADD.FTZ R92, R8, R92 ;  /* 0x0000005c085c0221 */ /* 0x000fe40000010000 */
.L_x_9356:
[----:B0-----:R-:W-:Y:S05]  /*06f0*/  BSYNC B0 ;  /* 0x0000000000007941 */ /* 0x001fea0003800000 */
.L_x_9355:
[----:B------:R-:W-:Y:S01]  /*0700*/  BSSY B0, `(.L_x_9357) ;  /* 0x0000006000007945 */ /* 0x000fe20003800000 */
[----:B------:R-:W-:Y:S05]  /*0710*/  @!P6 BRA `(.L_x_9358) ;  /* 0x000000400000e947 */ /* 0x000fea0003800000 */
[----:B-----5:R-:W-:-:S05]  /*0720*/  PRMT R93, RZ, 0x7610, R84 ;  /* 0x00007610ff5d7816 */ /* 0x020fca0000000054 */
[----:B------:R-:W-:-:S04]  /*0730*/  FMUL.FTZ R102, R93, c[0x0][0x1ec] ;  /* 0x00007b005d667a20 */ /* 0x000fc80000410000 */
[----:B------:R-:W-:-:S04]  /*0740*/  FMUL.FTZ R93, R33, R102 ;  /* 0x00000066215d7220 */ /* 0x000fc80000410000 */
[----:B------:R-:W-:Y:S02]  /*0750*/  @P0 FADD.FTZ R93, R9, R93 ;  /* 0x0000005d095d0221 */ /* 0x000fe40000010000 */
.L_x_9358:
[----:B------:R-:W-:Y:S05]  /*0760*/  BSYNC B0 ;  /* 0x0000000000007941 */ /* 0x000fea0003800000 */
.L_x_9357:
[----:B------:R-:W-:Y:S01]  /*0770*/  BSSY B0, `(.L_x_9359) ;  /* 0x0000006000007945 */ /* 0x000fe20003800000 */
[----:B------:R-:W-:Y:S05]  /*0780*/  @!P6 BRA `(.L_x_9360) ;  /* 0x000000400000e947 */ /* 0x000fea0003800000 */
[----:B-----5:R-:W-:-:S05]  /*0790*/  PRMT R94, RZ, 0x5410, R85 ;  /* 0x00005410ff5e7816 */ /* 0x020fca0000000055 */
[----:B------:R-:W-:-:S04]  /*07a0*/  FMUL.FTZ R101, R94, c[0x0][0x1ec] ;  /* 0x00007b005e657a20 */ /* 0x000fc80000410000 */
[----:B------:R-:W-:-:S04]  /*07b0*/  FMUL.FTZ R94, R34, R101 ;  /* 0x00000065225e7220 */ /* 0x000fc80000410000 */
[----:B------:R-:W-:Y:S02]  /*07c0*/  @P0 FADD.FTZ R94, R10, R94 ;  /* 0x0000005e0a5e0221 */ /* 0x000fe40000010000 */
.L_x_9360:
[----:B------:R-:W-:Y:S05]  /*07d0*/  BSYNC B0 ;  /* 0x0000000000007941 */ /* 0x000fea0003800000 */
.L_x_9359:
[----:B------:R-:W-:Y:S01]  /*07e0*/  BSSY B0, `(.L_x_9361) ;  /* 0x0000006000007945 */ /* 0x000fe20003800000 */
[----:B------:R-:W-:Y:S05]  /*07f0*/  @!P6 BRA `(.L_x_9362) ;  /* 0x000000400000e947 */ /* 0x000fea0003800000 */
[----:B-----5:R-:W-:-:S05]  /*0800*/  PRMT R95, RZ, 0x7610, R85 ;  /* 0x00007610ff5f7816 */ /* 0x020fca0000000055 */
[----:B------:R-:W-:-:S04]  /*0810*/  FMUL.FTZ R102, R95, c[0x0][0x1ec] ;  /* 0x00007b005f667a20 */ /* 0x000fc80000410000 */
[----:B------:R-:W-:-:S04]  /*0820*/  FMUL.FTZ R95, R35, R102 ;  /* 0x00000066235f7220 */ /* 0x000fc80000410000 */
[----:B------:R-:W-:Y:S02]  /*0830*/  @P0 FADD.FTZ R95, R11, R95 ;  /* 0x0000005f0b5f0221 */ /* 0x000fe40000010000 */
.L_x_9362:
[----:B------:R-:W-:Y:S05]  /*0840*/  BSYNC B0 ;  /* 0x0000000000007941 */ /* 0x000fea0003800000 */
.L_x_9361:
[----:B------:R-:W-:Y:S01]  /*0850*/  BSSY B0, `(.L_x_9363) ;  /* 0x0000006000007945 */ /* 0x000fe20003800000 */
[----:B------:R-:W-:Y:S05]  /*0860*/  @!P6 BRA `(.L_x_9364) ;  /* 0x000000400000e947 */ /* 0x000fea0003800000 */
[----:B-----5:R-:W-:-:S05]  /*0870*/  PRMT R88, RZ, 0x5410, R86 ;  /* 0x00005410ff587816 */ /* 0x020fca0000000056 */
[----:B------:R-:W-:-:S04]  /*0880*/  FMUL.FTZ R101, R88, c[0x0][0x1ec] ;  /* 0x00007b0058657a20 */ /* 0x000fc80000410000 */
[----:B------:R-:W-:-:S04]  /*0890*/  FMUL.FTZ R88, R28, R101 ;  /* 0x000000651c587220 */ /* 0x000fc80000410000 */
[----:B------:R-:W-:Y:S02]  /*08a0*/  @P0 FADD.FTZ R88, R4, R88 ;  /* 0x0000005804580221 */ /* 0x000fe40000010000 */
.L_x_9364:
[----:B------:R-:W-:Y:S05]  /*08b0*/  BSYNC B0 ;  /* 0x0000000000007941 */ /* 0x000fea0003800000 */
.L_x_9363:
[----:B------:R-:W-:Y:S01]  /*08c0*/  BSSY B0, `(.L_x_9365) ;  /* 0x0000006000007945 */ /* 0x000fe20003800000 */
[----:B------:R-:W-:Y:S05]  /*08d0*/  @!P6 BRA `(.L_x_9366) ;  /* 0x000000400000e947 */ /* 0x000fea0003800000 */
[----:B-----5:R-:W-:-:S05]  /*08e0*/  PRMT R89, RZ, 0x7610, R86 ;  /* 0x00007610ff597816 */ /* 0x020fca0000000056 */
[----:B------:R-:W-:-:S04]  /*08f0*/  FMUL.FTZ R102, R89, c[0x0][0x1ec] ;  /* 0x00007b0059667a20 */ /* 0x000fc80000410000 */
[----:B------:R-:W-:-:S04]  /*0900*/  FMUL.FTZ R89, R29, R102 ;  /* 0x000000661d597220 */ /* 0x000fc80000410000 */
[----:B------:R-:W-:Y:S02]  /*0910*/  @P0 FADD.FTZ R89, R5, R89 ;  /* 0x0000005905590221 */ /* 0x000fe40000010000 */
.L_x_9366:
[----:B------:R-:W-:Y:S05]  /*0920*/  BSYNC B0 ;  /* 0x0000000000007941 */ /* 0x000fea0003800000 */
.L_x_9365:
[----:B------:R-:W-:Y:S01]  /*0930*/  BSSY B0, `(.L_x_9367) ;  /* 0x0000006000007945 */ /* 0x000fe20003800000 */
[----:B------:R-:W-:Y:S05]  /*0940*/  @!P6 BRA `(.L_x_9368) ;  /* 0x000000400000e947 */ /* 0x000fea0003800000 */
[----:B-----5:R-:W-:-:S05]  /*0950*/  PRMT R90, RZ, 0x5410, R87 ;  /* 0x00005410ff5a7816 */ /* 0x020fca0000000057 */
[----:B------:R-:W-:-:S04]  /*0960*/  FMUL.FTZ R101, R90, c[0x0][0x1ec] ;  /* 0x00007b005a657a20 */ /* 0x000fc80000410000 */
[----:B------:R-:W-:-:S04]  /*0970*/  FMUL.FTZ R90, R30, R101 ;  /* 0x000000651e5a7220 */ /* 0x000fc80000410000 */
[----:B------:R-:W-:Y:S02]  /*0980*/  @P0 FADD.FTZ R90, R6, R90 ;  /* 0x0000005a065a0221 */ /* 0x000fe40000010000 */
.L_x_9368:
[----:B------:R-:W-:Y:S05]  /*0990*/  BSYNC B0 ;  /* 0x0000000000007941 */ /* 0x000fea0003800000 */
.L_x_9367:
[----:B------:R-:W-:Y:S01]  /*09a0*/  BSSY B0, `(.L_x_9369) ;  /* 0x0000006000007945 */ /* 0x000fe20003800000 */
[----:B------:R-:W-:Y:S05]  /*09b0*/  @!P6 BRA `(.L_x_9370) ;  /* 0x000000400000e947 */ /* 0x000fea0003800000 */
[----:B-----5:R-:W-:-:S05]  /*09c0*/  PRMT R91, RZ, 0x7610, R87 ;  /* 0x00007610ff5b7816 */ /* 0x020fca0000000057 */
[----:B------:R-:W-:-:S04]  /*09d0*/  FMUL.FTZ R102, R91, c[0x0][0x1ec] ;  /* 0x00007b005b667a20 */ /* 0x000fc80000410000 */
[----:B------:R-:W-:-:S04]  /*09e0*/  FMUL.FTZ R91, R31, R102 ;  /* 0x000000661f5b7220 */ /* 0x000fc80000410000 */
[----:B------:R-:W-:Y:S02]  /*09f0*/  @P0 FADD.FTZ R91, R7, R91 ;  /* 0x0000005b075b0221 */ /* 0x000fe40000010000 */
.L_x_9370:
[----:B------:R-:W-:Y:S05]  /*0a00*/  BSYNC B0 ;  /* 0x0000000000007941 */ /* 0x000fea0003800000 */
.L_x_9369:
[----:B------:R-:W-:Y:S04]  /*0a10*/  STG.E.128 [R96.64], R92 ;  /* 0x0000005c60007986 */ /* 0x000fe8000c101d04 */
[----:B------:R0:W-:Y:S04]  /*0a20*/  STG.E.128 [R96.64+0x10], R88 ;  /* 0x0000105860007986 */ /* 0x0001e8000c101d04 */
[----:B------:R-:W2:Y:S04]  /*0a30*/  @P0 LDG.E.128 R8, [R98.64] ;  /* 0x0000000462080981 */ /* 0x000ea8000c1e1d00 */
[----:B------:R-:W0:Y:S01]  /*0a40*/  @P0 LDG.E.128 R4, [R98.64+0x10] ;  /* 0x0000100462040981 */ /* 0x000e22000c1e1d00 */
        /* <DEDUP_REMOVED lines=19> */
[----:B0-----:R-:W-:Y:S02]  /*0b80*/  @!P6 FSEL R96, R4, RZ, P3 ;  /* 0x000000ff0460e208 */ /* 0x001fe40001800000 */
        /* <DEDUP_REMOVED lines=15> */
[----:B------:R-:W-:-:S04]  /*0c80*/  FMUL.FTZ R100, R24, R105 ;  /* 0x0000006918647220 */ /* 0x000fc80000410000 */
[----:B------:R-:W-:Y:S02]  /*0c90*/  @P0 FADD.FTZ R100, R8, R100 ;  /* 0x0000006408640221 */ /* 0x000fe40000010000 */
.L_x_9372:
[----:B------:R-:W-:Y:S05]  /*0ca0*/  BSYNC B0 ;  /* 0x0000000000007941 */ /* 0x000fea0003800000 */
.L_x_9371:
[----:B------:R-:W-:Y:S01]  /*0cb0*/  BSSY B0, `(.L_x_9373) ;  /* 0x0000006000007945 */ /* 0x000fe20003800000 */
[----:B------:R-:W-:Y:S05]  /*0cc0*/  @!P6 BRA `(.L_x_9374) ;  /* 0x000000400000e947 */ /* 0x000fea0003800000 */
[----:B-----5:R-:W-:-:S05]  /*0cd0*/  PRMT R101, RZ, 0x7610, R84 ;  /* 0x00007610ff657816 */ /* 0x020fca0000000054 */
[----:B------:R-:W-:-:S04]  /*0ce0*/  FMUL.FTZ R110, R101, c[0x0][0x1ec] ;  /* 0x00007b00656e7a20 */ /* 0x000fc80000410000 */
[----:B------:R-:W-:-:S04]  /*0cf0*/  FMUL.FTZ R101, R25, R110 ;  /* 0x0000006e19657220 */ /* 0x000fc80000410000 */
[----:B------:R-:W-:Y:S02]  /*0d00*/  @P0 FADD.FTZ R101, R9, R101 ;  /* 0x0000006509650221 */ /* 0x000fe40000010000 */
.L_x_9374:
[----:B------:R-:W-:Y:S05]  /*0d10*/  BSYNC B0 ;  /* 0x0000000000007941 */ /* 0x000fea0003800000 */
.L_x_9373:
[----:B------:R-:W-:Y:S01]  /*0d20*/  BSSY B0, `(.L_x_9375) ;  /* 0x0000006000007945 */ /* 0x000fe20003800000 */
[----:B------:R-:W-:Y:S05]  /*0d30*/  @!P6 BRA `(.L_x_9376) ;  /* 0x000000400000e947 */ /* 0x000fea0003800000 */
[----:B-----5:R-:W-:-:S05]  /*0d40*/  PRMT R102, RZ, 0x5410, R85 ;  /* 0x00005410ff667816 */ /* 0x020fca0000000055 */
[----:B------:R-:W-:-:S04]  /*0d50*/  FMUL.FTZ R105, R102, c[0x0][0x1ec] ;  /* 0x00007b0066697a20 */ /* 0x000fc80000410000 */
[----:B------:R-:W-:-:S04]  /*0d60*/  FMUL.FTZ R102, R26, R105 ;  /* 0x000000691a667220 */ /* 0x000fc80000410000 */
[----:B------:R-:W-:Y:S02]  /*0d70*/  @P0 FADD.FTZ R102, R10, R102 ;  /* 0x000000660a660221 */ /* 0x000fe40000010000 */
.L_x_9376:
[----:B------:R-:W-:Y:S05]  /*0d80*/  BSYNC B0 ;  /* 0x0000000000007941 */ /* 0x000fea0003800000 */
.L_x_9375:
[----:B------:R-:W-:Y:S01]  /*0d90*/  BSSY B0, `(.L_x_9377) ;  /* 0x0000006000007945 */ /* 0x000fe20003800000 */
[----:B------:R-:W-:Y:S05]  /*0da0*/  @!P6 BRA `(.L_x_9378) ;  /* 0x000000400000e947 */ /* 0x000fea0003800000 */
[----:B-----5:R-:W-:-:S05]  /*0db0*/  PRMT R103, RZ, 0x7610, R85 ;  /* 0x00007610ff677816 */ /* 0x020fca0000000055 */
[----:B------:R-:W-:-:S04]  /*0dc0*/  FMUL.FTZ R110, R103, c[0x0][0x1ec] ;  /* 0x00007b00676e7a20 */ /* 0x000fc80000410000 */
[----:B------:R-:W-:-:S04]  /*0dd0*/  FMUL.FTZ R103, R27, R110 ;  /* 0x0000006e1b677220 */ /* 0x000fc80000410000 */
[----:B------:R-:W-:Y:S02]  /*0de0*/  @P0 FADD.FTZ R103, R11, R103 ;  /* 0x000000670b670221 */ /* 0x000fe40000010000 */
.L_x_9378:
[----:B------:R-:W-:Y:S05]  /*0df0*/  BSYNC B0 ;  /* 0x0000000000007941 */ /* 0x000fea0003800000 */
.L_x_9377:
[----:B------:R-:W-:Y:S01]  /*0e00*/  BSSY B0, `(.L_x_9379) ;  /* 0x0000006000007945 */ /* 0x000fe20003800000 */
[----:B------:R-:W-:Y:S05]  /*0e10*/  @!P6 BRA `(.L_x_9380) ;  /* 0x000000400000e947 */ /* 0x000fea0003800000 */
[----:B-----5:R-:W-:-:S05]  /*0e20*/  PRMT R96, RZ, 0x5410, R86 ;  /* 0x00005410ff607816 */ /* 0x020fca0000000056 */
[----:B------:R-:W-:-:S04]  /*0e30*/  FMUL.FTZ R105, R96, c[0x0][0x1ec] ;  /* 0x00007b0060697a20 */ /* 0x000fc80000410000 */
[----:B------:R-:W-:-:S04]  /*0e40*/  FMUL.FTZ R96, R20, R105 ;  /* 0x0000006914607220 */ /* 0x000fc80000410000 */
[----:B------:R-:W-:Y:S02]  /*0e50*/  @P0 FADD.FTZ R96, R4, R96 ;  /* 0x0000006004600221 */ /* 0x000fe40000010000 */
.L_x_9380:
[----:B------:R-:W-:Y:S05]  /*0e60*/  BSYNC B0 ;  /* 0x0000000000007941 */ /* 0x000fea0003800000 */
.L_x_9379:
[----:B------:R-:W-:Y:S01]  /*0e70*/  BSSY B0, `(.L_x_9381) ;  /* 0x0000006000007945 */ /* 0x000fe20003800000 */
[----:B------:R-:W-:Y:S05]  /*0e80*/  @!P6 BRA `(.L_x_9382) ;  /* 0x000000400000e947 */ /* 0x000fea0003800000 */
[----:B-----5:R-:W-:-:S05]  /*0e90*/  PRMT R97, RZ, 0x7610, R86 ;  /* 0x00007610ff617816 */ /* 0x020fca0000000056 */
[----:B------:R-:W-:-:S04]  /*0ea0*/  FMUL.FTZ R110, R97, c[0x0][0x1ec] ;  /* 0x00007b00616e7a20 */ /* 0x000fc80000410000 */
[----:B------:R-:W-:-:S04]  /*0eb0*/  FMUL.FTZ R97, R21, R110 ;  /* 0x0000006e15617220 */ /* 0x000fc80000410000 */
[----:B------:R-:W-:Y:S02]  /*0ec0*/  @P0 FADD.FTZ R97, R5, R97 ;  /* 0x0000006105610221 */ /* 0x000fe40000010000 */
.L_x_9382:
[----:B------:R-:W-:Y:S05]  /*0ed0*/  BSYNC B0 ;  /* 0x0000000000007941 */ /* 0x000fea0003800000 */
.L_x_9381:
[----:B------:R-:W-:Y:S01]  /*0ee0*/  BSSY B0, `(.L_x_9383) ;  /* 0x0000006000007945 */ /* 0x000fe20003800000 */
[----:B------:R-:W-:Y:S05]  /*0ef0*/  @!P6 BRA `(.L_x_9384) ;  /* 0x000000400000e947 */ /* 0x000fea0003800000 */
[----:B-----5:R-:W-:-:S05]  /*0f00*/  PRMT R98, RZ, 0x5410, R87 ;  /* 0x00005410ff627816 */ /* 0x020fca0000000057 */
[----:B------:R-:W-:-:S04]  /*0f10*/  FMUL.FTZ R105, R98, c[0x0][0x1ec] ;  /* 0x00007b0062697a20 */ /* 0x000fc80000410000 */
[----:B------:R-:W-:-:S04]  /*0f20*/  FMUL.FTZ R98, R22, R105 ;  /* 0x0000006916627220 */ /* 0x000fc80000410000 */
[----:B------:R-:W-:Y:S02]  /*0f30*/  @P0 FADD.FTZ R98, R6, R98 ;  /* 0x0000006206620221 */ /* 0x000fe40000010000 */
.L_x_9384:
[----:B------:R-:W-:Y:S05]  /*0f40*/  BSYNC B0 ;  /* 0x0000000000007941 */ /* 0x000fea0003800000 */
.L_x_9383:
[----:B------:R-:W-:Y:S01]  /*0f50*/  BSSY B0, `(.L_x_9385) ;  /* 0x0000006000007945 */ /* 0x000fe20003800000 */
[----:B------:R-:W-:Y:S05]  /*0f60*/  @!P6 BRA `(.L_x_9386) ;  /* 0x000000400000e947 */ /* 0x000fea0003800000 */
[----:B-----5:R-:W-:-:S05]  /*0f70*/  PRMT R99, RZ, 0x7610, R87 ;  /* 0x00007610ff637816 */ /* 0x020fca0000000057 */
[----:B------:R-:W-:-:S04]  /*0f80*/  FMUL.FTZ R110, R99, c[0x0][0x1ec] ;  /* 0x00007b00636e7a20 */ /* 0x000fc80000410000 */
[----:B------:R-:W-:-:S04]  /*0f90*/  FMUL.FTZ R99, R23, R110 ;  /* 0x0000006e17637220 */ /* 0x000fc80000410000 */
[----:B------:R-:W-:Y:S02]  /*0fa0*/  @P0 FADD.FTZ R99, R7, R99 ;  /* 0x0000006307630221 */ /* 0x000fe40000010000 */
.L_x_9386:
[----:B------:R-:W-:Y:S05]  /*0fb0*/  BSYNC B0 ;  /* 0x0000000000007941 */ /* 0x000fea0003800000 */
.L_x_9385:
[----:B------:R-:W-:Y:S04]  /*0fc0*/  STG.E.128 [R106.64], R100 ;  /* 0x000000646a007986 */ /* 0x000fe8000c101d04 */
[----:B------:R0:W-:Y:S04]  /*0fd0*/  STG.E.128 [R106.64+0x10], R96 ;  /* 0x000010606a007986 */ /* 0x0001e8000c101d04 */
[----:B------:R-:W2:Y:S04]  /*0fe0*/  @P0 LDG.E.128 R8, [R108.64] ;  /* 0x000000046c080981 */ /* 0x000ea8000c1e1d00 */
[----:B------:R2:W3:Y:S01]  /*0ff0*/  @P0 LDG.E.128 R4, [R108.64+0x10] ;  /* 0x000010046c040981 */ /* 0x0004e2000c1e1d00 */
        /* <DEDUP_REMOVED lines=31> */
[----:B------:R-:W-:-:S04]  /*11f0*/  FMUL.FTZ R113, R108, c[0x0][0x1ec] ;  /* 0x00007b006c717a20 */ /* 0x000fc80000410000 */
[----:B------:R-:W-:-:S04]  /*1200*/  FMUL.FTZ R108, R16, R113 ;  /* 0x00000071106c7220 */ /* 0x000fc80000410000 */
[----:B------:R-:W-:Y:S02]  /*1210*/  @P0 FADD.FTZ R108, R8, R108 ;  /* 0x0000006c086c0221 */ /* 0x000fe40000010000 */
.L_x_9388:
[----:B------:R-:W-:Y:S05]  /*1220*/  BSYNC B0 ;  /* 0x0000000000007941 */ /* 0x000fea0003800000 */
.L_x_9387:
[----:B------:R-:W-:Y:S01]  /*1230*/  BSSY B0, `(.L_x_9389) ;  /* 0x0000006000007945 */ /* 0x000fe20003800000 */
[----:B------:R-:W-:Y:S05]  /*1240*/  @!P6 BRA `(.L_x_9390) ;  /* 0x000000400000e947 */ /* 0x000fea0003800000 */
[----:B-----5:R-:W-:-:S05]  /*1250*/  PRMT R109, RZ, 0x7610, R84 ;  /* 0x00007610ff6d7816 */ /* 0x020fca0000000054 */
[----:B------:R-:W-:-:S04]  /*1260*/  FMUL.FTZ R116, R109, c[0x0][0x1ec] ;  /* 0x00007b006d747a20 */ /* 0x000fc80000410000 */
[----:B------:R-:W-:-:S04]  /*1270*/  FMUL.FTZ R109, R17, R116 ;  /* 0x00000074116d7220 */ /* 0x000fc80000410000 */
[----:B------:R-:W-:Y:S02]  /*1280*/  @P0 FADD.FTZ R109, R9, R109 ;  /* 0x0000006d096d0221 */ /* 0x000fe40000010000 */
.L_x_9390:
[----:B------:R-:W-:Y:S05]  /*1290*/  BSYNC B0 ;  /* 0x0000000000007941 */ /* 0x000fea0003800000 */
.L_x_9389:
[----:B------:R-:W-:Y:S01]  /*12a0*/  BSSY B0, `(.L_x_9391) ;  /* 0x0000006000007945 */ /* 0x000fe20003800000 */
[----:B------:R-:W-:Y:S05]  /*12b0*/  @!P6 BRA `(.L_x_9392) ;  /* 0x000000400000e947 */ /* 0x000fea0003800000 */
[----:B-----5:R-:W-:-:S05]  /*12c0*/  PRMT R110, RZ, 0x5410, R85 ;  /* 0x00005410ff6e7816 */ /* 0x020fca0000000055 */
[----:B------:R-:W-:-:S04]  /*12d0*/  FMUL.FTZ R113, R110, c[0x0][0x1ec] ;  /* 0x00007b006e717a20 */ /* 0x000fc80000410000 */
[----:B------:R-:W-:-:S04]  /*12e0*/  FMUL.FTZ R110, R18, R113 ;  /* 0x00000071126e7220 */ /* 0x000fc80000410000 */
[----:B------:R-:W-:Y:S02]  /*12f0*/  @P0 FADD.FTZ R110, R10, R110 ;  /* 0x0000006e0a6e0221 */ /* 0x000fe40000010000 */
.L_x_9392:
[----:B------:R-:W-:Y:S05]  /*1300*/  BSYNC B0 ;  /* 0x0000000000007941 */ /* 0x000fea0003800000 */
.L_x_9391:
[----:B------:R-:W-:Y:S01]  /*1310*/  BSSY B0, `(.L_x_9393) ;  /* 0x0000006000007945 */ /* 0x000fe20003800000 */
[----:B------:R-:W-:Y:S05]  /*1320*/  @!P6 BRA `(.L_x_9394) ;  /* 0x000000400000e947 */ /* 0x000fea0003800000 */
[----:B-----5:R-:W-:-:S05]  /*1330*/  PRMT R111, RZ, 0x7610, R85 ;  /* 0x00007610ff6f7816 */ /* 0x020fca0000000055 */
[----:B------:R-:W-:-:S04]  /*1340*/  FMUL.FTZ R116, R111, c[0x0][0x1ec] ;  /* 0x00007b006f747a20 */ /* 0x000fc80000410000 */
[----:B------:R-:W-:-:S04]  /*1350*/  FMUL.FTZ R111, R19, R116 ;  /* 0x00000074136f7220 */ /* 0x000fc80000410000 */
[----:B------:R-:W-:Y:S02]  /*1360*/  @P0 FADD.FTZ R111, R11, R111 ;  /* 0x0000006f0b6f0221 */ /* 0x000fe40000010000 */
.L_x_9394:
[----:B------:R-:W-:Y:S05]  /*1370*/  BSYNC B0 ;  /* 0x0000000000007941 */ /* 0x000fea0003800000 */
.L_x_9393:
[----:B------:R-:W-:Y:S01]  /*1380*/  BSSY B0, `(.L_x_9395) ;  /* 0x0000006000007945 */ /* 0x000fe20003800000 */
[----:B------:R-:W-:Y:S05]  /*1390*/  @!P6 BRA `(.L_x_9396) ;  /* 0x000000400000e947 */ /* 0x000fea0003800000 */
[----:B-----5:R-:W-:-:S05]  /*13a0*/  PRMT R104, RZ, 0x5410, R86 ;  /* 0x00005410ff687816 */ /* 0x020fca0000000056 */
[----:B------:R-:W-:-:S04]  /*13b0*/  FMUL.FTZ R113, R104, c[0x0][0x1ec] ;  /* 0x00007b0068717a20 */ /* 0x000fc80000410000 */
[----:B------:R-:W-:-:S04]  /*13c0*/  FMUL.FTZ R104, R12, R113 ;  /* 0x000000710c687220 */ /* 0x000fc80000410000 */
[----:B------:R-:W-:Y:S02]  /*13d0*/  @P0 FADD.FTZ R104, R4, R104 ;  /* 0x0000006804680221 */ /* 0x000fe40000010000 */
.L_x_9396:
[----:B------:R-:W-:Y:S05]  /*13e0*/  BSYNC B0 ;  /* 0x0000000000007941 */ /* 0x000fea0003800000 */
.L_x_9395:
[----:B------:R-:W-:Y:S01]  /*13f0*/  BSSY B0, `(.L_x_9397) ;  /* 0x0000006000007945 */ /* 0x000fe20003800000 */
[----:B------:R-:W-:Y:S05]  /*1400*/  @!P6 BRA `(.L_x_9398) ;  /* 0x000000400000e947 */ /* 0x000fea0003800000 */
[----:B-----5:R-:W-:-:S05]  /*1410*/  PRMT R105, RZ, 0x7610, R86 ;  /* 0x00007610ff697816 */ /* 0x020fca0000000056 */
[----:B------:R-:W-:-:S04]  /*1420*/  FMUL.FTZ R116, R105, c[0x0][0x1ec] ;  /* 0x00007b0069747a20 */ /* 0x000fc80000410000 */
[----:B------:R-:W-:-:S04]  /*1430*/  FMUL.FTZ R105, R13, R116 ;  /* 0x000000740d697220 */ /* 0x000fc80000410000 */
[----:B------:R-:W-:Y:S02]  /*1440*/  @P0 FADD.FTZ R105, R5, R105 ;  /* 0x0000006905690221 */ /* 0x000fe40000010000 */
.L_x_9398:
[----:B------:R-:W-:Y:S05]  /*1450*/  BSYNC B0 ;  /* 0x0000000000007941 */ /* 0x000fea0003800000 */
.L_x_9397:
[----:B------:R-:W-:Y:S01]  /*1460*/  BSSY B0, `(.L_x_9399) ;  /* 0x0000006000007945 */ /* 0x000fe20003800000 */
[----:B------:R-:W-:Y:S05]  /*1470*/  @!P6 BRA `(.L_x_9400) ;  /* 0x000000400000e947 */ /* 0x000fea0003800000 */
[----:B-----5:R-:W-:-:S05]  /*1480*/  PRMT R106, RZ, 0x5410, R87 ;  /* 0x00005410ff6a7816 */ /* 0x020fca0000000057 */
[----:B------:R-:W-:-:S04]  /*1490*/  FMUL.FTZ R113, R106, c[0x0][0x1ec] ;  /* 0x00007b006a717a20 */ /* 0x000fc80000410000 */
[----:B------:R-:W-:-:S04]  /*14a0*/  FMUL.FTZ R106, R14, R113 ;  /* 0x000000710e6a7220 */ /* 0x000fc80000410000 */
[----:B------:R-:W-:Y:S02]  /*14b0*/  @P0 FADD.FTZ R106, R6, R106 ;  /* 0x0000006a066a0221 */ /* 0x000fe40000010000 */
.L_x_9400:
[----:B------:R-:W-:Y:S05]  /*14c0*/  BSYNC B0 ;  /* 0x0000000000007941 */ /* 0x000fea0003800000 */
.L_x_9399:
[----:B------:R-:W-:Y:S01]  /*14d0*/  BSSY B0, `(.L_x_9401) ;  /* 0x0000006000007945 */ /* 0x000fe20003800000 */
[----:B------:R-:W-:Y:S05]  /*14e0*/  @!P6 BRA `(.L_x_9402) ;  /* 0x000000400000e947 */ /* 0x000fea0003800000 */
[----:B-----5:R-:W-:-:S05]  /*14f0*/  PRMT R107, RZ, 0x7610, R87 ;  /* 0x00007610ff6b7816 */ /* 0x020fca0000000057 */
[----:B------:R-:W-:-:S04]  /*1500*/  FMUL.FTZ R116, R107, c[0x0][0x1ec] ;  /* 0x00007b006b747a20 */ /* 0x000fc80000410000 */
[----:B------:R-:W-:-:S04]  /*1510*/  FMUL.FTZ R107, R15, R116 ;  /* 0x000000740f6b7220 */ /* 0x000fc80000410000 */
[----:B------:R-:W-:Y:S02]  /*1520*/  @P0 FADD.FTZ R107, R7, R107 ;  /* 0x0000006b076b0221 */ /* 0x000fe40000010000 */
.L_x_9402:
[----:B------:R-:W-:Y:S05]  /*1530*/  BSYNC B0 ;  /* 0x0000000000007941 */ /* 0x000fea0003800000 */
.L_x_9401:
        /* <DEDUP_REMOVED lines=24> */
[----:B------:R-:W-:-:S04]  /*16c0*/  FADD.FTZ R3, R116, R111 ;  /* 0x0000006f74037221 */ /* 0x000fc80000010000 */
[----:B------:R-:W-:-:S04]  /*16d0*/  FADD.FTZ R116, R3, R104 ;  /* 0x0000006803747221 */ /* 0x000fc80000010000 */
[----:B------:R-:W-:-:S04]  /*16e0*/  FADD.FTZ R3, R116, R105 ;  /* 0x0000006974037221 */ /* 0x000fc80000010000 */
[----:B------:R-:W-:-:S04]  /*16f0*/  FADD.FTZ R116, R3, R106 ;  /* 0x0000006a03747221 */ /* 0x000fc80000010000 */
[----:B------:R-:W-:Y:S01]  /*1700*/  FADD.FTZ R119, R116, R107 ;  /* 0x0000006b74777221 */ /* 0x000fe20000010000 */
[----:B------:R-:W-:Y:S05]  /*1710*/  BRA.DIV ~URZ, `(.L_x_9403) ;  /* 0x00000c027f007947 */ /* 0x000fea000b800000 */
[----:B0-----:R0:W1:Y:S02]  /*1720*/  SHFL.BFLY PT, R3, R119, 0x1, 0x1f ;  /* 0x0c201f0077037f89 */ /* 0x00106400000e0000 */
.L_x_9409:
        /* <DEDUP_REMOVED lines=68> */
.L_x_9410:
[----:B------:R-:W-:Y:S01]  /*1b70*/  FMUL.FTZ R115, R114, R114 ;  /* 0x0000007272737220 */ /* 0x000fe20000410000 */
[----:B------:R-:W-:Y:S01]  /*1b80*/  ISETP.NE.AND P0, PT, RZ, UR6, PT ;  /* 0x00000006ff007c0c */ /* 0x000fe2000bf05270 */
[----:B-1----:R-:W-:Y:S01]  /*1b90*/  FADD.FTZ R120, R120, R119 ;  /* 0x0000007778787221 */ /* 0x002fe20000010000 */
[----:B------:R-:W-:Y:S01]  /*1ba0*/  MOV R3, c[0x0][0x1e0] ;  /* 0x0000780000037a02 */ /* 0x000fe20000000f00 */
[----:B------:R-:W-:Y:S01]  /*1bb0*/  BSSY B0, `(.L_x_9405) ;  /* 0x0000070000007945 */ /* 0x000fe20003800000 */
[----:B------:R-:W-:-:S03]  /*1bc0*/  FSEL R116, R115, RZ, P0 ;  /* 0x000000ff73747208 */ /* 0x000fc60000000000 */
[----:B------:R-:W-:-:S04]  /*1bd0*/  FFMA.FTZ R3, R120, R3, c[0x0][0x228] ;  /* 0x00008a0078037623 */ /* 0x000fc80000010003 */
[----:B------:R-:W-:Y:S01]  /*1be0*/  FADD.FTZ R3, R3, R116 ;  /* 0x0000007403037221 */ /* 0x000fe20000010000 */
[----:B------:R-:W-:-:S04]  /*1bf0*/  @!P1 LEA R116, P2, R2, c[0x0][0x1a0], 0x2 ;  /* 0x0000680002749a11 */ /* 0x000fc800078410ff */
[C---:B------:R-:W-:Y:S01]  /*1c00*/  @!P1 LEA.HI.X R117, R2.reuse, c[0x0][0x1a4], R113, 0x2, P2 ;  /* 0x0000690002759a11 */ /* 0x040fe200010f1471 */
[----:B------:R-:W1:Y:S01]  /*1c10*/  MUFU.RSQ R3, R3 ;  /* 0x0000000300037308 */ /* 0x000e620000001400 */
[----:B------:R-:W-:-:S03]  /*1c20*/  @!P1 LEA R118, P2, R2, c[0x0][0x1a8], 0x2 ;  /* 0x00006a0002769a11 */ /* 0x000fc600078410ff */
[----:B------:R2:W-:Y:S01]  /*1c30*/  @!P1 STG.E [R116.64], R114 ;  /* 0x0000007274009986 */ /* 0x0005e2000c101904 */
[----:B0-----:R-:W-:-:S05]  /*1c40*/  @!P1 LEA.HI.X R119, R2, c[0x0][0x1ac], R113, 0x2, P2 ;  /* 0x00006b0002779a11 */ /* 0x001fca00010f1471 */
[----:B-1----:R2:W-:Y:S01]  /*1c50*/  @!P1 STG.E [R118.64], R3 ;  /* 0x0000000376009986 */ /* 0x0025e2000c101904 */
[----:B------:R-:W-:-:S13]  /*1c60*/  ISETP.GE.AND P1, PT, R112, 0x1, PT ;  /* 0x000000017000780c */ /* 0x000fda0003f26270 */
[----:B------:R-:W-:Y:S05]  /*1c70*/  @!P1 BRA `(.L_x_9406) ;  /* 0x0000063000009947 */ /* 0x000fea0003800000 */
[----:B--2---:R-:W-:-:S05]  /*1c80*/  FSEL R113, R114, RZ, !P0 ;  /* 0x000000ff72717208 */ /* 0x004fca0004000000 */
[C---:B------:R-:W-:Y:S01]  /*1c90*/  FADD.FTZ R118, -R113.reuse, R89 ;  /* 0x0000005971767221 */ /* 0x040fe20000010100 */
[----:B------:R-:W-:Y:S01]  /*1ca0*/  IADD3 R89, R112, -0x1, RZ ;  /* 0xffffffff70597810 */ /* 0x000fe20007ffe0ff */
[C---:B------:R-:W-:Y:S02]  /*1cb0*/  FADD.FTZ R90, -R113.reuse, R90 ;  /* 0x0000005a715a7221 */ /* 0x040fe40000010100 */
[----:B------:R-:W-:Y:S02]  /*1cc0*/  FADD.FTZ R92, -R113, R92 ;  /* 0x0000005c715c7221 */ /* 0x000fe40000010100 */
[----:B------:R-:W-:Y:S02]  /*1cd0*/  IMAD R89, R89, c[0x0][0x168], RZ ;  /* 0x00005a0059597a24 */ /* 0x000fe400078e02ff */
        /* <DEDUP_REMOVED lines=21> */
[C---:B------:R-:W-:Y:S01]  /*1e30*/  FMUL.FTZ R105, R3.reuse, R90 ;  /* 0x0000005a03697220 */ /* 0x040fe20000410000 */
[----:B------:R-:W-:Y:S01]  /*1e40*/  SHF.R.S32.HI R90, RZ, 0x1f, R89 ;  /* 0x0000001fff5a7819 */ /* 0x000fe20000011459 */
        /* <DEDUP_REMOVED lines=23> */
[----:B------:R-:W-:Y:S01]  /*1fc0*/  LEA.HI R3, R90, R89, RZ, 0x3 ;  /* 0x000000595a037211 */ /* 0x000fe200078f18ff */
[----:B------:R-:W-:Y:S02]  /*1fd0*/  FFMA.FTZ R98, R56, R91, R80 ;  /* 0x0000005b38627223 */ /* 0x000fe40000010050 */
[----:B------:R-:W-:Y:S01]  /*1fe0*/  FFMA.FTZ R107, R57, R114, R81 ;  /* 0x00000072396b7223 */ /* 0x000fe20000010051 */
[----:B------:R-:W-:Y:S01]  /*1ff0*/  LEA.HI.SX32 R3, R3, R0, 0x1d ;  /* 0x0000000003037211 */ /* 0x000fe200078feaff */
[----:B------:R-:W-:Y:S02]  /*2000*/  FFMA.FTZ R90, R52, R95, R76 ;  /* 0x0000005f345a7223 */ /* 0x000fe4000001004c */
        /* <DEDUP_REMOVED lines=8> */
[----:B------:R-:W-:Y:S02]  /*2090*/  FFMA.FTZ R101, R48, R101, R72 ;  /* 0x0000006530657223 */ /* 0x000fe40000010048 */
[----:B------:R-:W-:Y:S02]  /*20a0*/  FFMA.FTZ R122, R49, R122, R73 ;  /* 0x0000007a317a7223 */ /* 0x000fe40000010049 */
[----:B------:R-:W-:Y:S02]  /*20b0*/  FFMA.FTZ R93, R53, R118, R77 ;  /* 0x00000076355d7223 */ /* 0x000fe4000001004d */
[----:B------:R-:W-:Y:S01]  /*20c0*/  FFMA.FTZ R91, R54, R105, R78 ;  /* 0x00000069365b7223 */ /* 0x000fe2000001004e */
[----:B------:R-:W-:Y:S01]  /*20d0*/  HFMA2.MMA R105, -RZ, RZ, 0, 9.5367431640625e-07 ;  /* 0x00000010ff697435 */ /* 0x000fe200000001ff */
        /* <DEDUP_REMOVED lines=11> */
[----:B------:R-:W-:Y:S02]  /*2190*/  FFMA.FTZ R100, R43, R100, R67 ;  /* 0x000000642b647223 */ /* 0x000fe40000010043 */
        /* <DEDUP_REMOVED lines=9> */
[----:B------:R-:W-:Y:S01]  /*2230*/  IMAD.WIDE.U32 R100, R3, R105, c[0x0][0x208] ;  /* 0x0000820003647625 */ /* 0x000fe200078e0069 */
[----:B------:R-:W-:Y:S02]  /*2240*/  F2FP.BF16.PACK_AB R98, R103, R98 ;  /* 0x000000626762723e */ /* 0x000fe400000010ff */
[----:B------:R-:W-:Y:S01]  /*2250*/  F2FP.BF16.PACK_AB R93, R124, R93 ;  /* 0x0000005d7c5d723e */ /* 0x000fe200000010ff */
[-C--:B------:R-:W-:Y:S01]  /*2260*/  IMAD.WIDE.U32 R102, R102, R105.reuse, c[0x0][0x208] ;  /* 0x0000820066667625 */ /* 0x080fe200078e0069 */
[----:B------:R0:W-:Y:S03]  /*2270*/  STG.E.128 [R100.64], R88 ;  /* 0x0000005864007986 */ /* 0x0001e6000c101d04 */
[----:B------:R-:W-:Y:S01]  /*2280*/  IMAD.WIDE.U32 R104, R104, R105, c[0x0][0x208] ;  /* 0x0000820068687625 */ /* 0x000fe200078e0069 */
[----:B------:R0:W-:Y:S04]  /*2290*/  STG.E.128 [R102.64], R92 ;  /* 0x0000005c66007986 */ /* 0x0001e8000c101d04 */
[----:B------:R0:W-:Y:S02]  /*22a0*/  STG.E.128 [R104.64], R96 ;  /* 0x0000006068007986 */ /* 0x0001e4000c101d04 */
.L_x_9406:
[----:B--2---:R-:W-:Y:S05]  /*22b0*/  BSYNC B0 ;  /* 0x0000000000007941 */ /* 0x004fea0003800000 */
.L_x_9405:
[----:B------:R-:W-:-:S04]  /*22c0*/  MOV R3, c[0x0][0x160] ;  /* 0x0000580000037a02 */ /* 0x000fc80000000f00 */
[----:B------:R-:W-:-:S04]  /*22d0*/  LEA R2, R3, R2, 0x2 ;  /* 0x0000000203027211 */ /* 0x000fc800078e10ff */
[----:B------:R-:W-:-:S13]  /*22e0*/  ISETP.GE.AND P0, PT, R2, c[0x0][0x164], PT ;  /* 0x0000590002007a0c */ /* 0x000fda0003f06270 */
[----:B0----5:R-:W-:Y:S01]  /*22f0*/  @P0 CALL.REL.NOINC `(.L_x_9407) ;  /* 0x0000001000000944 */ /* 0x021fe20003c00000 */
[----:B------:R-:W-:Y:S05]  /*2300*/  BRA `(.L_x_9408) ;  /* 0xffffe02000007947 */ /* 0x000fea000383ffff */
.L_x_9407:
[----:B------:R-:W-:Y:S05]  /*2310*/  EXIT ;  /* 0x000000000000794d */ /* 0x000fea0003800000 */
.L_x_9403:
[----:B0-----:R-:W-:Y:S01]  /*2320*/  HFMA2.MMA R115, -RZ, RZ, 0, 5.9604644775390625e-08 ;  /* 0x00000001ff737435 */ /* 0x001fe200000001ff */
[----:B------:R-:W-:Y:S02]  /*2330*/  MOV R118, 0x1f ;  /* 0x0000001f00767802 */ /* 0x000fe40000000f00 */
[----:B------:R-:W-:Y:S02]  /*2340*/  MOV R3, 0xffffffff ;  /* 0xffffffff00037802 */ /* 0x000fe40000000f00 */
[----:B------:R-:W-:Y:S02]  /*2350*/  MOV R116, 0x2370 ;  /* 0x0000237000747802 */ /* 0x000fe40000000f00 */
[----:B-----5:R-:W-:Y:S05]  /*2360*/  CALL.REL.NOINC `($__internal_71_$__cuda_sm70_shflsync_bfly_p) ;  /* 0x0000069000007944 */ /* 0x020fea0003c00000 */
[----:B01----:R-:W-:Y:S05]  /*2370*/  BRA `(.L_x_9409) ;  /* 0xfffff3b000007947 */ /* 0x003fea000383ffff */
.L_x_9404:
[----:B------:R-:W-:Y:S01]  /*2380*/  HFMA2.MMA R115, -RZ, RZ, 0, 1.1920928955078125e-07 ;  /* 0x00000002ff737435 */ /* 0x000fe200000001ff */
[----:B------:R-:W-:Y:S02]  /*2390*/  MOV R118, 0x1f ;  /* 0x0000001f00767802 */ /* 0x000fe40000000f00 */
[----:B------:R-:W-:Y:S02]  /*23a0*/  MOV R3, 0xffffffff ;  /* 0xffffffff00037802 */ /* 0x000fe40000000f00 */
[----:B------:R-:W-:-:S02]  /*23b0*/  MOV R116, 0x23d0 ;  /* 0x000023d000747802 */ /* 0x000fc40000000f00 */
[----:B-----5:R-:W-:Y:S05]  /*23c0*/  CALL.REL.NOINC `($__internal_71_$__cuda_sm70_shflsync_bfly_p) ;  /* 0x0000063000007944 */ /* 0x020fea0003c00000 */
[----:B0-----:R-:W-:Y:S01]  /*23d0*/  HFMA2.MMA R115, -RZ, RZ, 0, 2.384185791015625e-07 ;  /* 0x00000004ff737435 */ /* 0x001fe200000001ff */
[----:B-1----:R-:W-:Y:S01]  /*23e0*/  FADD.FTZ R119, R119, R3 ;  /* 0x0000000377777221 */ /* 0x002fe20000010000 */
[----:B------:R-:W-:-:S02]  /*23f0*/  MOV R118, 0x1f ;  /* 0x0000001f00767802 */ /* 0x000fc40000000f00 */
[----:B------:R-:W-:Y:S02]  /*2400*/  MOV R3, 0xffffffff ;  /* 0xffffffff00037802 */ /* 0x000fe40000000f00 */
[----:B------:R-:W-:Y:S02]  /*2410*/  MOV R116, 0x2430 ;  /* 0x0000243000747802 */ /* 0x000fe40000000f00 */
[----:B------:R-:W-:Y:S05]  /*2420*/  CALL.REL.NOINC `($__internal_71_$__cuda_sm70_shflsync_bfly_p) ;  /* 0x000005d000007944 */ /* 0x000fea0003c00000 */
[----:B0-----:R-:W-:Y:S01]  /*2430*/  HFMA2.MMA R115, -RZ, RZ, 0, 4.76837158203125e-07 ;  /* 0x00000008ff737435 */ /* 0x001fe200000001ff */
[----:B-1----:R-:W-:Y:S01]  /*2440*/  FADD.FTZ R119, R119, R3 ;  /* 0x0000000377777221 */ /* 0x002fe20000010000 */
[----:B------:R-:W-:Y:S02]  /*2450*/  MOV R118, 0x1f ;  /* 0x0000001f00767802 */ /* 0x000fe40000000f00 */
[----:B------:R-:W-:Y:S02]  /*2460*/  MOV R3, 0xffffffff ;  /* 0xffffffff00037802 */ /* 0x000fe40000000f00 */
[----:B------:R-:W-:Y:S02]  /*2470*/  MOV R116, 0x2490 ;  /* 0x0000249000747802 */ /* 0x000fe40000000f00 */
[----:B------:R-:W-:Y:S05]  /*2480*/  CALL.REL.NOINC `($__internal_71_$__cuda_sm70_shflsync_bfly_p) ;  /* 0x0000057000007944 */ /* 0x000fea0003c00000 */
[----:B0-----:R-:W-:Y:S01]  /*2490*/  HFMA2.MMA R115, -RZ, RZ, 0, 9.5367431640625e-07 ;  /* 0x00000010ff737435 */ /* 0x001fe200000001ff */
[----:B-1----:R-:W-:Y:S01]  /*24a0*/  FADD.FTZ R119, R119, R3 ;  /* 0x0000000377777221 */ /* 0x002fe20000010000 */
[----:B------:R-:W-:-:S02]  /*24b0*/  MOV R118, 0x1f ;  /* 0x0000001f00767802 */ /* 0x000fc40000000f00 */
[----:B------:R-:W-:Y:S02]  /*24c0*/  MOV R3, 0xffffffff ;  /* 0xffffffff00037802 */ /* 0x000fe40000000f00 */
[----:B------:R-:W-:Y:S02]  /*24d0*/  MOV R116, 0x24f0 ;  /* 0x000024f000747802 */ /* 0x000fe40000000f00 */
[----:B------:R-:W-:Y:S05]  /*24e0*/  CALL.REL.NOINC `($__internal_71_$__cuda_sm70_shflsync_bfly_p) ;  /* 0x0000051000007944 */ /* 0x000fea0003c00000 */
[----:B-1----:R-:W-:Y:S01]  /*24f0*/  FADD.FTZ R3, R119, R3 ;  /* 0x0000000377037221 */ /* 0x002fe20000010000 */
[----:B0-----:R-:W-:Y:S01]  /*2500*/  HFMA2.MMA R115, -RZ, RZ, 0, 5.9604644775390625e-08 ;  /* 0x00000001ff737435 */ /* 0x001fe200000001ff */
[----:B------:R-:W-:Y:S02]  /*2510*/  MOV R118, 0x1f ;  /* 0x0000001f00767802 */ /* 0x000fe40000000f00 */
[----:B------:R-:W-:-:S04]  /*2520*/  FMUL.FTZ R114, R3, c[0x0][0x1e0] ;  /* 0x0000780003727a20 */ /* 0x000fc80000410000 */
        /* <DEDUP_REMOVED lines=49> */
[----:B------:R-:W-:Y:S02]  /*2840*/  MOV R116, 0x2860 ;  /* 0x0000286000747802 */ /* 0x000fe40000000f00 */
[----:B------:R-:W-:Y:S05]  /*2850*/  CALL.REL.NOINC `($__internal_71_$__cuda_sm70_shflsync_bfly_p) ;  /* 0x000001a000007944 */ /* 0x000fea0003c00000 */
[----:B0-----:R-:W-:Y:S01]  /*2860*/  HFMA2.MMA R115, -RZ, RZ, 0, 1.1920928955078125e-07 ;  /* 0x00000002ff737435 */ /* 0x001fe200000001ff */
[----:B-1----:R-:W-:Y:S01]  /*2870*/  FADD.FTZ R119, R119, R3 ;  /* 0x0000000377777221 */ /* 0x002fe20000010000 */
[----:B------:R-:W-:Y:S02]  /*2880*/  MOV R118, 0x1f ;  /* 0x0000001f00767802 */ /* 0x000fe40000000f00 */
[----:B------:R-:W-:Y:S02]  /*2890*/  MOV R3, 0xffffffff ;  /* 0xffffffff00037802 */ /* 0x000fe40000000f00 */
[----:B------:R-:W-:Y:S02]  /*28a0*/  MOV R116, 0x28c0 ;  /* 0x000028c000747802 */ /* 0x000fe40000000f00 */
[----:B------:R-:W-:Y:S05]  /*28b0*/  CALL.REL.NOINC `($__internal_71_$__cuda_sm70_shflsync_bfly_p) ;  /* 0x0000014000007944 */ /* 0x000fea0003c00000 */
        /* <DEDUP_REMOVED lines=18> */
[----:B-1----:R-:W-:Y:S01]  /*29e0*/  MOV R120, R3 ;  /* 0x0000000300787202 */ /* 0x002fe20000000f00 */
[----:B0-----:R-:W-:Y:S05]  /*29f0*/  BRA `(.L_x_9410) ;  /* 0xfffff17000007947 */ /* 0x001fea000383ffff */
        .weak           $__internal_71_$__cuda_sm70_shflsync_bfly_p
        .type           $__internal_71_$__cuda_sm70_shflsync_bfly_p,@function
        .size           $__internal_71_$__cuda_sm70_shflsync_bfly_p,(.L_x_22239 - $__internal_71_$__cuda_sm70_shflsync_bfly_p)
$__internal_71_$__cuda_sm70_shflsync_bfly_p:
[----:B------:R-:W-:Y:S01]  /*2a00*/  HFMA2.MMA R117, -RZ, RZ, 0, 0 ;  /* 0x00000000ff757435 */ /* 0x000fe200000001ff */
[----:B------:R-:W-:Y:S04]  /*2a10*/  WARPSYNC R3 ;  /* 0x0000000300007348 */ /* 0x000fe80003800000 */
[----:B------:R0:W1:Y:S01]  /*2a20*/  SHFL.BFLY PT, R3, R119, R115, R118 ;  /* 0x0c00007377037389 */ /* 0x00006200000e0076 */
[----:B------:R-:W-:Y:S05]  /*2a30*/  RET.REL.NODEC R116 `(_ZN10layer_norm13ln_fwd_kernelINS_13Kernel_traitsIf13__nv_bfloat16fS2_fjLj768ELj1ELj4ELj1ELj16ENS_18Kernel_traits_baseILj768EfS2_fS2_fjLj128EEEEELb0ELb1ELb1ELb1EEEvNS_9FwdParamsE) ;  /* 0xffffd5c074007950 */ /* 0x000fea0003c3ffff */
.L_x_9411:
        /* <DEDUP_REMOVED lines=12> */
.L_x_22239:


//--------------------- .text._ZN10layer_norm13ln_fwd_kernelINS_13Kernel_traitsIf13__nv_bfloat16fS2_fjLj768ELj1ELj4ELj1ELj16ENS_18Kernel_traits_baseILj768EfS2_fS2_fjLj128EEEEELb1ELb0ELb0ELb0EEEvNS_9FwdParamsE --------------------------
	.section	.text._ZN10layer_norm13ln_fwd_kernelINS_13Kernel_traitsIf13__nv_bfloat16fS2_fjLj768ELj1ELj4ELj1ELj16ENS_18Kernel_traits_baseILj768EfS2_fS2_fjLj128EEEEELb1ELb0ELb0ELb0EEEvNS_9FwdParamsE,"ax",@progbits
	.sectioninfo	@"SHI_REGISTERS=115"
	.align	128
        .global         _ZN10layer_norm13ln_fwd_kernelINS_13Kernel_traitsIf13__nv_bfloat16fS2_fjLj768ELj1ELj4ELj1ELj16ENS_18Kernel_traits_baseILj768EfS2_fS2_fjLj128EEEEELb1ELb0ELb0ELb0EEEvNS_9FwdParamsE
        .type           _ZN10layer_norm13ln_fwd_kernelINS_13Kernel_traitsIf13__nv_bfloat16fS2_fjLj768ELj1ELj4ELj1ELj16ENS_18Kernel_traits_baseILj768EfS2_fS2_fjLj128EEEEELb1ELb0ELb0ELb0EEEvNS_9FwdParamsE,@function
        .size           _ZN10layer_norm13ln_fwd_kernelINS_13Kernel_traitsIf13__nv_bfloat16fS2_fjLj768ELj1ELj4ELj1ELj16ENS_18Kernel_traits_baseILj768EfS2_fS2_fjLj128EEEEELb1ELb0ELb0ELb0EEEvNS_9FwdParamsE,(.L_x_22240 - _ZN10layer_norm13ln_fwd_kernelINS_13Kernel_traitsIf13__nv_bfloat16fS2_fjLj768ELj1ELj4ELj1ELj16ENS_18Kernel_traits_baseILj768EfS2_fS2_fjLj128EEEEELb1ELb0ELb0ELb0EEEvNS_9FwdParamsE)
        .other          _ZN10layer_norm13ln_fwd_kernelINS_13Kernel_traitsIf13__nv_bfloat16fS2_fjLj768ELj1ELj4ELj1ELj16ENS_18Kernel_traits_baseILj768EfS2_fS2_fjLj128EEEEELb1ELb0ELb0ELb0EEEvNS_9FwdParamsE,@"STO_CUDA_ENTRY STV_DEFAULT"
_ZN10layer_norm13ln_fwd_kernelINS_13Kernel_traitsIf13__nv_bfloat16fS2_fjLj768ELj1ELj4ELj1ELj16ENS_18Kernel_traits_baseILj768EfS2_fS2_fjLj128EEEEELb1ELb0ELb0ELb0EEEvNS_9FwdParamsE:
.text._ZN10layer_norm13ln_fwd_kernelINS_13Kernel_traitsIf13__nv_bfloat16fS2_fjLj768ELj1ELj4ELj1ELj16ENS_18Kernel_traits_baseILj768EfS2_fS2_fjLj128EEEEELb1ELb0ELb0ELb0EEEvNS_9FwdParamsE:
        /* <DEDUP_REMOVED lines=15> */
[----:B------:R-:W0:Y:S01]  /*00f0*/  S2R R12, SR_CTAID.X ;  /* 0x00000000000c7919 */ /* 0x000e220000002500 */
[----:B--2---:R-:W1:Y:S08]  /*0100*/  @P0 R2UR UR4, R4 ;  /* 0x00000000040403c2 */ /* 0x004e7000000e0000 */
[----:B------:R2:W4:Y:S01]  /*0110*/  @P0 R2UR UR5, R5 ;  /* 0x00000000050503c2 */ /* 0x00052200000e0000 */
[----:B---3--:R-:W-:-:S05]  /*0120*/  @P0 IADD3 R0, P1, R2, c[0x0][0x240], RZ ;  /* 0x0000900002000a10 */ /* 0x008fca0007f3e0ff */
[----:B------:R-:W-:Y:S02]  /*0130*/  @P0 IMAD.X R89, RZ, RZ, R3, P1 ;  /* 0x000000ffff590224 */ /* 0x000fe400008e0603 */
[----:B0-----:R-:W-:-:S03]  /*0140*/  IMAD R3, R12, c[0x0][0x0], R91 ;  /* 0x000000000c037a24 */ /* 0x001fc600078e025b */
[--C-:B------:R-:W-:Y:S01]  /*0150*/  SHF.R.U64 R88, R0, 0x2, R89.reuse ;  /* 0x0000000200587819 */ /* 0x100fe20000001259 */
[----:B------:R-:W-:Y:S01]  /*0160*/  IMAD.WIDE.U32 R8, R3, -0x326172a9, RZ ;  /* 0xcd9e8d5703087825 */ /* 0x000fe200078e00ff */
[----:B------:R-:W-:-:S03]  /*0170*/  SHF.R.U32.HI R89, RZ, 0x2, R89 ;  /* 0x00000002ff597819 */ /* 0x000fc60000011659 */
[----:B------:R-:W-:Y:S01]  /*0180*/  IMAD.WIDE.U32 R6, R88, -0x2daee0ad, RZ ;  /* 0xd2511f5358067825 */ /* 0x000fe200078e00ff */
[----:B-1----:R-:W-:Y:S01]  /*0190*/  LOP3.LUT R2, R9, UR4, R89, 0x96, !PT ;  /* 0x0000000409027c12 */ /* 0x002fe2000f8e9659 */
[----:B------:R-:W-:Y:S02]  /*01a0*/  UIADD3 UR9, UR4, -0x61c88647, URZ ;  /* 0x9e3779b904097890 */ /* 0x000fe4000fffe03f */
[----:B------:R-:W-:Y:S02]  /*01b0*/  UIADD3 UR11, UR4, 0x3c6ef372, URZ ;  /* 0x3c6ef372040b7890 */ /* 0x000fe4000fffe03f */
[----:B--2---:R-:W-:Y:S01]  /*01c0*/  IMAD.WIDE.U32 R4, R2, -0x2daee0ad, RZ ;  /* 0xd2511f5302047825 */ /* 0x004fe200078e00ff */
[----:B------:R-:W-:Y:S01]  /*01d0*/  UIADD3 UR13, UR4, -0x255992d5, URZ ;  /* 0xdaa66d2b040d7890 */ /* 0x000fe2000fffe03f */
[----:B----4-:R-:W-:Y:S01]  /*01e0*/  LOP3.LUT R10, R7, UR5, RZ, 0x3c, !PT ;  /* 0x00000005070a7c12 */ /* 0x010fe2000f8e3cff */
[----:B------:R-:W-:Y:S01]  /*01f0*/  UIADD3 UR10, UR5, -0x4498517b, URZ ;  /* 0xbb67ae85050a7890 */ /* 0x000fe2000fffe03f */
[----:B------:R-:W-:Y:S01]  /*0200*/  LOP3.LUT R2, R91, 0x1f, RZ, 0xc0, !PT ;  /* 0x0000001f5b027812 */ /* 0x000fe200078ec0ff */
[----:B------:R-:W-:Y:S01]  /*0210*/  UIADD3 UR12, UR5, 0x76cf5d0a, URZ ;  /* 0x76cf5d0a050c7890 */ /* 0x000fe2000fffe03f */
[----:B------:R-:W-:Y:S01]  /*0220*/  SHF.R.U32.HI R91, RZ, 0x5, R91 ;  /* 0x00000005ff5b7819 */ /* 0x000fe2000001165b */
        /* <DEDUP_REMOVED lines=27> */
[----:B------:R-:W-:-:S03]  /*03e0*/  LOP3.LUT R5, R9, UR15, R10, 0x96, !PT ;  /* 0x0000000f09057c12 */ /* 0x000fc6000f8e960a */
[----:B------:R-:W-:Y:S01]  /*03f0*/  IMAD R91, R12, 0x4, R91 ;  /* 0x000000040c5b7824 */ /* 0x000fe200078e025b */
        /* <DEDUP_REMOVED lines=9> */
[----:B------:R-:W-:Y:S02]  /*0490*/  LEA.HI R5, R5, c[0x0][0x168], RZ, 0x3 ;  /* 0x00005a0005057a11 */ /* 0x000fe400078f18ff */
[----:B------:R-:W-:Y:S02]  /*04a0*/  LOP3.LUT R56, R9, UR19, R10, 0x96, !PT ;  /* 0x0000001309387c12 */ /* 0x000fe4000f8e960a */
[----:B------:R-:W-:Y:S02]  /*04b0*/  LEA.HI.SX32 R90, R5, R90, 0x1d ;  /* 0x0000005a055a7211 */ /* 0x000fe400078feaff */
[----:B------:R-:W-:Y:S01]  /*04c0*/  LOP3.LUT R58, R7, UR20, R4, 0x96, !PT ;  /* 0x00000014073a7c12 */ /* 0x000fe2000f8e9604 */
[----:B------:R-:W-:Y:S01]  /*04d0*/  IMAD.WIDE.U32 R56, R56, -0x2daee0ad, RZ ;  /* 0xd2511f5338387825 */ /* 0x000fe200078e00ff */
[C---:B------:R-:W-:Y:S02]  /*04e0*/  LOP3.LUT P4, RZ, R90.reuse, 0xffffffe0, RZ, 0xc0, !PT ;  /* 0xffffffe05aff7812 */ /* 0x040fe4000788c0ff */
[----:B------:R-:W-:Y:S01]  /*04f0*/  ISETP.GE.U32.AND P3, PT, R90, 0x40, PT ;  /* 0x000000405a00780c */ /* 0x000fe20003f66070 */
[----:B------:R-:W-:Y:S01]  /*0500*/  IMAD.WIDE.U32 R58, R58, -0x326172a9, RZ ;  /* 0xcd9e8d573a3a7825 */ /* 0x000fe200078e00ff */
[----:B------:R-:W-:-:S02]  /*0510*/  LOP3.LUT R62, R57, UR22, R6, 0x96, !PT ;  /* 0x00000016393e7c12 */ /* 0x000fc4000f8e9606 */
[----:B------:R-:W-:Y:S02]  /*0520*/  ISETP.GE.U32.AND P2, PT, R90, 0x60, PT ;  /* 0x000000605a00780c */ /* 0x000fe40003f46070 */
[----:B------:R-:W-:Y:S01]  /*0530*/  LOP3.LUT R60, R59, UR21, R8, 0x96, !PT ;  /* 0x000000153b3c7c12 */ /* 0x000fe2000f8e9608 */
[----:B------:R-:W-:Y:S01]  /*0540*/  IMAD.HI.U32 R63, R62, -0x326172a9, RZ ;  /* 0xcd9e8d573e3f7827 */ /* 0x000fe200078e00ff */
[----:B------:R-:W-:Y:S02]  /*0550*/  P2R R98, PR, RZ, 0x10 ;  /* 0x00000010ff627803 */ /* 0x000fe40000000000 */
[----:B------:R-:W-:Y:S01]  /*0560*/  P2R R99, PR, RZ, 0x8 ;  /* 0x00000008ff637803 */ /* 0x000fe20000000000 */
[----:B------:R-:W-:Y:S01]  /*0570*/  IMAD.HI.U32 R61, R60, -0x2daee0ad, RZ ;  /* 0xd2511f533c3d7827 */ /* 0x000fe200078e00ff */
        /* <DEDUP_REMOVED lines=17> */
.L_x_9413:
[----:B------:R-:W-:Y:S05]  /*0690*/  BSYNC B0 ;  /* 0x0000000000007941 */ /* 0x000fea0003800000 */
.L_x_9412:
[----:B------:R-:W-:Y:S01]  /*06a0*/  BSSY B0, `(.L_x_9414) ;  /* 0x0000011000007945 */ /* 0x000fe20003800000 */
[----:B------:R-:W-:Y:S05]  /*06b0*/  @!P3 BRA `(.L_x_9415) ;  /* 0x000000f00000b947 */ /* 0x000fea0003800000 */
[----:B------:R-:W-:Y:S01]  /*06c0*/  ISETP.NE.U32.AND P0, PT, RZ, c[0x0][0x218], PT ;  /* 0x00008600ff007a0c */ /* 0x000fe20003f05070 */
[----:B------:R-:W-:Y:S01]  /*06d0*/  IMAD.MOV.U32 R39, RZ, RZ, 0x20 ;  /* 0x00000020ff277424 */ /* 0x000fe200078e00ff */
[----:B0-----:R-:W-:Y:S01]  /*06e0*/  CS2R R22, SRZ ;  /* 0x0000000000167805 */ /* 0x001fe2000001ff00 */
        /* <DEDUP_REMOVED lines=12> */
.L_x_9415:
[----:B------:R-:W-:Y:S05]  /*07b0*/  BSYNC B0 ;  /* 0x0000000000007941 */ /* 0x000fea0003800000 */
.L_x_9414:
        /* <DEDUP_REMOVED lines=16> */
.L_x_9417:
[----:B------:R-:W-:Y:S05]  /*08c0*/  BSYNC B0 ;  /* 0x0000000000007941 */ /* 0x000fea0003800000 */
.L_x_9416:
[----:B------:R-:W-:Y:S02]  /*08d0*/  ISETP.GE.AND P0, PT, R91, c[0x0][0x164], PT ;  /* 0x000059005b007a0c */ /* 0x000fe40003f06270 */
[----:B------:R-:W-:Y:S02]  /*08e0*/  LOP3.LUT R63, R63, UR23, R58, 0x96, !PT ;  /* 0x000000173f3f7c12 */ /* 0x000fe4000f8e963a */
[----:B------:R-:W-:-:S09]  /*08f0*/  LOP3.LUT R61, R61, UR24, R56, 0x96, !PT ;  /* 0x000000183d3d7c12 */ /* 0x000fd2000f8e9638 */
[----:B------:R-:W-:Y:S05]  /*0900*/  @P0 EXIT ;  /* 0x000000000000094d */ /* 0x000fea0003800000 */
[----:B0-----:R-:W-:Y:S01]  /*0910*/  IMAD R53, R60, -0x2daee0ad, RZ ;  /* 0xd2511f533c357824 */ /* 0x001fe200078e02ff */
[----:B------:R-:W-:Y:S01]  /*0920*/  BSSY B0, `(.L_x_9418) ;  /* 0x0000951000007945 */ /* 0x000fe20003800000 */
[----:B------:R-:W-:Y:S01]  /*0930*/  IMAD R55, R62, -0x326172a9, RZ ;  /* 0xcd9e8d573e377824 */ /* 0x000fe200078e02ff */
[----:B------:R-:W-:Y:S01]  /*0940*/  LOP3.LUT R95, R0, 0x3, RZ, 0xc0, !PT ;  /* 0x00000003005f7812 */ /* 0x000fe200078ec0ff */
[----:B------:R-:W-:Y:S01]  /*0950*/  IMAD.HI.U32 R2, R61, -0x326172a9, RZ ;  /* 0xcd9e8d573d027827 */ /* 0x000fe200078e00ff */
[----:B------:R-:W-:-:S03]  /*0960*/  ULDC.U8 UR8, c[0x0][0x1f0] ;  /* 0x00007c0000087ab9 */ /* 0x000fc60000000000 */
[----:B------:R-:W-:Y:S01]  /*0970*/  IMAD.WIDE.U32 R96, R63, -0x2daee0ad, RZ ;  /* 0xd2511f533f607825 */ /* 0x000fe200078e00ff */
[----:B------:R-:W-:-:S03]  /*0980*/  LOP3.LUT R2, R2, UR25, R55, 0x96, !PT ;  /* 0x0000001902027c12 */ /* 0x000fc6000f8e9637 */
[----:B------:R-:W-:Y:S01]  /*0990*/  IMAD R0, R61, -0x326172a9, RZ ;  /* 0xcd9e8d573d007824 */ /* 0x000fe200078e02ff */
[----:B------:R-:W-:Y:S01]  /*09a0*/  LOP3.LUT R94, R97, UR26, R53, 0x96, !PT ;  /* 0x0000001a615e7c12 */ /* 0x000fe2000f8e9635 */
[----:B------:R-:W-:Y:S02]  /*09b0*/  IMAD.MOV.U32 R92, RZ, RZ, RZ ;  /* 0x000000ffff5c7224 */ /* 0x000fe400078e00ff */
.L_x_9602:
[----:B------:R-:W-:Y:S02]  /*09c0*/  ISETP.NE.U32.AND P0, PT, RZ, c[0x0][0x1c0], PT ;  /* 0x00007000ff007a0c */ /* 0x000fe40003f05070 */
[----:B------:R-:W-:Y:S02]  /*09d0*/  ISETP.NE.AND P1, PT, R98, RZ, PT ;  /* 0x000000ff6200720c */ /* 0x000fe40003f25270 */
[----:B------:R-:W-:-:S13]  /*09e0*/  ISETP.NE.AND.EX P0, PT, RZ, c[0x0][0x1c4], PT, P0 ;  /* 0x00007100ff007a0c */ /* 0x000fda0003f05300 */
[----:B------:R-:W-:-:S04]  /*09f0*/  @P0 IMAD.MOV.U32 R102, RZ, RZ, 0x2 ;  /* 0x00000002ff660424 */ /* 0x000fc800078e00ff */
[----:B------:R-:W-:-:S06]  /*0a00*/  @P0 IMAD.WIDE R102, R91, R102, c[0x0][0x1c0] ;  /* 0x000070005b660625 */ /* 0x000fcc00078e0266 */
[----:B------:R-:W2:Y:S01]  /*0a10*/  @P0 LDG.E.U16 R102, [R102.64] ;  /* 0x0000000666660981 */ /* 0x000ea2000c1e1500 */
[----:B------:R-:W-:Y:S01]  /*0a20*/  IMAD R85, R91, c[0x0][0x168], RZ ;  /* 0x00005a005b557a24 */ /* 0x000fe200078e02ff */
[----:B------:R-:W-:Y:S02]  /*0a30*/  BSSY B1, `(.L_x_9419) ;  /* 0x00002ce000017945 */ /* 0x000fe40003800000 */
[----:B------:R-:W0:Y:S02]  /*0a40*/  S2R R84, SR_TID.X ;  /* 0x0000000000547919 */ /* 0x000e240000002100 */
[----:B------:R-:W-:-:S04]  /*0a50*/  SHF.R.S32.HI R86, RZ, 0x1f, R85 ;  /* 0x0000001fff567819 */ /* 0x000fc80000011455 */
[----:B------:R-:W-:Y:S02]  /*0a60*/  LEA.HI R85, R86, R85, RZ, 0x3 ;  /* 0x0000005556557211 */ /* 0x000fe400078f18ff */
[----:B0-----:R-:W-:-:S04]  /*0a70*/  LOP3.LUT R84, R84, 0x1f, RZ, 0xc0, !PT ;  /* 0x0000001f54547812 */ /* 0x001fc800078ec0ff */
[----:B------:R-:W-:Y:S01]  /*0a80*/  LEA.HI.SX32 R93, R85, R84, 0x1d ;  /* 0x00000054555d7211 */ /* 0x000fe200078feaff */
[----:B------:R-:W-:-:S03]  /*0a90*/  IMAD.MOV.U32 R85, RZ, RZ, 0x3f800000 ;  /* 0x3f800000ff557424 */ /* 0x000fc600078e00ff */
[----:B------:R-:W-:Y:S02]  /*0aa0*/  MOV R86, R93 ;  /* 0x0000005d00567202 */ /* 0x000fe40000000f00 */
        /* <DEDUP_REMOVED lines=23> */
.L_x_9422:
[----:B0-----:R-:W-:Y:S02]  /*0c20*/  IMAD.MOV.U32 R61, RZ, RZ, R0 ;  /* 0x000000ffff3d7224 */ /* 0x001fe400078e0000 */
.L_x_9423:
[----:B------:R-:W-:Y:S05]  /*0c30*/  BSYNC B2 ;  /* 0x0000000000027941 */ /* 0x000fea0003800000 */
.L_x_9421:
        /* <DEDUP_REMOVED lines=16> */
.L_x_9427:
[----:B------:R-:W-:Y:S05]  /*0d40*/  BSYNC B3 ;  /* 0x0000000000037941 */ /* 0x000fea0003800000 */
.L_x_9426:
        /* <DEDUP_REMOVED lines=44> */
.L_x_9425:
[----:B------:R-:W-:Y:S05]  /*1010*/  BSYNC B2 ;  /* 0x0000000000027941 */ /* 0x000fea0003800000 */
.L_x_9424:
[----:B------:R-:W0:Y:S01]  /*1020*/  I2F.U32 R61, R61 ;  /* 0x0000003d003d7306 */ /* 0x000e220000201000 */
[----:B------:R-:W-:Y:S01]  /*1030*/  HFMA2.MMA R86, -RZ, RZ, 0.1171875, 0 ;  /* 0x2f800000ff567435 */ /* 0x000fe200000001ff */
[----:B-----5:R-:W-:Y:S01]  /*1040*/  PRMT R62, RZ, 0x5410, R72 ;  /* 0x00005410ff3e7816 */ /* 0x020fe20000000048 */
[----:B------:R-:W-:Y:S01]  /*1050*/  BSSY B2, `(.L_x_9428) ;  /* 0x0000016000027945 */ /* 0x000fe20003800000 */
[----:B------:R-:W-:Y:S02]  /*1060*/  ISETP.NE.U32.AND P0, PT, RZ, c[0x0][0x180], PT ;  /* 0x00006000ff007a0c */ /* 0x000fe40003f05070 */
[----:B------:R-:W-:Y:S01]  /*1070*/  ISETP.NE.AND P1, PT, R63, 0x1, PT ;  /* 0x000000013f00780c */ /* 0x000fe20003f25270 */
[----:B------:R-:W-:Y:S01]  /*1080*/  FMUL.FTZ R62, R62, R85 ;  /* 0x000000553e3e7220 */ /* 0x000fe20000410000 */
[----:B------:R-:W-:-:S02]  /*1090*/  ISETP.NE.AND.EX P0, PT, RZ, c[0x0][0x184], PT, P0 ;  /* 0x00006100ff007a0c */ /* 0x000fc40003f05300 */
[----:B------:R-:W-:Y:S01]  /*10a0*/  IADD3 R95, R63, 0x1, RZ ;  /* 0x000000013f5f7810 */ /* 0x000fe20007ffe0ff */
        /* <DEDUP_REMOVED lines=15> */
.L_x_9429:
[----:B------:R-:W-:Y:S02]  /*11a0*/  MOV R62, R0 ;  /* 0x00000000003e7202 */ /* 0x000fe40000000f00 */
.L_x_9430:
[----:B------:R-:W-:Y:S05]  /*11b0*/  BSYNC B2 ;  /* 0x0000000000027941 */ /* 0x000fea0003800000 */
.L_x_9428:
        /* <DEDUP_REMOVED lines=16> */
.L_x_9434:
[----:B------:R-:W-:Y:S05]  /*12c0*/  BSYNC B3 ;  /* 0x0000000000037941 */ /* 0x000fea0003800000 */
.L_x_9433:
        /* <DEDUP_REMOVED lines=42> */
[----:B------:R-:W-:Y:S01]  /*1570*/  LOP3.LUT R94, R103, UR26, R96, 0x96, !PT ;  /* 0x0000001a675e7c12 */ /* 0x000fe2000f8e9660 */
[----:B------:R-:W-:Y:S02]  /*1580*/  IMAD.MOV.U32 R96, RZ, RZ, R102 ;  /* 0x000000ffff607224 */ /* 0x000fe400078e0066 */
.L_x_9432:
[----:B------:R-:W-:Y:S05]  /*1590*/  BSYNC B2 ;  /* 0x0000000000027941 */ /* 0x000fea0003800000 */
.L_x_9431:
        /* <DEDUP_REMOVED lines=21> */
.L_x_9436:
[----:B------:R-:W-:Y:S02]  /*16f0*/  IMAD.MOV.U32 R63, RZ, RZ, R0 ;  /* 0x000000ffff3f7224 */ /* 0x000fe400078e0000 */
.L_x_9437:
[----:B------:R-:W-:Y:S05]  /*1700*/  BSYNC B2 ;  /* 0x0000000000027941 */ /* 0x000fea0003800000 */
.L_x_9435:
        /* <DEDUP_REMOVED lines=16> */
.L_x_9441:
[----:B------:R-:W-:Y:S05]  /*1810*/  BSYNC B3 ;  /* 0x0000000000037941 */ /* 0x000fea0003800000 */
.L_x_9440:
        /* <DEDUP_REMOVED lines=43> */
.L_x_9439:
[----:B------:R-:W-:Y:S05]  /*1ad0*/  BSYNC B2 ;  /* 0x0000000000027941 */ /* 0x000fea0003800000 */
.L_x_9438:
        /* <DEDUP_REMOVED lines=20> */
.L_x_9443:
[----:B------:R-:W-:Y:S02]  /*1c20*/  IMAD.MOV.U32 R72, RZ, RZ, R0 ;  /* 0x000000ffff487224 */ /* 0x000fe400078e0000 */
.L_x_9444:
[----:B------:R-:W-:Y:S05]  /*1c30*/  BSYNC B2 ;  /* 0x0000000000027941 */ /* 0x000fea0003800000 */
.L_x_9442:
        /* <DEDUP_REMOVED lines=16> */
.L_x_9448:
[----:B------:R-:W-:Y:S05]  /*1d40*/  BSYNC B3 ;  /* 0x0000000000037941 */ /* 0x000fea0003800000 */
.L_x_9447:
        /* <DEDUP_REMOVED lines=43> */
.L_x_9446:
[----:B------:R-:W-:Y:S05]  /*2000*/  BSYNC B2 ;  /* 0x0000000000027941 */ /* 0x000fea0003800000 */
.L_x_9445:
        /* <DEDUP_REMOVED lines=20> */
.L_x_9450:
[----:B------:R-:W-:Y:S02]  /*2150*/  MOV R73, R0 ;  /* 0x0000000000497202 */ /* 0x000fe40000000f00 */
.L_x_9451:
[----:B------:R-:W-:Y:S05]  /*2160*/  BSYNC B2 ;  /* 0x0000000000027941 */ /* 0x000fea0003800000 */
.L_x_9449:
        /* <DEDUP_REMOVED lines=16> */
.L_x_9455:
[----:B------:R-:W-:Y:S05]  /*2270*/  BSYNC B3 ;  /* 0x0000000000037941 */ /* 0x000fea0003800000 */
.L_x_9454:
        /* <DEDUP_REMOVED lines=43> */
.L_x_9453:
[----:B------:R-:W-:Y:S05]  /*2530*/  BSYNC B2 ;  /* 0x0000000000027941 */ /* 0x000fea0003800000 */
.L_x_9452:
        /* <DEDUP_REMOVED lines=20> */
.L_x_9457:
[----:B------:R-:W-:Y:S02]  /*2680*/  IMAD.MOV.U32 R87, RZ, RZ, R0 ;  /* 0x000000ffff577224 */ /* 0x000fe400078e0000 */
.L_x_9458:
[----:B------:R-:W-:Y:S05]  /*2690*/  BSYNC B2 ;  /* 0x0000000000027941 */ /* 0x000fea0003800000 */
.L_x_9456:
        /* <DEDUP_REMOVED lines=16> */
.L_x_9462:
[----:B------:R-:W-:Y:S05]  /*27a0*/  BSYNC B3 ;  /* 0x0000000000037941 */ /* 0x000fea0003800000 */
.L_x_9461:
        /* <DEDUP_REMOVED lines=43> */
.L_x_9460:
[----:B------:R-:W-:Y:S05]  /*2a60*/  BSYNC B2 ;  /* 0x0000000000027941 */ /* 0x000fea0003800000 */
.L_x_9459:
        /* <DEDUP_REMOVED lines=20> */
.L_x_9464:
[----:B------:R-:W-:Y:S02]  /*2bb0*/  IMAD.MOV.U32 R87, RZ, RZ, R0 ;  /* 0x000000ffff577224 */ /* 0x000fe400078e0000 */
.L_x_9465:
[----:B------:R-:W-:Y:S05]  /*2bc0*/  BSYNC B2 ;  /* 0x0000000000027941 */ /* 0x000fea0003800000 */
.L_x_9463:
        /* <DEDUP_REMOVED lines=16> */
.L_x_9469:
[----:B------:R-:W-:Y:S05]  /*2cd0*/  BSYNC B3 ;  /* 0x0000000000037941 */ /* 0x000fea0003800000 */
.L_x_9468:
        /* <DEDUP_REMOVED lines=43> */
.L_x_9467:
[----:B------:R-:W-:Y:S05]  /*2f90*/  BSYNC B2 ;  /* 0x0000000000027941 */ /* 0x000fea0003800000 */
.L_x_9466:
        /* <DEDUP_REMOVED lines=20> */
.L_x_9471:
[----:B------:R-:W-:Y:S02]  /*30e0*/  IMAD.MOV.U32 R87, RZ, RZ, R0 ;  /* 0x000000ffff577224 */ /* 0x000fe400078e0000 */
.L_x_9472:
[----:B------:R-:W-:Y:S05]  /*30f0*/  BSYNC B2 ;  /* 0x0000000000027941 */ /* 0x000fea0003800000 */
.L_x_9470:
        /* <DEDUP_REMOVED lines=18> */
.L_x_9476:
[----:B------:R-:W-:Y:S05]  /*3220*/  BSYNC B3 ;  /* 0x0000000000037941 */ /* 0x000fea0003800000 */
.L_x_9475:
        /* <DEDUP_REMOVED lines=43> */
.L_x_9474:
[----:B------:R-:W-:Y:S05]  /*34e0*/  BSYNC B2 ;  /* 0x0000000000027941 */ /* 0x000fea0003800000 */
.L_x_9473:
[----:B------:R-:W0:Y:S01]  /*34f0*/  I2F.U32 R87, R87 ;  /* 0x0000005700577306 */ /* 0x000e220000201000 */
[----:B------:R-:W-:Y:S02]  /*3500*/  SEL R104, RZ, 0x1, P1 ;  /* 0x00000001ff687807 */ /* 0x000fe40000800000 */
[----:B------:R-:W-:Y:S02]  /*3510*/  SEL R102, RZ, 0x10000, P5 ;  /* 0x00010000ff667807 */ /* 0x000fe40002800000 */
[----:B------:R-:W-:Y:S01]  /*3520*/  ISETP.NE.AND P5, PT, R106, RZ, PT ;  /* 0x000000ff6a00720c */ /* 0x000fe20003fa5270 */
[----:B------:R-:W-:Y:S01]  /*3530*/  IMAD.WIDE.U32 R104, R104, 0x10000, RZ ;  /* 0x0001000068687825 */ /* 0x000fe200078e00ff */
[----:B------:R-:W-:Y:S02]  /*3540*/  SEL R108, RZ, 0x1, P2 ;  /* 0x00000001ff6c7807 */ /* 0x000fe40001000000 */
[----:B------:R-:W-:-:S02]  /*3550*/  SEL R106, RZ, 0x1, P5 ;  /* 0x00000001ff6a7807 */ /* 0x000fc40002800000 */
[----:B------:R-:W-:Y:S01]  /*3560*/  ISETP.NE.AND P6, PT, R101, RZ, PT ;  /* 0x000000ff6500720c */ /* 0x000fe20003fc5270 */
[----:B------:R-:W-:Y:S01]  /*3570*/  IMAD.WIDE.U32 R108, R108, 0x1000000, RZ ;  /* 0x010000006c6c7825 */ /* 0x000fe200078e00ff */
[----:B------:R-:W-:-:S03]  /*3580*/  SEL R101, RZ, 0x100, P4 ;  /* 0x00000100ff657807 */ /* 0x000fc60002000000 */
[----:B0-----:R-:W-:Y:S01]  /*3590*/  FFMA.FTZ R86, R87, R86, 1.1641532182693481445e-10 ;  /* 0x2f00000057567423 */ /* 0x001fe20000010056 */
[----:B------:R-:W-:Y:S01]  /*35a0*/  SEL R87, RZ, 0x1, P6 ;  /* 0x00000001ff577807 */ /* 0x000fe20003000000 */
[----:B------:R-:W-:-:S03]  /*35b0*/  IMAD.WIDE.U32 R106, R106, 0x100, RZ ;  /* 0x000001006a6a7825 */ /* 0x000fc600078e00ff */
[----:B------:R-:W-:Y:S02]  /*35c0*/  FSETP.GTU.FTZ.AND P1, PT, R86, c[0x0][0x1e4], PT ;  /* 0x0000790056007a0b */ /* 0x000fe40003f3c000 */
[----:B------:R-:W-:Y:S02]  /*35d0*/  PRMT R86, RZ, 0x7610, R75 ;  /* 0x00007610ff567816 */ /* 0x000fe4000000004b */
[----:B------:R-:W-:Y:S02]  /*35e0*/  SEL R97, RZ, 0x1000000, P1 ;  /* 0x01000000ff617807 */ /* 0x000fe40000800000 */
[----:B------:R-:W-:Y:S01]  /*35f0*/  LOP3.LUT R104, R106, R108, R104, 0xfe, !PT ;  /* 0x0000006c6a687212 */ /* 0x000fe200078efe68 */
[----:B------:R-:W-:Y:S01]  /*3600*/  FMUL.FTZ R86, R86, R85 ;  /* 0x0000005556567220 */ /* 0x000fe20000410000 */
[----:B------:R-:W-:Y:S02]  /*3610*/  LOP3.LUT R101, R101, R97, R102, 0xfe, !PT ;  /* 0x0000006165657212 */ /* 0x000fe400078efe66 */
[----:B------:R-:W-:Y:S01]  /*3620*/  SEL R97, RZ, 0x1, P3 ;  /* 0x00000001ff617807 */ /* 0x000fe20001800000 */
[----:B------:R-:W-:Y:S01]  /*3630*/  FMUL.FTZ R86, R86, c[0x0][0x1e8] ;  /* 0x00007a0056567a20 */ /* 0x000fe20000410000 */
[----:B------:R-:W-:-:S02]  /*3640*/  LEA R102, P2, R93, c[0x0][0x188], 0x5 ;  /* 0x000062005d667a11 */ /* 0x000fc400078428ff */
[----:B------:R-:W-:Y:S02]  /*3650*/  LOP3.LUT R97, R109, R101, R97, 0xfe, !PT ;  /* 0x000000656d617212 */ /* 0x000fe400078efe61 */
[----:B------:R-:W-:Y:S02]  /*3660*/  FSEL R75, R86, RZ, !P1 ;  /* 0x000000ff564b7208 */ /* 0x000fe40004800000 */
[C---:B------:R-:W-:Y:S02]  /*3670*/  LEA R108, P1, R93.reuse, c[0x0][0x190], 0x3 ;  /* 0x000064005d6c7a11 */ /* 0x040fe400078218ff */
[----:B------:R-:W-:Y:S01]  /*3680*/  LEA.HI.X R103, R93, c[0x0][0x18c], RZ, 0x5, P2 ;  /* 0x000063005d677a11 */ /* 0x000fe200010f2cff */
[----:B------:R-:W-:Y:S01]  /*3690*/  @P0 FADD.FTZ R75, R59, R75 ;  /* 0x0000004b3b4b0221 */ /* 0x000fe20000010000 */
[----:B------:R-:W-:Y:S02]  /*36a0*/  LOP3.LUT R104, R104, R87, RZ, 0xfc, !PT ;  /* 0x0000005768687212 */ /* 0x000fe400078efcff */
[----:B------:R-:W-:Y:S01]  /*36b0*/  LEA.HI.X R109, R93, c[0x0][0x194], RZ, 0x3, P1 ;  /* 0x000065005d6d7a11 */ /* 0x000fe200008f1cff */
[----:B------:R0:W-:Y:S01]  /*36c0*/  STG.E.128 [R102.64], R60 ;  /* 0x0000003c66007986 */ /* 0x0001e2000c101d06 */
[----:B------:R-:W-:-:S02]  /*36d0*/  LOP3.LUT R105, R107, R97, R105, 0xfe, !PT ;  /* 0x000000616b697212 */ /* 0x000fc400078efe69 */
[----:B------:R-:W-:Y:S01]  /*36e0*/  IADD3 R86, R93, 0x20, RZ ;  /* 0x000000205d567810 */ /* 0x000fe20007ffe0ff */
[----:B------:R0:W-:Y:S04]  /*36f0*/  STG.E.128 [R102.64+0x10], R72 ;  /* 0x0000104866007986 */ /* 0x0001e8000c101d06 */
[----:B------:R0:W-:Y:S02]  /*3700*/  STG.E.64 [R108.64], R104 ;  /* 0x000000686c007986 */ /* 0x0001e4000c101b06 */
.L_x_9420:
[----:B------:R-:W-:Y:S05]  /*3710*/  BSYNC B1 ;  /* 0x0000000000017941 */ /* 0x000fea0003800000 */
.L_x_9419:
        /* <DEDUP_REMOVED lines=22> */
[----:B------:R-:W-:Y:S01]  /*3880*/  MOV R65, R96 ;  /* 0x0000006000417202 */ /* 0x000fe20000000f00 */
[----:B------:R-:W-:Y:S05]  /*3890*/  BRA `(.L_x_9481) ;  /* 0x0000001000007947 */ /* 0x000fea0003800000 */
.L_x_9480:
[----:B-1----:R-:W-:Y:S02]  /*38a0*/  IMAD.MOV.U32 R65, RZ, RZ, R0 ;  /* 0x000000ffff417224 */ /* 0x002fe400078e0000 */
.L_x_9481:
[----:B------:R-:W-:Y:S05]  /*38b0*/  BSYNC B2 ;  /* 0x0000000000027941 */ /* 0x000fea0003800000 */
.L_x_9479:
        /* <DEDUP_REMOVED lines=16> */
.L_x_9485:
[----:B------:R-:W-:Y:S05]  /*39c0*/  BSYNC B3 ;  /* 0x0000000000037941 */ /* 0x000fea0003800000 */
.L_x_9484:
        /* <DEDUP_REMOVED lines=8> */
[----:B0-----:R-:W-:Y:S01]  /*3a50*/  LOP3.LUT R102, R67, UR10, R97, 0x96, !PT ;  /* 0x0000000a43667c12 */ /* 0x001fe2000f8e9661 */
        /* <DEDUP_REMOVED lines=35> */
.L_x_9483:
[----:B------:R-:W-:Y:S05]  /*3c90*/  BSYNC B2 ;  /* 0x0000000000027941 */ /* 0x000fea0003800000 */
.L_x_9482:
[----:B------:R-:W1:Y:S01]  /*3ca0*/  I2F.U32 R64, R65 ;  /* 0x0000004100407306 */ /* 0x000e620000201000 */
        /* <DEDUP_REMOVED lines=9> */
[----:B-1----:R-:W-:-:S05]  /*3d40*/  FFMA.FTZ R64, R64, R87, 1.1641532182693481445e-10 ;  /* 0x2f00000040407423 */ /* 0x002fca0000010057 */
[----:B------:R-:W-:-:S04]  /*3d50*/  FSETP.GTU.FTZ.AND P2, PT, R64, c[0x0][0x1e4], PT ;  /* 0x0000790040007a0b */ /* 0x000fc80003f5c000 */
[----:B------:R-:W-:Y:S02]  /*3d60*/  FSEL R64, R66, RZ, !P2 ;  /* 0x000000ff42407208 */ /* 0x000fe40005000000 */
[----:B0-----:R-:W-:-:S03]  /*3d70*/  P2R R108, PR, RZ, 0x4 ;  /* 0x00000004ff6c7803 */ /* 0x001fc60000000000 */
        /* <DEDUP_REMOVED lines=10> */
.L_x_9487:
[----:B------:R-:W-:Y:S02]  /*3e20*/  MOV R66, R0 ;  /* 0x0000000000427202 */ /* 0x000fe40000000f00 */
.L_x_9488:
[----:B------:R-:W-:Y:S05]  /*3e30*/  BSYNC B2 ;  /* 0x0000000000027941 */ /* 0x000fea0003800000 */
.L_x_9486:
        /* <DEDUP_REMOVED lines=16> */
.L_x_9492:
[----:B------:R-:W-:Y:S05]  /*3f40*/  BSYNC B3 ;  /* 0x0000000000037941 */ /* 0x000fea0003800000 */
.L_x_9491:
        /* <DEDUP_REMOVED lines=43> */
.L_x_9490:
[----:B------:R-:W-:Y:S05]  /*4200*/  BSYNC B2 ;  /* 0x0000000000027941 */ /* 0x000fea0003800000 */
.L_x_9489:
        /* <DEDUP_REMOVED lines=21> */
.L_x_9494:
[----:B------:R-:W-:Y:S02]  /*4360*/  IMAD.MOV.U32 R67, RZ, RZ, R0 ;  /* 0x000000ffff437224 */ /* 0x000fe400078e0000 */
.L_x_9495:
[----:B------:R-:W-:Y:S05]  /*4370*/  BSYNC B2 ;  /* 0x0000000000027941 */ /* 0x000fea0003800000 */
.L_x_9493:
        /* <DEDUP_REMOVED lines=16> */
.L_x_9499:
[----:B------:R-:W-:Y:S05]  /*4480*/  BSYNC B3 ;  /* 0x0000000000037941 */ /* 0x000fea0003800000 */
.L_x_9498:
        /* <DEDUP_REMOVED lines=43> */
.L_x_9497:
[----:B------:R-:W-:Y:S05]  /*4740*/  BSYNC B2 ;  /* 0x0000000000027941 */ /* 0x000fea0003800000 */
.L_x_9496:
        /* <DEDUP_REMOVED lines=20> */
.L_x_9501:
[----:B------:R-:W-:Y:S02]  /*4890*/  IMAD.MOV.U32 R76, RZ, RZ, R0 ;  /* 0x000000ffff4c7224 */ /* 0x000fe400078e0000 */
.L_x_9502:
[----:B------:R-:W-:Y:S05]  /*48a0*/  BSYNC B2 ;  /* 0x0000000000027941 */ /* 0x000fea0003800000 */
.L_x_9500:
        /* <DEDUP_REMOVED lines=16> */
.L_x_9506:
[----:B------:R-:W-:Y:S05]  /*49b0*/  BSYNC B3 ;  /* 0x0000000000037941 */ /* 0x000fea0003800000 */
.L_x_9505:
        /* <DEDUP_REMOVED lines=43> */
.L_x_9504:
[----:B------:R-:W-:Y:S05]  /*4c70*/  BSYNC B2 ;  /* 0x0000000000027941 */ /* 0x000fea0003800000 */
.L_x_9503:
        /* <DEDUP_REMOVED lines=20> */
.L_x_9508:
[----:B------:R-:W-:Y:S02]  /*4dc0*/  IMAD.MOV.U32 R77, RZ, RZ, R0 ;  /* 0x000000ffff4d7224 */ /* 0x000fe400078e0000 */
.L_x_9509:
[----:B------:R-:W-:Y:S05]  /*4dd0*/  BSYNC B2 ;  /* 0x0000000000027941 */ /* 0x000fea0003800000 */
.L_x_9507:
        /* <DEDUP_REMOVED lines=16> */
.L_x_9513:
[----:B------:R-:W-:Y:S05]  /*4ee0*/  BSYNC B3 ;  /* 0x0000000000037941 */ /* 0x000fea0003800000 */
.L_x_9512:
        /* <DEDUP_REMOVED lines=43> */
.L_x_9511:
[----:B------:R-:W-:Y:S05]  /*51a0*/  BSYNC B2 ;  /* 0x0000000000027941 */ /* 0x000fea0003800000 */
.L_x_9510:
        /* <DEDUP_REMOVED lines=20> */
.L_x_9515:
[----:B------:R-:W-:Y:S02]  /*52f0*/  MOV R101, R0 ;  /* 0x0000000000657202 */ /* 0x000fe40000000f00 */
.L_x_9516:
[----:B------:R-:W-:Y:S05]  /*5300*/  BSYNC B2 ;  /* 0x0000000000027941 */ /* 0x000fea0003800000 */
.L_x_9514:
        /* <DEDUP_REMOVED lines=16> */
.L_x_9520:
[----:B------:R-:W-:Y:S05]  /*5410*/  BSYNC B3 ;  /* 0x0000000000037941 */ /* 0x000fea0003800000 */
.L_x_9519:
        /* <DEDUP_REMOVED lines=43> */
.L_x_9518:
[----:B------:R-:W-:Y:S05]  /*56d0*/  BSYNC B2 ;  /* 0x0000000000027941 */ /* 0x000fea0003800000 */
.L_x_9517:
        /* <DEDUP_REMOVED lines=20> */
.L_x_9522:
[----:B------:R-:W-:Y:S02]  /*5820*/  IMAD.MOV.U32 R101, RZ, RZ, R0 ;  /* 0x000000ffff657224 */ /* 0x000fe400078e0000 */
.L_x_9523:
[----:B------:R-:W-:Y:S05]  /*5830*/  BSYNC B2 ;  /* 0x0000000000027941 */ /* 0x000fea0003800000 */
.L_x_9521:
        /* <DEDUP_REMOVED lines=16> */
.L_x_9527:
[----:B------:R-:W-:Y:S05]  /*5940*/  BSYNC B3 ;  /* 0x0000000000037941 */ /* 0x000fea0003800000 */
.L_x_9526:
        /* <DEDUP_REMOVED lines=43> */
.L_x_9525:
[----:B------:R-:W-:Y:S05]  /*5c00*/  BSYNC B2 ;  /* 0x0000000000027941 */ /* 0x000fea0003800000 */
.L_x_9524:
        /* <DEDUP_REMOVED lines=20> */
.L_x_9529:
[----:B------:R-:W-:Y:S02]  /*5d50*/  IMAD.MOV.U32 R101, RZ, RZ, R0 ;  /* 0x000000ffff657224 */ /* 0x000fe400078e0000 */
.L_x_9530:
[----:B------:R-:W-:Y:S05]  /*5d60*/  BSYNC B2 ;  /* 0x0000000000027941 */ /* 0x000fea0003800000 */
.L_x_9528:
        /* <DEDUP_REMOVED lines=18> */
.L_x_9534:
[----:B------:R-:W-:Y:S05]  /*5e90*/  BSYNC B3 ;  /* 0x0000000000037941 */ /* 0x000fea0003800000 */
.L_x_9533:
        /* <DEDUP_REMOVED lines=43> */
.L_x_9532:
[----:B------:R-:W-:Y:S05]  /*6150*/  BSYNC B2 ;  /* 0x0000000000027941 */ /* 0x000fea0003800000 */
.L_x_9531:
[----:B------:R-:W0:Y:S01]  /*6160*/  I2F.U32 R102, R101 ;  /* 0x0000006500667306 */ /* 0x000e220000201000 */
[----:B------:R-:W-:Y:S02]  /*6170*/  SEL R103, RZ, 0x1, P1 ;  /* 0x00000001ff677807 */ /* 0x000fe40000800000 */
[----:B------:R-:W-:Y:S02]  /*6180*/  SEL R106, RZ, 0x10000, P5 ;  /* 0x00010000ff6a7807 */ /* 0x000fe40002800000 */
[----:B------:R-:W-:Y:S02]  /*6190*/  ISETP.NE.AND P5, PT, R109, RZ, PT ;  /* 0x000000ff6d00720c */ /* 0x000fe40003fa5270 */
[----:B------:R-:W-:Y:S02]  /*61a0*/  ISETP.NE.AND P6, PT, R108, RZ, PT ;  /* 0x000000ff6c00720c */ /* 0x000fe40003fc5270 */
[----:B------:R-:W-:-:S02]  /*61b0*/  SEL R108, RZ, 0x1, P2 ;  /* 0x00000001ff6c7807 */ /* 0x000fc40001000000 */
[----:B------:R-:W-:Y:S02]  /*61c0*/  SEL R104, RZ, 0x1, P5 ;  /* 0x00000001ff687807 */ /* 0x000fe40002800000 */
[----:B------:R-:W-:Y:S01]  /*61d0*/  SEL R107, RZ, 0x100, P4 ;  /* 0x00000100ff6b7807 */ /* 0x000fe20002000000 */
[----:B------:R-:W-:Y:S01]  /*61e0*/  IMAD.WIDE.U32 R108, R108, 0x1000000, RZ ;  /* 0x010000006c6c7825 */ /* 0x000fe200078e00ff */
[----:B------:R-:W-:-:S03]  /*61f0*/  SEL R97, RZ, 0x1, P3 ;  /* 0x00000001ff617807 */ /* 0x000fc60001800000 */
[----:B0-----:R-:W-:Y:S02]  /*6200*/  FFMA.FTZ R102, R102, R87, 1.1641532182693481445e-10 ;  /* 0x2f00000066667423 */ /* 0x001fe40000010057 */
[----:B------:R-:W-:-:S03]  /*6210*/  IMAD.WIDE.U32 R104, R104, 0x100, RZ ;  /* 0x0000010068687825 */ /* 0x000fc600078e00ff */
[----:B------:R-:W-:Y:S02]  /*6220*/  FSETP.GTU.FTZ.AND P1, PT, R102, c[0x0][0x1e4], PT ;  /* 0x0000790066007a0b */ /* 0x000fe40003f3c000 */
[----:B------:R-:W-:Y:S02]  /*6230*/  PRMT R102, RZ, 0x7610, R79 ;  /* 0x00007610ff667816 */ /* 0x000fe4000000004f */
[----:B------:R-:W-:-:S03]  /*6240*/  SEL R87, RZ, 0x1000000, P1 ;  /* 0x01000000ff577807 */ /* 0x000fc60000800000 */
[----:B------:R-:W-:Y:S01]  /*6250*/  FMUL.FTZ R79, R102, R85 ;  /* 0x00000055664f7220 */ /* 0x000fe20000410000 */
[----:B------:R-:W-:Y:S01]  /*6260*/  LOP3.LUT R107, R107, R87, R106, 0xfe, !PT ;  /* 0x000000576b6b7212 */ /* 0x000fe200078efe6a */
[----:B------:R-:W-:Y:S01]  /*6270*/  IMAD.WIDE.U32 R102, R103, 0x10000, RZ ;  /* 0x0001000067667825 */ /* 0x000fe200078e00ff */
[----:B------:R-:W-:Y:S02]  /*6280*/  LEA R106, P2, R86, c[0x0][0x188], 0x5 ;  /* 0x00006200566a7a11 */ /* 0x000fe400078428ff */
[----:B------:R-:W-:Y:S01]  /*6290*/  SEL R87, RZ, 0x1, P6 ;  /* 0x00000001ff577807 */ /* 0x000fe20003000000 */
[----:B------:R-:W-:Y:S01]  /*62a0*/  FMUL.FTZ R79, R79, c[0x0][0x1e8] ;  /* 0x00007a004f4f7a20 */ /* 0x000fe20000410000 */
[----:B------:R-:W-:Y:S02]  /*62b0*/  LOP3.LUT R102, R104, R108, R102, 0xfe, !PT ;  /* 0x0000006c68667212 */ /* 0x000fe400078efe66 */
[----:B------:R-:W-:Y:S02]  /*62c0*/  LOP3.LUT R97, R109, R107, R97, 0xfe, !PT ;  /* 0x0000006b6d617212 */ /* 0x000fe400078efe61 */
[----:B------:R-:W-:-:S02]  /*62d0*/  FSEL R79, R79, RZ, !P1 ;  /* 0x000000ff4f4f7208 */ /* 0x000fc40004800000 */
[C---:B------:R-:W-:Y:S02]  /*62e0*/  LEA R108, P1, R86.reuse, c[0x0][0x190], 0x3 ;  /* 0x00006400566c7a11 */ /* 0x040fe400078218ff */
[----:B------:R-:W-:Y:S01]  /*62f0*/  LEA.HI.X R107, R86, c[0x0][0x18c], RZ, 0x5, P2 ;  /* 0x00006300566b7a11 */ /* 0x000fe200010f2cff */
[----:B------:R-:W-:Y:S01]  /*6300*/  @P0 FADD.FTZ R79, R59, R79 ;  /* 0x0000004f3b4f0221 */ /* 0x000fe20000010000 */
[----:B------:R-:W-:Y:S02]  /*6310*/  LOP3.LUT R102, R102, R87, RZ, 0xfc, !PT ;  /* 0x0000005766667212 */ /* 0x000fe400078efcff */
[C---:B------:R-:W-:Y:S01]  /*6320*/  LEA.HI.X R109, R86.reuse, c[0x0][0x194], RZ, 0x3, P1 ;  /* 0x00006500566d7a11 */ /* 0x040fe200008f1cff */
[----:B------:R0:W-:Y:S01]  /*6330*/  STG.E.128 [R106.64], R64 ;  /* 0x000000406a007986 */ /* 0x0001e2000c101d06 */
[----:B------:R-:W-:Y:S02]  /*6340*/  LOP3.LUT R103, R105, R97, R103, 0xfe, !PT ;  /* 0x0000006169677212 */ /* 0x000fe400078efe67 */
[----:B------:R-:W-:Y:S01]  /*6350*/  IADD3 R86, R86, 0x20, RZ ;  /* 0x0000002056567810 */ /* 0x000fe20007ffe0ff */
[----:B------:R0:W-:Y:S04]  /*6360*/  STG.E.128 [R106.64+0x10], R76 ;  /* 0x0000104c6a007986 */ /* 0x0001e8000c101d06 */
[----:B------:R0:W-:Y:S02]  /*6370*/  STG.E.64 [R108.64], R102 ;  /* 0x000000666c007986 */ /* 0x0001e4000c101b06 */
.L_x_9478:
[----:B------:R-:W-:Y:S05]  /*6380*/  BSYNC B1 ;  /* 0x0000000000017941 */ /* 0x000fea0003800000 */
.L_x_9477:
[----:B------:R-:W-:Y:S01]  /*6390*/  ISETP.NE.AND P0, PT, R100, RZ, PT ;  /* 0x000000ff6400720c */ /* 0x000fe20003f05270 */
[----:B------:R-:W-:-:S12]  /*63a0*/  BSSY B1, `(.L_x_9535) ;  /* 0x00002c4000017945 */ /* 0x000fd80003800000 */
        /* <DEDUP_REMOVED lines=22> */
.L_x_9538:
[----:B-1----:R-:W-:Y:S02]  /*6510*/  MOV R69, R0 ;  /* 0x0000000000457202 */ /* 0x002fe40000000f00 */
.L_x_9539:
[----:B------:R-:W-:Y:S05]  /*6520*/  BSYNC B2 ;  /* 0x0000000000027941 */ /* 0x000fea0003800000 */
.L_x_9537:
        /* <DEDUP_REMOVED lines=16> */
.L_x_9543:
[----:B------:R-:W-:Y:S05]  /*6630*/  BSYNC B3 ;  /* 0x0000000000037941 */ /* 0x000fea0003800000 */
.L_x_9542:
        /* <DEDUP_REMOVED lines=44> */
.L_x_9541:
[----:B------:R-:W-:Y:S05]  /*6900*/  BSYNC B2 ;  /* 0x0000000000027941 */ /* 0x000fea0003800000 */
.L_x_9540:
[----:B------:R-:W1:Y:S01]  /*6910*/  I2F.U32 R68, R69 ;  /* 0x0000004500447306 */ /* 0x000e620000201000 */
[----:B-----5:R-:W-:Y:S01]  /*6920*/  PRMT R70, RZ, 0x5410, R80 ;  /* 0x00005410ff467816 */ /* 0x020fe20000000050 */
[----:B------:R-:W-:Y:S01]  /*6930*/  IMAD.MOV.U32 R87, RZ, RZ, 0x2f800000 ;  /* 0x2f800000ff577424 */ /* 0x000fe200078e00ff */
[----:B------:R-:W-:Y:S01]  /*6940*/  ISETP.NE.U32.AND P0, PT, RZ, c[0x0][0x180], PT ;  /* 0x00006000ff007a0c */ /* 0x000fe20003f05070 */
[----:B------:R-:W-:Y:S01]  /*6950*/  BSSY B2, `(.L_x_9544) ;  /* 0x0000015000027945 */ /* 0x000fe20003800000 */
        /* <DEDUP_REMOVED lines=19> */
.L_x_9545:
[----:B------:R-:W-:Y:S02]  /*6a90*/  IMAD.MOV.U32 R70, RZ, RZ, R0 ;  /* 0x000000ffff467224 */ /* 0x000fe400078e0000 */
.L_x_9546:
[----:B------:R-:W-:Y:S05]  /*6aa0*/  BSYNC B2 ;  /* 0x0000000000027941 */ /* 0x000fea0003800000 */
.L_x_9544:
        /* <DEDUP_REMOVED lines=16> */
.L_x_9550:
[----:B------:R-:W-:Y:S05]  /*6bb0*/  BSYNC B3 ;  /* 0x0000000000037941 */ /* 0x000fea0003800000 */
.L_x_9549:
        /* <DEDUP_REMOVED lines=43> */
.L_x_9548:
[----:B------:R-:W-:Y:S05]  /*6e70*/  BSYNC B2 ;  /* 0x0000000000027941 */ /* 0x000fea0003800000 */
.L_x_9547:
        /* <DEDUP_REMOVED lines=21> */
.L_x_9552:
[----:B------:R-:W-:Y:S02]  /*6fd0*/  MOV R71, R0 ;  /* 0x0000000000477202 */ /* 0x000fe40000000f00 */
.L_x_9553:
[----:B------:R-:W-:Y:S05]  /*6fe0*/  BSYNC B2 ;  /* 0x0000000000027941 */ /* 0x000fea0003800000 */
.L_x_9551:
        /* <DEDUP_REMOVED lines=16> */
.L_x_9557:
[----:B------:R-:W-:Y:S05]  /*70f0*/  BSYNC B3 ;  /* 0x0000000000037941 */ /* 0x000fea0003800000 */
.L_x_9556:
        /* <DEDUP_REMOVED lines=43> */
.L_x_9555:
[----:B------:R-:W-:Y:S05]  /*73b0*/  BSYNC B2 ;  /* 0x0000000000027941 */ /* 0x000fea0003800000 */
.L_x_9554:
        /* <DEDUP_REMOVED lines=20> */
.L_x_9559:
[----:B------:R-:W-:Y:S02]  /*7500*/  IMAD.MOV.U32 R80, RZ, RZ, R0 ;  /* 0x000000ffff507224 */ /* 0x000fe400078e0000 */
.L_x_9560:
[----:B------:R-:W-:Y:S05]  /*7510*/  BSYNC B2 ;  /* 0x0000000000027941 */ /* 0x000fea0003800000 */
.L_x_9558:
        /* <DEDUP_REMOVED lines=16> */
.L_x_9564:
[----:B------:R-:W-:Y:S05]  /*7620*/  BSYNC B3 ;  /* 0x0000000000037941 */ /* 0x000fea0003800000 */
.L_x_9563:
        /* <DEDUP_REMOVED lines=43> */
.L_x_9562:
[----:B------:R-:W-:Y:S05]  /*78e0*/  BSYNC B2 ;  /* 0x0000000000027941 */ /* 0x000fea0003800000 */
.L_x_9561:
        /* <DEDUP_REMOVED lines=20> */
.L_x_9566:
[----:B------:R-:W-:Y:S02]  /*7a30*/  IMAD.MOV.U32 R81, RZ, RZ, R0 ;  /* 0x000000ffff517224 */ /* 0x000fe400078e0000 */
.L_x_9567:
[----:B------:R-:W-:Y:S05]  /*7a40*/  BSYNC B2 ;  /* 0x0000000000027941 */ /* 0x000fea0003800000 */
.L_x_9565:
        /* <DEDUP_REMOVED lines=16> */
.L_x_9571:
[----:B------:R-:W-:Y:S05]  /*7b50*/  BSYNC B3 ;  /* 0x0000000000037941 */ /* 0x000fea0003800000 */
.L_x_9570:
        /* <DEDUP_REMOVED lines=43> */
.L_x_9569:
[----:B------:R-:W-:Y:S05]  /*7e10*/  BSYNC B2 ;  /* 0x0000000000027941 */ /* 0x000fea0003800000 */
.L_x_9568:
        /* <DEDUP_REMOVED lines=20> */
.L_x_9573:
[----:B------:R-:W-:Y:S02]  /*7f60*/  IMAD.MOV.U32 R101, RZ, RZ, R0 ;  /* 0x000000ffff657224 */ /* 0x000fe400078e0000 */
.L_x_9574:
[----:B------:R-:W-:Y:S05]  /*7f70*/  BSYNC B2 ;  /* 0x0000000000027941 */ /* 0x000fea0003800000 */
.L_x_9572:
        /* <DEDUP_REMOVED lines=16> */
.L_x_9578:
[----:B------:R-:W-:Y:S05]  /*8080*/  BSYNC B3 ;  /* 0x0000000000037941 */ /* 0x000fea0003800000 */
.L_x_9577:
        /* <DEDUP_REMOVED lines=43> */
.L_x_9576:
[----:B------:R-:W-:Y:S05]  /*8340*/  BSYNC B2 ;  /* 0x0000000000027941 */ /* 0x000fea0003800000 */
.L_x_9575:
        /* <DEDUP_REMOVED lines=20> */
.L_x_9580:
[----:B------:R-:W-:Y:S02]  /*8490*/  MOV R101, R0 ;  /* 0x0000000000657202 */ /* 0x000fe40000000f00 */
.L_x_9581:
[----:B------:R-:W-:Y:S05]  /*84a0*/  BSYNC B2 ;  /* 0x0000000000027941 */ /* 0x000fea0003800000 */
.L_x_9579:
        /* <DEDUP_REMOVED lines=16> */
.L_x_9585:
[----:B------:R-:W-:Y:S05]  /*85b0*/  BSYNC B3 ;  /* 0x0000000000037941 */ /* 0x000fea0003800000 */
.L_x_9584:
        /* <DEDUP_REMOVED lines=43> */
.L_x_9583:
[----:B------:R-:W-:Y:S05]  /*8870*/  BSYNC B2 ;  /* 0x0000000000027941 */ /* 0x000fea0003800000 */
.L_x_9582:
        /* <DEDUP_REMOVED lines=20> */
.L_x_9587:
[----:B------:R-:W-:Y:S02]  /*89c0*/  IMAD.MOV.U32 R101, RZ, RZ, R0 ;  /* 0x000000ffff657224 */ /* 0x000fe400078e0000 */
.L_x_9588:
[----:B------:R-:W-:Y:S05]  /*89d0*/  BSYNC B2 ;  /* 0x0000000000027941 */ /* 0x000fea0003800000 */
.L_x_9586:
        /* <DEDUP_REMOVED lines=18> */
.L_x_9592:
[----:B------:R-:W-:Y:S05]  /*8b00*/  BSYNC B3 ;  /* 0x0000000000037941 */ /* 0x000fea0003800000 */
.L_x_9591:
        /* <DEDUP_REMOVED lines=43> */
.L_x_9590:
[----:B------:R-:W-:Y:S05]  /*8dc0*/  BSYNC B2 ;  /* 0x0000000000027941 */ /* 0x000fea0003800000 */
.L_x_9589:
[----:B------:R-:W0:Y:S01]  /*8dd0*/  I2F.U32 R102, R101 ;  /* 0x0000006500667306 */ /* 0x000e220000201000 */
[----:B------:R-:W-:Y:S02]  /*8de0*/  SEL R104, RZ, 0x1, P1 ;  /* 0x00000001ff687807 */ /* 0x000fe40000800000 */
[----:B------:R-:W-:Y:S02]  /*8df0*/  SEL R110, RZ, 0x10000, P5 ;  /* 0x00010000ff6e7807 */ /* 0x000fe40002800000 */
[----:B------:R-:W-:Y:S01]  /*8e00*/  ISETP.NE.AND P5, PT, R109, RZ, PT ;  /* 0x000000ff6d00720c */ /* 0x000fe20003fa5270 */
[----:B------:R-:W-:Y:S01]  /*8e10*/  IMAD.WIDE.U32 R104, R104, 0x10000, RZ ;  /* 0x0001000068687825 */ /* 0x000fe200078e00ff */
[----:B------:R-:W-:Y:S02]  /*8e20*/  ISETP.NE.AND P6, PT, R108, RZ, PT ;  /* 0x000000ff6c00720c */ /* 0x000fe40003fc5270 */
[----:B------:R-:W-:-:S02]  /*8e30*/  SEL R108, RZ, 0x1, P2 ;  /* 0x00000001ff6c7807 */ /* 0x000fc40001000000 */
[----:B------:R-:W-:Y:S02]  /*8e40*/  SEL R106, RZ, 0x1, P5 ;  /* 0x00000001ff6a7807 */ /* 0x000fe40002800000 */
[----:B------:R-:W-:Y:S01]  /*8e50*/  SEL R97, RZ, 0x100, P4 ;  /* 0x00000100ff617807 */ /* 0x000fe20002000000 */
[----:B------:R-:W-:-:S04]  /*8e60*/  IMAD.WIDE.U32 R108, R108, 0x1000000, RZ ;  /* 0x010000006c6c7825 */ /* 0x000fc800078e00ff */
[----:B0-----:R-:W-:Y:S02]  /*8e70*/  FFMA.FTZ R102, R102, R87, 1.1641532182693481445e-10 ;  /* 0x2f00000066667423 */ /* 0x001fe40000010057 */
        /* <DEDUP_REMOVED lines=10> */
[----:B------:R-:W-:Y:S02]  /*8f20*/  SEL R85, RZ, 0x1, P6 ;  /* 0x00000001ff557807 */ /* 0x000fe40003000000 */
[----:B------:R-:W-:Y:S02]  /*8f30*/  FSEL R83, R83, RZ, !P1 ;  /* 0x000000ff53537208 */ /* 0x000fe40004800000 */
[----:B------:R-:W-:Y:S02]  /*8f40*/  LOP3.LUT R87, R109, R97, R87, 0xfe, !PT ;  /* 0x000000616d577212 */ /* 0x000fe400078efe57 */
[C---:B------:R-:W-:Y:S01]  /*8f50*/  LEA R108, P1, R86.reuse, c[0x0][0x190], 0x3 ;  /* 0x00006400566c7a11 */ /* 0x040fe200078218ff */
[----:B------:R-:W-:Y:S01]  /*8f60*/  @P0 FADD.FTZ R83, R59, R83 ;  /* 0x000000533b530221 */ /* 0x000fe20000010000 */
[----:B------:R-:W-:Y:S02]  /*8f70*/  LEA.HI.X R103, R86, c[0x0][0x18c], RZ, 0x5, P2 ;  /* 0x0000630056677a11 */ /* 0x000fe400010f2cff */
[----:B------:R-:W-:-:S02]  /*8f80*/  LOP3.LUT R104, R104, R85, RZ, 0xfc, !PT ;  /* 0x0000005568687212 */ /* 0x000fc400078efcff */
[----:B------:R-:W-:Y:S01]  /*8f90*/  LEA.HI.X R109, R86, c[0x0][0x194], RZ, 0x3, P1 ;  /* 0x00006500566d7a11 */ /* 0x000fe200008f1cff */
[----:B------:R0:W-:Y:S01]  /*8fa0*/  STG.E.128 [R102.64], R68 ;  /* 0x0000004466007986 */ /* 0x0001e2000c101d06 */
[----:B------:R-:W-:-:S03]  /*8fb0*/  LOP3.LUT R105, R107, R87, R105, 0xfe, !PT ;  /* 0x000000576b697212 */ /* 0x000fc600078efe69 */
[----:B------:R0:W-:Y:S04]  /*8fc0*/  STG.E.128 [R102.64+0x10], R80 ;  /* 0x0000105066007986 */ /* 0x0001e8000c101d06 */
[----:B------:R0:W-:Y:S02]  /*8fd0*/  STG.E.64 [R108.64], R104 ;  /* 0x000000686c007986 */ /* 0x0001e4000c101b06 */
.L_x_9536:
[----:B------:R-:W-:Y:S05]  /*8fe0*/  BSYNC B1 ;  /* 0x0000000000017941 */ /* 0x000fea0003800000 */
.L_x_9535:
[----:B------:R-:W-:Y:S01]  /*8ff0*/  FADD.FTZ R86, RZ, R60 ;  /* 0x0000003cff567221 */ /* 0x000fe20000010000 */
        /* <DEDUP_REMOVED lines=30> */
.L_x_9603:
[----:B-12---:R-:W-:Y:S01]  /*91e0*/  FADD.FTZ R85, R85, R84 ;  /* 0x0000005455557221 */ /* 0x006fe20000010000 */
        /* <DEDUP_REMOVED lines=12> */
[--C-:B0-----:R-:W-:Y:S02]  /*92b0*/  FADD.FTZ R102, R61, -R84.reuse ;  /* 0x800000543d667221 */ /* 0x101fe40000010000 */
        /* <DEDUP_REMOVED lines=56> */
.L_x_9604:
[----:B------:R-:W-:Y:S01]  /*9640*/  FMUL.FTZ R85, R84, R84 ;  /* 0x0000005454557220 */ /* 0x000fe20000410000 */
[----:B------:R-:W-:Y:S01]  /*9650*/  ISETP.NE.AND P0, PT, RZ, UR8, PT ;  /* 0x00000008ff007c0c */ /* 0x000fe2000bf05270 */
[----:B------:R-:W-:Y:S01]  /*9660*/  IMAD.MOV.U32 R87, RZ, RZ, c[0x0][0x1e0] ;  /* 0x00007800ff577624 */ /* 0x000fe200078e00ff */
[----:B------:R-:W-:Y:S01]  /*9670*/  ISETP.NE.AND P2, PT, R98, RZ, PT ;  /* 0x000000ff6200720c */ /* 0x000fe20003f45270 */
[----:B-1----:R-:W-:Y:S01]  /*9680*/  FADD.FTZ R104, R104, R97 ;  /* 0x0000006168687221 */ /* 0x002fe20000010000 */
[----:B------:R-:W-:Y:S01]  /*9690*/  FSEL R86, R85, RZ, P0 ;  /* 0x000000ff55567208 */ /* 0x000fe20000000000 */
[----:B------:R-:W-:Y:S01]  /*96a0*/  @!P1 IMAD.MOV.U32 R102, RZ, RZ, 0x4 ;  /* 0x00000004ff669424 */ /* 0x000fe200078e00ff */
[----:B------:R-:W-:Y:S01]  /*96b0*/  BSSY B1, `(.L_x_9595) ;  /* 0x000002b000017945 */ /* 0x000fe20003800000 */
[----:B------:R-:W-:Y:S01]  /*96c0*/  FFMA.FTZ R85, R104, R87, c[0x0][0x228] ;  /* 0x00008a0068557623 */ /* 0x000fe20000010057 */
[----:B------:R-:W-:Y:S01]  /*96d0*/  FSEL R101, R84, RZ, !P0 ;  /* 0x000000ff54657208 */ /* 0x000fe20004000000 */
[----:B------:R-:W-:-:S04]  /*96e0*/  @!P1 IMAD.WIDE R102, R91, R102, c[0x0][0x1a8] ;  /* 0x00006a005b669625 */ /* 0x000fc800078e0266 */
[----:B------:R-:W-:Y:S01]  /*96f0*/  FADD.FTZ R85, R85, R86 ;  /* 0x0000005655557221 */ /* 0x000fe20000010000 */
[----:B------:R-:W-:-:S03]  /*9700*/  @!P1 MOV R86, 0x4 ;  /* 0x0000000400569802 */ /* 0x000fc60000000f00 */
[----:B0-----:R-:W0:Y:S02]  /*9710*/  MUFU.RSQ R97, R85 ;  /* 0x0000005500617308 */ /* 0x001e240000001400 */
        /* <DEDUP_REMOVED lines=36> */
.L_x_9596:
[----:B------:R-:W-:Y:S05]  /*9960*/  BSYNC B1 ;  /* 0x0000000000017941 */ /* 0x000fea0003800000 */
.L_x_9595:
        /* <DEDUP_REMOVED lines=35> */
.L_x_9598:
[----:B------:R-:W-:Y:S05]  /*9ba0*/  BSYNC B1 ;  /* 0x0000000000017941 */ /* 0x000fea0003800000 */
.L_x_9597:
        /* <DEDUP_REMOVED lines=13> */
[----:B------:R-:W-:Y:S01]  /*9c80*/  HFMA2.MMA R102, -RZ, RZ, 0, 9.5367431640625e-07 ;  /* 0x00000010ff667435 */ /* 0x000fe200000001ff */
        /* <DEDUP_REMOVED lines=20> */
.L_x_9600:
[----:B------:R-:W-:Y:S05]  /*9dd0*/  BSYNC B1 ;  /* 0x0000000000017941 */ /* 0x000fea0003800000 */
.L_x_9599:
[----:B01----:R-:W-:-:S04]  /*9de0*/  IMAD.MOV.U32 R84, RZ, RZ, 0x4 ;  /* 0x00000004ff547424 */ /* 0x003fc800078e00ff */
[----:B------:R-:W-:-:S05]  /*9df0*/  IMAD R91, R84, c[0x0][0x160], R91 ;  /* 0x00005800545b7a24 */ /* 0x000fca00078e025b */
[----:B------:R-:W-:-:S13]  /*9e00*/  ISETP.GE.AND P0, PT, R91, c[0x0][0x164], PT ;  /* 0x000059005b007a0c */ /* 0x000fda0003f06270 */
[----:B-----5:R-:W-:Y:S01]  /*9e10*/  @P0 CALL.REL.NOINC `(.L_x_9601) ;  /* 0x0000001000000944 */ /* 0x020fe20003c00000 */
[----:B------:R-:W-:Y:S05]  /*9e20*/  BRA `(.L_x_9602) ;  /* 0xffff6b9000007947 */ /* 0x000fea000383ffff */
.L_x_9601:
[----:B------:R-:W-:Y:S05]  /*9e30*/  BSYNC B0 ;  /* 0x0000000000007941 */ /* 0x000fea0003800000 */
.L_x_9418:
[----:B------:R-:W-:Y:S05]  /*9e40*/  EXIT ;  /* 0x000000000000794d */ /* 0x000fea0003800000 */
.L_x_9593:
[----:B0-----:R-:W-:Y:S01]  /*9e50*/  IMAD.MOV.U32 R104, RZ, RZ, 0x1 ;  /* 0x00000001ff687424 */ /* 0x001fe200078e00ff */
[----:B------:R-:W-:Y:S01]  /*9e60*/  MOV R102, 0xffffffff ;  /* 0xffffffff00667802 */ /* 0x000fe20000000f00 */
[----:B------:R-:W-:Y:S01]  /*9e70*/  IMAD.MOV.U32 R101, RZ, RZ, 0x1f ;  /* 0x0000001fff657424 */ /* 0x000fe200078e00ff */
[----:B------:R-:W-:Y:S02]  /*9e80*/  MOV R86, 0x9ea0 ;  /* 0x00009ea000567802 */ /* 0x000fe40000000f00 */
[----:B-----5:R-:W-:Y:S05]  /*9e90*/  CALL.REL.NOINC `($__internal_72_$__cuda_sm70_shflsync_bfly_p) ;  /* 0x000006c000007944 */ /* 0x020fea0003c00000 */
[----:B-1----:R-:W-:Y:S01]  /*9ea0*/  IMAD.MOV.U32 R84, RZ, RZ, R104 ;  /* 0x000000ffff547224 */ /* 0x002fe200078e0068 */
[----:B0-----:R-:W-:Y:S05]  /*9eb0*/  BRA `(.L_x_9603) ;  /* 0xfffff32000007947 */ /* 0x001fea000383ffff */
.L_x_9594:
[----:B0-----:R-:W-:Y:S01]  /*9ec0*/  IMAD.MOV.U32 R104, RZ, RZ, 0x2 ;  /* 0x00000002ff687424 */ /* 0x001fe200078e00ff */
[----:B------:R-:W-:Y:S01]  /*9ed0*/  MOV R102, 0xffffffff ;  /* 0xffffffff00667802 */ /* 0x000fe20000000f00 */
[----:B------:R-:W-:Y:S01]  /*9ee0*/  IMAD.MOV.U32 R101, RZ, RZ, 0x1f ;  /* 0x0000001fff657424 */ /* 0x000fe200078e00ff */
[----:B------:R-:W-:Y:S02]  /*9ef0*/  MOV R86, 0x9f10 ;  /* 0x00009f1000567802 */ /* 0x000fe40000000f00 */
[----:B-----5:R-:W-:Y:S05]  /*9f00*/  CALL.REL.NOINC `($__internal_72_$__cuda_sm70_shflsync_bfly_p) ;  /* 0x0000065000007944 */ /* 0x020fea0003c00000 */
[----:B01----:R-:W-:Y:S01]  /*9f10*/  FADD.FTZ R85, R85, R104 ;  /* 0x0000006855557221 */ /* 0x003fe20000010000 */
[----:B------:R-:W-:Y:S01]  /*9f20*/  MOV R86, 0x9f70 ;  /* 0x00009f7000567802 */ /* 0x000fe20000000f00 */
[----:B------:R-:W-:Y:S02]  /*9f30*/  IMAD.MOV.U32 R104, RZ, RZ, 0x4 ;  /* 0x00000004ff687424 */ /* 0x000fe400078e00ff */
[----:B------:R-:W-:-:S02]  /*9f40*/  IMAD.MOV.U32 R101, RZ, RZ, 0x1f ;  /* 0x0000001fff657424 */ /* 0x000fc400078e00ff */
[----:B------:R-:W-:Y:S02]  /*9f50*/  IMAD.MOV.U32 R102, RZ, RZ, -0x1 ;  /* 0xffffffffff667424 */ /* 0x000fe400078e00ff */
[----:B------:R-:W-:Y:S05]  /*9f60*/  CALL.REL.NOINC `($__internal_72_$__cuda_sm70_shflsync_bfly_p) ;  /* 0x000005f000007944 */ /* 0x000fea0003c00000 */
[----:B01----:R-:W-:Y:S01]  /*9f70*/  FADD.FTZ R85, R85, R104 ;  /* 0x0000006855557221 */ /* 0x003fe20000010000 */
[----:B------:R-:W-:Y:S01]  /*9f80*/  HFMA2.MMA R104, -RZ, RZ, 0, 4.76837158203125e-07 ;  /* 0x00000008ff687435 */ /* 0x000fe200000001ff */
[----:B------:R-:W-:Y:S01]  /*9f90*/  IMAD.MOV.U32 R101, RZ, RZ, 0x1f ;  /* 0x0000001fff657424 */ /* 0x000fe200078e00ff */
[----:B------:R-:W-:Y:S01]  /*9fa0*/  MOV R86, 0x9fd0 ;  /* 0x00009fd000567802 */ /* 0x000fe20000000f00 */
[----:B------:R-:W-:-:S03]  /*9fb0*/  IMAD.MOV.U32 R102, RZ, RZ, -0x1 ;  /* 0xffffffffff667424 */ /* 0x000fc600078e00ff */
[----:B------:R-:W-:Y:S05]  /*9fc0*/  CALL.REL.NOINC `($__internal_72_$__cuda_sm70_shflsync_bfly_p) ;  /* 0x0000059000007944 */ /* 0x000fea0003c00000 */
[----:B01----:R-:W-:Y:S01]  /*9fd0*/  FADD.FTZ R85, R85, R104 ;  /* 0x0000006855557221 */ /* 0x003fe20000010000 */
[----:B------:R-:W-:Y:S01]  /*9fe0*/  MOV R101, 0x1f ;  /* 0x0000001f00657802 */ /* 0x000fe20000000f00 */
[----:B------:R-:W-:Y:S01]  /*9ff0*/  IMAD.MOV.U32 R104, RZ, RZ, 0x10 ;  /* 0x00000010ff687424 */ /* 0x000fe200078e00ff */
[----:B------:R-:W-:Y:S01]  /*a000*/  MOV R86, 0xa030 ;  /* 0x0000a03000567802 */ /* 0x000fe20000000f00 */
[----:B------:R-:W-:Y:S02]  /*a010*/  IMAD.MOV.U32 R102, RZ, RZ, -0x1 ;  /* 0xffffffffff667424 */ /* 0x000fe400078e00ff */
[----:B------:R-:W-:Y:S05]  /*a020*/  CALL.REL.NOINC `($__internal_72_$__cuda_sm70_shflsync_bfly_p) ;  /* 0x0000053000007944 */ /* 0x000fea0003c00000 */
        /* <DEDUP_REMOVED lines=56> */
[----:B------:R-:W-:Y:S05]  /*a3b0*/  CALL.REL.NOINC `($__internal_72_$__cuda_sm70_shflsync_bfly_p) ;  /* 0x000001a000007944 */ /* 0x000fea0003c00000 */
[----:B01----:R-:W-:Y:S01]  /*a3c0*/  FADD.FTZ R85, R85, R104 ;  /* 0x0000006855557221 */ /* 0x003fe20000010000 */
[----:B------:R-:W-:Y:S01]  /*a3d0*/  MOV R86, 0xa420 ;  /* 0x0000a42000567802 */ /* 0x000fe20000000f00 */
[----:B------:R-:W-:Y:S02]  /*a3e0*/  IMAD.MOV.U32 R104, RZ, RZ, 0x2 ;  /* 0x00000002ff687424 */ /* 0x000fe400078e00ff */
[----:B------:R-:W-:Y:S02]  /*a3f0*/  IMAD.MOV.U32 R101, RZ, RZ, 0x1f ;  /* 0x0000001fff657424 */ /* 0x000fe400078e00ff */
[----:B------:R-:W-:Y:S02]  /*a400*/  IMAD.MOV.U32 R102, RZ, RZ, -0x1 ;  /* 0xffffffffff667424 */ /* 0x000fe400078e00ff */
[----:B------:R-:W-:Y:S05]  /*a410*/  CALL.REL.NOINC `($__internal_72_$__cuda_sm70_shflsync_bfly_p) ;  /* 0x0000014000007944 */ /* 0x000fea0003c00000 */
[----:B01----:R-:W-:Y:S01]  /*a420*/  FADD.FTZ R85, R85, R104 ;  /* 0x0000006855557221 */ /* 0x003fe20000010000 */
[----:B------:R-:W-:Y:S01]  /*a430*/  HFMA2.MMA R104, -RZ, RZ, 0, 2.384185791015625e-07 ;  /* 0x00000004ff687435 */ /* 0x000fe200000001ff */
        /* <DEDUP_REMOVED lines=8> */
[----:B------:R-:W-:-:S02]  /*a4c0*/  IMAD.MOV.U32 R102, RZ, RZ, -0x1 ;  /* 0xffffffffff667424 */ /* 0x000fc400078e00ff */
[----:B------:R-:W-:Y:S05]  /*a4d0*/  CALL.REL.NOINC `($__internal_72_$__cuda_sm70_shflsync_bfly_p) ;  /* 0x0000008000007944 */ /* 0x000fea0003c00000 */
[----:B-1----:R-:W-:Y:S01]  /*a4e0*/  FADD.FTZ R97, R85, R104 ;  /* 0x0000006855617221 */ /* 0x002fe20000010000 */
[----:B0-----:R-:W-:Y:S01]  /*a4f0*/  MOV R102, 0xffffffff ;  /* 0xffffffff00667802 */ /* 0x001fe20000000f00 */
[----:B------:R-:W-:Y:S01]  /*a500*/  IMAD.MOV.U32 R104, RZ, RZ, 0x10 ;  /* 0x00000010ff687424 */ /* 0x000fe200078e00ff */
[----:B------:R-:W-:Y:S01]  /*a510*/  MOV R86, 0xa550 ;  /* 0x0000a55000567802 */ /* 0x000fe20000000f00 */
[----:B------:R-:W-:-:S02]  /*a520*/  IMAD.MOV.U32 R101, RZ, RZ, 0x1f ;  /* 0x0000001fff657424 */ /* 0x000fc400078e00ff */
[----:B------:R-:W-:Y:S02]  /*a530*/  IMAD.MOV.U32 R85, RZ, RZ, R97 ;  /* 0x000000ffff557224 */ /* 0x000fe400078e0061 */
[----:B------:R-:W-:Y:S05]  /*a540*/  CALL.REL.NOINC `($__internal_72_$__cuda_sm70_shflsync_bfly_p) ;  /* 0x0000001000007944 */ /* 0x000fea0003c00000 */
[----:B01----:R-:W-:Y:S05]  /*a550*/  BRA `(.L_x_9604) ;  /* 0xfffff0e000007947 */ /* 0x003fea000383ffff */
        .weak           $__internal_72_$__cuda_sm70_shflsync_bfly_p
        .type           $__internal_72_$__cuda_sm70_shflsync_bfly_p,@function
        .size           $__internal_72_$__cuda_sm70_shflsync_bfly_p,(.L_x_22240 - $__internal_72_$__cuda_sm70_shflsync_bfly_p)
$__internal_72_$__cuda_sm70_shflsync_bfly_p:
[----:B------:R-:W-:Y:S01]  /*a560*/  IMAD.MOV.U32 R87, RZ, RZ, 0x0 ;  /* 0x00000000ff577424 */ /* 0x000fe200078e00ff */
[----:B------:R-:W-:Y:S04]  /*a570*/  WARPSYNC R102 ;  /* 0x0000006600007348 */ /* 0x000fe80003800000 */
[----:B------:R0:W1:Y:S01]  /*a580*/  SHFL.BFLY PT, R104, R85, R104, R101 ;  /* 0x0c00006855687389 */ /* 0x00006200000e0065 */
[----:B------:R-:W-:Y:S05]  /*a590*/  RET.REL.NODEC R86 `(_ZN10layer_norm13ln_fwd_kernelINS_13Kernel_traitsIf13__nv_bfloat16fS2_fjLj768ELj1ELj4ELj1ELj16ENS_18Kernel_traits_baseILj768EfS2_fS2_fjLj128EEEEELb1ELb0ELb0ELb0EEEvNS_9FwdParamsE) ;  /* 0xffff5a6056007950 */ /* 0x000fea0003c3ffff */
.L_x_9605:
        /* <DEDUP_REMOVED lines=14> */
.L_x_22240:


//--------------------- .text._ZN10layer_norm13ln_fwd_kernelINS_13Kernel_traitsIf13__nv_bfloat16fS2_fjLj768ELj1ELj4ELj1ELj16ENS_18Kernel_traits_baseILj768EfS2_fS2_fjLj128EEEEELb1ELb0ELb0ELb1EEEvNS_9FwdParamsE --------------------------
	.section	.text._ZN10layer_norm13ln_fwd_kernelINS_13Kernel_traitsIf13__nv_bfloat16fS2_fjLj768ELj1ELj4ELj1ELj16ENS_18Kernel_traits_baseILj768EfS2_fS2_fjLj128EEEEELb1ELb0ELb0ELb1EEEvNS_9FwdParamsE,"ax",@progbits
	.sectioninfo	@"SHI_REGISTERS=125"
	.align	128
        .global         _ZN10layer_norm13ln_fwd_kernelINS_13Kernel_traitsIf13__nv_bfloat16fS2_fjLj768ELj1ELj4ELj1ELj16ENS_18Kernel_traits_baseILj768EfS2_fS2_fjLj128EEEEELb1ELb0ELb0ELb1EEEvNS_9FwdParamsE
        .type           _ZN10layer_norm13ln_fwd_kernelINS_13Kernel_traitsIf13__nv_bfloat16fS2_fjLj768ELj1ELj4ELj1ELj16ENS_18Kernel_traits_baseILj768EfS2_fS2_fjLj128EEEEELb1ELb0ELb0ELb1EEEvNS_9FwdParamsE,@function
        .size           _ZN10layer_norm13ln_fwd_kernelINS_13Kernel_traitsIf13__nv_bfloat16fS2_fjLj768ELj1ELj4ELj1ELj16ENS_18Kernel_traits_baseILj768EfS2_fS2_fjLj128EEEEELb1ELb0ELb0ELb1EEEvNS_9FwdParamsE,(.L_x_22241 - _ZN10layer_norm13ln_fwd_kernelINS_13Kernel_traitsIf13__nv_bfloat16fS2_fjLj768ELj1ELj4ELj1ELj16ENS_18Kernel_traits_baseILj768EfS2_fS2_fjLj128EEEEELb1ELb0ELb0ELb1EEEvNS_9FwdParamsE)
        .other          _ZN10layer_norm13ln_fwd_kernelINS_13Kernel_traitsIf13__nv_bfloat16fS2_fjLj768ELj1ELj4ELj1ELj16ENS_18Kernel_traits_baseILj768EfS2_fS2_fjLj128EEEEELb1ELb0ELb0ELb1EEEvNS_9FwdParamsE,@"STO_CUDA_ENTRY STV_DEFAULT"
_ZN10layer_norm13ln_fwd_kernelINS_13Kernel_traitsIf13__nv_bfloat16fS2_fjLj768ELj1ELj4ELj1ELj16ENS_18Kernel_traits_baseILj768EfS2_fS2_fjLj128EEEEELb1ELb0ELb0ELb1EEEvNS_9FwdParamsE:
.text._ZN10layer_norm13ln_fwd_kernelINS_13Kernel_traitsIf13__nv_bfloat16fS2_fjLj768ELj1ELj4ELj1ELj16ENS_18Kernel_traits_baseILj768EfS2_fS2_fjLj128EEEEELb1ELb0ELb0ELb1EEEvNS_9FwdParamsE:
[----:B------:R-:W-:Y:S02]  /*0000*/  IMAD.MOV.U32 R1, RZ, RZ, c[0x0][0x28] ;  /* 0x00000a00ff017624 */ /* 0x000fe400078e00ff */
[----:B------:R-:W-:Y:S01]  /*0010*/  ULDC.U8 UR4, c[0x0][0x244] ;  /* 0x0000910000047ab9 */ /* 0x000fe20000000000 */
[----:B------:R-:W-:Y:S01]  /*0020*/  IMAD.MOV.U32 R96, RZ, RZ, c[0x0][0x238] ;  /* 0x00008e00ff607624 */ /* 0x000fe200078e00ff */
[----:B------:R-:W-:Y:S01]  /*0030*/  ISETP.NE.AND P0, PT, RZ, UR4, PT ;  /* 0x00000004ff007c0c */ /* 0x000fe2000bf05270 */
[----:B------:R-:W-:Y:S02]  /*0040*/  ULDC.64 UR4, c[0x0][0x230] ;  /* 0x00008c0000047ab9 */ /* 0x000fe40000000a00 */
[----:B------:R-:W-:Y:S01]  /*0050*/  IMAD.U32 R2, RZ, RZ, UR4 ;  /* 0x00000004ff027e24 */ /* 0x000fe2000f8e00ff */
[----:B------:R-:W-:Y:S01]  /*0060*/  MOV R3, UR5 ;  /* 0x0000000500037c02 */ /* 0x000fe20008000f00 */
[----:B------:R-:W-:Y:S01]  /*0070*/  ULDC.64 UR6, c[0x0][0x118] ;  /* 0x0000460000067ab9 */ /* 0x000fe20000000a00 */
[----:B------:R-:W-:-:S07]  /*0080*/  IMAD.MOV.U32 R97, RZ, RZ, c[0x0][0x23c] ;  /* 0x00008f00ff617624 */ /* 0x000fce00078e00ff */
[----:B------:R-:W2:Y:S01]  /*0090*/  @P0 LDG.E.64 R2, [R2.64] ;  /* 0x0000000602020981 */ /* 0x000ea2000c1e1b00 */
[----:B------:R-:W-:Y:S01]  /*00a0*/  @P0 MOV R8, R96 ;  /* 0x0000006000080202 */ /* 0x000fe20000000f00 */
        /* <DEDUP_REMOVED lines=9> */
[----:B------:R-:W1:Y:S01]  /*0140*/  S2R R11, SR_CTAID.X ;  /* 0x00000000000b7919 */ /* 0x000e620000002500 */
[----:B------:R-:W-:Y:S01]  /*0150*/  CS2R R36, SRZ ;  /* 0x0000000000247805 */ /* 0x000fe2000001ff00 */
[----:B------:R-:W-:Y:S01]  /*0160*/  CS2R R38, SRZ ;  /* 0x0000000000267805 */ /* 0x000fe2000001ff00 */
[----:B------:R-:W-:Y:S01]  /*0170*/  CS2R R32, SRZ ;  /* 0x0000000000207805 */ /* 0x000fe2000001ff00 */
[----:B------:R-:W-:Y:S01]  /*0180*/  CS2R R34, SRZ ;  /* 0x0000000000227805 */ /* 0x000fe2000001ff00 */
[----:B------:R-:W-:Y:S01]  /*0190*/  CS2R R28, SRZ ;  /* 0x00000000001c7805 */ /* 0x000fe2000001ff00 */
[----:B------:R-:W-:Y:S01]  /*01a0*/  CS2R R30, SRZ ;  /* 0x00000000001e7805 */ /* 0x000fe2000001ff00 */
[--C-:B0-----:R-:W-:Y:S01]  /*01b0*/  SHF.R.U32.HI R89, RZ, 0x5, R10.reuse ;  /* 0x00000005ff597819 */ /* 0x101fe2000001160a */
[----:B-1----:R-:W-:-:S03]  /*01c0*/  IMAD R85, R11, c[0x0][0x0], R10 ;  /* 0x000000000b557a24 */ /* 0x002fc600078e020a */
[----:B------:R-:W-:Y:S01]  /*01d0*/  LEA R89, R11, R89, 0x2 ;  /* 0x000000590b597211 */ /* 0x000fe200078e10ff */
        /* <DEDUP_REMOVED lines=36> */
[----:B------:R-:W-:Y:S01]  /*0420*/  UIADD3 UR23, UR4, -0xe443238, URZ ;  /* 0xf1bbcdc804177890 */ /* 0x000fe2000fffe03f */
        /* <DEDUP_REMOVED lines=20> */
[----:B------:R-:W-:Y:S02]  /*0570*/  IADD3 R4, P1, R0, c[0x0][0x218], RZ ;  /* 0x0000860000047a10 */ /* 0x000fe40007f3e0ff */
[----:B------:R-:W-:Y:S01]  /*0580*/  LOP3.LUT R53, R9, UR21, R6, 0x96, !PT ;  /* 0x0000001509357c12 */ /* 0x000fe2000f8e9606 */
[----:B------:R-:W-:-:S04]  /*0590*/  IMAD.HI.U32 R5, R55, -0x326172a9, RZ ;  /* 0xcd9e8d5737057827 */ /* 0x000fc800078e00ff */
[----:B------:R-:W-:Y:S01]  /*05a0*/  IMAD.HI.U32 R3, R53, -0x2daee0ad, RZ ;  /* 0xd2511f5335037827 */ /* 0x000fe200078e00ff */
[----:B------:R-:W-:-:S03]  /*05b0*/  LOP3.LUT R86, R5, UR23, R8, 0x96, !PT ;  /* 0x0000001705567c12 */ /* 0x000fc6000f8e9608 */
[----:B------:R-:W-:Y:S01]  /*05c0*/  IMAD.X R5, RZ, RZ, c[0x0][0x21c], P1 ;  /* 0x00008700ff057624 */ /* 0x000fe200008e06ff */
[----:B------:R-:W-:Y:S02]  /*05d0*/  ISETP.GE.AND P1, PT, R89, c[0x0][0x164], PT ;  /* 0x0000590059007a0c */ /* 0x000fe40003f26270 */
[----:B------:R-:W-:Y:S02]  /*05e0*/  LOP3.LUT R52, R3, UR24, R2, 0x96, !PT ;  /* 0x0000001803347c12 */ /* 0x000fe4000f8e9602 */
[----:B------:R0:W5:Y:S01]  /*05f0*/  @P0 LDG.E.128 R48, [R4.64] ;  /* 0x0000000604300981 */ /* 0x000162000c1e1d00 */
[----:B------:R-:W-:-:S03]  /*0600*/  IADD3 R2, P2, R0, c[0x0][0x1b0], RZ ;  /* 0x00006c0000027a10 */ /* 0x000fc60007f5e0ff */
[----:B------:R0:W5:Y:S01]  /*0610*/  @P0 LDG.E.128 R44, [R4.64+0x10] ;  /* 0x00001006042c0981 */ /* 0x000162000c1e1d00 */
[----:B------:R-:W-:-:S03]  /*0620*/  IADD3.X R3, RZ, c[0x0][0x1b4], RZ, P2, !PT ;  /* 0x00006d00ff037a10 */ /* 0x000fc600017fe4ff */
        /* <DEDUP_REMOVED lines=8> */
[----:B------:R-:W-:Y:S01]  /*06b0*/  IMAD R55, R55, -0x326172a9, RZ ;  /* 0xcd9e8d5737377824 */ /* 0x000fe200078e02ff */
[----:B------:R1:W5:Y:S01]  /*06c0*/  LDG.E.128 R24, [R2.64] ;  /* 0x0000000602187981 */ /* 0x000362000c1e1d00 */
[----:B------:R-:W-:Y:S01]  /*06d0*/  IMAD.HI.U32 R88, R52, -0x326172a9, RZ ;  /* 0xcd9e8d5734587827 */ /* 0x000fe200078e00ff */
[----:B------:R-:W-:Y:S02]  /*06e0*/  BSSY B0, `(.L_x_9606) ;  /* 0x000092c000007945 */ /* 0x000fe40003800000 */
[----:B------:R1:W5:Y:S01]  /*06f0*/  LDG.E.128 R20, [R2.64+0x10] ;  /* 0x0000100602147981 */ /* 0x000362000c1e1d00 */
[----:B------:R-:W-:Y:S01]  /*0700*/  IMAD.WIDE.U32 R86, R86, -0x2daee0ad, RZ ;  /* 0xd2511f5356567825 */ /* 0x000fe200078e00ff */
[----:B------:R-:W-:-:S02]  /*0710*/  LOP3.LUT R88, R88, UR25, R55, 0x96, !PT ;  /* 0x0000001958587c12 */ /* 0x000fc4000f8e9637 */
[----:B------:R1:W5:Y:S01]  /*0720*/  LDG.E.128 R16, [R2.64+0x400] ;  /* 0x0004000602107981 */ /* 0x000362000c1e1d00 */
[----:B------:R-:W-:Y:S01]  /*0730*/  LOP3.LUT R96, R96, 0x3, RZ, 0xc0, !PT ;  /* 0x0000000360607812 */ /* 0x000fe200078ec0ff */
[----:B------:R-:W-:Y:S01]  /*0740*/  IMAD.MOV.U32 R0, RZ, RZ, RZ ;  /* 0x000000ffff007224 */ /* 0x000fe200078e00ff */
[----:B------:R-:W-:Y:S01]  /*0750*/  LOP3.LUT R87, R87, UR26, R53, 0x96, !PT ;  /* 0x0000001a57577c12 */ /* 0x000fe2000f8e9635 */
[----:B------:R1:W5:Y:S04]  /*0760*/  LDG.E.128 R12, [R2.64+0x410] ;  /* 0x00041006020c7981 */ /* 0x000368000c1e1d00 */
[----:B------:R1:W5:Y:S04]  /*0770*/  LDG.E.128 R8, [R2.64+0x800] ;  /* 0x0008000602087981 */ /* 0x000368000c1e1d00 */
[----:B0-----:R1:W5:Y:S01]  /*0780*/  LDG.E.128 R4, [R2.64+0x810] ;  /* 0x0008100602047981 */ /* 0x001362000c1e1d00 */
[----:B------:R-:W-:Y:S01]  /*0790*/  ULDC.U8 UR8, c[0x0][0x1f0] ;  /* 0x00007c0000087ab9 */ /* 0x000fe20000000000 */
[----:B-1----:R-:W-:-:S02]  /*07a0*/  IMAD.MOV.U32 R3, RZ, RZ, R57 ;  /* 0x000000ffff037224 */ /* 0x002fc400078e0039 */
[----:B------:R-:W-:Y:S02]  /*07b0*/  IMAD R2, R52, -0x326172a9, RZ ;  /* 0xcd9e8d5734027824 */ /* 0x000fe400078e02ff */
.L_x_9778:
[----:B------:R-:W0:Y:S01]  /*07c0*/  S2R R91, SR_TID.X ;  /* 0x00000000005b7919 */ /* 0x000e220000002100 */
[----:B------:R-:W-:Y:S01]  /*07d0*/  ISETP.NE.U32.AND P0, PT, RZ, c[0x0][0x1c0], PT ;  /* 0x00007000ff007a0c */ /* 0x000fe20003f05070 */
[----:B------:R-:W-:Y:S01]  /*07e0*/  IMAD R60, R89, c[0x0][0x168], RZ ;  /* 0x00005a00593c7a24 */ /* 0x000fe200078e02ff */
[----:B------:R-:W-:Y:S01]  /*07f0*/  ISETP.NE.U32.AND P1, PT, RZ, c[0x0][0x180], PT ;  /* 0x00006000ff007a0c */ /* 0x000fe20003f25070 */
[----:B------:R-:W-:Y:S01]  /*0800*/  IMAD.MOV.U32 R77, RZ, RZ, 0x10 ;  /* 0x00000010ff4d7424 */ /* 0x000fe200078e00ff */
[----:B------:R-:W-:Y:S02]  /*0810*/  ISETP.NE.AND.EX P0, PT, RZ, c[0x0][0x1c4], PT, P0 ;  /* 0x00007100ff007a0c */ /* 0x000fe40003f05300 */
[----:B------:R-:W-:Y:S02]  /*0820*/  ISETP.NE.AND.EX P2, PT, RZ, c[0x0][0x184], PT, P1 ;  /* 0x00006100ff007a0c */ /* 0x000fe40003f45310 */
[----:B------:R-:W-:Y:S02]  /*0830*/  SHF.R.S32.HI R61, RZ, 0x1f, R60 ;  /* 0x0000001fff3d7819 */ /* 0x000fe4000001143c */
[----:B0-----:R-:W-:-:S09]  /*0840*/  LOP3.LUT R91, R91, 0x1f, RZ, 0xc0, !PT ;  /* 0x0000001f5b5b7812 */ /* 0x001fd200078ec0ff */
[----:B------:R-:W-:Y:S01]  /*0850*/  @P2 IMAD.MOV.U32 R63, RZ, RZ, 0x20 ;  /* 0x00000020ff3f2424 */ /* 0x000fe200078e00ff */
[----:B------:R-:W-:Y:S02]  /*0860*/  LEA.HI R90, R61, R60, RZ, 0x3 ;  /* 0x0000003c3d5a7211 */ /* 0x000fe400078f18ff */
[----:B------:R-:W-:Y:S02]  /*0870*/  @P0 MOV R60, 0x2 ;  /* 0x00000002003c0802 */ /* 0x000fe40000000f00 */
[----:B------:R-:W-:Y:S02]  /*0880*/  LEA.HI.SX32 R90, R90, R91, 0x1d ;  /* 0x0000005b5a5a7211 */ /* 0x000fe400078feaff */
[----:B------:R-:W-:Y:S01]  /*0890*/  ISETP.NE.AND P1, PT, R96, 0x1, PT ;  /* 0x000000016000780c */ /* 0x000fe20003f25270 */
[----:B------:R-:W-:Y:S01]  /*08a0*/  @P0 IMAD.WIDE R60, R89, R60, c[0x0][0x1c0] ;  /* 0x00007000593c0625 */ /* 0x000fe200078e023c */
[----:B------:R-:W-:Y:S01]  /*08b0*/  HFMA2.MMA R93, -RZ, RZ, 1.875, 0 ;  /* 0x3f800000ff5d7435 */ /* 0x000fe200000001ff */
[----:B------:R-:W-:Y:S01]  /*08c0*/  BSSY B1, `(.L_x_9607) ;  /* 0x0000014000017945 */ /* 0x000fe20003800000 */
[----:B------:R-:W-:Y:S01]  /*08d0*/  P2R R80, PR, RZ, 0x4 ;  /* 0x00000004ff507803 */ /* 0x000fe20000000000 */
[----:B------:R-:W-:-:S02]  /*08e0*/  IMAD.WIDE.U32 R64, R90, R77, c[0x0][0x170] ;  /* 0x00005c005a407625 */ /* 0x000fc400078e004d */
[----:B------:R-:W2:Y:S02]  /*08f0*/  @P0 LDG.E.U16 R60, [R60.64] ;  /* 0x000000063c3c0981 */ /* 0x000ea4000c1e1500 */
        /* <DEDUP_REMOVED lines=15> */
.L_x_9608:
[----:B0-----:R-:W-:Y:S02]  /*09f0*/  IMAD.MOV.U32 R61, RZ, RZ, R2 ;  /* 0x000000ffff3d7224 */ /* 0x001fe400078e0002 */
.L_x_9609:
[----:B------:R-:W-:Y:S05]  /*0a00*/  BSYNC B1 ;  /* 0x0000000000017941 */ /* 0x000fea0003800000 */
.L_x_9607:
        /* <DEDUP_REMOVED lines=16> */
.L_x_9613:
[----:B------:R-:W-:Y:S05]  /*0b10*/  BSYNC B2 ;  /* 0x0000000000027941 */ /* 0x000fea0003800000 */
.L_x_9612:
        /* <DEDUP_REMOVED lines=43> */
.L_x_9611:
[----:B------:R-:W-:Y:S05]  /*0dd0*/  BSYNC B1 ;  /* 0x0000000000017941 */ /* 0x000fea0003800000 */
.L_x_9610:
[----:B------:R-:W0:Y:S01]  /*0de0*/  I2F.U32 R61, R61 ;  /* 0x0000003d003d7306 */ /* 0x000e220000201000 */
[----:B------:R-:W-:Y:S01]  /*0df0*/  ISETP.NE.U32.AND P0, PT, RZ, c[0x0][0x180], PT ;  /* 0x00006000ff007a0c */ /* 0x000fe20003f05070 */
[----:B------:R-:W-:Y:S01]  /*0e00*/  IMAD.MOV.U32 R92, RZ, RZ, 0x2f800000 ;  /* 0x2f800000ff5c7424 */ /* 0x000fe200078e00ff */
[----:B-----5:R-:W-:Y:S01]  /*0e10*/  PRMT R62, RZ, 0x5410, R64 ;  /* 0x00005410ff3e7816 */ /* 0x020fe20000000040 */
[----:B------:R-:W-:Y:S01]  /*0e20*/  BSSY B1, `(.L_x_9614) ;  /* 0x0000016000017945 */ /* 0x000fe20003800000 */
[----:B------:R-:W-:Y:S02]  /*0e30*/  ISETP.NE.AND.EX P6, PT, RZ, c[0x0][0x184], PT, P0 ;  /* 0x00006100ff007a0c */ /* 0x000fe40003fc5300 */
[----:B------:R-:W-:Y:S01]  /*0e40*/  ISETP.NE.AND P0, PT, R68, 0x1, PT ;  /* 0x000000014400780c */ /* 0x000fe20003f05270 */
[----:B------:R-:W-:Y:S01]  /*0e50*/  FMUL.FTZ R62, R62, R93 ;  /* 0x0000005d3e3e7220 */ /* 0x000fe20000410000 */
[----:B------:R-:W-:-:S02]  /*0e60*/  P2R R99, PR, RZ, 0x40 ;  /* 0x00000040ff637803 */ /* 0x000fc40000000000 */
        /* <DEDUP_REMOVED lines=16> */
.L_x_9615:
[----:B------:R-:W-:Y:S02]  /*0f70*/  IMAD.MOV.U32 R62, RZ, RZ, R2 ;  /* 0x000000ffff3e7224 */ /* 0x000fe400078e0002 */
.L_x_9616:
[----:B------:R-:W-:Y:S05]  /*0f80*/  BSYNC B1 ;  /* 0x0000000000017941 */ /* 0x000fea0003800000 */
.L_x_9614:
        /* <DEDUP_REMOVED lines=16> */
.L_x_9620:
[----:B------:R-:W-:Y:S05]  /*1090*/  BSYNC B2 ;  /* 0x0000000000027941 */ /* 0x000fea0003800000 */
.L_x_9619:
        /* <DEDUP_REMOVED lines=43> */
.L_x_9618:
[----:B------:R-:W-:Y:S05]  /*1350*/  BSYNC B1 ;  /* 0x0000000000017941 */ /* 0x000fea0003800000 */
.L_x_9617:
        /* <DEDUP_REMOVED lines=20> */
.L_x_9622:
[----:B------:R-:W-:Y:S02]  /*14a0*/  IMAD.MOV.U32 R63, RZ, RZ, R2 ;  /* 0x000000ffff3f7224 */ /* 0x000fe400078e0002 */
.L_x_9623:
[----:B------:R-:W-:Y:S05]  /*14b0*/  BSYNC B1 ;  /* 0x0000000000017941 */ /* 0x000fea0003800000 */
.L_x_9621:
        /* <DEDUP_REMOVED lines=16> */
.L_x_9627:
[----:B------:R-:W-:Y:S05]  /*15c0*/  BSYNC B2 ;  /* 0x0000000000027941 */ /* 0x000fea0003800000 */
.L_x_9626:
        /* <DEDUP_REMOVED lines=43> */
.L_x_9625:
[----:B------:R-:W-:Y:S05]  /*1880*/  BSYNC B1 ;  /* 0x0000000000017941 */ /* 0x000fea0003800000 */
.L_x_9624:
        /* <DEDUP_REMOVED lines=20> */
.L_x_9629:
[----:B------:R-:W-:Y:S02]  /*19d0*/  IMAD.MOV.U32 R64, RZ, RZ, R2 ;  /* 0x000000ffff407224 */ /* 0x000fe400078e0002 */
.L_x_9630:
[----:B------:R-:W-:Y:S05]  /*19e0*/  BSYNC B1 ;  /* 0x0000000000017941 */ /* 0x000fea0003800000 */
.L_x_9628:
        /* <DEDUP_REMOVED lines=16> */
.L_x_9634:
[----:B------:R-:W-:Y:S05]  /*1af0*/  BSYNC B2 ;  /* 0x0000000000027941 */ /* 0x000fea0003800000 */
.L_x_9633:
        /* <DEDUP_REMOVED lines=43> */
.L_x_9632:
[----:B------:R-:W-:Y:S05]  /*1db0*/  BSYNC B1 ;  /* 0x0000000000017941 */ /* 0x000fea0003800000 */
.L_x_9631:
        /* <DEDUP_REMOVED lines=20> */
.L_x_9636:
[----:B------:R-:W-:Y:S02]  /*1f00*/  IMAD.MOV.U32 R65, RZ, RZ, R2 ;  /* 0x000000ffff417224 */ /* 0x000fe400078e0002 */
.L_x_9637:
[----:B------:R-:W-:Y:S05]  /*1f10*/  BSYNC B1 ;  /* 0x0000000000017941 */ /* 0x000fea0003800000 */
.L_x_9635:
        /* <DEDUP_REMOVED lines=16> */
.L_x_9641:
[----:B------:R-:W-:Y:S05]  /*2020*/  BSYNC B2 ;  /* 0x0000000000027941 */ /* 0x000fea0003800000 */
.L_x_9640:
        /* <DEDUP_REMOVED lines=43> */
.L_x_9639:
[----:B------:R-:W-:Y:S05]  /*22e0*/  BSYNC B1 ;  /* 0x0000000000017941 */ /* 0x000fea0003800000 */
.L_x_9638:
        /* <DEDUP_REMOVED lines=20> */
.L_x_9643:
[----:B------:R-:W-:Y:S02]  /*2430*/  IMAD.MOV.U32 R68, RZ, RZ, R2 ;  /* 0x000000ffff447224 */ /* 0x000fe400078e0002 */
.L_x_9644:
[----:B------:R-:W-:Y:S05]  /*2440*/  BSYNC B1 ;  /* 0x0000000000017941 */ /* 0x000fea0003800000 */
.L_x_9642:
        /* <DEDUP_REMOVED lines=16> */
.L_x_9648:
[----:B------:R-:W-:Y:S05]  /*2550*/  BSYNC B2 ;  /* 0x0000000000027941 */ /* 0x000fea0003800000 */
.L_x_9647:
        /* <DEDUP_REMOVED lines=43> */
.L_x_9646:
[----:B------:R-:W-:Y:S05]  /*2810*/  BSYNC B1 ;  /* 0x0000000000017941 */ /* 0x000fea0003800000 */
.L_x_9645:
        /* <DEDUP_REMOVED lines=20> */
.L_x_9650:
[----:B------:R-:W-:Y:S02]  /*2960*/  IMAD.MOV.U32 R68, RZ, RZ, R2 ;  /* 0x000000ffff447224 */ /* 0x000fe400078e0002 */
.L_x_9651:
[----:B------:R-:W-:Y:S05]  /*2970*/  BSYNC B1 ;  /* 0x0000000000017941 */ /* 0x000fea0003800000 */
.L_x_9649:
        /* <DEDUP_REMOVED lines=16> */
.L_x_9655:
[----:B------:R-:W-:Y:S05]  /*2a80*/  BSYNC B2 ;  /* 0x0000000000027941 */ /* 0x000fea0003800000 */
.L_x_9654:
        /* <DEDUP_REMOVED lines=43> */
.L_x_9653:
[----:B------:R-:W-:Y:S05]  /*2d40*/  BSYNC B1 ;  /* 0x0000000000017941 */ /* 0x000fea0003800000 */
.L_x_9652:
        /* <DEDUP_REMOVED lines=8> */
[----:B------:R-:W-:-:S04]  /*2dd0*/  FSETP.GTU.FTZ.AND P5, PT, R69, c[0x0][0x1e4], PT ;  /* 0x0000790045007a0b */ /* 0x000fc80003fbc000 */
[----:B------:R-:W-:-:S05]  /*2de0*/  FSEL R66, R66, RZ, !P5 ;  /* 0x000000ff42427208 */ /* 0x000fca0006800000 */
        /* <DEDUP_REMOVED lines=11> */
.L_x_9657:
[----:B------:R-:W-:Y:S02]  /*2ea0*/  IMAD.MOV.U32 R74, RZ, RZ, R2 ;  /* 0x000000ffff4a7224 */ /* 0x000fe400078e0002 */
.L_x_9658:
[----:B------:R-:W-:Y:S05]  /*2eb0*/  BSYNC B1 ;  /* 0x0000000000017941 */ /* 0x000fea0003800000 */
.L_x_9656:
        /* <DEDUP_REMOVED lines=18> */
.L_x_9662:
[----:B------:R-:W-:Y:S05]  /*2fe0*/  BSYNC B2 ;  /* 0x0000000000027941 */ /* 0x000fea0003800000 */
.L_x_9661:
        /* <DEDUP_REMOVED lines=43> */
.L_x_9660:
[----:B------:R-:W-:Y:S05]  /*32a0*/  BSYNC B1 ;  /* 0x0000000000017941 */ /* 0x000fea0003800000 */
.L_x_9659:
[----:B------:R0:W1:Y:S01]  /*32b0*/  I2F.U32 R69, R74 ;  /* 0x0000004a00457306 */ /* 0x0000620000201000 */
[----:B------:R-:W-:Y:S01]  /*32c0*/  SEL R72, RZ, 0x1, P2 ;  /* 0x00000001ff487807 */ /* 0x000fe20001000000 */
[----:B------:R-:W-:Y:S01]  /*32d0*/  HFMA2.MMA R97, -RZ, RZ, 0, 4.76837158203125e-07 ;  /* 0x00000008ff617435 */ /* 0x000fe200000001ff */
[----:B------:R-:W-:Y:S01]  /*32e0*/  SEL R68, RZ, 0x1, P1 ;  /* 0x00000001ff447807 */ /* 0x000fe20000800000 */
[----:B------:R-:W-:Y:S01]  /*32f0*/  IMAD.MOV.U32 R95, RZ, RZ, 0x20 ;  /* 0x00000020ff5f7424 */ /* 0x000fe200078e00ff */
[----:B------:R-:W-:Y:S01]  /*3300*/  SEL R70, RZ, 0x1, P0 ;  /* 0x00000001ff467807 */ /* 0x000fe20000000000 */
[----:B------:R-:W-:Y:S01]  /*3310*/  IMAD.WIDE.U32 R72, R72, 0x1000000, RZ ;  /* 0x0100000048487825 */ /* 0x000fe200078e00ff */
[----:B------:R-:W-:-:S02]  /*3320*/  ISETP.NE.AND P6, PT, R99, RZ, PT ;  /* 0x000000ff6300720c */ /* 0x000fc40003fc5270 */
[----:B0-----:R-:W-:Y:S01]  /*3330*/  PRMT R74, RZ, 0x7610, R67 ;  /* 0x00007610ff4a7816 */ /* 0x001fe20000000043 */
[----:B------:R-:W-:Y:S01]  /*3340*/  IMAD.WIDE.U32 R70, R70, 0x100, RZ ;  /* 0x0000010046467825 */ /* 0x000fe200078e00ff */
[----:B------:R-:W-:Y:S02]  /*3350*/  ISETP.NE.AND P1, PT, R76, RZ, PT ;  /* 0x000000ff4c00720c */ /* 0x000fe40003f25270 */
[----:B------:R-:W-:Y:S01]  /*3360*/  SEL R76, RZ, 0x10000, P5 ;  /* 0x00010000ff4c7807 */ /* 0x000fe20002800000 */
[----:B------:R-:W-:Y:S01]  /*3370*/  FMUL.FTZ R67, R74, R93 ;  /* 0x0000005d4a437220 */ /* 0x000fe20000410000 */
[----:B------:R-:W-:Y:S01]  /*3380*/  SEL R75, RZ, 0x100, P4 ;  /* 0x00000100ff4b7807 */ /* 0x000fe20002000000 */
[----:B-1----:R-:W-:Y:S01]  /*3390*/  FFMA.FTZ R69, R69, R92, 1.1641532182693481445e-10 ;  /* 0x2f00000045457423 */ /* 0x002fe2000001005c */
[----:B------:R-:W-:Y:S01]  /*33a0*/  ISETP.NE.AND P2, PT, R80, RZ, PT ;  /* 0x000000ff5000720c */ /* 0x000fe20003f45270 */
[----:B------:R-:W-:Y:S01]  /*33b0*/  FMUL.FTZ R67, R67, c[0x0][0x1e8] ;  /* 0x00007a0043437a20 */ /* 0x000fe20000410000 */
[----:B------:R-:W-:Y:S01]  /*33c0*/  SEL R101, RZ, 0x1, P1 ;  /* 0x00000001ff657807 */ /* 0x000fe20000800000 */
[----:B------:R-:W-:Y:S01]  /*33d0*/  IMAD.WIDE.U32 R82, R90, R95, c[0x0][0x188] ;  /* 0x000062005a527625 */ /* 0x000fe200078e005f */
[----:B------:R-:W-:-:S03]  /*33e0*/  FSETP.GTU.FTZ.AND P0, PT, R69, c[0x0][0x1e4], PT ;  /* 0x0000790045007a0b */ /* 0x000fc60003f1c000 */
[----:B------:R-:W-:Y:S01]  /*33f0*/  IMAD.WIDE.U32 R68, R68, 0x10000, RZ ;  /* 0x0001000044447825 */ /* 0x000fe200078e00ff */
[----:B------:R-:W-:Y:S01]  /*3400*/  SEL R74, RZ, 0x1000000, P0 ;  /* 0x01000000ff4a7807 */ /* 0x000fe20000000000 */
[----:B------:R0:W-:Y:S01]  /*3410*/  STG.E.128 [R82.64], R60 ;  /* 0x0000003c52007986 */ /* 0x0001e2000c101d06 */
[----:B------:R-:W-:Y:S02]  /*3420*/  FSEL R67, R67, RZ, !P0 ;  /* 0x000000ff43437208 */ /* 0x000fe40004000000 */
[----:B------:R-:W-:Y:S02]  /*3430*/  LOP3.LUT R100, R70, R72, R68, 0xfe, !PT ;  /* 0x0000004846647212 */ /* 0x000fe400078efe44 */
[----:B------:R-:W-:Y:S01]  /*3440*/  LOP3.LUT R75, R75, R74, R76, 0xfe, !PT ;  /* 0x0000004a4b4b7212 */ /* 0x000fe200078efe4c */
[----:B------:R-:W-:Y:S01]  /*3450*/  @P6 FADD.FTZ R67, R59, R67 ;  /* 0x000000433b436221 */ /* 0x000fe20000010000 */
[----:B------:R-:W-:Y:S02]  /*3460*/  SEL R72, RZ, 0x1, P3 ;  /* 0x00000001ff487807 */ /* 0x000fe40001800000 */
[----:B------:R-:W-:-:S02]  /*3470*/  IADD3 R76, R90, 0x20, RZ ;  /* 0x000000205a4c7810 */ /* 0x000fc40007ffe0ff */
[----:B------:R-:W-:Y:S01]  /*3480*/  LOP3.LUT R73, R73, R75, R72, 0xfe, !PT ;  /* 0x0000004b49497212 */ /* 0x000fe200078efe48 */
[----:B------:R0:W-:Y:S01]  /*3490*/  STG.E.128 [R82.64+0x10], R64 ;  /* 0x0000104052007986 */ /* 0x0001e2000c101d06 */
[----:B------:R-:W-:Y:S02]  /*34a0*/  LOP3.LUT R100, R100, R101, RZ, 0xfc, !PT ;  /* 0x0000006564647212 */ /* 0x000fe400078efcff */
[----:B------:R-:W-:Y:S01]  /*34b0*/  LOP3.LUT R101, R71, R73, R69, 0xfe, !PT ;  /* 0x0000004947657212 */ /* 0x000fe200078efe45 */
[----:B------:R-:W-:-:S04]  /*34c0*/  IMAD.WIDE.U32 R68, R90, R97, c[0x0][0x190] ;  /* 0x000064005a447625 */ /* 0x000fc800078e0061 */
[C---:B------:R-:W-:Y:S01]  /*34d0*/  IMAD.WIDE.U32 R72, R76.reuse, R77, c[0x0][0x170] ;  /* 0x00005c004c487625 */ /* 0x040fe200078e004d */
[----:B------:R0:W-:Y:S03]  /*34e0*/  STG.E.64 [R68.64], R100 ;  /* 0x0000006444007986 */ /* 0x0001e6000c101b06 */
[----:B------:R-:W-:Y:S02]  /*34f0*/  @P2 IMAD.WIDE.U32 R70, R76, R95, c[0x0][0x180] ;  /* 0x000060004c462625 */ /* 0x000fe400078e005f */
[----:B------:R-:W5:Y:S04]  /*3500*/  LDG.E.128 R72, [R72.64] ;  /* 0x0000000648487981 */ /* 0x000f68000c1e1d00 */
        /* <DEDUP_REMOVED lines=14> */
.L_x_9664:
[----:B0-----:R-:W-:Y:S02]  /*35f0*/  IMAD.MOV.U32 R69, RZ, RZ, R2 ;  /* 0x000000ffff457224 */ /* 0x001fe400078e0002 */
.L_x_9665:
[----:B------:R-:W-:Y:S05]  /*3600*/  BSYNC B1 ;  /* 0x0000000000017941 */ /* 0x000fea0003800000 */
.L_x_9663:
        /* <DEDUP_REMOVED lines=16> */
.L_x_9669:
[----:B------:R-:W-:Y:S05]  /*3710*/  BSYNC B2 ;  /* 0x0000000000027941 */ /* 0x000fea0003800000 */
.L_x_9668:
        /* <DEDUP_REMOVED lines=44> */
.L_x_9667:
[----:B------:R-:W-:Y:S05]  /*39e0*/  BSYNC B1 ;  /* 0x0000000000017941 */ /* 0x000fea0003800000 */
.L_x_9666:
        /* <DEDUP_REMOVED lines=21> */
.L_x_9671:
[----:B------:R-:W-:Y:S02]  /*3b40*/  IMAD.MOV.U32 R70, RZ, RZ, R2 ;  /* 0x000000ffff467224 */ /* 0x000fe400078e0002 */
.L_x_9672:
[----:B------:R-:W-:Y:S05]  /*3b50*/  BSYNC B1 ;  /* 0x0000000000017941 */ /* 0x000fea0003800000 */
.L_x_9670:
        /* <DEDUP_REMOVED lines=16> */
.L_x_9676:
[----:B------:R-:W-:Y:S05]  /*3c60*/  BSYNC B2 ;  /* 0x0000000000027941 */ /* 0x000fea0003800000 */
.L_x_9675:
        /* <DEDUP_REMOVED lines=44> */
.L_x_9674:
[----:B------:R-:W-:Y:S05]  /*3f30*/  BSYNC B1 ;  /* 0x0000000000017941 */ /* 0x000fea0003800000 */
.L_x_9673:
        /* <DEDUP_REMOVED lines=20> */
.L_x_9678:
[----:B------:R-:W-:Y:S02]  /*4080*/  MOV R71, R2 ;  /* 0x0000000200477202 */ /* 0x000fe40000000f00 */
.L_x_9679:
[----:B------:R-:W-:Y:S05]  /*4090*/  BSYNC B1 ;  /* 0x0000000000017941 */ /* 0x000fea0003800000 */
.L_x_9677:
        /* <DEDUP_REMOVED lines=16> */
.L_x_9683:
[----:B------:R-:W-:Y:S05]  /*41a0*/  BSYNC B2 ;  /* 0x0000000000027941 */ /* 0x000fea0003800000 */
.L_x_9682:
        /* <DEDUP_REMOVED lines=42> */
[----:B------:R-:W-:Y:S01]  /*4450*/  LOP3.LUT R87, R83, UR26, R78, 0x96, !PT ;  /* 0x0000001a53577c12 */ /* 0x000fe2000f8e964e */
[----:B------:R-:W-:Y:S02]  /*4460*/  IMAD.MOV.U32 R86, RZ, RZ, R82 ;  /* 0x000000ffff567224 */ /* 0x000fe400078e0052 */
.L_x_9681:
[----:B------:R-:W-:Y:S05]  /*4470*/  BSYNC B1 ;  /* 0x0000000000017941 */ /* 0x000fea0003800000 */
.L_x_9680:
        /* <DEDUP_REMOVED lines=20> */
.L_x_9685:
[----:B------:R-:W-:Y:S02]  /*45c0*/  IMAD.MOV.U32 R72, RZ, RZ, R2 ;  /* 0x000000ffff487224 */ /* 0x000fe400078e0002 */
.L_x_9686:
[----:B------:R-:W-:Y:S05]  /*45d0*/  BSYNC B1 ;  /* 0x0000000000017941 */ /* 0x000fea0003800000 */
.L_x_9684:
        /* <DEDUP_REMOVED lines=16> */
.L_x_9690:
[----:B------:R-:W-:Y:S05]  /*46e0*/  BSYNC B2 ;  /* 0x0000000000027941 */ /* 0x000fea0003800000 */
.L_x_9689:
        /* <DEDUP_REMOVED lines=43> */
.L_x_9688:
[----:B------:R-:W-:Y:S05]  /*49a0*/  BSYNC B1 ;  /* 0x0000000000017941 */ /* 0x000fea0003800000 */
.L_x_9687:
        /* <DEDUP_REMOVED lines=20> */
.L_x_9692:
[----:B------:R-:W-:Y:S02]  /*4af0*/  IMAD.MOV.U32 R73, RZ, RZ, R2 ;  /* 0x000000ffff497224 */ /* 0x000fe400078e0002 */
.L_x_9693:
[----:B------:R-:W-:Y:S05]  /*4b00*/  BSYNC B1 ;  /* 0x0000000000017941 */ /* 0x000fea0003800000 */
.L_x_9691:
        /* <DEDUP_REMOVED lines=16> */
.L_x_9697:
[----:B------:R-:W-:Y:S05]  /*4c10*/  BSYNC B2 ;  /* 0x0000000000027941 */ /* 0x000fea0003800000 */
.L_x_9696:
        /* <DEDUP_REMOVED lines=44> */
.L_x_9695:
[----:B------:R-:W-:Y:S05]  /*4ee0*/  BSYNC B1 ;  /* 0x0000000000017941 */ /* 0x000fea0003800000 */
.L_x_9694:
        /* <DEDUP_REMOVED lines=20> */
.L_x_9699:
[----:B------:R-:W-:Y:S02]  /*5030*/  IMAD.MOV.U32 R78, RZ, RZ, R2 ;  /* 0x000000ffff4e7224 */ /* 0x000fe400078e0002 */
.L_x_9700:
[----:B------:R-:W-:Y:S05]  /*5040*/  BSYNC B1 ;  /* 0x0000000000017941 */ /* 0x000fea0003800000 */
.L_x_9698:
        /* <DEDUP_REMOVED lines=16> */
.L_x_9704:
[----:B------:R-:W-:Y:S05]  /*5150*/  BSYNC B2 ;  /* 0x0000000000027941 */ /* 0x000fea0003800000 */
.L_x_9703:
        /* <DEDUP_REMOVED lines=44> */
.L_x_9702:
[----:B------:R-:W-:Y:S05]  /*5420*/  BSYNC B1 ;  /* 0x0000000000017941 */ /* 0x000fea0003800000 */
.L_x_9701:
        /* <DEDUP_REMOVED lines=20> */
.L_x_9706:
[----:B------:R-:W-:Y:S02]  /*5570*/  MOV R78, R2 ;  /* 0x00000002004e7202 */ /* 0x000fe40000000f00 */
.L_x_9707:
[----:B------:R-:W-:Y:S05]  /*5580*/  BSYNC B1 ;  /* 0x0000000000017941 */ /* 0x000fea0003800000 */
.L_x_9705:
        /* <DEDUP_REMOVED lines=16> */
.L_x_9711:
[----:B------:R-:W-:Y:S05]  /*5690*/  BSYNC B2 ;  /* 0x0000000000027941 */ /* 0x000fea0003800000 */
.L_x_9710:
        /* <DEDUP_REMOVED lines=44> */
.L_x_9709:
[----:B------:R-:W-:Y:S05]  /*5960*/  BSYNC B1 ;  /* 0x0000000000017941 */ /* 0x000fea0003800000 */
.L_x_9708:
        /* <DEDUP_REMOVED lines=21> */
.L_x_9713:
[----:B------:R-:W-:Y:S02]  /*5ac0*/  IMAD.MOV.U32 R78, RZ, RZ, R2 ;  /* 0x000000ffff4e7224 */ /* 0x000fe400078e0002 */
.L_x_9714:
[----:B------:R-:W-:Y:S05]  /*5ad0*/  BSYNC B1 ;  /* 0x0000000000017941 */ /* 0x000fea0003800000 */
.L_x_9712:
        /* <DEDUP_REMOVED lines=18> */
.L_x_9718:
[----:B------:R-:W-:Y:S05]  /*5c00*/  BSYNC B2 ;  /* 0x0000000000027941 */ /* 0x000fea0003800000 */
.L_x_9717:
        /* <DEDUP_REMOVED lines=44> */
.L_x_9716:
[----:B------:R-:W-:Y:S05]  /*5ed0*/  BSYNC B1 ;  /* 0x0000000000017941 */ /* 0x000fea0003800000 */
.L_x_9715:
[----:B------:R-:W-:Y:S02]  /*5ee0*/  SEL R105, RZ, 0x100, P4 ;  /* 0x00000100ff697807 */ /* 0x000fe40002000000 */
[----:B------:R-:W-:Y:S02]  /*5ef0*/  ISETP.NE.AND P4, PT, R81, RZ, PT ;  /* 0x000000ff5100720c */ /* 0x000fe40003f85270 */
[----:B------:R0:W1:Y:S01]  /*5f00*/  I2F.U32 R81, R78 ;  /* 0x0000004e00517306 */ /* 0x0000620000201000 */
[----:B------:R-:W-:Y:S02]  /*5f10*/  SEL R94, RZ, 0x10000, P5 ;  /* 0x00010000ff5e7807 */ /* 0x000fe40002800000 */
[----:B------:R-:W-:-:S02]  /*5f20*/  ISETP.NE.AND P5, PT, R80, RZ, PT ;  /* 0x000000ff5000720c */ /* 0x000fc40003fa5270 */
[----:B------:R-:W-:Y:S02]  /*5f30*/  SEL R100, RZ, 0x1, P2 ;  /* 0x00000001ff647807 */ /* 0x000fe40001000000 */
[----:B------:R-:W-:Y:S02]  /*5f40*/  SEL R80, RZ, 0x1, P1 ;  /* 0x00000001ff507807 */ /* 0x000fe40000800000 */
[----:B0-----:R-:W-:Y:S01]  /*5f50*/  PRMT R78, RZ, 0x7610, R75 ;  /* 0x00007610ff4e7816 */ /* 0x001fe2000000004b */
[----:B------:R-:W-:Y:S01]  /*5f60*/  IMAD.WIDE.U32 R100, R100, 0x1000000, RZ ;  /* 0x0100000064647825 */ /* 0x000fe200078e00ff */
[----:B------:R-:W-:Y:S02]  /*5f70*/  SEL R82, RZ, 0x1, P0 ;  /* 0x00000001ff527807 */ /* 0x000fe40000000000 */
[----:B------:R-:W-:Y:S01]  /*5f80*/  ISETP.NE.AND P6, PT, R99, RZ, PT ;  /* 0x000000ff6300720c */ /* 0x000fe20003fc5270 */
[----:B------:R-:W-:Y:S01]  /*5f90*/  FMUL.FTZ R75, R78, R93 ;  /* 0x0000005d4e4b7220 */ /* 0x000fe20000410000 */
[----:B------:R-:W-:Y:S01]  /*5fa0*/  SEL R103, RZ, 0x1, P4 ;  /* 0x00000001ff677807 */ /* 0x000fe20002000000 */
[----:B-1----:R-:W-:-:S02]  /*5fb0*/  FFMA.FTZ R81, R81, R92, 1.1641532182693481445e-10 ;  /* 0x2f00000051517423 */ /* 0x002fc4000001005c */
[----:B------:R-:W-:-:S03]  /*5fc0*/  IMAD.WIDE.U32 R82, R82, 0x100, RZ ;  /* 0x0000010052527825 */ /* 0x000fc600078e00ff */
[----:B------:R-:W-:Y:S01]  /*5fd0*/  FSETP.GTU.FTZ.AND P2, PT, R81, c[0x0][0x1e4], PT ;  /* 0x0000790051007a0b */ /* 0x000fe20003f5c000 */
[----:B------:R-:W-:-:S03]  /*5fe0*/  IMAD.WIDE.U32 R80, R80, 0x10000, RZ ;  /* 0x0001000050507825 */ /* 0x000fc600078e00ff */
[----:B------:R-:W-:Y:S01]  /*5ff0*/  SEL R96, RZ, 0x1000000, P2 ;  /* 0x01000000ff607807 */ /* 0x000fe20001000000 */
[----:B------:R-:W-:Y:S01]  /*6000*/  FMUL.FTZ R75, R75, c[0x0][0x1e8] ;  /* 0x00007a004b4b7a20 */ /* 0x000fe20000410000 */
[----:B------:R-:W-:Y:S02]  /*6010*/  LOP3.LUT R102, R82, R100, R80, 0xfe, !PT ;  /* 0x0000006452667212 */ /* 0x000fe400078efe50 */
[----:B------:R-:W-:Y:S02]  /*6020*/  LOP3.LUT R105, R105, R96, R94, 0xfe, !PT ;  /* 0x0000006069697212 */ /* 0x000fe400078efe5e */
[----:B------:R-:W-:Y:S02]  /*6030*/  SEL R100, RZ, 0x1, P3 ;  /* 0x00000001ff647807 */ /* 0x000fe40001800000 */
[----:B------:R-:W-:Y:S02]  /*6040*/  FSEL R75, R75, RZ, !P2 ;  /* 0x000000ff4b4b7208 */ /* 0x000fe40005000000 */
[----:B------:R-:W-:-:S02]  /*6050*/  LOP3.LUT R102, R102, R103, RZ, 0xfc, !PT ;  /* 0x0000006766667212 */ /* 0x000fc400078efcff */
[----:B------:R-:W-:Y:S01]  /*6060*/  LOP3.LUT R103, R101, R105, R100, 0xfe, !PT ;  /* 0x0000006965677212 */ /* 0x000fe200078efe64 */
[----:B------:R-:W-:Y:S01]  /*6070*/  IMAD.WIDE.U32 R100, R76, R95, c[0x0][0x188] ;  /* 0x000062004c647625 */ /* 0x000fe200078e005f */
[----:B------:R-:W-:Y:S02]  /*6080*/  IADD3 R94, R90, 0x40, RZ ;  /* 0x000000405a5e7810 */ /* 0x000fe40007ffe0ff */
[----:B------:R-:W-:Y:S01]  /*6090*/  LOP3.LUT R103, R83, R103, R81, 0xfe, !PT ;  /* 0x0000006753677212 */ /* 0x000fe200078efe51 */
[----:B------:R-:W-:Y:S01]  /*60a0*/  @P6 FADD.FTZ R75, R59, R75 ;  /* 0x0000004b3b4b6221 */ /* 0x000fe20000010000 */
[----:B------:R0:W-:Y:S01]  /*60b0*/  STG.E.128 [R100.64], R68 ;  /* 0x0000004464007986 */ /* 0x0001e2000c101d06 */
[----:B------:R-:W-:-:S03]  /*60c0*/  IMAD.WIDE.U32 R104, R76, R97, c[0x0][0x190] ;  /* 0x000064004c687625 */ /* 0x000fc600078e0061 */
[----:B------:R0:W-:Y:S01]  /*60d0*/  STG.E.128 [R100.64+0x10], R72 ;  /* 0x0000104864007986 */ /* 0x0001e2000c101d06 */
[----:B------:R-:W-:-:S03]  /*60e0*/  IMAD.WIDE.U32 R80, R94, R77, c[0x0][0x170] ;  /* 0x00005c005e507625 */ /* 0x000fc600078e004d */
[----:B------:R0:W-:Y:S01]  /*60f0*/  STG.E.64 [R104.64], R102 ;  /* 0x0000006668007986 */ /* 0x0001e2000c101b06 */
[----:B------:R-:W-:-:S03]  /*6100*/  @P5 IMAD.WIDE.U32 R106, R95, R94, c[0x0][0x180] ;  /* 0x000060005f6a5625 */ /* 0x000fc600078e005e */
        /* <DEDUP_REMOVED lines=15> */
.L_x_9720:
[----:B0-----:R-:W-:Y:S02]  /*6200*/  IMAD.MOV.U32 R77, RZ, RZ, R2 ;  /* 0x000000ffff4d7224 */ /* 0x001fe400078e0002 */
.L_x_9721:
[----:B------:R-:W-:Y:S05]  /*6210*/  BSYNC B1 ;  /* 0x0000000000017941 */ /* 0x000fea0003800000 */
.L_x_9719:
        /* <DEDUP_REMOVED lines=16> */
.L_x_9725:
[----:B------:R-:W-:Y:S05]  /*6320*/  BSYNC B2 ;  /* 0x0000000000027941 */ /* 0x000fea0003800000 */
.L_x_9724:
        /* <DEDUP_REMOVED lines=43> */
.L_x_9723:
[----:B------:R-:W-:Y:S05]  /*65e0*/  BSYNC B1 ;  /* 0x0000000000017941 */ /* 0x000fea0003800000 */
.L_x_9722:
        /* <DEDUP_REMOVED lines=21> */
.L_x_9727:
[----:B------:R-:W-:Y:S02]  /*6740*/  IMAD.MOV.U32 R78, RZ, RZ, R2 ;  /* 0x000000ffff4e7224 */ /* 0x000fe400078e0002 */
.L_x_9728:
[----:B------:R-:W-:Y:S05]  /*6750*/  BSYNC B1 ;  /* 0x0000000000017941 */ /* 0x000fea0003800000 */
.L_x_9726:
        /* <DEDUP_REMOVED lines=16> */
.L_x_9732:
[----:B------:R-:W-:Y:S05]  /*6860*/  BSYNC B2 ;  /* 0x0000000000027941 */ /* 0x000fea0003800000 */
.L_x_9731:
        /* <DEDUP_REMOVED lines=43> */
.L_x_9730:
[----:B------:R-:W-:Y:S05]  /*6b20*/  BSYNC B1 ;  /* 0x0000000000017941 */ /* 0x000fea0003800000 */
.L_x_9729:
        /* <DEDUP_REMOVED lines=20> */
.L_x_9734:
[----:B------:R-:W-:Y:S02]  /*6c70*/  IMAD.MOV.U32 R79, RZ, RZ, R2 ;  /* 0x000000ffff4f7224 */ /* 0x000fe400078e0002 */
.L_x_9735:
[----:B------:R-:W-:Y:S05]  /*6c80*/  BSYNC B1 ;  /* 0x0000000000017941 */ /* 0x000fea0003800000 */
.L_x_9733:
        /* <DEDUP_REMOVED lines=16> */
.L_x_9739:
[----:B------:R-:W-:Y:S05]  /*6d90*/  BSYNC B2 ;  /* 0x0000000000027941 */ /* 0x000fea0003800000 */
.L_x_9738:
        /* <DEDUP_REMOVED lines=43> */
.L_x_9737:
[----:B------:R-:W-:Y:S05]  /*7050*/  BSYNC B1 ;  /* 0x0000000000017941 */ /* 0x000fea0003800000 */
.L_x_9736:
        /* <DEDUP_REMOVED lines=20> */
.L_x_9741:
[----:B------:R-:W-:Y:S02]  /*71a0*/  IMAD.MOV.U32 R80, RZ, RZ, R2 ;  /* 0x000000ffff507224 */ /* 0x000fe400078e0002 */
.L_x_9742:
[----:B------:R-:W-:Y:S05]  /*71b0*/  BSYNC B1 ;  /* 0x0000000000017941 */ /* 0x000fea0003800000 */
.L_x_9740:
        /* <DEDUP_REMOVED lines=16> */
.L_x_9746:
[----:B------:R-:W-:Y:S05]  /*72c0*/  BSYNC B2 ;  /* 0x0000000000027941 */ /* 0x000fea0003800000 */
.L_x_9745:
        /* <DEDUP_REMOVED lines=44> */
.L_x_9744:
[----:B------:R-:W-:Y:S05]  /*7590*/  BSYNC B1 ;  /* 0x0000000000017941 */ /* 0x000fea0003800000 */
.L_x_9743:
        /* <DEDUP_REMOVED lines=20> */
.L_x_9748:
[----:B------:R-:W-:Y:S02]  /*76e0*/  MOV R81, R2 ;  /* 0x0000000200517202 */ /* 0x000fe40000000f00 */
.L_x_9749:
[----:B------:R-:W-:Y:S05]  /*76f0*/  BSYNC B1 ;  /* 0x0000000000017941 */ /* 0x000fea0003800000 */
.L_x_9747:
        /* <DEDUP_REMOVED lines=16> */
.L_x_9753:
[----:B------:R-:W-:Y:S05]  /*7800*/  BSYNC B2 ;  /* 0x0000000000027941 */ /* 0x000fea0003800000 */
.L_x_9752:
        /* <DEDUP_REMOVED lines=43> */
.L_x_9751:
[----:B------:R-:W-:Y:S05]  /*7ac0*/  BSYNC B1 ;  /* 0x0000000000017941 */ /* 0x000fea0003800000 */
.L_x_9750:
        /* <DEDUP_REMOVED lines=20> */
.L_x_9755:
[----:B------:R-:W-:Y:S02]  /*7c10*/  MOV R96, R2 ;  /* 0x0000000200607202 */ /* 0x000fe40000000f00 */
.L_x_9756:
[----:B------:R-:W-:Y:S05]  /*7c20*/  BSYNC B1 ;  /* 0x0000000000017941 */ /* 0x000fea0003800000 */
.L_x_9754:
        /* <DEDUP_REMOVED lines=16> */
.L_x_9760:
[----:B------:R-:W-:Y:S05]  /*7d30*/  BSYNC B2 ;  /* 0x0000000000027941 */ /* 0x000fea0003800000 */
.L_x_9759:
        /* <DEDUP_REMOVED lines=44> */
.L_x_9758:
[----:B------:R-:W-:Y:S05]  /*8000*/  BSYNC B1 ;  /* 0x0000000000017941 */ /* 0x000fea0003800000 */
.L_x_9757:
        /* <DEDUP_REMOVED lines=20> */
.L_x_9762:
[----:B------:R-:W-:Y:S02]  /*8150*/  IMAD.MOV.U32 R98, RZ, RZ, R2 ;  /* 0x000000ffff627224 */ /* 0x000fe400078e0002 */
.L_x_9763:
[----:B------:R-:W-:Y:S05]  /*8160*/  BSYNC B1 ;  /* 0x0000000000017941 */ /* 0x000fea0003800000 */
.L_x_9761:
        /* <DEDUP_REMOVED lines=16> */
.L_x_9767:
[----:B------:R-:W-:Y:S05]  /*8270*/  BSYNC B2 ;  /* 0x0000000000027941 */ /* 0x000fea0003800000 */
.L_x_9766:
        /* <DEDUP_REMOVED lines=44> */
.L_x_9765:
[----:B------:R-:W-:Y:S05]  /*8540*/  BSYNC B1 ;  /* 0x0000000000017941 */ /* 0x000fea0003800000 */
.L_x_9764:
        /* <DEDUP_REMOVED lines=21> */
.L_x_9769:
[----:B------:R-:W-:Y:S02]  /*86a0*/  IMAD.MOV.U32 R98, RZ, RZ, R2 ;  /* 0x000000ffff627224 */ /* 0x000fe400078e0002 */
.L_x_9770:
[----:B------:R-:W-:Y:S05]  /*86b0*/  BSYNC B1 ;  /* 0x0000000000017941 */ /* 0x000fea0003800000 */
.L_x_9768:
        /* <DEDUP_REMOVED lines=18> */
.L_x_9774:
[----:B------:R-:W-:Y:S05]  /*87e0*/  BSYNC B2 ;  /* 0x0000000000027941 */ /* 0x000fea0003800000 */
.L_x_9773:
        /* <DEDUP_REMOVED lines=44> */
.L_x_9772:
[----:B------:R-:W-:Y:S05]  /*8ab0*/  BSYNC B1 ;  /* 0x0000000000017941 */ /* 0x000fea0003800000 */
.L_x_9771:
[----:B------:R-:W-:Y:S02]  /*8ac0*/  SEL R100, RZ, 0x10000, P5 ;  /* 0x00010000ff647807 */ /* 0x000fe40002800000 */
[----:B------:R-:W-:Y:S01]  /*8ad0*/  ISETP.NE.AND P5, PT, R102, RZ, PT ;  /* 0x000000ff6600720c */ /* 0x000fe20003fa5270 */
[----:B------:R-:W-:Y:S01]  /*8ae0*/  FADD.FTZ R102, RZ, R60 ;  /* 0x0000003cff667221 */ /* 0x000fe20000010000 */
[----:B------:R-:W-:-:S02]  /*8af0*/  ISETP.NE.AND P6, PT, R99, RZ, PT ;  /* 0x000000ff6300720c */ /* 0x000fc40003fc5270 */
[----:B------:R-:W-:Y:S01]  /*8b00*/  SEL R105, RZ, 0x100, P4 ;  /* 0x00000100ff697807 */ /* 0x000fe20002000000 */
[----:B------:R-:W-:Y:S01]  /*8b10*/  FADD.FTZ R99, R61, R102 ;  /* 0x000000663d637221 */ /* 0x000fe20000010000 */
[----:B------:R-:W-:-:S03]  /*8b20*/  SEL R107, RZ, 0x1, P3 ;  /* 0x00000001ff6b7807 */ /* 0x000fc60001800000 */
[----:B------:R-:W-:-:S04]  /*8b30*/  FADD.FTZ R102, R62, R99 ;  /* 0x000000633e667221 */ /* 0x000fc80000010000 */
[----:B------:R-:W-:-:S04]  /*8b40*/  FADD.FTZ R99, R63, R102 ;  /* 0x000000663f637221 */ /* 0x000fc80000010000 */
[----:B------:R-:W-:-:S04]  /*8b50*/  FADD.FTZ R102, R64, R99 ;  /* 0x0000006340667221 */ /* 0x000fc80000010000 */
[----:B------:R-:W-:-:S04]  /*8b60*/  FADD.FTZ R99, R65, R102 ;  /* 0x0000006641637221 */ /* 0x000fc80000010000 */
[----:B------:R-:W-:Y:S02]  /*8b70*/  FADD.FTZ R102, R66, R99 ;  /* 0x0000006342667221 */ /* 0x000fe40000010000 */
[----:B------:R0:W1:Y:S02]  /*8b80*/  I2F.U32 R99, R98 ;  /* 0x0000006200637306 */ /* 0x0000640000201000 */
[----:B------:R-:W-:-:S04]  /*8b90*/  FADD.FTZ R101, R67, R102 ;  /* 0x0000006643657221 */ /* 0x000fc80000010000 */
[----:B------:R-:W-:Y:S01]  /*8ba0*/  FADD.FTZ R102, R68, R101 ;  /* 0x0000006544667221 */ /* 0x000fe20000010000 */
[----:B0-----:R-:W-:-:S03]  /*8bb0*/  PRMT R98, RZ, 0x7610, R83 ;  /* 0x00007610ff627816 */ /* 0x001fc60000000053 */
[----:B------:R-:W-:-:S04]  /*8bc0*/  FADD.FTZ R101, R69, R102 ;  /* 0x0000006645657221 */ /* 0x000fc80000010000 */
[----:B------:R-:W-:Y:S02]  /*8bd0*/  FADD.FTZ R102, R70, R101 ;  /* 0x0000006546667221 */ /* 0x000fe40000010000 */
[----:B-1----:R-:W-:Y:S01]  /*8be0*/  FFMA.FTZ R99, R99, R92, 1.1641532182693481445e-10 ;  /* 0x2f00000063637423 */ /* 0x002fe2000001005c */
[----:B------:R-:W-:Y:S01]  /*8bf0*/  SEL R92, RZ, 0x1, P2 ;  /* 0x00000001ff5c7807 */ /* 0x000fe20001000000 */
[----:B------:R-:W-:Y:S01]  /*8c00*/  FMUL.FTZ R83, R98, R93 ;  /* 0x0000005d62537220 */ /* 0x000fe20000410000 */
[----:B------:R-:W-:Y:S01]  /*8c10*/  SEL R98, RZ, 0x1, P1 ;  /* 0x00000001ff627807 */ /* 0x000fe20000800000 */
[----:B------:R-:W-:Y:S01]  /*8c20*/  FADD.FTZ R93, R71, R102 ;  /* 0x00000066475d7221 */ /* 0x000fe20000010000 */
[----:B------:R-:W-:Y:S01]  /*8c30*/  FSETP.GTU.FTZ.AND P2, PT, R99, c[0x0][0x1e4], PT ;  /* 0x0000790063007a0b */ /* 0x000fe20003f5c000 */
[----:B------:R-:W-:Y:S01]  /*8c40*/  FMUL.FTZ R83, R83, c[0x0][0x1e8] ;  /* 0x00007a0053537a20 */ /* 0x000fe20000410000 */
[----:B------:R-:W-:Y:S01]  /*8c50*/  SEL R102, RZ, 0x1, P0 ;  /* 0x00000001ff667807 */ /* 0x000fe20000000000 */
[----:B------:R-:W-:Y:S01]  /*8c60*/  FADD.FTZ R104, R72, R93 ;  /* 0x0000005d48687221 */ /* 0x000fe20000010000 */
[----:B------:R-:W-:Y:S01]  /*8c70*/  SEL R106, RZ, 0x1000000, P2 ;  /* 0x01000000ff6a7807 */ /* 0x000fe20001000000 */
[----:B------:R-:W-:Y:S01]  /*8c80*/  IMAD.WIDE.U32 R92, R92, 0x1000000, RZ ;  /* 0x010000005c5c7825 */ /* 0x000fe200078e00ff */
[----:B------:R-:W-:-:S02]  /*8c90*/  FSEL R83, R83, RZ, !P2 ;  /* 0x000000ff53537208 */ /* 0x000fc40005000000 */
[----:B------:R-:W-:Y:S01]  /*8ca0*/  ISETP.NE.AND P1, PT, R91, RZ, PT ;  /* 0x000000ff5b00720c */ /* 0x000fe20003f25270 */
[----:B------:R-:W-:Y:S01]  /*8cb0*/  FADD.FTZ R101, R73, R104 ;  /* 0x0000006849657221 */ /* 0x000fe20000010000 */
[----:B------:R-:W-:Y:S01]  /*8cc0*/  LOP3.LUT R104, R105, R106, R100, 0xfe, !PT ;  /* 0x0000006a69687212 */ /* 0x000fe200078efe64 */
[----:B------:R-:W-:Y:S01]  /*8cd0*/  IMAD.WIDE.U32 R98, R98, 0x10000, RZ ;  /* 0x0001000062627825 */ /* 0x000fe200078e00ff */
[----:B------:R-:W-:Y:S02]  /*8ce0*/  SEL R105, RZ, 0x1, P5 ;  /* 0x00000001ff697807 */ /* 0x000fe40002800000 */
[----:B------:R-:W-:Y:S01]  /*8cf0*/  LOP3.LUT R93, R93, R104, R107, 0xfe, !PT ;  /* 0x000000685d5d7212 */ /* 0x000fe200078efe6b */
[----:B------:R-:W-:Y:S02]  /*8d00*/  FADD.FTZ R100, R74, R101 ;  /* 0x000000654a647221 */ /* 0x000fe40000010000 */
[----:B------:R-:W-:-:S04]  /*8d10*/  IMAD.WIDE.U32 R102, R102, 0x100, RZ ;  /* 0x0000010066667825 */ /* 0x000fc800078e00ff */
[----:B------:R-:W-:Y:S01]  /*8d20*/  FADD.FTZ R101, R75, R100 ;  /* 0x000000644b657221 */ /* 0x000fe20000010000 */
[----:B------:R-:W-:Y:S01]  /*8d30*/  LOP3.LUT R92, R102, R92, R98, 0xfe, !PT ;  /* 0x0000005c665c7212 */ /* 0x000fe200078efe62 */
[----:B------:R-:W-:Y:S01]  /*8d40*/  @P6 FADD.FTZ R83, R59, R83 ;  /* 0x000000533b536221 */ /* 0x000fe20000010000 */
[----:B------:R-:W-:Y:S01]  /*8d50*/  LOP3.LUT R93, R103, R93, R99, 0xfe, !PT ;  /* 0x0000005d675d7212 */ /* 0x000fe200078efe63 */
[----:B------:R-:W-:Y:S01]  /*8d60*/  FADD.FTZ R98, R76, R101 ;  /* 0x000000654c627221 */ /* 0x000fe20000010000 */
[----:B------:R-:W-:Y:S01]  /*8d70*/  LOP3.LUT R92, R92, R105, RZ, 0xfc, !PT ;  /* 0x000000695c5c7212 */ /* 0x000fe200078efcff */
[----:B------:R-:W-:-:S04]  /*8d80*/  IMAD.WIDE.U32 R100, R94, R95, c[0x0][0x188] ;  /* 0x000062005e647625 */ /* 0x000fc800078e005f */
[----:B------:R-:W-:Y:S01]  /*8d90*/  FADD.FTZ R95, R77, R98 ;  /* 0x000000624d5f7221 */ /* 0x000fe20000010000 */
[----:B------:R0:W-:Y:S01]  /*8da0*/  STG.E.128 [R100.64], R76 ;  /* 0x0000004c64007986 */ /* 0x0001e2000c101d06 */
        /* <DEDUP_REMOVED lines=8> */
[----:B------:R-:W-:Y:S01]  /*8e30*/  FADD.FTZ R97, R83, R102 ;  /* 0x0000006653617221 */ /* 0x000fe20000010000 */
[----:B------:R-:W-:Y:S05]  /*8e40*/  BRA.DIV ~URZ, `(.L_x_9775) ;  /* 0x00000b727f007947 */ /* 0x000fea000b800000 */
[----:B0-----:R0:W1:Y:S02]  /*8e50*/  SHFL.BFLY PT, R91, R97, 0x1, 0x1f ;  /* 0x0c201f00615b7f89 */ /* 0x00106400000e0000 */
.L_x_9779:
        /* <DEDUP_REMOVED lines=68> */
.L_x_9780:
[----:B------:R-:W-:Y:S01]  /*92a0*/  MOV R95, c[0x0][0x1e0] ;  /* 0x00007800005f7a02 */ /* 0x000fe20000000f00 */
[----:B-1----:R-:W-:Y:S01]  /*92b0*/  FADD.FTZ R100, R100, R97 ;  /* 0x0000006164647221 */ /* 0x002fe20000010000 */
[----:B------:R-:W-:Y:S01]  /*92c0*/  ISETP.NE.AND P0, PT, RZ, UR8, PT ;  /* 0x00000008ff007c0c */ /* 0x000fe2000bf05270 */
[----:B------:R-:W-:Y:S02]  /*92d0*/  FMUL.FTZ R93, R91, R91 ;  /* 0x0000005b5b5d7220 */ /* 0x000fe40000410000 */
[----:B------:R-:W-:Y:S02]  /*92e0*/  FFMA.FTZ R95, R100, R95, c[0x0][0x228] ;  /* 0x00008a00645f7623 */ /* 0x000fe4000001005f */
[----:B------:R-:W-:Y:S01]  /*92f0*/  IMAD.MOV.U32 R92, RZ, RZ, 0x4 ;  /* 0x00000004ff5c7424 */ /* 0x000fe200078e00ff */
[----:B------:R-:W-:Y:S02]  /*9300*/  FSEL R100, R93, RZ, P0 ;  /* 0x000000ff5d647208 */ /* 0x000fe40000000000 */
[----:B------:R-:W-:Y:S01]  /*9310*/  FSEL R93, R91, RZ, !P0 ;  /* 0x000000ff5b5d7208 */ /* 0x000fe20004000000 */
[----:B------:R-:W-:-:S04]  /*9320*/  @!P1 IMAD.WIDE R98, R89, R92, c[0x0][0x1a0] ;  /* 0x0000680059629625 */ /* 0x000fc800078e025c */
[----:B------:R-:W-:Y:S01]  /*9330*/  FADD.FTZ R95, R95, R100 ;  /* 0x000000645f5f7221 */ /* 0x000fe20000010000 */
[----:B------:R1:W-:Y:S01]  /*9340*/  @!P1 STG.E [R98.64], R91 ;  /* 0x0000005b62009986 */ /* 0x0003e2000c101906 */
[--C-:B------:R-:W-:Y:S02]  /*9350*/  FADD.FTZ R104, R63, -R93.reuse ;  /* 0x8000005d3f687221 */ /* 0x100fe40000010000 */
[----:B------:R-:W2:Y:S01]  /*9360*/  MUFU.RSQ R63, R95 ;  /* 0x0000005f003f7308 */ /* 0x000ea20000001400 */
[--C-:B------:R-:W-:Y:S02]  /*9370*/  FADD.FTZ R100, R60, -R93.reuse ;  /* 0x8000005d3c647221 */ /* 0x100fe40000010000 */
[--C-:B------:R-:W-:Y:S02]  /*9380*/  FADD.FTZ R68, R68, -R93.reuse ;  /* 0x8000005d44447221 */ /* 0x100fe40000010000 */
[--C-:B------:R-:W-:Y:S02]  /*9390*/  FADD.FTZ R102, R61, -R93.reuse ;  /* 0x8000005d3d667221 */ /* 0x100fe40000010000 */
[----:B------:R-:W-:-:S02]  /*93a0*/  FADD.FTZ R80, R80, -R93 ;  /* 0x8000005d50507221 */ /* 0x000fc40000010000 */
[--C-:B------:R-:W-:Y:S02]  /*93b0*/  FADD.FTZ R120, R81, -R93.reuse ;  /* 0x8000005d51787221 */ /* 0x100fe40000010000 */
[----:B------:R-:W-:Y:S02]  /*93c0*/  FADD.FTZ R106, R66, -R93 ;  /* 0x8000005d426a7221 */ /* 0x000fe40000010000 */
[----:B------:R-:W-:-:S04]  /*93d0*/  @!P1 IMAD.WIDE R60, R89, R92, c[0x0][0x1a8] ;  /* 0x00006a00593c9625 */ /* 0x000fc800078e025c */
[--C-:B------:R-:W-:Y:S01]  /*93e0*/  FADD.FTZ R62, R62, -R93.reuse ;  /* 0x8000005d3e3e7221 */ /* 0x100fe20000010000 */
[----:B--2---:R2:W-:Y:S01]  /*93f0*/  @!P1 STG.E [R60.64], R63 ;  /* 0x0000003f3c009986 */ /* 0x0045e2000c101906 */
[--C-:B------:R-:W-:Y:S02]  /*9400*/  FADD.FTZ R64, R64, -R93.reuse ;  /* 0x8000005d40407221 */ /* 0x100fe40000010000 */
[--C-:B------:R-:W-:Y:S02]  /*9410*/  FADD.FTZ R66, R65, -R93.reuse ;  /* 0x8000005d41427221 */ /* 0x100fe40000010000 */
[--C-:B------:R-:W-:Y:S02]  /*9420*/  FADD.FTZ R116, R77, -R93.reuse ;  /* 0x8000005d4d747221 */ /* 0x100fe40000010000 */
[----:B------:R-:W-:Y:S02]  /*9430*/  FADD.FTZ R70, R70, -R93 ;  /* 0x8000005d46467221 */ /* 0x000fe40000010000 */
[----:B------:R-:W-:-:S02]  /*9440*/  FMUL.FTZ R65, R63, R100 ;  /* 0x000000643f417220 */ /* 0x000fc40000410000 */
[----:B------:R-:W-:Y:S02]  /*9450*/  FMUL.FTZ R77, R63, R68 ;  /* 0x000000443f4d7220 */ /* 0x000fe40000410000 */
[--C-:B------:R-:W-:Y:S02]  /*9460*/  FADD.FTZ R72, R72, -R93.reuse ;  /* 0x8000005d48487221 */ /* 0x100fe40000010000 */
[----:B------:R-:W-:Y:S02]  /*9470*/  FADD.FTZ R112, R73, -R93 ;  /* 0x8000005d49707221 */ /* 0x000fe40000010000 */
[C---:B------:R-:W-:Y:S02]  /*9480*/  FMUL.FTZ R102, R63.reuse, R102 ;  /* 0x000000663f667220 */ /* 0x040fe40000410000 */
[C---:B-1----:R-:W-:Y:S02]  /*9490*/  FMUL.FTZ R91, R63.reuse, R80 ;  /* 0x000000503f5b7220 */ /* 0x042fe40000410000 */
[----:B------:R-:W-:-:S02]  /*94a0*/  FMUL.FTZ R120, R63, R120 ;  /* 0x000000783f787220 */ /* 0x000fc40000410000 */
        /* <DEDUP_REMOVED lines=15> */
[----:B--2---:R-:W-:Y:S02]  /*95a0*/  FFMA.FTZ R60, R24, R65, R48 ;  /* 0x00000041183c7223 */ /* 0x004fe40000010030 */
[----:B------:R-:W-:Y:S02]  /*95b0*/  FFMA.FTZ R64, R16, R77, R40 ;  /* 0x0000004d10407223 */ /* 0x000fe40000010028 */
[----:B------:R-:W-:-:S02]  /*95c0*/  FMUL.FTZ R81, R63, R72 ;  /* 0x000000483f517220 */ /* 0x000fc40000410000 */
[----:B------:R-:W-:Y:S02]  /*95d0*/  FMUL.FTZ R112, R63, R112 ;  /* 0x000000703f707220 */ /* 0x000fe40000410000 */
[----:B------:R-:W-:Y:S02]  /*95e0*/  FFMA.FTZ R65, R25, R102, R49 ;  /* 0x0000006619417223 */ /* 0x000fe40000010031 */
[----:B------:R-:W-:Y:S02]  /*95f0*/  FFMA.FTZ R70, R4, R91, R28 ;  /* 0x0000005b04467223 */ /* 0x000fe4000001001c */
[----:B------:R-:W-:Y:S01]  /*9600*/  FFMA.FTZ R77, R5, R120, R29 ;  /* 0x00000078054d7223 */ /* 0x000fe2000001001d */
[----:B------:R-:W-:Y:S01]  /*9610*/  F2FP.BF16.PACK_AB R60, R65, R60 ;  /* 0x0000003c413c723e */ /* 0x000fe200000010ff */
[C---:B------:R-:W-:Y:S02]  /*9620*/  FMUL.FTZ R108, R63.reuse, R108 ;  /* 0x0000006c3f6c7220 */ /* 0x040fe40000410000 */
[----:B------:R-:W-:Y:S01]  /*9630*/  FMUL.FTZ R104, R63, R104 ;  /* 0x000000683f687220 */ /* 0x000fe20000410000 */
[----:B------:R-:W-:Y:S01]  /*9640*/  F2FP.BF16.PACK_AB R70, R77, R70 ;  /* 0x000000464d46723e */ /* 0x000fe200000010ff */
[C---:B------:R-:W-:Y:S01]  /*9650*/  FMUL.FTZ R73, R63.reuse, R78 ;  /* 0x0000004e3f497220 */ /* 0x040fe20000410000 */
[----:B------:R-:W-:Y:S01]  /*9660*/  IADD3 R77, R90, 0x20, RZ ;  /* 0x000000205a4d7810 */ /* 0x000fe20007ffe0ff */
[----:B------:R-:W-:-:S02]  /*9670*/  FMUL.FTZ R72, R63, R118 ;  /* 0x000000763f487220 */ /* 0x000fc40000410000 */
[C---:B------:R-:W-:Y:S02]  /*9680*/  FMUL.FTZ R98, R63.reuse, R98 ;  /* 0x000000623f627220 */ /* 0x040fe40000410000 */
[C---:B------:R-:W-:Y:S02]  /*9690*/  FMUL.FTZ R110, R63.reuse, R110 ;  /* 0x0000006e3f6e7220 */ /* 0x040fe40000410000 */
[C---:B------:R-:W-:Y:S01]  /*96a0*/  FMUL.FTZ R83, R63.reuse, R74 ;  /* 0x0000004a3f537220 */ /* 0x040fe20000410000 */
[----:B------:R-:W-:Y:S01]  /*96b0*/  LEA R74, P0, R90, c[0x0][0x208], 0x4 ;  /* 0x000082005a4a7a11 */ /* 0x000fe200078020ff */
[C---:B------:R-:W-:Y:S02]  /*96c0*/  FMUL.FTZ R114, R63.reuse, R114 ;  /* 0x000000723f727220 */ /* 0x040fe40000410000 */
[C---:B------:R-:W-:Y:S01]  /*96d0*/  FMUL.FTZ R69, R63.reuse, R76 ;  /* 0x0000004c3f457220 */ /* 0x040fe20000410000 */
[----:B------:R-:W-:Y:S01]  /*96e0*/  LEA R76, P1, R94, c[0x0][0x208], 0x4 ;  /* 0x000082005e4c7a11 */ /* 0x000fe200078220ff */
        /* <DEDUP_REMOVED lines=18> */
[----:B------:R-:W-:Y:S01]  /*9810*/  LEA.HI.X R75, R90, c[0x0][0x20c], RZ, 0x4, P0 ;  /* 0x000083005a4b7a11 */ /* 0x000fe200000f24ff */
[----:B------:R-:W-:-:S02]  /*9820*/  FFMA.FTZ R114, R15, R114, R39 ;  /* 0x000000720f727223 */ /* 0x000fc40000010027 */
[----:B------:R-:W-:Y:S02]  /*9830*/  FFMA.FTZ R71, R17, R98, R41 ;  /* 0x0000006211477223 */ /* 0x000fe40000010029 */
[----:B------:R-:W-:Y:S01]  /*9840*/  FFMA.FTZ R65, R18, R79, R42 ;  /* 0x0000004f12417223 */ /* 0x000fe2000001002a */
[----:B------:R-:W-:Y:S01]  /*9850*/  F2FP.BF16.PACK_AB R67, R114, R83 ;  /* 0x000000537243723e */ /* 0x000fe200000010ff */
[----:B------:R-:W-:Y:S01]  /*9860*/  FFMA.FTZ R110, R19, R110, R43 ;  /* 0x0000006e136e7223 */ /* 0x000fe2000001002b */
[----:B------:R-:W-:Y:S01]  /*9870*/  F2FP.BF16.PACK_AB R64, R71, R64 ;  /* 0x000000404740723e */ /* 0x000fe200000010ff */
[----:B------:R-:W-:Y:S01]  /*9880*/  FFMA.FTZ R93, R6, R93, R30 ;  /* 0x0000005d065d7223 */ /* 0x000fe2000001001e */
[----:B------:R1:W-:Y:S01]  /*9890*/  STG.E.128 [R74.64], R60 ;  /* 0x0000003c4a007986 */ /* 0x0003e2000c101d06 */
[----:B------:R-:W-:Y:S01]  /*98a0*/  FFMA.FTZ R122, R7, R122, R31 ;  /* 0x0000007a077a7223 */ /* 0x000fe2000001001f */
[----:B------:R-:W-:Y:S01]  /*98b0*/  F2FP.BF16.PACK_AB R65, R110, R65 ;  /* 0x000000416e41723e */ /* 0x000fe200000010ff */
[----:B------:R-:W-:-:S02]  /*98c0*/  IMAD.MOV.U32 R80, RZ, RZ, 0x10 ;  /* 0x00000010ff507424 */ /* 0x000fc400078e00ff */
[----:B------:R-:W-:Y:S01]  /*98d0*/  FFMA.FTZ R78, R8, R69, R32 ;  /* 0x00000045084e7223 */ /* 0x000fe20000010020 */
[----:B------:R-:W-:Y:S01]  /*98e0*/  F2FP.BF16.PACK_AB R69, R72, R73 ;  /* 0x000000494845723e */ /* 0x000fe200000010ff */
[----:B------:R-:W-:Y:S01]  /*98f0*/  FFMA.FTZ R79, R9, R68, R33 ;  /* 0x00000044094f7223 */ /* 0x000fe20000010021 */
[----:B------:R-:W-:Y:S01]  /*9900*/  F2FP.BF16.PACK_AB R71, R122, R93 ;  /* 0x0000005d7a47723e */ /* 0x000fe200000010ff */
[----:B------:R-:W-:Y:S01]  /*9910*/  IMAD.WIDE.U32 R72, R77, R80, c[0x0][0x208] ;  /* 0x000082004d487625 */ /* 0x000fe200078e0050 */
[----:B------:R-:W-:Y:S02]  /*9920*/  LEA.HI.X R77, R94, c[0x0][0x20c], RZ, 0x4, P1 ;  /* 0x000083005e4d7a11 */ /* 0x000fe400008f24ff */
[----:B------:R-:W-:Y:S01]  /*9930*/  F2FP.BF16.PACK_AB R68, R79, R78 ;  /* 0x0000004e4f44723e */ /* 0x000fe200000010ff */
[----:B------:R-:W-:Y:S01]  /*9940*/  IMAD R89, R92, c[0x0][0x160], R89 ;  /* 0x000058005c597a24 */ /* 0x000fe200078e0259 */
[----:B------:R1:W-:Y:S04]  /*9950*/  STG.E.128 [R72.64], R64 ;  /* 0x0000004048007986 */ /* 0x0003e8000c101d06 */
[----:B------:R1:W-:Y:S01]  /*9960*/  STG.E.128 [R76.64], R68 ;  /* 0x000000444c007986 */ /* 0x0003e2000c101d06 */
[----:B------:R-:W-:-:S13]  /*9970*/  ISETP.GE.AND P0, PT, R89, c[0x0][0x164], PT ;  /* 0x0000590059007a0c */ /* 0x000fda0003f06270 */
[----:B01----:R-:W-:Y:S01]  /*9980*/  @P0 CALL.REL.NOINC `(.L_x_9777) ;  /* 0x0000001000000944 */ /* 0x003fe20003c00000 */
[----:B------:R-:W-:Y:S05]  /*9990*/  BRA `(.L_x_9778) ;  /* 0xffff6e2000007947 */ /* 0x000fea000383ffff */
.L_x_9777:
[----:B------:R-:W-:Y:S05]  /*99a0*/  BSYNC B0 ;  /* 0x0000000000007941 */ /* 0x000fea0003800000 */
.L_x_9606:
[----:B------:R-:W-:Y:S05]  /*99b0*/  EXIT ;  /* 0x000000000000794d */ /* 0x000fea0003800000 */
.L_x_9775:
[----:B0-----:R-:W-:Y:S01]  /*99c0*/  HFMA2.MMA R100, -RZ, RZ, 0, 5.9604644775390625e-08 ;  /* 0x00000001ff647435 */ /* 0x001fe200000001ff */
[----:B------:R-:W-:Y:S01]  /*99d0*/  IMAD.MOV.U32 R95, RZ, RZ, 0x1f ;  /* 0x0000001fff5f7424 */ /* 0x000fe200078e00ff */
[----:B------:R-:W-:Y:S01]  /*99e0*/  MOV R92, 0x9a10 ;  /* 0x00009a10005c7802 */ /* 0x000fe20000000f00 */
[----:B------:R-:W-:-:S03]  /*99f0*/  IMAD.MOV.U32 R98, RZ, RZ, -0x1 ;  /* 0xffffffffff627424 */ /* 0x000fc600078e00ff */
[----:B------:R-:W-:Y:S05]  /*9a00*/  CALL.REL.NOINC `($__internal_73_$__cuda_sm70_shflsync_bfly_p) ;  /* 0x0000069000007944 */ /* 0x000fea0003c00000 */
[----:B-1----:R-:W-:Y:S01]  /*9a10*/  MOV R91, R100 ;  /* 0x00000064005b7202 */ /* 0x002fe20000000f00 */
[----:B0-----:R-:W-:Y:S05]  /*9a20*/  BRA `(.L_x_9779) ;  /* 0xfffff43000007947 */ /* 0x001fea000383ffff */
.L_x_9776:
[----:B------:R-:W-:Y:S01]  /*9a30*/  HFMA2.MMA R95, -RZ, RZ, 0, 1.847743988037109375e-06 ;  /* 0x0000001fff5f7435 */ /* 0x000fe200000001ff */
[----:B------:R-:W-:Y:S01]  /*9a40*/  IMAD.MOV.U32 R100, RZ, RZ, 0x2 ;  /* 0x00000002ff647424 */ /* 0x000fe200078e00ff */
[----:B------:R-:W-:Y:S01]  /*9a50*/  MOV R92, 0x9a80 ;  /* 0x00009a80005c7802 */ /* 0x000fe20000000f00 */
[----:B------:R-:W-:-:S03]  /*9a60*/  IMAD.MOV.U32 R98, RZ, RZ, -0x1 ;  /* 0xffffffffff627424 */ /* 0x000fc600078e00ff */
[----:B------:R-:W-:Y:S05]  /*9a70*/  CALL.REL.NOINC `($__internal_73_$__cuda_sm70_shflsync_bfly_p) ;  /* 0x0000062000007944 */ /* 0x000fea0003c00000 */
[----:B01----:R-:W-:Y:S01]  /*9a80*/  FADD.FTZ R97, R97, R100 ;  /* 0x0000006461617221 */ /* 0x003fe20000010000 */
[----:B------:R-:W-:Y:S01]  /*9a90*/  MOV R100, 0x4 ;  /* 0x0000000400647802 */ /* 0x000fe20000000f00 */
[----:B------:R-:W-:Y:S01]  /*9aa0*/  IMAD.MOV.U32 R95, RZ, RZ, 0x1f ;  /* 0x0000001fff5f7424 */ /* 0x000fe200078e00ff */
[----:B------:R-:W-:-:S02]  /*9ab0*/  MOV R98, 0xffffffff ;  /* 0xffffffff00627802 */ /* 0x000fc40000000f00 */
[----:B------:R-:W-:Y:S02]  /*9ac0*/  MOV R92, 0x9ae0 ;  /* 0x00009ae0005c7802 */ /* 0x000fe40000000f00 */
[----:B------:R-:W-:Y:S05]  /*9ad0*/  CALL.REL.NOINC `($__internal_73_$__cuda_sm70_shflsync_bfly_p) ;  /* 0x000005c000007944 */ /* 0x000fea0003c00000 */
[----:B0-----:R-:W-:Y:S01]  /*9ae0*/  HFMA2.MMA R95, -RZ, RZ, 0, 1.847743988037109375e-06 ;  /* 0x0000001fff5f7435 */ /* 0x001fe200000001ff */
[----:B-1----:R-:W-:Y:S01]  /*9af0*/  FADD.FTZ R97, R97, R100 ;  /* 0x0000006461617221 */ /* 0x002fe20000010000 */
[----:B------:R-:W-:Y:S01]  /*9b00*/  MOV R92, 0x9b40 ;  /* 0x00009b40005c7802 */ /* 0x000fe20000000f00 */
[----:B------:R-:W-:Y:S02]  /*9b10*/  IMAD.MOV.U32 R100, RZ, RZ, 0x8 ;  /* 0x00000008ff647424 */ /* 0x000fe400078e00ff */
[----:B------:R-:W-:Y:S02]  /*9b20*/  IMAD.MOV.U32 R98, RZ, RZ, -0x1 ;  /* 0xffffffffff627424 */ /* 0x000fe400078e00ff */
[----:B------:R-:W-:Y:S05]  /*9b30*/  CALL.REL.NOINC `($__internal_73_$__cuda_sm70_shflsync_bfly_p) ;  /* 0x0000056000007944 */ /* 0x000fea0003c00000 */
[----:B01----:R-:W-:Y:S01]  /*9b40*/  FADD.FTZ R97, R97, R100 ;  /* 0x0000006461617221 */ /* 0x003fe20000010000 */
[----:B------:R-:W-:Y:S01]  /*9b50*/  MOV R100, 0x10 ;  /* 0x0000001000647802 */ /* 0x000fe20000000f00 */
[----:B------:R-:W-:Y:S01]  /*9b60*/  IMAD.MOV.U32 R95, RZ, RZ, 0x1f ;  /* 0x0000001fff5f7424 */ /* 0x000fe200078e00ff */
[----:B------:R-:W-:Y:S02]  /*9b70*/  MOV R98, 0xffffffff ;  /* 0xffffffff00627802 */ /* 0x000fe40000000f00 */
[----:B------:R-:W-:-:S02]  /*9b80*/  MOV R92, 0x9ba0 ;  /* 0x00009ba0005c7802 */ /* 0x000fc40000000f00 */
[----:B------:R-:W-:Y:S05]  /*9b90*/  CALL.REL.NOINC `($__internal_73_$__cuda_sm70_shflsync_bfly_p) ;  /* 0x0000050000007944 */ /* 0x000fea0003c00000 */
[----:B-1----:R-:W-:Y:S02]  /*9ba0*/  FADD.FTZ R91, R97, R100 ;  /* 0x00000064615b7221 */ /* 0x002fe40000010000 */
[----:B------:R-:W-:-:S02]  /*9bb0*/  IMAD.MOV.U32 R100, RZ, RZ, 0x1 ;  /* 0x00000001ff647424 */ /* 0x000fc400078e00ff */
[----:B------:R-:W-:Y:S02]  /*9bc0*/  FMUL.FTZ R91, R91, c[0x0][0x1e0] ;  /* 0x000078005b5b7a20 */ /* 0x000fe40000410000 */
[----:B0-----:R-:W-:Y:S02]  /*9bd0*/  IMAD.MOV.U32 R98, RZ, RZ, -0x1 ;  /* 0xffffffffff627424 */ /* 0x001fe400078e00ff */
        /* <DEDUP_REMOVED lines=46> */
[----:B------:R-:W-:Y:S01]  /*9ec0*/  FFMA.FTZ R92, R95, R95, R92 ;  /* 0x0000005f5f5c7223 */ /* 0x000fe2000001005c */
[----:B------:R-:W-:-:S03]  /*9ed0*/  HFMA2.MMA R95, -RZ, RZ, 0, 1.847743988037109375e-06 ;  /* 0x0000001fff5f7435 */ /* 0x000fc600000001ff */
[----:B------:R-:W-:Y:S01]  /*9ee0*/  FFMA.FTZ R97, R93, R93, R92 ;  /* 0x0000005d5d617223 */ /* 0x000fe2000001005c */
[----:B------:R-:W-:Y:S02]  /*9ef0*/  MOV R92, 0x9f10 ;  /* 0x00009f10005c7802 */ /* 0x000fe40000000f00 */
[----:B------:R-:W-:Y:S05]  /*9f00*/  CALL.REL.NOINC `($__internal_73_$__cuda_sm70_shflsync_bfly_p) ;  /* 0x0000019000007944 */ /* 0x000fea0003c00000 */
[----:B01----:R-:W-:Y:S01]  /*9f10*/  FADD.FTZ R97, R97, R100 ;  /* 0x0000006461617221 */ /* 0x003fe20000010000 */
[----:B------:R-:W-:Y:S01]  /*9f20*/  MOV R100, 0x2 ;  /* 0x0000000200647802 */ /* 0x000fe20000000f00 */
[----:B------:R-:W-:Y:S01]  /*9f30*/  IMAD.MOV.U32 R95, RZ, RZ, 0x1f ;  /* 0x0000001fff5f7424 */ /* 0x000fe200078e00ff */
[----:B------:R-:W-:Y:S02]  /*9f40*/  MOV R98, 0xffffffff ;  /* 0xffffffff00627802 */ /* 0x000fe40000000f00 */
[----:B------:R-:W-:Y:S02]  /*9f50*/  MOV R92, 0x9f70 ;  /* 0x00009f70005c7802 */ /* 0x000fe40000000f00 */
[----:B------:R-:W-:Y:S05]  /*9f60*/  CALL.REL.NOINC `($__internal_73_$__cuda_sm70_shflsync_bfly_p) ;  /* 0x0000013000007944 */ /* 0x000fea0003c00000 */
[----:B0-----:R-:W-:Y:S01]  /*9f70*/  HFMA2.MMA R95, -RZ, RZ, 0, 1.847743988037109375e-06 ;  /* 0x0000001fff5f7435 */ /* 0x001fe200000001ff */
[----:B-1----:R-:W-:Y:S01]  /*9f80*/  FADD.FTZ R97, R97, R100 ;  /* 0x0000006461617221 */ /* 0x002fe20000010000 */
[----:B------:R-:W-:Y:S01]  /*9f90*/  MOV R92, 0x9fd0 ;  /* 0x00009fd0005c7802 */ /* 0x000fe20000000f00 */
[----:B------:R-:W-:Y:S02]  /*9fa0*/  IMAD.MOV.U32 R100, RZ, RZ, 0x4 ;  /* 0x00000004ff647424 */ /* 0x000fe400078e00ff */
[----:B------:R-:W-:-:S02]  /*9fb0*/  IMAD.MOV.U32 R98, RZ, RZ, -0x1 ;  /* 0xffffffffff627424 */ /* 0x000fc400078e00ff */
        /* <DEDUP_REMOVED lines=13> */
[----:B01----:R-:W-:Y:S05]  /*a090*/  BRA `(.L_x_9780) ;  /* 0xfffff20000007947 */ /* 0x003fea000383ffff */
        .weak           $__internal_73_$__cuda_sm70_shflsync_bfly_p
        .type           $__internal_73_$__cuda_sm70_shflsync_bfly_p,@function
        .size           $__internal_73_$__cuda_sm70_shflsync_bfly_p,(.L_x_22241 - $__internal_73_$__cuda_sm70_shflsync_bfly_p)
$__internal_73_$__cuda_sm70_shflsync_bfly_p:
[----:B------:R-:W-:Y:S01]  /*a0a0*/  MOV R93, 0x0 ;  /* 0x00000000005d7802 */ /* 0x000fe20000000f00 */
[----:B------:R-:W-:Y:S04]  /*a0b0*/  WARPSYNC R98 ;  /* 0x0000006200007348 */ /* 0x000fe80003800000 */
[----:B------:R0:W1:Y:S01]  /*a0c0*/  SHFL.BFLY PT, R100, R97, R100, R95 ;  /* 0x0c00006461647389 */ /* 0x00006200000e005f */
[----:B------:R-:W-:Y:S05]  /*a0d0*/  RET.REL.NODEC R92 `(_ZN10layer_norm13ln_fwd_kernelINS_13Kernel_traitsIf13__nv_bfloat16fS2_fjLj768ELj1ELj4ELj1ELj16ENS_18Kernel_traits_baseILj768EfS2_fS2_fjLj128EEEEELb1ELb0ELb0ELb1EEEvNS_9FwdParamsE) ;  /* 0xffff5f205c007950 */ /* 0x000fea0003c3ffff */
.L_x_9781:
        /* <DEDUP_REMOVED lines=10> */
.L_x_22241:


//--------------------- .text._ZN10layer_norm13ln_fwd_kernelINS_13Kernel_traitsIf13__nv_bfloat16fS2_fjLj768ELj1ELj4ELj1ELj16ENS_18Kernel_traits_baseILj768EfS2_fS2_fjLj128EEEEELb1ELb0ELb1ELb0EEEvNS_9FwdParamsE --------------------------
	.section	.text._ZN10layer_norm13ln_fwd_kernelINS_13Kernel_traitsIf13__nv_bfloat16fS2_fjLj768ELj1ELj4ELj1ELj16ENS_18Kernel_traits_baseILj768EfS2_fS2_fjLj128EEEEELb1ELb0ELb1ELb0EEEvNS_9FwdParamsE,"ax",@progbits
	.sectioninfo	@"SHI_REGISTERS=125"
	.align	128
        .global         _ZN10layer_norm13ln_fwd_kernelINS_13Kernel_traitsIf13__nv_bfloat16fS2_fjLj768ELj1ELj4ELj1ELj16ENS_18Kernel_traits_baseILj768EfS2_fS2_fjLj128EEEEELb1ELb0ELb1ELb0EEEvNS_9FwdParamsE
        .type           _ZN10layer_norm13ln_fwd_kernelINS_13Kernel_traitsIf13__nv_bfloat16fS2_fjLj768ELj1ELj4ELj1ELj16ENS_18Kernel_traits_baseILj768EfS2_fS2_fjLj128EEEEELb1ELb0ELb1ELb0EEEvNS_9FwdParamsE,@function
        .size           _ZN10layer_norm13ln_fwd_kernelINS_13Kernel_traitsIf13__nv_bfloat16fS2_fjLj768ELj1ELj4ELj1ELj16ENS_18Kernel_traits_baseILj768EfS2_fS2_fjLj128EEEEELb1ELb0ELb1ELb0EEEvNS_9FwdParamsE,(.L_x_22242 - _ZN10layer_norm13ln_fwd_kernelINS_13Kernel_traitsIf13__nv_bfloat16fS2_fjLj768ELj1ELj4ELj1ELj16ENS_18Kernel_traits_baseILj768EfS2_fS2_fjLj128EEEEELb1ELb0ELb1ELb0EEEvNS_9FwdParamsE)
        .other          _ZN10layer_norm13ln_fwd_kernelINS_13Kernel_traitsIf13__nv_bfloat16fS2_fjLj768ELj1ELj4ELj1ELj16ENS_18Kernel_traits_baseILj768EfS2_fS2_fjLj128EEEEELb1ELb0ELb1ELb0EEEvNS_9FwdParamsE,@"STO_CUDA_ENTRY STV_DEFAULT"
_ZN10layer_norm13ln_fwd_kernelINS_13Kernel_traitsIf13__nv_bfloat16fS2_fjLj768ELj1ELj4ELj1ELj16ENS_18Kernel_traits_baseILj768EfS2_fS2_fjLj128EEEEELb1ELb0ELb1ELb0EEEvNS_9FwdParamsE:
.text._ZN10layer_norm13ln_fwd_kernelINS_13Kernel_traitsIf13__nv_bfloat16fS2_fjLj768ELj1ELj4ELj1ELj16ENS_18Kernel_traits_baseILj768EfS2_fS2_fjLj128EEEEELb1ELb0ELb1ELb0EEEvNS_9FwdParamsE:
        /* <DEDUP_REMOVED lines=101> */
.L_x_9783:
[----:B------:R-:W-:Y:S05]  /*0650*/  BSYNC B0 ;  /* 0x0000000000007941 */ /* 0x000fea0003800000 */
.L_x_9782:
        /* <DEDUP_REMOVED lines=17> */
.L_x_9785:
[----:B------:R-:W-:Y:S05]  /*0770*/  BSYNC B0 ;  /* 0x0000000000007941 */ /* 0x000fea0003800000 */
.L_x_9784:
        /* <DEDUP_REMOVED lines=16> */
.L_x_9787:
[----:B------:R-:W-:Y:S05]  /*0880*/  BSYNC B0 ;  /* 0x0000000000007941 */ /* 0x000fea0003800000 */
.L_x_9786:
        /* <DEDUP_REMOVED lines=15> */
.L_x_10024:
        /* <DEDUP_REMOVED lines=26> */
[----:B------:R-:W-:-:S05]  /*0b20*/  @P3 MOV R74, 0x20 ;  /* 0x00000020004a3802 */ /* 0x000fca0000000f00 */
        /* <DEDUP_REMOVED lines=22> */
.L_x_9794:
[----:B------:R-:W-:Y:S02]  /*0c90*/  IMAD.MOV.U32 R76, RZ, RZ, R10 ;  /* 0x000000ffff4c7224 */ /* 0x000fe400078e000a */
.L_x_9795:
[----:B------:R-:W-:Y:S05]  /*0ca0*/  BSYNC B3 ;  /* 0x0000000000037941 */ /* 0x000fea0003800000 */
.L_x_9793:
        /* <DEDUP_REMOVED lines=16> */
.L_x_9799:
[----:B------:R-:W-:Y:S05]  /*0db0*/  BSYNC B4 ;  /* 0x0000000000047941 */ /* 0x000fea0003800000 */
.L_x_9798:
        /* <DEDUP_REMOVED lines=43> */
.L_x_9797:
[----:B------:R-:W-:Y:S05]  /*1070*/  BSYNC B3 ;  /* 0x0000000000037941 */ /* 0x000fea0003800000 */
.L_x_9796:
        /* <DEDUP_REMOVED lines=10> */
.L_x_9792:
[----:B0-----:R-:W-:Y:S05]  /*1120*/  BSYNC B2 ;  /* 0x0000000000027941 */ /* 0x001fea0003800000 */
.L_x_9791:
        /* <DEDUP_REMOVED lines=18> */
.L_x_9803:
[----:B------:R-:W-:Y:S02]  /*1250*/  IMAD.MOV.U32 R78, RZ, RZ, R10 ;  /* 0x000000ffff4e7224 */ /* 0x000fe400078e000a */
.L_x_9804:
[----:B------:R-:W-:Y:S05]  /*1260*/  BSYNC B3 ;  /* 0x0000000000037941 */ /* 0x000fea0003800000 */
.L_x_9802:
        /* <DEDUP_REMOVED lines=16> */
.L_x_9808:
[----:B------:R-:W-:Y:S05]  /*1370*/  BSYNC B4 ;  /* 0x0000000000047941 */ /* 0x000fea0003800000 */
.L_x_9807:
        /* <DEDUP_REMOVED lines=43> */
.L_x_9806:
[----:B------:R-:W-:Y:S05]  /*1630*/  BSYNC B3 ;  /* 0x0000000000037941 */ /* 0x000fea0003800000 */
.L_x_9805:
        /* <DEDUP_REMOVED lines=10> */
.L_x_9801:
[----:B------:R-:W-:Y:S05]  /*16e0*/  BSYNC B2 ;  /* 0x0000000000027941 */ /* 0x000fea0003800000 */
.L_x_9800:
        /* <DEDUP_REMOVED lines=18> */
.L_x_9812:
[----:B------:R-:W-:Y:S02]  /*1810*/  IMAD.MOV.U32 R78, RZ, RZ, R10 ;  /* 0x000000ffff4e7224 */ /* 0x000fe400078e000a */
.L_x_9813:
[----:B------:R-:W-:Y:S05]  /*1820*/  BSYNC B3 ;  /* 0x0000000000037941 */ /* 0x000fea0003800000 */
.L_x_9811:
        /* <DEDUP_REMOVED lines=16> */
.L_x_9817:
[----:B------:R-:W-:Y:S05]  /*1930*/  BSYNC B4 ;  /* 0x0000000000047941 */ /* 0x000fea0003800000 */
.L_x_9816:
        /* <DEDUP_REMOVED lines=43> */
.L_x_9815:
[----:B------:R-:W-:Y:S05]  /*1bf0*/  BSYNC B3 ;  /* 0x0000000000037941 */ /* 0x000fea0003800000 */
.L_x_9814:
        /* <DEDUP_REMOVED lines=10> */
.L_x_9810:
[----:B------:R-:W-:Y:S05]  /*1ca0*/  BSYNC B2 ;  /* 0x0000000000027941 */ /* 0x000fea0003800000 */
.L_x_9809:
        /* <DEDUP_REMOVED lines=18> */
.L_x_9821:
[----:B------:R-:W-:Y:S02]  /*1dd0*/  IMAD.MOV.U32 R96, RZ, RZ, R10 ;  /* 0x000000ffff607224 */ /* 0x000fe400078e000a */
.L_x_9822:
[----:B------:R-:W-:Y:S05]  /*1de0*/  BSYNC B3 ;  /* 0x0000000000037941 */ /* 0x000fea0003800000 */
.L_x_9820:
        /* <DEDUP_REMOVED lines=16> */
.L_x_9826:
[----:B------:R-:W-:Y:S05]  /*1ef0*/  BSYNC B4 ;  /* 0x0000000000047941 */ /* 0x000fea0003800000 */
.L_x_9825:
        /* <DEDUP_REMOVED lines=43> */
.L_x_9824:
[----:B------:R-:W-:Y:S05]  /*21b0*/  BSYNC B3 ;  /* 0x0000000000037941 */ /* 0x000fea0003800000 */
.L_x_9823:
        /* <DEDUP_REMOVED lines=10> */
.L_x_9819:
[----:B------:R-:W-:Y:S05]  /*2260*/  BSYNC B2 ;  /* 0x0000000000027941 */ /* 0x000fea0003800000 */
.L_x_9818:
        /* <DEDUP_REMOVED lines=18> */
.L_x_9830:
[----:B------:R-:W-:Y:S02]  /*2390*/  MOV R96, R10 ;  /* 0x0000000a00607202 */ /* 0x000fe40000000f00 */
.L_x_9831:
[----:B------:R-:W-:Y:S05]  /*23a0*/  BSYNC B3 ;  /* 0x0000000000037941 */ /* 0x000fea0003800000 */
.L_x_9829:
        /* <DEDUP_REMOVED lines=16> */
.L_x_9835:
[----:B------:R-:W-:Y:S05]  /*24b0*/  BSYNC B4 ;  /* 0x0000000000047941 */ /* 0x000fea0003800000 */
.L_x_9834:
        /* <DEDUP_REMOVED lines=43> */
.L_x_9833:
[----:B------:R-:W-:Y:S05]  /*2770*/  BSYNC B3 ;  /* 0x0000000000037941 */ /* 0x000fea0003800000 */
.L_x_9832:
        /* <DEDUP_REMOVED lines=10> */
.L_x_9828:
[----:B------:R-:W-:Y:S05]  /*2820*/  BSYNC B2 ;  /* 0x0000000000027941 */ /* 0x000fea0003800000 */
.L_x_9827:
        /* <DEDUP_REMOVED lines=18> */
.L_x_9839:
[----:B------:R-:W-:Y:S02]  /*2950*/  IMAD.MOV.U32 R98, RZ, RZ, R10 ;  /* 0x000000ffff627224 */ /* 0x000fe400078e000a */
.L_x_9840:
[----:B------:R-:W-:Y:S05]  /*2960*/  BSYNC B3 ;  /* 0x0000000000037941 */ /* 0x000fea0003800000 */
.L_x_9838:
        /* <DEDUP_REMOVED lines=16> */
.L_x_9844:
[----:B------:R-:W-:Y:S05]  /*2a70*/  BSYNC B4 ;  /* 0x0000000000047941 */ /* 0x000fea0003800000 */
.L_x_9843:
        /* <DEDUP_REMOVED lines=43> */
.L_x_9842:
[----:B------:R-:W-:Y:S05]  /*2d30*/  BSYNC B3 ;  /* 0x0000000000037941 */ /* 0x000fea0003800000 */
.L_x_9841:
        /* <DEDUP_REMOVED lines=10> */
.L_x_9837:
[----:B------:R-:W-:Y:S05]  /*2de0*/  BSYNC B2 ;  /* 0x0000000000027941 */ /* 0x000fea0003800000 */
.L_x_9836:
        /* <DEDUP_REMOVED lines=18> */
.L_x_9848:
[----:B------:R-:W-:Y:S02]  /*2f10*/  IMAD.MOV.U32 R98, RZ, RZ, R10 ;  /* 0x000000ffff627224 */ /* 0x000fe400078e000a */
.L_x_9849:
[----:B------:R-:W-:Y:S05]  /*2f20*/  BSYNC B3 ;  /* 0x0000000000037941 */ /* 0x000fea0003800000 */
.L_x_9847:
        /* <DEDUP_REMOVED lines=16> */
.L_x_9853:
[----:B------:R-:W-:Y:S05]  /*3030*/  BSYNC B4 ;  /* 0x0000000000047941 */ /* 0x000fea0003800000 */
.L_x_9852:
        /* <DEDUP_REMOVED lines=43> */
.L_x_9851:
[----:B------:R-:W-:Y:S05]  /*32f0*/  BSYNC B3 ;  /* 0x0000000000037941 */ /* 0x000fea0003800000 */
.L_x_9850:
        /* <DEDUP_REMOVED lines=10> */
.L_x_9846:
[----:B------:R-:W-:Y:S05]  /*33a0*/  BSYNC B2 ;  /* 0x0000000000027941 */ /* 0x000fea0003800000 */
.L_x_9845:
        /* <DEDUP_REMOVED lines=18> */
.L_x_9857:
[----:B------:R-:W-:Y:S02]  /*34d0*/  IMAD.MOV.U32 R106, RZ, RZ, R10 ;  /* 0x000000ffff6a7224 */ /* 0x000fe400078e000a */
.L_x_9858:
[----:B------:R-:W-:Y:S05]  /*34e0*/  BSYNC B3 ;  /* 0x0000000000037941 */ /* 0x000fea0003800000 */
.L_x_9856:
        /* <DEDUP_REMOVED lines=16> */
.L_x_9862:
[----:B------:R-:W-:Y:S05]  /*35f0*/  BSYNC B4 ;  /* 0x0000000000047941 */ /* 0x000fea0003800000 */
.L_x_9861:
        /* <DEDUP_REMOVED lines=43> */
.L_x_9860:
[----:B------:R-:W-:Y:S05]  /*38b0*/  BSYNC B3 ;  /* 0x0000000000037941 */ /* 0x000fea0003800000 */
.L_x_9859:
        /* <DEDUP_REMOVED lines=10> */
.L_x_9855:
[----:B------:R-:W-:Y:S05]  /*3960*/  BSYNC B2 ;  /* 0x0000000000027941 */ /* 0x000fea0003800000 */
.L_x_9854:
[----:B------:R-:W-:Y:S01]  /*3970*/  HFMA2.MMA R96, -RZ, RZ, 0, 1.9073486328125e-06 ;  /* 0x00000020ff607435 */ /* 0x000fe200000001ff */
[----:B------:R-:W-:Y:S09]  /*3980*/  BSSY B2, `(.L_x_9863) ;  /* 0x0000019000027945 */ /* 0x000ff20003800000 */
[----:B------:R-:W-:-:S05]  /*3990*/  IMAD.WIDE.U32 R96, R115, R96, c[0x0][0x188] ;  /* 0x0000620073607625 */ /* 0x000fca00078e0060 */
[----:B------:R0:W-:Y:S04]  /*39a0*/  STG.E.128 [R96.64], R72 ;  /* 0x0000004860007986 */ /* 0x0001e8000c101d06 */
[----:B------:R0:W-:Y:S01]  /*39b0*/  STG.E.128 [R96.64+0x10], R76 ;  /* 0x0000104c60007986 */ /* 0x0001e2000c101d06 */
        /* <DEDUP_REMOVED lines=9> */
[----:B------:R-:W-:Y:S02]  /*3a50*/  LOP3.LUT R97, R96, 0xff00, R97, 0xf8, !PT ;  /* 0x0000ff0060617812 */ /* 0x000fe400078ef861 */
[----:B------:R-:W-:Y:S01]  /*3a60*/  LOP3.LUT R96, R101, 0xff, RZ, 0xc0, !PT ;  /* 0x000000ff65607812 */ /* 0x000fe200078ec0ff */
[----:B------:R-:W-:Y:S01]  /*3a70*/  IMAD.WIDE.U32 R98, R98, 0x10000, RZ ;  /* 0x0001000062627825 */ /* 0x000fe200078e00ff */
[----:B------:R-:W-:-:S03]  /*3a80*/  LOP3.LUT R117, R97, 0xff, R104, 0xf8, !PT ;  /* 0x000000ff61757812 */ /* 0x000fc600078ef868 */
        /* <DEDUP_REMOVED lines=8> */
.L_x_9864:
[----:B------:R-:W-:Y:S05]  /*3b10*/  BSYNC B2 ;  /* 0x0000000000027941 */ /* 0x000fea0003800000 */
.L_x_9863:
[----:B------:R-:W-:Y:S02]  /*3b20*/  IADD3 R115, R115, 0x20, RZ ;  /* 0x0000002073737810 */ /* 0x000fe40007ffe0ff */
[----:B------:R-:W-:Y:S02]  /*3b30*/  IADD3 R114, R114, 0x20, RZ ;  /* 0x0000002072727810 */ /* 0x000fe40007ffe0ff */
.L_x_9790:
[----:B-1----:R-:W-:Y:S05]  /*3b40*/  BSYNC B1 ;  /* 0x0000000000017941 */ /* 0x002fea0003800000 */
.L_x_9789:
        /* <DEDUP_REMOVED lines=19> */
[C---:B-1----:R-:W-:Y:S01]  /*3c80*/  ISETP.NE.AND P5, PT, R9.reuse, 0x1, PT ;  /* 0x000000010900780c */ /* 0x042fe20003fa5270 */
        /* <DEDUP_REMOVED lines=11> */
.L_x_9870:
[----:B------:R-:W-:Y:S02]  /*3d40*/  IMAD.MOV.U32 R84, RZ, RZ, R10 ;  /* 0x000000ffff547224 */ /* 0x000fe400078e000a */
.L_x_9871:
[----:B------:R-:W-:Y:S05]  /*3d50*/  BSYNC B3 ;  /* 0x0000000000037941 */ /* 0x000fea0003800000 */
.L_x_9869:
        /* <DEDUP_REMOVED lines=16> */
.L_x_9875:
[----:B------:R-:W-:Y:S05]  /*3e60*/  BSYNC B4 ;  /* 0x0000000000047941 */ /* 0x000fea0003800000 */
.L_x_9874:
        /* <DEDUP_REMOVED lines=43> */
.L_x_9873:
[----:B------:R-:W-:Y:S05]  /*4120*/  BSYNC B3 ;  /* 0x0000000000037941 */ /* 0x000fea0003800000 */
.L_x_9872:
[----:B------:R-:W1:Y:S01]  /*4130*/  I2F.U32 R9, R84 ;  /* 0x0000005400097306 */ /* 0x000e620000201000 */
[----:B------:R-:W-:Y:S01]  /*4140*/  HFMA2.MMA R80, -RZ, RZ, 0.1171875, 0 ;  /* 0x2f800000ff507435 */ /* 0x000fe200000001ff */
[----:B-----5:R-:W-:-:S05]  /*4150*/  PRMT R81, RZ, 0x5410, R64 ;  /* 0x00005410ff517816 */ /* 0x020fca0000000040 */
[----:B------:R-:W-:-:S04]  /*4160*/  FMUL.FTZ R81, R81, c[0x0][0x1ec] ;  /* 0x00007b0051517a20 */ /* 0x000fc80000410000 */
[----:B------:R-:W-:Y:S02]  /*4170*/  FMUL.FTZ R81, R81, c[0x0][0x1e8] ;  /* 0x00007a0051517a20 */ /* 0x000fe40000410000 */
[----:B-1----:R-:W-:-:S05]  /*4180*/  FFMA.FTZ R9, R9, R80, 1.1641532182693481445e-10 ;  /* 0x2f00000009097423 */ /* 0x002fca0000010050 */
[----:B------:R-:W-:-:S04]  /*4190*/  FSETP.GTU.FTZ.AND P5, PT, R9, c[0x0][0x1e4], PT ;  /* 0x0000790009007a0b */ /* 0x000fc80003fbc000 */
[----:B------:R-:W-:Y:S02]  /*41a0*/  FSEL R80, R81, RZ, !P5 ;  /* 0x000000ff51507208 */ /* 0x000fe40006800000 */
[----:B------:R-:W-:-:S03]  /*41b0*/  SEL R100, RZ, 0x1, P5 ;  /* 0x00000001ff647807 */ /* 0x000fc60002800000 */
[----:B------:R-:W-:Y:S02]  /*41c0*/  @P3 FADD.FTZ R80, R60, R80 ;  /* 0x000000503c503221 */ /* 0x000fe40000010000 */
.L_x_9868:
[----:B-1----:R-:W-:Y:S05]  /*41d0*/  BSYNC B2 ;  /* 0x0000000000027941 */ /* 0x002fea0003800000 */
.L_x_9867:
        /* <DEDUP_REMOVED lines=18> */
.L_x_9879:
[----:B------:R-:W-:Y:S02]  /*4300*/  MOV R86, R10 ;  /* 0x0000000a00567202 */ /* 0x000fe40000000f00 */
.L_x_9880:
[----:B------:R-:W-:Y:S05]  /*4310*/  BSYNC B3 ;  /* 0x0000000000037941 */ /* 0x000fea0003800000 */
.L_x_9878:
        /* <DEDUP_REMOVED lines=16> */
.L_x_9884:
[----:B------:R-:W-:Y:S05]  /*4420*/  BSYNC B4 ;  /* 0x0000000000047941 */ /* 0x000fea0003800000 */
.L_x_9883:
        /* <DEDUP_REMOVED lines=43> */
.L_x_9882:
[----:B------:R-:W-:Y:S05]  /*46e0*/  BSYNC B3 ;  /* 0x0000000000037941 */ /* 0x000fea0003800000 */
.L_x_9881:
        /* <DEDUP_REMOVED lines=10> */
.L_x_9877:
[----:B------:R-:W-:Y:S05]  /*4790*/  BSYNC B2 ;  /* 0x0000000000027941 */ /* 0x000fea0003800000 */
.L_x_9876:
        /* <DEDUP_REMOVED lines=18> */
.L_x_9888:
[----:B------:R-:W-:Y:S02]  /*48c0*/  IMAD.MOV.U32 R86, RZ, RZ, R10 ;  /* 0x000000ffff567224 */ /* 0x000fe400078e000a */
.L_x_9889:
[----:B------:R-:W-:Y:S05]  /*48d0*/  BSYNC B3 ;  /* 0x0000000000037941 */ /* 0x000fea0003800000 */
.L_x_9887:
        /* <DEDUP_REMOVED lines=16> */
.L_x_9893:
[----:B------:R-:W-:Y:S05]  /*49e0*/  BSYNC B4 ;  /* 0x0000000000047941 */ /* 0x000fea0003800000 */
.L_x_9892:
        /* <DEDUP_REMOVED lines=43> */
.L_x_9891:
[----:B------:R-:W-:Y:S05]  /*4ca0*/  BSYNC B3 ;  /* 0x0000000000037941 */ /* 0x000fea0003800000 */
.L_x_9890:
        /* <DEDUP_REMOVED lines=10> */
.L_x_9886:
[----:B------:R-:W-:Y:S05]  /*4d50*/  BSYNC B2 ;  /* 0x0000000000027941 */ /* 0x000fea0003800000 */
.L_x_9885:
        /* <DEDUP_REMOVED lines=18> */
.L_x_9897:
[----:B0-----:R-:W-:Y:S02]  /*4e80*/  IMAD.MOV.U32 R96, RZ, RZ, R10 ;  /* 0x000000ffff607224 */ /* 0x001fe400078e000a */
.L_x_9898:
[----:B------:R-:W-:Y:S05]  /*4e90*/  BSYNC B3 ;  /* 0x0000000000037941 */ /* 0x000fea0003800000 */
.L_x_9896:
        /* <DEDUP_REMOVED lines=16> */
.L_x_9902:
[----:B------:R-:W-:Y:S05]  /*4fa0*/  BSYNC B4 ;  /* 0x0000000000047941 */ /* 0x000fea0003800000 */
.L_x_9901:
        /* <DEDUP_REMOVED lines=43> */
.L_x_9900:
[----:B------:R-:W-:Y:S05]  /*5260*/  BSYNC B3 ;  /* 0x0000000000037941 */ /* 0x000fea0003800000 */
.L_x_9899:
        /* <DEDUP_REMOVED lines=10> */
.L_x_9895:
[----:B------:R-:W-:Y:S05]  /*5310*/  BSYNC B2 ;  /* 0x0000000000027941 */ /* 0x000fea0003800000 */
.L_x_9894:
        /* <DEDUP_REMOVED lines=18> */
.L_x_9906:
[----:B0-----:R-:W-:Y:S02]  /*5440*/  IMAD.MOV.U32 R96, RZ, RZ, R10 ;  /* 0x000000ffff607224 */ /* 0x001fe400078e000a */
.L_x_9907:
[----:B------:R-:W-:Y:S05]  /*5450*/  BSYNC B3 ;  /* 0x0000000000037941 */ /* 0x000fea0003800000 */
.L_x_9905:
        /* <DEDUP_REMOVED lines=16> */
.L_x_9911:
[----:B------:R-:W-:Y:S05]  /*5560*/  BSYNC B4 ;  /* 0x0000000000047941 */ /* 0x000fea0003800000 */
.L_x_9910:
        /* <DEDUP_REMOVED lines=43> */
.L_x_9909:
[----:B------:R-:W-:Y:S05]  /*5820*/  BSYNC B3 ;  /* 0x0000000000037941 */ /* 0x000fea0003800000 */
.L_x_9908:
        /* <DEDUP_REMOVED lines=10> */
.L_x_9904:
[----:B------:R-:W-:Y:S05]  /*58d0*/  BSYNC B2 ;  /* 0x0000000000027941 */ /* 0x000fea0003800000 */
.L_x_9903:
        /* <DEDUP_REMOVED lines=18> */
.L_x_9915:
[----:B0-----:R-:W-:Y:S02]  /*5a00*/  IMAD.MOV.U32 R98, RZ, RZ, R10 ;  /* 0x000000ffff627224 */ /* 0x001fe400078e000a */
.L_x_9916:
[----:B------:R-:W-:Y:S05]  /*5a10*/  BSYNC B3 ;  /* 0x0000000000037941 */ /* 0x000fea0003800000 */
.L_x_9914:
        /* <DEDUP_REMOVED lines=16> */
.L_x_9920:
[----:B------:R-:W-:Y:S05]  /*5b20*/  BSYNC B4 ;  /* 0x0000000000047941 */ /* 0x000fea0003800000 */
.L_x_9919:
        /* <DEDUP_REMOVED lines=43> */
.L_x_9918:
[----:B------:R-:W-:Y:S05]  /*5de0*/  BSYNC B3 ;  /* 0x0000000000037941 */ /* 0x000fea0003800000 */
.L_x_9917:
[----:B------:R-:W0:Y:S01]  /*5df0*/  I2F.U32 R85, R98 ;  /* 0x0000006200557306 */ /* 0x000e220000201000 */
[----:B------:R-:W-:Y:S01]  /*5e00*/  HFMA2.MMA R86, -RZ, RZ, 0.1171875, 0 ;  /* 0x2f800000ff567435 */ /* 0x000fe200000001ff */
[----:B------:R-:W-:-:S05]  /*5e10*/  PRMT R87, RZ, 0x7610, R66 ;  /* 0x00007610ff577816 */ /* 0x000fca0000000042 */
[----:B------:R-:W-:-:S04]  /*5e20*/  FMUL.FTZ R87, R87, c[0x0][0x1ec] ;  /* 0x00007b0057577a20 */ /* 0x000fc80000410000 */
[----:B------:R-:W-:Y:S02]  /*5e30*/  FMUL.FTZ R87, R87, c[0x0][0x1e8] ;  /* 0x00007a0057577a20 */ /* 0x000fe40000410000 */
[----:B0-----:R-:W-:-:S05]  /*5e40*/  FFMA.FTZ R85, R85, R86, 1.1641532182693481445e-10 ;  /* 0x2f00000055557423 */ /* 0x001fca0000010056 */
[----:B------:R-:W-:-:S04]  /*5e50*/  FSETP.GTU.FTZ.AND P5, PT, R85, c[0x0][0x1e4], PT ;  /* 0x0000790055007a0b */ /* 0x000fc80003fbc000 */
[----:B------:R-:W-:Y:S02]  /*5e60*/  FSEL R85, R87, RZ, !P5 ;  /* 0x000000ff57557208 */ /* 0x000fe40006800000 */
[----:B------:R-:W-:-:S03]  /*5e70*/  SEL R105, RZ, 0x1, P5 ;  /* 0x00000001ff697807 */ /* 0x000fc60002800000 */
[----:B------:R-:W-:Y:S02]  /*5e80*/  @P3 FADD.FTZ R85, R69, R85 ;  /* 0x0000005545553221 */ /* 0x000fe40000010000 */
.L_x_9913:
[----:B------:R-:W-:Y:S05]  /*5e90*/  BSYNC B2 ;  /* 0x0000000000027941 */ /* 0x000fea0003800000 */
.L_x_9912:
        /* <DEDUP_REMOVED lines=18> */
.L_x_9924:
[----:B------:R-:W-:Y:S02]  /*5fc0*/  MOV R98, R10 ;  /* 0x0000000a00627202 */ /* 0x000fe40000000f00 */
.L_x_9925:
[----:B------:R-:W-:Y:S05]  /*5fd0*/  BSYNC B3 ;  /* 0x0000000000037941 */ /* 0x000fea0003800000 */
.L_x_9923:
        /* <DEDUP_REMOVED lines=16> */
.L_x_9929:
[----:B------:R-:W-:Y:S05]  /*60e0*/  BSYNC B4 ;  /* 0x0000000000047941 */ /* 0x000fea0003800000 */
.L_x_9928:
        /* <DEDUP_REMOVED lines=43> */
.L_x_9927:
[----:B------:R-:W-:Y:S05]  /*63a0*/  BSYNC B3 ;  /* 0x0000000000037941 */ /* 0x000fea0003800000 */
.L_x_9926:
        /* <DEDUP_REMOVED lines=10> */
.L_x_9922:
[----:B------:R-:W-:Y:S05]  /*6450*/  BSYNC B2 ;  /* 0x0000000000027941 */ /* 0x000fea0003800000 */
.L_x_9921:
        /* <DEDUP_REMOVED lines=18> */
.L_x_9933:
[----:B------:R-:W-:Y:S02]  /*6580*/  IMAD.MOV.U32 R106, RZ, RZ, R10 ;  /* 0x000000ffff6a7224 */ /* 0x000fe400078e000a */
.L_x_9934:
[----:B------:R-:W-:Y:S05]  /*6590*/  BSYNC B3 ;  /* 0x0000000000037941 */ /* 0x000fea0003800000 */
.L_x_9932:
        /* <DEDUP_REMOVED lines=16> */
.L_x_9938:
[----:B------:R-:W-:Y:S05]  /*66a0*/  BSYNC B4 ;  /* 0x0000000000047941 */ /* 0x000fea0003800000 */
.L_x_9937:
        /* <DEDUP_REMOVED lines=43> */
.L_x_9936:
[----:B------:R-:W-:Y:S05]  /*6960*/  BSYNC B3 ;  /* 0x0000000000037941 */ /* 0x000fea0003800000 */
.L_x_9935:
        /* <DEDUP_REMOVED lines=10> */
.L_x_9931:
[----:B------:R-:W-:Y:S05]  /*6a10*/  BSYNC B2 ;  /* 0x0000000000027941 */ /* 0x000fea0003800000 */
.L_x_9930:
        /* <DEDUP_REMOVED lines=13> */
[----:B------:R-:W-:Y:S02]  /*6af0*/  LOP3.LUT R99, R96, 0xff00, R99, 0xf8, !PT ;  /* 0x0000ff0060637812 */ /* 0x000fe400078ef863 */
[----:B------:R-:W-:Y:S01]  /*6b00*/  LOP3.LUT R106, R101, 0xff, RZ, 0xc0, !PT ;  /* 0x000000ff656a7812 */ /* 0x000fe200078ec0ff */
[----:B------:R-:W-:Y:S01]  /*6b10*/  IMAD.WIDE.U32 R96, R97, 0x1000000, RZ ;  /* 0x0100000061607825 */ /* 0x000fe200078e00ff */
[----:B------:R-:W-:-:S03]  /*6b20*/  LOP3.LUT R117, R99, 0xff, R104, 0xf8, !PT ;  /* 0x000000ff63757812 */ /* 0x000fc600078ef868 */
[----:B------:R-:W-:-:S04]  /*6b30*/  IMAD.WIDE.U32 R98, R98, 0x10000, RZ ;  /* 0x0001000062627825 */ /* 0x000fc800078e00ff */
[----:B------:R-:W-:Y:S01]  /*6b40*/  IMAD.WIDE.U32 R106, R106, 0x100, RZ ;  /* 0x000001006a6a7825 */ /* 0x000fe200078e00ff */
[----:B------:R-:W-:Y:S01]  /*6b50*/  LOP3.LUT R117, R99, R117, R97, 0xfe, !PT ;  /* 0x0000007563757212 */ /* 0x000fe200078efe61 */
[----:B------:R-:W-:-:S03]  /*6b60*/  HFMA2.MMA R99, -RZ, RZ, 0, 4.76837158203125e-07 ;  /* 0x00000008ff637435 */ /* 0x000fc600000001ff */
[----:B------:R-:W-:Y:S02]  /*6b70*/  LOP3.LUT R97, R106, R96, R98, 0xfe, !PT ;  /* 0x000000606a617212 */ /* 0x000fe400078efe62 */
[----:B------:R-:W-:Y:S02]  /*6b80*/  LOP3.LUT R107, R117, R107, RZ, 0xfc, !PT ;  /* 0x0000006b756b7212 */ /* 0x000fe400078efcff */
[----:B------:R-:W-:-:S03]  /*6b90*/  LOP3.LUT R106, R97, 0xff, R100, 0xf8, !PT ;  /* 0x000000ff616a7812 */ /* 0x000fc600078ef864 */
[----:B------:R-:W-:-:S05]  /*6ba0*/  IMAD.WIDE.U32 R96, R114, R99, c[0x0][0x190] ;  /* 0x0000640072607625 */ /* 0x000fca00078e0063 */
[----:B------:R0:W-:Y:S02]  /*6bb0*/  STG.E.64 [R96.64], R106 ;  /* 0x0000006a60007986 */ /* 0x0001e4000c101b06 */
.L_x_9940:
[----:B------:R-:W-:Y:S05]  /*6bc0*/  BSYNC B2 ;  /* 0x0000000000027941 */ /* 0x000fea0003800000 */
.L_x_9939:
[----:B------:R-:W-:Y:S02]  /*6bd0*/  IADD3 R115, R115, 0x20, RZ ;  /* 0x0000002073737810 */ /* 0x000fe40007ffe0ff */
[----:B------:R-:W-:Y:S02]  /*6be0*/  IADD3 R114, R114, 0x20, RZ ;  /* 0x0000002072727810 */ /* 0x000fe40007ffe0ff */
.L_x_9866:
[----:B------:R-:W-:Y:S05]  /*6bf0*/  BSYNC B1 ;  /* 0x0000000000017941 */ /* 0x000fea0003800000 */
.L_x_9865:
        /* <DEDUP_REMOVED lines=30> */
.L_x_9946:
[----:B------:R-:W-:Y:S02]  /*6de0*/  IMAD.MOV.U32 R94, RZ, RZ, R10 ;  /* 0x000000ffff5e7224 */ /* 0x000fe400078e000a */
.L_x_9947:
[----:B------:R-:W-:Y:S05]  /*6df0*/  BSYNC B3 ;  /* 0x0000000000037941 */ /* 0x000fea0003800000 */
.L_x_9945:
        /* <DEDUP_REMOVED lines=16> */
.L_x_9951:
[----:B------:R-:W-:Y:S05]  /*6f00*/  BSYNC B4 ;  /* 0x0000000000047941 */ /* 0x000fea0003800000 */
.L_x_9950:
        /* <DEDUP_REMOVED lines=44> */
.L_x_9949:
[----:B------:R-:W-:Y:S05]  /*71d0*/  BSYNC B3 ;  /* 0x0000000000037941 */ /* 0x000fea0003800000 */
.L_x_9948:
        /* <DEDUP_REMOVED lines=10> */
.L_x_9944:
[----:B-1----:R-:W-:Y:S05]  /*7280*/  BSYNC B2 ;  /* 0x0000000000027941 */ /* 0x002fea0003800000 */
.L_x_9943:
        /* <DEDUP_REMOVED lines=18> */
.L_x_9955:
[----:B------:R-:W-:Y:S02]  /*73b0*/  IMAD.MOV.U32 R94, RZ, RZ, R10 ;  /* 0x000000ffff5e7224 */ /* 0x000fe400078e000a */
.L_x_9956:
[----:B------:R-:W-:Y:S05]  /*73c0*/  BSYNC B3 ;  /* 0x0000000000037941 */ /* 0x000fea0003800000 */
.L_x_9954:
        /* <DEDUP_REMOVED lines=16> */
.L_x_9960:
[----:B------:R-:W-:Y:S05]  /*74d0*/  BSYNC B4 ;  /* 0x0000000000047941 */ /* 0x000fea0003800000 */
.L_x_9959:
        /* <DEDUP_REMOVED lines=43> */
.L_x_9958:
[----:B------:R-:W-:Y:S05]  /*7790*/  BSYNC B3 ;  /* 0x0000000000037941 */ /* 0x000fea0003800000 */
.L_x_9957:
        /* <DEDUP_REMOVED lines=10> */
.L_x_9953:
[----:B------:R-:W-:Y:S05]  /*7840*/  BSYNC B2 ;  /* 0x0000000000027941 */ /* 0x000fea0003800000 */
.L_x_9952:
        /* <DEDUP_REMOVED lines=18> */
.L_x_9964:
[----:B------:R-:W-:Y:S02]  /*7970*/  MOV R94, R10 ;  /* 0x0000000a005e7202 */ /* 0x000fe40000000f00 */
.L_x_9965:
[----:B------:R-:W-:Y:S05]  /*7980*/  BSYNC B3 ;  /* 0x0000000000037941 */ /* 0x000fea0003800000 */
.L_x_9963:
        /* <DEDUP_REMOVED lines=16> */
.L_x_9969:
[----:B------:R-:W-:Y:S05]  /*7a90*/  BSYNC B4 ;  /* 0x0000000000047941 */ /* 0x000fea0003800000 */
.L_x_9968:
        /* <DEDUP_REMOVED lines=43> */
.L_x_9967:
[----:B------:R-:W-:Y:S05]  /*7d50*/  BSYNC B3 ;  /* 0x0000000000037941 */ /* 0x000fea0003800000 */
.L_x_9966:
        /* <DEDUP_REMOVED lines=10> */
.L_x_9962:
[----:B------:R-:W-:Y:S05]  /*7e00*/  BSYNC B2 ;  /* 0x0000000000027941 */ /* 0x000fea0003800000 */
.L_x_9961:
        /* <DEDUP_REMOVED lines=18> */
.L_x_9973:
[----:B0-----:R-:W-:Y:S02]  /*7f30*/  IMAD.MOV.U32 R96, RZ, RZ, R10 ;  /* 0x000000ffff607224 */ /* 0x001fe400078e000a */
.L_x_9974:
[----:B------:R-:W-:Y:S05]  /*7f40*/  BSYNC B3 ;  /* 0x0000000000037941 */ /* 0x000fea0003800000 */
.L_x_9972:
        /* <DEDUP_REMOVED lines=16> */
.L_x_9978:
[----:B------:R-:W-:Y:S05]  /*8050*/  BSYNC B4 ;  /* 0x0000000000047941 */ /* 0x000fea0003800000 */
.L_x_9977:
        /* <DEDUP_REMOVED lines=43> */
.L_x_9976:
[----:B------:R-:W-:Y:S05]  /*8310*/  BSYNC B3 ;  /* 0x0000000000037941 */ /* 0x000fea0003800000 */
.L_x_9975:
        /* <DEDUP_REMOVED lines=10> */
.L_x_9971:
[----:B------:R-:W-:Y:S05]  /*83c0*/  BSYNC B2 ;  /* 0x0000000000027941 */ /* 0x000fea0003800000 */
.L_x_9970:
        /* <DEDUP_REMOVED lines=18> */
.L_x_9982:
[----:B0-----:R-:W-:Y:S02]  /*84f0*/  IMAD.MOV.U32 R96, RZ, RZ, R10 ;  /* 0x000000ffff607224 */ /* 0x001fe400078e000a */
.L_x_9983:
[----:B------:R-:W-:Y:S05]  /*8500*/  BSYNC B3 ;  /* 0x0000000000037941 */ /* 0x000fea0003800000 */
.L_x_9981:
        /* <DEDUP_REMOVED lines=16> */
.L_x_9987:
[----:B------:R-:W-:Y:S05]  /*8610*/  BSYNC B4 ;  /* 0x0000000000047941 */ /* 0x000fea0003800000 */
.L_x_9986:
        /* <DEDUP_REMOVED lines=43> */
.L_x_9985:
[----:B------:R-:W-:Y:S05]  /*88d0*/  BSYNC B3 ;  /* 0x0000000000037941 */ /* 0x000fea0003800000 */
.L_x_9984:
        /* <DEDUP_REMOVED lines=10> */
.L_x_9980:
[----:B------:R-:W-:Y:S05]  /*8980*/  BSYNC B2 ;  /* 0x0000000000027941 */ /* 0x000fea0003800000 */
.L_x_9979:
        /* <DEDUP_REMOVED lines=18> */
.L_x_9991:
[----:B0-----:R-:W-:Y:S02]  /*8ab0*/  IMAD.MOV.U32 R98, RZ, RZ, R10 ;  /* 0x000000ffff627224 */ /* 0x001fe400078e000a */
.L_x_9992:
[----:B------:R-:W-:Y:S05]  /*8ac0*/  BSYNC B3 ;  /* 0x0000000000037941 */ /* 0x000fea0003800000 */
.L_x_9990:
        /* <DEDUP_REMOVED lines=16> */
.L_x_9996:
[----:B------:R-:W-:Y:S05]  /*8bd0*/  BSYNC B4 ;  /* 0x0000000000047941 */ /* 0x000fea0003800000 */
.L_x_9995:
        /* <DEDUP_REMOVED lines=43> */
.L_x_9994:
[----:B------:R-:W-:Y:S05]  /*8e90*/  BSYNC B3 ;  /* 0x0000000000037941 */ /* 0x000fea0003800000 */
.L_x_9993:
        /* <DEDUP_REMOVED lines=10> */
.L_x_9989:
[----:B------:R-:W-:Y:S05]  /*8f40*/  BSYNC B2 ;  /* 0x0000000000027941 */ /* 0x000fea0003800000 */
.L_x_9988:
[----:B------:R-:W-:Y:S01]  /*8f50*/  @!P4 ISETP.NE.U32.AND P5, PT, RZ, c[0x0][0x180], PT ;  /* 0x00006000ff00ca0c */ /* 0x000fe20003fa5070 */
[----:B------:R-:W-:Y:S01]  /*8f60*/  BSSY B2, `(.L_x_9997) ;  /* 0x000005a000027945 */ /* 0x000fe20003800000 */
[----:B0-----:R-:W-:Y:S02]  /*8f70*/  @!P4 MOV R96, R9 ;  /* 0x000000090060c202 */ /* 0x001fe40000000f00 */
        /* <DEDUP_REMOVED lines=15> */
.L_x_10000:
[----:B------:R-:W-:Y:S02]  /*9070*/  IMAD.MOV.U32 R98, RZ, RZ, R10 ;  /* 0x000000ffff627224 */ /* 0x000fe400078e000a */
.L_x_10001:
[----:B------:R-:W-:Y:S05]  /*9080*/  BSYNC B3 ;  /* 0x0000000000037941 */ /* 0x000fea0003800000 */
.L_x_9999:
        /* <DEDUP_REMOVED lines=16> */
.L_x_10005:
[----:B------:R-:W-:Y:S05]  /*9190*/  BSYNC B4 ;  /* 0x0000000000047941 */ /* 0x000fea0003800000 */
.L_x_10004:
        /* <DEDUP_REMOVED lines=43> */
.L_x_10003:
[----:B------:R-:W-:Y:S05]  /*9450*/  BSYNC B3 ;  /* 0x0000000000037941 */ /* 0x000fea0003800000 */
.L_x_10002:
        /* <DEDUP_REMOVED lines=10> */
.L_x_9998:
[----:B------:R-:W-:Y:S05]  /*9500*/  BSYNC B2 ;  /* 0x0000000000027941 */ /* 0x000fea0003800000 */
.L_x_9997:
        /* <DEDUP_REMOVED lines=18> */
.L_x_10009:
[----:B------:R-:W-:Y:S02]  /*9630*/  MOV R106, R10 ;  /* 0x0000000a006a7202 */ /* 0x000fe40000000f00 */
.L_x_10010:
[----:B------:R-:W-:Y:S05]  /*9640*/  BSYNC B3 ;  /* 0x0000000000037941 */ /* 0x000fea0003800000 */
.L_x_10008:
        /* <DEDUP_REMOVED lines=16> */
.L_x_10014:
[----:B------:R-:W-:Y:S05]  /*9750*/  BSYNC B4 ;  /* 0x0000000000047941 */ /* 0x000fea0003800000 */
.L_x_10013:
        /* <DEDUP_REMOVED lines=43> */
.L_x_10012:
[----:B------:R-:W-:Y:S05]  /*9a10*/  BSYNC B3 ;  /* 0x0000000000037941 */ /* 0x000fea0003800000 */
.L_x_10011:
        /* <DEDUP_REMOVED lines=10> */
.L_x_10007:
[----:B------:R-:W-:Y:S05]  /*9ac0*/  BSYNC B2 ;  /* 0x0000000000027941 */ /* 0x000fea0003800000 */
.L_x_10006:
[----:B------:R-:W-:-:S04]  /*9ad0*/  IMAD.MOV.U32 R96, RZ, RZ, 0x20 ;  /* 0x00000020ff607424 */ /* 0x000fc800078e00ff */
[----:B------:R-:W-:-:S05]  /*9ae0*/  IMAD.WIDE.U32 R96, R115, R96, c[0x0][0x188] ;  /* 0x0000620073607625 */ /* 0x000fca00078e0060 */
[----:B------:R0:W-:Y:S04]  /*9af0*/  STG.E.128 [R96.64], R88 ;  /* 0x0000005860007986 */ /* 0x0001e8000c101d06 */
[----:B------:R0:W-:Y:S01]  /*9b00*/  STG.E.128 [R96.64+0x10], R92 ;  /* 0x0000105c60007986 */ /* 0x0001e2000c101d06 */
[----:B------:R-:W-:Y:S05]  /*9b10*/  @!P2 BRA `(.L_x_9942) ;  /* 0x000001400000a947 */ /* 0x000fea0003800000 */
[----:B0-----:R-:W-:Y:S01]  /*9b20*/  SHF.L.U32 R97, R108, 0x10, RZ ;  /* 0x000000106c617819 */ /* 0x001fe200000006ff */
[----:B------:R-:W-:Y:S01]  /*9b30*/  IMAD.MOV.U32 R115, RZ, RZ, 0x8 ;  /* 0x00000008ff737424 */ /* 0x000fe200078e00ff */
[----:B------:R-:W-:Y:S02]  /*9b40*/  LOP3.LUT R96, R109, 0xffff, RZ, 0xc0, !PT ;  /* 0x0000ffff6d607812 */ /* 0x000fe400078ec0ff */
[----:B------:R-:W-:Y:S01]  /*9b50*/  LOP3.LUT R97, R97, 0xff0000, RZ, 0xc0, !PT ;  /* 0x00ff000061617812 */ /* 0x000fe200078ec0ff */
[----:B------:R-:W-:Y:S01]  /*9b60*/  IMAD.WIDE.U32 R114, R114, R115, c[0x0][0x190] ;  /* 0x0000640072727625 */ /* 0x000fe200078e0073 */
[----:B------:R-:W-:-:S02]  /*9b70*/  PRMT R99, R105, 0x7104, RZ ;  /* 0x0000710469637816 */ /* 0x000fc400000000ff */
[----:B------:R-:W-:Y:S02]  /*9b80*/  PRMT R96, R97, 0x4210, R96 ;  /* 0x0000421061607816 */ /* 0x000fe40000000060 */
[----:B------:R-:W-:Y:S02]  /*9b90*/  LOP3.LUT R106, R103, 0xff, RZ, 0xc0, !PT ;  /* 0x000000ff676a7812 */ /* 0x000fe400078ec0ff */
[----:B------:R-:W-:Y:S02]  /*9ba0*/  LOP3.LUT R98, R102, 0xff, RZ, 0xc0, !PT ;  /* 0x000000ff66627812 */ /* 0x000fe400078ec0ff */
[----:B------:R-:W-:Y:S01]  /*9bb0*/  LOP3.LUT R97, R96, 0xff00, R99, 0xf8, !PT ;  /* 0x0000ff0060617812 */ /* 0x000fe200078ef863 */
[----:B------:R-:W-:Y:S01]  /*9bc0*/  IMAD.WIDE.U32 R106, R106, 0x1000000, RZ ;  /* 0x010000006a6a7825 */ /* 0x000fe200078e00ff */
[----:B------:R-:W-:Y:S02]  /*9bd0*/  LOP3.LUT R96, R101, 0xff, RZ, 0xc0, !PT ;  /* 0x000000ff65607812 */ /* 0x000fe400078ec0ff */
[----:B------:R-:W-:Y:S01]  /*9be0*/  LOP3.LUT R111, R97, 0xff, R104, 0xf8, !PT ;  /* 0x000000ff616f7812 */ /* 0x000fe200078ef868 */
[----:B------:R-:W-:-:S04]  /*9bf0*/  IMAD.WIDE.U32 R98, R98, 0x10000, RZ ;  /* 0x0001000062627825 */ /* 0x000fc800078e00ff */
[----:B------:R-:W-:Y:S01]  /*9c00*/  IMAD.WIDE.U32 R96, R96, 0x100, RZ ;  /* 0x0000010060607825 */ /* 0x000fe200078e00ff */
[----:B------:R-:W-:-:S04]  /*9c10*/  LOP3.LUT R111, R99, R111, R107, 0xfe, !PT ;  /* 0x0000006f636f7212 */ /* 0x000fc800078efe6b */
[----:B------:R-:W-:Y:S02]  /*9c20*/  LOP3.LUT R99, R96, R106, R98, 0xfe, !PT ;  /* 0x0000006a60637212 */ /* 0x000fe400078efe62 */
[----:B------:R-:W-:Y:S02]  /*9c30*/  LOP3.LUT R97, R111, R97, RZ, 0xfc, !PT ;  /* 0x000000616f617212 */ /* 0x000fe400078efcff */
[----:B------:R-:W-:-:S05]  /*9c40*/  LOP3.LUT R96, R99, 0xff, R100, 0xf8, !PT ;  /* 0x000000ff63607812 */ /* 0x000fca00078ef864 */
[----:B------:R0:W-:Y:S02]  /*9c50*/  STG.E.64 [R114.64], R96 ;  /* 0x0000006072007986 */ /* 0x0001e4000c101b06 */
.L_x_9942:
[----:B------:R-:W-:Y:S05]  /*9c60*/  BSYNC B1 ;  /* 0x0000000000017941 */ /* 0x000fea0003800000 */
.L_x_9941:
        /* <DEDUP_REMOVED lines=30> */
.L_x_10025:
        /* <DEDUP_REMOVED lines=69> */
.L_x_10026:
        /* <DEDUP_REMOVED lines=36> */
[--C-:B0-----:R-:W-:Y:S02]  /*a4e0*/  FADD.FTZ R106, R75, -R113.reuse ;  /* 0x800000714b6a7221 */ /* 0x101fe40000010000 */
        /* <DEDUP_REMOVED lines=21> */
.L_x_10020:
[----:B------:R-:W-:Y:S05]  /*a640*/  BSYNC B2 ;  /* 0x0000000000027941 */ /* 0x000fea0003800000 */
.L_x_10019:
[----:B------:R-:W-:Y:S01]  /*a650*/  ISETP.NE.AND P2, PT, R110, RZ, PT ;  /* 0x000000ff6e00720c */ /* 0x000fe20003f45270 */
[----:B------:R-:W-:-:S12]  /*a660*/  BSSY B2, `(.L_x_10021) ;  /* 0x0000022000027945 */ /* 0x000fd80003800000 */
[----:B------:R-:W-:Y:S05]  /*a670*/  @!P2 BRA `(.L_x_10022) ;  /* 0x000002000000a947 */ /* 0x000fea0003800000 */
[--C-:B0-----:R-:W-:Y:S01]  /*a680*/  FADD.FTZ R96, R80, -R113.reuse ;  /* 0x8000007150607221 */ /* 0x101fe20000010000 */
[----:B------:R-:W-:Y:S01]  /*a690*/  HFMA2.MMA R115, -RZ, RZ, 0, 9.5367431640625e-07 ;  /* 0x00000010ff737435 */ /* 0x000fe200000001ff */
        /* <DEDUP_REMOVED lines=30> */
.L_x_10022:
[----:B------:R-:W-:Y:S05]  /*a880*/  BSYNC B2 ;  /* 0x0000000000027941 */ /* 0x000fea0003800000 */
.L_x_10021:
        /* <DEDUP_REMOVED lines=32> */
.L_x_10018:
[----:B--2---:R-:W-:Y:S05]  /*aa90*/  BSYNC B1 ;  /* 0x0000000000017941 */ /* 0x004fea0003800000 */
.L_x_10017:
[----:B0-----:R-:W-:-:S04]  /*aaa0*/  IMAD.MOV.U32 R96, RZ, RZ, c[0x0][0x160] ;  /* 0x00005800ff607624 */ /* 0x001fc800078e00ff */
[----:B------:R-:W-:-:S05]  /*aab0*/  IMAD R5, R96, 0x4, R5 ;  /* 0x0000000460057824 */ /* 0x000fca00078e0205 */
[----:B------:R-:W-:-:S13]  /*aac0*/  ISETP.GE.AND P2, PT, R5, c[0x0][0x164], PT ;  /* 0x0000590005007a0c */ /* 0x000fda0003f46270 */
[----:B------:R-:W-:Y:S01]  /*aad0*/  @P2 CALL.REL.NOINC `(.L_x_10023) ;  /* 0x0000001000002944 */ /* 0x000fe20003c00000 */
[----:B------:R-:W-:Y:S05]  /*aae0*/  BRA `(.L_x_10024) ;  /* 0xffff5e9000007947 */ /* 0x000fea000383ffff */
.L_x_10023:
[----:B------:R-:W-:Y:S05]  /*aaf0*/  BSYNC B0 ;  /* 0x0000000000007941 */ /* 0x000fea0003800000 */
.L_x_9788:
[----:B------:R-:W-:Y:S05]  /*ab00*/  EXIT ;  /* 0x000000000000794d */ /* 0x000fea0003800000 */
.L_x_10015:
[----:B------:R-:W-:Y:S01]  /*ab10*/  MOV R98, R99 ;  /* 0x0000006300627202 */ /* 0x000fe20000000f00 */
[----:B------:R-:W-:Y:S01]  /*ab20*/  IMAD.MOV.U32 R111, RZ, RZ, 0x1 ;  /* 0x00000001ff6f7424 */ /* 0x000fe200078e00ff */
[----:B------:R-:W-:Y:S01]  /*ab30*/  MOV R96, 0xab70 ;  /* 0x0000ab7000607802 */ /* 0x000fe20000000f00 */
[----:B------:R-:W-:Y:S02]  /*ab40*/  IMAD.MOV.U32 R114, RZ, RZ, 0x1f ;  /* 0x0000001fff727424 */ /* 0x000fe400078e00ff */
[----:B------:R-:W-:Y:S02]  /*ab50*/  IMAD.MOV.U32 R115, RZ, RZ, -0x1 ;  /* 0xffffffffff737424 */ /* 0x000fe400078e00ff */
[----:B-----5:R-:W-:Y:S05]  /*ab60*/  CALL.REL.NOINC `($__internal_74_$__cuda_sm70_shflsync_bfly_p) ;  /* 0x000006c000007944 */ /* 0x020fea0003c00000 */
[----:B-1----:R-:W-:Y:S01]  /*ab70*/  MOV R96, R111 ;  /* 0x0000006f00607202 */ /* 0x002fe20000000f00 */
[----:B0-----:R-:W-:Y:S05]  /*ab80*/  BRA `(.L_x_10025) ;  /* 0xfffff2c000007947 */ /* 0x001fea000383ffff */
.L_x_10016:
[----:B------:R-:W-:Y:S01]  /*ab90*/  IMAD.MOV.U32 R98, RZ, RZ, R117 ;  /* 0x000000ffff627224 */ /* 0x000fe200078e0075 */
[----:B------:R-:W-:Y:S01]  /*aba0*/  MOV R115, 0xffffffff ;  /* 0xffffffff00737802 */ /* 0x000fe20000000f00 */
[----:B------:R-:W-:Y:S01]  /*abb0*/  IMAD.MOV.U32 R111, RZ, RZ, 0x2 ;  /* 0x00000002ff6f7424 */ /* 0x000fe200078e00ff */
[----:B------:R-:W-:Y:S01]  /*abc0*/  MOV R96, 0xabf0 ;  /* 0x0000abf000607802 */ /* 0x000fe20000000f00 */
[----:B------:R-:W-:-:S02]  /*abd0*/  IMAD.MOV.U32 R114, RZ, RZ, 0x1f ;  /* 0x0000001fff727424 */ /* 0x000fc400078e00ff */
[----:B0----5:R-:W-:Y:S05]  /*abe0*/  CALL.REL.NOINC `($__internal_74_$__cuda_sm70_shflsync_bfly_p) ;  /* 0x0000064000007944 */ /* 0x021fea0003c00000 */
[----:B01----:R-:W-:Y:S01]  /*abf0*/  FADD.FTZ R98, R117, R111 ;  /* 0x0000006f75627221 */ /* 0x003fe20000010000 */
[----:B------:R-:W-:Y:S01]  /*ac00*/  MOV R96, 0xac50 ;  /* 0x0000ac5000607802 */ /* 0x000fe20000000f00 */
[----:B------:R-:W-:-:S02]  /*ac10*/  IMAD.MOV.U32 R111, RZ, RZ, 0x4 ;  /* 0x00000004ff6f7424 */ /* 0x000fc400078e00ff */
[----:B------:R-:W-:Y:S02]  /*ac20*/  IMAD.MOV.U32 R114, RZ, RZ, 0x1f ;  /* 0x0000001fff727424 */ /* 0x000fe400078e00ff */
[----:B------:R-:W-:Y:S02]  /*ac30*/  IMAD.MOV.U32 R115, RZ, RZ, -0x1 ;  /* 0xffffffffff737424 */ /* 0x000fe400078e00ff */
[----:B------:R-:W-:Y:S05]  /*ac40*/  CALL.REL.NOINC `($__internal_74_$__cuda_sm70_shflsync_bfly_p) ;  /* 0x000005e000007944 */ /* 0x000fea0003c00000 */
[----:B01----:R-:W-:Y:S01]  /*ac50*/  FADD.FTZ R98, R98, R111 ;  /* 0x0000006f62627221 */ /* 0x003fe20000010000 */
[----:B------:R-:W-:Y:S01]  /*ac60*/  HFMA2.MMA R111, -RZ, RZ, 0, 4.76837158203125e-07 ;  /* 0x00000008ff6f7435 */ /* 0x000fe200000001ff */
[----:B------:R-:W-:Y:S01]  /*ac70*/  IMAD.MOV.U32 R114, RZ, RZ, 0x1f ;  /* 0x0000001fff727424 */ /* 0x000fe200078e00ff */
[----:B------:R-:W-:Y:S01]  /*ac80*/  MOV R96, 0xacb0 ;  /* 0x0000acb000607802 */ /* 0x000fe20000000f00 */
[----:B------:R-:W-:-:S03]  /*ac90*/  IMAD.MOV.U32 R115, RZ, RZ, -0x1 ;  /* 0xffffffffff737424 */ /* 0x000fc600078e00ff */
[----:B------:R-:W-:Y:S05]  /*aca0*/  CALL.REL.NOINC `($__internal_74_$__cuda_sm70_shflsync_bfly_p) ;  /* 0x0000058000007944 */ /* 0x000fea0003c00000 */
[----:B01----:R-:W-:Y:S01]  /*acb0*/  FADD.FTZ R98, R98, R111 ;  /* 0x0000006f62627221 */ /* 0x003fe20000010000 */
[----:B------:R-:W-:Y:S01]  /*acc0*/  MOV R114, 0x1f ;  /* 0x0000001f00727802 */ /* 0x000fe20000000f00 */
[----:B------:R-:W-:Y:S01]  /*acd0*/  IMAD.MOV.U32 R111, RZ, RZ, 0x10 ;  /* 0x00000010ff6f7424 */ /* 0x000fe200078e00ff */
[----:B------:R-:W-:Y:S01]  /*ace0*/  MOV R96, 0xad10 ;  /* 0x0000ad1000607802 */ /* 0x000fe20000000f00 */
[----:B------:R-:W-:-:S02]  /*acf0*/  IMAD.MOV.U32 R115, RZ, RZ, -0x1 ;  /* 0xffffffffff737424 */ /* 0x000fc400078e00ff */
[----:B------:R-:W-:Y:S05]  /*ad00*/  CALL.REL.NOINC `($__internal_74_$__cuda_sm70_shflsync_bfly_p) ;  /* 0x0000052000007944 */ /* 0x000fea0003c00000 */
        /* <DEDUP_REMOVED lines=55> */
[----:B------:R-:W-:Y:S05]  /*b080*/  CALL.REL.NOINC `($__internal_74_$__cuda_sm70_shflsync_bfly_p) ;  /* 0x000001a000007944 */ /* 0x000fea0003c00000 */
[----:B01----:R-:W-:Y:S01]  /*b090*/  FADD.FTZ R98, R98, R111 ;  /* 0x0000006f62627221 */ /* 0x003fe20000010000 */
[----:B------:R-:W-:Y:S01]  /*b0a0*/  MOV R96, 0xb0f0 ;  /* 0x0000b0f000607802 */ /* 0x000fe20000000f00 */
[----:B------:R-:W-:Y:S02]  /*b0b0*/  IMAD.MOV.U32 R111, RZ, RZ, 0x2 ;  /* 0x00000002ff6f7424 */ /* 0x000fe400078e00ff */
[----:B------:R-:W-:Y:S02]  /*b0c0*/  IMAD.MOV.U32 R114, RZ, RZ, 0x1f ;  /* 0x0000001fff727424 */ /* 0x000fe400078e00ff */
[----:B------:R-:W-:Y:S02]  /*b0d0*/  IMAD.MOV.U32 R115, RZ, RZ, -0x1 ;  /* 0xffffffffff737424 */ /* 0x000fe400078e00ff */
[----:B------:R-:W-:Y:S05]  /*b0e0*/  CALL.REL.NOINC `($__internal_74_$__cuda_sm70_shflsync_bfly_p) ;  /* 0x0000014000007944 */ /* 0x000fea0003c00000 */
[----:B01----:R-:W-:Y:S01]  /*b0f0*/  FADD.FTZ R98, R98, R111 ;  /* 0x0000006f62627221 */ /* 0x003fe20000010000 */
[----:B------:R-:W-:Y:S01]  /*b100*/  HFMA2.MMA R111, -RZ, RZ, 0, 2.384185791015625e-07 ;  /* 0x00000004ff6f7435 */ /* 0x000fe200000001ff */
        /* <DEDUP_REMOVED lines=12> */
[----:B------:R-:W-:Y:S01]  /*b1d0*/  IMAD.MOV.U32 R111, RZ, RZ, 0x10 ;  /* 0x00000010ff6f7424 */ /* 0x000fe200078e00ff */
[----:B------:R-:W-:Y:S01]  /*b1e0*/  MOV R96, 0xb220 ;  /* 0x0000b22000607802 */ /* 0x000fe20000000f00 */
[----:B------:R-:W-:-:S02]  /*b1f0*/  IMAD.MOV.U32 R114, RZ, RZ, 0x1f ;  /* 0x0000001fff727424 */ /* 0x000fc400078e00ff */
[----:B------:R-:W-:Y:S02]  /*b200*/  IMAD.MOV.U32 R98, RZ, RZ, R106 ;  /* 0x000000ffff627224 */ /* 0x000fe400078e006a */
[----:B------:R-:W-:Y:S05]  /*b210*/  CALL.REL.NOINC `($__internal_74_$__cuda_sm70_shflsync_bfly_p) ;  /* 0x0000001000007944 */ /* 0x000fea0003c00000 */
[----:B01----:R-:W-:Y:S05]  /*b220*/  BRA `(.L_x_10026) ;  /* 0xfffff07000007947 */ /* 0x003fea000383ffff */
        .weak           $__internal_74_$__cuda_sm70_shflsync_bfly_p
        .type           $__internal_74_$__cuda_sm70_shflsync_bfly_p,@function
        .size           $__internal_74_$__cuda_sm70_shflsync_bfly_p,(.L_x_22242 - $__internal_74_$__cuda_sm70_shflsync_bfly_p)
$__internal_74_$__cuda_sm70_shflsync_bfly_p:
[----:B------:R-:W-:Y:S01]  /*b230*/  IMAD.MOV.U32 R97, RZ, RZ, 0x0 ;  /* 0x00000000ff617424 */ /* 0x000fe200078e00ff */
[----:B------:R-:W-:Y:S04]  /*b240*/  WARPSYNC R115 ;  /* 0x0000007300007348 */ /* 0x000fe80003800000 */
[----:B------:R0:W1:Y:S01]  /*b250*/  SHFL.BFLY PT, R111, R98, R111, R114 ;  /* 0x0c00006f626f7389 */ /* 0x00006200000e0072 */
[----:B------:R-:W-:Y:S05]  /*b260*/  RET.REL.NODEC R96 `(_ZN10layer_norm13ln_fwd_kernelINS_13Kernel_traitsIf13__nv_bfloat16fS2_fjLj768ELj1ELj4ELj1ELj16ENS_18Kernel_traits_baseILj768EfS2_fS2_fjLj128EEEEELb1ELb0ELb1ELb0EEEvNS_9FwdParamsE) ;  /* 0xffff4d9060007950 */ /* 0x000fea0003c3ffff */
.L_x_10027:
        /* <DEDUP_REMOVED lines=9> */
.L_x_22242:


//--------------------- .text._ZN10layer_norm13ln_fwd_kernelINS_13Kernel_traitsIf13__nv_bfloat16fS2_fjLj768ELj1ELj4ELj1ELj16ENS_18Kernel_traits_baseILj768EfS2_fS2_fjLj128EEEEELb1ELb0ELb1ELb1EEEvNS_9FwdParamsE --------------------------
	.section	.text._ZN10layer_norm13ln_fwd_kernelINS_13Kernel_traitsIf13__nv_bfloat16fS2_fjLj768ELj1ELj4ELj1ELj16ENS_18Kernel_traits_baseILj768EfS2_fS2_fjLj128EEEEELb1ELb0ELb1ELb1EEEvNS_9FwdParamsE,"ax",@progbits
	.sectioninfo	@"SHI_REGISTERS=127"
	.align	128
        .global         _ZN10layer_norm13ln_fwd_kernelINS_13Kernel_traitsIf13__nv_bfloat16fS2_fjLj768ELj1ELj4ELj1ELj16ENS_18Kernel_traits_baseILj768EfS2_fS2_fjLj128EEEEELb1ELb0ELb1ELb1EEEvNS_9FwdParamsE
        .type           _ZN10layer_norm13ln_fwd_kernelINS_13Kernel_traitsIf13__nv_bfloat16fS2_fjLj768ELj1ELj4ELj1ELj16ENS_18Kernel_traits_baseILj768EfS2_fS2_fjLj128EEEEELb1ELb0ELb1ELb1EEEvNS_9FwdParamsE,@function
        .size           _ZN10layer_norm13ln_fwd_kernelINS_13Kernel_traitsIf13__nv_bfloat16fS2_fjLj768ELj1ELj4ELj1ELj16ENS_18Kernel_traits_baseILj768EfS2_fS2_fjLj128EEEEELb1ELb0ELb1ELb1EEEvNS_9FwdParamsE,(.L_x_22243 - _ZN10layer_norm13ln_fwd_kernelINS_13Kernel_traitsIf13__nv_bfloat16fS2_fjLj768ELj1ELj4ELj1ELj16ENS_18Kernel_traits_baseILj768EfS2_fS2_fjLj128EEEEELb1ELb0ELb1ELb1EEEvNS_9FwdParamsE)
        .other          _ZN10layer_norm13ln_fwd_kernelINS_13Kernel_traitsIf13__nv_bfloat16fS2_fjLj768ELj1ELj4ELj1ELj16ENS_18Kernel_traits_baseILj768EfS2_fS2_fjLj128EEEEELb1ELb0ELb1ELb1EEEvNS_9FwdParamsE,@"STO_CUDA_ENTRY STV_DEFAULT"
_ZN10layer_norm13ln_fwd_kernelINS_13Kernel_traitsIf13__nv_bfloat16fS2_fjLj768ELj1ELj4ELj1ELj16ENS_18Kernel_traits_baseILj768EfS2_fS2_fjLj128EEEEELb1ELb0ELb1ELb1EEEvNS_9FwdParamsE:
.text._ZN10layer_norm13ln_fwd_kernelINS_13Kernel_traitsIf13__nv_bfloat16fS2_fjLj768ELj1ELj4ELj1ELj16ENS_18Kernel_traits_baseILj768EfS2_fS2_fjLj128EEEEELb1ELb0ELb1ELb1EEEvNS_9FwdParamsE:
        /* <DEDUP_REMOVED lines=112> */
[----:B------:R-:W-:Y:S01]  /*0700*/  IMAD R6, R7, -0x326172a9, RZ ;  /* 0xcd9e8d5707067824 */ /* 0x000fe200078e02ff */
[----:B------:R-:W-:Y:S01]  /*0710*/  BSSY B0, `(.L_x_10028) ;  /* 0x0000a0f000007945 */ /* 0x000fe20003800000 */
[----:B------:R-:W-:Y:S01]  /*0720*/  IMAD.HI.U32 R101, R9, -0x326172a9, RZ ;  /* 0xcd9e8d5709657827 */ /* 0x000fe200078e00ff */
[----:B------:R-:W-:Y:S01]  /*0730*/  LOP3.LUT R11, R0, 0x3, RZ, 0xc0, !PT ;  /* 0x00000003000b7812 */ /* 0x000fe200078ec0ff */
[----:B------:R-:W-:-:S02]  /*0740*/  ULDC.U8 UR8, c[0x0][0x1f0] ;  /* 0x00007c0000087ab9 */ /* 0x000fc40000000000 */
[----:B0-----:R-:W-:Y:S01]  /*0750*/  IMAD.WIDE.U32 R4, R8, -0x2daee0ad, RZ ;  /* 0xd2511f5308047825 */ /* 0x001fe200078e00ff */
[----:B------:R-:W-:-:S03]  /*0760*/  LOP3.LUT R101, R101, UR25, R6, 0x96, !PT ;  /* 0x0000001965657c12 */ /* 0x000fc6000f8e9606 */
[----:B------:R-:W-:Y:S01]  /*0770*/  IMAD R10, R9, -0x326172a9, RZ ;  /* 0xcd9e8d57090a7824 */ /* 0x000fe200078e02ff */
[----:B------:R-:W-:Y:S01]  /*0780*/  LOP3.LUT R99, R5, UR26, R99, 0x96, !PT ;  /* 0x0000001a05637c12 */ /* 0x000fe2000f8e9663 */
[----:B------:R-:W-:Y:S01]  /*0790*/  IMAD.MOV.U32 R9, RZ, RZ, RZ ;  /* 0x000000ffff097224 */ /* 0x000fe200078e00ff */
[----:B-1----:R-:W-:Y:S02]  /*07a0*/  MOV R100, R4 ;  /* 0x0000000400647202 */ /* 0x002fe40000000f00 */
.L_x_10256:
[----:B------:R-:W-:-:S04]  /*07b0*/  IMAD.MOV.U32 R77, RZ, RZ, 0x4 ;  /* 0x00000004ff4d7424 */ /* 0x000fc800078e00ff */
[----:B------:R-:W-:-:S06]  /*07c0*/  IMAD.WIDE R72, R108, R77, c[0x0][0x1d0] ;  /* 0x000074006c487625 */ /* 0x000fcc00078e024d */
[----:B------:R-:W2:Y:S01]  /*07d0*/  LDG.E R72, [R72.64] ;  /* 0x0000000648487981 */ /* 0x000ea2000c1e1900 */
[----:B------:R-:W-:Y:S01]  /*07e0*/  ISETP.NE.U32.AND P0, PT, RZ, c[0x0][0x180], PT ;  /* 0x00006000ff007a0c */ /* 0x000fe20003f05070 */
[----:B------:R-:W-:Y:S01]  /*07f0*/  IMAD R74, R108, c[0x0][0x168], RZ ;  /* 0x00005a006c4a7a24 */ /* 0x000fe200078e02ff */
[----:B------:R-:W-:Y:S01]  /*0800*/  HFMA2.MMA R112, -RZ, RZ, 0, 0 ;  /* 0x00000000ff707435 */ /* 0x000fe200000001ff */
[----:B------:R-:W0:Y:S01]  /*0810*/  S2R R109, SR_TID.X ;  /* 0x00000000006d7919 */ /* 0x000e220000002100 */
[----:B------:R-:W-:Y:S02]  /*0820*/  ISETP.NE.AND.EX P0, PT, RZ, c[0x0][0x184], PT, P0 ;  /* 0x00006100ff007a0c */ /* 0x000fe40003f05300 */
[----:B------:R-:W-:-:S04]  /*0830*/  SHF.R.S32.HI R75, RZ, 0x1f, R74 ;  /* 0x0000001fff4b7819 */ /* 0x000fc8000001144a */
[----:B------:R-:W-:-:S07]  /*0840*/  LEA.HI R75, R75, R74, RZ, 0x3 ;  /* 0x0000004a4b4b7211 */ /* 0x000fce00078f18ff */
[----:B------:R-:W-:Y:S01]  /*0850*/  @P0 IMAD.MOV.U32 R78, RZ, RZ, 0x20 ;  /* 0x00000020ff4e0424 */ /* 0x000fe200078e00ff */
[----:B0-----:R-:W-:-:S04]  /*0860*/  LOP3.LUT R74, R109, 0x1f, RZ, 0xc0, !PT ;  /* 0x0000001f6d4a7812 */ /* 0x001fc800078ec0ff */
[----:B------:R-:W-:-:S05]  /*0870*/  LEA.HI.SX32 R107, R75, R74, 0x1d ;  /* 0x0000004a4b6b7211 */ /* 0x000fca00078feaff */
[----:B------:R-:W-:-:S05]  /*0880*/  @P0 IMAD.WIDE.U32 R78, R107, R78, c[0x0][0x180] ;  /* 0x000060006b4e0625 */ /* 0x000fca00078e004e */
[----:B------:R-:W3:Y:S04]  /*0890*/  @P0 LDG.E.128 R60, [R78.64] ;  /* 0x000000064e3c0981 */ /* 0x000ee8000c1e1d00 */
[----:B-----5:R0:W5:Y:S01]  /*08a0*/  @P0 LDG.E.128 R64, [R78.64+0x10] ;  /* 0x000010064e400981 */ /* 0x020162000c1e1d00 */
[----:B--2---:R-:W-:-:S13]  /*08b0*/  ISETP.GE.AND P2, PT, R72, 0x1, PT ;  /* 0x000000014800780c */ /* 0x004fda0003f46270 */
[----:B------:R-:W-:Y:S01]  /*08c0*/  @P2 IADD3 R76, R72, -0x1, RZ ;  /* 0xffffffff484c2810 */ /* 0x000fe20007ffe0ff */
[----:B------:R-:W-:-:S04]  /*08d0*/  @P2 IMAD.MOV.U32 R81, RZ, RZ, 0x10 ;  /* 0x00000010ff512424 */ /* 0x000fc800078e00ff */
[----:B------:R-:W-:-:S05]  /*08e0*/  @P2 IMAD R76, R76, c[0x0][0x168], RZ ;  /* 0x00005a004c4c2a24 */ /* 0x000fca00078e02ff */
[----:B------:R-:W-:-:S04]  /*08f0*/  @P2 SHF.R.S32.HI R73, RZ, 0x1f, R76 ;  /* 0x0000001fff492819 */ /* 0x000fc8000001144c */
[----:B------:R-:W-:-:S04]  /*0900*/  @P2 LEA.HI R73, R73, R76, RZ, 0x3 ;  /* 0x0000004c49492211 */ /* 0x000fc800078f18ff */
[----:B------:R-:W-:Y:S01]  /*0910*/  @P2 LEA.HI.SX32 R112, R73, R74, 0x1d ;  /* 0x0000004a49702211 */ /* 0x000fe200078feaff */
[----:B------:R-:W-:-:S04]  /*0920*/  IMAD.WIDE R74, R108, R77, c[0x0][0x1d8] ;  /* 0x000076006c4a7625 */ /* 0x000fc800078e024d */
[----:B------:R-:W-:Y:S01]  /*0930*/  @P2 IMAD.WIDE.U32 R76, R112, R81, c[0x0][0x170] ;  /* 0x00005c00704c2625 */ /* 0x000fe200078e0051 */
[----:B------:R0:W5:Y:S04]  /*0940*/  LDG.E R110, [R74.64] ;  /* 0x000000064a6e7981 */ /* 0x000168000c1e1900 */
        /* <DEDUP_REMOVED lines=21> */
.L_x_10032:
[----:B------:R-:W-:Y:S02]  /*0aa0*/  IMAD.MOV.U32 R73, RZ, RZ, R10 ;  /* 0x000000ffff497224 */ /* 0x000fe400078e000a */
.L_x_10033:
[----:B------:R-:W-:Y:S05]  /*0ab0*/  BSYNC B2 ;  /* 0x0000000000027941 */ /* 0x000fea0003800000 */
.L_x_10031:
        /* <DEDUP_REMOVED lines=16> */
.L_x_10037:
[----:B------:R-:W-:Y:S05]  /*0bc0*/  BSYNC B3 ;  /* 0x0000000000037941 */ /* 0x000fea0003800000 */
.L_x_10036:
        /* <DEDUP_REMOVED lines=43> */
.L_x_10035:
[----:B------:R-:W-:Y:S05]  /*0e80*/  BSYNC B2 ;  /* 0x0000000000027941 */ /* 0x000fea0003800000 */
.L_x_10034:
        /* <DEDUP_REMOVED lines=10> */
.L_x_10030:
[----:B0-----:R-:W-:Y:S05]  /*0f30*/  BSYNC B1 ;  /* 0x0000000000017941 */ /* 0x001fea0003800000 */
.L_x_10029:
        /* <DEDUP_REMOVED lines=18> */
.L_x_10041:
[----:B------:R-:W-:Y:S02]  /*1060*/  IMAD.MOV.U32 R11, RZ, RZ, R10 ;  /* 0x000000ffff0b7224 */ /* 0x000fe400078e000a */
.L_x_10042:
[----:B------:R-:W-:Y:S05]  /*1070*/  BSYNC B2 ;  /* 0x0000000000027941 */ /* 0x000fea0003800000 */
.L_x_10040:
        /* <DEDUP_REMOVED lines=16> */
.L_x_10046:
[----:B------:R-:W-:Y:S05]  /*1180*/  BSYNC B3 ;  /* 0x0000000000037941 */ /* 0x000fea0003800000 */
.L_x_10045:
        /* <DEDUP_REMOVED lines=44> */
.L_x_10044:
[----:B------:R-:W-:Y:S05]  /*1450*/  BSYNC B2 ;  /* 0x0000000000027941 */ /* 0x000fea0003800000 */
.L_x_10043:
[----:B------:R0:W1:Y:S01]  /*1460*/  I2F.U32 R7, R11 ;  /* 0x0000000b00077306 */ /* 0x0000620000201000 */
[----:B------:R-:W-:Y:S01]  /*1470*/  HFMA2.MMA R74, -RZ, RZ, 0.1171875, 0 ;  /* 0x2f800000ff4a7435 */ /* 0x000fe200000001ff */
[----:B0----5:R-:W-:-:S05]  /*1480*/  PRMT R11, RZ, 0x7610, R68 ;  /* 0x00007610ff0b7816 */ /* 0x021fca0000000044 */
[----:B------:R-:W-:-:S04]  /*1490*/  FMUL.FTZ R73, R11, c[0x0][0x1ec] ;  /* 0x00007b000b497a20 */ /* 0x000fc80000410000 */
[----:B-1----:R-:W-:Y:S02]  /*14a0*/  FFMA.FTZ R7, R7, R74, 1.1641532182693481445e-10 ;  /* 0x2f00000007077423 */ /* 0x002fe4000001004a */
[----:B------:R-:W-:-:S03]  /*14b0*/  FMUL.FTZ R73, R73, c[0x0][0x1e8] ;  /* 0x00007a0049497a20 */ /* 0x000fc60000410000 */
[----:B------:R-:W-:-:S04]  /*14c0*/  FSETP.GTU.FTZ.AND P1, PT, R7, c[0x0][0x1e4], PT ;  /* 0x0000790007007a0b */ /* 0x000fc80003f3c000 */
[----:B------:R-:W-:Y:S02]  /*14d0*/  FSEL R73, R73, RZ, !P1 ;  /* 0x000000ff49497208 */ /* 0x000fe40004800000 */
[----:B------:R-:W-:-:S03]  /*14e0*/  SEL R7, RZ, 0x1, P1 ;  /* 0x00000001ff077807 */ /* 0x000fc60000800000 */
[----:B------:R-:W-:Y:S02]  /*14f0*/  @P0 FADD.FTZ R73, R61, R73 ;  /* 0x000000493d490221 */ /* 0x000fe40000010000 */
.L_x_10039:
[----:B------:R-:W-:Y:S05]  /*1500*/  BSYNC B1 ;  /* 0x0000000000017941 */ /* 0x000fea0003800000 */
.L_x_10038:
        /* <DEDUP_REMOVED lines=18> */
.L_x_10050:
[----:B------:R-:W-:Y:S02]  /*1630*/  IMAD.MOV.U32 R11, RZ, RZ, R10 ;  /* 0x000000ffff0b7224 */ /* 0x000fe400078e000a */
.L_x_10051:
[----:B------:R-:W-:Y:S05]  /*1640*/  BSYNC B2 ;  /* 0x0000000000027941 */ /* 0x000fea0003800000 */
.L_x_10049:
        /* <DEDUP_REMOVED lines=16> */
.L_x_10055:
[----:B------:R-:W-:Y:S05]  /*1750*/  BSYNC B3 ;  /* 0x0000000000037941 */ /* 0x000fea0003800000 */
.L_x_10054:
        /* <DEDUP_REMOVED lines=44> */
.L_x_10053:
[----:B------:R-:W-:Y:S05]  /*1a20*/  BSYNC B2 ;  /* 0x0000000000027941 */ /* 0x000fea0003800000 */
.L_x_10052:
        /* <DEDUP_REMOVED lines=10> */
.L_x_10048:
[----:B------:R-:W-:Y:S05]  /*1ad0*/  BSYNC B1 ;  /* 0x0000000000017941 */ /* 0x000fea0003800000 */
.L_x_10047:
        /* <DEDUP_REMOVED lines=18> */
.L_x_10059:
[----:B------:R-:W-:Y:S02]  /*1c00*/  IMAD.MOV.U32 R11, RZ, RZ, R10 ;  /* 0x000000ffff0b7224 */ /* 0x000fe400078e000a */
.L_x_10060:
[----:B------:R-:W-:Y:S05]  /*1c10*/  BSYNC B2 ;  /* 0x0000000000027941 */ /* 0x000fea0003800000 */
.L_x_10058:
        /* <DEDUP_REMOVED lines=16> */
.L_x_10064:
[----:B------:R-:W-:Y:S05]  /*1d20*/  BSYNC B3 ;  /* 0x0000000000037941 */ /* 0x000fea0003800000 */
.L_x_10063:
        /* <DEDUP_REMOVED lines=44> */
.L_x_10062:
[----:B------:R-:W-:Y:S05]  /*1ff0*/  BSYNC B2 ;  /* 0x0000000000027941 */ /* 0x000fea0003800000 */
.L_x_10061:
        /* <DEDUP_REMOVED lines=10> */
.L_x_10057:
[----:B------:R-:W-:Y:S05]  /*20a0*/  BSYNC B1 ;  /* 0x0000000000017941 */ /* 0x000fea0003800000 */
.L_x_10056:
        /* <DEDUP_REMOVED lines=18> */
.L_x_10068:
[----:B------:R-:W-:Y:S02]  /*21d0*/  IMAD.MOV.U32 R11, RZ, RZ, R10 ;  /* 0x000000ffff0b7224 */ /* 0x000fe400078e000a */
.L_x_10069:
[----:B------:R-:W-:Y:S05]  /*21e0*/  BSYNC B2 ;  /* 0x0000000000027941 */ /* 0x000fea0003800000 */
.L_x_10067:
        /* <DEDUP_REMOVED lines=16> */
.L_x_10073:
[----:B------:R-:W-:Y:S05]  /*22f0*/  BSYNC B3 ;  /* 0x0000000000037941 */ /* 0x000fea0003800000 */
.L_x_10072:
        /* <DEDUP_REMOVED lines=44> */
.L_x_10071:
[----:B------:R-:W-:Y:S05]  /*25c0*/  BSYNC B2 ;  /* 0x0000000000027941 */ /* 0x000fea0003800000 */
.L_x_10070:
[----:B------:R0:W1:Y:S01]  /*25d0*/  I2F.U32 R4, R11 ;  /* 0x0000000b00047306 */ /* 0x0000620000201000 */
[----:B------:R-:W-:Y:S01]  /*25e0*/  HFMA2.MMA R77, -RZ, RZ, 0.1171875, 0 ;  /* 0x2f800000ff4d7435 */ /* 0x000fe200000001ff */
[----:B0-----:R-:W-:-:S05]  /*25f0*/  PRMT R11, RZ, 0x5410, R70 ;  /* 0x00005410ff0b7816 */ /* 0x001fca0000000046 */
[----:B------:R-:W-:-:S04]  /*2600*/  FMUL.FTZ R76, R11, c[0x0][0x1ec] ;  /* 0x00007b000b4c7a20 */ /* 0x000fc80000410000 */
[----:B-1----:R-:W-:Y:S02]  /*2610*/  FFMA.FTZ R4, R4, R77, 1.1641532182693481445e-10 ;  /* 0x2f00000004047423 */ /* 0x002fe4000001004d */
[----:B------:R-:W-:-:S03]  /*2620*/  FMUL.FTZ R76, R76, c[0x0][0x1e8] ;  /* 0x00007a004c4c7a20 */ /* 0x000fc60000410000 */
[----:B------:R-:W-:-:S04]  /*2630*/  FSETP.GTU.FTZ.AND P1, PT, R4, c[0x0][0x1e4], PT ;  /* 0x0000790004007a0b */ /* 0x000fc80003f3c000 */
[----:B------:R-:W-:Y:S02]  /*2640*/  FSEL R76, R76, RZ, !P1 ;  /* 0x000000ff4c4c7208 */ /* 0x000fe40004800000 */
[----:B------:R-:W-:-:S03]  /*2650*/  SEL R4, RZ, 0x1, P1 ;  /* 0x00000001ff047807 */ /* 0x000fc60000800000 */
[----:B------:R-:W-:Y:S02]  /*2660*/  @P0 FADD.FTZ R76, R64, R76 ;  /* 0x0000004c404c0221 */ /* 0x000fe40000010000 */
.L_x_10066:
[----:B------:R-:W-:Y:S05]  /*2670*/  BSYNC B1 ;  /* 0x0000000000017941 */ /* 0x000fea0003800000 */
.L_x_10065:
        /* <DEDUP_REMOVED lines=18> */
.L_x_10077:
[----:B------:R-:W-:Y:S02]  /*27a0*/  IMAD.MOV.U32 R11, RZ, RZ, R10 ;  /* 0x000000ffff0b7224 */ /* 0x000fe400078e000a */
.L_x_10078:
[----:B------:R-:W-:Y:S05]  /*27b0*/  BSYNC B2 ;  /* 0x0000000000027941 */ /* 0x000fea0003800000 */
.L_x_10076:
        /* <DEDUP_REMOVED lines=16> */
.L_x_10082:
[----:B------:R-:W-:Y:S05]  /*28c0*/  BSYNC B3 ;  /* 0x0000000000037941 */ /* 0x000fea0003800000 */
.L_x_10081:
        /* <DEDUP_REMOVED lines=44> */
.L_x_10080:
[----:B------:R-:W-:Y:S05]  /*2b90*/  BSYNC B2 ;  /* 0x0000000000027941 */ /* 0x000fea0003800000 */
.L_x_10079:
        /* <DEDUP_REMOVED lines=10> */
.L_x_10075:
[----:B------:R-:W-:Y:S05]  /*2c40*/  BSYNC B1 ;  /* 0x0000000000017941 */ /* 0x000fea0003800000 */
.L_x_10074:
        /* <DEDUP_REMOVED lines=18> */
.L_x_10086:
[----:B------:R-:W-:Y:S02]  /*2d70*/  IMAD.MOV.U32 R11, RZ, RZ, R10 ;  /* 0x000000ffff0b7224 */ /* 0x000fe400078e000a */
.L_x_10087:
[----:B------:R-:W-:Y:S05]  /*2d80*/  BSYNC B2 ;  /* 0x0000000000027941 */ /* 0x000fea0003800000 */
.L_x_10085:
        /* <DEDUP_REMOVED lines=16> */
.L_x_10091:
[----:B------:R-:W-:Y:S05]  /*2e90*/  BSYNC B3 ;  /* 0x0000000000037941 */ /* 0x000fea0003800000 */
.L_x_10090:
        /* <DEDUP_REMOVED lines=44> */
.L_x_10089:
[----:B------:R-:W-:Y:S05]  /*3160*/  BSYNC B2 ;  /* 0x0000000000027941 */ /* 0x000fea0003800000 */
.L_x_10088:
        /* <DEDUP_REMOVED lines=10> */
.L_x_10084:
[----:B------:R-:W-:Y:S05]  /*3210*/  BSYNC B1 ;  /* 0x0000000000017941 */ /* 0x000fea0003800000 */
.L_x_10083:
        /* <DEDUP_REMOVED lines=18> */
.L_x_10095:
[----:B------:R-:W-:Y:S02]  /*3340*/  IMAD.MOV.U32 R11, RZ, RZ, R10 ;  /* 0x000000ffff0b7224 */ /* 0x000fe400078e000a */
.L_x_10096:
[----:B------:R-:W-:Y:S05]  /*3350*/  BSYNC B2 ;  /* 0x0000000000027941 */ /* 0x000fea0003800000 */
.L_x_10094:
        /* <DEDUP_REMOVED lines=16> */
.L_x_10100:
[----:B------:R-:W-:Y:S05]  /*3460*/  BSYNC B3 ;  /* 0x0000000000037941 */ /* 0x000fea0003800000 */
.L_x_10099:
        /* <DEDUP_REMOVED lines=44> */
.L_x_10098:
[----:B------:R-:W-:Y:S05]  /*3730*/  BSYNC B2 ;  /* 0x0000000000027941 */ /* 0x000fea0003800000 */
.L_x_10097:
[----:B------:R0:W1:Y:S01]  /*3740*/  I2F.U32 R0, R11 ;  /* 0x0000000b00007306 */ /* 0x0000620000201000 */
[----:B------:R-:W-:Y:S01]  /*3750*/  HFMA2.MMA R79, -RZ, RZ, 0.1171875, 0 ;  /* 0x2f800000ff4f7435 */ /* 0x000fe200000001ff */
[----:B0-----:R-:W-:-:S09]  /*3760*/  PRMT R11, RZ, 0x7610, R71 ;  /* 0x00007610ff0b7816 */ /* 0x001fd20000000047 */
[----:B-1----:R-:W-:Y:S02]  /*3770*/  FFMA.FTZ R0, R0, R79, 1.1641532182693481445e-10 ;  /* 0x2f00000000007423 */ /* 0x002fe4000001004f */
[----:B------:R-:W-:-:S03]  /*3780*/  FMUL.FTZ R79, R11, c[0x0][0x1ec] ;  /* 0x00007b000b4f7a20 */ /* 0x000fc60000410000 */
[----:B------:R-:W-:Y:S01]  /*3790*/  FSETP.GTU.FTZ.AND P1, PT, R0, c[0x0][0x1e4], PT ;  /* 0x0000790000007a0b */ /* 0x000fe20003f3c000 */
[----:B------:R-:W-:-:S03]  /*37a0*/  FMUL.FTZ R79, R79, c[0x0][0x1e8] ;  /* 0x00007a004f4f7a20 */ /* 0x000fc60000410000 */
[----:B------:R-:W-:Y:S02]  /*37b0*/  SEL R0, RZ, 0x1, P1 ;  /* 0x00000001ff007807 */ /* 0x000fe40000800000 */
[----:B------:R-:W-:-:S05]  /*37c0*/  FSEL R79, R79, RZ, !P1 ;  /* 0x000000ff4f4f7208 */ /* 0x000fca0004800000 */
[----:B------:R-:W-:Y:S02]  /*37d0*/  @P0 FADD.FTZ R79, R67, R79 ;  /* 0x0000004f434f0221 */ /* 0x000fe40000010000 */
.L_x_10093:
[----:B------:R-:W-:Y:S05]  /*37e0*/  BSYNC B1 ;  /* 0x0000000000017941 */ /* 0x000fea0003800000 */
.L_x_10092:
        /* <DEDUP_REMOVED lines=30> */
.L_x_10102:
[----:B------:R-:W-:Y:S05]  /*39d0*/  BSYNC B1 ;  /* 0x0000000000017941 */ /* 0x000fea0003800000 */
.L_x_10101:
        /* <DEDUP_REMOVED lines=22> */
.L_x_10106:
[----:B------:R-:W-:Y:S02]  /*3b40*/  IMAD.MOV.U32 R81, RZ, RZ, R10 ;  /* 0x000000ffff517224 */ /* 0x000fe400078e000a */
.L_x_10107:
[----:B------:R-:W-:Y:S05]  /*3b50*/  BSYNC B2 ;  /* 0x0000000000027941 */ /* 0x000fea0003800000 */
.L_x_10105:
        /* <DEDUP_REMOVED lines=16> */
.L_x_10111:
[----:B------:R-:W-:Y:S05]  /*3c60*/  BSYNC B3 ;  /* 0x0000000000037941 */ /* 0x000fea0003800000 */
.L_x_10110:
        /* <DEDUP_REMOVED lines=44> */
.L_x_10109:
[----:B------:R-:W-:Y:S05]  /*3f30*/  BSYNC B2 ;  /* 0x0000000000027941 */ /* 0x000fea0003800000 */
.L_x_10108:
        /* <DEDUP_REMOVED lines=10> */
.L_x_10104:
[----:B0-----:R-:W-:Y:S05]  /*3fe0*/  BSYNC B1 ;  /* 0x0000000000017941 */ /* 0x001fea0003800000 */
.L_x_10103:
        /* <DEDUP_REMOVED lines=18> */
.L_x_10115:
[----:B------:R-:W-:Y:S02]  /*4110*/  IMAD.MOV.U32 R82, RZ, RZ, R10 ;  /* 0x000000ffff527224 */ /* 0x000fe400078e000a */
.L_x_10116:
[----:B------:R-:W-:Y:S05]  /*4120*/  BSYNC B2 ;  /* 0x0000000000027941 */ /* 0x000fea0003800000 */
.L_x_10114:
        /* <DEDUP_REMOVED lines=16> */
.L_x_10120:
[----:B------:R-:W-:Y:S05]  /*4230*/  BSYNC B3 ;  /* 0x0000000000037941 */ /* 0x000fea0003800000 */
.L_x_10119:
        /* <DEDUP_REMOVED lines=44> */
.L_x_10118:
[----:B------:R-:W-:Y:S05]  /*4500*/  BSYNC B2 ;  /* 0x0000000000027941 */ /* 0x000fea0003800000 */
.L_x_10117:
        /* <DEDUP_REMOVED lines=10> */
.L_x_10113:
[----:B------:R-:W-:Y:S05]  /*45b0*/  BSYNC B1 ;  /* 0x0000000000017941 */ /* 0x000fea0003800000 */
.L_x_10112:
        /* <DEDUP_REMOVED lines=18> */
.L_x_10124:
[----:B------:R-:W-:Y:S02]  /*46e0*/  IMAD.MOV.U32 R83, RZ, RZ, R10 ;  /* 0x000000ffff537224 */ /* 0x000fe400078e000a */
.L_x_10125:
[----:B------:R-:W-:Y:S05]  /*46f0*/  BSYNC B2 ;  /* 0x0000000000027941 */ /* 0x000fea0003800000 */
.L_x_10123:
        /* <DEDUP_REMOVED lines=16> */
.L_x_10129:
[----:B------:R-:W-:Y:S05]  /*4800*/  BSYNC B3 ;  /* 0x0000000000037941 */ /* 0x000fea0003800000 */
.L_x_10128:
        /* <DEDUP_REMOVED lines=44> */
.L_x_10127:
[----:B------:R-:W-:Y:S05]  /*4ad0*/  BSYNC B2 ;  /* 0x0000000000027941 */ /* 0x000fea0003800000 */
.L_x_10126:
        /* <DEDUP_REMOVED lines=10> */
.L_x_10122:
[----:B------:R-:W-:Y:S05]  /*4b80*/  BSYNC B1 ;  /* 0x0000000000017941 */ /* 0x000fea0003800000 */
.L_x_10121:
        /* <DEDUP_REMOVED lines=18> */
.L_x_10133:
[----:B------:R-:W-:Y:S02]  /*4cb0*/  IMAD.MOV.U32 R88, RZ, RZ, R10 ;  /* 0x000000ffff587224 */ /* 0x000fe400078e000a */
.L_x_10134:
[----:B------:R-:W-:Y:S05]  /*4cc0*/  BSYNC B2 ;  /* 0x0000000000027941 */ /* 0x000fea0003800000 */
.L_x_10132:
        /* <DEDUP_REMOVED lines=16> */
.L_x_10138:
[----:B------:R-:W-:Y:S05]  /*4dd0*/  BSYNC B3 ;  /* 0x0000000000037941 */ /* 0x000fea0003800000 */
.L_x_10137:
        /* <DEDUP_REMOVED lines=44> */
.L_x_10136:
[----:B------:R-:W-:Y:S05]  /*50a0*/  BSYNC B2 ;  /* 0x0000000000027941 */ /* 0x000fea0003800000 */
.L_x_10135:
        /* <DEDUP_REMOVED lines=10> */
.L_x_10131:
[----:B------:R-:W-:Y:S05]  /*5150*/  BSYNC B1 ;  /* 0x0000000000017941 */ /* 0x000fea0003800000 */
.L_x_10130:
        /* <DEDUP_REMOVED lines=18> */
.L_x_10142:
[----:B------:R-:W-:Y:S02]  /*5280*/  IMAD.MOV.U32 R88, RZ, RZ, R10 ;  /* 0x000000ffff587224 */ /* 0x000fe400078e000a */
.L_x_10143:
[----:B------:R-:W-:Y:S05]  /*5290*/  BSYNC B2 ;  /* 0x0000000000027941 */ /* 0x000fea0003800000 */
.L_x_10141:
        /* <DEDUP_REMOVED lines=16> */
.L_x_10147:
[----:B------:R-:W-:Y:S05]  /*53a0*/  BSYNC B3 ;  /* 0x0000000000037941 */ /* 0x000fea0003800000 */
.L_x_10146:
        /* <DEDUP_REMOVED lines=44> */
.L_x_10145:
[----:B------:R-:W-:Y:S05]  /*5670*/  BSYNC B2 ;  /* 0x0000000000027941 */ /* 0x000fea0003800000 */
.L_x_10144:
        /* <DEDUP_REMOVED lines=10> */
.L_x_10140:
[----:B------:R-:W-:Y:S05]  /*5720*/  BSYNC B1 ;  /* 0x0000000000017941 */ /* 0x000fea0003800000 */
.L_x_10139:
        /* <DEDUP_REMOVED lines=18> */
.L_x_10151:
[----:B------:R-:W-:Y:S02]  /*5850*/  IMAD.MOV.U32 R88, RZ, RZ, R10 ;  /* 0x000000ffff587224 */ /* 0x000fe400078e000a */
.L_x_10152:
[----:B------:R-:W-:Y:S05]  /*5860*/  BSYNC B2 ;  /* 0x0000000000027941 */ /* 0x000fea0003800000 */
.L_x_10150:
        /* <DEDUP_REMOVED lines=16> */
.L_x_10156:
[----:B------:R-:W-:Y:S05]  /*5970*/  BSYNC B3 ;  /* 0x0000000000037941 */ /* 0x000fea0003800000 */
.L_x_10155:
        /* <DEDUP_REMOVED lines=44> */
.L_x_10154:
[----:B------:R-:W-:Y:S05]  /*5c40*/  BSYNC B2 ;  /* 0x0000000000027941 */ /* 0x000fea0003800000 */
.L_x_10153:
        /* <DEDUP_REMOVED lines=10> */
.L_x_10149:
[----:B------:R-:W-:Y:S05]  /*5cf0*/  BSYNC B1 ;  /* 0x0000000000017941 */ /* 0x000fea0003800000 */
.L_x_10148:
        /* <DEDUP_REMOVED lines=18> */
.L_x_10160:
[----:B------:R-:W-:Y:S02]  /*5e20*/  IMAD.MOV.U32 R88, RZ, RZ, R10 ;  /* 0x000000ffff587224 */ /* 0x000fe400078e000a */
.L_x_10161:
[----:B------:R-:W-:Y:S05]  /*5e30*/  BSYNC B2 ;  /* 0x0000000000027941 */ /* 0x000fea0003800000 */
.L_x_10159:
        /* <DEDUP_REMOVED lines=16> */
.L_x_10165:
[----:B------:R-:W-:Y:S05]  /*5f40*/  BSYNC B3 ;  /* 0x0000000000037941 */ /* 0x000fea0003800000 */
.L_x_10164:
        /* <DEDUP_REMOVED lines=44> */
.L_x_10163:
[----:B------:R-:W-:Y:S05]  /*6210*/  BSYNC B2 ;  /* 0x0000000000027941 */ /* 0x000fea0003800000 */
.L_x_10162:
        /* <DEDUP_REMOVED lines=10> */
.L_x_10158:
[----:B------:R-:W-:Y:S05]  /*62c0*/  BSYNC B1 ;  /* 0x0000000000017941 */ /* 0x000fea0003800000 */
.L_x_10157:
        /* <DEDUP_REMOVED lines=18> */
.L_x_10169:
[----:B------:R-:W-:Y:S02]  /*63f0*/  IMAD.MOV.U32 R88, RZ, RZ, R10 ;  /* 0x000000ffff587224 */ /* 0x000fe400078e000a */
.L_x_10170:
[----:B------:R-:W-:Y:S05]  /*6400*/  BSYNC B2 ;  /* 0x0000000000027941 */ /* 0x000fea0003800000 */
.L_x_10168:
        /* <DEDUP_REMOVED lines=16> */
.L_x_10174:
[----:B------:R-:W-:Y:S05]  /*6510*/  BSYNC B3 ;  /* 0x0000000000037941 */ /* 0x000fea0003800000 */
.L_x_10173:
        /* <DEDUP_REMOVED lines=44> */
.L_x_10172:
[----:B------:R-:W-:Y:S05]  /*67e0*/  BSYNC B2 ;  /* 0x0000000000027941 */ /* 0x000fea0003800000 */
.L_x_10171:
        /* <DEDUP_REMOVED lines=10> */
.L_x_10167:
[----:B------:R-:W-:Y:S05]  /*6890*/  BSYNC B1 ;  /* 0x0000000000017941 */ /* 0x000fea0003800000 */
.L_x_10166:
        /* <DEDUP_REMOVED lines=29> */
.L_x_10176:
[----:B------:R-:W-:Y:S05]  /*6a70*/  BSYNC B1 ;  /* 0x0000000000017941 */ /* 0x000fea0003800000 */
.L_x_10175:
        /* <DEDUP_REMOVED lines=22> */
.L_x_10180:
[----:B------:R-:W-:Y:S02]  /*6be0*/  MOV R94, R10 ;  /* 0x0000000a005e7202 */ /* 0x000fe40000000f00 */
.L_x_10181:
[----:B------:R-:W-:Y:S05]  /*6bf0*/  BSYNC B2 ;  /* 0x0000000000027941 */ /* 0x000fea0003800000 */
.L_x_10179:
        /* <DEDUP_REMOVED lines=16> */
.L_x_10185:
[----:B------:R-:W-:Y:S05]  /*6d00*/  BSYNC B3 ;  /* 0x0000000000037941 */ /* 0x000fea0003800000 */
.L_x_10184:
        /* <DEDUP_REMOVED lines=42> */
[----:B------:R-:W-:Y:S02]  /*6fb0*/  MOV R100, R90 ;  /* 0x0000005a00647202 */ /* 0x000fe40000000f00 */
.L_x_10183:
[----:B------:R-:W-:Y:S05]  /*6fc0*/  BSYNC B2 ;  /* 0x0000000000027941 */ /* 0x000fea0003800000 */
.L_x_10182:
        /* <DEDUP_REMOVED lines=10> */
.L_x_10178:
[----:B0-----:R-:W-:Y:S05]  /*7070*/  BSYNC B1 ;  /* 0x0000000000017941 */ /* 0x001fea0003800000 */
.L_x_10177:
        /* <DEDUP_REMOVED lines=18> */
.L_x_10189:
[----:B------:R-:W-:Y:S02]  /*71a0*/  IMAD.MOV.U32 R102, RZ, RZ, R10 ;  /* 0x000000ffff667224 */ /* 0x000fe400078e000a */
.L_x_10190:
[----:B------:R-:W-:Y:S05]  /*71b0*/  BSYNC B2 ;  /* 0x0000000000027941 */ /* 0x000fea0003800000 */
.L_x_10188:
        /* <DEDUP_REMOVED lines=16> */
.L_x_10194:
[----:B------:R-:W-:Y:S05]  /*72c0*/  BSYNC B3 ;  /* 0x0000000000037941 */ /* 0x000fea0003800000 */
.L_x_10193:
        /* <DEDUP_REMOVED lines=43> */
.L_x_10192:
[----:B------:R-:W-:Y:S05]  /*7580*/  BSYNC B2 ;  /* 0x0000000000027941 */ /* 0x000fea0003800000 */
.L_x_10191:
        /* <DEDUP_REMOVED lines=10> */
.L_x_10187:
[----:B------:R-:W-:Y:S05]  /*7630*/  BSYNC B1 ;  /* 0x0000000000017941 */ /* 0x000fea0003800000 */
.L_x_10186:
        /* <DEDUP_REMOVED lines=18> */
.L_x_10198:
[----:B------:R-:W-:Y:S02]  /*7760*/  IMAD.MOV.U32 R102, RZ, RZ, R10 ;  /* 0x000000ffff667224 */ /* 0x000fe400078e000a */
.L_x_10199:
[----:B------:R-:W-:Y:S05]  /*7770*/  BSYNC B2 ;  /* 0x0000000000027941 */ /* 0x000fea0003800000 */
.L_x_10197:
        /* <DEDUP_REMOVED lines=16> */
.L_x_10203:
[----:B------:R-:W-:Y:S05]  /*7880*/  BSYNC B3 ;  /* 0x0000000000037941 */ /* 0x000fea0003800000 */
.L_x_10202:
        /* <DEDUP_REMOVED lines=43> */
.L_x_10201:
[----:B------:R-:W-:Y:S05]  /*7b40*/  BSYNC B2 ;  /* 0x0000000000027941 */ /* 0x000fea0003800000 */
.L_x_10200:
        /* <DEDUP_REMOVED lines=10> */
.L_x_10196:
[----:B------:R-:W-:Y:S05]  /*7bf0*/  BSYNC B1 ;  /* 0x0000000000017941 */ /* 0x000fea0003800000 */
.L_x_10195:
        /* <DEDUP_REMOVED lines=18> */
.L_x_10207:
[----:B------:R-:W-:Y:S02]  /*7d20*/  IMAD.MOV.U32 R102, RZ, RZ, R10 ;  /* 0x000000ffff667224 */ /* 0x000fe400078e000a */
.L_x_10208:
[----:B------:R-:W-:Y:S05]  /*7d30*/  BSYNC B2 ;  /* 0x0000000000027941 */ /* 0x000fea0003800000 */
.L_x_10206:
        /* <DEDUP_REMOVED lines=16> */
.L_x_10212:
[----:B------:R-:W-:Y:S05]  /*7e40*/  BSYNC B3 ;  /* 0x0000000000037941 */ /* 0x000fea0003800000 */
.L_x_10211:
        /* <DEDUP_REMOVED lines=43> */
.L_x_10210:
[----:B------:R-:W-:Y:S05]  /*8100*/  BSYNC B2 ;  /* 0x0000000000027941 */ /* 0x000fea0003800000 */
.L_x_10209:
        /* <DEDUP_REMOVED lines=10> */
.L_x_10205:
[----:B------:R-:W-:Y:S05]  /*81b0*/  BSYNC B1 ;  /* 0x0000000000017941 */ /* 0x000fea0003800000 */
.L_x_10204:
        /* <DEDUP_REMOVED lines=18> */
.L_x_10216:
[----:B------:R-:W-:Y:S02]  /*82e0*/  MOV R102, R10 ;  /* 0x0000000a00667202 */ /* 0x000fe40000000f00 */
.L_x_10217:
[----:B------:R-:W-:Y:S05]  /*82f0*/  BSYNC B2 ;  /* 0x0000000000027941 */ /* 0x000fea0003800000 */
.L_x_10215:
        /* <DEDUP_REMOVED lines=16> */
.L_x_10221:
[----:B------:R-:W-:Y:S05]  /*8400*/  BSYNC B3 ;  /* 0x0000000000037941 */ /* 0x000fea0003800000 */
.L_x_10220:
        /* <DEDUP_REMOVED lines=43> */
.L_x_10219:
[----:B------:R-:W-:Y:S05]  /*86c0*/  BSYNC B2 ;  /* 0x0000000000027941 */ /* 0x000fea0003800000 */
.L_x_10218:
        /* <DEDUP_REMOVED lines=10> */
.L_x_10214:
[----:B------:R-:W-:Y:S05]  /*8770*/  BSYNC B1 ;  /* 0x0000000000017941 */ /* 0x000fea0003800000 */
.L_x_10213:
        /* <DEDUP_REMOVED lines=18> */
.L_x_10225:
[----:B------:R-:W-:Y:S02]  /*88a0*/  IMAD.MOV.U32 R104, RZ, RZ, R10 ;  /* 0x000000ffff687224 */ /* 0x000fe400078e000a */
.L_x_10226:
[----:B------:R-:W-:Y:S05]  /*88b0*/  BSYNC B2 ;  /* 0x0000000000027941 */ /* 0x000fea0003800000 */
.L_x_10224:
        /* <DEDUP_REMOVED lines=16> */
.L_x_10230:
[----:B------:R-:W-:Y:S05]  /*89c0*/  BSYNC B3 ;  /* 0x0000000000037941 */ /* 0x000fea0003800000 */
.L_x_10229:
        /* <DEDUP_REMOVED lines=41> */
[----:B------:R-:W-:Y:S01]  /*8c60*/  HFMA2.MMA R95, -RZ, RZ, 0, 0 ;  /* 0x00000000ff5f7435 */ /* 0x000fe200000001ff */
[----:B------:R-:W-:-:S05]  /*8c70*/  IMAD.MOV.U32 R100, RZ, RZ, R94 ;  /* 0x000000ffff647224 */ /* 0x000fca00078e005e */
.L_x_10228:
[----:B------:R-:W-:Y:S05]  /*8c80*/  BSYNC B2 ;  /* 0x0000000000027941 */ /* 0x000fea0003800000 */
.L_x_10227:
        /* <DEDUP_REMOVED lines=10> */
.L_x_10223:
[----:B------:R-:W-:Y:S05]  /*8d30*/  BSYNC B1 ;  /* 0x0000000000017941 */ /* 0x000fea0003800000 */
.L_x_10222:
        /* <DEDUP_REMOVED lines=18> */
.L_x_10234:
[----:B------:R-:W-:Y:S02]  /*8e60*/  IMAD.MOV.U32 R104, RZ, RZ, R10 ;  /* 0x000000ffff687224 */ /* 0x000fe400078e000a */
.L_x_10235:
[----:B------:R-:W-:Y:S05]  /*8e70*/  BSYNC B2 ;  /* 0x0000000000027941 */ /* 0x000fea0003800000 */
.L_x_10233:
        /* <DEDUP_REMOVED lines=16> */
.L_x_10239:
[----:B------:R-:W-:Y:S05]  /*8f80*/  BSYNC B3 ;  /* 0x0000000000037941 */ /* 0x000fea0003800000 */
.L_x_10238:
        /* <DEDUP_REMOVED lines=43> */
.L_x_10237:
[----:B------:R-:W-:Y:S05]  /*9240*/  BSYNC B2 ;  /* 0x0000000000027941 */ /* 0x000fea0003800000 */
.L_x_10236:
        /* <DEDUP_REMOVED lines=10> */
.L_x_10232:
[----:B------:R-:W-:Y:S05]  /*92f0*/  BSYNC B1 ;  /* 0x0000000000017941 */ /* 0x000fea0003800000 */
.L_x_10231:
        /* <DEDUP_REMOVED lines=18> */
.L_x_10243:
[----:B------:R-:W-:Y:S02]  /*9420*/  IMAD.MOV.U32 R113, RZ, RZ, R10 ;  /* 0x000000ffff717224 */ /* 0x000fe400078e000a */
.L_x_10244:
[----:B------:R-:W-:Y:S05]  /*9430*/  BSYNC B2 ;  /* 0x0000000000027941 */ /* 0x000fea0003800000 */
.L_x_10242:
        /* <DEDUP_REMOVED lines=16> */
.L_x_10248:
[----:B------:R-:W-:Y:S05]  /*9540*/  BSYNC B3 ;  /* 0x0000000000037941 */ /* 0x000fea0003800000 */
.L_x_10247:
        /* <DEDUP_REMOVED lines=43> */
.L_x_10246:
[----:B------:R-:W-:Y:S05]  /*9800*/  BSYNC B2 ;  /* 0x0000000000027941 */ /* 0x000fea0003800000 */
.L_x_10245:
        /* <DEDUP_REMOVED lines=10> */
.L_x_10241:
[----:B------:R-:W-:Y:S05]  /*98b0*/  BSYNC B1 ;  /* 0x0000000000017941 */ /* 0x000fea0003800000 */
.L_x_10240:
        /* <DEDUP_REMOVED lines=49> */
.L_x_10250:
[----:B0-----:R-:W-:Y:S05]  /*9bd0*/  BSYNC B1 ;  /* 0x0000000000017941 */ /* 0x001fea0003800000 */
.L_x_10249:
[----:B------:R-:W-:Y:S01]  /*9be0*/  FADD.FTZ R107, R114, R95 ;  /* 0x0000005f726b7221 */ /* 0x000fe20000010000 */
[----:B------:R-:W-:Y:S05]  /*9bf0*/  BRA.DIV ~URZ, `(.L_x_10251) ;  /* 0x00000c227f007947 */ /* 0x000fea000b800000 */
[----:B------:R0:W1:Y:S02]  /*9c00*/  SHFL.BFLY PT, R102, R107, 0x1, 0x1f ;  /* 0x0c201f006b667f89 */ /* 0x00006400000e0000 */
.L_x_10257:
        /* <DEDUP_REMOVED lines=68> */
.L_x_10258:
        /* <DEDUP_REMOVED lines=18> */
[----:B------:R-:W-:-:S03]  /*a170*/  LOP3.LUT R109, R109, 0x1f, RZ, 0xc0, !PT ;  /* 0x0000001f6d6d7812 */ /* 0x000fc600078ec0ff */
[----:B------:R-:W-:Y:S01]  /*a180*/  FADD.FTZ R104, -R102, R73 ;  /* 0x0000004966687221 */ /* 0x000fe20000010100 */
[----:B------:R-:W-:Y:S01]  /*a190*/  IADD3 R73, R110, -0x1, RZ ;  /* 0xffffffff6e497810 */ /* 0x000fe20007ffe0ff */
[C---:B------:R-:W-:Y:S02]  /*a1a0*/  FADD.FTZ R106, -R102.reuse, R75 ;  /* 0x0000004b666a7221 */ /* 0x040fe40000010100 */
[C---:B------:R-:W-:Y:S02]  /*a1b0*/  FADD.FTZ R74, -R102.reuse, R74 ;  /* 0x0000004a664a7221 */ /* 0x040fe40000010100 */
[----:B------:R-:W-:Y:S02]  /*a1c0*/  IMAD R73, R73, c[0x0][0x168], RZ ;  /* 0x00005a0049497a24 */ /* 0x000fe400078e02ff */
[C---:B------:R-:W-:Y:S02]  /*a1d0*/  FADD.FTZ R76, -R102.reuse, R76 ;  /* 0x0000004c664c7221 */ /* 0x040fe40000010100 */
[C---:B------:R-:W-:Y:S01]  /*a1e0*/  FADD.FTZ R112, -R102.reuse, R77 ;  /* 0x0000004d66707221 */ /* 0x040fe20000010100 */
[----:B------:R-:W-:Y:S01]  /*a1f0*/  SHF.R.S32.HI R75, RZ, 0x1f, R73 ;  /* 0x0000001fff4b7819 */ /* 0x000fe20000011449 */
[----:B------:R-:W-:-:S02]  /*a200*/  FADD.FTZ R80, -R102, R80 ;  /* 0x0000005066507221 */ /* 0x000fc40000010100 */
[C---:B------:R-:W-:Y:S01]  /*a210*/  FADD.FTZ R116, -R102.reuse, R81 ;  /* 0x0000005166747221 */ /* 0x040fe20000010100 */
[----:B------:R-:W-:Y:S01]  /*a220*/  LEA.HI R73, R75, R73, RZ, 0x3 ;  /* 0x000000494b497211 */ /* 0x000fe200078f18ff */
[C---:B------:R-:W-:Y:S02]  /*a230*/  FADD.FTZ R114, -R102.reuse, R79 ;  /* 0x0000004f66727221 */ /* 0x040fe40000010100 */
[C---:B------:R-:W-:Y:S01]  /*a240*/  FADD.FTZ R84, -R102.reuse, R84 ;  /* 0x0000005466547221 */ /* 0x040fe20000010100 */
[----:B------:R-:W-:Y:S01]  /*a250*/  LEA.HI.SX32 R109, R73, R109, 0x1d ;  /* 0x0000006d496d7211 */ /* 0x000fe200078feaff */
[----:B------:R-:W-:Y:S02]  /*a260*/  FMUL.FTZ R77, R107, R74 ;  /* 0x0000004a6b4d7220 */ /* 0x000fe40000410000 */
[C---:B------:R-:W-:Y:S02]  /*a270*/  FADD.FTZ R124, -R102.reuse, R88 ;  /* 0x00000058667c7221 */ /* 0x040fe40000010100 */
[----:B------:R-:W-:-:S02]  /*a280*/  FADD.FTZ R93, -R102, R93 ;  /* 0x0000005d665d7221 */ /* 0x000fc40000010100 */
[C---:B------:R-:W-:Y:S02]  /*a290*/  FMUL.FTZ R79, R107.reuse, R76 ;  /* 0x0000004c6b4f7220 */ /* 0x040fe40000410000 */
[C---:B------:R-:W-:Y:S02]  /*a2a0*/  FMUL.FTZ R112, R107.reuse, R112 ;  /* 0x000000706b707220 */ /* 0x040fe40000410000 */
[C---:B------:R-:W-:Y:S02]  /*a2b0*/  FMUL.FTZ R81, R107.reuse, R80 ;  /* 0x000000506b517220 */ /* 0x040fe40000410000 */
[----:B------:R-:W-:Y:S02]  /*a2c0*/  FMUL.FTZ R116, R107, R116 ;  /* 0x000000746b747220 */ /* 0x000fe40000410000 */
        /* <DEDUP_REMOVED lines=12> */
[----:B------:R-:W-:Y:S02]  /*a390*/  FMUL.FTZ R87, R107, R84 ;  /* 0x000000546b577220 */ /* 0x000fe40000410000 */
[----:B------:R-:W-:-:S02]  /*a3a0*/  FFMA.FTZ R73, R34, R77, R58 ;  /* 0x0000004d22497223 */ /* 0x000fc4000001003a */
[----:B------:R-:W-:Y:S02]  /*a3b0*/  FADD.FTZ R102, -R102, R95 ;  /* 0x0000005f66667221 */ /* 0x000fe40000010100 */
[C---:B------:R-:W-:Y:S02]  /*a3c0*/  FMUL.FTZ R85, R107.reuse, R124 ;  /* 0x0000007c6b557220 */ /* 0x040fe40000410000 */
[----:B------:R-:W-:Y:S02]  /*a3d0*/  FMUL.FTZ R76, R107, R93 ;  /* 0x0000005d6b4c7220 */ /* 0x000fe40000410000 */
[----:B------:R-:W-:Y:S02]  /*a3e0*/  FFMA.FTZ R74, R28, R79, R52 ;  /* 0x0000004f1c4a7223 */ /* 0x000fe40000010034 */
[----:B------:R-:W-:Y:S02]  /*a3f0*/  FFMA.FTZ R77, R29, R112, R53 ;  /* 0x000000701d4d7223 */ /* 0x000fe40000010035 */
[----:B------:R-:W-:-:S02]  /*a400*/  FFMA.FTZ R81, R24, R81, R48 ;  /* 0x0000005118517223 */ /* 0x000fc40000010030 */
[----:B------:R-:W-:Y:S01]  /*a410*/  FFMA.FTZ R116, R25, R116, R49 ;  /* 0x0000007419747223 */ /* 0x000fe20000010031 */
        /* <DEDUP_REMOVED lines=13> */
[----:B------:R-:W-:Y:S01]  /*a4f0*/  IADD3 R86, R109, 0x20, RZ ;  /* 0x000000206d567810 */ /* 0x000fe20007ffe0ff */
[C---:B------:R-:W-:Y:S02]  /*a500*/  FMUL.FTZ R120, R107.reuse, R120 ;  /* 0x000000786b787220 */ /* 0x040fe40000410000 */
[----:B------:R-:W-:Y:S02]  /*a510*/  FFMA.FTZ R78, R20, R87, R44 ;  /* 0x00000057144e7223 */ /* 0x000fe4000001002c */
[C---:B------:R-:W-:Y:S02]  /*a520*/  FMUL.FTZ R122, R107.reuse, R122 ;  /* 0x0000007a6b7a7220 */ /* 0x040fe40000410000 */
[C---:B------:R-:W-:Y:S02]  /*a530*/  FMUL.FTZ R93, R107.reuse, R94 ;  /* 0x0000005e6b5d7220 */ /* 0x040fe40000410000 */
[----:B------:R-:W-:-:S02]  /*a540*/  FMUL.FTZ R102, R107, R102 ;  /* 0x000000666b667220 */ /* 0x000fc40000410000 */
[----:B------:R-:W-:Y:S01]  /*a550*/  FFMA.FTZ R87, R13, R76, R37 ;  /* 0x0000004c0d577223 */ /* 0x000fe20000010025 */
[----:B------:R-:W-:Y:S01]  /*a560*/  F2FP.BF16.PACK_AB R76, R116, R81 ;  /* 0x00000051744c723e */ /* 0x000fe200000010ff */
[----:B------:R-:W-:Y:S02]  /*a570*/  FFMA.FTZ R80, R16, R85, R40 ;  /* 0x0000005510507223 */ /* 0x000fe40000010028 */
[----:B------:R-:W-:Y:S02]  /*a580*/  FFMA.FTZ R72, R32, R75, R56 ;  /* 0x0000004b20487223 */ /* 0x000fe40000010038 */
[----:B------:R-:W-:Y:S01]  /*a590*/  FFMA.FTZ R85, R17, R88, R41 ;  /* 0x0000005811557223 */ /* 0x000fe20000010029 */
[----:B------:R-:W-:Y:S01]  /*a5a0*/  IADD3 R88, R109, 0x40, RZ ;  /* 0x000000406d587810 */ /* 0x000fe20007ffe0ff */
        /* <DEDUP_REMOVED lines=17> */
[----:B------:R-:W-:Y:S01]  /*a6c0*/  IMAD.MOV.U32 R89, RZ, RZ, 0x10 ;  /* 0x00000010ff597424 */ /* 0x000fe200078e00ff */
        /* <DEDUP_REMOVED lines=13> */
.L_x_10254:
[----:B-1----:R-:W-:Y:S05]  /*a7a0*/  BSYNC B1 ;  /* 0x0000000000017941 */ /* 0x002fea0003800000 */
.L_x_10253:
[----:B0-----:R-:W-:-:S05]  /*a7b0*/  MOV R73, c[0x0][0x160] ;  /* 0x0000580000497a02 */ /* 0x001fca0000000f00 */
[----:B------:R-:W-:-:S05]  /*a7c0*/  IMAD R108, R73, 0x4, R108 ;  /* 0x00000004496c7824 */ /* 0x000fca00078e026c */
[----:B------:R-:W-:-:S13]  /*a7d0*/  ISETP.GE.AND P0, PT, R108, c[0x0][0x164], PT ;  /* 0x000059006c007a0c */ /* 0x000fda0003f06270 */
[----:B------:R-:W-:Y:S01]  /*a7e0*/  @P0 CALL.REL.NOINC `(.L_x_10255) ;  /* 0x0000001000000944 */ /* 0x000fe20003c00000 */
[----:B------:R-:W-:Y:S05]  /*a7f0*/  BRA `(.L_x_10256) ;  /* 0xffff5fb000007947 */ /* 0x000fea000383ffff */
.L_x_10255:
[----:B------:R-:W-:Y:S05]  /*a800*/  BSYNC B0 ;  /* 0x0000000000007941 */ /* 0x000fea0003800000 */
.L_x_10028:
[----:B------:R-:W-:Y:S05]  /*a810*/  EXIT ;  /* 0x000000000000794d */ /* 0x000fea0003800000 */
.L_x_10251:
[----:B------:R-:W-:Y:S01]  /*a820*/  IMAD.MOV.U32 R106, RZ, RZ, 0x1 ;  /* 0x00000001ff6a7424 */ /* 0x000fe200078e00ff */
[----:B------:R-:W-:Y:S01]  /*a830*/  MOV R105, 0xffffffff ;  /* 0xffffffff00697802 */ /* 0x000fe20000000f00 */
[----:B------:R-:W-:Y:S01]  /*a840*/  IMAD.MOV.U32 R104, RZ, RZ, 0x1f ;  /* 0x0000001fff687424 */ /* 0x000fe200078e00ff */
[----:B------:R-:W-:Y:S02]  /*a850*/  MOV R102, 0xa870 ;  /* 0x0000a87000667802 */ /* 0x000fe40000000f00 */
[----:B------:R-:W-:Y:S05]  /*a860*/  CALL.REL.NOINC `($__internal_75_$__cuda_sm70_shflsync_bfly_p) ;  /* 0x0000069000007944 */ /* 0x000fea0003c00000 */
[----:B-1----:R-:W-:Y:S01]  /*a870*/  IMAD.MOV.U32 R102, RZ, RZ, R106 ;  /* 0x000000ffff667224 */ /* 0x002fe200078e006a */
[----:B0-----:R-:W-:Y:S05]  /*a880*/  BRA `(.L_x_10257) ;  /* 0xfffff38000007947 */ /* 0x001fea000383ffff */
.L_x_10252:
[----:B------:R-:W-:Y:S01]  /*a890*/  IMAD.MOV.U32 R106, RZ, RZ, 0x2 ;  /* 0x00000002ff6a7424 */ /* 0x000fe200078e00ff */
[----:B------:R-:W-:Y:S01]  /*a8a0*/  MOV R105, 0xffffffff ;  /* 0xffffffff00697802 */ /* 0x000fe20000000f00 */
[----:B------:R-:W-:Y:S01]  /*a8b0*/  IMAD.MOV.U32 R104, RZ, RZ, 0x1f ;  /* 0x0000001fff687424 */ /* 0x000fe200078e00ff */
[----:B------:R-:W-:Y:S02]  /*a8c0*/  MOV R102, 0xa8e0 ;  /* 0x0000a8e000667802 */ /* 0x000fe40000000f00 */
[----:B------:R-:W-:Y:S05]  /*a8d0*/  CALL.REL.NOINC `($__internal_75_$__cuda_sm70_shflsync_bfly_p) ;  /* 0x0000062000007944 */ /* 0x000fea0003c00000 */
[----:B01----:R-:W-:Y:S01]  /*a8e0*/  FADD.FTZ R107, R107, R106 ;  /* 0x0000006a6b6b7221 */ /* 0x003fe20000010000 */
[----:B------:R-:W-:Y:S01]  /*a8f0*/  MOV R102, 0xa940 ;  /* 0x0000a94000667802 */ /* 0x000fe20000000f00 */
[----:B------:R-:W-:Y:S02]  /*a900*/  IMAD.MOV.U32 R106, RZ, RZ, 0x4 ;  /* 0x00000004ff6a7424 */ /* 0x000fe400078e00ff */
[----:B------:R-:W-:-:S02]  /*a910*/  IMAD.MOV.U32 R104, RZ, RZ, 0x1f ;  /* 0x0000001fff687424 */ /* 0x000fc400078e00ff */
[----:B------:R-:W-:Y:S02]  /*a920*/  IMAD.MOV.U32 R105, RZ, RZ, -0x1 ;  /* 0xffffffffff697424 */ /* 0x000fe400078e00ff */
[----:B------:R-:W-:Y:S05]  /*a930*/  CALL.REL.NOINC `($__internal_75_$__cuda_sm70_shflsync_bfly_p) ;  /* 0x000005c000007944 */ /* 0x000fea0003c00000 */
[----:B01----:R-:W-:Y:S01]  /*a940*/  FADD.FTZ R107, R107, R106 ;  /* 0x0000006a6b6b7221 */ /* 0x003fe20000010000 */
[----:B------:R-:W-:Y:S01]  /*a950*/  HFMA2.MMA R106, -RZ, RZ, 0, 4.76837158203125e-07 ;  /* 0x00000008ff6a7435 */ /* 0x000fe200000001ff */
[----:B------:R-:W-:Y:S01]  /*a960*/  IMAD.MOV.U32 R104, RZ, RZ, 0x1f ;  /* 0x0000001fff687424 */ /* 0x000fe200078e00ff */
[----:B------:R-:W-:Y:S01]  /*a970*/  MOV R102, 0xa9a0 ;  /* 0x0000a9a000667802 */ /* 0x000fe20000000f00 */
[----:B------:R-:W-:-:S03]  /*a980*/  IMAD.MOV.U32 R105, RZ, RZ, -0x1 ;  /* 0xffffffffff697424 */ /* 0x000fc600078e00ff */
[----:B------:R-:W-:Y:S05]  /*a990*/  CALL.REL.NOINC `($__internal_75_$__cuda_sm70_shflsync_bfly_p) ;  /* 0x0000056000007944 */ /* 0x000fea0003c00000 */
[----:B01----:R-:W-:Y:S01]  /*a9a0*/  FADD.FTZ R107, R107, R106 ;  /* 0x0000006a6b6b7221 */ /* 0x003fe20000010000 */
[----:B------:R-:W-:Y:S01]  /*a9b0*/  MOV R104, 0x1f ;  /* 0x0000001f00687802 */ /* 0x000fe20000000f00 */
[----:B------:R-:W-:Y:S01]  /*a9c0*/  IMAD.MOV.U32 R106, RZ, RZ, 0x10 ;  /* 0x00000010ff6a7424 */ /* 0x000fe200078e00ff */
[----:B------:R-:W-:Y:S01]  /*a9d0*/  MOV R102, 0xaa00 ;  /* 0x0000aa0000667802 */ /* 0x000fe20000000f00 */
[----:B------:R-:W-:Y:S02]  /*a9e0*/  IMAD.MOV.U32 R105, RZ, RZ, -0x1 ;  /* 0xffffffffff697424 */ /* 0x000fe400078e00ff */
[----:B------:R-:W-:Y:S05]  /*a9f0*/  CALL.REL.NOINC `($__internal_75_$__cuda_sm70_shflsync_bfly_p) ;  /* 0x0000050000007944 */ /* 0x000fea0003c00000 */
        /* <DEDUP_REMOVED lines=54> */
[----:B------:R-:W-:Y:S05]  /*ad60*/  CALL.REL.NOINC `($__internal_75_$__cuda_sm70_shflsync_bfly_p) ;  /* 0x0000019000007944 */ /* 0x000fea0003c00000 */
[----:B01----:R-:W-:Y:S01]  /*ad70*/  FADD.FTZ R107, R107, R106 ;  /* 0x0000006a6b6b7221 */ /* 0x003fe20000010000 */
[----:B------:R-:W-:Y:S01]  /*ad80*/  MOV R105, 0xffffffff ;  /* 0xffffffff00697802 */ /* 0x000fe20000000f00 */
[----:B------:R-:W-:Y:S01]  /*ad90*/  IMAD.MOV.U32 R106, RZ, RZ, 0x2 ;  /* 0x00000002ff6a7424 */ /* 0x000fe200078e00ff */
[----:B------:R-:W-:Y:S01]  /*ada0*/  MOV R102, 0xadd0 ;  /* 0x0000add000667802 */ /* 0x000fe20000000f00 */
[----:B------:R-:W-:Y:S02]  /*adb0*/  IMAD.MOV.U32 R104, RZ, RZ, 0x1f ;  /* 0x0000001fff687424 */ /* 0x000fe400078e00ff */
        /* <DEDUP_REMOVED lines=11> */
[----:B------:R-:W-:-:S02]  /*ae70*/  IMAD.MOV.U32 R104, RZ, RZ, 0x1f ;  /* 0x0000001fff687424 */ /* 0x000fc400078e00ff */
[----:B------:R-:W-:Y:S05]  /*ae80*/  CALL.REL.NOINC `($__internal_75_$__cuda_sm70_shflsync_bfly_p) ;  /* 0x0000007000007944 */ /* 0x000fea0003c00000 */
[----:B01----:R-:W-:Y:S01]  /*ae90*/  FADD.FTZ R107, R107, R106 ;  /* 0x0000006a6b6b7221 */ /* 0x003fe20000010000 */
[----:B------:R-:W-:Y:S01]  /*aea0*/  MOV R105, 0xffffffff ;  /* 0xffffffff00697802 */ /* 0x000fe20000000f00 */
[----:B------:R-:W-:Y:S01]  /*aeb0*/  IMAD.MOV.U32 R106, RZ, RZ, 0x10 ;  /* 0x00000010ff6a7424 */ /* 0x000fe200078e00ff */
[----:B------:R-:W-:Y:S01]  /*aec0*/  MOV R102, 0xaef0 ;  /* 0x0000aef000667802 */ /* 0x000fe20000000f00 */
[----:B------:R-:W-:-:S02]  /*aed0*/  IMAD.MOV.U32 R104, RZ, RZ, 0x1f ;  /* 0x0000001fff687424 */ /* 0x000fc400078e00ff */
[----:B------:R-:W-:Y:S05]  /*aee0*/  CALL.REL.NOINC `($__internal_75_$__cuda_sm70_shflsync_bfly_p) ;  /* 0x0000001000007944 */ /* 0x000fea0003c00000 */
[----:B01----:R-:W-:Y:S05]  /*aef0*/  BRA `(.L_x_10258) ;  /* 0xfffff15000007947 */ /* 0x003fea000383ffff */
        .weak           $__internal_75_$__cuda_sm70_shflsync_bfly_p
        .type           $__internal_75_$__cuda_sm70_shflsync_bfly_p,@function
        .size           $__internal_75_$__cuda_sm70_shflsync_bfly_p,(.L_x_22243 - $__internal_75_$__cuda_sm70_shflsync_bfly_p)
$__internal_75_$__cuda_sm70_shflsync_bfly_p:
[----:B------:R-:W-:Y:S01]  /*af00*/  IMAD.MOV.U32 R103, RZ, RZ, 0x0 ;  /* 0x00000000ff677424 */ /* 0x000fe200078e00ff */
[----:B------:R-:W-:Y:S04]  /*af10*/  WARPSYNC R105 ;  /* 0x0000006900007348 */ /* 0x000fe80003800000 */
[----:B------:R0:W1:Y:S01]  /*af20*/  SHFL.BFLY PT, R106, R107, R106, R104 ;  /* 0x0c00006a6b6a7389 */ /* 0x00006200000e0068 */
[----:B------:R-:W-:Y:S05]  /*af30*/  RET.REL.NODEC R102 `(_ZN10layer_norm13ln_fwd_kernelINS_13Kernel_traitsIf13__nv_bfloat16fS2_fjLj768ELj1ELj4ELj1ELj16ENS_18Kernel_traits_baseILj768EfS2_fS2_fjLj128EEEEELb1ELb0ELb1ELb1EEEvNS_9FwdParamsE) ;  /* 0xffff50c066007950 */ /* 0x000fea0003c3ffff */
.L_x_10259:
        /* <DEDUP_REMOVED lines=12> */
.L_x_22243:


//--------------------- .text._ZN10layer_norm13ln_fwd_kernelINS_13Kernel_traitsIf13__nv_bfloat16fS2_fjLj768ELj1ELj4ELj1ELj16ENS_18Kernel_traits_baseILj768EfS2_fS2_fjLj128EEEEELb1ELb1ELb0ELb0EEEvNS_9FwdParamsE --------------------------
	.section	.text._ZN10layer_norm13ln_fwd_kernelINS_13Kernel_traitsIf13__nv_bfloat16fS2_fjLj768ELj1ELj4ELj1ELj16ENS_18Kernel_traits_baseILj768EfS2_fS2_fjLj128EEEEELb1ELb1ELb0ELb0EEEvNS_9FwdParamsE,"ax",@progbits
	.sectioninfo	@"SHI_REGISTERS=141"
	.align	128
        .global         _ZN10layer_norm13ln_fwd_kernelINS_13Kernel_traitsIf13__nv_bfloat16fS2_fjLj768ELj1ELj4ELj1ELj16ENS_18Kernel_traits_baseILj768EfS2_fS2_fjLj128EEEEELb1ELb1ELb0ELb0EEEvNS_9FwdParamsE
        .type           _ZN10layer_norm13ln_fwd_kernelINS_13Kernel_traitsIf13__nv_bfloat16fS2_fjLj768ELj1ELj4ELj1ELj16ENS_18Kernel_traits_baseILj768EfS2_fS2_fjLj128EEEEELb1ELb1ELb0ELb0EEEvNS_9FwdParamsE,@function
        .size           _ZN10layer_norm13ln_fwd_kernelINS_13Kernel_traitsIf13__nv_bfloat16fS2_fjLj768ELj1ELj4ELj1ELj16ENS_18Kernel_traits_baseILj768EfS2_fS2_fjLj128EEEEELb1ELb1ELb0ELb0EEEvNS_9FwdParamsE,(.L_x_22244 - _ZN10layer_norm13ln_fwd_kernelINS_13Kernel_traitsIf13__nv_bfloat16fS2_fjLj768ELj1ELj4ELj1ELj16ENS_18Kernel_traits_baseILj768EfS2_fS2_fjLj128EEEEELb1ELb1ELb0ELb0EEEvNS_9FwdParamsE)
        .other          _ZN10layer_norm13ln_fwd_kernelINS_13Kernel_traitsIf13__nv_bfloat16fS2_fjLj768ELj1ELj4ELj1ELj16ENS_18Kernel_traits_baseILj768EfS2_fS2_fjLj128EEEEELb1ELb1ELb0ELb0EEEvNS_9FwdParamsE,@"STO_CUDA_ENTRY STV_DEFAULT"
_ZN10layer_norm13ln_fwd_kernelINS_13Kernel_traitsIf13__nv_bfloat16fS2_fjLj768ELj1ELj4ELj1ELj16ENS_18Kernel_traits_baseILj768EfS2_fS2_fjLj128EEEEELb1ELb1ELb0ELb0EEEvNS_9FwdParamsE:
.text._ZN10layer_norm13ln_fwd_kernelINS_13Kernel_traitsIf13__nv_bfloat16fS2_fjLj768ELj1ELj4ELj1ELj16ENS_18Kernel_traits_baseILj768EfS2_fS2_fjLj128EEEEELb1ELb1ELb0ELb0EEEvNS_9FwdParamsE:
        /* <DEDUP_REMOVED lines=77> */
[----:B------:R-:W-:-:S03]  /*04d0*/  LEA.HI.SX32 R112, R5, R112, 0x1d ;  /* 0x0000007005707211 */ /* 0x000fc600078feaff */
[----:B------:R-:W-:Y:S01]  /*04e0*/  IMAD.WIDE.U32 R86, R86, -0x326172a9, RZ ;  /* 0xcd9e8d5756567825 */ /* 0x000fe200078e00ff */
[C---:B------:R-:W-:Y:S02]  /*04f0*/  LOP3.LUT P2, RZ, R112.reuse, 0xffffffe0, RZ, 0xc0, !PT ;  /* 0xffffffe070ff7812 */ /* 0x040fe4000784c0ff */
[----:B------:R-:W-:Y:S02]  /*0500*/  LOP3.LUT R88, R85, UR22, R6, 0x96, !PT ;  /* 0x0000001655587c12 */ /* 0x000fe4000f8e9606 */
[----:B------:R-:W-:Y:S02]  /*0510*/  LOP3.LUT R115, R87, UR21, R8, 0x96, !PT ;  /* 0x0000001557737c12 */ /* 0x000fe4000f8e9608 */
[----:B------:R-:W-:Y:S01]  /*0520*/  ISETP.GE.U32.AND P4, PT, R112, 0x40, PT ;  /* 0x000000407000780c */ /* 0x000fe20003f86070 */
        /* <DEDUP_REMOVED lines=26> */
.L_x_10261:
[----:B------:R-:W-:Y:S05]  /*06d0*/  BSYNC B0 ;  /* 0x0000000000007941 */ /* 0x000fea0003800000 */
.L_x_10260:
        /* <DEDUP_REMOVED lines=21> */
.L_x_10263:
[----:B------:R-:W-:Y:S05]  /*0830*/  BSYNC B0 ;  /* 0x0000000000007941 */ /* 0x000fea0003800000 */
.L_x_10262:
[----:B------:R-:W-:Y:S01]  /*0840*/  BSSY B0, `(.L_x_10264) ;  /* 0x0000014000007945 */ /* 0x000fe20003800000 */
        /* <DEDUP_REMOVED lines=9> */
[----:B------:R-:W-:-:S05]  /*08e0*/  LEA.HI.X R83, R78, c[0x0][0x1cc], RZ, 0x5, P2 ;  /* 0x000073004e537a11 */ /* 0x000fca00010f2cff */
[----:B0-----:R0:W5:Y:S04]  /*08f0*/  LDG.E.128 R8, [R82.64] ;  /* 0x0000000652087981 */ /* 0x001168000c1e1d00 */
[C---:B------:R-:W-:Y:S01]  /*0900*/  @P0 LEA R80, P1, R78.reuse, c[0x0][0x218], 0x5 ;  /* 0x000086004e500a11 */ /* 0x040fe200078228ff */
[----:B------:R0:W5:Y:S03]  /*0910*/  LDG.E.128 R4, [R82.64+0x10] ;  /* 0x0000100652047981 */ /* 0x000166000c1e1d00 */
[C---:B------:R-:W-:Y:S01]  /*0920*/  @P0 LEA.HI.X R81, R78.reuse, c[0x0][0x21c], RZ, 0x5, P1 ;  /* 0x000087004e510a11 */ /* 0x040fe200008f2cff */
[----:B------:R-:W-:-:S04]  /*0930*/  IMAD.WIDE.U32 R78, R78, R79, c[0x0][0x1b0] ;  /* 0x00006c004e4e7625 */ /* 0x000fc800078e004f */
[----:B------:R0:W5:Y:S04]  /*0940*/  @P0 LDG.E.128 R24, [R80.64] ;  /* 0x0000000650180981 */ /* 0x000168000c1e1d00 */
[----:B------:R0:W5:Y:S04]  /*0950*/  @P0 LDG.E.128 R20, [R80.64+0x10] ;  /* 0x0000100650140981 */ /* 0x000168000c1e1d00 */
[----:B------:R0:W5:Y:S04]  /*0960*/  LDG.E.128 R16, [R78.64] ;  /* 0x000000064e107981 */ /* 0x000168000c1e1d00 */
[----:B------:R0:W5:Y:S02]  /*0970*/  LDG.E.128 R12, [R78.64+0x10] ;  /* 0x000010064e0c7981 */ /* 0x000164000c1e1d00 */
.L_x_10265:
[----:B------:R-:W-:Y:S05]  /*0980*/  BSYNC B0 ;  /* 0x0000000000007941 */ /* 0x000fea0003800000 */
.L_x_10264:
        /* <DEDUP_REMOVED lines=15> */
.L_x_10450:
        /* <DEDUP_REMOVED lines=8> */
[----:B------:R-:W1:Y:S02]  /*0b00*/  S2R R108, SR_TID.X ;  /* 0x00000000006c7919 */ /* 0x000e640000002100 */
[----:B------:R-:W-:-:S04]  /*0b10*/  SHF.R.S32.HI R110, RZ, 0x1f, R109 ;  /* 0x0000001fff6e7819 */ /* 0x000fc8000001146d */
[----:B------:R-:W-:Y:S02]  /*0b20*/  LEA.HI R109, R110, R109, RZ, 0x3 ;  /* 0x0000006d6e6d7211 */ /* 0x000fe400078f18ff */
[----:B-1----:R-:W-:-:S04]  /*0b30*/  LOP3.LUT R108, R108, 0x1f, RZ, 0xc0, !PT ;  /* 0x0000001f6c6c7812 */ /* 0x002fc800078ec0ff */
[----:B------:R-:W-:Y:S01]  /*0b40*/  LEA.HI.SX32 R120, R109, R108, 0x1d ;  /* 0x0000006c6d787211 */ /* 0x000fe200078feaff */
[----:B------:R-:W-:-:S04]  /*0b50*/  HFMA2.MMA R109, -RZ, RZ, 1.875, 0 ;  /* 0x3f800000ff6d7435 */ /* 0x000fc800000001ff */
[----:B------:R-:W-:Y:S02]  /*0b60*/  IMAD.MOV.U32 R110, RZ, RZ, R120 ;  /* 0x000000ffff6e7224 */ /* 0x000fe400078e0078 */
        /* <DEDUP_REMOVED lines=9> */
[----:B0-----:R0:W5:Y:S04]  /*0c00*/  @P0 LDG.E.128 R76, [R84.64] ;  /* 0x00000006544c0981 */ /* 0x001168000c1e1d00 */
        /* <DEDUP_REMOVED lines=13> */
.L_x_10270:
[----:B0-----:R-:W-:Y:S02]  /*0ce0*/  IMAD.MOV.U32 R84, RZ, RZ, R118 ;  /* 0x000000ffff547224 */ /* 0x001fe400078e0076 */
.L_x_10271:
[----:B------:R-:W-:Y:S05]  /*0cf0*/  BSYNC B2 ;  /* 0x0000000000027941 */ /* 0x000fea0003800000 */
.L_x_10269:
        /* <DEDUP_REMOVED lines=16> */
.L_x_10275:
[----:B------:R-:W-:Y:S05]  /*0e00*/  BSYNC B3 ;  /* 0x0000000000037941 */ /* 0x000fea0003800000 */
.L_x_10274:
        /* <DEDUP_REMOVED lines=44> */
.L_x_10273:
[----:B------:R-:W-:Y:S05]  /*10d0*/  BSYNC B2 ;  /* 0x0000000000027941 */ /* 0x000fea0003800000 */
.L_x_10272:
[----:B------:R0:W1:Y:S01]  /*10e0*/  I2F.U32 R85, R84 ;  /* 0x0000005400557306 */ /* 0x0000620000201000 */
[----:B------:R-:W-:Y:S01]  /*10f0*/  IMAD.MOV.U32 R110, RZ, RZ, 0x2f800000 ;  /* 0x2f800000ff6e7424 */ /* 0x000fe200078e00ff */
[----:B------:R-:W-:Y:S01]  /*1100*/  ISETP.NE.U32.AND P0, PT, RZ, c[0x0][0x180], PT ;  /* 0x00006000ff007a0c */ /* 0x000fe20003f05070 */
[----:B------:R-:W-:Y:S01]  /*1110*/  BSSY B2, `(.L_x_10276) ;  /* 0x0000017000027945 */ /* 0x000fe20003800000 */
[----:B------:R-:W-:Y:S02]  /*1120*/  IADD3 R117, R87, 0x1, RZ ;  /* 0x0000000157757810 */ /* 0x000fe40007ffe0ff */
[----:B------:R-:W-:Y:S02]  /*1130*/  ISETP.NE.AND.EX P0, PT, RZ, c[0x0][0x184], PT, P0 ;  /* 0x00006100ff007a0c */ /* 0x000fe40003f05300 */
[----:B0----5:R-:W-:-:S05]  /*1140*/  PRMT R84, RZ, 0x5410, R96 ;  /* 0x00005410ff547816 */ /* 0x021fca0000000060 */
[----:B------:R-:W-:Y:S02]  /*1150*/  FMUL.FTZ R86, R84, R109 ;  /* 0x0000006d54567220 */ /* 0x000fe40000410000 */
[----:B-1----:R-:W-:Y:S02]  /*1160*/  FFMA.FTZ R85, R85, R110, 1.1641532182693481445e-10 ;  /* 0x2f00000055557423 */ /* 0x002fe4000001006e */
[----:B------:R-:W-:-:S03]  /*1170*/  FMUL.FTZ R86, R86, c[0x0][0x1e8] ;  /* 0x00007a0056567a20 */ /* 0x000fc60000410000 */
        /* <DEDUP_REMOVED lines=15> */
.L_x_10277:
[----:B------:R-:W-:Y:S02]  /*1270*/  IMAD.MOV.U32 R86, RZ, RZ, R118 ;  /* 0x000000ffff567224 */ /* 0x000fe400078e0076 */
.L_x_10278:
[----:B------:R-:W-:Y:S05]  /*1280*/  BSYNC B2 ;  /* 0x0000000000027941 */ /* 0x000fea0003800000 */
.L_x_10276:
        /* <DEDUP_REMOVED lines=16> */
.L_x_10282:
[----:B------:R-:W-:Y:S05]  /*1390*/  BSYNC B3 ;  /* 0x0000000000037941 */ /* 0x000fea0003800000 */
.L_x_10281:
        /* <DEDUP_REMOVED lines=43> */
.L_x_10280:
[----:B------:R-:W-:Y:S05]  /*1650*/  BSYNC B2 ;  /* 0x0000000000027941 */ /* 0x000fea0003800000 */
.L_x_10279:
        /* <DEDUP_REMOVED lines=22> */
.L_x_10284:
[----:B------:R-:W-:Y:S02]  /*17c0*/  IMAD.MOV.U32 R87, RZ, RZ, R118 ;  /* 0x000000ffff577224 */ /* 0x000fe400078e0076 */
.L_x_10285:
[----:B------:R-:W-:Y:S05]  /*17d0*/  BSYNC B2 ;  /* 0x0000000000027941 */ /* 0x000fea0003800000 */
.L_x_10283:
        /* <DEDUP_REMOVED lines=16> */
.L_x_10289:
[----:B------:R-:W-:Y:S05]  /*18e0*/  BSYNC B3 ;  /* 0x0000000000037941 */ /* 0x000fea0003800000 */
.L_x_10288:
        /* <DEDUP_REMOVED lines=43> */
.L_x_10287:
[----:B------:R-:W-:Y:S05]  /*1ba0*/  BSYNC B2 ;  /* 0x0000000000027941 */ /* 0x000fea0003800000 */
.L_x_10286:
        /* <DEDUP_REMOVED lines=21> */
.L_x_10291:
[----:B------:R-:W-:Y:S02]  /*1d00*/  IMAD.MOV.U32 R96, RZ, RZ, R118 ;  /* 0x000000ffff607224 */ /* 0x000fe400078e0076 */
.L_x_10292:
[----:B------:R-:W-:Y:S05]  /*1d10*/  BSYNC B2 ;  /* 0x0000000000027941 */ /* 0x000fea0003800000 */
.L_x_10290:
        /* <DEDUP_REMOVED lines=16> */
.L_x_10296:
[----:B------:R-:W-:Y:S05]  /*1e20*/  BSYNC B3 ;  /* 0x0000000000037941 */ /* 0x000fea0003800000 */
.L_x_10295:
        /* <DEDUP_REMOVED lines=43> */
.L_x_10294:
[----:B------:R-:W-:Y:S05]  /*20e0*/  BSYNC B2 ;  /* 0x0000000000027941 */ /* 0x000fea0003800000 */
.L_x_10293:
        /* <DEDUP_REMOVED lines=21> */
.L_x_10298:
[----:B------:R-:W-:Y:S02]  /*2240*/  MOV R97, R118 ;  /* 0x0000007600617202 */ /* 0x000fe40000000f00 */
.L_x_10299:
[----:B------:R-:W-:Y:S05]  /*2250*/  BSYNC B2 ;  /* 0x0000000000027941 */ /* 0x000fea0003800000 */
.L_x_10297:
        /* <DEDUP_REMOVED lines=16> */
.L_x_10303:
[----:B------:R-:W-:Y:S05]  /*2360*/  BSYNC B3 ;  /* 0x0000000000037941 */ /* 0x000fea0003800000 */
.L_x_10302:
        /* <DEDUP_REMOVED lines=43> */
.L_x_10301:
[----:B------:R-:W-:Y:S05]  /*2620*/  BSYNC B2 ;  /* 0x0000000000027941 */ /* 0x000fea0003800000 */
.L_x_10300:
        /* <DEDUP_REMOVED lines=21> */
.L_x_10305:
[----:B------:R-:W-:Y:S02]  /*2780*/  IMAD.MOV.U32 R111, RZ, RZ, R118 ;  /* 0x000000ffff6f7224 */ /* 0x000fe400078e0076 */
.L_x_10306:
[----:B------:R-:W-:Y:S05]  /*2790*/  BSYNC B2 ;  /* 0x0000000000027941 */ /* 0x000fea0003800000 */
.L_x_10304:
        /* <DEDUP_REMOVED lines=16> */
.L_x_10310:
[----:B------:R-:W-:Y:S05]  /*28a0*/  BSYNC B3 ;  /* 0x0000000000037941 */ /* 0x000fea0003800000 */
.L_x_10309:
        /* <DEDUP_REMOVED lines=43> */
.L_x_10308:
[----:B------:R-:W-:Y:S05]  /*2b60*/  BSYNC B2 ;  /* 0x0000000000027941 */ /* 0x000fea0003800000 */
.L_x_10307:
        /* <DEDUP_REMOVED lines=21> */
.L_x_10312:
[----:B------:R-:W-:Y:S02]  /*2cc0*/  IMAD.MOV.U32 R111, RZ, RZ, R118 ;  /* 0x000000ffff6f7224 */ /* 0x000fe400078e0076 */
.L_x_10313:
[----:B------:R-:W-:Y:S05]  /*2cd0*/  BSYNC B2 ;  /* 0x0000000000027941 */ /* 0x000fea0003800000 */
.L_x_10311:
        /* <DEDUP_REMOVED lines=16> */
.L_x_10317:
[----:B------:R-:W-:Y:S05]  /*2de0*/  BSYNC B3 ;  /* 0x0000000000037941 */ /* 0x000fea0003800000 */
.L_x_10316:
        /* <DEDUP_REMOVED lines=43> */
.L_x_10315:
[----:B------:R-:W-:Y:S05]  /*30a0*/  BSYNC B2 ;  /* 0x0000000000027941 */ /* 0x000fea0003800000 */
.L_x_10314:
        /* <DEDUP_REMOVED lines=21> */
.L_x_10319:
[----:B------:R-:W-:Y:S02]  /*3200*/  IMAD.MOV.U32 R121, RZ, RZ, R118 ;  /* 0x000000ffff797224 */ /* 0x000fe400078e0076 */
.L_x_10320:
[----:B------:R-:W-:Y:S05]  /*3210*/  BSYNC B2 ;  /* 0x0000000000027941 */ /* 0x000fea0003800000 */
.L_x_10318:
        /* <DEDUP_REMOVED lines=18> */
.L_x_10324:
[----:B------:R-:W-:Y:S05]  /*3340*/  BSYNC B3 ;  /* 0x0000000000037941 */ /* 0x000fea0003800000 */
.L_x_10323:
        /* <DEDUP_REMOVED lines=43> */
.L_x_10322:
[----:B------:R-:W-:Y:S05]  /*3600*/  BSYNC B2 ;  /* 0x0000000000027941 */ /* 0x000fea0003800000 */
.L_x_10321:
[----:B------:R-:W0:Y:S01]  /*3610*/  I2F.U32 R111, R121 ;  /* 0x00000079006f7306 */ /* 0x000e220000201000 */
[----:B------:R-:W-:Y:S02]  /*3620*/  SEL R131, RZ, 0x10000, P5 ;  /* 0x00010000ff837807 */ /* 0x000fe40002800000 */
[----:B------:R-:W-:Y:S02]  /*3630*/  ISETP.NE.AND P5, PT, R127, RZ, PT ;  /* 0x000000ff7f00720c */ /* 0x000fe40003fa5270 */
[----:B------:R-:W-:Y:S02]  /*3640*/  SEL R122, RZ, 0x1, P1 ;  /* 0x00000001ff7a7807 */ /* 0x000fe40000800000 */
[----:B------:R-:W-:Y:S02]  /*3650*/  ISETP.NE.AND P6, PT, R126, RZ, PT ;  /* 0x000000ff7e00720c */ /* 0x000fe40003fc5270 */
[----:B------:R-:W-:-:S02]  /*3660*/  SEL R124, RZ, 0x1, P2 ;  /* 0x00000001ff7c7807 */ /* 0x000fc40001000000 */
[----:B------:R-:W-:Y:S02]  /*3670*/  SEL R123, RZ, 0x1, P5 ;  /* 0x00000001ff7b7807 */ /* 0x000fe40002800000 */
[----:B------:R-:W-:Y:S01]  /*3680*/  SEL R126, RZ, 0x100, P4 ;  /* 0x00000100ff7e7807 */ /* 0x000fe20002000000 */
[----:B------:R-:W-:-:S04]  /*3690*/  IMAD.WIDE.U32 R124, R124, 0x1000000, RZ ;  /* 0x010000007c7c7825 */ /* 0x000fc800078e00ff */
[----:B0-----:R-:W-:Y:S01]  /*36a0*/  FFMA.FTZ R111, R111, R110, 1.1641532182693481445e-10 ;  /* 0x2f0000006f6f7423 */ /* 0x001fe2000001006e */
[----:B------:R-:W-:-:S04]  /*36b0*/  PRMT R110, RZ, 0x7610, R99 ;  /* 0x00007610ff6e7816 */ /* 0x000fc80000000063 */
[----:B------:R-:W-:Y:S01]  /*36c0*/  FSETP.GTU.FTZ.AND P1, PT, R111, c[0x0][0x1e4], PT ;  /* 0x000079006f007a0b */ /* 0x000fe20003f3c000 */
[----:B------:R-:W-:Y:S02]  /*36d0*/  FMUL.FTZ R99, R110, R109 ;  /* 0x0000006d6e637220 */ /* 0x000fe40000410000 */
[----:B------:R-:W-:Y:S01]  /*36e0*/  IMAD.WIDE.U32 R110, R122, 0x10000, RZ ;  /* 0x000100007a6e7825 */ /* 0x000fe200078e00ff */
[----:B------:R-:W-:-:S03]  /*36f0*/  SEL R127, RZ, 0x1000000, P1 ;  /* 0x01000000ff7f7807 */ /* 0x000fc60000800000 */
[----:B------:R-:W-:Y:S01]  /*3700*/  FMUL.FTZ R99, R99, c[0x0][0x1e8] ;  /* 0x00007a0063637a20 */ /* 0x000fe20000410000 */
[----:B------:R-:W-:Y:S01]  /*3710*/  LOP3.LUT R121, R126, R127, R131, 0xfe, !PT ;  /* 0x0000007f7e797212 */ /* 0x000fe200078efe83 */
[----:B------:R-:W-:Y:S01]  /*3720*/  IMAD.WIDE.U32 R122, R123, 0x100, RZ ;  /* 0x000001007b7a7825 */ /* 0x000fe200078e00ff */
[----:B------:R-:W-:Y:S02]  /*3730*/  SEL R131, RZ, 0x1, P3 ;  /* 0x00000001ff837807 */ /* 0x000fe40001800000 */
[----:B------:R-:W-:Y:S02]  /*3740*/  FSEL R126, R99, RZ, !P1 ;  /* 0x000000ff637e7208 */ /* 0x000fe40004800000 */
        /* <DEDUP_REMOVED lines=15> */
.L_x_10268:
[----:B------:R-:W-:Y:S05]  /*3840*/  BSYNC B1 ;  /* 0x0000000000017941 */ /* 0x000fea0003800000 */
.L_x_10267:
        /* <DEDUP_REMOVED lines=24> */
.L_x_10328:
[----:B0-----:R-:W-:Y:S02]  /*39d0*/  IMAD.MOV.U32 R88, RZ, RZ, R118 ;  /* 0x000000ffff587224 */ /* 0x001fe400078e0076 */
.L_x_10329:
[----:B------:R-:W-:Y:S05]  /*39e0*/  BSYNC B2 ;  /* 0x0000000000027941 */ /* 0x000fea0003800000 */
.L_x_10327:
        /* <DEDUP_REMOVED lines=16> */
.L_x_10333:
[----:B------:R-:W-:Y:S05]  /*3af0*/  BSYNC B3 ;  /* 0x0000000000037941 */ /* 0x000fea0003800000 */
.L_x_10332:
        /* <DEDUP_REMOVED lines=44> */
.L_x_10331:
[----:B------:R-:W-:Y:S05]  /*3dc0*/  BSYNC B2 ;  /* 0x0000000000027941 */ /* 0x000fea0003800000 */
.L_x_10330:
[----:B------:R-:W0:Y:S01]  /*3dd0*/  I2F.U32 R88, R88 ;  /* 0x0000005800587306 */ /* 0x000e220000201000 */
[----:B------:R-:W-:Y:S01]  /*3de0*/  HFMA2.MMA R111, -RZ, RZ, 0.1171875, 0 ;  /* 0x2f800000ff6f7435 */ /* 0x000fe200000001ff */
[----:B-----5:R-:W-:Y:S01]  /*3df0*/  PRMT R90, RZ, 0x5410, R100 ;  /* 0x00005410ff5a7816 */ /* 0x020fe20000000064 */
[----:B------:R-:W-:Y:S01]  /*3e00*/  BSSY B2, `(.L_x_10334) ;  /* 0x0000017000027945 */ /* 0x000fe20003800000 */
[----:B------:R-:W-:Y:S02]  /*3e10*/  ISETP.NE.U32.AND P0, PT, RZ, c[0x0][0x180], PT ;  /* 0x00006000ff007a0c */ /* 0x000fe40003f05070 */
        /* <DEDUP_REMOVED lines=20> */
.L_x_10335:
[----:B------:R-:W-:Y:S02]  /*3f60*/  MOV R90, R118 ;  /* 0x00000076005a7202 */ /* 0x000fe40000000f00 */
.L_x_10336:
[----:B------:R-:W-:Y:S05]  /*3f70*/  BSYNC B2 ;  /* 0x0000000000027941 */ /* 0x000fea0003800000 */
.L_x_10334:
        /* <DEDUP_REMOVED lines=16> */
.L_x_10340:
[----:B------:R-:W-:Y:S05]  /*4080*/  BSYNC B3 ;  /* 0x0000000000037941 */ /* 0x000fea0003800000 */
.L_x_10339:
        /* <DEDUP_REMOVED lines=43> */
.L_x_10338:
[----:B------:R-:W-:Y:S05]  /*4340*/  BSYNC B2 ;  /* 0x0000000000027941 */ /* 0x000fea0003800000 */
.L_x_10337:
        /* <DEDUP_REMOVED lines=22> */
.L_x_10342:
[----:B------:R-:W-:Y:S02]  /*44b0*/  IMAD.MOV.U32 R91, RZ, RZ, R118 ;  /* 0x000000ffff5b7224 */ /* 0x000fe400078e0076 */
.L_x_10343:
[----:B------:R-:W-:Y:S05]  /*44c0*/  BSYNC B2 ;  /* 0x0000000000027941 */ /* 0x000fea0003800000 */
.L_x_10341:
        /* <DEDUP_REMOVED lines=16> */
.L_x_10347:
[----:B------:R-:W-:Y:S05]  /*45d0*/  BSYNC B3 ;  /* 0x0000000000037941 */ /* 0x000fea0003800000 */
.L_x_10346:
        /* <DEDUP_REMOVED lines=43> */
.L_x_10345:
[----:B------:R-:W-:Y:S05]  /*4890*/  BSYNC B2 ;  /* 0x0000000000027941 */ /* 0x000fea0003800000 */
.L_x_10344:
        /* <DEDUP_REMOVED lines=21> */
.L_x_10349:
[----:B------:R-:W-:Y:S02]  /*49f0*/  IMAD.MOV.U32 R100, RZ, RZ, R118 ;  /* 0x000000ffff647224 */ /* 0x000fe400078e0076 */
.L_x_10350:
[----:B------:R-:W-:Y:S05]  /*4a00*/  BSYNC B2 ;  /* 0x0000000000027941 */ /* 0x000fea0003800000 */
.L_x_10348:
        /* <DEDUP_REMOVED lines=16> */
.L_x_10354:
[----:B------:R-:W-:Y:S05]  /*4b10*/  BSYNC B3 ;  /* 0x0000000000037941 */ /* 0x000fea0003800000 */
.L_x_10353:
        /* <DEDUP_REMOVED lines=43> */
.L_x_10352:
[----:B------:R-:W-:Y:S05]  /*4dd0*/  BSYNC B2 ;  /* 0x0000000000027941 */ /* 0x000fea0003800000 */
.L_x_10351:
        /* <DEDUP_REMOVED lines=21> */
.L_x_10356:
[----:B------:R-:W-:Y:S02]  /*4f30*/  IMAD.MOV.U32 R101, RZ, RZ, R118 ;  /* 0x000000ffff657224 */ /* 0x000fe400078e0076 */
.L_x_10357:
[----:B------:R-:W-:Y:S05]  /*4f40*/  BSYNC B2 ;  /* 0x0000000000027941 */ /* 0x000fea0003800000 */
.L_x_10355:
        /* <DEDUP_REMOVED lines=16> */
.L_x_10361:
[----:B------:R-:W-:Y:S05]  /*5050*/  BSYNC B3 ;  /* 0x0000000000037941 */ /* 0x000fea0003800000 */
.L_x_10360:
        /* <DEDUP_REMOVED lines=43> */
.L_x_10359:
[----:B------:R-:W-:Y:S05]  /*5310*/  BSYNC B2 ;  /* 0x0000000000027941 */ /* 0x000fea0003800000 */
.L_x_10358:
        /* <DEDUP_REMOVED lines=21> */
.L_x_10363:
[----:B------:R-:W-:Y:S02]  /*5470*/  MOV R117, R118 ;  /* 0x0000007600757202 */ /* 0x000fe40000000f00 */
.L_x_10364:
[----:B------:R-:W-:Y:S05]  /*5480*/  BSYNC B2 ;  /* 0x0000000000027941 */ /* 0x000fea0003800000 */
.L_x_10362:
        /* <DEDUP_REMOVED lines=16> */
.L_x_10368:
[----:B------:R-:W-:Y:S05]  /*5590*/  BSYNC B3 ;  /* 0x0000000000037941 */ /* 0x000fea0003800000 */
.L_x_10367:
        /* <DEDUP_REMOVED lines=44> */
.L_x_10366:
[----:B------:R-:W-:Y:S05]  /*5860*/  BSYNC B2 ;  /* 0x0000000000027941 */ /* 0x000fea0003800000 */
.L_x_10365:
        /* <DEDUP_REMOVED lines=21> */
.L_x_10370:
[----:B------:R-:W-:Y:S02]  /*59c0*/  IMAD.MOV.U32 R121, RZ, RZ, R118 ;  /* 0x000000ffff797224 */ /* 0x000fe400078e0076 */
.L_x_10371:
[----:B------:R-:W-:Y:S05]  /*59d0*/  BSYNC B2 ;  /* 0x0000000000027941 */ /* 0x000fea0003800000 */
.L_x_10369:
        /* <DEDUP_REMOVED lines=16> */
.L_x_10375:
[----:B------:R-:W-:Y:S05]  /*5ae0*/  BSYNC B3 ;  /* 0x0000000000037941 */ /* 0x000fea0003800000 */
.L_x_10374:
        /* <DEDUP_REMOVED lines=43> */
.L_x_10373:
[----:B------:R-:W-:Y:S05]  /*5da0*/  BSYNC B2 ;  /* 0x0000000000027941 */ /* 0x000fea0003800000 */
.L_x_10372:
        /* <DEDUP_REMOVED lines=21> */
.L_x_10377:
[----:B------:R-:W-:Y:S02]  /*5f00*/  IMAD.MOV.U32 R121, RZ, RZ, R118 ;  /* 0x000000ffff797224 */ /* 0x000fe400078e0076 */
.L_x_10378:
[----:B------:R-:W-:Y:S05]  /*5f10*/  BSYNC B2 ;  /* 0x0000000000027941 */ /* 0x000fea0003800000 */
.L_x_10376:
        /* <DEDUP_REMOVED lines=18> */
.L_x_10382:
[----:B------:R-:W-:Y:S05]  /*6040*/  BSYNC B3 ;  /* 0x0000000000037941 */ /* 0x000fea0003800000 */
.L_x_10381:
        /* <DEDUP_REMOVED lines=43> */
.L_x_10380:
[----:B------:R-:W-:Y:S05]  /*6300*/  BSYNC B2 ;  /* 0x0000000000027941 */ /* 0x000fea0003800000 */
.L_x_10379:
[----:B------:R0:W1:Y:S01]  /*6310*/  I2F.U32 R122, R121 ;  /* 0x00000079007a7306 */ /* 0x0000620000201000 */
        /* <DEDUP_REMOVED lines=8> */
[----:B0-----:R-:W-:-:S03]  /*63a0*/  SEL R121, RZ, 0x1, P3 ;  /* 0x00000001ff797807 */ /* 0x001fc60001800000 */
[----:B-1----:R-:W-:Y:S02]  /*63b0*/  FFMA.FTZ R122, R122, R111, 1.1641532182693481445e-10 ;  /* 0x2f0000007a7a7423 */ /* 0x002fe4000001006f */
[----:B------:R-:W-:-:S03]  /*63c0*/  IMAD.WIDE.U32 R124, R124, 0x100, RZ ;  /* 0x000001007c7c7825 */ /* 0x000fc600078e00ff */
[----:B------:R-:W-:Y:S02]  /*63d0*/  FSETP.GTU.FTZ.AND P1, PT, R122, c[0x0][0x1e4], PT ;  /* 0x000079007a007a0b */ /* 0x000fe40003f3c000 */
[----:B------:R-:W-:Y:S02]  /*63e0*/  PRMT R122, RZ, 0x7610, R103 ;  /* 0x00007610ff7a7816 */ /* 0x000fe40000000067 */
[----:B------:R-:W-:-:S03]  /*63f0*/  SEL R111, RZ, 0x1000000, P1 ;  /* 0x01000000ff6f7807 */ /* 0x000fc60000800000 */
[----:B------:R-:W-:Y:S01]  /*6400*/  FMUL.FTZ R103, R122, R109 ;  /* 0x0000006d7a677220 */ /* 0x000fe20000410000 */
[----:B------:R-:W-:Y:S01]  /*6410*/  LOP3.LUT R111, R131, R111, R132, 0xfe, !PT ;  /* 0x0000006f836f7212 */ /* 0x000fe200078efe84 */
[----:B------:R-:W-:-:S03]  /*6420*/  IMAD.WIDE.U32 R122, R123, 0x10000, RZ ;  /* 0x000100007b7a7825 */ /* 0x000fc600078e00ff */
[----:B------:R-:W-:Y:S01]  /*6430*/  LOP3.LUT R121, R127, R111, R121, 0xfe, !PT ;  /* 0x0000006f7f797212 */ /* 0x000fe200078efe79 */
[----:B------:R-:W-:Y:S01]  /*6440*/  FMUL.FTZ R103, R103, c[0x0][0x1e8] ;  /* 0x00007a0067677a20 */ /* 0x000fe20000410000 */
[----:B------:R-:W-:Y:S02]  /*6450*/  LOP3.LUT R122, R124, R126, R122, 0xfe, !PT ;  /* 0x0000007e7c7a7212 */ /* 0x000fe400078efe7a */
[----:B------:R-:W-:Y:S02]  /*6460*/  SEL R111, RZ, 0x1, P6 ;  /* 0x00000001ff6f7807 */ /* 0x000fe40003000000 */
[----:B------:R-:W-:Y:S02]  /*6470*/  FSEL R132, R103, RZ, !P1 ;  /* 0x000000ff67847208 */ /* 0x000fe40004800000 */
[----:B------:R-:W-:Y:S02]  /*6480*/  LEA R126, P1, R110, c[0x0][0x188], 0x5 ;  /* 0x000062006e7e7a11 */ /* 0x000fe400078228ff */
[----:B------:R-:W-:Y:S01]  /*6490*/  LOP3.LUT R122, R122, R111, RZ, 0xfc, !PT ;  /* 0x0000006f7a7a7212 */ /* 0x000fe200078efcff */
[----:B------:R-:W-:Y:S01]  /*64a0*/  FMUL.FTZ R103, R31, R132 ;  /* 0x000000841f677220 */ /* 0x000fe20000410000 */
[----:B------:R-:W-:-:S02]  /*64b0*/  LEA R132, P2, R110, c[0x0][0x190], 0x3 ;  /* 0x000064006e847a11 */ /* 0x000fc400078418ff */
[C---:B------:R-:W-:Y:S01]  /*64c0*/  LEA.HI.X R127, R110.reuse, c[0x0][0x18c], RZ, 0x5, P1 ;  /* 0x000063006e7f7a11 */ /* 0x040fe200008f2cff */
[----:B------:R-:W-:Y:S01]  /*64d0*/  @P0 FADD.FTZ R103, R83, R103 ;  /* 0x0000006753670221 */ /* 0x000fe20000010000 */
[C---:B------:R-:W-:Y:S02]  /*64e0*/  LEA.HI.X R133, R110.reuse, c[0x0][0x194], RZ, 0x3, P2 ;  /* 0x000065006e857a11 */ /* 0x040fe400010f1cff */
[----:B------:R-:W-:Y:S01]  /*64f0*/  LOP3.LUT R123, R125, R121, R123, 0xfe, !PT ;  /* 0x000000797d7b7212 */ /* 0x000fe200078efe7b */
[----:B------:R0:W-:Y:S01]  /*6500*/  STG.E.128 [R126.64], R88 ;  /* 0x000000587e007986 */ /* 0x0001e2000c101d06 */
[----:B------:R-:W-:-:S03]  /*6510*/  IADD3 R110, R110, 0x20, RZ ;  /* 0x000000206e6e7810 */ /* 0x000fc60007ffe0ff */
[----:B------:R0:W-:Y:S04]  /*6520*/  STG.E.128 [R126.64+0x10], R100 ;  /* 0x000010647e007986 */ /* 0x0001e8000c101d06 */
[----:B------:R0:W-:Y:S02]  /*6530*/  STG.E.64 [R132.64], R122 ;  /* 0x0000007a84007986 */ /* 0x0001e4000c101b06 */
.L_x_10326:
[----:B------:R-:W-:Y:S05]  /*6540*/  BSYNC B1 ;  /* 0x0000000000017941 */ /* 0x000fea0003800000 */
.L_x_10325:
        /* <DEDUP_REMOVED lines=24> */
.L_x_10386:
[----:B0-----:R-:W-:Y:S02]  /*66d0*/  IMAD.MOV.U32 R92, RZ, RZ, R118 ;  /* 0x000000ffff5c7224 */ /* 0x001fe400078e0076 */
.L_x_10387:
[----:B------:R-:W-:Y:S05]  /*66e0*/  BSYNC B2 ;  /* 0x0000000000027941 */ /* 0x000fea0003800000 */
.L_x_10385:
        /* <DEDUP_REMOVED lines=16> */
.L_x_10391:
[----:B------:R-:W-:Y:S05]  /*67f0*/  BSYNC B3 ;  /* 0x0000000000037941 */ /* 0x000fea0003800000 */
.L_x_10390:
        /* <DEDUP_REMOVED lines=44> */
.L_x_10389:
[----:B------:R-:W-:Y:S05]  /*6ac0*/  BSYNC B2 ;  /* 0x0000000000027941 */ /* 0x000fea0003800000 */
.L_x_10388:
        /* <DEDUP_REMOVED lines=25> */
.L_x_10393:
[----:B------:R-:W-:Y:S02]  /*6c60*/  MOV R94, R118 ;  /* 0x00000076005e7202 */ /* 0x000fe40000000f00 */
.L_x_10394:
[----:B------:R-:W-:Y:S05]  /*6c70*/  BSYNC B2 ;  /* 0x0000000000027941 */ /* 0x000fea0003800000 */
.L_x_10392:
        /* <DEDUP_REMOVED lines=16> */
.L_x_10398:
[----:B------:R-:W-:Y:S05]  /*6d80*/  BSYNC B3 ;  /* 0x0000000000037941 */ /* 0x000fea0003800000 */
.L_x_10397:
        /* <DEDUP_REMOVED lines=43> */
.L_x_10396:
[----:B------:R-:W-:Y:S05]  /*7040*/  BSYNC B2 ;  /* 0x0000000000027941 */ /* 0x000fea0003800000 */
.L_x_10395:
        /* <DEDUP_REMOVED lines=22> */
.L_x_10400:
[----:B------:R-:W-:Y:S02]  /*71b0*/  MOV R95, R118 ;  /* 0x00000076005f7202 */ /* 0x000fe40000000f00 */
.L_x_10401:
[----:B------:R-:W-:Y:S05]  /*71c0*/  BSYNC B2 ;  /* 0x0000000000027941 */ /* 0x000fea0003800000 */
.L_x_10399:
        /* <DEDUP_REMOVED lines=16> */
.L_x_10405:
[----:B------:R-:W-:Y:S05]  /*72d0*/  BSYNC B3 ;  /* 0x0000000000037941 */ /* 0x000fea0003800000 */
.L_x_10404:
        /* <DEDUP_REMOVED lines=43> */
.L_x_10403:
[----:B------:R-:W-:Y:S05]  /*7590*/  BSYNC B2 ;  /* 0x0000000000027941 */ /* 0x000fea0003800000 */
.L_x_10402:
        /* <DEDUP_REMOVED lines=21> */
.L_x_10407:
[----:B------:R-:W-:Y:S02]  /*76f0*/  MOV R104, R118 ;  /* 0x0000007600687202 */ /* 0x000fe40000000f00 */
.L_x_10408:
[----:B------:R-:W-:Y:S05]  /*7700*/  BSYNC B2 ;  /* 0x0000000000027941 */ /* 0x000fea0003800000 */
.L_x_10406:
        /* <DEDUP_REMOVED lines=16> */
.L_x_10412:
[----:B------:R-:W-:Y:S05]  /*7810*/  BSYNC B3 ;  /* 0x0000000000037941 */ /* 0x000fea0003800000 */
.L_x_10411:
        /* <DEDUP_REMOVED lines=43> */
.L_x_10410:
[----:B------:R-:W-:Y:S05]  /*7ad0*/  BSYNC B2 ;  /* 0x0000000000027941 */ /* 0x000fea0003800000 */
.L_x_10409:
        /* <DEDUP_REMOVED lines=21> */
.L_x_10414:
[----:B------:R-:W-:Y:S02]  /*7c30*/  MOV R105, R118 ;  /* 0x0000007600697202 */ /* 0x000fe40000000f00 */
.L_x_10415:
[----:B------:R-:W-:Y:S05]  /*7c40*/  BSYNC B2 ;  /* 0x0000000000027941 */ /* 0x000fea0003800000 */
.L_x_10413:
        /* <DEDUP_REMOVED lines=16> */
.L_x_10419:
[----:B------:R-:W-:Y:S05]  /*7d50*/  BSYNC B3 ;  /* 0x0000000000037941 */ /* 0x000fea0003800000 */
.L_x_10418:
        /* <DEDUP_REMOVED lines=43> */
.L_x_10417:
[----:B------:R-:W-:Y:S05]  /*8010*/  BSYNC B2 ;  /* 0x0000000000027941 */ /* 0x000fea0003800000 */
.L_x_10416:
        /* <DEDUP_REMOVED lines=21> */
.L_x_10421:
[----:B------:R-:W-:Y:S02]  /*8170*/  MOV R117, R118 ;  /* 0x0000007600757202 */ /* 0x000fe40000000f00 */
.L_x_10422:
[----:B------:R-:W-:Y:S05]  /*8180*/  BSYNC B2 ;  /* 0x0000000000027941 */ /* 0x000fea0003800000 */
.L_x_10420:
        /* <DEDUP_REMOVED lines=16> */
.L_x_10426:
[----:B------:R-:W-:Y:S05]  /*8290*/  BSYNC B3 ;  /* 0x0000000000037941 */ /* 0x000fea0003800000 */
.L_x_10425:
        /* <DEDUP_REMOVED lines=44> */
.L_x_10424:
[----:B------:R-:W-:Y:S05]  /*8560*/  BSYNC B2 ;  /* 0x0000000000027941 */ /* 0x000fea0003800000 */
.L_x_10423:
        /* <DEDUP_REMOVED lines=21> */
.L_x_10428:
[----:B------:R-:W-:Y:S02]  /*86c0*/  IMAD.MOV.U32 R121, RZ, RZ, R118 ;  /* 0x000000ffff797224 */ /* 0x000fe400078e0076 */
.L_x_10429:
[----:B------:R-:W-:Y:S05]  /*86d0*/  BSYNC B2 ;  /* 0x0000000000027941 */ /* 0x000fea0003800000 */
.L_x_10427:
        /* <DEDUP_REMOVED lines=16> */
.L_x_10433:
[----:B------:R-:W-:Y:S05]  /*87e0*/  BSYNC B3 ;  /* 0x0000000000037941 */ /* 0x000fea0003800000 */
.L_x_10432:
        /* <DEDUP_REMOVED lines=43> */
.L_x_10431:
[----:B------:R-:W-:Y:S05]  /*8aa0*/  BSYNC B2 ;  /* 0x0000000000027941 */ /* 0x000fea0003800000 */
.L_x_10430:
        /* <DEDUP_REMOVED lines=21> */
.L_x_10435:
[----:B------:R-:W-:Y:S02]  /*8c00*/  IMAD.MOV.U32 R121, RZ, RZ, R118 ;  /* 0x000000ffff797224 */ /* 0x000fe400078e0076 */
.L_x_10436:
[----:B------:R-:W-:Y:S05]  /*8c10*/  BSYNC B2 ;  /* 0x0000000000027941 */ /* 0x000fea0003800000 */
.L_x_10434:
        /* <DEDUP_REMOVED lines=18> */
.L_x_10440:
[----:B------:R-:W-:Y:S05]  /*8d40*/  BSYNC B3 ;  /* 0x0000000000037941 */ /* 0x000fea0003800000 */
.L_x_10439:
        /* <DEDUP_REMOVED lines=43> */
.L_x_10438:
[----:B------:R-:W-:Y:S05]  /*9000*/  BSYNC B2 ;  /* 0x0000000000027941 */ /* 0x000fea0003800000 */
.L_x_10437:
        /* <DEDUP_REMOVED lines=8> */
[----:B------:R-:W-:-:S04]  /*9090*/  IMAD.WIDE.U32 R126, R126, 0x1000000, RZ ;  /* 0x010000007e7e7825 */ /* 0x000fc800078e00ff */
[----:B0-----:R-:W-:Y:S01]  /*90a0*/  FFMA.FTZ R122, R122, R111, 1.1641532182693481445e-10 ;  /* 0x2f0000007a7a7423 */ /* 0x001fe2000001006f */
[----:B------:R-:W-:Y:S01]  /*90b0*/  SEL R111, RZ, 0x1, P3 ;  /* 0x00000001ff6f7807 */ /* 0x000fe20001800000 */
        /* <DEDUP_REMOVED lines=10> */
[----:B------:R-:W-:Y:S02]  /*9160*/  LOP3.LUT R123, R125, R111, R123, 0xfe, !PT ;  /* 0x0000006f7d7b7212 */ /* 0x000fe400078efe7b */
[----:B------:R-:W-:Y:S02]  /*9170*/  FSEL R132, R109, RZ, !P1 ;  /* 0x000000ff6d847208 */ /* 0x000fe40004800000 */
[C---:B------:R-:W-:Y:S02]  /*9180*/  LEA R126, P1, R110.reuse, c[0x0][0x188], 0x5 ;  /* 0x000062006e7e7a11 */ /* 0x040fe400078228ff */
[----:B------:R-:W-:Y:S01]  /*9190*/  SEL R109, RZ, 0x1, P6 ;  /* 0x00000001ff6d7807 */ /* 0x000fe20003000000 */
[----:B------:R-:W-:Y:S01]  /*91a0*/  FMUL.FTZ R107, R7, R132 ;  /* 0x00000084076b7220 */ /* 0x000fe20000410000 */
[----:B------:R-:W-:-:S02]  /*91b0*/  LEA R132, P2, R110, c[0x0][0x190], 0x3 ;  /* 0x000064006e847a11 */ /* 0x000fc400078418ff */
[----:B------:R-:W-:Y:S01]  /*91c0*/  LEA.HI.X R127, R110, c[0x0][0x18c], RZ, 0x5, P1 ;  /* 0x000063006e7f7a11 */ /* 0x000fe200008f2cff */
[----:B------:R-:W-:Y:S01]  /*91d0*/  @P0 FADD.FTZ R107, R83, R107 ;  /* 0x0000006b536b0221 */ /* 0x000fe20000010000 */
[----:B------:R-:W-:Y:S02]  /*91e0*/  LOP3.LUT R122, R122, R109, RZ, 0xfc, !PT ;  /* 0x0000006d7a7a7212 */ /* 0x000fe400078efcff */
[----:B------:R-:W-:Y:S01]  /*91f0*/  LEA.HI.X R133, R110, c[0x0][0x194], RZ, 0x3, P2 ;  /* 0x000065006e857a11 */ /* 0x000fe200010f1cff */
[----:B------:R0:W-:Y:S04]  /*9200*/  STG.E.128 [R126.64], R92 ;  /* 0x0000005c7e007986 */ /* 0x0001e8000c101d06 */
[----:B------:R0:W-:Y:S04]  /*9210*/  STG.E.128 [R126.64+0x10], R104 ;  /* 0x000010687e007986 */ /* 0x0001e8000c101d06 */
[----:B------:R0:W-:Y:S02]  /*9220*/  STG.E.64 [R132.64], R122 ;  /* 0x0000007a84007986 */ /* 0x0001e4000c101b06 */
.L_x_10384:
[----:B------:R-:W-:Y:S05]  /*9230*/  BSYNC B1 ;  /* 0x0000000000017941 */ /* 0x000fea0003800000 */
.L_x_10383:
[----:B------:R-:W-:Y:S01]  /*9240*/  FADD.FTZ R110, RZ, R84 ;  /* 0x00000054ff6e7221 */ /* 0x000fe20000010000 */
        /* <DEDUP_REMOVED lines=30> */
.L_x_10451:
        /* <DEDUP_REMOVED lines=70> */
.L_x_10452:
[----:B------:R-:W-:Y:S01]  /*9890*/  FMUL.FTZ R109, R108, R108 ;  /* 0x0000006c6c6d7220 */ /* 0x000fe20000410000 */
[----:B------:R-:W-:Y:S01]  /*98a0*/  ISETP.NE.AND P0, PT, RZ, UR8, PT ;  /* 0x00000008ff007c0c */ /* 0x000fe2000bf05270 */
[----:B------:R-:W-:Y:S01]  /*98b0*/  IMAD.MOV.U32 R111, RZ, RZ, c[0x0][0x1e0] ;  /* 0x00007800ff6f7624 */ /* 0x000fe200078e00ff */
[----:B------:R-:W-:Y:S01]  /*98c0*/  ISETP.NE.AND P2, PT, R128, RZ, PT ;  /* 0x000000ff8000720c */ /* 0x000fe20003f45270 */
[----:B-1----:R-:W-:Y:S01]  /*98d0*/  FADD.FTZ R124, R124, R123 ;  /* 0x0000007b7c7c7221 */ /* 0x002fe20000010000 */
[----:B------:R-:W-:Y:S01]  /*98e0*/  FSEL R110, R109, RZ, P0 ;  /* 0x000000ff6d6e7208 */ /* 0x000fe20000000000 */
[----:B------:R-:W-:Y:S01]  /*98f0*/  BSSY B1, `(.L_x_10443) ;  /* 0x000002c000017945 */ /* 0x000fe20003800000 */
[----:B------:R-:W-:Y:S01]  /*9900*/  FSEL R122, R108, RZ, !P0 ;  /* 0x000000ff6c7a7208 */ /* 0x000fe20004000000 */
[----:B------:R-:W-:Y:S01]  /*9910*/  FFMA.FTZ R109, R124, R111, c[0x0][0x228] ;  /* 0x00008a007c6d7623 */ /* 0x000fe2000001006f */
[----:B------:R-:W-:-:S03]  /*9920*/  @!P1 MOV R124, 0x4 ;  /* 0x00000004007c9802 */ /* 0x000fc60000000f00 */
[----:B------:R-:W-:Y:S02]  /*9930*/  FADD.FTZ R109, R109, R110 ;  /* 0x0000006e6d6d7221 */ /* 0x000fe40000010000 */
[----:B------:R-:W-:Y:S02]  /*9940*/  @!P1 IMAD.MOV.U32 R110, RZ, RZ, 0x4 ;  /* 0x00000004ff6e9424 */ /* 0x000fe400078e00ff */
[----:B------:R-:W1:Y:S01]  /*9950*/  MUFU.RSQ R121, R109 ;  /* 0x0000006d00797308 */ /* 0x000e620000001400 */
[----:B------:R-:W-:-:S04]  /*9960*/  @!P1 IMAD.WIDE R124, R113, R124, c[0x0][0x1a8] ;  /* 0x00006a00717c9625 */ /* 0x000fc800078e027c */
[----:B------:R-:W-:-:S05]  /*9970*/  @!P1 IMAD.WIDE R110, R113, R110, c[0x0][0x1a0] ;  /* 0x00006800716e9625 */ /* 0x000fca00078e026e */
[----:B------:R2:W-:Y:S04]  /*9980*/  @!P1 STG.E [R110.64], R108 ;  /* 0x0000006c6e009986 */ /* 0x0005e8000c101906 */
[----:B-1----:R2:W-:Y:S01]  /*9990*/  @!P1 STG.E [R124.64], R121 ;  /* 0x000000797c009986 */ /* 0x0025e2000c101906 */
[----:B------:R-:W-:Y:S05]  /*99a0*/  @!P2 BRA `(.L_x_10444) ;  /* 0x000002000000a947 */ /* 0x000fea0003800000 */
[--C-:B--2---:R-:W-:Y:S02]  /*99b0*/  FADD.FTZ R108, R84, -R122.reuse ;  /* 0x8000007a546c7221 */ /* 0x104fe40000010000 */
        /* <DEDUP_REMOVED lines=24> */
[----:B------:R-:W-:Y:S02]  /*9b40*/  FFMA.FTZ R123, R61, R134, R69 ;  /* 0x000000863d7b7223 */ /* 0x000fe40000010045 */
[----:B------:R-:W-:Y:S01]  /*9b50*/  IMAD.MOV.U32 R127, RZ, RZ, 0x10 ;  /* 0x00000010ff7f7424 */ /* 0x000fe200078e00ff */
[----:B------:R-:W-:Y:S02]  /*9b60*/  F2FP.BF16.PACK_AB R111, R138, R125 ;  /* 0x0000007d8a6f723e */ /* 0x000fe400000010ff */
[----:B------:R-:W-:Y:S01]  /*9b70*/  F2FP.BF16.PACK_AB R110, R123, R110 ;  /* 0x0000006e7b6e723e */ /* 0x000fe200000010ff */
[C---:B------:R-:W-:Y:S01]  /*9b80*/  IMAD.WIDE.U32 R124, R120.reuse, R127, c[0x0][0x208] ;  /* 0x00008200787c7625 */ /* 0x040fe200078e007f */
[----:B------:R-:W-:-:S04]  /*9b90*/  IADD3 R120, R120, 0x20, RZ ;  /* 0x0000002078787810 */ /* 0x000fc80007ffe0ff */
[----:B------:R0:W-:Y:S03]  /*9ba0*/  STG.E.128 [R124.64], R108 ;  /* 0x0000006c7c007986 */ /* 0x0001e6000c101d06 */
.L_x_10444:
[----:B------:R-:W-:Y:S05]  /*9bb0*/  BSYNC B1 ;  /* 0x0000000000017941 */ /* 0x000fea0003800000 */
.L_x_10443:
[----:B------:R-:W-:Y:S01]  /*9bc0*/  ISETP.NE.AND P0, PT, R129, RZ, PT ;  /* 0x000000ff8100720c */ /* 0x000fe20003f05270 */
[----:B------:R-:W-:-:S12]  /*9bd0*/  BSSY B1, `(.L_x_10445) ;  /* 0x0000022000017945 */ /* 0x000fd80003800000 */
        /* <DEDUP_REMOVED lines=26> */
[----:B------:R-:W-:-:S02]  /*9d80*/  FFMA.FTZ R123, R37, R134, R45 ;  /* 0x00000086257b7223 */ /* 0x000fc4000001002d */
[----:B------:R-:W-:Y:S01]  /*9d90*/  IMAD.MOV.U32 R127, RZ, RZ, 0x10 ;  /* 0x00000010ff7f7424 */ /* 0x000fe200078e00ff */
[----:B------:R-:W-:Y:S02]  /*9da0*/  F2FP.BF16.PACK_AB R111, R138, R125 ;  /* 0x0000007d8a6f723e */ /* 0x000fe400000010ff */
[----:B------:R-:W-:Y:S01]  /*9db0*/  F2FP.BF16.PACK_AB R110, R123, R110 ;  /* 0x0000006e7b6e723e */ /* 0x000fe200000010ff */
[C---:B------:R-:W-:Y:S01]  /*9dc0*/  IMAD.WIDE.U32 R124, R120.reuse, R127, c[0x0][0x208] ;  /* 0x00008200787c7625 */ /* 0x040fe200078e007f */
[----:B------:R-:W-:-:S04]  /*9dd0*/  IADD3 R120, R120, 0x20, RZ ;  /* 0x0000002078787810 */ /* 0x000fc80007ffe0ff */
[----:B------:R0:W-:Y:S03]  /*9de0*/  STG.E.128 [R124.64], R108 ;  /* 0x0000006c7c007986 */ /* 0x0001e6000c101d06 */
.L_x_10446:
[----:B------:R-:W-:Y:S05]  /*9df0*/  BSYNC B1 ;  /* 0x0000000000017941 */ /* 0x000fea0003800000 */
.L_x_10445:
[----:B------:R-:W-:Y:S01]  /*9e00*/  ISETP.NE.AND P0, PT, R130, RZ, PT ;  /* 0x000000ff8200720c */ /* 0x000fe20003f05270 */
[----:B------:R-:W-:-:S12]  /*9e10*/  BSSY B1, `(.L_x_10447) ;  /* 0x0000021000017945 */ /* 0x000fd80003800000 */
[----:B------:R-:W-:Y:S05]  /*9e20*/  @!P0 BRA `(.L_x_10448) ;  /* 0x000001f000008947 */ /* 0x000fea0003800000 */
[--C-:B0-2---:R-:W-:Y:S02]  /*9e30*/  FADD.FTZ R108, R92, -R122.reuse ;  /* 0x8000007a5c6c7221 */ /* 0x105fe40000010000 */
        /* <DEDUP_REMOVED lines=10> */
[----:B-----5:R-:W-:-:S02]  /*9ee0*/  FFMA.FTZ R108, R16, R109, R24 ;  /* 0x0000006d106c7223 */ /* 0x020fc40000010018 */
        /* <DEDUP_REMOVED lines=19> */
.L_x_10448:
[----:B------:R-:W-:Y:S05]  /*a020*/  BSYNC B1 ;  /* 0x0000000000017941 */ /* 0x000fea0003800000 */
.L_x_10447:
[----:B0-2---:R-:W-:-:S04]  /*a030*/  IMAD.MOV.U32 R108, RZ, RZ, 0x4 ;  /* 0x00000004ff6c7424 */ /* 0x005fc800078e00ff */
[----:B------:R-:W-:-:S05]  /*a040*/  IMAD R113, R108, c[0x0][0x160], R113 ;  /* 0x000058006c717a24 */ /* 0x000fca00078e0271 */
[----:B------:R-:W-:-:S13]  /*a050*/  ISETP.GE.AND P0, PT, R113, c[0x0][0x164], PT ;  /* 0x0000590071007a0c */ /* 0x000fda0003f06270 */
[----:B-----5:R-:W-:Y:S01]  /*a060*/  @P0 CALL.REL.NOINC `(.L_x_10449) ;  /* 0x0000001000000944 */ /* 0x020fe20003c00000 */
[----:B------:R-:W-:Y:S05]  /*a070*/  BRA `(.L_x_10450) ;  /* 0xffff6a0000007947 */ /* 0x000fea000383ffff */
.L_x_10449:
[----:B------:R-:W-:Y:S05]  /*a080*/  BSYNC B0 ;  /* 0x0000000000007941 */ /* 0x000fea0003800000 */
.L_x_10266:
[----:B------:R-:W-:Y:S05]  /*a090*/  EXIT ;  /* 0x000000000000794d */ /* 0x000fea0003800000 */
.L_x_10441:
[----:B0-----:R-:W-:Y:S01]  /*a0a0*/  IMAD.MOV.U32 R124, RZ, RZ, 0x1 ;  /* 0x00000001ff7c7424 */ /* 0x001fe200078e00ff */
[----:B------:R-:W-:Y:S01]  /*a0b0*/  MOV R121, 0x1f ;  /* 0x0000001f00797802 */ /* 0x000fe20000000f00 */
[----:B------:R-:W-:Y:S01]  /*a0c0*/  IMAD.MOV.U32 R122, RZ, RZ, -0x1 ;  /* 0xffffffffff7a7424 */ /* 0x000fe200078e00ff */
[----:B------:R-:W-:Y:S02]  /*a0d0*/  MOV R110, 0xa0f0 ;  /* 0x0000a0f0006e7802 */ /* 0x000fe40000000f00 */
[----:B-----5:R-:W-:Y:S05]  /*a0e0*/  CALL.REL.NOINC `($__internal_76_$__cuda_sm70_shflsync_bfly_p) ;  /* 0x000006c000007944 */ /* 0x020fea0003c00000 */
[----:B-1----:R-:W-:Y:S01]  /*a0f0*/  IMAD.MOV.U32 R108, RZ, RZ, R124 ;  /* 0x000000ffff6c7224 */ /* 0x002fe200078e007c */
[----:B0-----:R-:W-:Y:S05]  /*a100*/  BRA `(.L_x_10451) ;  /* 0xfffff32000007947 */ /* 0x001fea000383ffff */
.L_x_10442:
[----:B0-----:R-:W-:Y:S01]  /*a110*/  HFMA2.MMA R124, -RZ, RZ, 0, 1.1920928955078125e-07 ;  /* 0x00000002ff7c7435 */ /* 0x001fe200000001ff */
[----:B------:R-:W-:Y:S01]  /*a120*/  IMAD.MOV.U32 R121, RZ, RZ, 0x1f ;  /* 0x0000001fff797424 */ /* 0x000fe200078e00ff */
[----:B------:R-:W-:Y:S01]  /*a130*/  MOV R110, 0xa160 ;  /* 0x0000a160006e7802 */ /* 0x000fe20000000f00 */
[----:B------:R-:W-:-:S03]  /*a140*/  IMAD.MOV.U32 R122, RZ, RZ, -0x1 ;  /* 0xffffffffff7a7424 */ /* 0x000fc600078e00ff */
[----:B-----5:R-:W-:Y:S05]  /*a150*/  CALL.REL.NOINC `($__internal_76_$__cuda_sm70_shflsync_bfly_p) ;  /* 0x0000065000007944 */ /* 0x020fea0003c00000 */
[----:B01----:R-:W-:Y:S01]  /*a160*/  FADD.FTZ R109, R109, R124 ;  /* 0x0000007c6d6d7221 */ /* 0x003fe20000010000 */
[----:B------:R-:W-:Y:S01]  /*a170*/  MOV R124, 0x4 ;  /* 0x00000004007c7802 */ /* 0x000fe20000000f00 */
[----:B------:R-:W-:Y:S01]  /*a180*/  IMAD.MOV.U32 R121, RZ, RZ, 0x1f ;  /* 0x0000001fff797424 */ /* 0x000fe200078e00ff */
[----:B------:R-:W-:Y:S01]  /*a190*/  MOV R110, 0xa1c0 ;  /* 0x0000a1c0006e7802 */ /* 0x000fe20000000f00 */
[----:B------:R-:W-:-:S02]  /*a1a0*/  IMAD.MOV.U32 R122, RZ, RZ, -0x1 ;  /* 0xffffffffff7a7424 */ /* 0x000fc400078e00ff */
[----:B------:R-:W-:Y:S05]  /*a1b0*/  CALL.REL.NOINC `($__internal_76_$__cuda_sm70_shflsync_bfly_p) ;  /* 0x000005f000007944 */ /* 0x000fea0003c00000 */
[----:B01----:R-:W-:Y:S01]  /*a1c0*/  FADD.FTZ R109, R109, R124 ;  /* 0x0000007c6d6d7221 */ /* 0x003fe20000010000 */
[----:B------:R-:W-:Y:S01]  /*a1d0*/  HFMA2.MMA R124, -RZ, RZ, 0, 4.76837158203125e-07 ;  /* 0x00000008ff7c7435 */ /* 0x000fe200000001ff */
[----:B------:R-:W-:Y:S01]  /*a1e0*/  IMAD.MOV.U32 R121, RZ, RZ, 0x1f ;  /* 0x0000001fff797424 */ /* 0x000fe200078e00ff */
[----:B------:R-:W-:Y:S01]  /*a1f0*/  MOV R110, 0xa220 ;  /* 0x0000a220006e7802 */ /* 0x000fe20000000f00 */
[----:B------:R-:W-:-:S03]  /*a200*/  IMAD.MOV.U32 R122, RZ, RZ, -0x1 ;  /* 0xffffffffff7a7424 */ /* 0x000fc600078e00ff */
[----:B------:R-:W-:Y:S05]  /*a210*/  CALL.REL.NOINC `($__internal_76_$__cuda_sm70_shflsync_bfly_p) ;  /* 0x0000059000007944 */ /* 0x000fea0003c00000 */
[----:B01----:R-:W-:Y:S01]  /*a220*/  FADD.FTZ R109, R109, R124 ;  /* 0x0000007c6d6d7221 */ /* 0x003fe20000010000 */
[----:B------:R-:W-:Y:S01]  /*a230*/  MOV R124, 0x10 ;  /* 0x00000010007c7802 */ /* 0x000fe20000000f00 */
[----:B------:R-:W-:Y:S01]  /*a240*/  IMAD.MOV.U32 R121, RZ, RZ, 0x1f ;  /* 0x0000001fff797424 */ /* 0x000fe200078e00ff */
[----:B------:R-:W-:Y:S01]  /*a250*/  MOV R110, 0xa280 ;  /* 0x0000a280006e7802 */ /* 0x000fe20000000f00 */
[----:B------:R-:W-:-:S02]  /*a260*/  IMAD.MOV.U32 R122, RZ, RZ, -0x1 ;  /* 0xffffffffff7a7424 */ /* 0x000fc400078e00ff */
[----:B------:R-:W-:Y:S05]  /*a270*/  CALL.REL.NOINC `($__internal_76_$__cuda_sm70_shflsync_bfly_p) ;  /* 0x0000053000007944 */ /* 0x000fea0003c00000 */
[----:B-1----:R-:W-:Y:S01]  /*a280*/  FADD.FTZ R108, R109, R124 ;  /* 0x0000007c6d6c7221 */ /* 0x002fe20000010000 */
[----:B------:R-:W-:Y:S01]  /*a290*/  ISETP.NE.AND P3, PT, R128, RZ, PT ;  /* 0x000000ff8000720c */ /* 0x000fe20003f65270 */
[----:B------:R-:W-:-:S02]  /*a2a0*/  HFMA2.MMA R124, -RZ, RZ, 0, 5.9604644775390625e-08 ;  /* 0x00000001ff7c7435 */ /* 0x000fc400000001ff */
[----:B------:R-:W-:-:S04]  /*a2b0*/  FMUL.FTZ R108, R108, c[0x0][0x1e0] ;  /* 0x000078006c6c7a20 */ /* 0x000fc80000410000 */
[--C-:B0-----:R-:W-:Y:S02]  /*a2c0*/  FADD.FTZ R109, R84, -R108.reuse ;  /* 0x8000006c546d7221 */ /* 0x101fe40000010000 */
        /* <DEDUP_REMOVED lines=49> */
[----:B------:R-:W-:Y:S02]  /*a5e0*/  @P2 FFMA.FTZ R109, R111, R111, R122 ;  /* 0x0000006f6f6d2223 */ /* 0x000fe4000001007a */
[----:B------:R-:W-:Y:S02]  /*a5f0*/  IMAD.MOV.U32 R122, RZ, RZ, -0x1 ;  /* 0xffffffffff7a7424 */ /* 0x000fe400078e00ff */
[----:B------:R-:W-:Y:S05]  /*a600*/  CALL.REL.NOINC `($__internal_76_$__cuda_sm70_shflsync_bfly_p) ;  /* 0x000001a000007944 */ /* 0x000fea0003c00000 */
[----:B01----:R-:W-:Y:S01]  /*a610*/  FADD.FTZ R109, R109, R124 ;  /* 0x0000007c6d6d7221 */ /* 0x003fe20000010000 */
[----:B------:R-:W-:Y:S01]  /*a620*/  MOV R124, 0x2 ;  /* 0x00000002007c7802 */ /* 0x000fe20000000f00 */
[----:B------:R-:W-:Y:S01]  /*a630*/  IMAD.MOV.U32 R121, RZ, RZ, 0x1f ;  /* 0x0000001fff797424 */ /* 0x000fe200078e00ff */
[----:B------:R-:W-:Y:S01]  /*a640*/  MOV R110, 0xa670 ;  /* 0x0000a670006e7802 */ /* 0x000fe20000000f00 */
[----:B------:R-:W-:Y:S02]  /*a650*/  IMAD.MOV.U32 R122, RZ, RZ, -0x1 ;  /* 0xffffffffff7a7424 */ /* 0x000fe400078e00ff */
[----:B------:R-:W-:Y:S05]  /*a660*/  CALL.REL.NOINC `($__internal_76_$__cuda_sm70_shflsync_bfly_p) ;  /* 0x0000014000007944 */ /* 0x000fea0003c00000 */
[----:B01----:R-:W-:Y:S01]  /*a670*/  FADD.FTZ R109, R109, R124 ;  /* 0x0000007c6d6d7221 */ /* 0x003fe20000010000 */
[----:B------:R-:W-:Y:S01]  /*a680*/  HFMA2.MMA R124, -RZ, RZ, 0, 2.384185791015625e-07 ;  /* 0x00000004ff7c7435 */ /* 0x000fe200000001ff */
        /* <DEDUP_REMOVED lines=11> */
[----:B------:R-:W-:Y:S01]  /*a740*/  HFMA2.MMA R124, -RZ, RZ, 0, 9.5367431640625e-07 ;  /* 0x00000010ff7c7435 */ /* 0x000fe200000001ff */
[----:B0-----:R-:W-:Y:S01]  /*a750*/  IMAD.MOV.U32 R121, RZ, RZ, 0x1f ;  /* 0x0000001fff797424 */ /* 0x001fe200078e00ff */
[----:B------:R-:W-:Y:S01]  /*a760*/  MOV R110, 0xa7a0 ;  /* 0x0000a7a0006e7802 */ /* 0x000fe20000000f00 */
[----:B------:R-:W-:Y:S01]  /*a770*/  IMAD.MOV.U32 R122, RZ, RZ, -0x1 ;  /* 0xffffffffff7a7424 */ /* 0x000fe200078e00ff */
[----:B------:R-:W-:-:S02]  /*a780*/  MOV R109, R123 ;  /* 0x0000007b006d7202 */ /* 0x000fc40000000f00 */
[----:B------:R-:W-:Y:S05]  /*a790*/  CALL.REL.NOINC `($__internal_76_$__cuda_sm70_shflsync_bfly_p) ;  /* 0x0000001000007944 */ /* 0x000fea0003c00000 */
[----:B01----:R-:W-:Y:S05]  /*a7a0*/  BRA `(.L_x_10452) ;  /* 0xfffff0e000007947 */ /* 0x003fea000383ffff */
        .weak           $__internal_76_$__cuda_sm70_shflsync_bfly_p
        .type           $__internal_76_$__cuda_sm70_shflsync_bfly_p,@function
        .size           $__internal_76_$__cuda_sm70_shflsync_bfly_p,(.L_x_22244 - $__internal_76_$__cuda_sm70_shflsync_bfly_p)
$__internal_76_$__cuda_sm70_shflsync_bfly_p:
[----:B------:R-:W-:Y:S01]  /*a7b0*/  IMAD.MOV.U32 R111, RZ, RZ, 0x0 ;  /* 0x00000000ff6f7424 */ /* 0x000fe200078e00ff */
[----:B------:R-:W-:Y:S04]  /*a7c0*/  WARPSYNC R122 ;  /* 0x0000007a00007348 */ /* 0x000fe80003800000 */
[----:B------:R0:W1:Y:S01]  /*a7d0*/  SHFL.BFLY PT, R124, R109, R124, R121 ;  /* 0x0c00007c6d7c7389 */ /* 0x00006200000e0079 */
[----:B------:R-:W-:Y:S05]  /*a7e0*/  RET.REL.NODEC R110 `(_ZN10layer_norm13ln_fwd_kernelINS_13Kernel_traitsIf13__nv_bfloat16fS2_fjLj768ELj1ELj4ELj1ELj16ENS_18Kernel_traits_baseILj768EfS2_fS2_fjLj128EEEEELb1ELb1ELb0ELb0EEEvNS_9FwdParamsE) ;  /* 0xffff58106e007950 */ /* 0x000fea0003c3ffff */
.L_x_10453:
        /* <DEDUP_REMOVED lines=9> */
.L_x_22244:


//--------------------- .text._ZN10layer_norm13ln_fwd_kernelINS_13Kernel_traitsIf13__nv_bfloat16fS2_fjLj768ELj1ELj4ELj1ELj16ENS_18Kernel_traits_baseILj768EfS2_fS2_fjLj128EEEEELb1ELb1ELb0ELb1EEEvNS_9FwdParamsE --------------------------
	.section	.text._ZN10layer_norm13ln_fwd_kernelINS_13Kernel_traitsIf13__nv_bfloat16fS2_fjLj768ELj1ELj4ELj1ELj16ENS_18Kernel_traits_baseILj768EfS2_fS2_fjLj128EEEEELb1ELb1ELb0ELb1EEEvNS_9FwdParamsE,"ax",@progbits
	.sectioninfo	@"SHI_REGISTERS=128"
	.align	128
        .global         _ZN10layer_norm13ln_fwd_kernelINS_13Kernel_traitsIf13__nv_bfloat16fS2_fjLj768ELj1ELj4ELj1ELj16ENS_18Kernel_traits_baseILj768EfS2_fS2_fjLj128EEEEELb1ELb1ELb0ELb1EEEvNS_9FwdParamsE
        .type           _ZN10layer_norm13ln_fwd_kernelINS_13Kernel_traitsIf13__nv_bfloat16fS2_fjLj768ELj1ELj4ELj1ELj16ENS_18Kernel_traits_baseILj768EfS2_fS2_fjLj128EEEEELb1ELb1ELb0ELb1EEEvNS_9FwdParamsE,@function
        .size           _ZN10layer_norm13ln_fwd_kernelINS_13Kernel_traitsIf13__nv_bfloat16fS2_fjLj768ELj1ELj4ELj1ELj16ENS_18Kernel_traits_baseILj768EfS2_fS2_fjLj128EEEEELb1ELb1ELb0ELb1EEEvNS_9FwdParamsE,(.L_x_22245 - _ZN10layer_norm13ln_fwd_kernelINS_13Kernel_traitsIf13__nv_bfloat16fS2_fjLj768ELj1ELj4ELj1ELj16ENS_18Kernel_traits_baseILj768EfS2_fS2_fjLj128EEEEELb1ELb1ELb0ELb1EEEvNS_9FwdParamsE)
        .other          _ZN10layer_norm13ln_fwd_kernelINS_13Kernel_traitsIf13__nv_bfloat16fS2_fjLj768ELj1ELj4ELj1ELj16ENS_18Kernel_traits_baseILj768EfS2_fS2_fjLj128EEEEELb1ELb1ELb0ELb1EEEvNS_9FwdParamsE,@"STO_CUDA_ENTRY STV_DEFAULT"
_ZN10layer_norm13ln_fwd_kernelINS_13Kernel_traitsIf13__nv_bfloat16fS2_fjLj768ELj1ELj4ELj1ELj16ENS_18Kernel_traits_baseILj768EfS2_fS2_fjLj128EEEEELb1ELb1ELb0ELb1EEEvNS_9FwdParamsE:
.text._ZN10layer_norm13ln_fwd_kernelINS_13Kernel_traitsIf13__nv_bfloat16fS2_fjLj768ELj1ELj4ELj1ELj16ENS_18Kernel_traits_baseILj768EfS2_fS2_fjLj128EEEEELb1ELb1ELb0ELb1EEEvNS_9FwdParamsE:
[----:B------:R-:W-:Y:S02]  /*0000*/  IMAD.MOV.U32 R1, RZ, RZ, c[0x0][0x28] ;  /* 0x00000a00ff017624 */ /* 0x000fe400078e00ff */
[----:B------:R-:W-:Y:S01]  /*0010*/  ULDC.U8 UR4, c[0x0][0x244] ;  /* 0x0000910000047ab9 */ /* 0x000fe20000000000 */
[----:B------:R-:W-:Y:S01]  /*0020*/  IMAD.MOV.U32 R0, RZ, RZ, c[0x0][0x238] ;  /* 0x00008e00ff007624 */ /* 0x000fe200078e00ff */
[----:B------:R-:W-:Y:S01]  /*0030*/  ISETP.NE.AND P0, PT, RZ, UR4, PT ;  /* 0x00000004ff007c0c */ /* 0x000fe2000bf05270 */
[----:B------:R-:W-:Y:S01]  /*0040*/  ULDC.64 UR4, c[0x0][0x230] ;  /* 0x00008c0000047ab9 */ /* 0x000fe20000000a00 */
[----:B------:R-:W-:Y:S01]  /*0050*/  IADD3 R1, R1, -0x10, RZ ;  /* 0xfffffff001017810 */ /* 0x000fe20007ffe0ff */
        /* <DEDUP_REMOVED lines=42> */
[C---:B------:R-:W-:Y:S01]  /*0300*/  IMAD.SHL.U32 R2, R125.reuse, 0x20, RZ ;  /* 0x000000207d027824 */ /* 0x040fe200078e00ff */
[----:B------:R-:W-:Y:S01]  /*0310*/  UIADD3 UR12, UR5, 0x76cf5d0a, URZ ;  /* 0x76cf5d0a050c7890 */ /* 0x000fe2000fffe03f */
[----:B------:R-:W-:Y:S01]  /*0320*/  LOP3.LUT R125, R125, 0x1f, RZ, 0xc0, !PT ;  /* 0x0000001f7d7d7812 */ /* 0x000fe200078ec0ff */
        /* <DEDUP_REMOVED lines=17> */
[----:B------:R-:W-:Y:S01]  /*0440*/  UIADD3 UR23, UR4, -0xe443238, URZ ;  /* 0xf1bbcdc804177890 */ /* 0x000fe2000fffe03f */
[----:B------:R-:W-:Y:S01]  /*0450*/  IMAD.WIDE.U32 R12, R12, -0x326172a9, RZ ;  /* 0xcd9e8d570c0c7825 */ /* 0x000fe200078e00ff */
[----:B------:R-:W-:Y:S01]  /*0460*/  LOP3.LUT R11, R7, UR14, R8, 0x96, !PT ;  /* 0x0000000e070b7c12 */ /* 0x000fe2000f8e9608 */
[----:B------:R-:W-:-:S02]  /*0470*/  UIADD3 UR21, UR4, 0x5384540f, URZ ;  /* 0x5384540f04157890 */ /* 0x000fc4000fffe03f */
        /* <DEDUP_REMOVED lines=19> */
[----:B------:R-:W-:Y:S01]  /*05b0*/  IMAD.HI.U32 R9, R15, -0x326172a9, RZ ;  /* 0xcd9e8d570f097827 */ /* 0x000fe200078e00ff */
[----:B------:R-:W-:-:S03]  /*05c0*/  LEA R10, P3, R125, c[0x0][0x1c8], 0x5 ;  /* 0x000072007d0a7a11 */ /* 0x000fc600078628ff */
[----:B------:R-:W-:Y:S01]  /*05d0*/  IMAD.HI.U32 R7, R13, -0x2daee0ad, RZ ;  /* 0xd2511f530d077827 */ /* 0x000fe200078e00ff */
[----:B------:R-:W-:Y:S02]  /*05e0*/  LOP3.LUT R12, R9, UR23, R12, 0x96, !PT ;  /* 0x00000017090c7c12 */ /* 0x000fe4000f8e960c */
[----:B------:R-:W-:Y:S01]  /*05f0*/  IADD3.X R11, RZ, c[0x0][0x1cc], RZ, P3, !PT ;  /* 0x00007300ff0b7a10 */ /* 0x000fe20001ffe4ff */
[----:B------:R-:W-:Y:S01]  /*0600*/  IMAD.X R9, RZ, RZ, c[0x0][0x21c], P1 ;  /* 0x00008700ff097624 */ /* 0x000fe200008e06ff */
[----:B------:R-:W-:Y:S02]  /*0610*/  ISETP.GE.AND P1, PT, R105, c[0x0][0x164], PT ;  /* 0x0000590069007a0c */ /* 0x000fe40003f26270 */
[----:B------:R-:W-:Y:S02]  /*0620*/  LOP3.LUT R14, R7, UR24, R6, 0x96, !PT ;  /* 0x00000018070e7c12 */ /* 0x000fe4000f8e9606 */
[----:B------:R0:W5:Y:S01]  /*0630*/  @P0 LDG.E.128 R96, [R8.64] ;  /* 0x0000000608600981 */ /* 0x000162000c1e1d00 */
[----:B------:R-:W-:-:S03]  /*0640*/  IADD3 R6, P2, R2, c[0x0][0x1b0], RZ ;  /* 0x00006c0002067a10 */ /* 0x000fc60007f5e0ff */
[----:B------:R0:W5:Y:S02]  /*0650*/  @P0 LDG.E.128 R92, [R8.64+0x10] ;  /* 0x00001006085c0981 */ /* 0x000164000c1e1d00 */
[----:B------:R-:W-:Y:S02]  /*0660*/  IMAD.X R7, RZ, RZ, c[0x0][0x1b4], P2 ;  /* 0x00006d00ff077624 */ /* 0x000fe400010e06ff */
[----:B------:R0:W5:Y:S04]  /*0670*/  @P0 LDG.E.128 R88, [R8.64+0x400] ;  /* 0x0004000608580981 */ /* 0x000168000c1e1d00 */
[----:B------:R0:W5:Y:S04]  /*0680*/  @P0 LDG.E.128 R84, [R8.64+0x410] ;  /* 0x0004100608540981 */ /* 0x000168000c1e1d00 */
[----:B------:R0:W5:Y:S04]  /*0690*/  @P0 LDG.E.128 R80, [R8.64+0x800] ;  /* 0x0008000608500981 */ /* 0x000168000c1e1d00 */
[----:B------:R0:W5:Y:S01]  /*06a0*/  @P0 LDG.E.128 R76, [R8.64+0x810] ;  /* 0x00081006084c0981 */ /* 0x000162000c1e1d00 */
[----:B------:R-:W-:Y:S05]  /*06b0*/  @P1 EXIT ;  /* 0x000000000000194d */ /* 0x000fea0003800000 */
[----:B------:R1:W2:Y:S04]  /*06c0*/  LDG.E.128 R16, [R6.64] ;  /* 0x0000000606107981 */ /* 0x0002a8000c1e1d00 */
[----:B------:R3:W5:Y:S04]  /*06d0*/  LDG.E.128 R56, [R10.64] ;  /* 0x000000060a387981 */ /* 0x000768000c1e1d00 */
[----:B------:R3:W5:Y:S04]  /*06e0*/  LDG.E.128 R52, [R10.64+0x10] ;  /* 0x000010060a347981 */ /* 0x000768000c1e1d00 */
[----:B------:R3:W5:Y:S04]  /*06f0*/  LDG.E.128 R48, [R10.64+0x400] ;  /* 0x000400060a307981 */ /* 0x000768000c1e1d00 */
[----:B------:R3:W5:Y:S04]  /*0700*/  LDG.E.128 R44, [R10.64+0x410] ;  /* 0x000410060a2c7981 */ /* 0x000768000c1e1d00 */
[----:B------:R3:W5:Y:S04]  /*0710*/  LDG.E.128 R40, [R10.64+0x800] ;  /* 0x000800060a287981 */ /* 0x000768000c1e1d00 */
[----:B------:R3:W5:Y:S01]  /*0720*/  LDG.E.128 R36, [R10.64+0x810] ;  /* 0x000810060a247981 */ /* 0x000762000c1e1d00 */
[----:B------:R-:W-:Y:S01]  /*0730*/  UIADD3 UR25, UR4, -0x700cb87f, URZ ;  /* 0x8ff3478104197890 */ /* 0x000fe2000fffe03f */
[----:B0-----:R-:W-:Y:S01]  /*0740*/  IMAD R9, R13, -0x2daee0ad, RZ ;  /* 0xd2511f530d097824 */ /* 0x001fe200078e02ff */
[----:B------:R-:W-:Y:S01]  /*0750*/  UIADD3 UR26, UR5, -0x695add53, URZ ;  /* 0x96a522ad051a7890 */ /* 0x000fe2000fffe03f */
[----:B------:R1:W5:Y:S01]  /*0760*/  LDG.E.128 R116, [R6.64+0x10] ;  /* 0x0000100606747981 */ /* 0x000362000c1e1d00 */
[----:B------:R-:W-:-:S02]  /*0770*/  IMAD R13, R15, -0x326172a9, RZ ;  /* 0xcd9e8d570f0d7824 */ /* 0x000fc400078e02ff */
[----:B------:R-:W-:Y:S01]  /*0780*/  IMAD.HI.U32 R104, R14, -0x326172a9, RZ ;  /* 0xcd9e8d570e687827 */ /* 0x000fe200078e00ff */
        /* <DEDUP_REMOVED lines=9> */
[----:B-1----:R-:W-:Y:S01]  /*0820*/  IMAD.WIDE.U32 R6, R12, -0x2daee0ad, RZ ;  /* 0xd2511f530c067825 */ /* 0x002fe200078e00ff */
[----:B------:R-:W-:-:S04]  /*0830*/  ULDC.U8 UR8, c[0x0][0x1f0] ;  /* 0x00007c0000087ab9 */ /* 0x000fc80000000000 */
[----:B------:R-:W-:Y:S01]  /*0840*/  LOP3.LUT R7, R7, UR26, R9, 0x96, !PT ;  /* 0x0000001a07077c12 */ /* 0x000fe2000f8e9609 */
[----:B--2---:R3:W-:Y:S04]  /*0850*/  STL.64 [R1], R16 ;  /* 0x0000001001007387 */ /* 0x0047e80000100a00 */
[----:B------:R3:W-:Y:S02]  /*0860*/  STL.64 [R1+0x8], R18 ;  /* 0x0000081201007387 */ /* 0x0007e40000100a00 */
.L_x_10626:
        /* <DEDUP_REMOVED lines=13> */
[----:B------:R-:W-:Y:S01]  /*0940*/  HFMA2.MMA R109, -RZ, RZ, 1.875, 0 ;  /* 0x3f800000ff6d7435 */ /* 0x000fe200000001ff */
[----:B------:R-:W-:Y:S01]  /*0950*/  BSSY B1, `(.L_x_10455) ;  /* 0x0000014000017945 */ /* 0x000fe20003800000 */
[----:B------:R-:W-:Y:S02]  /*0960*/  P2R R101, PR, RZ, 0x4 ;  /* 0x00000004ff657803 */ /* 0x000fe40000000000 */
[C---:B------:R-:W-:Y:S01]  /*0970*/  IMAD.WIDE.U32 R8, R106.reuse, R112, c[0x0][0x170] ;  /* 0x00005c006a087625 */ /* 0x040fe200078e0070 */
[----:B------:R-:W2:Y:S03]  /*0980*/  @P0 LDG.E.U16 R12, [R12.64] ;  /* 0x000000060c0c0981 */ /* 0x000ea6000c1e1500 */
[----:B------:R-:W-:-:S02]  /*0990*/  @P2 IMAD.WIDE.U32 R14, R106, R15, c[0x0][0x180] ;  /* 0x000060006a0e2625 */ /* 0x000fc400078e000f */
[----:B---3-5:R-:W5:Y:S04]  /*09a0*/  LDG.E.128 R8, [R8.64] ;  /* 0x0000000608087981 */ /* 0x028f68000c1e1d00 */
[----:B------:R0:W5:Y:S04]  /*09b0*/  @P2 LDG.E.128 R32, [R14.64] ;  /* 0x000000060e202981 */ /* 0x000168000c1e1d00 */
[----:B------:R0:W5:Y:S01]  /*09c0*/  @P2 LDG.E.128 R28, [R14.64+0x10] ;  /* 0x000010060e1c2981 */ /* 0x000162000c1e1d00 */
[----:B------:R-:W-:Y:S02]  /*09d0*/  IADD3 R16, R107, 0x1, RZ ;  /* 0x000000016b107810 */ /* 0x000fe40007ffe0ff */
        /* <DEDUP_REMOVED lines=10> */
.L_x_10456:
[----:B0-----:R-:W-:Y:S02]  /*0a80*/  IMAD.MOV.U32 R12, RZ, RZ, R2 ;  /* 0x000000ffff0c7224 */ /* 0x001fe400078e0002 */
.L_x_10457:
[----:B------:R-:W-:Y:S05]  /*0a90*/  BSYNC B1 ;  /* 0x0000000000017941 */ /* 0x000fea0003800000 */
.L_x_10455:
        /* <DEDUP_REMOVED lines=16> */
.L_x_10461:
[----:B------:R-:W-:Y:S05]  /*0ba0*/  BSYNC B2 ;  /* 0x0000000000027941 */ /* 0x000fea0003800000 */
.L_x_10460:
        /* <DEDUP_REMOVED lines=44> */
.L_x_10459:
[----:B------:R-:W-:Y:S05]  /*0e70*/  BSYNC B1 ;  /* 0x0000000000017941 */ /* 0x000fea0003800000 */
.L_x_10458:
        /* <DEDUP_REMOVED lines=25> */
.L_x_10463:
[----:B------:R-:W-:Y:S02]  /*1010*/  MOV R13, R2 ;  /* 0x00000002000d7202 */ /* 0x000fe40000000f00 */
.L_x_10464:
[----:B------:R-:W-:Y:S05]  /*1020*/  BSYNC B1 ;  /* 0x0000000000017941 */ /* 0x000fea0003800000 */
.L_x_10462:
        /* <DEDUP_REMOVED lines=16> */
.L_x_10468:
[----:B------:R-:W-:Y:S05]  /*1130*/  BSYNC B2 ;  /* 0x0000000000027941 */ /* 0x000fea0003800000 */
.L_x_10467:
        /* <DEDUP_REMOVED lines=44> */
.L_x_10466:
[----:B------:R-:W-:Y:S05]  /*1400*/  BSYNC B1 ;  /* 0x0000000000017941 */ /* 0x000fea0003800000 */
.L_x_10465:
[----:B------:R-:W0:Y:S01]  /*1410*/  I2F.U32 R14, R13 ;  /* 0x0000000d000e7306 */ /* 0x000e220000201000 */
[----:B------:R-:W-:Y:S01]  /*1420*/  PRMT R8, RZ, 0x7610, R8 ;  /* 0x00007610ff087816 */ /* 0x000fe20000000008 */
[----:B------:R-:W-:Y:S04]  /*1430*/  BSSY B1, `(.L_x_10469) ;  /* 0x0000015000017945 */ /* 0x000fe80003800000 */
        /* <DEDUP_REMOVED lines=19> */
.L_x_10470:
[----:B------:R-:W-:Y:S02]  /*1570*/  IMAD.MOV.U32 R13, RZ, RZ, R2 ;  /* 0x000000ffff0d7224 */ /* 0x000fe400078e0002 */
.L_x_10471:
[----:B------:R-:W-:Y:S05]  /*1580*/  BSYNC B1 ;  /* 0x0000000000017941 */ /* 0x000fea0003800000 */
.L_x_10469:
        /* <DEDUP_REMOVED lines=16> */
.L_x_10475:
[----:B------:R-:W-:Y:S05]  /*1690*/  BSYNC B2 ;  /* 0x0000000000027941 */ /* 0x000fea0003800000 */
.L_x_10474:
        /* <DEDUP_REMOVED lines=44> */
.L_x_10473:
[----:B------:R-:W-:Y:S05]  /*1960*/  BSYNC B1 ;  /* 0x0000000000017941 */ /* 0x000fea0003800000 */
.L_x_10472:
        /* <DEDUP_REMOVED lines=21> */
.L_x_10477:
[----:B------:R-:W-:Y:S02]  /*1ac0*/  IMAD.MOV.U32 R13, RZ, RZ, R2 ;  /* 0x000000ffff0d7224 */ /* 0x000fe400078e0002 */
.L_x_10478:
[----:B------:R-:W-:Y:S05]  /*1ad0*/  BSYNC B1 ;  /* 0x0000000000017941 */ /* 0x000fea0003800000 */
.L_x_10476:
        /* <DEDUP_REMOVED lines=16> */
.L_x_10482:
[----:B------:R-:W-:Y:S05]  /*1be0*/  BSYNC B2 ;  /* 0x0000000000027941 */ /* 0x000fea0003800000 */
.L_x_10481:
        /* <DEDUP_REMOVED lines=43> */
.L_x_10480:
[----:B------:R-:W-:Y:S05]  /*1ea0*/  BSYNC B1 ;  /* 0x0000000000017941 */ /* 0x000fea0003800000 */
.L_x_10479:
        /* <DEDUP_REMOVED lines=21> */
.L_x_10484:
[----:B------:R-:W-:Y:S02]  /*2000*/  IMAD.MOV.U32 R9, RZ, RZ, R2 ;  /* 0x000000ffff097224 */ /* 0x000fe400078e0002 */
.L_x_10485:
[----:B------:R-:W-:Y:S05]  /*2010*/  BSYNC B1 ;  /* 0x0000000000017941 */ /* 0x000fea0003800000 */
.L_x_10483:
        /* <DEDUP_REMOVED lines=16> */
.L_x_10489:
[----:B------:R-:W-:Y:S05]  /*2120*/  BSYNC B2 ;  /* 0x0000000000027941 */ /* 0x000fea0003800000 */
.L_x_10488:
        /* <DEDUP_REMOVED lines=44> */
.L_x_10487:
[----:B------:R-:W-:Y:S05]  /*23f0*/  BSYNC B1 ;  /* 0x0000000000017941 */ /* 0x000fea0003800000 */
.L_x_10486:
        /* <DEDUP_REMOVED lines=21> */
.L_x_10491:
[----:B------:R-:W-:Y:S02]  /*2550*/  MOV R9, R2 ;  /* 0x0000000200097202 */ /* 0x000fe40000000f00 */
.L_x_10492:
[----:B------:R-:W-:Y:S05]  /*2560*/  BSYNC B1 ;  /* 0x0000000000017941 */ /* 0x000fea0003800000 */
.L_x_10490:
        /* <DEDUP_REMOVED lines=16> */
.L_x_10496:
[----:B------:R-:W-:Y:S05]  /*2670*/  BSYNC B2 ;  /* 0x0000000000027941 */ /* 0x000fea0003800000 */
.L_x_10495:
        /* <DEDUP_REMOVED lines=43> */
.L_x_10494:
[----:B------:R-:W-:Y:S05]  /*2930*/  BSYNC B1 ;  /* 0x0000000000017941 */ /* 0x000fea0003800000 */
.L_x_10493:
        /* <DEDUP_REMOVED lines=21> */
.L_x_10498:
[----:B------:R-:W-:Y:S02]  /*2a90*/  MOV R9, R2 ;  /* 0x0000000200097202 */ /* 0x000fe40000000f00 */
.L_x_10499:
[----:B------:R-:W-:Y:S05]  /*2aa0*/  BSYNC B1 ;  /* 0x0000000000017941 */ /* 0x000fea0003800000 */
.L_x_10497:
        /* <DEDUP_REMOVED lines=16> */
.L_x_10503:
[----:B------:R-:W-:Y:S05]  /*2bb0*/  BSYNC B2 ;  /* 0x0000000000027941 */ /* 0x000fea0003800000 */
.L_x_10502:
        /* <DEDUP_REMOVED lines=43> */
.L_x_10501:
[----:B------:R-:W-:Y:S05]  /*2e70*/  BSYNC B1 ;  /* 0x0000000000017941 */ /* 0x000fea0003800000 */
.L_x_10500:
        /* <DEDUP_REMOVED lines=21> */
.L_x_10505:
[----:B------:R-:W-:Y:S02]  /*2fd0*/  MOV R9, R2 ;  /* 0x0000000200097202 */ /* 0x000fe40000000f00 */
.L_x_10506:
[----:B------:R-:W-:Y:S05]  /*2fe0*/  BSYNC B1 ;  /* 0x0000000000017941 */ /* 0x000fea0003800000 */
.L_x_10504:
        /* <DEDUP_REMOVED lines=18> */
.L_x_10510:
[----:B------:R-:W-:Y:S05]  /*3110*/  BSYNC B2 ;  /* 0x0000000000027941 */ /* 0x000fea0003800000 */
.L_x_10509:
        /* <DEDUP_REMOVED lines=43> */
.L_x_10508:
[----:B------:R-:W-:Y:S05]  /*33d0*/  BSYNC B1 ;  /* 0x0000000000017941 */ /* 0x000fea0003800000 */
.L_x_10507:
[----:B------:R-:W-:Y:S01]  /*33e0*/  SEL R17, RZ, 0x100, P4 ;  /* 0x00000100ff117807 */ /* 0x000fe20002000000 */
[----:B------:R-:W-:Y:S01]  /*33f0*/  HFMA2.MMA R124, -RZ, RZ, 0, 1.9073486328125e-06 ;  /* 0x00000020ff7c7435 */ /* 0x000fe200000001ff */
[----:B------:R-:W-:Y:S01]  /*3400*/  ISETP.NE.AND P4, PT, R8, RZ, PT ;  /* 0x000000ff0800720c */ /* 0x000fe20003f85270 */
[----:B------:R-:W-:Y:S01]  /*3410*/  IMAD.MOV.U32 R108, RZ, RZ, 0x8 ;  /* 0x00000008ff6c7424 */ /* 0x000fe200078e00ff */
[----:B------:R-:W0:Y:S01]  /*3420*/  I2F.U32 R8, R9 ;  /* 0x0000000900087306 */ /* 0x000e220000201000 */
[----:B------:R-:W-:Y:S02]  /*3430*/  SEL R10, RZ, 0x1, P2 ;  /* 0x00000001ff0a7807 */ /* 0x000fe40001000000 */
[----:B------:R-:W-:Y:S02]  /*3440*/  SEL R14, RZ, 0x10000, P5 ;  /* 0x00010000ff0e7807 */ /* 0x000fe40002800000 */
[----:B------:R-:W-:-:S02]  /*3450*/  ISETP.NE.AND P5, PT, R12, RZ, PT ;  /* 0x000000ff0c00720c */ /* 0x000fc40003fa5270 */
[----:B------:R-:W-:Y:S02]  /*3460*/  SEL R15, RZ, 0x1, P3 ;  /* 0x00000001ff0f7807 */ /* 0x000fe40001800000 */
[----:B------:R-:W-:Y:S02]  /*3470*/  ISETP.NE.AND P6, PT, R101, RZ, PT ;  /* 0x000000ff6500720c */ /* 0x000fe40003fc5270 */
[----:B------:R-:W-:Y:S01]  /*3480*/  IADD3 R107, R106, 0x20, RZ ;  /* 0x000000206a6b7810 */ /* 0x000fe20007ffe0ff */
[----:B0-----:R-:W-:-:S05]  /*3490*/  FFMA.FTZ R8, R8, R123, 1.1641532182693481445e-10 ;  /* 0x2f00000008087423 */ /* 0x001fca000001007b */
[----:B------:R-:W-:Y:S02]  /*34a0*/  FSETP.GTU.FTZ.AND P2, PT, R8, c[0x0][0x1e4], PT ;  /* 0x0000790008007a0b */ /* 0x000fe40003f5c000 */
[----:B------:R-:W-:Y:S02]  /*34b0*/  PRMT R8, RZ, 0x7610, R11 ;  /* 0x00007610ff087816 */ /* 0x000fe4000000000b */
[----:B------:R-:W-:Y:S02]  /*34c0*/  SEL R12, RZ, 0x1000000, P2 ;  /* 0x01000000ff0c7807 */ /* 0x000fe40001000000 */
[----:B------:R-:W-:Y:S01]  /*34d0*/  SEL R11, RZ, 0x1, P1 ;  /* 0x00000001ff0b7807 */ /* 0x000fe20000800000 */
[----:B------:R-:W-:Y:S01]  /*34e0*/  FMUL.FTZ R8, R8, R109 ;  /* 0x0000006d08087220 */ /* 0x000fe20000410000 */
[----:B------:R-:W-:Y:S02]  /*34f0*/  LOP3.LUT R17, R17, R12, R14, 0xfe, !PT ;  /* 0x0000000c11117212 */ /* 0x000fe400078efe0e */
[----:B------:R-:W-:Y:S01]  /*3500*/  SEL R12, RZ, 0x1, P4 ;  /* 0x00000001ff0c7807 */ /* 0x000fe20002000000 */
[----:B------:R-:W-:-:S02]  /*3510*/  FMUL.FTZ R14, R8, c[0x0][0x1e8] ;  /* 0x00007a00080e7a20 */ /* 0x000fc40000410000 */
[----:B------:R-:W-:-:S03]  /*3520*/  IMAD.WIDE.U32 R8, R10, 0x1000000, RZ ;  /* 0x010000000a087825 */ /* 0x000fc600078e00ff */
[----:B------:R-:W-:Y:S01]  /*3530*/  FSEL R14, R14, RZ, !P2 ;  /* 0x000000ff0e0e7208 */ /* 0x000fe20005000000 */
[----:B------:R-:W-:Y:S01]  /*3540*/  IMAD.WIDE.U32 R10, R11, 0x10000, RZ ;  /* 0x000100000b0a7825 */ /* 0x000fe200078e00ff */
[----:B------:R-:W-:-:S03]  /*3550*/  LOP3.LUT R9, R9, R17, R15, 0xfe, !PT ;  /* 0x0000001109097212 */ /* 0x000fc600078efe0f */
[----:B------:R-:W-:-:S04]  /*3560*/  IMAD.WIDE.U32 R12, R12, 0x100, RZ ;  /* 0x000001000c0c7825 */ /* 0x000fc800078e00ff */
[----:B------:R-:W-:Y:S01]  /*3570*/  FMUL.FTZ R23, R55, R14 ;  /* 0x0000000e37177220 */ /* 0x000fe20000410000 */
[----:B------:R-:W-:Y:S01]  /*3580*/  LOP3.LUT R8, R12, R8, R10, 0xfe, !PT ;  /* 0x000000080c087212 */ /* 0x000fe200078efe0a */
[----:B------:R-:W-:Y:S01]  /*3590*/  IMAD.WIDE.U32 R14, R107, R112, c[0x0][0x170] ;  /* 0x00005c006b0e7625 */ /* 0x000fe200078e0070 */
[----:B------:R-:W-:Y:S02]  /*35a0*/  LOP3.LUT R9, R13, R9, R11, 0xfe, !PT ;  /* 0x000000090d097212 */ /* 0x000fe400078efe0b */
[----:B------:R-:W-:Y:S01]  /*35b0*/  SEL R13, RZ, 0x1, P5 ;  /* 0x00000001ff0d7807 */ /* 0x000fe20002800000 */
[----:B------:R-:W-:-:S03]  /*35c0*/  IMAD.WIDE.U32 R10, R106, R124, c[0x0][0x188] ;  /* 0x000062006a0a7625 */ /* 0x000fc600078e007c */
[----:B------:R-:W-:Y:S01]  /*35d0*/  LOP3.LUT R8, R8, R13, RZ, 0xfc, !PT ;  /* 0x0000000d08087212 */ /* 0x000fe200078efcff */
[----:B------:R-:W-:Y:S01]  /*35e0*/  @P0 FADD.FTZ R23, R31, R23 ;  /* 0x000000171f170221 */ /* 0x000fe20000010000 */
[----:B------:R-:W-:Y:S01]  /*35f0*/  STG.E.128 [R10.64], R24 ;  /* 0x000000180a007986 */ /* 0x000fe2000c101d06 */
[----:B------:R-:W-:-:S03]  /*3600*/  @P6 IMAD.WIDE.U32 R12, R107, R124, c[0x0][0x180] ;  /* 0x000060006b0c6625 */ /* 0x000fc600078e007c */
[----:B------:R0:W-:Y:S02]  /*3610*/  STG.E.128 [R10.64+0x10], R20 ;  /* 0x000010140a007986 */ /* 0x0001e4000c101d06 */
[----:B0-----:R-:W-:-:S05]  /*3620*/  IMAD.WIDE.U32 R10, R106, R108, c[0x0][0x190] ;  /* 0x000064006a0a7625 */ /* 0x001fca00078e006c */
[----:B------:R0:W-:Y:S04]  /*3630*/  STG.E.64 [R10.64], R8 ;  /* 0x000000080a007986 */ /* 0x0001e8000c101b06 */
[----:B------:R1:W5:Y:S04]  /*3640*/  @P6 LDG.E.128 R32, [R12.64] ;  /* 0x000000060c206981 */ /* 0x000368000c1e1d00 */
[----:B------:R1:W5:Y:S04]  /*3650*/  @P6 LDG.E.128 R28, [R12.64+0x10] ;  /* 0x000010060c1c6981 */ /* 0x000368000c1e1d00 */
[----:B0-----:R1:W5:Y:S01]  /*3660*/  LDG.E.128 R8, [R14.64] ;  /* 0x000000060e087981 */ /* 0x001362000c1e1d00 */
        /* <DEDUP_REMOVED lines=12> */
.L_x_10512:
[----:B-1----:R-:W-:Y:S02]  /*3730*/  IMAD.MOV.U32 R12, RZ, RZ, R2 ;  /* 0x000000ffff0c7224 */ /* 0x002fe400078e0002 */
.L_x_10513:
[----:B------:R-:W-:Y:S05]  /*3740*/  BSYNC B1 ;  /* 0x0000000000017941 */ /* 0x000fea0003800000 */
.L_x_10511:
        /* <DEDUP_REMOVED lines=16> */
.L_x_10517:
[----:B------:R-:W-:Y:S05]  /*3850*/  BSYNC B2 ;  /* 0x0000000000027941 */ /* 0x000fea0003800000 */
.L_x_10516:
        /* <DEDUP_REMOVED lines=43> */
.L_x_10515:
[----:B------:R-:W-:Y:S05]  /*3b10*/  BSYNC B1 ;  /* 0x0000000000017941 */ /* 0x000fea0003800000 */
.L_x_10514:
[----:B------:R-:W0:Y:S01]  /*3b20*/  I2F.U32 R12, R12 ;  /* 0x0000000c000c7306 */ /* 0x000e220000201000 */
        /* <DEDUP_REMOVED lines=21> */
.L_x_10519:
[----:B------:R-:W-:Y:S02]  /*3c80*/  IMAD.MOV.U32 R12, RZ, RZ, R2 ;  /* 0x000000ffff0c7224 */ /* 0x000fe400078e0002 */
.L_x_10520:
[----:B------:R-:W-:Y:S05]  /*3c90*/  BSYNC B1 ;  /* 0x0000000000017941 */ /* 0x000fea0003800000 */
.L_x_10518:
        /* <DEDUP_REMOVED lines=16> */
.L_x_10524:
[----:B------:R-:W-:Y:S05]  /*3da0*/  BSYNC B2 ;  /* 0x0000000000027941 */ /* 0x000fea0003800000 */
.L_x_10523:
        /* <DEDUP_REMOVED lines=43> */
.L_x_10522:
[----:B------:R-:W-:Y:S05]  /*4060*/  BSYNC B1 ;  /* 0x0000000000017941 */ /* 0x000fea0003800000 */
.L_x_10521:
        /* <DEDUP_REMOVED lines=22> */
.L_x_10526:
[----:B------:R-:W-:Y:S02]  /*41d0*/  IMAD.MOV.U32 R8, RZ, RZ, R2 ;  /* 0x000000ffff087224 */ /* 0x000fe400078e0002 */
.L_x_10527:
[----:B------:R-:W-:Y:S05]  /*41e0*/  BSYNC B1 ;  /* 0x0000000000017941 */ /* 0x000fea0003800000 */
.L_x_10525:
        /* <DEDUP_REMOVED lines=16> */
.L_x_10531:
[----:B------:R-:W-:Y:S05]  /*42f0*/  BSYNC B2 ;  /* 0x0000000000027941 */ /* 0x000fea0003800000 */
.L_x_10530:
        /* <DEDUP_REMOVED lines=43> */
.L_x_10529:
[----:B------:R-:W-:Y:S05]  /*45b0*/  BSYNC B1 ;  /* 0x0000000000017941 */ /* 0x000fea0003800000 */
.L_x_10528:
        /* <DEDUP_REMOVED lines=21> */
.L_x_10533:
[----:B------:R-:W-:Y:S02]  /*4710*/  IMAD.MOV.U32 R8, RZ, RZ, R2 ;  /* 0x000000ffff087224 */ /* 0x000fe400078e0002 */
.L_x_10534:
[----:B------:R-:W-:Y:S05]  /*4720*/  BSYNC B1 ;  /* 0x0000000000017941 */ /* 0x000fea0003800000 */
.L_x_10532:
        /* <DEDUP_REMOVED lines=16> */
.L_x_10538:
[----:B------:R-:W-:Y:S05]  /*4830*/  BSYNC B2 ;  /* 0x0000000000027941 */ /* 0x000fea0003800000 */
.L_x_10537:
        /* <DEDUP_REMOVED lines=40> */
[----:B------:R-:W-:-:S04]  /*4ac0*/  MOV R2, R102 ;  /* 0x0000006600027202 */ /* 0x000fc80000000f00 */
[----:B------:R-:W-:Y:S01]  /*4ad0*/  LOP3.LUT R7, R7, UR26, R12, 0x96, !PT ;  /* 0x0000001a07077c12 */ /* 0x000fe2000f8e960c */
[----:B------:R-:W-:Y:S02]  /*4ae0*/  IMAD.MOV.U32 R12, RZ, RZ, RZ ;  /* 0x000000ffff0c7224 */ /* 0x000fe400078e00ff */
.L_x_10536:
[----:B------:R-:W-:Y:S05]  /*4af0*/  BSYNC B1 ;  /* 0x0000000000017941 */ /* 0x000fea0003800000 */
.L_x_10535:
        /* <DEDUP_REMOVED lines=21> */
.L_x_10540:
[----:B------:R-:W-:Y:S02]  /*4c50*/  IMAD.MOV.U32 R14, RZ, RZ, R2 ;  /* 0x000000ffff0e7224 */ /* 0x000fe400078e0002 */
.L_x_10541:
[----:B------:R-:W-:Y:S05]  /*4c60*/  BSYNC B1 ;  /* 0x0000000000017941 */ /* 0x000fea0003800000 */
.L_x_10539:
        /* <DEDUP_REMOVED lines=16> */
.L_x_10545:
[----:B------:R-:W-:Y:S05]  /*4d70*/  BSYNC B2 ;  /* 0x0000000000027941 */ /* 0x000fea0003800000 */
.L_x_10544:
        /* <DEDUP_REMOVED lines=39> */
[----:B------:R-:W-:Y:S01]  /*4ff0*/  LOP3.LUT R104, R13, UR25, R6, 0x96, !PT ;  /* 0x000000190d687c12 */ /* 0x000fe2000f8e9606 */
[----:B------:R-:W-:Y:S01]  /*5000*/  IMAD.WIDE.U32 R6, R7, -0x2daee0ad, RZ ;  /* 0xd2511f5307067825 */ /* 0x000fe200078e00ff */
[----:B------:R-:W-:-:S04]  /*5010*/  MOV R2, R12 ;  /* 0x0000000c00027202 */ /* 0x000fc80000000f00 */
[----:B------:R-:W-:Y:S02]  /*5020*/  LOP3.LUT R7, R7, UR26, R8, 0x96, !PT ;  /* 0x0000001a07077c12 */ /* 0x000fe4000f8e9608 */
.L_x_10543:
[----:B------:R-:W-:Y:S05]  /*5030*/  BSYNC B1 ;  /* 0x0000000000017941 */ /* 0x000fea0003800000 */
.L_x_10542:
        /* <DEDUP_REMOVED lines=21> */
.L_x_10547:
[----:B------:R-:W-:Y:S02]  /*5190*/  IMAD.MOV.U32 R13, RZ, RZ, R2 ;  /* 0x000000ffff0d7224 */ /* 0x000fe400078e0002 */
.L_x_10548:
[----:B------:R-:W-:Y:S05]  /*51a0*/  BSYNC B1 ;  /* 0x0000000000017941 */ /* 0x000fea0003800000 */
.L_x_10546:
        /* <DEDUP_REMOVED lines=16> */
.L_x_10552:
[----:B------:R-:W-:Y:S05]  /*52b0*/  BSYNC B2 ;  /* 0x0000000000027941 */ /* 0x000fea0003800000 */
.L_x_10551:
        /* <DEDUP_REMOVED lines=43> */
.L_x_10550:
[----:B------:R-:W-:Y:S05]  /*5570*/  BSYNC B1 ;  /* 0x0000000000017941 */ /* 0x000fea0003800000 */
.L_x_10549:
        /* <DEDUP_REMOVED lines=21> */
.L_x_10554:
[----:B------:R-:W-:Y:S02]  /*56d0*/  IMAD.MOV.U32 R10, RZ, RZ, R2 ;  /* 0x000000ffff0a7224 */ /* 0x000fe400078e0002 */
.L_x_10555:
[----:B------:R-:W-:Y:S05]  /*56e0*/  BSYNC B1 ;  /* 0x0000000000017941 */ /* 0x000fea0003800000 */
.L_x_10553:
        /* <DEDUP_REMOVED lines=16> */
.L_x_10559:
[----:B------:R-:W-:Y:S05]  /*57f0*/  BSYNC B2 ;  /* 0x0000000000027941 */ /* 0x000fea0003800000 */
.L_x_10558:
        /* <DEDUP_REMOVED lines=42> */
[----:B------:R-:W-:Y:S02]  /*5aa0*/  LOP3.LUT R7, R7, UR26, R8, 0x96, !PT ;  /* 0x0000001a07077c12 */ /* 0x000fe4000f8e9608 */
.L_x_10557:
[----:B------:R-:W-:Y:S05]  /*5ab0*/  BSYNC B1 ;  /* 0x0000000000017941 */ /* 0x000fea0003800000 */
.L_x_10556:
        /* <DEDUP_REMOVED lines=21> */
.L_x_10561:
[----:B------:R-:W-:Y:S02]  /*5c10*/  IMAD.MOV.U32 R9, RZ, RZ, R2 ;  /* 0x000000ffff097224 */ /* 0x000fe400078e0002 */
.L_x_10562:
[----:B------:R-:W-:Y:S05]  /*5c20*/  BSYNC B1 ;  /* 0x0000000000017941 */ /* 0x000fea0003800000 */
.L_x_10560:
        /* <DEDUP_REMOVED lines=18> */
.L_x_10566:
[----:B------:R-:W-:Y:S05]  /*5d50*/  BSYNC B2 ;  /* 0x0000000000027941 */ /* 0x000fea0003800000 */
.L_x_10565:
        /* <DEDUP_REMOVED lines=43> */
.L_x_10564:
[----:B------:R-:W-:Y:S05]  /*6010*/  BSYNC B1 ;  /* 0x0000000000017941 */ /* 0x000fea0003800000 */
.L_x_10563:
[----:B------:R0:W1:Y:S01]  /*6020*/  I2F.U32 R10, R9 ;  /* 0x00000009000a7306 */ /* 0x0000620000201000 */
[----:B------:R-:W-:Y:S02]  /*6030*/  SEL R102, RZ, 0x10000, P5 ;  /* 0x00010000ff667807 */ /* 0x000fe40002800000 */
[----:B------:R-:W-:Y:S02]  /*6040*/  ISETP.NE.AND P5, PT, R15, RZ, PT ;  /* 0x000000ff0f00720c */ /* 0x000fe40003fa5270 */
[----:B------:R-:W-:Y:S02]  /*6050*/  SEL R15, RZ, 0x100, P4 ;  /* 0x00000100ff0f7807 */ /* 0x000fe40002000000 */
[----:B------:R-:W-:Y:S02]  /*6060*/  ISETP.NE.AND P4, PT, R100, RZ, PT ;  /* 0x000000ff6400720c */ /* 0x000fe40003f85270 */
[----:B------:R-:W-:-:S02]  /*6070*/  SEL R100, RZ, 0x1, P2 ;  /* 0x00000001ff647807 */ /* 0x000fc40001000000 */
[----:B------:R-:W-:Y:S02]  /*6080*/  ISETP.NE.AND P6, PT, R101, RZ, PT ;  /* 0x000000ff6500720c */ /* 0x000fe40003fc5270 */
[----:B------:R-:W-:Y:S01]  /*6090*/  SEL R110, RZ, 0x1, P4 ;  /* 0x00000001ff6e7807 */ /* 0x000fe20002000000 */
[----:B------:R-:W-:Y:S01]  /*60a0*/  IMAD.WIDE.U32 R100, R100, 0x1000000, RZ ;  /* 0x0100000064647825 */ /* 0x000fe200078e00ff */
[----:B0-----:R-:W-:-:S03]  /*60b0*/  SEL R9, RZ, 0x1, P5 ;  /* 0x00000001ff097807 */ /* 0x001fc60002800000 */
[----:B-1----:R-:W-:Y:S02]  /*60c0*/  FFMA.FTZ R10, R10, R123, 1.1641532182693481445e-10 ;  /* 0x2f0000000a0a7423 */ /* 0x002fe4000001007b */
[----:B------:R-:W-:-:S03]  /*60d0*/  IMAD.WIDE.U32 R110, R110, 0x100, RZ ;  /* 0x000001006e6e7825 */ /* 0x000fc600078e00ff */
[----:B------:R-:W-:-:S04]  /*60e0*/  FSETP.GTU.FTZ.AND P2, PT, R10, c[0x0][0x1e4], PT ;  /* 0x000079000a007a0b */ /* 0x000fc80003f5c000 */
[----:B------:R-:W-:-:S04]  /*60f0*/  SEL R10, RZ, 0x1000000, P2 ;  /* 0x01000000ff0a7807 */ /* 0x000fc80001000000 */
[----:B------:R-:W-:Y:S02]  /*6100*/  LOP3.LUT R10, R15, R10, R102, 0xfe, !PT ;  /* 0x0000000a0f0a7212 */ /* 0x000fe400078efe66 */
[----:B------:R-:W-:Y:S02]  /*6110*/  SEL R15, RZ, 0x1, P3 ;  /* 0x00000001ff0f7807 */ /* 0x000fe40001800000 */
[----:B------:R-:W-:Y:S02]  /*6120*/  SEL R102, RZ, 0x1, P1 ;  /* 0x00000001ff667807 */ /* 0x000fe40000800000 */
[----:B------:R-:W-:Y:S02]  /*6130*/  LOP3.LUT R15, R101, R10, R15, 0xfe, !PT ;  /* 0x0000000a650f7212 */ /* 0x000fe400078efe0f */
[----:B------:R-:W-:Y:S01]  /*6140*/  PRMT R10, RZ, 0x7610, R11 ;  /* 0x00007610ff0a7816 */ /* 0x000fe2000000000b */
[----:B------:R-:W-:-:S04]  /*6150*/  IMAD.WIDE.U32 R102, R102, 0x10000, RZ ;  /* 0x0001000066667825 */ /* 0x000fc800078e00ff */
[----:B------:R-:W-:Y:S01]  /*6160*/  FMUL.FTZ R10, R10, R109 ;  /* 0x0000006d0a0a7220 */ /* 0x000fe20000410000 */
[----:B------:R-:W-:Y:S02]  /*6170*/  LOP3.LUT R103, R111, R15, R103, 0xfe, !PT ;  /* 0x0000000f6f677212 */ /* 0x000fe400078efe67 */
[----:B------:R-:W-:Y:S01]  /*6180*/  LOP3.LUT R100, R110, R100, R102, 0xfe, !PT ;  /* 0x000000646e647212 */ /* 0x000fe200078efe66 */
[----:B------:R-:W-:-:S03]  /*6190*/  FMUL.FTZ R10, R10, c[0x0][0x1e8] ;  /* 0x00007a000a0a7a20 */ /* 0x000fc60000410000 */
[----:B------:R-:W-:Y:S02]  /*61a0*/  LOP3.LUT R102, R100, R9, RZ, 0xfc, !PT ;  /* 0x0000000964667212 */ /* 0x000fe400078efcff */
[----:B------:R-:W-:-:S05]  /*61b0*/  FSEL R10, R10, RZ, !P2 ;  /* 0x000000ff0a0a7208 */ /* 0x000fca0005000000 */
[----:B------:R-:W-:Y:S02]  /*61c0*/  FMUL.FTZ R15, R47, R10 ;  /* 0x0000000a2f0f7220 */ /* 0x000fe40000410000 */
[----:B------:R-:W-:-:S04]  /*61d0*/  IMAD.WIDE.U32 R10, R107, R124, c[0x0][0x188] ;  /* 0x000062006b0a7625 */ /* 0x000fc800078e007c */
[----:B------:R-:W-:Y:S01]  /*61e0*/  @P0 FADD.FTZ R15, R31, R15 ;  /* 0x0000000f1f0f0221 */ /* 0x000fe20000010000 */
[----:B------:R-:W-:Y:S04]  /*61f0*/  STG.E.128 [R10.64], R16 ;  /* 0x000000100a007986 */ /* 0x000fe8000c101d06 */
[----:B------:R0:W-:Y:S02]  /*6200*/  STG.E.128 [R10.64+0x10], R12 ;  /* 0x0000100c0a007986 */ /* 0x0001e4000c101d06 */
[----:B0-----:R-:W-:Y:S01]  /*6210*/  IMAD.WIDE.U32 R10, R107, R108, c[0x0][0x190] ;  /* 0x000064006b0a7625 */ /* 0x001fe200078e006c */
[----:B------:R-:W-:-:S04]  /*6220*/  IADD3 R108, R106, 0x40, RZ ;  /* 0x000000406a6c7810 */ /* 0x000fc80007ffe0ff */
[----:B------:R0:W-:Y:S01]  /*6230*/  STG.E.64 [R10.64], R102 ;  /* 0x000000660a007986 */ /* 0x0001e2000c101b06 */
[----:B------:R-:W-:-:S04]  /*6240*/  IMAD.WIDE.U32 R100, R108, R112, c[0x0][0x170] ;  /* 0x00005c006c647625 */ /* 0x000fc800078e0070 */
[----:B0-----:R-:W-:Y:S02]  /*6250*/  @P6 IMAD.WIDE.U32 R10, R124, R108, c[0x0][0x180] ;  /* 0x000060007c0a6625 */ /* 0x001fe400078e006c */
        /* <DEDUP_REMOVED lines=15> */
.L_x_10568:
[----:B0-----:R-:W-:Y:S02]  /*6350*/  IMAD.MOV.U32 R10, RZ, RZ, R2 ;  /* 0x000000ffff0a7224 */ /* 0x001fe400078e0002 */
.L_x_10569:
[----:B------:R-:W-:Y:S05]  /*6360*/  BSYNC B1 ;  /* 0x0000000000017941 */ /* 0x000fea0003800000 */
.L_x_10567:
        /* <DEDUP_REMOVED lines=16> */
.L_x_10573:
[----:B------:R-:W-:Y:S05]  /*6470*/  BSYNC B2 ;  /* 0x0000000000027941 */ /* 0x000fea0003800000 */
.L_x_10572:
        /* <DEDUP_REMOVED lines=43> */
.L_x_10571:
[----:B------:R-:W-:Y:S05]  /*6730*/  BSYNC B1 ;  /* 0x0000000000017941 */ /* 0x000fea0003800000 */
.L_x_10570:
[----:B------:R0:W1:Y:S01]  /*6740*/  I2F.U32 R8, R10 ;  /* 0x0000000a00087306 */ /* 0x0000620000201000 */
[----:B------:R-:W-:Y:S01]  /*6750*/  BSSY B1, `(.L_x_10574) ;  /* 0x0000016000017945 */ /* 0x000fe20003800000 */
[----:B------:R-:W-:Y:S02]  /*6760*/  IADD3 R11, R107, 0x1, RZ ;  /* 0x000000016b0b7810 */ /* 0x000fe40007ffe0ff */
        /* <DEDUP_REMOVED lines=19> */
.L_x_10575:
[----:B------:R-:W-:Y:S02]  /*68a0*/  IMAD.MOV.U32 R9, RZ, RZ, R2 ;  /* 0x000000ffff097224 */ /* 0x000fe400078e0002 */
.L_x_10576:
[----:B------:R-:W-:Y:S05]  /*68b0*/  BSYNC B1 ;  /* 0x0000000000017941 */ /* 0x000fea0003800000 */
.L_x_10574:
        /* <DEDUP_REMOVED lines=16> */
.L_x_10580:
[----:B------:R-:W-:Y:S05]  /*69c0*/  BSYNC B2 ;  /* 0x0000000000027941 */ /* 0x000fea0003800000 */
.L_x_10579:
        /* <DEDUP_REMOVED lines=12> */
[----:B------:R-:W-:-:S05]  /*6a90*/  LOP3.LUT R6, R111, UR11, R6, 0x96, !PT ;  /* 0x0000000b6f067c12 */ /* 0x000fca000f8e9606 */
[----:B------:R-:W-:-:S05]  /*6aa0*/  IMAD.WIDE.U32 R6, R6, -0x2daee0ad, RZ ;  /* 0xd2511f5306067825 */ /* 0x000fca00078e00ff */
[----:B------:R-:W-:Y:S01]  /*6ab0*/  LOP3.LUT R7, R7, UR14, R10, 0x96, !PT ;  /* 0x0000000e07077c12 */ /* 0x000fe2000f8e960a */
        /* <DEDUP_REMOVED lines=25> */
[----:B------:R-:W-:Y:S01]  /*6c50*/  LOP3.LUT R104, R11, UR25, R110, 0x96, !PT ;  /* 0x000000190b687c12 */ /* 0x000fe2000f8e966e */
[----:B------:R-:W-:Y:S01]  /*6c60*/  IMAD.MOV.U32 R11, RZ, RZ, RZ ;  /* 0x000000ffff0b7224 */ /* 0x000fe200078e00ff */
[----:B------:R-:W-:Y:S02]  /*6c70*/  MOV R2, R10 ;  /* 0x0000000a00027202 */ /* 0x000fe40000000f00 */
.L_x_10578:
[----:B------:R-:W-:Y:S05]  /*6c80*/  BSYNC B1 ;  /* 0x0000000000017941 */ /* 0x000fea0003800000 */
.L_x_10577:
        /* <DEDUP_REMOVED lines=22> */
.L_x_10582:
[----:B------:R-:W-:Y:S02]  /*6df0*/  IMAD.MOV.U32 R10, RZ, RZ, R2 ;  /* 0x000000ffff0a7224 */ /* 0x000fe400078e0002 */
.L_x_10583:
[----:B------:R-:W-:Y:S05]  /*6e00*/  BSYNC B1 ;  /* 0x0000000000017941 */ /* 0x000fea0003800000 */
.L_x_10581:
        /* <DEDUP_REMOVED lines=14> */
[----:B------:R-:W-:-:S05]  /*6ef0*/  @P2 IADD3 R2, R0, RZ, RZ ;  /* 0x000000ff00022210 */ /* 0x000fca0007ffe0ff */
[----:B------:R-:W-:Y:S02]  /*6f00*/  @!P1 IMAD.MOV.U32 R0, RZ, RZ, R2 ;  /* 0x000000ffff009224 */ /* 0x000fe400078e0002 */
.L_x_10587:
[----:B------:R-:W-:Y:S05]  /*6f10*/  BSYNC B2 ;  /* 0x0000000000027941 */ /* 0x000fea0003800000 */
.L_x_10586:
        /* <DEDUP_REMOVED lines=40> */
[----:B------:R-:W-:-:S04]  /*71a0*/  IMAD.WIDE.U32 R110, R111, -0x326172a9, RZ ;  /* 0xcd9e8d576f6e7825 */ /* 0x000fc800078e00ff */
[----:B------:R-:W-:Y:S01]  /*71b0*/  IMAD.MOV.U32 R2, RZ, RZ, R110 ;  /* 0x000000ffff027224 */ /* 0x000fe200078e006e */
[----:B------:R-:W-:Y:S02]  /*71c0*/  LOP3.LUT R104, R111, UR25, R112, 0x96, !PT ;  /* 0x000000196f687c12 */ /* 0x000fe4000f8e9670 */
.L_x_10585:
[----:B------:R-:W-:Y:S05]  /*71d0*/  BSYNC B1 ;  /* 0x0000000000017941 */ /* 0x000fea0003800000 */
.L_x_10584:
        /* <DEDUP_REMOVED lines=21> */
.L_x_10589:
[----:B------:R-:W-:Y:S02]  /*7330*/  MOV R11, R2 ;  /* 0x00000002000b7202 */ /* 0x000fe40000000f00 */
.L_x_10590:
[----:B------:R-:W-:Y:S05]  /*7340*/  BSYNC B1 ;  /* 0x0000000000017941 */ /* 0x000fea0003800000 */
.L_x_10588:
        /* <DEDUP_REMOVED lines=16> */
.L_x_10594:
[----:B------:R-:W-:Y:S05]  /*7450*/  BSYNC B2 ;  /* 0x0000000000027941 */ /* 0x000fea0003800000 */
.L_x_10593:
        /* <DEDUP_REMOVED lines=41> */
[----:B------:R-:W-:Y:S02]  /*76f0*/  LOP3.LUT R104, R111, UR25, R112, 0x96, !PT ;  /* 0x000000196f687c12 */ /* 0x000fe4000f8e9670 */
[----:B------:R-:W-:Y:S02]  /*7700*/  MOV R2, R110 ;  /* 0x0000006e00027202 */ /* 0x000fe40000000f00 */
.L_x_10592:
[----:B------:R-:W-:Y:S05]  /*7710*/  BSYNC B1 ;  /* 0x0000000000017941 */ /* 0x000fea0003800000 */
.L_x_10591:
        /* <DEDUP_REMOVED lines=21> */
.L_x_10596:
[----:B------:R-:W-:Y:S02]  /*7870*/  IMAD.MOV.U32 R100, RZ, RZ, R2 ;  /* 0x000000ffff647224 */ /* 0x000fe400078e0002 */
.L_x_10597:
[----:B------:R-:W-:Y:S05]  /*7880*/  BSYNC B1 ;  /* 0x0000000000017941 */ /* 0x000fea0003800000 */
.L_x_10595:
        /* <DEDUP_REMOVED lines=16> */
.L_x_10601:
[----:B------:R-:W-:Y:S05]  /*7990*/  BSYNC B2 ;  /* 0x0000000000027941 */ /* 0x000fea0003800000 */
.L_x_10600:
        /* <DEDUP_REMOVED lines=41> */
[----:B------:R-:W-:Y:S01]  /*7c30*/  HFMA2.MMA R110, -RZ, RZ, 0, 0 ;  /* 0x00000000ff6e7435 */ /* 0x000fe200000001ff */
[----:B------:R-:W-:-:S05]  /*7c40*/  LOP3.LUT R104, R111, UR25, R112, 0x96, !PT ;  /* 0x000000196f687c12 */ /* 0x000fca000f8e9670 */
.L_x_10599:
[----:B------:R-:W-:Y:S05]  /*7c50*/  BSYNC B1 ;  /* 0x0000000000017941 */ /* 0x000fea0003800000 */
.L_x_10598:
        /* <DEDUP_REMOVED lines=21> */
.L_x_10603:
[----:B------:R-:W-:Y:S02]  /*7db0*/  MOV R101, R2 ;  /* 0x0000000200657202 */ /* 0x000fe40000000f00 */
.L_x_10604:
[----:B------:R-:W-:Y:S05]  /*7dc0*/  BSYNC B1 ;  /* 0x0000000000017941 */ /* 0x000fea0003800000 */
.L_x_10602:
        /* <DEDUP_REMOVED lines=16> */
.L_x_10608:
[----:B------:R-:W-:Y:S05]  /*7ed0*/  BSYNC B2 ;  /* 0x0000000000027941 */ /* 0x000fea0003800000 */
.L_x_10607:
        /* <DEDUP_REMOVED lines=43> */
.L_x_10606:
[----:B------:R-:W-:Y:S05]  /*8190*/  BSYNC B1 ;  /* 0x0000000000017941 */ /* 0x000fea0003800000 */
.L_x_10605:
        /* <DEDUP_REMOVED lines=21> */
.L_x_10610:
[----:B------:R-:W-:Y:S02]  /*82f0*/  IMAD.MOV.U32 R102, RZ, RZ, R2 ;  /* 0x000000ffff667224 */ /* 0x000fe400078e0002 */
.L_x_10611:
[----:B------:R-:W-:Y:S05]  /*8300*/  BSYNC B1 ;  /* 0x0000000000017941 */ /* 0x000fea0003800000 */
.L_x_10609:
        /* <DEDUP_REMOVED lines=16> */
.L_x_10615:
[----:B------:R-:W-:Y:S05]  /*8410*/  BSYNC B2 ;  /* 0x0000000000027941 */ /* 0x000fea0003800000 */
.L_x_10614:
        /* <DEDUP_REMOVED lines=43> */
.L_x_10613:
[----:B------:R-:W-:Y:S05]  /*86d0*/  BSYNC B1 ;  /* 0x0000000000017941 */ /* 0x000fea0003800000 */
.L_x_10612:
        /* <DEDUP_REMOVED lines=21> */
.L_x_10617:
[----:B------:R-:W-:Y:S02]  /*8830*/  MOV R114, R2 ;  /* 0x0000000200727202 */ /* 0x000fe40000000f00 */
.L_x_10618:
[----:B------:R-:W-:Y:S05]  /*8840*/  BSYNC B1 ;  /* 0x0000000000017941 */ /* 0x000fea0003800000 */
.L_x_10616:
        /* <DEDUP_REMOVED lines=18> */
.L_x_10622:
[----:B------:R-:W-:Y:S05]  /*8970*/  BSYNC B2 ;  /* 0x0000000000027941 */ /* 0x000fea0003800000 */
.L_x_10621:
        /* <DEDUP_REMOVED lines=14> */
[----:B------:R-:W-:-:S04]  /*8a60*/  IMAD.WIDE.U32 R120, R121, -0x326172a9, RZ ;  /* 0xcd9e8d5779787825 */ /* 0x000fc800078e00ff */
[----:B------:R-:W-:-:S05]  /*8a70*/  IMAD.WIDE.U32 R6, R6, -0x2daee0ad, RZ ;  /* 0xd2511f5306067825 */ /* 0x000fca00078e00ff */
[----:B------:R-:W-:Y:S02]  /*8a80*/  LOP3.LUT R7, R7, UR14, R112, 0x96, !PT ;  /* 0x0000000e07077c12 */ /* 0x000fe4000f8e9670 */
        /* <DEDUP_REMOVED lines=26> */
.L_x_10620:
[----:B------:R-:W-:Y:S05]  /*8c30*/  BSYNC B1 ;  /* 0x0000000000017941 */ /* 0x000fea0003800000 */
.L_x_10619:
[----:B------:R0:W1:Y:S01]  /*8c40*/  I2F.U32 R110, R114 ;  /* 0x00000072006e7306 */ /* 0x0000620000201000 */
[----:B------:R-:W-:Y:S01]  /*8c50*/  SEL R112, RZ, 0x100, P4 ;  /* 0x00000100ff707807 */ /* 0x000fe20002000000 */
[----:B------:R-:W-:Y:S01]  /*8c60*/  HFMA2.MMA R120, -RZ, RZ, 0, 4.76837158203125e-07 ;  /* 0x00000008ff787435 */ /* 0x000fe200000001ff */
[----:B0-----:R-:W-:Y:S01]  /*8c70*/  SEL R114, RZ, 0x1, P2 ;  /* 0x00000001ff727807 */ /* 0x001fe20001000000 */
[----:B-1----:R-:W-:Y:S01]  /*8c80*/  FFMA.FTZ R123, R110, R123, 1.1641532182693481445e-10 ;  /* 0x2f0000006e7b7423 */ /* 0x002fe2000001007b */
[----:B------:R-:W-:-:S04]  /*8c90*/  PRMT R110, RZ, 0x7610, R103 ;  /* 0x00007610ff6e7816 */ /* 0x000fc80000000067 */
[----:B------:R-:W-:Y:S01]  /*8ca0*/  FSETP.GTU.FTZ.AND P6, PT, R123, c[0x0][0x1e4], PT ;  /* 0x000079007b007a0b */ /* 0x000fe20003fdc000 */
[----:B------:R-:W-:Y:S01]  /*8cb0*/  FMUL.FTZ R110, R110, R109 ;  /* 0x0000006d6e6e7220 */ /* 0x000fe20000410000 */
[----:B------:R-:W-:Y:S02]  /*8cc0*/  SEL R109, RZ, 0x10000, P5 ;  /* 0x00010000ff6d7807 */ /* 0x000fe40002800000 */
[----:B------:R-:W-:Y:S01]  /*8cd0*/  SEL R113, RZ, 0x1000000, P6 ;  /* 0x01000000ff717807 */ /* 0x000fe20003000000 */
[----:B------:R-:W-:Y:S01]  /*8ce0*/  FMUL.FTZ R110, R110, c[0x0][0x1e8] ;  /* 0x00007a006e6e7a20 */ /* 0x000fe20000410000 */
[----:B------:R-:W-:Y:S01]  /*8cf0*/  ISETP.NE.AND P5, PT, R115, RZ, PT ;  /* 0x000000ff7300720c */ /* 0x000fe20003fa5270 */
[----:B------:R-:W-:Y:S01]  /*8d00*/  IMAD.WIDE.U32 R114, R114, 0x1000000, RZ ;  /* 0x0100000072727825 */ /* 0x000fe200078e00ff */
[----:B------:R-:W-:Y:S02]  /*8d10*/  LOP3.LUT R112, R112, R113, R109, 0xfe, !PT ;  /* 0x0000007170707212 */ /* 0x000fe400078efe6d */
[----:B------:R-:W-:-:S02]  /*8d20*/  FSEL R110, R110, RZ, !P6 ;  /* 0x000000ff6e6e7208 */ /* 0x000fc40007000000 */
[----:B------:R-:W-:-:S03]  /*8d30*/  SEL R109, RZ, 0x1, P3 ;  /* 0x00000001ff6d7807 */ /* 0x000fc60001800000 */
[----:B------:R-:W-:Y:S01]  /*8d40*/  FMUL.FTZ R103, R39, R110 ;  /* 0x0000006e27677220 */ /* 0x000fe20000410000 */
[----:B------:R-:W-:Y:S01]  /*8d50*/  LOP3.LUT R109, R115, R112, R109, 0xfe, !PT ;  /* 0x00000070736d7212 */ /* 0x000fe200078efe6d */
[----:B------:R-:W-:Y:S01]  /*8d60*/  IMAD.WIDE.U32 R110, R108, R124, c[0x0][0x188] ;  /* 0x000062006c6e7625 */ /* 0x000fe200078e007c */
[----:B------:R-:W-:Y:S02]  /*8d70*/  SEL R112, RZ, 0x1, P1 ;  /* 0x00000001ff707807 */ /* 0x000fe40000800000 */
[----:B------:R-:W-:Y:S01]  /*8d80*/  SEL R115, RZ, 0x1, P5 ;  /* 0x00000001ff737807 */ /* 0x000fe20002800000 */
[----:B------:R-:W-:Y:S01]  /*8d90*/  @P0 FADD.FTZ R103, R31, R103 ;  /* 0x000000671f670221 */ /* 0x000fe20000010000 */
[----:B------:R-:W-:Y:S01]  /*8da0*/  STG.E.128 [R110.64], R8 ;  /* 0x000000086e007986 */ /* 0x000fe2000c101d06 */
[----:B------:R-:W-:Y:S01]  /*8db0*/  IMAD.WIDE.U32 R112, R112, 0x10000, RZ ;  /* 0x0001000070707825 */ /* 0x000fe200078e00ff */
[----:B------:R-:W-:Y:S02]  /*8dc0*/  ISETP.NE.AND P0, PT, R122, RZ, PT ;  /* 0x000000ff7a00720c */ /* 0x000fe40003f05270 */
[----:B------:R0:W-:Y:S01]  /*8dd0*/  STG.E.128 [R110.64+0x10], R100 ;  /* 0x000010646e007986 */ /* 0x0001e2000c101d06 */
[----:B------:R-:W-:Y:S01]  /*8de0*/  ISETP.NE.AND P1, PT, R125, RZ, PT ;  /* 0x000000ff7d00720c */ /* 0x000fe20003f25270 */
[----:B0-----:R-:W-:-:S05]  /*8df0*/  IMAD.WIDE.U32 R110, R115, 0x100, RZ ;  /* 0x00000100736e7825 */ /* 0x001fca00078e00ff */
[----:B------:R-:W-:Y:S02]  /*8e00*/  LOP3.LUT R111, R111, R109, R113, 0xfe, !PT ;  /* 0x0000006d6f6f7212 */ /* 0x000fe400078efe71 */
[----:B------:R-:W-:Y:S01]  /*8e10*/  LOP3.LUT R114, R110, R114, R112, 0xfe, !PT ;  /* 0x000000726e727212 */ /* 0x000fe200078efe70 */
[----:B------:R-:W-:Y:S01]  /*8e20*/  IMAD.WIDE.U32 R112, R108, R120, c[0x0][0x190] ;  /* 0x000064006c707625 */ /* 0x000fe200078e0078 */
[----:B------:R-:W-:-:S04]  /*8e30*/  SEL R109, RZ, 0x1, P0 ;  /* 0x00000001ff6d7807 */ /* 0x000fc80000000000 */
[----:B------:R-:W-:Y:S01]  /*8e40*/  LOP3.LUT R110, R114, R109, RZ, 0xfc, !PT ;  /* 0x0000006d726e7212 */ /* 0x000fe200078efcff */
[----:B------:R-:W-:-:S04]  /*8e50*/  FADD.FTZ R114, RZ, R24 ;  /* 0x00000018ff727221 */ /* 0x000fc80000010000 */
        /* <DEDUP_REMOVED lines=26> */
.L_x_10627:
        /* <DEDUP_REMOVED lines=68> */
.L_x_10628:
[----:B-1----:R-:W-:Y:S01]  /*9440*/  FADD.FTZ R120, R120, R113 ;  /* 0x0000007178787221 */ /* 0x002fe20000010000 */
[----:B------:R-:W2:Y:S01]  /*9450*/  LDL R124, [R1+0x4] ;  /* 0x00000400017c7983 */ /* 0x000ea20000100800 */
[----:B------:R-:W-:-:S03]  /*9460*/  IMAD.MOV.U32 R109, RZ, RZ, c[0x0][0x1e0] ;  /* 0x00007800ff6d7624 */ /* 0x000fc600078e00ff */
[----:B------:R-:W3:Y:S01]  /*9470*/  LDL R123, [R1+0x8] ;  /* 0x00000800017b7983 */ /* 0x000ee20000100800 */
[----:B------:R-:W-:-:S03]  /*9480*/  FFMA.FTZ R109, R120, R109, c[0x0][0x228] ;  /* 0x00008a00786d7623 */ /* 0x000fc6000001006d */
[----:B------:R-:W4:Y:S04]  /*9490*/  LDL R120, [R1] ;  /* 0x0000000001787983 */ /* 0x000f280000100800 */
[----:B------:R-:W5:Y:S01]  /*94a0*/  LDL R122, [R1+0xc] ;  /* 0x00000c00017a7983 */ /* 0x000f620000100800 */
[----:B------:R-:W-:Y:S01]  /*94b0*/  FMUL.FTZ R110, R112, R112 ;  /* 0x00000070706e7220 */ /* 0x000fe20000410000 */
[----:B------:R-:W-:-:S04]  /*94c0*/  ISETP.NE.AND P0, PT, RZ, UR8, PT ;  /* 0x00000008ff007c0c */ /* 0x000fc8000bf05270 */
[----:B------:R-:W-:Y:S02]  /*94d0*/  FSEL R110, R110, RZ, P0 ;  /* 0x000000ff6e6e7208 */ /* 0x000fe40000000000 */
[----:B------:R-:W-:-:S03]  /*94e0*/  MOV R114, 0x4 ;  /* 0x0000000400727802 */ /* 0x000fc60000000f00 */
[----:B------:R-:W-:Y:S02]  /*94f0*/  FADD.FTZ R109, R109, R110 ;  /* 0x0000006e6d6d7221 */ /* 0x000fe40000010000 */
[----:B------:R-:W-:-:S04]  /*9500*/  @!P1 IMAD.WIDE R110, R105, R114, c[0x0][0x1a0] ;  /* 0x00006800696e9625 */ /* 0x000fc800078e0272 */
[----:B------:R-:W1:Y:S01]  /*9510*/  MUFU.RSQ R109, R109 ;  /* 0x0000006d006d7308 */ /* 0x000e620000001400 */
[----:B------:R0:W-:Y:S02]  /*9520*/  @!P1 STG.E [R110.64], R112 ;  /* 0x000000706e009986 */ /* 0x0001e4000c101906 */
[----:B0-----:R-:W-:Y:S01]  /*9530*/  FSEL R112, R112, RZ, !P0 ;  /* 0x000000ff70707208 */ /* 0x001fe20004000000 */
[----:B------:R-:W-:-:S04]  /*9540*/  @!P1 IMAD.WIDE R110, R105, R114, c[0x0][0x1a8] ;  /* 0x00006a00696e9625 */ /* 0x000fc800078e0272 */
[--C-:B------:R-:W-:Y:S02]  /*9550*/  FADD.FTZ R22, R22, -R112.reuse ;  /* 0x8000007016167221 */ /* 0x100fe40000010000 */
[--C-:B------:R-:W-:Y:S02]  /*9560*/  FADD.FTZ R23, R23, -R112.reuse ;  /* 0x8000007017177221 */ /* 0x100fe40000010000 */
[--C-:B------:R-:W-:Y:S02]  /*9570*/  FADD.FTZ R24, R24, -R112.reuse ;  /* 0x8000007018187221 */ /* 0x100fe40000010000 */
[--C-:B------:R-:W-:Y:S01]  /*9580*/  FADD.FTZ R14, R14, -R112.reuse ;  /* 0x800000700e0e7221 */ /* 0x100fe20000010000 */
[----:B-1----:R0:W-:Y:S01]  /*9590*/  @!P1 STG.E [R110.64], R109 ;  /* 0x0000006d6e009986 */ /* 0x0021e2000c101906 */
[--C-:B------:R-:W-:Y:S02]  /*95a0*/  FADD.FTZ R20, R20, -R112.reuse ;  /* 0x8000007014147221 */ /* 0x100fe40000010000 */
[----:B------:R-:W-:-:S02]  /*95b0*/  FADD.FTZ R15, R15, -R112 ;  /* 0x800000700f0f7221 */ /* 0x000fc40000010000 */
[--C-:B------:R-:W-:Y:S02]  /*95c0*/  FADD.FTZ R12, R12, -R112.reuse ;  /* 0x800000700c0c7221 */ /* 0x100fe40000010000 */
[--C-:B------:R-:W-:Y:S02]  /*95d0*/  FADD.FTZ R13, R13, -R112.reuse ;  /* 0x800000700d0d7221 */ /* 0x100fe40000010000 */
[--C-:B------:R-:W-:Y:S02]  /*95e0*/  FADD.FTZ R11, R11, -R112.reuse ;  /* 0x800000700b0b7221 */ /* 0x100fe40000010000 */
[--C-:B------:R-:W-:Y:S02]  /*95f0*/  FADD.FTZ R18, R18, -R112.reuse ;  /* 0x8000007012127221 */ /* 0x100fe40000010000 */
[----:B------:R-:W-:Y:S02]  /*9600*/  FADD.FTZ R19, R19, -R112 ;  /* 0x8000007013137221 */ /* 0x000fe40000010000 */
[----:B------:R-:W-:-:S02]  /*9610*/  FMUL.FTZ R22, R109, R22 ;  /* 0x000000166d167220 */ /* 0x000fc40000410000 */
[----:B0-----:R-:W-:Y:S02]  /*9620*/  FMUL.FTZ R110, R109, R23 ;  /* 0x000000176d6e7220 */ /* 0x001fe40000410000 */
[--C-:B------:R-:W-:Y:S02]  /*9630*/  FADD.FTZ R25, R25, -R112.reuse ;  /* 0x8000007019197221 */ /* 0x100fe40000010000 */
[--C-:B------:R-:W-:Y:S02]  /*9640*/  FADD.FTZ R26, R26, -R112.reuse ;  /* 0x800000701a1a7221 */ /* 0x100fe40000010000 */
[--C-:B------:R-:W-:Y:S02]  /*9650*/  FADD.FTZ R10, R10, -R112.reuse ;  /* 0x800000700a0a7221 */ /* 0x100fe40000010000 */
[--C-:B------:R-:W-:Y:S02]  /*9660*/  FADD.FTZ R100, R100, -R112.reuse ;  /* 0x8000007064647221 */ /* 0x100fe40000010000 */
[----:B------:R-:W-:-:S02]  /*9670*/  FADD.FTZ R101, R101, -R112 ;  /* 0x8000007065657221 */ /* 0x000fc40000010000 */
[C---:B------:R-:W-:Y:S02]  /*9680*/  FMUL.FTZ R23, R109.reuse, R24 ;  /* 0x000000186d177220 */ /* 0x040fe40000410000 */
[----:B------:R-:W-:Y:S02]  /*9690*/  FMUL.FTZ R115, R109, R14 ;  /* 0x0000000e6d737220 */ /* 0x000fe40000410000 */
[--C-:B------:R-:W-:Y:S02]  /*96a0*/  FADD.FTZ R27, R27, -R112.reuse ;  /* 0x800000701b1b7221 */ /* 0x100fe40000010000 */
[--C-:B------:R-:W-:Y:S02]  /*96b0*/  FADD.FTZ R16, R16, -R112.reuse ;  /* 0x8000007010107221 */ /* 0x100fe40000010000 */
[----:B------:R-:W-:Y:S02]  /*96c0*/  FADD.FTZ R17, R17, -R112 ;  /* 0x8000007011117221 */ /* 0x000fe40000010000 */
[----:B------:R-:W-:-:S02]  /*96d0*/  FMUL.FTZ R24, R109, R20 ;  /* 0x000000146d187220 */ /* 0x000fc40000410000 */
[----:B------:R-:W-:Y:S02]  /*96e0*/  FMUL.FTZ R14, R109, R15 ;  /* 0x0000000f6d0e7220 */ /* 0x000fe40000410000 */
[--C-:B------:R-:W-:Y:S02]  /*96f0*/  FADD.FTZ R21, R21, -R112.reuse ;  /* 0x8000007015157221 */ /* 0x100fe40000010000 */
[--C-:B------:R-:W-:Y:S02]  /*9700*/  FADD.FTZ R102, R102, -R112.reuse ;  /* 0x8000007066667221 */ /* 0x100fe40000010000 */
[----:B------:R-:W-:Y:S02]  /*9710*/  FADD.FTZ R103, R103, -R112 ;  /* 0x8000007067677221 */ /* 0x000fe40000010000 */
[C---:B------:R-:W-:Y:S02]  /*9720*/  FMUL.FTZ R12, R109.reuse, R12 ;  /* 0x0000000c6d0c7220 */ /* 0x040fe40000410000 */
[----:B------:R-:W-:-:S02]  /*9730*/  FMUL.FTZ R13, R109, R13 ;  /* 0x0000000d6d0d7220 */ /* 0x000fc40000410000 */
[----:B------:R-:W-:Y:S02]  /*9740*/  FMUL.FTZ R113, R109, R11 ;  /* 0x0000000b6d717220 */ /* 0x000fe40000410000 */
[--C-:B------:R-:W-:Y:S02]  /*9750*/  FADD.FTZ R8, R8, -R112.reuse ;  /* 0x8000007008087221 */ /* 0x100fe40000010000 */
[----:B------:R-:W-:Y:S02]  /*9760*/  FADD.FTZ R9, R9, -R112 ;  /* 0x8000007009097221 */ /* 0x000fe40000010000 */
[C---:B------:R-:W-:Y:S02]  /*9770*/  FMUL.FTZ R18, R109.reuse, R18 ;  /* 0x000000126d127220 */ /* 0x040fe40000410000 */
[----:B------:R-:W-:Y:S02]  /*9780*/  FMUL.FTZ R19, R109, R19 ;  /* 0x000000136d137220 */ /* 0x000fe40000410000 */
[----:B------:R-:W-:-:S02]  /*9790*/  FFMA.FTZ R11, R118, R22, R94 ;  /* 0x00000016760b7223 */ /* 0x000fc4000001005e */
        /* <DEDUP_REMOVED lines=11> */
[----:B------:R-:W-:-:S02]  /*9850*/  FMUL.FTZ R111, R109, R21 ;  /* 0x000000156d6f7220 */ /* 0x000fc40000410000 */
[C---:B------:R-:W-:Y:S02]  /*9860*/  FMUL.FTZ R101, R109.reuse, R102 ;  /* 0x000000666d657220 */ /* 0x040fe40000410000 */
[----:B------:R-:W-:Y:S02]  /*9870*/  FMUL.FTZ R24, R109, R103 ;  /* 0x000000676d187220 */ /* 0x000fe40000410000 */
[----:B------:R-:W-:Y:S02]  /*9880*/  FFMA.FTZ R12, R68, R12, R84 ;  /* 0x0000000c440c7223 */ /* 0x000fe40000010054 */
[----:B------:R-:W-:Y:S02]  /*9890*/  FFMA.FTZ R13, R69, R13, R85 ;  /* 0x0000000d450d7223 */ /* 0x000fe40000010055 */
        /* <DEDUP_REMOVED lines=17> */
[----:B------:R-:W-:Y:S01]  /*99b0*/  IMAD.MOV.U32 R100, RZ, RZ, 0x10 ;  /* 0x00000010ff647424 */ /* 0x000fe200078e00ff */
[----:B------:R-:W-:Y:S01]  /*99c0*/  LEA R22, P0, R106, c[0x0][0x208], 0x4 ;  /* 0x000082006a167a11 */ /* 0x000fe200078020ff */
[----:B------:R-:W-:Y:S01]  /*99d0*/  FFMA.FTZ R17, R66, R112, R82 ;  /* 0x0000007042117223 */ /* 0x000fe20000010052 */
[----:B------:R-:W-:Y:S01]  /*99e0*/  F2FP.BF16.PACK_AB R19, R24, R101 ;  /* 0x000000651813723e */ /* 0x000fe200000010ff */
[----:B------:R-:W-:Y:S01]  /*99f0*/  FFMA.FTZ R16, R64, R20, R80 ;  /* 0x0000001440107223 */ /* 0x000fe20000010050 */
[----:B------:R-:W-:-:S02]  /*9a00*/  LEA R24, P1, R108, c[0x0][0x208], 0x4 ;  /* 0x000082006c187a11 */ /* 0x000fc400078220ff */
[----:B------:R-:W-:Y:S02]  /*9a10*/  F2FP.BF16.PACK_AB R11, R110, R11 ;  /* 0x0000000b6e0b723e */ /* 0x000fe400000010ff */
[----:B------:R-:W-:Y:S01]  /*9a20*/  F2FP.BF16.PACK_AB R10, R111, R10 ;  /* 0x0000000a6f0a723e */ /* 0x000fe200000010ff */
[----:B------:R-:W-:Y:S02]  /*9a30*/  IMAD R105, R114, c[0x0][0x160], R105 ;  /* 0x0000580072697a24 */ /* 0x000fe400078e0269 */
[----:B--2---:R-:W-:Y:S02]  /*9a40*/  FFMA.FTZ R25, R124, R25, R97 ;  /* 0x000000197c197223 */ /* 0x004fe40000010061 */
[----:B---3--:R-:W-:Y:S02]  /*9a50*/  FFMA.FTZ R9, R123, R26, R98 ;  /* 0x0000001a7b097223 */ /* 0x008fe40000010062 */
[----:B----4-:R-:W-:Y:S02]  /*9a60*/  FFMA.FTZ R8, R120, R23, R96 ;  /* 0x0000001778087223 */ /* 0x010fe40000010060 */
[----:B-----5:R-:W-:-:S03]  /*9a70*/  FFMA.FTZ R26, R122, R27, R99 ;  /* 0x0000001b7a1a7223 */ /* 0x020fc60000010063 */
[----:B------:R-:W-:Y:S01]  /*9a80*/  F2FP.BF16.PACK_AB R8, R25, R8 ;  /* 0x000000081908723e */ /* 0x000fe200000010ff */
[----:B------:R-:W-:Y:S01]  /*9a90*/  FFMA.FTZ R27, R65, R21, R81 ;  /* 0x00000015411b7223 */ /* 0x000fe20000010051 */
[----:B------:R-:W-:Y:S02]  /*9aa0*/  IADD3 R25, R106, 0x20, RZ ;  /* 0x000000206a197810 */ /* 0x000fe40007ffe0ff */
[----:B------:R-:W-:Y:S01]  /*9ab0*/  F2FP.BF16.PACK_AB R9, R26, R9 ;  /* 0x000000091a09723e */ /* 0x000fe200000010ff */
[----:B------:R-:W-:Y:S01]  /*9ac0*/  FFMA.FTZ R26, R67, R113, R83 ;  /* 0x00000071431a7223 */ /* 0x000fe20000010053 */
[----:B------:R-:W-:Y:S01]  /*9ad0*/  LEA.HI.X R23, R106, c[0x0][0x20c], RZ, 0x4, P0 ;  /* 0x000083006a177a11 */ /* 0x000fe200000f24ff */
[----:B------:R-:W-:Y:S01]  /*9ae0*/  IMAD.WIDE.U32 R20, R25, R100, c[0x0][0x208] ;  /* 0x0000820019147625 */ /* 0x000fe200078e0064 */
[----:B------:R-:W-:Y:S02]  /*9af0*/  LEA.HI.X R25, R108, c[0x0][0x20c], RZ, 0x4, P1 ;  /* 0x000083006c197a11 */ /* 0x000fe400008f24ff */
[----:B------:R-:W-:-:S02]  /*9b00*/  F2FP.BF16.PACK_AB R17, R26, R17 ;  /* 0x000000111a11723e */ /* 0x000fc400000010ff */
[----:B------:R-:W-:Y:S01]  /*9b10*/  F2FP.BF16.PACK_AB R16, R27, R16 ;  /* 0x000000101b10723e */ /* 0x000fe200000010ff */
[----:B------:R0:W-:Y:S04]  /*9b20*/  STG.E.128 [R22.64], R8 ;  /* 0x0000000816007986 */ /* 0x0001e8000c101d06 */
[----:B------:R0:W-:Y:S04]  /*9b30*/  STG.E.128 [R20.64], R12 ;  /* 0x0000000c14007986 */ /* 0x0001e8000c101d06 */
[----:B------:R0:W-:Y:S01]  /*9b40*/  STG.E.128 [R24.64], R16 ;  /* 0x0000001018007986 */ /* 0x0001e2000c101d06 */
[----:B------:R-:W-:-:S13]  /*9b50*/  ISETP.GE.AND P0, PT, R105, c[0x0][0x164], PT ;  /* 0x0000590069007a0c */ /* 0x000fda0003f06270 */
[----:B0-----:R-:W-:Y:S01]  /*9b60*/  @P0 CALL.REL.NOINC `(.L_x_10625) ;  /* 0x0000001000000944 */ /* 0x001fe20003c00000 */
[----:B------:R-:W-:Y:S05]  /*9b70*/  BRA `(.L_x_10626) ;  /* 0xffff6cf000007947 */ /* 0x000fea000383ffff */
.L_x_10625:
[----:B------:R-:W-:Y:S05]  /*9b80*/  BSYNC B0 ;  /* 0x0000000000007941 */ /* 0x000fea0003800000 */
.L_x_10454:
[----:B------:R-:W-:Y:S05]  /*9b90*/  EXIT ;  /* 0x000000000000794d */ /* 0x000fea0003800000 */
.L_x_10623:
[----:B------:R-:W-:Y:S01]  /*9ba0*/  MOV R113, R112 ;  /* 0x0000007000717202 */ /* 0x000fe20000000f00 */
[----:B------:R-:W-:Y:S01]  /*9bb0*/  IMAD.MOV.U32 R109, RZ, RZ, 0x1 ;  /* 0x00000001ff6d7424 */ /* 0x000fe200078e00ff */
[----:B------:R-:W-:Y:S01]  /*9bc0*/  MOV R114, 0x1f ;  /* 0x0000001f00727802 */ /* 0x000fe20000000f00 */
[----:B------:R-:W-:Y:S01]  /*9bd0*/  IMAD.MOV.U32 R111, RZ, RZ, -0x1 ;  /* 0xffffffffff6f7424 */ /* 0x000fe200078e00ff */
[----:B------:R-:W-:Y:S02]  /*9be0*/  MOV R110, 0x9c00 ;  /* 0x00009c00006e7802 */ /* 0x000fe40000000f00 */
[----:B------:R-:W-:Y:S05]  /*9bf0*/  CALL.REL.NOINC `($__internal_77_$__cuda_sm70_shflsync_bfly_p) ;  /* 0x000006d000007944 */ /* 0x000fea0003c00000 */
[----:B-1----:R-:W-:Y:S05]  /*9c00*/  BRA `(.L_x_10627) ;  /* 0xfffff3f000007947 */ /* 0x002fea000383ffff */
.L_x_10624:
[----:B------:R-:W-:Y:S01]  /*9c10*/  HFMA2.MMA R114, -RZ, RZ, 0, 1.847743988037109375e-06 ;  /* 0x0000001fff727435 */ /* 0x000fe200000001ff */
[----:B------:R-:W-:Y:S01]  /*9c20*/  MOV R113, R112 ;  /* 0x0000007000717202 */ /* 0x000fe20000000f00 */
[----:B------:R-:W-:Y:S01]  /*9c30*/  IMAD.MOV.U32 R109, RZ, RZ, 0x2 ;  /* 0x00000002ff6d7424 */ /* 0x000fe200078e00ff */
[----:B------:R-:W-:Y:S01]  /*9c40*/  MOV R110, 0x9c70 ;  /* 0x00009c70006e7802 */ /* 0x000fe20000000f00 */
[----:B------:R-:W-:Y:S02]  /*9c50*/  IMAD.MOV.U32 R111, RZ, RZ, -0x1 ;  /* 0xffffffffff6f7424 */ /* 0x000fe400078e00ff */
[----:B------:R-:W-:Y:S05]  /*9c60*/  CALL.REL.NOINC `($__internal_77_$__cuda_sm70_shflsync_bfly_p) ;  /* 0x0000066000007944 */ /* 0x000fea0003c00000 */
[----:B-1----:R-:W-:Y:S01]  /*9c70*/  FADD.FTZ R112, R112, R109 ;  /* 0x0000006d70707221 */ /* 0x002fe20000010000 */
[----:B------:R-:W-:Y:S01]  /*9c80*/  MOV R109, 0x4 ;  /* 0x00000004006d7802 */ /* 0x000fe20000000f00 */
[----:B------:R-:W-:Y:S01]  /*9c90*/  IMAD.MOV.U32 R114, RZ, RZ, 0x1f ;  /* 0x0000001fff727424 */ /* 0x000fe200078e00ff */
[----:B------:R-:W-:Y:S01]  /*9ca0*/  MOV R111, 0xffffffff ;  /* 0xffffffff006f7802 */ /* 0x000fe20000000f00 */
[----:B------:R-:W-:Y:S01]  /*9cb0*/  IMAD.MOV.U32 R113, RZ, RZ, R112 ;  /* 0x000000ffff717224 */ /* 0x000fe200078e0070 */
[----:B------:R-:W-:-:S02]  /*9cc0*/  MOV R110, 0x9ce0 ;  /* 0x00009ce0006e7802 */ /* 0x000fc40000000f00 */
[----:B------:R-:W-:Y:S05]  /*9cd0*/  CALL.REL.NOINC `($__internal_77_$__cuda_sm70_shflsync_bfly_p) ;  /* 0x000005f000007944 */ /* 0x000fea0003c00000 */
[----:B-1----:R-:W-:Y:S01]  /*9ce0*/  FADD.FTZ R112, R112, R109 ;  /* 0x0000006d70707221 */ /* 0x002fe20000010000 */
[----:B------:R-:W-:Y:S01]  /*9cf0*/  HFMA2.MMA R109, -RZ, RZ, 0, 4.76837158203125e-07 ;  /* 0x00000008ff6d7435 */ /* 0x000fe200000001ff */
[----:B------:R-:W-:Y:S01]  /*9d00*/  IMAD.MOV.U32 R114, RZ, RZ, 0x1f ;  /* 0x0000001fff727424 */ /* 0x000fe200078e00ff */
[----:B------:R-:W-:Y:S01]  /*9d10*/  MOV R111, 0xffffffff ;  /* 0xffffffff006f7802 */ /* 0x000fe20000000f00 */
[----:B------:R-:W-:Y:S01]  /*9d20*/  IMAD.MOV.U32 R113, RZ, RZ, R112 ;  /* 0x000000ffff717224 */ /* 0x000fe200078e0070 */
[----:B------:R-:W-:-:S02]  /*9d30*/  MOV R110, 0x9d50 ;  /* 0x00009d50006e7802 */ /* 0x000fc40000000f00 */
[----:B------:R-:W-:Y:S05]  /*9d40*/  CALL.REL.NOINC `($__internal_77_$__cuda_sm70_shflsync_bfly_p) ;  /* 0x0000058000007944 */ /* 0x000fea0003c00000 */
[----:B-1----:R-:W-:Y:S01]  /*9d50*/  FADD.FTZ R112, R112, R109 ;  /* 0x0000006d70707221 */ /* 0x002fe20000010000 */
[----:B------:R-:W-:Y:S01]  /*9d60*/  HFMA2.MMA R109, -RZ, RZ, 0, 9.5367431640625e-07 ;  /* 0x00000010ff6d7435 */ /* 0x000fe200000001ff */
[----:B------:R-:W-:Y:S01]  /*9d70*/  IMAD.MOV.U32 R114, RZ, RZ, 0x1f ;  /* 0x0000001fff727424 */ /* 0x000fe200078e00ff */
[----:B------:R-:W-:Y:S01]  /*9d80*/  MOV R111, 0xffffffff ;  /* 0xffffffff006f7802 */ /* 0x000fe20000000f00 */
[----:B------:R-:W-:Y:S01]  /*9d90*/  IMAD.MOV.U32 R113, RZ, RZ, R112 ;  /* 0x000000ffff717224 */ /* 0x000fe200078e0070 */
[----:B------:R-:W-:-:S02]  /*9da0*/  MOV R110, 0x9dc0 ;  /* 0x00009dc0006e7802 */ /* 0x000fc40000000f00 */
[----:B------:R-:W-:Y:S05]  /*9db0*/  CALL.REL.NOINC `($__internal_77_$__cuda_sm70_shflsync_bfly_p) ;  /* 0x0000051000007944 */ /* 0x000fea0003c00000 */
[----:B-1----:R-:W-:Y:S01]  /*9dc0*/  FADD.FTZ R112, R112, R109 ;  /* 0x0000006d70707221 */ /* 0x002fe20000010000 */
[----:B------:R-:W-:Y:S01]  /*9dd0*/  MOV R111, 0xffffffff ;  /* 0xffffffff006f7802 */ /* 0x000fe20000000f00 */
[----:B------:R-:W-:-:S02]  /*9de0*/  IMAD.MOV.U32 R114, RZ, RZ, 0x1f ;  /* 0x0000001fff727424 */ /* 0x000fc400078e00ff */
        /* <DEDUP_REMOVED lines=49> */
[----:B------:R-:W-:Y:S01]  /*a100*/  HFMA2.MMA R109, -RZ, RZ, 0, 5.9604644775390625e-08 ;  /* 0x00000001ff6d7435 */ /* 0x000fe200000001ff */
[----:B------:R-:W-:-:S05]  /*a110*/  MOV R110, 0xa130 ;  /* 0x0000a130006e7802 */ /* 0x000fca0000000f00 */
[----:B------:R-:W-:Y:S05]  /*a120*/  CALL.REL.NOINC `($__internal_77_$__cuda_sm70_shflsync_bfly_p) ;  /* 0x000001a000007944 */ /* 0x000fea0003c00000 */
[----:B------:R-:W-:Y:S01]  /*a130*/  HFMA2.MMA R114, -RZ, RZ, 0, 1.847743988037109375e-06 ;  /* 0x0000001fff727435 */ /* 0x000fe200000001ff */
[----:B-1----:R-:W-:Y:S01]  /*a140*/  FADD.FTZ R113, R113, R109 ;  /* 0x0000006d71717221 */ /* 0x002fe20000010000 */
[----:B------:R-:W-:Y:S01]  /*a150*/  MOV R110, 0xa190 ;  /* 0x0000a190006e7802 */ /* 0x000fe20000000f00 */
[----:B------:R-:W-:Y:S02]  /*a160*/  IMAD.MOV.U32 R109, RZ, RZ, 0x2 ;  /* 0x00000002ff6d7424 */ /* 0x000fe400078e00ff */
[----:B------:R-:W-:Y:S02]  /*a170*/  IMAD.MOV.U32 R111, RZ, RZ, -0x1 ;  /* 0xffffffffff6f7424 */ /* 0x000fe400078e00ff */
[----:B------:R-:W-:Y:S05]  /*a180*/  CALL.REL.NOINC `($__internal_77_$__cuda_sm70_shflsync_bfly_p) ;  /* 0x0000014000007944 */ /* 0x000fea0003c00000 */
[----:B-1----:R-:W-:Y:S01]  /*a190*/  FADD.FTZ R113, R113, R109 ;  /* 0x0000006d71717221 */ /* 0x002fe20000010000 */
[----:B------:R-:W-:Y:S01]  /*a1a0*/  MOV R109, 0x4 ;  /* 0x00000004006d7802 */ /* 0x000fe20000000f00 */
[----:B------:R-:W-:Y:S01]  /*a1b0*/  IMAD.MOV.U32 R114, RZ, RZ, 0x1f ;  /* 0x0000001fff727424 */ /* 0x000fe200078e00ff */
[----:B------:R-:W-:-:S02]  /*a1c0*/  MOV R111, 0xffffffff ;  /* 0xffffffff006f7802 */ /* 0x000fc40000000f00 */
[----:B------:R-:W-:Y:S02]  /*a1d0*/  MOV R110, 0xa1f0 ;  /* 0x0000a1f0006e7802 */ /* 0x000fe40000000f00 */
        /* <DEDUP_REMOVED lines=10> */
[----:B------:R-:W-:Y:S02]  /*a280*/  MOV R111, 0xffffffff ;  /* 0xffffffff006f7802 */ /* 0x000fe40000000f00 */
[----:B------:R-:W-:-:S02]  /*a290*/  MOV R110, 0xa2b0 ;  /* 0x0000a2b0006e7802 */ /* 0x000fc40000000f00 */
[----:B------:R-:W-:Y:S05]  /*a2a0*/  CALL.REL.NOINC `($__internal_77_$__cuda_sm70_shflsync_bfly_p) ;  /* 0x0000002000007944 */ /* 0x000fea0003c00000 */
[----:B-1----:R-:W-:Y:S01]  /*a2b0*/  IMAD.MOV.U32 R120, RZ, RZ, R109 ;  /* 0x000000ffff787224 */ /* 0x002fe200078e006d */
[----:B------:R-:W-:Y:S05]  /*a2c0*/  BRA `(.L_x_10628) ;  /* 0xfffff17000007947 */ /* 0x000fea000383ffff */
        .weak           $__internal_77_$__cuda_sm70_shflsync_bfly_p
        .type           $__internal_77_$__cuda_sm70_shflsync_bfly_p,@function
        .size           $__internal_77_$__cuda_sm70_shflsync_bfly_p,(.L_x_22245 - $__internal_77_$__cuda_sm70_shflsync_bfly_p)
$__internal_77_$__cuda_sm70_shflsync_bfly_p:
[----:B------:R-:W-:Y:S04]  /*a2d0*/  WARPSYNC R111 ;  /* 0x0000006f00007348 */ /* 0x000fe80003800000 */
[----:B------:R0:W1:Y:S02]  /*a2e0*/  SHFL.BFLY PT, R109, R113, R109, R114 ;  /* 0x0c00006d716d7389 */ /* 0x00006400000e0072 */
[----:B0-----:R-:W-:-:S06]  /*a2f0*/  HFMA2.MMA R111, -RZ, RZ, 0, 0 ;  /* 0x00000000ff6f7435 */ /* 0x001fcc00000001ff */
[----:B------:R-:W-:Y:S05]  /*a300*/  RET.REL.NODEC R110 `(_ZN10layer_norm13ln_fwd_kernelINS_13Kernel_traitsIf13__nv_bfloat16fS2_fjLj768ELj1ELj4ELj1ELj16ENS_18Kernel_traits_baseILj768EfS2_fS2_fjLj128EEEEELb1ELb1ELb0ELb1EEEvNS_9FwdParamsE) ;  /* 0xffff5cf06e007950 */ /* 0x000fea0003c3ffff */
.L_x_10629:
        /* <DEDUP_REMOVED lines=15> */
.L_x_22245:


//--------------------- .text._ZN10layer_norm13ln_fwd_kernelINS_13Kernel_traitsIf13__nv_bfloat16fS2_fjLj768ELj1ELj4ELj1ELj16ENS_18Kernel_traits_baseILj768EfS2_fS2_fjLj128EEEEELb1ELb1ELb1ELb0EEEvNS_9FwdParamsE --------------------------
	.section	.text._ZN10layer_norm13ln_fwd_kernelINS_13Kernel_traitsIf13__nv_bfloat16fS2_fjLj768ELj1ELj4ELj1ELj16ENS_18Kernel_traits_baseILj768EfS2_fS2_fjLj128EEEEELb1ELb1ELb1ELb0EEEvNS_9FwdParamsE,"ax",@progbits
	.sectioninfo	@"SHI_REGISTERS=151"
	.align	128
        .global         _ZN10layer_norm13ln_fwd_kernelINS_13Kernel_traitsIf13__nv_bfloat16fS2_fjLj768ELj1ELj4ELj1ELj16ENS_18Kernel_traits_baseILj768EfS2_fS2_fjLj128EEEEELb1ELb1ELb1ELb0EEEvNS_9FwdParamsE
        .type           _ZN10layer_norm13ln_fwd_kernelINS_13Kernel_traitsIf13__nv_bfloat16fS2_fjLj768ELj1ELj4ELj1ELj16ENS_18Kernel_traits_baseILj768EfS2_fS2_fjLj128EEEEELb1ELb1ELb1ELb0EEEvNS_9FwdParamsE,@function
        .size           _ZN10layer_norm13ln_fwd_kernelINS_13Kernel_traitsIf13__nv_bfloat16fS2_fjLj768ELj1ELj4ELj1ELj16ENS_18Kernel_traits_baseILj768EfS2_fS2_fjLj128EEEEELb1ELb1ELb1ELb0EEEvNS_9FwdParamsE,(.L_x_22246 - _ZN10layer_norm13ln_fwd_kernelINS_13Kernel_traitsIf13__nv_bfloat16fS2_fjLj768ELj1ELj4ELj1ELj16ENS_18Kernel_traits_baseILj768EfS2_fS2_fjLj128EEEEELb1ELb1ELb1ELb0EEEvNS_9FwdParamsE)
        .other          _ZN10layer_norm13ln_fwd_kernelINS_13Kernel_traitsIf13__nv_bfloat16fS2_fjLj768ELj1ELj4ELj1ELj16ENS_18Kernel_traits_baseILj768EfS2_fS2_fjLj128EEEEELb1ELb1ELb1ELb0EEEvNS_9FwdParamsE,@"STO_CUDA_ENTRY STV_DEFAULT"
_ZN10layer_norm13ln_fwd_kernelINS_13Kernel_traitsIf13__nv_bfloat16fS2_fjLj768ELj1ELj4ELj1ELj16ENS_18Kernel_traits_baseILj768EfS2_fS2_fjLj128EEEEELb1ELb1ELb1ELb0EEEvNS_9FwdParamsE:
.text._ZN10layer_norm13ln_fwd_kernelINS_13Kernel_traitsIf13__nv_bfloat16fS2_fjLj768ELj1ELj4ELj1ELj16ENS_18Kernel_traits_baseILj768EfS2_fS2_fjLj128EEEEELb1ELb1ELb1ELb0EEEvNS_9FwdParamsE:
        /* <DEDUP_REMOVED lines=15> */
[----:B------:R-:W0:Y:S02]  /*00f0*/  S2R R10, SR_CTAID.X ;  /* 0x00000000000a7919 */ /* 0x000e240000002500 */
[----:B0-----:R-:W-:-:S04]  /*0100*/  IMAD R127, R10, c[0x0][0x0], R123 ;  /* 0x000000000a7f7a24 */ /* 0x001fc800078e027b */
        /* <DEDUP_REMOVED lines=27> */
[----:B------:R-:W-:Y:S01]  /*02c0*/  LEA R123, R10, R123, 0x2 ;  /* 0x0000007b0a7b7211 */ /* 0x000fe200078e10ff */
        /* <DEDUP_REMOVED lines=41> */
[----:B------:R-:W-:-:S02]  /*0560*/  IMAD.HI.U32 R85, R84, -0x2daee0ad, RZ ;  /* 0xd2511f5354557827 */ /* 0x000fc400078e00ff */
        /* <DEDUP_REMOVED lines=20> */
.L_x_10631:
[----:B------:R-:W-:Y:S05]  /*06b0*/  BSYNC B0 ;  /* 0x0000000000007941 */ /* 0x000fea0003800000 */
.L_x_10630:
[----:B------:R-:W-:Y:S01]  /*06c0*/  BSSY B0, `(.L_x_10632) ;  /* 0x0000015000007945 */ /* 0x000fe20003800000 */
[----:B------:R-:W-:Y:S05]  /*06d0*/  @!P5 BRA `(.L_x_10633) ;  /* 0x000001300000d947 */ /* 0x000fea0003800000 */
[----:B------:R-:W-:Y:S01]  /*06e0*/  ISETP.NE.U32.AND P2, PT, RZ, c[0x0][0x218], PT ;  /* 0x00008600ff007a0c */ /* 0x000fe20003f45070 */
[----:B------:R-:W-:Y:S01]  /*06f0*/  IMAD.MOV.U32 R55, RZ, RZ, 0x20 ;  /* 0x00000020ff377424 */ /* 0x000fe200078e00ff */
[C---:B------:R-:W-:Y:S01]  /*0700*/  LEA R52, P4, R0.reuse, c[0x0][0x1c8], 0x5 ;  /* 0x0000720000347a11 */ /* 0x040fe200078828ff */
[----:B0-----:R-:W-:Y:S01]  /*0710*/  CS2R R30, SRZ ;  /* 0x00000000001e7805 */ /* 0x001fe2000001ff00 */
        /* <DEDUP_REMOVED lines=15> */
.L_x_10633:
[----:B------:R-:W-:Y:S05]  /*0810*/  BSYNC B0 ;  /* 0x0000000000007941 */ /* 0x000fea0003800000 */
.L_x_10632:
        /* <DEDUP_REMOVED lines=20> */
.L_x_10635:
[----:B------:R-:W-:Y:S05]  /*0960*/  BSYNC B0 ;  /* 0x0000000000007941 */ /* 0x000fea0003800000 */
.L_x_10634:
[----:B------:R-:W-:Y:S02]  /*0970*/  ISETP.GE.AND P2, PT, R123, c[0x0][0x164], PT ;  /* 0x000059007b007a0c */ /* 0x000fe40003f46270 */
[----:B------:R-:W-:-:S02]  /*0980*/  LOP3.LUT R87, R87, UR23, R82, 0x96, !PT ;  /* 0x0000001757577c12 */ /* 0x000fc4000f8e9652 */
        /* <DEDUP_REMOVED lines=13> */
.L_x_10872:
[----:B------:R-:W-:-:S10]  /*0a60*/  HFMA2.MMA R112, -RZ, RZ, 0, 2.384185791015625e-07 ;  /* 0x00000004ff707435 */ /* 0x000fd400000001ff */
[----:B------:R-:W-:-:S05]  /*0a70*/  IMAD.WIDE R2, R123, R112, c[0x0][0x1d0] ;  /* 0x000074007b027625 */ /* 0x000fca00078e0270 */
[----:B------:R0:W2:Y:S01]  /*0a80*/  LDG.E R139, [R2.64] ;  /* 0x00000006028b7981 */ /* 0x0000a2000c1e1900 */
[----:B------:R-:W-:-:S05]  /*0a90*/  IMAD.WIDE R112, R123, R112, c[0x0][0x1d8] ;  /* 0x000076007b707625 */ /* 0x000fca00078e0270 */
[----:B-----5:R1:W5:Y:S01]  /*0aa0*/  LDG.E R135, [R112.64] ;  /* 0x0000000670877981 */ /* 0x020362000c1e1900 */
        /* <DEDUP_REMOVED lines=13> */
[----:B------:R-:W-:Y:S02]  /*0b80*/  @P2 LEA.HI.SX32 R137, R134, R2, 0x1d ;  /* 0x0000000286892211 */ /* 0x000fe400078feaff */
[----:B------:R-:W-:Y:S01]  /*0b90*/  SHF.R.S32.HI R134, RZ, 0x1f, R123 ;  /* 0x0000001fff867819 */ /* 0x000fe2000001147b */
        /* <DEDUP_REMOVED lines=29> */
.L_x_10642:
[----:B------:R-:W-:Y:S02]  /*0d70*/  IMAD.MOV.U32 R2, RZ, RZ, R122 ;  /* 0x000000ffff027224 */ /* 0x000fe400078e007a */
.L_x_10643:
[----:B------:R-:W-:Y:S05]  /*0d80*/  BSYNC B3 ;  /* 0x0000000000037941 */ /* 0x000fea0003800000 */
.L_x_10641:
        /* <DEDUP_REMOVED lines=16> */
.L_x_10647:
[----:B------:R-:W-:Y:S05]  /*0e90*/  BSYNC B4 ;  /* 0x0000000000047941 */ /* 0x000fea0003800000 */
.L_x_10646:
        /* <DEDUP_REMOVED lines=43> */
.L_x_10645:
[----:B------:R-:W-:Y:S05]  /*1150*/  BSYNC B3 ;  /* 0x0000000000037941 */ /* 0x000fea0003800000 */
.L_x_10644:
        /* <DEDUP_REMOVED lines=11> */
.L_x_10640:
[----:B0-----:R-:W-:Y:S05]  /*1210*/  BSYNC B2 ;  /* 0x0000000000027941 */ /* 0x001fea0003800000 */
.L_x_10639:
        /* <DEDUP_REMOVED lines=18> */
.L_x_10651:
[----:B------:R-:W-:Y:S02]  /*1340*/  IMAD.MOV.U32 R2, RZ, RZ, R122 ;  /* 0x000000ffff027224 */ /* 0x000fe400078e007a */
.L_x_10652:
[----:B------:R-:W-:Y:S05]  /*1350*/  BSYNC B3 ;  /* 0x0000000000037941 */ /* 0x000fea0003800000 */
.L_x_10650:
        /* <DEDUP_REMOVED lines=16> */
.L_x_10656:
[----:B------:R-:W-:Y:S05]  /*1460*/  BSYNC B4 ;  /* 0x0000000000047941 */ /* 0x000fea0003800000 */
.L_x_10655:
        /* <DEDUP_REMOVED lines=43> */
.L_x_10654:
[----:B------:R-:W-:Y:S05]  /*1720*/  BSYNC B3 ;  /* 0x0000000000037941 */ /* 0x000fea0003800000 */
.L_x_10653:
        /* <DEDUP_REMOVED lines=11> */
.L_x_10649:
[----:B------:R-:W-:Y:S05]  /*17e0*/  BSYNC B2 ;  /* 0x0000000000027941 */ /* 0x000fea0003800000 */
.L_x_10648:
        /* <DEDUP_REMOVED lines=18> */
.L_x_10660:
[----:B------:R-:W-:Y:S02]  /*1910*/  MOV R2, R122 ;  /* 0x0000007a00027202 */ /* 0x000fe40000000f00 */
.L_x_10661:
[----:B------:R-:W-:Y:S05]  /*1920*/  BSYNC B3 ;  /* 0x0000000000037941 */ /* 0x000fea0003800000 */
.L_x_10659:
        /* <DEDUP_REMOVED lines=16> */
.L_x_10665:
[----:B------:R-:W-:Y:S05]  /*1a30*/  BSYNC B4 ;  /* 0x0000000000047941 */ /* 0x000fea0003800000 */
.L_x_10664:
        /* <DEDUP_REMOVED lines=43> */
.L_x_10663:
[----:B------:R-:W-:Y:S05]  /*1cf0*/  BSYNC B3 ;  /* 0x0000000000037941 */ /* 0x000fea0003800000 */
.L_x_10662:
        /* <DEDUP_REMOVED lines=11> */
.L_x_10658:
[----:B------:R-:W-:Y:S05]  /*1db0*/  BSYNC B2 ;  /* 0x0000000000027941 */ /* 0x000fea0003800000 */
.L_x_10657:
        /* <DEDUP_REMOVED lines=18> */
.L_x_10669:
[----:B------:R-:W-:Y:S02]  /*1ee0*/  IMAD.MOV.U32 R2, RZ, RZ, R122 ;  /* 0x000000ffff027224 */ /* 0x000fe400078e007a */
.L_x_10670:
[----:B------:R-:W-:Y:S05]  /*1ef0*/  BSYNC B3 ;  /* 0x0000000000037941 */ /* 0x000fea0003800000 */
.L_x_10668:
        /* <DEDUP_REMOVED lines=16> */
.L_x_10674:
[----:B------:R-:W-:Y:S05]  /*2000*/  BSYNC B4 ;  /* 0x0000000000047941 */ /* 0x000fea0003800000 */
.L_x_10673:
        /* <DEDUP_REMOVED lines=43> */
.L_x_10672:
[----:B------:R-:W-:Y:S05]  /*22c0*/  BSYNC B3 ;  /* 0x0000000000037941 */ /* 0x000fea0003800000 */
.L_x_10671:
        /* <DEDUP_REMOVED lines=11> */
.L_x_10667:
[----:B------:R-:W-:Y:S05]  /*2380*/  BSYNC B2 ;  /* 0x0000000000027941 */ /* 0x000fea0003800000 */
.L_x_10666:
        /* <DEDUP_REMOVED lines=18> */
.L_x_10678:
[----:B------:R-:W-:Y:S02]  /*24b0*/  IMAD.MOV.U32 R2, RZ, RZ, R122 ;  /* 0x000000ffff027224 */ /* 0x000fe400078e007a */
.L_x_10679:
[----:B------:R-:W-:Y:S05]  /*24c0*/  BSYNC B3 ;  /* 0x0000000000037941 */ /* 0x000fea0003800000 */
.L_x_10677:
        /* <DEDUP_REMOVED lines=16> */
.L_x_10683:
[----:B------:R-:W-:Y:S05]  /*25d0*/  BSYNC B4 ;  /* 0x0000000000047941 */ /* 0x000fea0003800000 */
.L_x_10682:
        /* <DEDUP_REMOVED lines=43> */
.L_x_10681:
[----:B------:R-:W-:Y:S05]  /*2890*/  BSYNC B3 ;  /* 0x0000000000037941 */ /* 0x000fea0003800000 */
.L_x_10680:
[----:B------:R0:W1:Y:S01]  /*28a0*/  I2F.U32 R0, R2 ;  /* 0x0000000200007306 */ /* 0x0000620000201000 */
[----:B------:R-:W-:Y:S01]  /*28b0*/  IMAD.MOV.U32 R3, RZ, RZ, 0x2f800000 ;  /* 0x2f800000ff037424 */ /* 0x000fe200078e00ff */
[----:B0-----:R-:W-:-:S03]  /*28c0*/  PRMT R2, RZ, 0x5410, R82 ;  /* 0x00005410ff027816 */ /* 0x001fc60000000052 */
[----:B-1----:R-:W-:Y:S02]  /*28d0*/  FFMA.FTZ R0, R0, R3, 1.1641532182693481445e-10 ;  /* 0x2f00000000007423 */ /* 0x002fe40000010003 */
[----:B------:R-:W-:-:S03]  /*28e0*/  FMUL.FTZ R3, R2, c[0x0][0x1ec] ;  /* 0x00007b0002037a20 */ /* 0x000fc60000410000 */
[----:B------:R-:W-:Y:S01]  /*28f0*/  FSETP.GTU.FTZ.AND P5, PT, R0, c[0x0][0x1e4], PT ;  /* 0x0000790000007a0b */ /* 0x000fe20003fbc000 */
[----:B------:R-:W-:-:S03]  /*2900*/  FMUL.FTZ R3, R3, c[0x0][0x1e8] ;  /* 0x00007a0003037a20 */ /* 0x000fc60000410000 */
[----:B------:R-:W-:Y:S02]  /*2910*/  SEL R0, RZ, 0x1, P5 ;  /* 0x00000001ff007807 */ /* 0x000fe40002800000 */
[----:B------:R-:W-:-:S05]  /*2920*/  FSEL R3, R3, RZ, !P5 ;  /* 0x000000ff03037208 */ /* 0x000fca0006800000 */
[----:B------:R-:W-:-:S04]  /*2930*/  FMUL.FTZ R92, R20, R3 ;  /* 0x00000003145c7220 */ /* 0x000fc80000410000 */
[----:B------:R-:W-:Y:S02]  /*2940*/  @P3 FADD.FTZ R92, R76, R92 ;  /* 0x0000005c4c5c3221 */ /* 0x000fe40000010000 */
.L_x_10676:
[----:B------:R-:W-:Y:S05]  /*2950*/  BSYNC B2 ;  /* 0x0000000000027941 */ /* 0x000fea0003800000 */
.L_x_10675:
        /* <DEDUP_REMOVED lines=18> */
.L_x_10687:
[----:B------:R-:W-:Y:S02]  /*2a80*/  MOV R2, R122 ;  /* 0x0000007a00027202 */ /* 0x000fe40000000f00 */
.L_x_10688:
[----:B------:R-:W-:Y:S05]  /*2a90*/  BSYNC B3 ;  /* 0x0000000000037941 */ /* 0x000fea0003800000 */
.L_x_10686:
        /* <DEDUP_REMOVED lines=16> */
.L_x_10692:
[----:B------:R-:W-:Y:S05]  /*2ba0*/  BSYNC B4 ;  /* 0x0000000000047941 */ /* 0x000fea0003800000 */
.L_x_10691:
        /* <DEDUP_REMOVED lines=44> */
.L_x_10690:
[----:B------:R-:W-:Y:S05]  /*2e70*/  BSYNC B3 ;  /* 0x0000000000037941 */ /* 0x000fea0003800000 */
.L_x_10689:
        /* <DEDUP_REMOVED lines=11> */
.L_x_10685:
[----:B------:R-:W-:Y:S05]  /*2f30*/  BSYNC B2 ;  /* 0x0000000000027941 */ /* 0x000fea0003800000 */
.L_x_10684:
        /* <DEDUP_REMOVED lines=18> */
.L_x_10696:
[----:B------:R-:W-:Y:S02]  /*3060*/  MOV R2, R122 ;  /* 0x0000007a00027202 */ /* 0x000fe40000000f00 */
.L_x_10697:
[----:B------:R-:W-:Y:S05]  /*3070*/  BSYNC B3 ;  /* 0x0000000000037941 */ /* 0x000fea0003800000 */
.L_x_10695:
        /* <DEDUP_REMOVED lines=16> */
.L_x_10701:
[----:B------:R-:W-:Y:S05]  /*3180*/  BSYNC B4 ;  /* 0x0000000000047941 */ /* 0x000fea0003800000 */
.L_x_10700:
        /* <DEDUP_REMOVED lines=44> */
.L_x_10699:
[----:B------:R-:W-:Y:S05]  /*3450*/  BSYNC B3 ;  /* 0x0000000000037941 */ /* 0x000fea0003800000 */
.L_x_10698:
        /* <DEDUP_REMOVED lines=11> */
.L_x_10694:
[----:B------:R-:W-:Y:S05]  /*3510*/  BSYNC B2 ;  /* 0x0000000000027941 */ /* 0x000fea0003800000 */
.L_x_10693:
        /* <DEDUP_REMOVED lines=18> */
.L_x_10705:
[----:B------:R-:W-:Y:S02]  /*3640*/  MOV R2, R122 ;  /* 0x0000007a00027202 */ /* 0x000fe40000000f00 */
.L_x_10706:
[----:B------:R-:W-:Y:S05]  /*3650*/  BSYNC B3 ;  /* 0x0000000000037941 */ /* 0x000fea0003800000 */
.L_x_10704:
        /* <DEDUP_REMOVED lines=16> */
.L_x_10710:
[----:B------:R-:W-:Y:S05]  /*3760*/  BSYNC B4 ;  /* 0x0000000000047941 */ /* 0x000fea0003800000 */
.L_x_10709:
        /* <DEDUP_REMOVED lines=44> */
.L_x_10708:
[----:B------:R-:W-:Y:S05]  /*3a30*/  BSYNC B3 ;  /* 0x0000000000037941 */ /* 0x000fea0003800000 */
.L_x_10707:
        /* <DEDUP_REMOVED lines=11> */
.L_x_10703:
[----:B------:R-:W-:Y:S05]  /*3af0*/  BSYNC B2 ;  /* 0x0000000000027941 */ /* 0x000fea0003800000 */
.L_x_10702:
        /* <DEDUP_REMOVED lines=26> */
.L_x_10712:
[----:B------:R-:W-:Y:S05]  /*3ca0*/  BSYNC B2 ;  /* 0x0000000000027941 */ /* 0x000fea0003800000 */
.L_x_10711:
[----:B------:R-:W-:Y:S02]  /*3cb0*/  IADD3 R138, R138, 0x20, RZ ;  /* 0x000000208a8a7810 */ /* 0x000fe40007ffe0ff */
[----:B------:R-:W-:Y:S02]  /*3cc0*/  IADD3 R137, R137, 0x20, RZ ;  /* 0x0000002089897810 */ /* 0x000fe40007ffe0ff */
.L_x_10638:
[----:B-1----:R-:W-:Y:S05]  /*3cd0*/  BSYNC B1 ;  /* 0x0000000000017941 */ /* 0x002fea0003800000 */
.L_x_10637:
[----:B------:R-:W-:Y:S01]  /*3ce0*/  ISETP.NE.AND P3, PT, R140, RZ, PT ;  /* 0x000000ff8c00720c */ /* 0x000fe20003f65270 */
[----:B------:R-:W-:-:S12]  /*3cf0*/  BSSY B1, `(.L_x_10713) ;  /* 0x0000314000017945 */ /* 0x000fd80003800000 */
[----:B------:R-:W-:Y:S05]  /*3d00*/  @!P3 BRA `(.L_x_10714) ;  /* 0x000031200000b947 */ /* 0x000fea0003800000 */
[----:B------:R-:W-:Y:S02]  /*3d10*/  ISETP.NE.U32.AND P3, PT, RZ, c[0x0][0x180], PT ;  /* 0x00006000ff007a0c */ /* 0x000fe40003f65070 */
[----:B0-----:R-:W-:Y:S02]  /*3d20*/  @P2 MOV R2, 0x10 ;  /* 0x0000001000022802 */ /* 0x001fe40000000f00 */
[----:B------:R-:W-:-:S03]  /*3d30*/  ISETP.NE.AND.EX P3, PT, RZ, c[0x0][0x184], PT, P3 ;  /* 0x00006100ff007a0c */ /* 0x000fc60003f65330 */
[----:B------:R-:W-:-:S05]  /*3d40*/  @P2 IMAD.WIDE.U32 R2, R137, R2, c[0x0][0x170] ;  /* 0x00005c0089022625 */ /* 0x000fca00078e0002 */
[----:B------:R0:W5:Y:S05]  /*3d50*/  @P2 LDG.E.128 R80, [R2.64] ;  /* 0x0000000602502981 */ /* 0x00016a000c1e1d00 */
        /* <DEDUP_REMOVED lines=23> */
.L_x_10718:
[----:B------:R-:W-:Y:S02]  /*3ed0*/  IMAD.MOV.U32 R2, RZ, RZ, R122 ;  /* 0x000000ffff027224 */ /* 0x000fe400078e007a */
.L_x_10719:
[----:B------:R-:W-:Y:S05]  /*3ee0*/  BSYNC B3 ;  /* 0x0000000000037941 */ /* 0x000fea0003800000 */
.L_x_10717:
        /* <DEDUP_REMOVED lines=16> */
.L_x_10723:
[----:B------:R-:W-:Y:S05]  /*3ff0*/  BSYNC B4 ;  /* 0x0000000000047941 */ /* 0x000fea0003800000 */
.L_x_10722:
        /* <DEDUP_REMOVED lines=43> */
.L_x_10721:
[----:B------:R-:W-:Y:S05]  /*42b0*/  BSYNC B3 ;  /* 0x0000000000037941 */ /* 0x000fea0003800000 */
.L_x_10720:
        /* <DEDUP_REMOVED lines=11> */
.L_x_10716:
[----:B0-----:R-:W-:Y:S05]  /*4370*/  BSYNC B2 ;  /* 0x0000000000027941 */ /* 0x001fea0003800000 */
.L_x_10715:
        /* <DEDUP_REMOVED lines=18> */
.L_x_10727:
[----:B------:R-:W-:Y:S02]  /*44a0*/  MOV R2, R122 ;  /* 0x0000007a00027202 */ /* 0x000fe40000000f00 */
.L_x_10728:
[----:B------:R-:W-:Y:S05]  /*44b0*/  BSYNC B3 ;  /* 0x0000000000037941 */ /* 0x000fea0003800000 */
.L_x_10726:
        /* <DEDUP_REMOVED lines=16> */
.L_x_10732:
[----:B------:R-:W-:Y:S05]  /*45c0*/  BSYNC B4 ;  /* 0x0000000000047941 */ /* 0x000fea0003800000 */
.L_x_10731:
        /* <DEDUP_REMOVED lines=43> */
.L_x_10730:
[----:B------:R-:W-:Y:S05]  /*4880*/  BSYNC B3 ;  /* 0x0000000000037941 */ /* 0x000fea0003800000 */
.L_x_10729:
        /* <DEDUP_REMOVED lines=11> */
.L_x_10725:
[----:B------:R-:W-:Y:S05]  /*4940*/  BSYNC B2 ;  /* 0x0000000000027941 */ /* 0x000fea0003800000 */
.L_x_10724:
        /* <DEDUP_REMOVED lines=18> */
.L_x_10736:
[----:B------:R-:W-:Y:S02]  /*4a70*/  IMAD.MOV.U32 R2, RZ, RZ, R122 ;  /* 0x000000ffff027224 */ /* 0x000fe400078e007a */
.L_x_10737:
[----:B------:R-:W-:Y:S05]  /*4a80*/  BSYNC B3 ;  /* 0x0000000000037941 */ /* 0x000fea0003800000 */
.L_x_10735:
        /* <DEDUP_REMOVED lines=16> */
.L_x_10741:
[----:B------:R-:W-:Y:S05]  /*4b90*/  BSYNC B4 ;  /* 0x0000000000047941 */ /* 0x000fea0003800000 */
.L_x_10740:
        /* <DEDUP_REMOVED lines=43> */
.L_x_10739:
[----:B------:R-:W-:Y:S05]  /*4e50*/  BSYNC B3 ;  /* 0x0000000000037941 */ /* 0x000fea0003800000 */
.L_x_10738:
        /* <DEDUP_REMOVED lines=11> */
.L_x_10734:
[----:B------:R-:W-:Y:S05]  /*4f10*/  BSYNC B2 ;  /* 0x0000000000027941 */ /* 0x000fea0003800000 */
.L_x_10733:
        /* <DEDUP_REMOVED lines=18> */
.L_x_10745:
[----:B------:R-:W-:Y:S02]  /*5040*/  IMAD.MOV.U32 R2, RZ, RZ, R122 ;  /* 0x000000ffff027224 */ /* 0x000fe400078e007a */
.L_x_10746:
[----:B------:R-:W-:Y:S05]  /*5050*/  BSYNC B3 ;  /* 0x0000000000037941 */ /* 0x000fea0003800000 */
.L_x_10744:
        /* <DEDUP_REMOVED lines=16> */
.L_x_10750:
[----:B------:R-:W-:Y:S05]  /*5160*/  BSYNC B4 ;  /* 0x0000000000047941 */ /* 0x000fea0003800000 */
.L_x_10749:
        /* <DEDUP_REMOVED lines=43> */
.L_x_10748:
[----:B------:R-:W-:Y:S05]  /*5420*/  BSYNC B3 ;  /* 0x0000000000037941 */ /* 0x000fea0003800000 */
.L_x_10747:
        /* <DEDUP_REMOVED lines=11> */
.L_x_10743:
[----:B------:R-:W-:Y:S05]  /*54e0*/  BSYNC B2 ;  /* 0x0000000000027941 */ /* 0x000fea0003800000 */
.L_x_10742:
        /* <DEDUP_REMOVED lines=18> */
.L_x_10754:
[----:B------:R-:W-:Y:S02]  /*5610*/  IMAD.MOV.U32 R2, RZ, RZ, R122 ;  /* 0x000000ffff027224 */ /* 0x000fe400078e007a */
.L_x_10755:
[----:B------:R-:W-:Y:S05]  /*5620*/  BSYNC B3 ;  /* 0x0000000000037941 */ /* 0x000fea0003800000 */
.L_x_10753:
        /* <DEDUP_REMOVED lines=16> */
.L_x_10759:
[----:B------:R-:W-:Y:S05]  /*5730*/  BSYNC B4 ;  /* 0x0000000000047941 */ /* 0x000fea0003800000 */
.L_x_10758:
        /* <DEDUP_REMOVED lines=43> */
.L_x_10757:
[----:B------:R-:W-:Y:S05]  /*59f0*/  BSYNC B3 ;  /* 0x0000000000037941 */ /* 0x000fea0003800000 */
.L_x_10756:
        /* <DEDUP_REMOVED lines=11> */
.L_x_10752:
[----:B------:R-:W-:Y:S05]  /*5ab0*/  BSYNC B2 ;  /* 0x0000000000027941 */ /* 0x000fea0003800000 */
.L_x_10751:
        /* <DEDUP_REMOVED lines=18> */
.L_x_10763:
[----:B------:R-:W-:Y:S02]  /*5be0*/  MOV R2, R122 ;  /* 0x0000007a00027202 */ /* 0x000fe40000000f00 */
.L_x_10764:
[----:B------:R-:W-:Y:S05]  /*5bf0*/  BSYNC B3 ;  /* 0x0000000000037941 */ /* 0x000fea0003800000 */
.L_x_10762:
        /* <DEDUP_REMOVED lines=16> */
.L_x_10768:
[----:B------:R-:W-:Y:S05]  /*5d00*/  BSYNC B4 ;  /* 0x0000000000047941 */ /* 0x000fea0003800000 */
.L_x_10767:
        /* <DEDUP_REMOVED lines=44> */
.L_x_10766:
[----:B------:R-:W-:Y:S05]  /*5fd0*/  BSYNC B3 ;  /* 0x0000000000037941 */ /* 0x000fea0003800000 */
.L_x_10765:
        /* <DEDUP_REMOVED lines=11> */
.L_x_10761:
[----:B------:R-:W-:Y:S05]  /*6090*/  BSYNC B2 ;  /* 0x0000000000027941 */ /* 0x000fea0003800000 */
.L_x_10760:
        /* <DEDUP_REMOVED lines=18> */
.L_x_10772:
[----:B------:R-:W-:Y:S02]  /*61c0*/  MOV R2, R122 ;  /* 0x0000007a00027202 */ /* 0x000fe40000000f00 */
.L_x_10773:
[----:B------:R-:W-:Y:S05]  /*61d0*/  BSYNC B3 ;  /* 0x0000000000037941 */ /* 0x000fea0003800000 */
.L_x_10771:
        /* <DEDUP_REMOVED lines=16> */
.L_x_10777:
[----:B------:R-:W-:Y:S05]  /*62e0*/  BSYNC B4 ;  /* 0x0000000000047941 */ /* 0x000fea0003800000 */
.L_x_10776:
        /* <DEDUP_REMOVED lines=44> */
.L_x_10775:
[----:B------:R-:W-:Y:S05]  /*65b0*/  BSYNC B3 ;  /* 0x0000000000037941 */ /* 0x000fea0003800000 */
.L_x_10774:
        /* <DEDUP_REMOVED lines=11> */
.L_x_10770:
[----:B------:R-:W-:Y:S05]  /*6670*/  BSYNC B2 ;  /* 0x0000000000027941 */ /* 0x000fea0003800000 */
.L_x_10769:
        /* <DEDUP_REMOVED lines=18> */
.L_x_10781:
[----:B------:R-:W-:Y:S02]  /*67a0*/  MOV R2, R122 ;  /* 0x0000007a00027202 */ /* 0x000fe40000000f00 */
.L_x_10782:
[----:B------:R-:W-:Y:S05]  /*67b0*/  BSYNC B3 ;  /* 0x0000000000037941 */ /* 0x000fea0003800000 */
.L_x_10780:
        /* <DEDUP_REMOVED lines=16> */
.L_x_10786:
[----:B------:R-:W-:Y:S05]  /*68c0*/  BSYNC B4 ;  /* 0x0000000000047941 */ /* 0x000fea0003800000 */
.L_x_10785:
        /* <DEDUP_REMOVED lines=44> */
.L_x_10784:
[----:B------:R-:W-:Y:S05]  /*6b90*/  BSYNC B3 ;  /* 0x0000000000037941 */ /* 0x000fea0003800000 */
.L_x_10783:
        /* <DEDUP_REMOVED lines=11> */
.L_x_10779:
[----:B------:R-:W-:Y:S05]  /*6c50*/  BSYNC B2 ;  /* 0x0000000000027941 */ /* 0x000fea0003800000 */
.L_x_10778:
[----:B------:R-:W-:Y:S01]  /*6c60*/  HFMA2.MMA R3, -RZ, RZ, 0, 1.9073486328125e-06 ;  /* 0x00000020ff037435 */ /* 0x000fe200000001ff */
[----:B------:R-:W-:Y:S09]  /*6c70*/  BSSY B2, `(.L_x_10787) ;  /* 0x0000019000027945 */ /* 0x000ff20003800000 */
[----:B------:R-:W-:-:S05]  /*6c80*/  IMAD.WIDE.U32 R2, R138, R3, c[0x0][0x188] ;  /* 0x000062008a027625 */ /* 0x000fca00078e0003 */
[----:B------:R0:W-:Y:S04]  /*6c90*/  STG.E.128 [R2.64], R96 ;  /* 0x0000006002007986 */ /* 0x0001e8000c101d06 */
[----:B------:R0:W-:Y:S01]  /*6ca0*/  STG.E.128 [R2.64+0x10], R100 ;  /* 0x0000106402007986 */ /* 0x0001e2000c101d06 */
[----:B------:R-:W-:Y:S05]  /*6cb0*/  @!P2 BRA `(.L_x_10788) ;  /* 0x000001400000a947 */ /* 0x000fea0003800000 */
[----:B0-----:R-:W-:Y:S01]  /*6cc0*/  IMAD.U32 R3, R129, 0x10000, RZ ;  /* 0x0001000081037824 */ /* 0x001fe200078e00ff */
[----:B------:R-:W-:Y:S01]  /*6cd0*/  LOP3.LUT R2, R132, 0xffff, RZ, 0xc0, !PT ;  /* 0x0000ffff84027812 */ /* 0x000fe200078ec0ff */
[----:B------:R-:W-:Y:S01]  /*6ce0*/  IMAD.MOV.U32 R142, RZ, RZ, 0x8 ;  /* 0x00000008ff8e7424 */ /* 0x000fe200078e00ff */
        /* <DEDUP_REMOVED lines=17> */
.L_x_10788:
[----:B------:R-:W-:Y:S05]  /*6e00*/  BSYNC B2 ;  /* 0x0000000000027941 */ /* 0x000fea0003800000 */
.L_x_10787:
[----:B------:R-:W-:Y:S02]  /*6e10*/  IADD3 R138, R138, 0x20, RZ ;  /* 0x000000208a8a7810 */ /* 0x000fe40007ffe0ff */
[----:B------:R-:W-:Y:S02]  /*6e20*/  IADD3 R137, R137, 0x20, RZ ;  /* 0x0000002089897810 */ /* 0x000fe40007ffe0ff */
.L_x_10714:
[----:B------:R-:W-:Y:S05]  /*6e30*/  BSYNC B1 ;  /* 0x0000000000017941 */ /* 0x000fea0003800000 */
.L_x_10713:
[----:B------:R-:W-:Y:S01]  /*6e40*/  BSSY B1, `(.L_x_10789) ;  /* 0x000030d000017945 */ /* 0x000fe20003800000 */
        /* <DEDUP_REMOVED lines=29> */
.L_x_10794:
[----:B------:R-:W-:Y:S02]  /*7020*/  IMAD.MOV.U32 R2, RZ, RZ, R122 ;  /* 0x000000ffff027224 */ /* 0x000fe400078e007a */
.L_x_10795:
[----:B------:R-:W-:Y:S05]  /*7030*/  BSYNC B3 ;  /* 0x0000000000037941 */ /* 0x000fea0003800000 */
.L_x_10793:
        /* <DEDUP_REMOVED lines=16> */
.L_x_10799:
[----:B------:R-:W-:Y:S05]  /*7140*/  BSYNC B4 ;  /* 0x0000000000047941 */ /* 0x000fea0003800000 */
.L_x_10798:
        /* <DEDUP_REMOVED lines=43> */
.L_x_10797:
[----:B------:R-:W-:Y:S05]  /*7400*/  BSYNC B3 ;  /* 0x0000000000037941 */ /* 0x000fea0003800000 */
.L_x_10796:
        /* <DEDUP_REMOVED lines=11> */
.L_x_10792:
[----:B0-----:R-:W-:Y:S05]  /*74c0*/  BSYNC B2 ;  /* 0x0000000000027941 */ /* 0x001fea0003800000 */
.L_x_10791:
        /* <DEDUP_REMOVED lines=18> */
.L_x_10803:
[----:B------:R-:W-:Y:S02]  /*75f0*/  MOV R2, R122 ;  /* 0x0000007a00027202 */ /* 0x000fe40000000f00 */
.L_x_10804:
[----:B------:R-:W-:Y:S05]  /*7600*/  BSYNC B3 ;  /* 0x0000000000037941 */ /* 0x000fea0003800000 */
.L_x_10802:
        /* <DEDUP_REMOVED lines=16> */
.L_x_10808:
[----:B------:R-:W-:Y:S05]  /*7710*/  BSYNC B4 ;  /* 0x0000000000047941 */ /* 0x000fea0003800000 */
.L_x_10807:
        /* <DEDUP_REMOVED lines=43> */
.L_x_10806:
[----:B------:R-:W-:Y:S05]  /*79d0*/  BSYNC B3 ;  /* 0x0000000000037941 */ /* 0x000fea0003800000 */
.L_x_10805:
        /* <DEDUP_REMOVED lines=11> */
.L_x_10801:
[----:B------:R-:W-:Y:S05]  /*7a90*/  BSYNC B2 ;  /* 0x0000000000027941 */ /* 0x000fea0003800000 */
.L_x_10800:
        /* <DEDUP_REMOVED lines=18> */
.L_x_10812:
[----:B------:R-:W-:Y:S02]  /*7bc0*/  IMAD.MOV.U32 R2, RZ, RZ, R122 ;  /* 0x000000ffff027224 */ /* 0x000fe400078e007a */
.L_x_10813:
[----:B------:R-:W-:Y:S05]  /*7bd0*/  BSYNC B3 ;  /* 0x0000000000037941 */ /* 0x000fea0003800000 */
.L_x_10811:
        /* <DEDUP_REMOVED lines=16> */
.L_x_10817:
[----:B------:R-:W-:Y:S05]  /*7ce0*/  BSYNC B4 ;  /* 0x0000000000047941 */ /* 0x000fea0003800000 */
.L_x_10816:
        /* <DEDUP_REMOVED lines=43> */
.L_x_10815:
[----:B------:R-:W-:Y:S05]  /*7fa0*/  BSYNC B3 ;  /* 0x0000000000037941 */ /* 0x000fea0003800000 */
.L_x_10814:
        /* <DEDUP_REMOVED lines=11> */
.L_x_10810:
[----:B------:R-:W-:Y:S05]  /*8060*/  BSYNC B2 ;  /* 0x0000000000027941 */ /* 0x000fea0003800000 */
.L_x_10809:
        /* <DEDUP_REMOVED lines=18> */
.L_x_10821:
[----:B------:R-:W-:Y:S02]  /*8190*/  IMAD.MOV.U32 R2, RZ, RZ, R122 ;  /* 0x000000ffff027224 */ /* 0x000fe400078e007a */
.L_x_10822:
[----:B------:R-:W-:Y:S05]  /*81a0*/  BSYNC B3 ;  /* 0x0000000000037941 */ /* 0x000fea0003800000 */
.L_x_10820:
        /* <DEDUP_REMOVED lines=16> */
.L_x_10826:
[----:B------:R-:W-:Y:S05]  /*82b0*/  BSYNC B4 ;  /* 0x0000000000047941 */ /* 0x000fea0003800000 */
.L_x_10825:
        /* <DEDUP_REMOVED lines=43> */
.L_x_10824:
[----:B------:R-:W-:Y:S05]  /*8570*/  BSYNC B3 ;  /* 0x0000000000037941 */ /* 0x000fea0003800000 */
.L_x_10823:
        /* <DEDUP_REMOVED lines=11> */
.L_x_10819:
[----:B------:R-:W-:Y:S05]  /*8630*/  BSYNC B2 ;  /* 0x0000000000027941 */ /* 0x000fea0003800000 */
.L_x_10818:
        /* <DEDUP_REMOVED lines=18> */
.L_x_10830:
[----:B------:R-:W-:Y:S02]  /*8760*/  IMAD.MOV.U32 R2, RZ, RZ, R122 ;  /* 0x000000ffff027224 */ /* 0x000fe400078e007a */
.L_x_10831:
[----:B------:R-:W-:Y:S05]  /*8770*/  BSYNC B3 ;  /* 0x0000000000037941 */ /* 0x000fea0003800000 */
.L_x_10829:
        /* <DEDUP_REMOVED lines=16> */
.L_x_10835:
[----:B------:R-:W-:Y:S05]  /*8880*/  BSYNC B4 ;  /* 0x0000000000047941 */ /* 0x000fea0003800000 */
.L_x_10834:
        /* <DEDUP_REMOVED lines=43> */
.L_x_10833:
[----:B------:R-:W-:Y:S05]  /*8b40*/  BSYNC B3 ;  /* 0x0000000000037941 */ /* 0x000fea0003800000 */
.L_x_10832:
        /* <DEDUP_REMOVED lines=11> */
.L_x_10828:
[----:B------:R-:W-:Y:S05]  /*8c00*/  BSYNC B2 ;  /* 0x0000000000027941 */ /* 0x000fea0003800000 */
.L_x_10827:
        /* <DEDUP_REMOVED lines=18> */
.L_x_10839:
[----:B------:R-:W-:Y:S02]  /*8d30*/  MOV R2, R122 ;  /* 0x0000007a00027202 */ /* 0x000fe40000000f00 */
.L_x_10840:
[----:B------:R-:W-:Y:S05]  /*8d40*/  BSYNC B3 ;  /* 0x0000000000037941 */ /* 0x000fea0003800000 */
.L_x_10838:
        /* <DEDUP_REMOVED lines=16> */
.L_x_10844:
[----:B------:R-:W-:Y:S05]  /*8e50*/  BSYNC B4 ;  /* 0x0000000000047941 */ /* 0x000fea0003800000 */
.L_x_10843:
        /* <DEDUP_REMOVED lines=43> */
.L_x_10842:
[----:B------:R-:W-:Y:S05]  /*9110*/  BSYNC B3 ;  /* 0x0000000000037941 */ /* 0x000fea0003800000 */
.L_x_10841:
        /* <DEDUP_REMOVED lines=11> */
.L_x_10837:
[----:B------:R-:W-:Y:S05]  /*91d0*/  BSYNC B2 ;  /* 0x0000000000027941 */ /* 0x000fea0003800000 */
.L_x_10836:
        /* <DEDUP_REMOVED lines=18> */
.L_x_10848:
[----:B------:R-:W-:Y:S02]  /*9300*/  IMAD.MOV.U32 R2, RZ, RZ, R122 ;  /* 0x000000ffff027224 */ /* 0x000fe400078e007a */
.L_x_10849:
[----:B------:R-:W-:Y:S05]  /*9310*/  BSYNC B3 ;  /* 0x0000000000037941 */ /* 0x000fea0003800000 */
.L_x_10847:
        /* <DEDUP_REMOVED lines=16> */
.L_x_10853:
[----:B------:R-:W-:Y:S05]  /*9420*/  BSYNC B4 ;  /* 0x0000000000047941 */ /* 0x000fea0003800000 */
.L_x_10852:
        /* <DEDUP_REMOVED lines=43> */
.L_x_10851:
[----:B------:R-:W-:Y:S05]  /*96e0*/  BSYNC B3 ;  /* 0x0000000000037941 */ /* 0x000fea0003800000 */
.L_x_10850:
        /* <DEDUP_REMOVED lines=11> */
.L_x_10846:
[----:B------:R-:W-:Y:S05]  /*97a0*/  BSYNC B2 ;  /* 0x0000000000027941 */ /* 0x000fea0003800000 */
.L_x_10845:
        /* <DEDUP_REMOVED lines=18> */
.L_x_10857:
[----:B------:R-:W-:Y:S02]  /*98d0*/  IMAD.MOV.U32 R2, RZ, RZ, R122 ;  /* 0x000000ffff027224 */ /* 0x000fe400078e007a */
.L_x_10858:
[----:B------:R-:W-:Y:S05]  /*98e0*/  BSYNC B3 ;  /* 0x0000000000037941 */ /* 0x000fea0003800000 */
.L_x_10856:
        /* <DEDUP_REMOVED lines=16> */
.L_x_10862:
[----:B------:R-:W-:Y:S05]  /*99f0*/  BSYNC B4 ;  /* 0x0000000000047941 */ /* 0x000fea0003800000 */
.L_x_10861:
        /* <DEDUP_REMOVED lines=43> */
.L_x_10860:
[----:B------:R-:W-:Y:S05]  /*9cb0*/  BSYNC B3 ;  /* 0x0000000000037941 */ /* 0x000fea0003800000 */
.L_x_10859:
        /* <DEDUP_REMOVED lines=11> */
.L_x_10855:
[----:B------:R-:W-:Y:S05]  /*9d70*/  BSYNC B2 ;  /* 0x0000000000027941 */ /* 0x000fea0003800000 */
.L_x_10854:
[----:B------:R-:W-:-:S04]  /*9d80*/  IMAD.MOV.U32 R139, RZ, RZ, 0x20 ;  /* 0x00000020ff8b7424 */ /* 0x000fc800078e00ff */
[----:B------:R-:W-:-:S05]  /*9d90*/  IMAD.WIDE.U32 R138, R138, R139, c[0x0][0x188] ;  /* 0x000062008a8a7625 */ /* 0x000fca00078e008b */
[----:B------:R0:W-:Y:S04]  /*9da0*/  STG.E.128 [R138.64], R104 ;  /* 0x000000688a007986 */ /* 0x0001e8000c101d06 */
[----:B------:R0:W-:Y:S01]  /*9db0*/  STG.E.128 [R138.64+0x10], R108 ;  /* 0x0000106c8a007986 */ /* 0x0001e2000c101d06 */
[----:B------:R-:W-:Y:S05]  /*9dc0*/  @!P2 BRA `(.L_x_10790) ;  /* 0x000001400000a947 */ /* 0x000fea0003800000 */
[----:B------:R-:W-:Y:S01]  /*9dd0*/  IMAD.U32 R3, R129, 0x10000, RZ ;  /* 0x0001000081037824 */ /* 0x000fe200078e00ff */
[----:B------:R-:W-:Y:S01]  /*9de0*/  LOP3.LUT R2, R132, 0xffff, RZ, 0xc0, !PT ;  /* 0x0000ffff84027812 */ /* 0x000fe200078ec0ff */
[----:B0-----:R-:W-:Y:S01]  /*9df0*/  IMAD.MOV.U32 R138, RZ, RZ, 0x8 ;  /* 0x00000008ff8a7424 */ /* 0x001fe200078e00ff */
        /* <DEDUP_REMOVED lines=12> */
[----:B------:R-:W-:Y:S02]  /*9ec0*/  LOP3.LUT R112, R2, R112, R114, 0xfe, !PT ;  /* 0x0000007002707212 */ /* 0x000fe400078efe72 */
[----:B------:R-:W-:Y:S01]  /*9ed0*/  LOP3.LUT R113, R139, R3, RZ, 0xfc, !PT ;  /* 0x000000038b717212 */ /* 0x000fe200078efcff */
[----:B------:R-:W-:Y:S01]  /*9ee0*/  IMAD.WIDE.U32 R2, R137, R138, c[0x0][0x190] ;  /* 0x0000640089027625 */ /* 0x000fe200078e008a */
[----:B------:R-:W-:-:S05]  /*9ef0*/  LOP3.LUT R112, R112, 0xff, R119, 0xf8, !PT ;  /* 0x000000ff70707812 */ /* 0x000fca00078ef877 */
[----:B------:R0:W-:Y:S02]  /*9f00*/  STG.E.64 [R2.64], R112 ;  /* 0x0000007002007986 */ /* 0x0001e4000c101b06 */
.L_x_10790:
[----:B------:R-:W-:Y:S05]  /*9f10*/  BSYNC B1 ;  /* 0x0000000000017941 */ /* 0x000fea0003800000 */
.L_x_10789:
        /* <DEDUP_REMOVED lines=30> */
.L_x_10873:
        /* <DEDUP_REMOVED lines=69> */
.L_x_10874:
        /* <DEDUP_REMOVED lines=8> */
[----:B------:R-:W-:Y:S01]  /*a5d0*/  @!P3 LEA.HI.X R115, R123, c[0x0][0x1ac], R134, 0x2, P5 ;  /* 0x00006b007b73ba11 */ /* 0x000fe200028f1486 */
        /* <DEDUP_REMOVED lines=49> */
.L_x_10868:
[----:B------:R-:W-:Y:S05]  /*a8f0*/  BSYNC B2 ;  /* 0x0000000000027941 */ /* 0x000fea0003800000 */
.L_x_10867:
        /* <DEDUP_REMOVED lines=35> */
.L_x_10870:
[----:B------:R-:W-:Y:S05]  /*ab30*/  BSYNC B2 ;  /* 0x0000000000027941 */ /* 0x000fea0003800000 */
.L_x_10869:
        /* <DEDUP_REMOVED lines=32> */
.L_x_10866:
[----:B-1----:R-:W-:Y:S05]  /*ad40*/  BSYNC B1 ;  /* 0x0000000000017941 */ /* 0x002fea0003800000 */
.L_x_10865:
[----:B0-----:R-:W-:-:S05]  /*ad50*/  MOV R2, c[0x0][0x160] ;  /* 0x0000580000027a02 */ /* 0x001fca0000000f00 */
[----:B------:R-:W-:-:S05]  /*ad60*/  IMAD R123, R2, 0x4, R123 ;  /* 0x00000004027b7824 */ /* 0x000fca00078e027b */
[----:B------:R-:W-:-:S13]  /*ad70*/  ISETP.GE.AND P2, PT, R123, c[0x0][0x164], PT ;  /* 0x000059007b007a0c */ /* 0x000fda0003f46270 */
[----:B------:R-:W-:Y:S01]  /*ad80*/  @P2 CALL.REL.NOINC `(.L_x_10871) ;  /* 0x0000001000002944 */ /* 0x000fe20003c00000 */
[----:B------:R-:W-:Y:S05]  /*ad90*/  BRA `(.L_x_10872) ;  /* 0xffff5cc000007947 */ /* 0x000fea000383ffff */
.L_x_10871:
[----:B------:R-:W-:Y:S05]  /*ada0*/  BSYNC B0 ;  /* 0x0000000000007941 */ /* 0x000fea0003800000 */
.L_x_10636:
[----:B------:R-:W-:Y:S05]  /*adb0*/  EXIT ;  /* 0x000000000000794d */ /* 0x000fea0003800000 */
.L_x_10863:
[----:B------:R-:W-:Y:S01]  /*adc0*/  IMAD.MOV.U32 R114, RZ, RZ, 0x1 ;  /* 0x00000001ff727424 */ /* 0x000fe200078e00ff */
[----:B------:R-:W-:Y:S01]  /*add0*/  MOV R142, 0xffffffff ;  /* 0xffffffff008e7802 */ /* 0x000fe20000000f00 */
[----:B------:R-:W-:Y:S01]  /*ade0*/  IMAD.MOV.U32 R115, RZ, RZ, 0x1f ;  /* 0x0000001fff737424 */ /* 0x000fe200078e00ff */
[----:B------:R-:W-:Y:S02]  /*adf0*/  MOV R112, 0xae10 ;  /* 0x0000ae1000707802 */ /* 0x000fe40000000f00 */
[----:B-----5:R-:W-:Y:S05]  /*ae00*/  CALL.REL.NOINC `($__internal_78_$__cuda_sm70_shflsync_bfly_p) ;  /* 0x000006b000007944 */ /* 0x020fea0003c00000 */
[----:B-1----:R-:W-:Y:S01]  /*ae10*/  IMAD.MOV.U32 R2, RZ, RZ, R115 ;  /* 0x000000ffff027224 */ /* 0x002fe200078e0073 */
[----:B0-----:R-:W-:Y:S05]  /*ae20*/  BRA `(.L_x_10873) ;  /* 0xfffff2d000007947 */ /* 0x001fea000383ffff */
.L_x_10864:
[----:B------:R-:W-:Y:S01]  /*ae30*/  IMAD.MOV.U32 R114, RZ, RZ, 0x2 ;  /* 0x00000002ff727424 */ /* 0x000fe200078e00ff */
[----:B------:R-:W-:Y:S01]  /*ae40*/  MOV R142, 0xffffffff ;  /* 0xffffffff008e7802 */ /* 0x000fe20000000f00 */
[----:B------:R-:W-:Y:S01]  /*ae50*/  IMAD.MOV.U32 R115, RZ, RZ, 0x1f ;  /* 0x0000001fff737424 */ /* 0x000fe200078e00ff */
[----:B------:R-:W-:Y:S02]  /*ae60*/  MOV R112, 0xae80 ;  /* 0x0000ae8000707802 */ /* 0x000fe40000000f00 */
[----:B-----5:R-:W-:Y:S05]  /*ae70*/  CALL.REL.NOINC `($__internal_78_$__cuda_sm70_shflsync_bfly_p) ;  /* 0x0000064000007944 */ /* 0x020fea0003c00000 */
[----:B01----:R-:W-:Y:S01]  /*ae80*/  FADD.FTZ R3, R3, R115 ;  /* 0x0000007303037221 */ /* 0x003fe20000010000 */
[----:B------:R-:W-:Y:S01]  /*ae90*/  MOV R112, 0xaee0 ;  /* 0x0000aee000707802 */ /* 0x000fe20000000f00 */
[----:B------:R-:W-:Y:S02]  /*aea0*/  IMAD.MOV.U32 R114, RZ, RZ, 0x4 ;  /* 0x00000004ff727424 */ /* 0x000fe400078e00ff */
[----:B------:R-:W-:-:S02]  /*aeb0*/  IMAD.MOV.U32 R115, RZ, RZ, 0x1f ;  /* 0x0000001fff737424 */ /* 0x000fc400078e00ff */
[----:B------:R-:W-:Y:S02]  /*aec0*/  IMAD.MOV.U32 R142, RZ, RZ, -0x1 ;  /* 0xffffffffff8e7424 */ /* 0x000fe400078e00ff */
[----:B------:R-:W-:Y:S05]  /*aed0*/  CALL.REL.NOINC `($__internal_78_$__cuda_sm70_shflsync_bfly_p) ;  /* 0x000005e000007944 */ /* 0x000fea0003c00000 */
[----:B0-----:R-:W-:Y:S01]  /*aee0*/  HFMA2.MMA R114, -RZ, RZ, 0, 4.76837158203125e-07 ;  /* 0x00000008ff727435 */ /* 0x001fe200000001ff */
[----:B-1----:R-:W-:Y:S01]  /*aef0*/  FADD.FTZ R3, R3, R115 ;  /* 0x0000007303037221 */ /* 0x002fe20000010000 */
[----:B------:R-:W-:Y:S01]  /*af00*/  MOV R112, 0xaf40 ;  /* 0x0000af4000707802 */ /* 0x000fe20000000f00 */
[----:B------:R-:W-:Y:S02]  /*af10*/  IMAD.MOV.U32 R115, RZ, RZ, 0x1f ;  /* 0x0000001fff737424 */ /* 0x000fe400078e00ff */
[----:B------:R-:W-:Y:S02]  /*af20*/  IMAD.MOV.U32 R142, RZ, RZ, -0x1 ;  /* 0xffffffffff8e7424 */ /* 0x000fe400078e00ff */
[----:B------:R-:W-:Y:S05]  /*af30*/  CALL.REL.NOINC `($__internal_78_$__cuda_sm70_shflsync_bfly_p) ;  /* 0x0000058000007944 */ /* 0x000fea0003c00000 */
[----:B01----:R-:W-:Y:S01]  /*af40*/  FADD.FTZ R3, R3, R115 ;  /* 0x0000007303037221 */ /* 0x003fe20000010000 */
[----:B------:R-:W-:Y:S01]  /*af50*/  MOV R115, 0x1f ;  /* 0x0000001f00737802 */ /* 0x000fe20000000f00 */
[----:B------:R-:W-:Y:S01]  /*af60*/  IMAD.MOV.U32 R114, RZ, RZ, 0x10 ;  /* 0x00000010ff727424 */ /* 0x000fe200078e00ff */
[----:B------:R-:W-:Y:S01]  /*af70*/  MOV R112, 0xafa0 ;  /* 0x0000afa000707802 */ /* 0x000fe20000000f00 */
[----:B------:R-:W-:Y:S02]  /*af80*/  IMAD.MOV.U32 R142, RZ, RZ, -0x1 ;  /* 0xffffffffff8e7424 */ /* 0x000fe400078e00ff */
[----:B------:R-:W-:Y:S05]  /*af90*/  CALL.REL.NOINC `($__internal_78_$__cuda_sm70_shflsync_bfly_p) ;  /* 0x0000052000007944 */ /* 0x000fea0003c00000 */
        /* <DEDUP_REMOVED lines=54> */
[----:B------:R-:W-:Y:S02]  /*b300*/  IMAD.MOV.U32 R114, RZ, RZ, 0x1 ;  /* 0x00000001ff727424 */ /* 0x000fe400078e00ff */
[----:B------:R-:W-:Y:S05]  /*b310*/  CALL.REL.NOINC `($__internal_78_$__cuda_sm70_shflsync_bfly_p) ;  /* 0x000001a000007944 */ /* 0x000fea0003c00000 */
[----:B01----:R-:W-:Y:S01]  /*b320*/  FADD.FTZ R3, R3, R115 ;  /* 0x0000007303037221 */ /* 0x003fe20000010000 */
[----:B------:R-:W-:Y:S01]  /*b330*/  MOV R112, 0xb380 ;  /* 0x0000b38000707802 */ /* 0x000fe20000000f00 */
[----:B------:R-:W-:Y:S02]  /*b340*/  IMAD.MOV.U32 R114, RZ, RZ, 0x2 ;  /* 0x00000002ff727424 */ /* 0x000fe400078e00ff */
[----:B------:R-:W-:Y:S02]  /*b350*/  IMAD.MOV.U32 R115, RZ, RZ, 0x1f ;  /* 0x0000001fff737424 */ /* 0x000fe400078e00ff */
[----:B------:R-:W-:Y:S02]  /*b360*/  IMAD.MOV.U32 R142, RZ, RZ, -0x1 ;  /* 0xffffffffff8e7424 */ /* 0x000fe400078e00ff */
[----:B------:R-:W-:Y:S05]  /*b370*/  CALL.REL.NOINC `($__internal_78_$__cuda_sm70_shflsync_bfly_p) ;  /* 0x0000014000007944 */ /* 0x000fea0003c00000 */
[----:B0-----:R-:W-:Y:S01]  /*b380*/  HFMA2.MMA R114, -RZ, RZ, 0, 2.384185791015625e-07 ;  /* 0x00000004ff727435 */ /* 0x001fe200000001ff */
[----:B-1----:R-:W-:Y:S01]  /*b390*/  FADD.FTZ R3, R3, R115 ;  /* 0x0000007303037221 */ /* 0x002fe20000010000 */
[----:B------:R-:W-:Y:S01]  /*b3a0*/  MOV R112, 0xb3e0 ;  /* 0x0000b3e000707802 */ /* 0x000fe20000000f00 */
[----:B------:R-:W-:-:S02]  /*b3b0*/  IMAD.MOV.U32 R115, RZ, RZ, 0x1f ;  /* 0x0000001fff737424 */ /* 0x000fc400078e00ff */
        /* <DEDUP_REMOVED lines=9> */
[----:B0-----:R-:W-:Y:S01]  /*b450*/  MOV R142, 0xffffffff ;  /* 0xffffffff008e7802 */ /* 0x001fe20000000f00 */
[----:B------:R-:W-:Y:S01]  /*b460*/  IMAD.MOV.U32 R114, RZ, RZ, 0x10 ;  /* 0x00000010ff727424 */ /* 0x000fe200078e00ff */
[----:B------:R-:W-:Y:S01]  /*b470*/  MOV R112, 0xb4b0 ;  /* 0x0000b4b000707802 */ /* 0x000fe20000000f00 */
[----:B------:R-:W-:Y:S02]  /*b480*/  IMAD.MOV.U32 R115, RZ, RZ, 0x1f ;  /* 0x0000001fff737424 */ /* 0x000fe400078e00ff */
[----:B------:R-:W-:-:S02]  /*b490*/  IMAD.MOV.U32 R3, RZ, RZ, R138 ;  /* 0x000000ffff037224 */ /* 0x000fc400078e008a */
[----:B------:R-:W-:Y:S05]  /*b4a0*/  CALL.REL.NOINC `($__internal_78_$__cuda_sm70_shflsync_bfly_p) ;  /* 0x0000001000007944 */ /* 0x000fea0003c00000 */
[----:B01----:R-:W-:Y:S05]  /*b4b0*/  BRA `(.L_x_10874) ;  /* 0xfffff09000007947 */ /* 0x003fea000383ffff */
        .weak           $__internal_78_$__cuda_sm70_shflsync_bfly_p
        .type           $__internal_78_$__cuda_sm70_shflsync_bfly_p,@function
        .size           $__internal_78_$__cuda_sm70_shflsync_bfly_p,(.L_x_22246 - $__internal_78_$__cuda_sm70_shflsync_bfly_p)
$__internal_78_$__cuda_sm70_shflsync_bfly_p:
[----:B------:R-:W-:Y:S01]  /*b4c0*/  IMAD.MOV.U32 R113, RZ, RZ, 0x0 ;  /* 0x00000000ff717424 */ /* 0x000fe200078e00ff */
[----:B------:R-:W-:Y:S04]  /*b4d0*/  WARPSYNC R142 ;  /* 0x0000008e00007348 */ /* 0x000fe80003800000 */
[----:B------:R0:W1:Y:S01]  /*b4e0*/  SHFL.BFLY PT, R115, R3, R114, R115 ;  /* 0x0c00007203737389 */ /* 0x00006200000e0073 */
[----:B------:R-:W-:Y:S05]  /*b4f0*/  RET.REL.NODEC R112 `(_ZN10layer_norm13ln_fwd_kernelINS_13Kernel_traitsIf13__nv_bfloat16fS2_fjLj768ELj1ELj4ELj1ELj16ENS_18Kernel_traits_baseILj768EfS2_fS2_fjLj128EEEEELb1ELb1ELb1ELb0EEEvNS_9FwdParamsE) ;  /* 0xffff4b0070007950 */ /* 0x000fea0003c3ffff */
.L_x_10875:
        /* <DEDUP_REMOVED lines=16> */
.L_x_22246:


//--------------------- .text._ZN10layer_norm13ln_fwd_kernelINS_13Kernel_traitsIf13__nv_bfloat16fS2_fjLj768ELj1ELj4ELj1ELj16ENS_18Kernel_traits_baseILj768EfS2_fS2_fjLj128EEEEELb1ELb1ELb1ELb1EEEvNS_9FwdParamsE --------------------------
	.section	.text._ZN10layer_norm13ln_fwd_kernelINS_13Kernel_traitsIf13__nv_bfloat16fS2_fjLj768ELj1ELj4ELj1ELj16ENS_18Kernel_traits_baseILj768EfS2_fS2_fjLj128EEEEELb1ELb1ELb1ELb1EEEvNS_9FwdParamsE,"ax",@progbits
	.sectioninfo	@"SHI_REGISTERS=154"
	.align	128
        .global         _ZN10layer_norm13ln_fwd_kernelINS_13Kernel_traitsIf13__nv_bfloat16fS2_fjLj768ELj1ELj4ELj1ELj16ENS_18Kernel_traits_baseILj768EfS2_fS2_fjLj128EEEEELb1ELb1ELb1ELb1EEEvNS_9FwdParamsE
        .type           _ZN10layer_norm13ln_fwd_kernelINS_13Kernel_traitsIf13__nv_bfloat16fS2_fjLj768ELj1ELj4ELj1ELj16ENS_18Kernel_traits_baseILj768EfS2_fS2_fjLj128EEEEELb1ELb1ELb1ELb1EEEvNS_9FwdParamsE,@function
        .size           _ZN10layer_norm13ln_fwd_kernelINS_13Kernel_traitsIf13__nv_bfloat16fS2_fjLj768ELj1ELj4ELj1ELj16ENS_18Kernel_traits_baseILj768EfS2_fS2_fjLj128EEEEELb1ELb1ELb1ELb1EEEvNS_9FwdParamsE,(.L_x_22247 - _ZN10layer_norm13ln_fwd_kernelINS_13Kernel_traitsIf13__nv_bfloat16fS2_fjLj768ELj1ELj4ELj1ELj16ENS_18Kernel_traits_baseILj768EfS2_fS2_fjLj128EEEEELb1ELb1ELb1ELb1EEEvNS_9FwdParamsE)
        .other          _ZN10layer_norm13ln_fwd_kernelINS_13Kernel_traitsIf13__nv_bfloat16fS2_fjLj768ELj1ELj4ELj1ELj16ENS_18Kernel_traits_baseILj768EfS2_fS2_fjLj128EEEEELb1ELb1ELb1ELb1EEEvNS_9FwdParamsE,@"STO_CUDA_ENTRY STV_DEFAULT"
_ZN10layer_norm13ln_fwd_kernelINS_13Kernel_traitsIf13__nv_bfloat16fS2_fjLj768ELj1ELj4ELj1ELj16ENS_18Kernel_traits_baseILj768EfS2_fS2_fjLj128EEEEELb1ELb1ELb1ELb1EEEvNS_9FwdParamsE:
.text._ZN10layer_norm13ln_fwd_kernelINS_13Kernel_traitsIf13__nv_bfloat16fS2_fjLj768ELj1ELj4ELj1ELj16ENS_18Kernel_traits_baseILj768EfS2_fS2_fjLj128EEEEELb1ELb1ELb1ELb1EEEvNS_9FwdParamsE:
        /* <DEDUP_REMOVED lines=23> */
[--C-:B0-----:R-:W-:Y:S01]  /*0170*/  SHF.R.U32.HI R118, RZ, 0x5, R117.reuse ;  /* 0x00000005ff767819 */ /* 0x101fe20000011675 */
[----:B-1----:R-:W-:-:S04]  /*0180*/  IMAD R113, R10, c[0x0][0x0], R117 ;  /* 0x000000000a717a24 */ /* 0x002fc800078e0275 */
[----:B------:R-:W-:Y:S02]  /*0190*/  IMAD R118, R10, 0x4, R118 ;  /* 0x000000040a767824 */ /* 0x000fe400078e0276 */
[----:B------:R-:W-:Y:S01]  /*01a0*/  IMAD.WIDE.U32 R6, R113, -0x326172a9, RZ ;  /* 0xcd9e8d5771067825 */ /* 0x000fe200078e00ff */
[----:B------:R-:W-:Y:S01]  /*01b0*/  CS2R R10, SRZ ;  /* 0x00000000000a7805 */ /* 0x000fe2000001ff00 */
        /* <DEDUP_REMOVED lines=32> */
[----:B------:R-:W-:Y:S01]  /*03c0*/  UIADD3 UR19, UR4, -0x4ab325aa, URZ ;  /* 0xb54cda5604137890 */ /* 0x000fe2000fffe03f */
[----:B------:R-:W-:Y:S01]  /*03d0*/  LEA R76, P3, R117, c[0x0][0x1c8], 0x5 ;  /* 0x00007200754c7a11 */ /* 0x000fe200078628ff */
[----:B------:R-:W-:Y:S01]  /*03e0*/  UIADD3 UR20, UR5, 0x646e171e, URZ ;  /* 0x646e171e05147890 */ /* 0x000fe2000fffe03f */
[----:B------:R-:W-:Y:S01]  /*03f0*/  LOP3.LUT R8, R5, UR12, R2, 0x96, !PT ;  /* 0x0000000c05087c12 */ /* 0x000fe2000f8e9602 */
[----:B------:R-:W-:Y:S01]  /*0400*/  IMAD.WIDE.U32 R2, R3, -0x2daee0ad, RZ ;  /* 0xd2511f5303027825 */ /* 0x000fe200078e00ff */
[----:B------:R-:W-:Y:S01]  /*0410*/  UIADD3 UR22, UR5, 0x1fd5c5a3, URZ ;  /* 0x1fd5c5a305167890 */ /* 0x000fe2000fffe03f */
[----:B------:R-:W-:Y:S01]  /*0420*/  IADD3.X R77, RZ, c[0x0][0x1cc], RZ, P3, !PT ;  /* 0x00007300ff4d7a10 */ /* 0x000fe20001ffe4ff */
[----:B------:R-:W-:Y:S01]  /*0430*/  UIADD3 UR21, UR4, 0x5384540f, URZ ;  /* 0x5384540f04157890 */ /* 0x000fe2000fffe03f */
[----:B------:R-:W-:Y:S01]  /*0440*/  IMAD.WIDE.U32 R8, R8, -0x326172a9, RZ ;  /* 0xcd9e8d5708087825 */ /* 0x000fe200078e00ff */
[----:B------:R-:W-:Y:S01]  /*0450*/  LOP3.LUT R7, R3, UR14, R4, 0x96, !PT ;  /* 0x0000000e03077c12 */ /* 0x000fe2000f8e9604 */
[----:B------:R-:W-:-:S02]  /*0460*/  UIADD3 UR23, UR4, -0xe443238, URZ ;  /* 0xf1bbcdc804177890 */ /* 0x000fc4000fffe03f */
[----:B------:R-:W-:Y:S01]  /*0470*/  IMAD.X R29, RZ, RZ, c[0x0][0x21c], P1 ;  /* 0x00008700ff1d7624 */ /* 0x000fe200008e06ff */
[----:B------:R-:W-:Y:S01]  /*0480*/  LOP3.LUT R4, R9, UR13, R6, 0x96, !PT ;  /* 0x0000000d09047c12 */ /* 0x000fe2000f8e9606 */
[----:B------:R-:W-:Y:S01]  /*0490*/  IMAD.WIDE.U32 R6, R7, -0x326172a9, RZ ;  /* 0xcd9e8d5707067825 */ /* 0x000fe200078e00ff */
[----:B------:R-:W-:Y:S01]  /*04a0*/  ISETP.GE.AND P1, PT, R118, c[0x0][0x164], PT ;  /* 0x0000590076007a0c */ /* 0x000fe20003f26270 */
[----:B------:R-:W-:Y:S01]  /*04b0*/  UIADD3 UR24, UR5, -0x24c28bd8, URZ ;  /* 0xdb3d742805187890 */ /* 0x000fe2000fffe03f */
[----:B------:R0:W5:Y:S01]  /*04c0*/  @P0 LDG.E.128 R12, [R28.64+0x400] ;  /* 0x000400061c0c0981 */ /* 0x000162000c1e1d00 */
        /* <DEDUP_REMOVED lines=19> */
[----:B------:R-:W-:-:S03]  /*0600*/  CS2R R6, SRZ ;  /* 0x0000000000067805 */ /* 0x000fc6000001ff00 */
[----:B------:R-:W-:Y:S01]  /*0610*/  IMAD.HI.U32 R3, R79, -0x2daee0ad, RZ ;  /* 0xd2511f534f037827 */ /* 0x000fe200078e00ff */
[----:B------:R-:W-:Y:S02]  /*0620*/  LOP3.LUT R114, R5, UR23, R8, 0x96, !PT ;  /* 0x0000001705727c12 */ /* 0x000fe4000f8e9608 */
[----:B------:R-:W-:Y:S01]  /*0630*/  CS2R R4, SRZ ;  /* 0x0000000000047805 */ /* 0x000fe2000001ff00 */
[----:B------:R-:W-:Y:S01]  /*0640*/  CS2R R8, SRZ ;  /* 0x0000000000087805 */ /* 0x000fe2000001ff00 */
[----:B------:R-:W-:Y:S02]  /*0650*/  LOP3.LUT R78, R3, UR24, R2, 0x96, !PT ;  /* 0x00000018034e7c12 */ /* 0x000fe4000f8e9602 */
[----:B------:R-:W-:Y:S02]  /*0660*/  IADD3 R2, P2, R0, c[0x0][0x1b0], RZ ;  /* 0x00006c0000027a10 */ /* 0x000fe40007f5e0ff */
[----:B------:R0:W5:Y:S03]  /*0670*/  @P0 LDG.E.128 R4, [R28.64] ;  /* 0x000000061c040981 */ /* 0x000166000c1e1d00 */
[----:B------:R-:W-:Y:S01]  /*0680*/  IMAD.X R3, RZ, RZ, c[0x0][0x1b4], P2 ;  /* 0x00006d00ff037624 */ /* 0x000fe200010e06ff */
[----:B------:R0:W5:Y:S01]  /*0690*/  @P0 LDG.E.128 R8, [R28.64+0x10] ;  /* 0x000010061c080981 */ /* 0x000162000c1e1d00 */
[----:B------:R-:W-:Y:S06]  /*06a0*/  @P1 EXIT ;  /* 0x000000000000194d */ /* 0x000fec0003800000 */
        /* <DEDUP_REMOVED lines=10> */
[----:B0-----:R0:W5:Y:S01]  /*0750*/  LDG.E.128 R28, [R2.64] ;  /* 0x00000006021c7981 */ /* 0x001162000c1e1d00 */
        /* <DEDUP_REMOVED lines=11> */
[----:B------:R0:W5:Y:S01]  /*0810*/  LDG.E.128 R48, [R2.64+0x810] ;  /* 0x0008100602307981 */ /* 0x000162000c1e1d00 */
[----:B------:R-:W-:Y:S01]  /*0820*/  ULDC.U8 UR8, c[0x0][0x1f0] ;  /* 0x00007c0000087ab9 */ /* 0x000fe20000000000 */
[----:B0-----:R-:W-:-:S02]  /*0830*/  IMAD.MOV.U32 R3, RZ, RZ, R83 ;  /* 0x000000ffff037224 */ /* 0x001fc400078e0053 */
[----:B-1----:R-:W-:Y:S02]  /*0840*/  IMAD R2, R78, -0x326172a9, RZ ;  /* 0xcd9e8d574e027824 */ /* 0x002fe400078e02ff */
.L_x_11104:
[----:B------:R-:W-:-:S10]  /*0850*/  HFMA2.MMA R129, -RZ, RZ, 0, 2.384185791015625e-07 ;  /* 0x00000004ff817435 */ /* 0x000fd400000001ff */
        /* <DEDUP_REMOVED lines=11> */
[----:B------:R-:W-:Y:S01]  /*0910*/  @P0 IMAD.MOV.U32 R93, RZ, RZ, 0x20 ;  /* 0x00000020ff5d0424 */ /* 0x000fe200078e00ff */
[----:B--2---:R-:W-:-:S13]  /*0920*/  ISETP.GE.AND P2, PT, R89, 0x1, PT ;  /* 0x000000015900780c */ /* 0x004fda0003f46270 */
[----:B------:R-:W-:Y:S01]  /*0930*/  @P2 IADD3 R92, R89, -0x1, RZ ;  /* 0xffffffff595c2810 */ /* 0x000fe20007ffe0ff */
[----:B------:R-:W-:-:S04]  /*0940*/  @P2 IMAD.MOV.U32 R90, RZ, RZ, 0x10 ;  /* 0x00000010ff5a2424 */ /* 0x000fc800078e00ff */
[----:B------:R-:W-:-:S05]  /*0950*/  @P2 IMAD R92, R92, c[0x0][0x168], RZ ;  /* 0x00005a005c5c2a24 */ /* 0x000fca00078e02ff */
[----:B------:R-:W-:-:S04]  /*0960*/  @P2 SHF.R.S32.HI R91, RZ, 0x1f, R92 ;  /* 0x0000001fff5b2819 */ /* 0x000fc8000001145c */
[----:B------:R-:W-:Y:S01]  /*0970*/  @P2 LEA.HI R88, R91, R92, RZ, 0x3 ;  /* 0x0000005c5b582211 */ /* 0x000fe200078f18ff */
[----:B------:R-:W-:-:S03]  /*0980*/  @P0 IMAD.WIDE.U32 R92, R130, R93, c[0x0][0x180] ;  /* 0x00006000825c0625 */ /* 0x000fc600078e005d */
[----:B------:R-:W-:Y:S02]  /*0990*/  @P2 LEA.HI.SX32 R131, R88, R117, 0x1d ;  /* 0x0000007558832211 */ /* 0x000fe400078feaff */
[----:B------:R-:W2:Y:S03]  /*09a0*/  @P0 LDG.E.128 R84, [R92.64] ;  /* 0x000000065c540981 */ /* 0x000ea6000c1e1d00 */
[----:B------:R-:W-:Y:S01]  /*09b0*/  @P2 IMAD.WIDE.U32 R90, R131, R90, c[0x0][0x170] ;  /* 0x00005c00835a2625 */ /* 0x000fe200078e005a */
[----:B------:R0:W5:Y:S04]  /*09c0*/  @P0 LDG.E.128 R80, [R92.64+0x10] ;  /* 0x000010065c500981 */ /* 0x000168000c1e1d00 */
[----:B------:R0:W5:Y:S01]  /*09d0*/  @P2 LDG.E.128 R76, [R90.64] ;  /* 0x000000065a4c2981 */ /* 0x000162000c1e1d00 */
[----:B------:R-:W-:Y:S01]  /*09e0*/  ISETP.GT.AND P3, PT, R89, RZ, PT ;  /* 0x000000ff5900720c */ /* 0x000fe20003f64270 */
[----:B------:R-:W-:Y:S01]  /*09f0*/  BSSY B1, `(.L_x_10877) ;  /* 0x000005d000017945 */ /* 0x000fe20003800000 */
[----:B------:R-:W-:-:S11]  /*0a00*/  SHF.R.S32.HI R127, RZ, 0x1f, R118 ;  /* 0x0000001fff7f7819 */ /* 0x000fd60000011476 */
        /* <DEDUP_REMOVED lines=17> */
.L_x_10880:
[----:B------:R-:W-:Y:S02]  /*0b20*/  MOV R89, R2 ;  /* 0x0000000200597202 */ /* 0x000fe40000000f00 */
.L_x_10881:
[----:B------:R-:W-:Y:S05]  /*0b30*/  BSYNC B2 ;  /* 0x0000000000027941 */ /* 0x000fea0003800000 */
.L_x_10879:
        /* <DEDUP_REMOVED lines=16> */
.L_x_10885:
[----:B------:R-:W-:Y:S05]  /*0c40*/  BSYNC B3 ;  /* 0x0000000000037941 */ /* 0x000fea0003800000 */
.L_x_10884:
        /* <DEDUP_REMOVED lines=43> */
.L_x_10883:
[----:B------:R-:W-:Y:S05]  /*0f00*/  BSYNC B2 ;  /* 0x0000000000027941 */ /* 0x000fea0003800000 */
.L_x_10882:
[----:B------:R0:W1:Y:S01]  /*0f10*/  I2F.U32 R88, R89 ;  /* 0x0000005900587306 */ /* 0x0000620000201000 */
[----:B------:R-:W-:Y:S01]  /*0f20*/  IMAD.MOV.U32 R91, RZ, RZ, 0x2f800000 ;  /* 0x2f800000ff5b7424 */ /* 0x000fe200078e00ff */
[----:B0----5:R-:W-:-:S05]  /*0f30*/  PRMT R89, RZ, 0x5410, R76 ;  /* 0x00005410ff597816 */ /* 0x021fca000000004c */
[----:B------:R-:W-:Y:S02]  /*0f40*/  FMUL.FTZ R90, R89, c[0x0][0x1ec] ;  /* 0x00007b00595a7a20 */ /* 0x000fe40000410000 */
[----:B-1----:R-:W-:Y:S02]  /*0f50*/  FFMA.FTZ R88, R88, R91, 1.1641532182693481445e-10 ;  /* 0x2f00000058587423 */ /* 0x002fe4000001005b */
[----:B------:R-:W-:-:S03]  /*0f60*/  FMUL.FTZ R90, R90, c[0x0][0x1e8] ;  /* 0x00007a005a5a7a20 */ /* 0x000fc60000410000 */
[----:B------:R-:W-:-:S04]  /*0f70*/  FSETP.GTU.FTZ.AND P1, PT, R88, c[0x0][0x1e4], PT ;  /* 0x0000790058007a0b */ /* 0x000fc80003f3c000 */
[----:B------:R-:W-:Y:S02]  /*0f80*/  FSEL R91, R90, RZ, !P1 ;  /* 0x000000ff5a5b7208 */ /* 0x000fe40004800000 */
[----:B------:R-:W-:-:S03]  /*0f90*/  SEL R123, RZ, 0x1, P1 ;  /* 0x00000001ff7b7807 */ /* 0x000fc60000800000 */
[----:B------:R-:W-:-:S04]  /*0fa0*/  FMUL.FTZ R88, R52, R91 ;  /* 0x0000005b34587220 */ /* 0x000fc80000410000 */
[----:B------:R-:W-:Y:S02]  /*0fb0*/  @P0 FADD.FTZ R88, R84, R88 ;  /* 0x0000005854580221 */ /* 0x000fe40000010000 */
.L_x_10878:
[----:B0-----:R-:W-:Y:S05]  /*0fc0*/  BSYNC B1 ;  /* 0x0000000000017941 */ /* 0x001fea0003800000 */
.L_x_10877:
        /* <DEDUP_REMOVED lines=18> */
.L_x_10889:
[----:B------:R-:W-:Y:S02]  /*10f0*/  IMAD.MOV.U32 R90, RZ, RZ, R2 ;  /* 0x000000ffff5a7224 */ /* 0x000fe400078e0002 */
.L_x_10890:
[----:B------:R-:W-:Y:S05]  /*1100*/  BSYNC B2 ;  /* 0x0000000000027941 */ /* 0x000fea0003800000 */
.L_x_10888:
        /* <DEDUP_REMOVED lines=16> */
.L_x_10894:
[----:B------:R-:W-:Y:S05]  /*1210*/  BSYNC B3 ;  /* 0x0000000000037941 */ /* 0x000fea0003800000 */
.L_x_10893:
        /* <DEDUP_REMOVED lines=43> */
.L_x_10892:
[----:B------:R-:W-:Y:S05]  /*14d0*/  BSYNC B2 ;  /* 0x0000000000027941 */ /* 0x000fea0003800000 */
.L_x_10891:
        /* <DEDUP_REMOVED lines=11> */
.L_x_10887:
[----:B------:R-:W-:Y:S05]  /*1590*/  BSYNC B1 ;  /* 0x0000000000017941 */ /* 0x000fea0003800000 */
.L_x_10886:
        /* <DEDUP_REMOVED lines=18> */
.L_x_10898:
[----:B------:R-:W-:Y:S02]  /*16c0*/  IMAD.MOV.U32 R91, RZ, RZ, R2 ;  /* 0x000000ffff5b7224 */ /* 0x000fe400078e0002 */
.L_x_10899:
[----:B------:R-:W-:Y:S05]  /*16d0*/  BSYNC B2 ;  /* 0x0000000000027941 */ /* 0x000fea0003800000 */
.L_x_10897:
        /* <DEDUP_REMOVED lines=16> */
.L_x_10903:
[----:B------:R-:W-:Y:S05]  /*17e0*/  BSYNC B3 ;  /* 0x0000000000037941 */ /* 0x000fea0003800000 */
.L_x_10902:
        /* <DEDUP_REMOVED lines=43> */
.L_x_10901:
[----:B------:R-:W-:Y:S05]  /*1aa0*/  BSYNC B2 ;  /* 0x0000000000027941 */ /* 0x000fea0003800000 */
.L_x_10900:
        /* <DEDUP_REMOVED lines=9> */
[----:B------:R-:W-:-:S04]  /*1b40*/  FMUL.FTZ R90, R54, R95 ;  /* 0x0000005f365a7220 */ /* 0x000fc80000410000 */
[----:B------:R-:W-:Y:S02]  /*1b50*/  @P0 FADD.FTZ R90, R86, R90 ;  /* 0x0000005a565a0221 */ /* 0x000fe40000010000 */
.L_x_10896:
[----:B------:R-:W-:Y:S05]  /*1b60*/  BSYNC B1 ;  /* 0x0000000000017941 */ /* 0x000fea0003800000 */
.L_x_10895:
        /* <DEDUP_REMOVED lines=18> */
.L_x_10907:
[----:B------:R-:W-:Y:S02]  /*1c90*/  IMAD.MOV.U32 R92, RZ, RZ, R2 ;  /* 0x000000ffff5c7224 */ /* 0x000fe400078e0002 */
.L_x_10908:
[----:B------:R-:W-:Y:S05]  /*1ca0*/  BSYNC B2 ;  /* 0x0000000000027941 */ /* 0x000fea0003800000 */
.L_x_10906:
        /* <DEDUP_REMOVED lines=16> */
.L_x_10912:
[----:B------:R-:W-:Y:S05]  /*1db0*/  BSYNC B3 ;  /* 0x0000000000037941 */ /* 0x000fea0003800000 */
.L_x_10911:
        /* <DEDUP_REMOVED lines=43> */
.L_x_10910:
[----:B------:R-:W-:Y:S05]  /*2070*/  BSYNC B2 ;  /* 0x0000000000027941 */ /* 0x000fea0003800000 */
.L_x_10909:
        /* <DEDUP_REMOVED lines=11> */
.L_x_10905:
[----:B------:R-:W-:Y:S05]  /*2130*/  BSYNC B1 ;  /* 0x0000000000017941 */ /* 0x000fea0003800000 */
.L_x_10904:
        /* <DEDUP_REMOVED lines=18> */
.L_x_10916:
[----:B------:R-:W-:Y:S02]  /*2260*/  MOV R93, R2 ;  /* 0x00000002005d7202 */ /* 0x000fe40000000f00 */
.L_x_10917:
[----:B------:R-:W-:Y:S05]  /*2270*/  BSYNC B2 ;  /* 0x0000000000027941 */ /* 0x000fea0003800000 */
.L_x_10915:
        /* <DEDUP_REMOVED lines=16> */
.L_x_10921:
[----:B------:R-:W-:Y:S05]  /*2380*/  BSYNC B3 ;  /* 0x0000000000037941 */ /* 0x000fea0003800000 */
.L_x_10920:
        /* <DEDUP_REMOVED lines=43> */
.L_x_10919:
[----:B------:R-:W-:Y:S05]  /*2640*/  BSYNC B2 ;  /* 0x0000000000027941 */ /* 0x000fea0003800000 */
.L_x_10918:
[----:B------:R0:W1:Y:S01]  /*2650*/  I2F.U32 R92, R93 ;  /* 0x0000005d005c7306 */ /* 0x0000620000201000 */
[----:B------:R-:W-:Y:S01]  /*2660*/  IMAD.MOV.U32 R97, RZ, RZ, 0x2f800000 ;  /* 0x2f800000ff617424 */ /* 0x000fe200078e00ff */
[----:B0-----:R-:W-:-:S05]  /*2670*/  PRMT R93, RZ, 0x5410, R78 ;  /* 0x00005410ff5d7816 */ /* 0x001fca000000004e */
        /* <DEDUP_REMOVED lines=8> */
.L_x_10914:
[----:B------:R-:W-:Y:S05]  /*2700*/  BSYNC B1 ;  /* 0x0000000000017941 */ /* 0x000fea0003800000 */
.L_x_10913:
        /* <DEDUP_REMOVED lines=18> */
.L_x_10925:
[----:B------:R-:W-:Y:S02]  /*2830*/  IMAD.MOV.U32 R94, RZ, RZ, R2 ;  /* 0x000000ffff5e7224 */ /* 0x000fe400078e0002 */
.L_x_10926:
[----:B------:R-:W-:Y:S05]  /*2840*/  BSYNC B2 ;  /* 0x0000000000027941 */ /* 0x000fea0003800000 */
.L_x_10924:
        /* <DEDUP_REMOVED lines=16> */
.L_x_10930:
[----:B------:R-:W-:Y:S05]  /*2950*/  BSYNC B3 ;  /* 0x0000000000037941 */ /* 0x000fea0003800000 */
.L_x_10929:
        /* <DEDUP_REMOVED lines=43> */
.L_x_10928:
[----:B------:R-:W-:Y:S05]  /*2c10*/  BSYNC B2 ;  /* 0x0000000000027941 */ /* 0x000fea0003800000 */
.L_x_10927:
        /* <DEDUP_REMOVED lines=11> */
.L_x_10923:
[----:B------:R-:W-:Y:S05]  /*2cd0*/  BSYNC B1 ;  /* 0x0000000000017941 */ /* 0x000fea0003800000 */
.L_x_10922:
        /* <DEDUP_REMOVED lines=18> */
.L_x_10934:
[----:B------:R-:W-:Y:S02]  /*2e00*/  IMAD.MOV.U32 R95, RZ, RZ, R2 ;  /* 0x000000ffff5f7224 */ /* 0x000fe400078e0002 */
.L_x_10935:
[----:B------:R-:W-:Y:S05]  /*2e10*/  BSYNC B2 ;  /* 0x0000000000027941 */ /* 0x000fea0003800000 */
.L_x_10933:
        /* <DEDUP_REMOVED lines=16> */
.L_x_10939:
[----:B------:R-:W-:Y:S05]  /*2f20*/  BSYNC B3 ;  /* 0x0000000000037941 */ /* 0x000fea0003800000 */
.L_x_10938:
        /* <DEDUP_REMOVED lines=43> */
.L_x_10937:
[----:B------:R-:W-:Y:S05]  /*31e0*/  BSYNC B2 ;  /* 0x0000000000027941 */ /* 0x000fea0003800000 */
.L_x_10936:
        /* <DEDUP_REMOVED lines=11> */
.L_x_10932:
[----:B------:R-:W-:Y:S05]  /*32a0*/  BSYNC B1 ;  /* 0x0000000000017941 */ /* 0x000fea0003800000 */
.L_x_10931:
        /* <DEDUP_REMOVED lines=18> */
.L_x_10943:
[----:B------:R-:W-:Y:S02]  /*33d0*/  IMAD.MOV.U32 R96, RZ, RZ, R2 ;  /* 0x000000ffff607224 */ /* 0x000fe400078e0002 */
.L_x_10944:
[----:B------:R-:W-:Y:S05]  /*33e0*/  BSYNC B2 ;  /* 0x0000000000027941 */ /* 0x000fea0003800000 */
.L_x_10942:
        /* <DEDUP_REMOVED lines=16> */
.L_x_10948:
[----:B------:R-:W-:Y:S05]  /*34f0*/  BSYNC B3 ;  /* 0x0000000000037941 */ /* 0x000fea0003800000 */
.L_x_10947:
        /* <DEDUP_REMOVED lines=43> */
.L_x_10946:
[----:B------:R-:W-:Y:S05]  /*37b0*/  BSYNC B2 ;  /* 0x0000000000027941 */ /* 0x000fea0003800000 */
.L_x_10945:
        /* <DEDUP_REMOVED lines=11> */
.L_x_10941:
[----:B------:R-:W-:Y:S05]  /*3870*/  BSYNC B1 ;  /* 0x0000000000017941 */ /* 0x000fea0003800000 */
.L_x_10940:
[----:B------:R-:W-:Y:S01]  /*3880*/  HFMA2.MMA R129, -RZ, RZ, 0, 1.9073486328125e-06 ;  /* 0x00000020ff817435 */ /* 0x000fe200000001ff */
[----:B------:R-:W-:Y:S01]  /*3890*/  IADD3 R106, R130, 0x20, RZ ;  /* 0x00000020826a7810 */ /* 0x000fe20007ffe0ff */
[----:B------:R-:W-:Y:S01]  /*38a0*/  BSSY B1, `(.L_x_10949) ;  /* 0x000001c000017945 */ /* 0x000fe20003800000 */
[----:B------:R-:W-:Y:S01]  /*38b0*/  IADD3 R104, R131, 0x20, RZ ;  /* 0x0000002083687810 */ /* 0x000fe20007ffe0ff */
[----:B------:R-:W-:-:S06]  /*38c0*/  @P2 IMAD.MOV.U32 R109, RZ, RZ, 0x10 ;  /* 0x00000010ff6d2424 */ /* 0x000fcc00078e00ff */
[----:B------:R-:W-:-:S04]  /*38d0*/  IMAD.WIDE.U32 R96, R130, R129, c[0x0][0x188] ;  /* 0x0000620082607625 */ /* 0x000fc800078e0081 */
[----:B------:R-:W-:Y:S01]  /*38e0*/  @P0 IMAD.WIDE.U32 R98, R106, R129, c[0x0][0x180] ;  /* 0x000060006a620625 */ /* 0x000fe200078e0081 */
        /* <DEDUP_REMOVED lines=23> */
.L_x_10950:
[----:B------:R-:W-:Y:S05]  /*3a60*/  BSYNC B1 ;  /* 0x0000000000017941 */ /* 0x000fea0003800000 */
.L_x_10949:
        /* <DEDUP_REMOVED lines=22> */
.L_x_10954:
[----:B------:R-:W-:Y:S02]  /*3bd0*/  MOV R97, R2 ;  /* 0x0000000200617202 */ /* 0x000fe40000000f00 */
.L_x_10955:
[----:B------:R-:W-:Y:S05]  /*3be0*/  BSYNC B2 ;  /* 0x0000000000027941 */ /* 0x000fea0003800000 */
.L_x_10953:
        /* <DEDUP_REMOVED lines=16> */
.L_x_10959:
[----:B------:R-:W-:Y:S05]  /*3cf0*/  BSYNC B3 ;  /* 0x0000000000037941 */ /* 0x000fea0003800000 */
.L_x_10958:
        /* <DEDUP_REMOVED lines=43> */
.L_x_10957:
[----:B------:R-:W-:Y:S05]  /*3fb0*/  BSYNC B2 ;  /* 0x0000000000027941 */ /* 0x000fea0003800000 */
.L_x_10956:
        /* <DEDUP_REMOVED lines=11> */
.L_x_10952:
[----:B0-----:R-:W-:Y:S05]  /*4070*/  BSYNC B1 ;  /* 0x0000000000017941 */ /* 0x001fea0003800000 */
.L_x_10951:
        /* <DEDUP_REMOVED lines=18> */
.L_x_10963:
[----:B------:R-:W-:Y:S02]  /*41a0*/  IMAD.MOV.U32 R98, RZ, RZ, R2 ;  /* 0x000000ffff627224 */ /* 0x000fe400078e0002 */
.L_x_10964:
[----:B------:R-:W-:Y:S05]  /*41b0*/  BSYNC B2 ;  /* 0x0000000000027941 */ /* 0x000fea0003800000 */
.L_x_10962:
        /* <DEDUP_REMOVED lines=16> */
.L_x_10968:
[----:B------:R-:W-:Y:S05]  /*42c0*/  BSYNC B3 ;  /* 0x0000000000037941 */ /* 0x000fea0003800000 */
.L_x_10967:
        /* <DEDUP_REMOVED lines=43> */
.L_x_10966:
[----:B------:R-:W-:Y:S05]  /*4580*/  BSYNC B2 ;  /* 0x0000000000027941 */ /* 0x000fea0003800000 */
.L_x_10965:
        /* <DEDUP_REMOVED lines=11> */
.L_x_10961:
[----:B------:R-:W-:Y:S05]  /*4640*/  BSYNC B1 ;  /* 0x0000000000017941 */ /* 0x000fea0003800000 */
.L_x_10960:
        /* <DEDUP_REMOVED lines=18> */
.L_x_10972:
[----:B------:R-:W-:Y:S02]  /*4770*/  IMAD.MOV.U32 R99, RZ, RZ, R2 ;  /* 0x000000ffff637224 */ /* 0x000fe400078e0002 */
.L_x_10973:
[----:B------:R-:W-:Y:S05]  /*4780*/  BSYNC B2 ;  /* 0x0000000000027941 */ /* 0x000fea0003800000 */
.L_x_10971:
        /* <DEDUP_REMOVED lines=16> */
.L_x_10977:
[----:B------:R-:W-:Y:S05]  /*4890*/  BSYNC B3 ;  /* 0x0000000000037941 */ /* 0x000fea0003800000 */
.L_x_10976:
        /* <DEDUP_REMOVED lines=43> */
.L_x_10975:
[----:B------:R-:W-:Y:S05]  /*4b50*/  BSYNC B2 ;  /* 0x0000000000027941 */ /* 0x000fea0003800000 */
.L_x_10974:
        /* <DEDUP_REMOVED lines=11> */
.L_x_10970:
[----:B------:R-:W-:Y:S05]  /*4c10*/  BSYNC B1 ;  /* 0x0000000000017941 */ /* 0x000fea0003800000 */
.L_x_10969:
        /* <DEDUP_REMOVED lines=18> */
.L_x_10981:
[----:B------:R-:W-:Y:S02]  /*4d40*/  IMAD.MOV.U32 R100, RZ, RZ, R2 ;  /* 0x000000ffff647224 */ /* 0x000fe400078e0002 */
.L_x_10982:
[----:B------:R-:W-:Y:S05]  /*4d50*/  BSYNC B2 ;  /* 0x0000000000027941 */ /* 0x000fea0003800000 */
.L_x_10980:
        /* <DEDUP_REMOVED lines=16> */
.L_x_10986:
[----:B------:R-:W-:Y:S05]  /*4e60*/  BSYNC B3 ;  /* 0x0000000000037941 */ /* 0x000fea0003800000 */
.L_x_10985:
        /* <DEDUP_REMOVED lines=44> */
.L_x_10984:
[----:B------:R-:W-:Y:S05]  /*5130*/  BSYNC B2 ;  /* 0x0000000000027941 */ /* 0x000fea0003800000 */
.L_x_10983:
        /* <DEDUP_REMOVED lines=11> */
.L_x_10979:
[----:B------:R-:W-:Y:S05]  /*51f0*/  BSYNC B1 ;  /* 0x0000000000017941 */ /* 0x000fea0003800000 */
.L_x_10978:
        /* <DEDUP_REMOVED lines=18> */
.L_x_10990:
[----:B------:R-:W-:Y:S02]  /*5320*/  IMAD.MOV.U32 R101, RZ, RZ, R2 ;  /* 0x000000ffff657224 */ /* 0x000fe400078e0002 */
.L_x_10991:
[----:B------:R-:W-:Y:S05]  /*5330*/  BSYNC B2 ;  /* 0x0000000000027941 */ /* 0x000fea0003800000 */
.L_x_10989:
        /* <DEDUP_REMOVED lines=16> */
.L_x_10995:
[----:B------:R-:W-:Y:S05]  /*5440*/  BSYNC B3 ;  /* 0x0000000000037941 */ /* 0x000fea0003800000 */
.L_x_10994:
        /* <DEDUP_REMOVED lines=44> */
.L_x_10993:
[----:B------:R-:W-:Y:S05]  /*5710*/  BSYNC B2 ;  /* 0x0000000000027941 */ /* 0x000fea0003800000 */
.L_x_10992:
        /* <DEDUP_REMOVED lines=11> */
.L_x_10988:
[----:B------:R-:W-:Y:S05]  /*57d0*/  BSYNC B1 ;  /* 0x0000000000017941 */ /* 0x000fea0003800000 */
.L_x_10987:
        /* <DEDUP_REMOVED lines=18> */
.L_x_10999:
[----:B------:R-:W-:Y:S02]  /*5900*/  IMAD.MOV.U32 R102, RZ, RZ, R2 ;  /* 0x000000ffff667224 */ /* 0x000fe400078e0002 */
.L_x_11000:
[----:B------:R-:W-:Y:S05]  /*5910*/  BSYNC B2 ;  /* 0x0000000000027941 */ /* 0x000fea0003800000 */
.L_x_10998:
        /* <DEDUP_REMOVED lines=16> */
.L_x_11004:
[----:B------:R-:W-:Y:S05]  /*5a20*/  BSYNC B3 ;  /* 0x0000000000037941 */ /* 0x000fea0003800000 */
.L_x_11003:
        /* <DEDUP_REMOVED lines=44> */
.L_x_11002:
[----:B------:R-:W-:Y:S05]  /*5cf0*/  BSYNC B2 ;  /* 0x0000000000027941 */ /* 0x000fea0003800000 */
.L_x_11001:
        /* <DEDUP_REMOVED lines=11> */
.L_x_10997:
[----:B------:R-:W-:Y:S05]  /*5db0*/  BSYNC B1 ;  /* 0x0000000000017941 */ /* 0x000fea0003800000 */
.L_x_10996:
        /* <DEDUP_REMOVED lines=18> */
.L_x_11008:
[----:B------:R-:W-:Y:S02]  /*5ee0*/  IMAD.MOV.U32 R103, RZ, RZ, R2 ;  /* 0x000000ffff677224 */ /* 0x000fe400078e0002 */
.L_x_11009:
[----:B------:R-:W-:Y:S05]  /*5ef0*/  BSYNC B2 ;  /* 0x0000000000027941 */ /* 0x000fea0003800000 */
.L_x_11007:
        /* <DEDUP_REMOVED lines=16> */
.L_x_11013:
[----:B------:R-:W-:Y:S05]  /*6000*/  BSYNC B3 ;  /* 0x0000000000037941 */ /* 0x000fea0003800000 */
.L_x_11012:
        /* <DEDUP_REMOVED lines=44> */
.L_x_11011:
[----:B------:R-:W-:Y:S05]  /*62d0*/  BSYNC B2 ;  /* 0x0000000000027941 */ /* 0x000fea0003800000 */
.L_x_11010:
        /* <DEDUP_REMOVED lines=11> */
.L_x_11006:
[----:B------:R-:W-:Y:S05]  /*6390*/  BSYNC B1 ;  /* 0x0000000000017941 */ /* 0x000fea0003800000 */
.L_x_11005:
        /* <DEDUP_REMOVED lines=18> */
.L_x_11017:
[----:B------:R-:W-:Y:S02]  /*64c0*/  MOV R105, R2 ;  /* 0x0000000200697202 */ /* 0x000fe40000000f00 */
.L_x_11018:
[----:B------:R-:W-:Y:S05]  /*64d0*/  BSYNC B2 ;  /* 0x0000000000027941 */ /* 0x000fea0003800000 */
.L_x_11016:
        /* <DEDUP_REMOVED lines=16> */
.L_x_11022:
[----:B------:R-:W-:Y:S05]  /*65e0*/  BSYNC B3 ;  /* 0x0000000000037941 */ /* 0x000fea0003800000 */
.L_x_11021:
        /* <DEDUP_REMOVED lines=44> */
.L_x_11020:
[----:B------:R-:W-:Y:S05]  /*68b0*/  BSYNC B2 ;  /* 0x0000000000027941 */ /* 0x000fea0003800000 */
.L_x_11019:
        /* <DEDUP_REMOVED lines=11> */
.L_x_11015:
[----:B------:R-:W-:Y:S05]  /*6970*/  BSYNC B1 ;  /* 0x0000000000017941 */ /* 0x000fea0003800000 */
.L_x_11014:
        /* <DEDUP_REMOVED lines=9> */
[----:B------:R-:W-:Y:S02]  /*6a10*/  SHF.L.U32 R109, R125, 0x10, RZ ;  /* 0x000000107d6d7819 */ /* 0x000fe400000006ff */
[----:B------:R-:W-:Y:S02]  /*6a20*/  LOP3.LUT R105, R126, 0xffff, RZ, 0xc0, !PT ;  /* 0x0000ffff7e697812 */ /* 0x000fe400078ec0ff */
[----:B0-----:R-:W-:Y:S01]  /*6a30*/  LOP3.LUT R110, R109, 0xff0000, RZ, 0xc0, !PT ;  /* 0x00ff00006d6e7812 */ /* 0x001fe200078ec0ff */
[----:B------:R-:W-:Y:S01]  /*6a40*/  IMAD.MOV.U32 R109, RZ, RZ, 0x8 ;  /* 0x00000008ff6d7424 */ /* 0x000fe200078e00ff */
        /* <DEDUP_REMOVED lines=11> */
[----:B------:R-:W-:Y:S02]  /*6b00*/  LOP3.LUT R110, R132, R110, R134, 0xfe, !PT ;  /* 0x0000006e846e7212 */ /* 0x000fe400078efe86 */
[----:B------:R-:W-:Y:S01]  /*6b10*/  LOP3.LUT R111, R105, R133, RZ, 0xfc, !PT ;  /* 0x00000085696f7212 */ /* 0x000fe200078efcff */
[----:B------:R-:W-:Y:S01]  /*6b20*/  IMAD.WIDE.U32 R104, R104, R109, c[0x0][0x190] ;  /* 0x0000640068687625 */ /* 0x000fe200078e006d */
[----:B------:R-:W-:-:S05]  /*6b30*/  LOP3.LUT R110, R110, 0xff, R123, 0xf8, !PT ;  /* 0x000000ff6e6e7812 */ /* 0x000fca00078ef87b */
[----:B------:R0:W-:Y:S02]  /*6b40*/  STG.E.64 [R104.64], R110 ;  /* 0x0000006e68007986 */ /* 0x0001e4000c101b06 */
.L_x_11024:
[----:B------:R-:W-:Y:S05]  /*6b50*/  BSYNC B1 ;  /* 0x0000000000017941 */ /* 0x000fea0003800000 */
.L_x_11023:
        /* <DEDUP_REMOVED lines=22> */
.L_x_11028:
[----:B------:R-:W-:Y:S02]  /*6cc0*/  MOV R105, R2 ;  /* 0x0000000200697202 */ /* 0x000fe40000000f00 */
.L_x_11029:
[----:B------:R-:W-:Y:S05]  /*6cd0*/  BSYNC B2 ;  /* 0x0000000000027941 */ /* 0x000fea0003800000 */
.L_x_11027:
        /* <DEDUP_REMOVED lines=16> */
.L_x_11033:
[----:B------:R-:W-:Y:S05]  /*6de0*/  BSYNC B3 ;  /* 0x0000000000037941 */ /* 0x000fea0003800000 */
.L_x_11032:
        /* <DEDUP_REMOVED lines=44> */
.L_x_11031:
[----:B------:R-:W-:Y:S05]  /*70b0*/  BSYNC B2 ;  /* 0x0000000000027941 */ /* 0x000fea0003800000 */
.L_x_11030:
        /* <DEDUP_REMOVED lines=11> */
.L_x_11026:
[----:B0-----:R-:W-:Y:S05]  /*7170*/  BSYNC B1 ;  /* 0x0000000000017941 */ /* 0x001fea0003800000 */
.L_x_11025:
        /* <DEDUP_REMOVED lines=18> */
.L_x_11037:
[----:B------:R-:W-:Y:S02]  /*72a0*/  MOV R106, R2 ;  /* 0x00000002006a7202 */ /* 0x000fe40000000f00 */
.L_x_11038:
[----:B------:R-:W-:Y:S05]  /*72b0*/  BSYNC B2 ;  /* 0x0000000000027941 */ /* 0x000fea0003800000 */
.L_x_11036:
        /* <DEDUP_REMOVED lines=16> */
.L_x_11042:
[----:B------:R-:W-:Y:S05]  /*73c0*/  BSYNC B3 ;  /* 0x0000000000037941 */ /* 0x000fea0003800000 */
.L_x_11041:
        /* <DEDUP_REMOVED lines=44> */
.L_x_11040:
[----:B------:R-:W-:Y:S05]  /*7690*/  BSYNC B2 ;  /* 0x0000000000027941 */ /* 0x000fea0003800000 */
.L_x_11039:
        /* <DEDUP_REMOVED lines=11> */
.L_x_11035:
[----:B------:R-:W-:Y:S05]  /*7750*/  BSYNC B1 ;  /* 0x0000000000017941 */ /* 0x000fea0003800000 */
.L_x_11034:
        /* <DEDUP_REMOVED lines=18> */
.L_x_11046:
[----:B------:R-:W-:Y:S02]  /*7880*/  MOV R107, R2 ;  /* 0x00000002006b7202 */ /* 0x000fe40000000f00 */
.L_x_11047:
[----:B------:R-:W-:Y:S05]  /*7890*/  BSYNC B2 ;  /* 0x0000000000027941 */ /* 0x000fea0003800000 */
.L_x_11045:
        /* <DEDUP_REMOVED lines=16> */
.L_x_11051:
[----:B------:R-:W-:Y:S05]  /*79a0*/  BSYNC B3 ;  /* 0x0000000000037941 */ /* 0x000fea0003800000 */
.L_x_11050:
        /* <DEDUP_REMOVED lines=44> */
.L_x_11049:
[----:B------:R-:W-:Y:S05]  /*7c70*/  BSYNC B2 ;  /* 0x0000000000027941 */ /* 0x000fea0003800000 */
.L_x_11048:
        /* <DEDUP_REMOVED lines=11> */
.L_x_11044:
[----:B------:R-:W-:Y:S05]  /*7d30*/  BSYNC B1 ;  /* 0x0000000000017941 */ /* 0x000fea0003800000 */
.L_x_11043:
        /* <DEDUP_REMOVED lines=18> */
.L_x_11055:
[----:B------:R-:W-:Y:S02]  /*7e60*/  MOV R108, R2 ;  /* 0x00000002006c7202 */ /* 0x000fe40000000f00 */
.L_x_11056:
[----:B------:R-:W-:Y:S05]  /*7e70*/  BSYNC B2 ;  /* 0x0000000000027941 */ /* 0x000fea0003800000 */
.L_x_11054:
        /* <DEDUP_REMOVED lines=16> */
.L_x_11060:
[----:B------:R-:W-:Y:S05]  /*7f80*/  BSYNC B3 ;  /* 0x0000000000037941 */ /* 0x000fea0003800000 */
.L_x_11059:
        /* <DEDUP_REMOVED lines=43> */
.L_x_11058:
[----:B------:R-:W-:Y:S05]  /*8240*/  BSYNC B2 ;  /* 0x0000000000027941 */ /* 0x000fea0003800000 */
.L_x_11057:
        /* <DEDUP_REMOVED lines=11> */
.L_x_11053:
[----:B------:R-:W-:Y:S05]  /*8300*/  BSYNC B1 ;  /* 0x0000000000017941 */ /* 0x000fea0003800000 */
.L_x_11052:
        /* <DEDUP_REMOVED lines=18> */
.L_x_11064:
[----:B------:R-:W-:Y:S02]  /*8430*/  IMAD.MOV.U32 R109, RZ, RZ, R2 ;  /* 0x000000ffff6d7224 */ /* 0x000fe400078e0002 */
.L_x_11065:
[----:B------:R-:W-:Y:S05]  /*8440*/  BSYNC B2 ;  /* 0x0000000000027941 */ /* 0x000fea0003800000 */
.L_x_11063:
        /* <DEDUP_REMOVED lines=16> */
.L_x_11069:
[----:B------:R-:W-:Y:S05]  /*8550*/  BSYNC B3 ;  /* 0x0000000000037941 */ /* 0x000fea0003800000 */
.L_x_11068:
        /* <DEDUP_REMOVED lines=43> */
.L_x_11067:
[----:B------:R-:W-:Y:S05]  /*8810*/  BSYNC B2 ;  /* 0x0000000000027941 */ /* 0x000fea0003800000 */
.L_x_11066:
        /* <DEDUP_REMOVED lines=11> */
.L_x_11062:
[----:B------:R-:W-:Y:S05]  /*88d0*/  BSYNC B1 ;  /* 0x0000000000017941 */ /* 0x000fea0003800000 */
.L_x_11061:
        /* <DEDUP_REMOVED lines=18> */
.L_x_11073:
[----:B------:R-:W-:Y:S02]  /*8a00*/  IMAD.MOV.U32 R110, RZ, RZ, R2 ;  /* 0x000000ffff6e7224 */ /* 0x000fe400078e0002 */
.L_x_11074:
[----:B------:R-:W-:Y:S05]  /*8a10*/  BSYNC B2 ;  /* 0x0000000000027941 */ /* 0x000fea0003800000 */
.L_x_11072:
        /* <DEDUP_REMOVED lines=16> */
.L_x_11078:
[----:B------:R-:W-:Y:S05]  /*8b20*/  BSYNC B3 ;  /* 0x0000000000037941 */ /* 0x000fea0003800000 */
.L_x_11077:
        /* <DEDUP_REMOVED lines=44> */
.L_x_11076:
[----:B------:R-:W-:Y:S05]  /*8df0*/  BSYNC B2 ;  /* 0x0000000000027941 */ /* 0x000fea0003800000 */
.L_x_11075:
        /* <DEDUP_REMOVED lines=11> */
.L_x_11071:
[----:B------:R-:W-:Y:S05]  /*8eb0*/  BSYNC B1 ;  /* 0x0000000000017941 */ /* 0x000fea0003800000 */
.L_x_11070:
        /* <DEDUP_REMOVED lines=18> */
.L_x_11082:
[----:B------:R-:W-:Y:S02]  /*8fe0*/  IMAD.MOV.U32 R111, RZ, RZ, R2 ;  /* 0x000000ffff6f7224 */ /* 0x000fe400078e0002 */
.L_x_11083:
[----:B------:R-:W-:Y:S05]  /*8ff0*/  BSYNC B2 ;  /* 0x0000000000027941 */ /* 0x000fea0003800000 */
.L_x_11081:
        /* <DEDUP_REMOVED lines=16> */
.L_x_11087:
[----:B------:R-:W-:Y:S05]  /*9100*/  BSYNC B3 ;  /* 0x0000000000037941 */ /* 0x000fea0003800000 */
.L_x_11086:
        /* <DEDUP_REMOVED lines=44> */
.L_x_11085:
[----:B------:R-:W-:Y:S05]  /*93d0*/  BSYNC B2 ;  /* 0x0000000000027941 */ /* 0x000fea0003800000 */
.L_x_11084:
[----:B------:R0:W1:Y:S01]  /*93e0*/  I2F.U32 R110, R111 ;  /* 0x0000006f006e7306 */ /* 0x0000620000201000 */
[----:B------:R-:W-:Y:S01]  /*93f0*/  IMAD.MOV.U32 R125, RZ, RZ, 0x2f800000 ;  /* 0x2f800000ff7d7424 */ /* 0x000fe200078e00ff */
[----:B0-----:R-:W-:-:S03]  /*9400*/  PRMT R111, RZ, 0x5410, R79 ;  /* 0x00005410ff6f7816 */ /* 0x001fc6000000004f */
[----:B-1----:R-:W-:Y:S02]  /*9410*/  FFMA.FTZ R110, R110, R125, 1.1641532182693481445e-10 ;  /* 0x2f0000006e6e7423 */ /* 0x002fe4000001007d */
[----:B------:R-:W-:-:S03]  /*9420*/  FMUL.FTZ R125, R111, c[0x0][0x1ec] ;  /* 0x00007b006f7d7a20 */ /* 0x000fc60000410000 */
[----:B------:R-:W-:Y:S01]  /*9430*/  FSETP.GTU.FTZ.AND P1, PT, R110, c[0x0][0x1e4], PT ;  /* 0x000079006e007a0b */ /* 0x000fe20003f3c000 */
[----:B------:R-:W-:-:S05]  /*9440*/  FMUL.FTZ R125, R125, c[0x0][0x1e8] ;  /* 0x00007a007d7d7a20 */ /* 0x000fca0000410000 */
[----:B------:R-:W-:Y:S02]  /*9450*/  FSEL R133, R125, RZ, !P1 ;  /* 0x000000ff7d857208 */ /* 0x000fe40004800000 */
[----:B------:R-:W-:-:S03]  /*9460*/  SEL R125, RZ, 0x1, P1 ;  /* 0x00000001ff7d7807 */ /* 0x000fc60000800000 */
[----:B------:R-:W-:-:S04]  /*9470*/  FMUL.FTZ R110, R74, R133 ;  /* 0x000000854a6e7220 */ /* 0x000fc80000410000 */
[----:B------:R-:W-:Y:S02]  /*9480*/  @P0 FADD.FTZ R110, R82, R110 ;  /* 0x0000006e526e0221 */ /* 0x000fe40000010000 */
.L_x_11080:
[----:B------:R-:W-:Y:S05]  /*9490*/  BSYNC B1 ;  /* 0x0000000000017941 */ /* 0x000fea0003800000 */
.L_x_11079:
        /* <DEDUP_REMOVED lines=18> */
.L_x_11091:
[----:B------:R-:W-:Y:S02]  /*95c0*/  IMAD.MOV.U32 R133, RZ, RZ, R2 ;  /* 0x000000ffff857224 */ /* 0x000fe400078e0002 */
.L_x_11092:
[----:B------:R-:W-:Y:S05]  /*95d0*/  BSYNC B2 ;  /* 0x0000000000027941 */ /* 0x000fea0003800000 */
.L_x_11090:
        /* <DEDUP_REMOVED lines=16> */
.L_x_11096:
[----:B------:R-:W-:Y:S05]  /*96e0*/  BSYNC B3 ;  /* 0x0000000000037941 */ /* 0x000fea0003800000 */
.L_x_11095:
        /* <DEDUP_REMOVED lines=44> */
.L_x_11094:
[----:B------:R-:W-:Y:S05]  /*99b0*/  BSYNC B2 ;  /* 0x0000000000027941 */ /* 0x000fea0003800000 */
.L_x_11093:
        /* <DEDUP_REMOVED lines=11> */
.L_x_11089:
[----:B------:R-:W-:Y:S05]  /*9a70*/  BSYNC B1 ;  /* 0x0000000000017941 */ /* 0x000fea0003800000 */
.L_x_11088:
[----:B------:R-:W-:Y:S01]  /*9a80*/  FADD.FTZ R134, RZ, R88 ;  /* 0x00000058ff867221 */ /* 0x000fe20000010000 */
[----:B------:R-:W-:Y:S01]  /*9a90*/  BSSY B1, `(.L_x_11097) ;  /* 0x0000030000017945 */ /* 0x000fe20003800000 */
[----:B------:R-:W-:Y:S02]  /*9aa0*/  ISETP.NE.AND P1, PT, R117, RZ, PT ;  /* 0x000000ff7500720c */ /* 0x000fe40003f25270 */
        /* <DEDUP_REMOVED lines=20> */
[----:B------:R-:W-:Y:S01]  /*9bf0*/  FADD.FTZ R129, R136, R107 ;  /* 0x0000006b88817221 */ /* 0x000fe20000010000 */
[----:B------:R0:W-:Y:S03]  /*9c00*/  STG.E.128 [R134.64+0x10], R108 ;  /* 0x0000106c86007986 */ /* 0x0001e6000c101d06 */
[----:B------:R-:W-:-:S04]  /*9c10*/  FADD.FTZ R130, R129, R108 ;  /* 0x0000006c81827221 */ /* 0x000fc80000010000 */
[----:B------:R-:W-:-:S04]  /*9c20*/  FADD.FTZ R129, R130, R109 ;  /* 0x0000006d82817221 */ /* 0x000fc80000010000 */
[----:B------:R-:W-:Y:S01]  /*9c30*/  FADD.FTZ R140, R129, R110 ;  /* 0x0000006e818c7221 */ /* 0x000fe20000010000 */
[----:B------:R-:W-:Y:S05]  /*9c40*/  @!P2 BRA `(.L_x_11098) ;  /* 0x000001400000a947 */ /* 0x000fea0003800000 */
[----:B------:R-:W-:Y:S02]  /*9c50*/  SHF.L.U32 R130, R125, 0x10, RZ ;  /* 0x000000107d827819 */ /* 0x000fe400000006ff */
[----:B------:R-:W-:Y:S02]  /*9c60*/  LOP3.LUT R129, R126, 0xffff, RZ, 0xc0, !PT ;  /* 0x0000ffff7e817812 */ /* 0x000fe400078ec0ff */
[----:B------:R-:W-:Y:S02]  /*9c70*/  LOP3.LUT R130, R130, 0xff0000, RZ, 0xc0, !PT ;  /* 0x00ff000082827812 */ /* 0x000fe400078ec0ff */
[----:B0-----:R-:W-:Y:S02]  /*9c80*/  PRMT R134, R124, 0x7104, RZ ;  /* 0x000071047c867816 */ /* 0x001fe400000000ff */
[----:B------:R-:W-:Y:S01]  /*9c90*/  PRMT R129, R130, 0x4210, R129 ;  /* 0x0000421082817816 */ /* 0x000fe20000000081 */
[----:B------:R-:W-:Y:S01]  /*9ca0*/  IMAD.MOV.U32 R130, RZ, RZ, 0x8 ;  /* 0x00000008ff827424 */ /* 0x000fe200078e00ff */
[----:B------:R-:W-:-:S02]  /*9cb0*/  LOP3.LUT R135, R119, 0xff, RZ, 0xc0, !PT ;  /* 0x000000ff77877812 */ /* 0x000fc400078ec0ff */
[----:B------:R-:W-:Y:S01]  /*9cc0*/  LOP3.LUT R136, R121, 0xff, RZ, 0xc0, !PT ;  /* 0x000000ff79887812 */ /* 0x000fe200078ec0ff */
[----:B------:R-:W-:Y:S01]  /*9cd0*/  IMAD.WIDE.U32 R130, R131, R130, c[0x0][0x190] ;  /* 0x0000640083827625 */ /* 0x000fe200078e0082 */
        /* <DEDUP_REMOVED lines=11> */
.L_x_11098:
[----:B------:R-:W-:Y:S05]  /*9d90*/  BSYNC B1 ;  /* 0x0000000000017941 */ /* 0x000fea0003800000 */
.L_x_11097:
[----:B0-----:R-:W-:Y:S01]  /*9da0*/  FADD.FTZ R135, R140, R111 ;  /* 0x0000006f8c877221 */ /* 0x001fe20000010000 */
[----:B------:R-:W-:Y:S05]  /*9db0*/  BRA.DIV ~URZ, `(.L_x_11099) ;  /* 0x00000c127f007947 */ /* 0x000fea000b800000 */
[----:B------:R0:W1:Y:S02]  /*9dc0*/  SHFL.BFLY PT, R129, R135, 0x1, 0x1f ;  /* 0x0c201f0087817f89 */ /* 0x00006400000e0000 */
.L_x_11105:
        /* <DEDUP_REMOVED lines=68> */
.L_x_11106:
[----:B------:R-:W-:Y:S01]  /*a210*/  FMUL.FTZ R130, R129, R129 ;  /* 0x0000008181827220 */ /* 0x000fe20000410000 */
[----:B------:R-:W-:Y:S01]  /*a220*/  ISETP.NE.AND P0, PT, RZ, UR8, PT ;  /* 0x00000008ff007c0c */ /* 0x000fe2000bf05270 */
[----:B------:R-:W-:Y:S01]  /*a230*/  IMAD.MOV.U32 R133, RZ, RZ, c[0x0][0x1e0] ;  /* 0x00007800ff857624 */ /* 0x000fe200078e00ff */
[----:B------:R-:W-:Y:S01]  /*a240*/  @!P1 LEA R134, P2, R118, c[0x0][0x1a0], 0x2 ;  /* 0x0000680076869a11 */ /* 0x000fe200078410ff */
[----:B-1----:R-:W-:Y:S01]  /*a250*/  FADD.FTZ R136, R136, R135 ;  /* 0x0000008788887221 */ /* 0x002fe20000010000 */
[----:B------:R-:W-:Y:S01]  /*a260*/  FSEL R131, R130, RZ, P0 ;  /* 0x000000ff82837208 */ /* 0x000fe20000000000 */
[----:B------:R-:W-:Y:S01]  /*a270*/  BSSY B1, `(.L_x_11101) ;  /* 0x000006e000017945 */ /* 0x000fe20003800000 */
[----:B0-----:R-:W-:Y:S01]  /*a280*/  @!P1 LEA.HI.X R135, R118, c[0x0][0x1a4], R127, 0x2, P2 ;  /* 0x0000690076879a11 */ /* 0x001fe200010f147f */
[----:B------:R-:W-:Y:S01]  /*a290*/  FFMA.FTZ R130, R136, R133, c[0x0][0x228] ;  /* 0x00008a0088827623 */ /* 0x000fe20000010085 */
[----:B------:R-:W-:-:S03]  /*a2a0*/  @!P1 LEA R136, P3, R118, c[0x0][0x1a8], 0x2 ;  /* 0x00006a0076889a11 */ /* 0x000fc600078610ff */
[----:B------:R-:W-:Y:S01]  /*a2b0*/  FADD.FTZ R130, R130, R131 ;  /* 0x0000008382827221 */ /* 0x000fe20000010000 */
[----:B------:R-:W-:Y:S01]  /*a2c0*/  @!P1 LEA.HI.X R137, R118, c[0x0][0x1ac], R127, 0x2, P3 ;  /* 0x00006b0076899a11 */ /* 0x000fe200018f147f */
[----:B------:R0:W-:Y:S04]  /*a2d0*/  @!P1 STG.E [R134.64], R129 ;  /* 0x0000008186009986 */ /* 0x0001e8000c101906 */
[----:B------:R-:W1:Y:S02]  /*a2e0*/  MUFU.RSQ R130, R130 ;  /* 0x0000008200827308 */ /* 0x000e640000001400 */
        /* <DEDUP_REMOVED lines=8> */
[----:B------:R-:W-:Y:S02]  /*a370*/  FADD.FTZ R139, -R129, R98 ;  /* 0x00000062818b7221 */ /* 0x000fe40000010100 */
[C---:B------:R-:W-:Y:S02]  /*a380*/  FMUL.FTZ R135, R130.reuse, R135 ;  /* 0x0000008782877220 */ /* 0x040fe40000410000 */
[----:B------:R-:W-:-:S02]  /*a390*/  FMUL.FTZ R98, R130, R95 ;  /* 0x0000005f82627220 */ /* 0x000fc40000410000 */
[C---:B------:R-:W-:Y:S02]  /*a3a0*/  FADD.FTZ R133, -R129.reuse, R92 ;  /* 0x0000005c81857221 */ /* 0x040fe40000010100 */
[C---:B------:R-:W-:Y:S02]  /*a3b0*/  FADD.FTZ R149, -R129.reuse, R108 ;  /* 0x0000006c81957221 */ /* 0x040fe40000010100 */
[C---:B------:R-:W-:Y:S02]  /*a3c0*/  FADD.FTZ R109, -R129.reuse, R109 ;  /* 0x0000006d816d7221 */ /* 0x040fe40000010100 */
[C---:B------:R-:W-:Y:S02]  /*a3d0*/  FADD.FTZ R127, -R129.reuse, R88 ;  /* 0x00000058817f7221 */ /* 0x040fe40000010100 */
[----:B------:R-:W-:Y:S02]  /*a3e0*/  FADD.FTZ R89, -R129, R89 ;  /* 0x0000005981597221 */ /* 0x000fe40000010100 */
[----:B------:R-:W-:-:S02]  /*a3f0*/  FMUL.FTZ R92, R130, R91 ;  /* 0x0000005b825c7220 */ /* 0x000fc40000410000 */
[----:B------:R-:W-:Y:S02]  /*a400*/  FADD.FTZ R93, -R129, R93 ;  /* 0x0000005d815d7221 */ /* 0x000fe40000010100 */
[----:B------:R-:W-:Y:S02]  /*a410*/  FFMA.FTZ R91, R34, R135, R10 ;  /* 0x00000087225b7223 */ /* 0x000fe4000001000a */
[----:B------:R-:W-:Y:S02]  /*a420*/  FFMA.FTZ R98, R35, R98, R11 ;  /* 0x0000006223627223 */ /* 0x000fe4000001000b */
[C---:B------:R-:W-:Y:S02]  /*a430*/  FADD.FTZ R141, -R129.reuse, R100 ;  /* 0x00000064818d7221 */ /* 0x040fe40000010100 */
[C---:B------:R-:W-:Y:S01]  /*a440*/  FADD.FTZ R101, -R129.reuse, R101 ;  /* 0x0000006581657221 */ /* 0x040fe20000010100 */
[----:B------:R-:W-:Y:S01]  /*a450*/  F2FP.BF16.PACK_AB R91, R98, R91 ;  /* 0x0000005b625b723e */ /* 0x000fe200000010ff */
[----:B------:R-:W-:-:S02]  /*a460*/  FADD.FTZ R105, -R129, R105 ;  /* 0x0000006981697221 */ /* 0x000fc40000010100 */
[C---:B------:R-:W-:Y:S02]  /*a470*/  FADD.FTZ R151, -R129.reuse, R110 ;  /* 0x0000006e81977221 */ /* 0x040fe40000010100 */
[----:B------:R-:W-:Y:S02]  /*a480*/  IMAD R128, R128, c[0x0][0x168], RZ ;  /* 0x00005a0080807a24 */ /* 0x000fe400078e02ff */
[----:B------:R-:W-:Y:S02]  /*a490*/  FADD.FTZ R131, -R129, R90 ;  /* 0x0000005a81837221 */ /* 0x000fe40000010100 */
[C---:B------:R-:W-:Y:S02]  /*a4a0*/  FMUL.FTZ R149, R130.reuse, R149 ;  /* 0x0000009582957220 */ /* 0x040fe40000410000 */
[C---:B------:R-:W-:Y:S02]  /*a4b0*/  FMUL.FTZ R110, R130.reuse, R109 ;  /* 0x0000006d826e7220 */ /* 0x040fe40000410000 */
[----:B------:R-:W-:-:S02]  /*a4c0*/  FMUL.FTZ R127, R130, R127 ;  /* 0x0000007f827f7220 */ /* 0x000fc40000410000 */
[C---:B------:R-:W-:Y:S01]  /*a4d0*/  FMUL.FTZ R90, R130.reuse, R89 ;  /* 0x00000059825a7220 */ /* 0x040fe20000410000 */
[----:B------:R-:W-:Y:S01]  /*a4e0*/  SHF.R.S32.HI R89, RZ, 0x1f, R128 ;  /* 0x0000001fff597819 */ /* 0x000fe20000011480 */
[C---:B------:R-:W-:Y:S02]  /*a4f0*/  FADD.FTZ R137, -R129.reuse, R96 ;  /* 0x0000006081897221 */ /* 0x040fe40000010100 */
[----:B------:R-:W-:Y:S01]  /*a500*/  FADD.FTZ R103, -R129, R103 ;  /* 0x0000006781677221 */ /* 0x000fe20000010100 */
[----:B------:R-:W-:Y:S01]  /*a510*/  LEA.HI R128, R89, R128, RZ, 0x3 ;  /* 0x0000008059807211 */ /* 0x000fe200078f18ff */
[C---:B------:R-:W-:Y:S02]  /*a520*/  FADD.FTZ R147, -R129.reuse, R106 ;  /* 0x0000006a81937221 */ /* 0x040fe40000010100 */
[----:B------:R-:W-:Y:S01]  /*a530*/  FMUL.FTZ R94, R130, R93 ;  /* 0x0000005d825e7220 */ /* 0x000fe20000410000 */
[----:B------:R-:W-:Y:S01]  /*a540*/  LEA.HI.SX32 R128, R128, R117, 0x1d ;  /* 0x0000007580807211 */ /* 0x000fe200078feaff */
[----:B------:R-:W-:-:S02]  /*a550*/  FADD.FTZ R99, -R129, R99 ;  /* 0x0000006381637221 */ /* 0x000fc40000010100 */
[C---:B------:R-:W-:Y:S02]  /*a560*/  FMUL.FTZ R141, R130.reuse, R141 ;  /* 0x0000008d828d7220 */ /* 0x040fe40000410000 */
[C---:B------:R-:W-:Y:S02]  /*a570*/  FMUL.FTZ R106, R130.reuse, R101 ;  /* 0x00000065826a7220 */ /* 0x040fe40000410000 */
[----:B------:R-:W-:Y:S02]  /*a580*/  FMUL.FTZ R96, R130, R105 ;  /* 0x0000006982607220 */ /* 0x000fe40000410000 */
[----:B------:R-:W-:Y:S02]  /*a590*/  FADD.FTZ R97, -R129, R97 ;  /* 0x0000006181617221 */ /* 0x000fe40000010100 */
[----:B------:R-:W-:Y:S02]  /*a5a0*/  FFMA.FTZ R98, R48, R149, R24 ;  /* 0x0000009530627223 */ /* 0x000fe40000010018 */
[----:B------:R-:W-:-:S02]  /*a5b0*/  FFMA.FTZ R105, R49, R110, R25 ;  /* 0x0000006e31697223 */ /* 0x000fc40000010019 */
[----:B------:R-:W-:Y:S02]  /*a5c0*/  FADD.FTZ R145, -R129, R104 ;  /* 0x0000006881917221 */ /* 0x000fe40000010100 */
[----:B------:R-:W-:Y:S01]  /*a5d0*/  FFMA.FTZ R88, R28, R127, R4 ;  /* 0x0000007f1c587223 */ /* 0x000fe20000010004 */
[----:B------:R-:W-:Y:S01]  /*a5e0*/  F2FP.BF16.PACK_AB R98, R105, R98 ;  /* 0x000000626962723e */ /* 0x000fe200000010ff */
[----:B------:R-:W-:Y:S01]  /*a5f0*/  FFMA.FTZ R93, R29, R90, R5 ;  /* 0x0000005a1d5d7223 */ /* 0x000fe20000010005 */
[----:B------:R-:W-:Y:S01]  /*a600*/  HFMA2.MMA R105, -RZ, RZ, 0, 9.5367431640625e-07 ;  /* 0x00000010ff697435 */ /* 0x000fe200000001ff */
[----:B------:R-:W-:Y:S02]  /*a610*/  FADD.FTZ R107, -R129, R107 ;  /* 0x0000006b816b7221 */ /* 0x000fe40000010100 */
[C---:B------:R-:W-:Y:S01]  /*a620*/  FMUL.FTZ R131, R130.reuse, R131 ;  /* 0x0000008382837220 */ /* 0x040fe20000410000 */
[----:B------:R-:W-:Y:S01]  /*a630*/  F2FP.BF16.PACK_AB R88, R93, R88 ;  /* 0x000000585d58723e */ /* 0x000fe200000010ff */
[----:B------:R-:W-:-:S02]  /*a640*/  FMUL.FTZ R108, R130, R103 ;  /* 0x00000067826c7220 */ /* 0x000fc40000410000 */
[----:B------:R-:W-:Y:S02]  /*a650*/  FFMA.FTZ R95, R33, R94, R9 ;  /* 0x0000005e215f7223 */ /* 0x000fe40000010009 */
[----:B------:R-:W-:Y:S02]  /*a660*/  FADD.FTZ R143, -R129, R102 ;  /* 0x00000066818f7221 */ /* 0x000fe40000010100 */
[C---:B------:R-:W-:Y:S02]  /*a670*/  FMUL.FTZ R139, R130.reuse, R139 ;  /* 0x0000008b828b7220 */ /* 0x040fe40000410000 */
[----:B------:R-:W-:Y:S02]  /*a680*/  FMUL.FTZ R104, R130, R99 ;  /* 0x0000006382687220 */ /* 0x000fe40000410000 */
[----:B------:R-:W-:Y:S02]  /*a690*/  FFMA.FTZ R94, R40, R141, R16 ;  /* 0x0000008d285e7223 */ /* 0x000fe40000010010 */
[----:B------:R-:W-:-:S02]  /*a6a0*/  FFMA.FTZ R103, R41, R106, R17 ;  /* 0x0000006a29677223 */ /* 0x000fc40000010011 */
[C---:B------:R-:W-:Y:S02]  /*a6b0*/  FMUL.FTZ R102, R130.reuse, R97 ;  /* 0x0000006182667220 */ /* 0x040fe40000410000 */
[----:B------:R-:W-:Y:S01]  /*a6c0*/  FADD.FTZ R111, -R129, R111 ;  /* 0x0000006f816f7221 */ /* 0x000fe20000010100 */
[----:B------:R-:W-:Y:S01]  /*a6d0*/  F2FP.BF16.PACK_AB R94, R103, R94 ;  /* 0x0000005e675e723e */ /* 0x000fe200000010ff */
[C---:B------:R-:W-:Y:S02]  /*a6e0*/  FMUL.FTZ R97, R130.reuse, R145 ;  /* 0x0000009182617220 */ /* 0x040fe40000410000 */
[C---:B------:R-:W-:Y:S02]  /*a6f0*/  FMUL.FTZ R101, R130.reuse, R147 ;  /* 0x0000009382657220 */ /* 0x040fe40000410000 */
[----:B------:R-:W-:Y:S02]  /*a700*/  FMUL.FTZ R100, R130, R107 ;  /* 0x0000006b82647220 */ /* 0x000fe40000410000 */
[----:B------:R-:W-:-:S02]  /*a710*/  FFMA.FTZ R89, R30, R131, R6 ;  /* 0x000000831e597223 */ /* 0x000fc40000010006 */
[----:B------:R-:W-:Y:S02]  /*a720*/  FFMA.FTZ R92, R31, R92, R7 ;  /* 0x0000005c1f5c7223 */ /* 0x000fe40000010007 */
[----:B------:R-:W-:Y:S02]  /*a730*/  FMUL.FTZ R133, R130, R133 ;  /* 0x0000008582857220 */ /* 0x000fe40000410000 */
[----:B------:R-:W-:Y:S01]  /*a740*/  FFMA.FTZ R93, R38, R139, R14 ;  /* 0x0000008b265d7223 */ /* 0x000fe2000001000e */
[----:B------:R-:W-:Y:S01]  /*a750*/  F2FP.BF16.PACK_AB R89, R92, R89 ;  /* 0x000000595c59723e */ /* 0x000fe200000010ff */
[----:B------:R-:W-:Y:S02]  /*a760*/  FFMA.FTZ R104, R39, R104, R15 ;  /* 0x0000006827687223 */ /* 0x000fe4000001000f */
[C---:B------:R-:W-:Y:S02]  /*a770*/  FMUL.FTZ R137, R130.reuse, R137 ;  /* 0x0000008982897220 */ /* 0x040fe40000410000 */
[----:B------:R-:W-:Y:S01]  /*a780*/  FMUL.FTZ R143, R130, R143 ;  /* 0x0000008f828f7220 */ /* 0x000fe20000410000 */
[----:B------:R-:W-:Y:S01]  /*a790*/  F2FP.BF16.PACK_AB R93, R104, R93 ;  /* 0x0000005d685d723e */ /* 0x000fe200000010ff */
[----:B------:R-:W-:Y:S01]  /*a7a0*/  FMUL.FTZ R151, R130, R151 ;  /* 0x0000009782977220 */ /* 0x000fe20000410000 */
[----:B------:R-:W-:Y:S01]  /*a7b0*/  IADD3 R104, R128, 0x40, RZ ;  /* 0x0000004080687810 */ /* 0x000fe20007ffe0ff */
[----:B------:R-:W-:-:S02]  /*a7c0*/  FMUL.FTZ R130, R130, R111 ;  /* 0x0000006f82827220 */ /* 0x000fc40000410000 */
[----:B------:R-:W-:Y:S02]  /*a7d0*/  FFMA.FTZ R103, R44, R97, R20 ;  /* 0x000000612c677223 */ /* 0x000fe40000010014 */
[----:B------:R-:W-:Y:S02]  /*a7e0*/  FFMA.FTZ R97, R46, R101, R22 ;  /* 0x000000652e617223 */ /* 0x000fe40000010016 */
[----:B------:R-:W-:Y:S02]  /*a7f0*/  FFMA.FTZ R100, R47, R100, R23 ;  /* 0x000000642f647223 */ /* 0x000fe40000010017 */
        /* <DEDUP_REMOVED lines=21> */
.L_x_11102:
[----:B0-----:R-:W-:Y:S05]  /*a950*/  BSYNC B1 ;  /* 0x0000000000017941 */ /* 0x001fea0003800000 */
.L_x_11101:
[----:B------:R-:W-:-:S04]  /*a960*/  IMAD.MOV.U32 R89, RZ, RZ, c[0x0][0x160] ;  /* 0x00005800ff597624 */ /* 0x000fc800078e00ff */
[----:B------:R-:W-:-:S05]  /*a970*/  IMAD R118, R89, 0x4, R118 ;  /* 0x0000000459767824 */ /* 0x000fca00078e0276 */
[----:B------:R-:W-:-:S13]  /*a980*/  ISETP.GE.AND P0, PT, R118, c[0x0][0x164], PT ;  /* 0x0000590076007a0c */ /* 0x000fda0003f06270 */
[----:B------:R-:W-:Y:S01]  /*a990*/  @P0 CALL.REL.NOINC `(.L_x_11103) ;  /* 0x0000001000000944 */ /* 0x000fe20003c00000 */
[----:B------:R-:W-:Y:S05]  /*a9a0*/  BRA `(.L_x_11104) ;  /* 0xffff5ea000007947 */ /* 0x000fea000383ffff */
.L_x_11103:
[----:B------:R-:W-:Y:S05]  /*a9b0*/  BSYNC B0 ;  /* 0x0000000000007941 */ /* 0x000fea0003800000 */
.L_x_10876:
[----:B------:R-:W-:Y:S05]  /*a9c0*/  EXIT ;  /* 0x000000000000794d */ /* 0x000fea0003800000 */
.L_x_11099:
[----:B------:R-:W-:Y:S01]  /*a9d0*/  MOV R136, 0x1 ;  /* 0x0000000100887802 */ /* 0x000fe20000000f00 */
[----:B------:R-:W-:Y:S01]  /*a9e0*/  IMAD.MOV.U32 R133, RZ, RZ, 0x1f ;  /* 0x0000001fff857424 */ /* 0x000fe200078e00ff */
[----:B------:R-:W-:Y:S01]  /*a9f0*/  MOV R130, 0xaa20 ;  /* 0x0000aa2000827802 */ /* 0x000fe20000000f00 */
[----:B------:R-:W-:Y:S02]  /*aa00*/  IMAD.MOV.U32 R134, RZ, RZ, -0x1 ;  /* 0xffffffffff867424 */ /* 0x000fe400078e00ff */
[----:B------:R-:W-:Y:S05]  /*aa10*/  CALL.REL.NOINC `($__internal_79_$__cuda_sm70_shflsync_bfly_p) ;  /* 0x0000069000007944 */ /* 0x000fea0003c00000 */
[----:B-1----:R-:W-:Y:S01]  /*aa20*/  MOV R129, R136 ;  /* 0x0000008800817202 */ /* 0x002fe20000000f00 */
[----:B0-----:R-:W-:Y:S05]  /*aa30*/  BRA `(.L_x_11105) ;  /* 0xfffff39000007947 */ /* 0x001fea000383ffff */
.L_x_11100:
[----:B------:R-:W-:Y:S01]  /*aa40*/  IMAD.MOV.U32 R136, RZ, RZ, 0x2 ;  /* 0x00000002ff887424 */ /* 0x000fe200078e00ff */
[----:B------:R-:W-:Y:S01]  /*aa50*/  MOV R134, 0xffffffff ;  /* 0xffffffff00867802 */ /* 0x000fe20000000f00 */
[----:B------:R-:W-:Y:S01]  /*aa60*/  IMAD.MOV.U32 R133, RZ, RZ, 0x1f ;  /* 0x0000001fff857424 */ /* 0x000fe200078e00ff */
[----:B------:R-:W-:Y:S02]  /*aa70*/  MOV R130, 0xaa90 ;  /* 0x0000aa9000827802 */ /* 0x000fe40000000f00 */
[----:B------:R-:W-:Y:S05]  /*aa80*/  CALL.REL.NOINC `($__internal_79_$__cuda_sm70_shflsync_bfly_p) ;  /* 0x0000062000007944 */ /* 0x000fea0003c00000 */
[----:B01----:R-:W-:Y:S01]  /*aa90*/  FADD.FTZ R135, R135, R136 ;  /* 0x0000008887877221 */ /* 0x003fe20000010000 */
[----:B------:R-:W-:Y:S01]  /*aaa0*/  MOV R134, 0xffffffff ;  /* 0xffffffff00867802 */ /* 0x000fe20000000f00 */
[----:B------:R-:W-:Y:S01]  /*aab0*/  IMAD.MOV.U32 R136, RZ, RZ, 0x4 ;  /* 0x00000004ff887424 */ /* 0x000fe200078e00ff */
[----:B------:R-:W-:Y:S01]  /*aac0*/  MOV R130, 0xaaf0 ;  /* 0x0000aaf000827802 */ /* 0x000fe20000000f00 */
[----:B------:R-:W-:-:S02]  /*aad0*/  IMAD.MOV.U32 R133, RZ, RZ, 0x1f ;  /* 0x0000001fff857424 */ /* 0x000fc400078e00ff */
        /* <DEDUP_REMOVED lines=13> */
[----:B-1----:R-:W-:Y:S01]  /*abb0*/  FADD.FTZ R129, R135, R136 ;  /* 0x0000008887817221 */ /* 0x002fe20000010000 */
[----:B0-----:R-:W-:Y:S01]  /*abc0*/  MOV R134, 0xffffffff ;  /* 0xffffffff00867802 */ /* 0x001fe20000000f00 */
[----:B------:R-:W-:-:S02]  /*abd0*/  IMAD.MOV.U32 R136, RZ, RZ, 0x1 ;  /* 0x00000001ff887424 */ /* 0x000fc400078e00ff */
        /* <DEDUP_REMOVED lines=48> */
[----:B------:R-:W-:-:S02]  /*aee0*/  IMAD.MOV.U32 R133, RZ, RZ, 0x1f ;  /* 0x0000001fff857424 */ /* 0x000fc400078e00ff */
[----:B------:R-:W-:Y:S01]  /*aef0*/  FFMA.FTZ R135, R131, R131, R130 ;  /* 0x0000008383877223 */ /* 0x000fe20000010082 */
[----:B------:R-:W-:Y:S02]  /*af00*/  MOV R130, 0xaf20 ;  /* 0x0000af2000827802 */ /* 0x000fe40000000f00 */
[----:B------:R-:W-:Y:S05]  /*af10*/  CALL.REL.NOINC `($__internal_79_$__cuda_sm70_shflsync_bfly_p) ;  /* 0x0000019000007944 */ /* 0x000fea0003c00000 */
[----:B01----:R-:W-:Y:S01]  /*af20*/  FADD.FTZ R135, R135, R136 ;  /* 0x0000008887877221 */ /* 0x003fe20000010000 */
[----:B------:R-:W-:Y:S01]  /*af30*/  MOV R134, 0xffffffff ;  /* 0xffffffff00867802 */ /* 0x000fe20000000f00 */
[----:B------:R-:W-:Y:S01]  /*af40*/  IMAD.MOV.U32 R136, RZ, RZ, 0x2 ;  /* 0x00000002ff887424 */ /* 0x000fe200078e00ff */
[----:B------:R-:W-:Y:S01]  /*af50*/  MOV R130, 0xaf80 ;  /* 0x0000af8000827802 */ /* 0x000fe20000000f00 */
[----:B------:R-:W-:Y:S02]  /*af60*/  IMAD.MOV.U32 R133, RZ, RZ, 0x1f ;  /* 0x0000001fff857424 */ /* 0x000fe400078e00ff */
        /* <DEDUP_REMOVED lines=19> */
[----:B01----:R-:W-:Y:S05]  /*b0a0*/  BRA `(.L_x_11106) ;  /* 0xfffff16000007947 */ /* 0x003fea000383ffff */
        .weak           $__internal_79_$__cuda_sm70_shflsync_bfly_p
        .type           $__internal_79_$__cuda_sm70_shflsync_bfly_p,@function
        .size           $__internal_79_$__cuda_sm70_shflsync_bfly_p,(.L_x_22247 - $__internal_79_$__cuda_sm70_shflsync_bfly_p)
$__internal_79_$__cuda_sm70_shflsync_bfly_p:
[----:B------:R-:W-:Y:S01]  /*b0b0*/  IMAD.MOV.U32 R131, RZ, RZ, 0x0 ;  /* 0x00000000ff837424 */ /* 0x000fe200078e00ff */
[----:B------:R-:W-:Y:S04]  /*b0c0*/  WARPSYNC R134 ;  /* 0x0000008600007348 */ /* 0x000fe80003800000 */
[----:B------:R0:W1:Y:S01]  /*b0d0*/  SHFL.BFLY PT, R136, R135, R136, R133 ;  /* 0x0c00008887887389 */ /* 0x00006200000e0085 */
[----:B------:R-:W-:Y:S05]  /*b0e0*/  RET.REL.NODEC R130 `(_ZN10layer_norm13ln_fwd_kernelINS_13Kernel_traitsIf13__nv_bfloat16fS2_fjLj768ELj1ELj4ELj1ELj16ENS_18Kernel_traits_baseILj768EfS2_fS2_fjLj128EEEEELb1ELb1ELb1ELb1EEEvNS_9FwdParamsE) ;  /* 0xffff4f1082007950 */ /* 0x000fea0003c3ffff */
.L_x_11107:
        /* <DEDUP_REMOVED lines=9> */
.L_x_22247:


//--------------------- .text._ZN10layer_norm13ln_fwd_kernelINS_13Kernel_traitsIf6__halfS2_S2_fjLj768ELj1ELj4ELj1ELj16ENS_18Kernel_traits_baseILj768EfS2_S2_S2_fjLj128EEEEELb0ELb0ELb0ELb0EEEvNS_9FwdParamsE --------------------------
	.section	.text._ZN10layer_norm13ln_fwd_kernelINS_13Kernel_traitsIf6__halfS2_S2_fjLj768ELj1ELj4ELj1ELj16ENS_18Kernel_traits_baseILj768EfS2_S2_S2_fjLj128EEEEELb0ELb0ELb0ELb0EEEvNS_9FwdParamsE,"ax",@progbits
	.sectioninfo	@"SHI_REGISTERS=96"
	.align	128
        .global         _ZN10layer_norm13ln_fwd_kernelINS_13Kernel_traitsIf6__halfS2_S2_fjLj768ELj1ELj4ELj1ELj16ENS_18Kernel_traits_baseILj768EfS2_S2_S2_fjLj128EEEEELb0ELb0ELb0ELb0EEEvNS_9FwdParamsE
        .type           _ZN10layer_norm13ln_fwd_kernelINS_13Kernel_traitsIf6__halfS2_S2_fjLj768ELj1ELj4ELj1ELj16ENS_18Kernel_traits_baseILj768EfS2_S2_S2_fjLj128EEEEELb0ELb0ELb0ELb0EEEvNS_9FwdParamsE,@function
        .size           _ZN10layer_norm13ln_fwd_kernelINS_13Kernel_traitsIf6__halfS2_S2_fjLj768ELj1ELj4ELj1ELj16ENS_18Kernel_traits_baseILj768EfS2_S2_S2_fjLj128EEEEELb0ELb0ELb0ELb0EEEvNS_9FwdParamsE,(.L_x_22248 - _ZN10layer_norm13ln_fwd_kernelINS_13Kernel_traitsIf6__halfS2_S2_fjLj768ELj1ELj4ELj1ELj16ENS_18Kernel_traits_baseILj768EfS2_S2_S2_fjLj128EEEEELb0ELb0ELb0ELb0EEEvNS_9FwdParamsE)
        .other          _ZN10layer_norm13ln_fwd_kernelINS_13Kernel_traitsIf6__halfS2_S2_fjLj768ELj1ELj4ELj1ELj16ENS_18Kernel_traits_baseILj768EfS2_S2_S2_fjLj128EEEEELb0ELb0ELb0ELb0EEEvNS_9FwdParamsE,@"STO_CUDA_ENTRY STV_DEFAULT"
_ZN10layer_norm13ln_fwd_kernelINS_13Kernel_traitsIf6__halfS2_S2_fjLj768ELj1ELj4ELj1ELj16ENS_18Kernel_traits_baseILj768EfS2_S2_S2_fjLj128EEEEELb0ELb0ELb0ELb0EEEvNS_9FwdParamsE:
.text._ZN10layer_norm13ln_fwd_kernelINS_13Kernel_traitsIf6__halfS2_S2_fjLj768ELj1ELj4ELj1ELj16ENS_18Kernel_traits_baseILj768EfS2_S2_S2_fjLj128EEEEELb0ELb0ELb0ELb0EEEvNS_9FwdParamsE:
        /* <DEDUP_REMOVED lines=37> */
.L_x_11109:
[----:B------:R-:W-:Y:S05]  /*0250*/  BSYNC B0 ;  /* 0x0000000000007941 */ /* 0x000fea0003800000 */
.L_x_11108:
        /* <DEDUP_REMOVED lines=17> */
.L_x_11111:
[----:B------:R-:W-:Y:S05]  /*0370*/  BSYNC B0 ;  /* 0x0000000000007941 */ /* 0x000fea0003800000 */
.L_x_11110:
        /* <DEDUP_REMOVED lines=16> */
.L_x_11113:
[----:B------:R-:W-:Y:S05]  /*0480*/  BSYNC B0 ;  /* 0x0000000000007941 */ /* 0x000fea0003800000 */
.L_x_11112:
[----:B------:R-:W-:Y:S05]  /*0490*/  @P5 EXIT ;  /* 0x000000000000594d */ /* 0x000fea0003800000 */
[----:B0-----:R-:W-:Y:S01]  /*04a0*/  MOV R3, R5 ;  /* 0x0000000500037202 */ /* 0x001fe20000000f00 */
[----:B------:R-:W-:Y:S02]  /*04b0*/  ULDC.U8 UR6, c[0x0][0x1f0] ;  /* 0x00007c0000067ab9 */ /* 0x000fe40000000000 */
.L_x_11201:
        /* <DEDUP_REMOVED lines=31> */
.L_x_11116:
[----:B0----5:R-:W-:-:S05]  /*06b0*/  HADD2.F32 R7, -RZ, R12.H0_H0 ;  /* 0x2000000cff077230 */ /* 0x021fca0000004100 */
[----:B------:R-:W-:-:S05]  /*06c0*/  FADD.FTZ R0, R7, R0 ;  /* 0x0000000007007221 */ /* 0x000fca0000010000 */
.L_x_11117:
[----:B------:R-:W-:-:S04]  /*06d0*/  F2FP.PACK_AB R7, RZ, R0 ;  /* 0x00000000ff07723e */ /* 0x000fc800000000ff */
[----:B------:R-:W-:Y:S02]  /*06e0*/  PRMT R8, R7, 0x7610, R8 ;  /* 0x0000761007087816 */ /* 0x000fe40000000008 */
.L_x_11118:
[----:B------:R-:W-:-:S05]  /*06f0*/  HADD2.F32 R64, -RZ, R64.H1_H1 ;  /* 0x30000040ff407230 */ /* 0x000fca0000004100 */
[----:B------:R-:W-:Y:S01]  /*0700*/  FMUL.FTZ R68, R64, R89 ;  /* 0x0000005940447220 */ /* 0x000fe20000410000 */
[----:B------:R-:W-:Y:S05]  /*0710*/  @P1 BRA `(.L_x_11119) ;  /* 0x0000002000001947 */ /* 0x000fea0003800000 */
[----:B------:R-:W-:Y:S05]  /*0720*/  @P0 BRA `(.L_x_11120) ;  /* 0x0000003000000947 */ /* 0x000fea0003800000 */
[----:B------:R-:W-:Y:S05]  /*0730*/  BRA `(.L_x_11121) ;  /* 0x0000004000007947 */ /* 0x000fea0003800000 */
.L_x_11119:
[----:B-----5:R-:W-:-:S05]  /*0740*/  HADD2.F32 R7, -RZ, R12.H1_H1 ;  /* 0x3000000cff077230 */ /* 0x020fca0000004100 */
[----:B------:R-:W-:-:S05]  /*0750*/  FADD.FTZ R68, R7, R68 ;  /* 0x0000004407447221 */ /* 0x000fca0000010000 */
.L_x_11120:
[----:B------:R-:W-:-:S04]  /*0760*/  F2FP.PACK_AB R7, RZ, R68 ;  /* 0x00000044ff07723e */ /* 0x000fc800000000ff */
[----:B------:R-:W-:Y:S02]  /*0770*/  PRMT R8, R8, 0x5410, R7 ;  /* 0x0000541008087816 */ /* 0x000fe40000000007 */
.L_x_11121:
[----:B------:R-:W-:-:S05]  /*0780*/  HADD2.F32 R64, -RZ, R65.H0_H0 ;  /* 0x20000041ff407230 */ /* 0x000fca0000004100 */
[----:B------:R-:W-:Y:S01]  /*0790*/  FMUL.FTZ R7, R64, R89 ;  /* 0x0000005940077220 */ /* 0x000fe20000410000 */
[----:B------:R-:W-:Y:S05]  /*07a0*/  @P1 BRA `(.L_x_11122) ;  /* 0x0000002000001947 */ /* 0x000fea0003800000 */
[----:B------:R-:W-:Y:S05]  /*07b0*/  @P0 BRA `(.L_x_11123) ;  /* 0x0000003000000947 */ /* 0x000fea0003800000 */
[----:B------:R-:W-:Y:S05]  /*07c0*/  BRA `(.L_x_11124) ;  /* 0x0000004000007947 */ /* 0x000fea0003800000 */
.L_x_11122:
[----:B-----5:R-:W-:-:S05]  /*07d0*/  HADD2.F32 R64, -RZ, R13.H0_H0 ;  /* 0x2000000dff407230 */ /* 0x020fca0000004100 */
[----:B------:R-:W-:-:S05]  /*07e0*/  FADD.FTZ R7, R64, R7 ;  /* 0x0000000740077221 */ /* 0x000fca0000010000 */
.L_x_11123:
[----:B------:R-:W-:-:S04]  /*07f0*/  F2FP.PACK_AB R64, RZ, R7 ;  /* 0x00000007ff40723e */ /* 0x000fc800000000ff */
[----:B------:R-:W-:Y:S02]  /*0800*/  PRMT R9, R64, 0x7610, R9 ;  /* 0x0000761040097816 */ /* 0x000fe40000000009 */
.L_x_11124:
[----:B------:R-:W-:-:S05]  /*0810*/  HADD2.F32 R64, -RZ, R65.H1_H1 ;  /* 0x30000041ff407230 */ /* 0x000fca0000004100 */
[----:B------:R-:W-:Y:S01]  /*0820*/  FMUL.FTZ R75, R64, R89 ;  /* 0x00000059404b7220 */ /* 0x000fe20000410000 */
[----:B------:R-:W-:Y:S05]  /*0830*/  @P1 BRA `(.L_x_11125) ;  /* 0x0000002000001947 */ /* 0x000fea0003800000 */
[----:B------:R-:W-:Y:S05]  /*0840*/  @P0 BRA `(.L_x_11126) ;  /* 0x0000003000000947 */ /* 0x000fea0003800000 */
[----:B------:R-:W-:Y:S05]  /*0850*/  BRA `(.L_x_11127) ;  /* 0x0000004000007947 */ /* 0x000fea0003800000 */
.L_x_11125:
[----:B-----5:R-:W-:-:S05]  /*0860*/  HADD2.F32 R64, -RZ, R13.H1_H1 ;  /* 0x3000000dff407230 */ /* 0x020fca0000004100 */
[----:B------:R-:W-:-:S05]  /*0870*/  FADD.FTZ R75, R64, R75 ;  /* 0x0000004b404b7221 */ /* 0x000fca0000010000 */
.L_x_11126:
[----:B------:R-:W-:-:S04]  /*0880*/  F2FP.PACK_AB R64, RZ, R75 ;  /* 0x0000004bff40723e */ /* 0x000fc800000000ff */
[----:B------:R-:W-:Y:S02]  /*0890*/  PRMT R9, R9, 0x5410, R64 ;  /* 0x0000541009097816 */ /* 0x000fe40000000040 */
.L_x_11127:
[----:B------:R-:W-:-:S05]  /*08a0*/  HADD2.F32 R74, -RZ, R66.H0_H0 ;  /* 0x20000042ff4a7230 */ /* 0x000fca0000004100 */
[----:B------:R-:W-:Y:S01]  /*08b0*/  FMUL.FTZ R74, R74, R89 ;  /* 0x000000594a4a7220 */ /* 0x000fe20000410000 */
[----:B------:R-:W-:Y:S05]  /*08c0*/  @P1 BRA `(.L_x_11128) ;  /* 0x0000002000001947 */ /* 0x000fea0003800000 */
[----:B------:R-:W-:Y:S05]  /*08d0*/  @P0 BRA `(.L_x_11129) ;  /* 0x0000003000000947 */ /* 0x000fea0003800000 */
[----:B------:R-:W-:Y:S05]  /*08e0*/  BRA `(.L_x_11130) ;  /* 0x0000004000007947 */ /* 0x000fea0003800000 */
.L_x_11128:
[----:B-----5:R-:W-:-:S05]  /*08f0*/  HADD2.F32 R65, -RZ, R14.H0_H0 ;  /* 0x2000000eff417230 */ /* 0x020fca0000004100 */
[----:B------:R-:W-:-:S05]  /*0900*/  FADD.FTZ R74, R65, R74 ;  /* 0x0000004a414a7221 */ /* 0x000fca0000010000 */
.L_x_11129:
[----:B------:R-:W-:-:S04]  /*0910*/  F2FP.PACK_AB R64, RZ, R74 ;  /* 0x0000004aff40723e */ /* 0x000fc800000000ff */
[----:B------:R-:W-:Y:S02]  /*0920*/  PRMT R10, R64, 0x7610, R10 ;  /* 0x00007610400a7816 */ /* 0x000fe4000000000a */
.L_x_11130:
[----:B------:R-:W-:-:S05]  /*0930*/  HADD2.F32 R66, -RZ, R66.H1_H1 ;  /* 0x30000042ff427230 */ /* 0x000fca0000004100 */
[----:B------:R-:W-:Y:S01]  /*0940*/  FMUL.FTZ R79, R66, R89 ;  /* 0x00000059424f7220 */ /* 0x000fe20000410000 */
[----:B------:R-:W-:Y:S05]  /*0950*/  @P1 BRA `(.L_x_11131) ;  /* 0x0000002000001947 */ /* 0x000fea0003800000 */
[----:B------:R-:W-:Y:S05]  /*0960*/  @P0 BRA `(.L_x_11132) ;  /* 0x0000003000000947 */ /* 0x000fea0003800000 */
[----:B------:R-:W-:Y:S05]  /*0970*/  BRA `(.L_x_11133) ;  /* 0x0000004000007947 */ /* 0x000fea0003800000 */
.L_x_11131:
[----:B-----5:R-:W-:-:S05]  /*0980*/  HADD2.F32 R64, -RZ, R14.H1_H1 ;  /* 0x3000000eff407230 */ /* 0x020fca0000004100 */
[----:B------:R-:W-:-:S05]  /*0990*/  FADD.FTZ R79, R64, R79 ;  /* 0x0000004f404f7221 */ /* 0x000fca0000010000 */
.L_x_11132:
[----:B------:R-:W-:-:S04]  /*09a0*/  F2FP.PACK_AB R64, RZ, R79 ;  /* 0x0000004fff40723e */ /* 0x000fc800000000ff */
[----:B------:R-:W-:Y:S02]  /*09b0*/  PRMT R10, R10, 0x5410, R64 ;  /* 0x000054100a0a7816 */ /* 0x000fe40000000040 */
.L_x_11133:
[----:B------:R-:W-:-:S05]  /*09c0*/  HADD2.F32 R80, -RZ, R67.H0_H0 ;  /* 0x20000043ff507230 */ /* 0x000fca0000004100 */
[----:B------:R-:W-:Y:S01]  /*09d0*/  FMUL.FTZ R80, R80, R89 ;  /* 0x0000005950507220 */ /* 0x000fe20000410000 */
[----:B------:R-:W-:Y:S05]  /*09e0*/  @P1 BRA `(.L_x_11134) ;  /* 0x0000002000001947 */ /* 0x000fea0003800000 */
[----:B------:R-:W-:Y:S05]  /*09f0*/  @P0 BRA `(.L_x_11135) ;  /* 0x0000003000000947 */ /* 0x000fea0003800000 */
[----:B------:R-:W-:Y:S05]  /*0a00*/  BRA `(.L_x_11136) ;  /* 0x0000004000007947 */ /* 0x000fea0003800000 */
.L_x_11134:
[----:B-----5:R-:W-:-:S05]  /*0a10*/  HADD2.F32 R65, -RZ, R15.H0_H0 ;  /* 0x2000000fff417230 */ /* 0x020fca0000004100 */
[----:B------:R-:W-:-:S05]  /*0a20*/  FADD.FTZ R80, R65, R80 ;  /* 0x0000005041507221 */ /* 0x000fca0000010000 */
.L_x_11135:
[----:B------:R-:W-:-:S04]  /*0a30*/  F2FP.PACK_AB R64, RZ, R80 ;  /* 0x00000050ff40723e */ /* 0x000fc800000000ff */
[----:B------:R-:W-:Y:S02]  /*0a40*/  PRMT R11, R64, 0x7610, R11 ;  /* 0x00007610400b7816 */ /* 0x000fe4000000000b */
.L_x_11136:
[----:B------:R-:W-:-:S05]  /*0a50*/  HADD2.F32 R64, -RZ, R67.H1_H1 ;  /* 0x30000043ff407230 */ /* 0x000fca0000004100 */
[----:B------:R-:W-:Y:S01]  /*0a60*/  FMUL.FTZ R85, R64, R89 ;  /* 0x0000005940557220 */ /* 0x000fe20000410000 */
[----:B------:R-:W-:Y:S05]  /*0a70*/  @P1 BRA `(.L_x_11137) ;  /* 0x0000002000001947 */ /* 0x000fea0003800000 */
[----:B------:R-:W-:Y:S05]  /*0a80*/  @P0 BRA `(.L_x_11138) ;  /* 0x0000003000000947 */ /* 0x000fea0003800000 */
[----:B------:R-:W-:Y:S05]  /*0a90*/  BRA `(.L_x_11139) ;  /* 0x0000004000007947 */ /* 0x000fea0003800000 */
.L_x_11137:
[----:B-----5:R-:W-:-:S05]  /*0aa0*/  HADD2.F32 R64, -RZ, R15.H1_H1 ;  /* 0x3000000fff407230 */ /* 0x020fca0000004100 */
[----:B------:R-:W-:-:S05]  /*0ab0*/  FADD.FTZ R85, R64, R85 ;  /* 0x0000005540557221 */ /* 0x000fca0000010000 */
.L_x_11138:
[----:B------:R-:W-:-:S04]  /*0ac0*/  F2FP.PACK_AB R64, RZ, R85 ;  /* 0x00000055ff40723e */ /* 0x000fc800000000ff */
[----:B------:R-:W-:Y:S02]  /*0ad0*/  PRMT R11, R11, 0x5410, R64 ;  /* 0x000054100b0b7816 */ /* 0x000fe40000000040 */
.L_x_11139:
[C---:B------:R-:W-:Y:S02]  /*0ae0*/  @P0 LEA R64, P1, R2.reuse, c[0x0][0x188], 0x4 ;  /* 0x0000620002400a11 */ /* 0x040fe400078220ff */
[C---:B------:R-:W-:Y:S02]  /*0af0*/  IADD3 R90, R2.reuse, 0x20, RZ ;  /* 0x00000020025a7810 */ /* 0x040fe40007ffe0ff */
[----:B------:R-:W-:-:S05]  /*0b00*/  @P0 LEA.HI.X R65, R2, c[0x0][0x18c], RZ, 0x4, P1 ;  /* 0x0000630002410a11 */ /* 0x000fca00008f24ff */
[----:B------:R0:W-:Y:S04]  /*0b10*/  @P0 STG.E.128 [R64.64], R8 ;  /* 0x0000000840000986 */ /* 0x0001e8000c101d04 */
.L_x_11115:
[----:B------:R-:W-:Y:S05]  /*0b20*/  BSYNC B0 ;  /* 0x0000000000007941 */ /* 0x000fea0003800000 */
.L_x_11114:
        /* <DEDUP_REMOVED lines=17> */
.L_x_11142:
[----:B0----5:R-:W-:-:S05]  /*0c40*/  HADD2.F32 R70, -RZ, R12.H0_H0 ;  /* 0x2000000cff467230 */ /* 0x021fca0000004100 */
[----:B------:R-:W-:-:S05]  /*0c50*/  FADD.FTZ R5, R70, R5 ;  /* 0x0000000546057221 */ /* 0x000fca0000010000 */
.L_x_11143:
[----:B------:R-:W-:-:S04]  /*0c60*/  F2FP.PACK_AB R69, RZ, R5 ;  /* 0x00000005ff45723e */ /* 0x000fc800000000ff */
[----:B------:R-:W-:Y:S02]  /*0c70*/  PRMT R8, R69, 0x7610, R8 ;  /* 0x0000761045087816 */ /* 0x000fe40000000008 */
.L_x_11144:
[----:B------:R-:W-:-:S05]  /*0c80*/  HADD2.F32 R64, -RZ, R64.H1_H1 ;  /* 0x30000040ff407230 */ /* 0x000fca0000004100 */
[----:B------:R-:W-:Y:S01]  /*0c90*/  FMUL.FTZ R69, R64, R89 ;  /* 0x0000005940457220 */ /* 0x000fe20000410000 */
[----:B------:R-:W-:Y:S05]  /*0ca0*/  @P1 BRA `(.L_x_11145) ;  /* 0x0000002000001947 */ /* 0x000fea0003800000 */
[----:B------:R-:W-:Y:S05]  /*0cb0*/  @P0 BRA `(.L_x_11146) ;  /* 0x0000003000000947 */ /* 0x000fea0003800000 */
[----:B------:R-:W-:Y:S05]  /*0cc0*/  BRA `(.L_x_11147) ;  /* 0x0000004000007947 */ /* 0x000fea0003800000 */
.L_x_11145:
[----:B-----5:R-:W-:-:S05]  /*0cd0*/  HADD2.F32 R64, -RZ, R12.H1_H1 ;  /* 0x3000000cff407230 */ /* 0x020fca0000004100 */
[----:B------:R-:W-:-:S05]  /*0ce0*/  FADD.FTZ R69, R64, R69 ;  /* 0x0000004540457221 */ /* 0x000fca0000010000 */
.L_x_11146:
[----:B------:R-:W-:-:S04]  /*0cf0*/  F2FP.PACK_AB R64, RZ, R69 ;  /* 0x00000045ff40723e */ /* 0x000fc800000000ff */
[----:B------:R-:W-:Y:S02]  /*0d00*/  PRMT R8, R8, 0x5410, R64 ;  /* 0x0000541008087816 */ /* 0x000fe40000000040 */
.L_x_11147:
[----:B------:R-:W-:-:S05]  /*0d10*/  HADD2.F32 R70, -RZ, R65.H0_H0 ;  /* 0x20000041ff467230 */ /* 0x000fca0000004100 */
[----:B------:R-:W-:Y:S01]  /*0d20*/  FMUL.FTZ R70, R70, R89 ;  /* 0x0000005946467220 */ /* 0x000fe20000410000 */
[----:B------:R-:W-:Y:S05]  /*0d30*/  @P1 BRA `(.L_x_11148) ;  /* 0x0000002000001947 */ /* 0x000fea0003800000 */
[----:B------:R-:W-:Y:S05]  /*0d40*/  @P0 BRA `(.L_x_11149) ;  /* 0x0000003000000947 */ /* 0x000fea0003800000 */
[----:B------:R-:W-:Y:S05]  /*0d50*/  BRA `(.L_x_11150) ;  /* 0x0000004000007947 */ /* 0x000fea0003800000 */
.L_x_11148:
[----:B-----5:R-:W-:-:S05]  /*0d60*/  HADD2.F32 R73, -RZ, R13.H0_H0 ;  /* 0x2000000dff497230 */ /* 0x020fca0000004100 */
[----:B------:R-:W-:-:S05]  /*0d70*/  FADD.FTZ R70, R73, R70 ;  /* 0x0000004649467221 */ /* 0x000fca0000010000 */
.L_x_11149:
[----:B------:R-:W-:-:S04]  /*0d80*/  F2FP.PACK_AB R64, RZ, R70 ;  /* 0x00000046ff40723e */ /* 0x000fc800000000ff */
[----:B------:R-:W-:Y:S02]  /*0d90*/  PRMT R9, R64, 0x7610, R9 ;  /* 0x0000761040097816 */ /* 0x000fe40000000009 */
.L_x_11150:
[----:B------:R-:W-:-:S05]  /*0da0*/  HADD2.F32 R64, -RZ, R65.H1_H1 ;  /* 0x30000041ff407230 */ /* 0x000fca0000004100 */
[----:B------:R-:W-:Y:S01]  /*0db0*/  FMUL.FTZ R73, R64, R89 ;  /* 0x0000005940497220 */ /* 0x000fe20000410000 */
[----:B------:R-:W-:Y:S05]  /*0dc0*/  @P1 BRA `(.L_x_11151) ;  /* 0x0000002000001947 */ /* 0x000fea0003800000 */
[----:B------:R-:W-:Y:S05]  /*0dd0*/  @P0 BRA `(.L_x_11152) ;  /* 0x0000003000000947 */ /* 0x000fea0003800000 */
[----:B------:R-:W-:Y:S05]  /*0de0*/  BRA `(.L_x_11153) ;  /* 0x0000004000007947 */ /* 0x000fea0003800000 */
.L_x_11151:
[----:B-----5:R-:W-:-:S05]  /*0df0*/  HADD2.F32 R64, -RZ, R13.H1_H1 ;  /* 0x3000000dff407230 */ /* 0x020fca0000004100 */
[----:B------:R-:W-:-:S05]  /*0e00*/  FADD.FTZ R73, R64, R73 ;  /* 0x0000004940497221 */ /* 0x000fca0000010000 */
.L_x_11152:
[----:B------:R-:W-:-:S04]  /*0e10*/  F2FP.PACK_AB R64, RZ, R73 ;  /* 0x00000049ff40723e */ /* 0x000fc800000000ff */
[----:B------:R-:W-:Y:S02]  /*0e20*/  PRMT R9, R9, 0x5410, R64 ;  /* 0x0000541009097816 */ /* 0x000fe40000000040 */
.L_x_11153:
[----:B------:R-:W-:-:S05]  /*0e30*/  HADD2.F32 R76, -RZ, R66.H0_H0 ;  /* 0x20000042ff4c7230 */ /* 0x000fca0000004100 */
[----:B------:R-:W-:Y:S01]  /*0e40*/  FMUL.FTZ R76, R76, R89 ;  /* 0x000000594c4c7220 */ /* 0x000fe20000410000 */
[----:B------:R-:W-:Y:S05]  /*0e50*/  @P1 BRA `(.L_x_11154) ;  /* 0x0000002000001947 */ /* 0x000fea0003800000 */
[----:B------:R-:W-:Y:S05]  /*0e60*/  @P0 BRA `(.L_x_11155) ;  /* 0x0000003000000947 */ /* 0x000fea0003800000 */
[----:B------:R-:W-:Y:S05]  /*0e70*/  BRA `(.L_x_11156) ;  /* 0x0000004000007947 */ /* 0x000fea0003800000 */
.L_x_11154:
[----:B-----5:R-:W-:-:S05]  /*0e80*/  HADD2.F32 R65, -RZ, R14.H0_H0 ;  /* 0x2000000eff417230 */ /* 0x020fca0000004100 */
[----:B------:R-:W-:-:S05]  /*0e90*/  FADD.FTZ R76, R65, R76 ;  /* 0x0000004c414c7221 */ /* 0x000fca0000010000 */
.L_x_11155:
[----:B------:R-:W-:-:S04]  /*0ea0*/  F2FP.PACK_AB R64, RZ, R76 ;  /* 0x0000004cff40723e */ /* 0x000fc800000000ff */
[----:B------:R-:W-:Y:S02]  /*0eb0*/  PRMT R10, R64, 0x7610, R10 ;  /* 0x00007610400a7816 */ /* 0x000fe4000000000a */
.L_x_11156:
[----:B------:R-:W-:-:S05]  /*0ec0*/  HADD2.F32 R66, -RZ, R66.H1_H1 ;  /* 0x30000042ff427230 */ /* 0x000fca0000004100 */
[----:B------:R-:W-:Y:S01]  /*0ed0*/  FMUL.FTZ R81, R66, R89 ;  /* 0x0000005942517220 */ /* 0x000fe20000410000 */
[----:B------:R-:W-:Y:S05]  /*0ee0*/  @P1 BRA `(.L_x_11157) ;  /* 0x0000002000001947 */ /* 0x000fea0003800000 */
[----:B------:R-:W-:Y:S05]  /*0ef0*/  @P0 BRA `(.L_x_11158) ;  /* 0x0000003000000947 */ /* 0x000fea0003800000 */
[----:B------:R-:W-:Y:S05]  /*0f00*/  BRA `(.L_x_11159) ;  /* 0x0000004000007947 */ /* 0x000fea0003800000 */
.L_x_11157:
[----:B-----5:R-:W-:-:S05]  /*0f10*/  HADD2.F32 R64, -RZ, R14.H1_H1 ;  /* 0x3000000eff407230 */ /* 0x020fca0000004100 */
[----:B------:R-:W-:-:S05]  /*0f20*/  FADD.FTZ R81, R64, R81 ;  /* 0x0000005140517221 */ /* 0x000fca0000010000 */
.L_x_11158:
[----:B------:R-:W-:-:S04]  /*0f30*/  F2FP.PACK_AB R64, RZ, R81 ;  /* 0x00000051ff40723e */ /* 0x000fc800000000ff */
[----:B------:R-:W-:Y:S02]  /*0f40*/  PRMT R10, R10, 0x5410, R64 ;  /* 0x000054100a0a7816 */ /* 0x000fe40000000040 */
.L_x_11159:
[----:B------:R-:W-:-:S05]  /*0f50*/  HADD2.F32 R82, -RZ, R67.H0_H0 ;  /* 0x20000043ff527230 */ /* 0x000fca0000004100 */
[----:B------:R-:W-:Y:S01]  /*0f60*/  FMUL.FTZ R82, R82, R89 ;  /* 0x0000005952527220 */ /* 0x000fe20000410000 */
[----:B------:R-:W-:Y:S05]  /*0f70*/  @P1 BRA `(.L_x_11160) ;  /* 0x0000002000001947 */ /* 0x000fea0003800000 */
[----:B------:R-:W-:Y:S05]  /*0f80*/  @P0 BRA `(.L_x_11161) ;  /* 0x0000003000000947 */ /* 0x000fea0003800000 */
[----:B------:R-:W-:Y:S05]  /*0f90*/  BRA `(.L_x_11162) ;  /* 0x0000004000007947 */ /* 0x000fea0003800000 */
.L_x_11160:
[----:B-----5:R-:W-:-:S05]  /*0fa0*/  HADD2.F32 R65, -RZ, R15.H0_H0 ;  /* 0x2000000fff417230 */ /* 0x020fca0000004100 */
[----:B------:R-:W-:-:S05]  /*0fb0*/  FADD.FTZ R82, R65, R82 ;  /* 0x0000005241527221 */ /* 0x000fca0000010000 */
.L_x_11161:
[----:B------:R-:W-:-:S04]  /*0fc0*/  F2FP.PACK_AB R64, RZ, R82 ;  /* 0x00000052ff40723e */ /* 0x000fc800000000ff */
[----:B------:R-:W-:Y:S02]  /*0fd0*/  PRMT R11, R64, 0x7610, R11 ;  /* 0x00007610400b7816 */ /* 0x000fe4000000000b */
.L_x_11162:
[----:B------:R-:W-:-:S05]  /*0fe0*/  HADD2.F32 R86, -RZ, R67.H1_H1 ;  /* 0x30000043ff567230 */ /* 0x000fca0000004100 */
[----:B------:R-:W-:Y:S01]  /*0ff0*/  FMUL.FTZ R86, R86, R89 ;  /* 0x0000005956567220 */ /* 0x000fe20000410000 */
[----:B------:R-:W-:Y:S05]  /*1000*/  @P1 BRA `(.L_x_11163) ;  /* 0x0000002000001947 */ /* 0x000fea0003800000 */
[----:B------:R-:W-:Y:S05]  /*1010*/  @P0 BRA `(.L_x_11164) ;  /* 0x0000003000000947 */ /* 0x000fea0003800000 */
[----:B------:R-:W-:Y:S05]  /*1020*/  BRA `(.L_x_11165) ;  /* 0x0000004000007947 */ /* 0x000fea0003800000 */
.L_x_11163:
[----:B-----5:R-:W-:-:S05]  /*1030*/  HADD2.F32 R65, -RZ, R15.H1_H1 ;  /* 0x3000000fff417230 */ /* 0x020fca0000004100 */
[----:B------:R-:W-:-:S05]  /*1040*/  FADD.FTZ R86, R65, R86 ;  /* 0x0000005641567221 */ /* 0x000fca0000010000 */
.L_x_11164:
[----:B------:R-:W-:-:S04]  /*1050*/  F2FP.PACK_AB R64, RZ, R86 ;  /* 0x00000056ff40723e */ /* 0x000fc800000000ff */
[----:B------:R-:W-:Y:S02]  /*1060*/  PRMT R11, R11, 0x5410, R64 ;  /* 0x000054100b0b7816 */ /* 0x000fe40000000040 */
.L_x_11165:
[----:B------:R-:W-:-:S04]  /*1070*/  @P0 LEA R64, P1, R90, c[0x0][0x188], 0x4 ;  /* 0x000062005a400a11 */ /* 0x000fc800078220ff */
[C---:B------:R-:W-:Y:S02]  /*1080*/  @P0 LEA.HI.X R65, R90.reuse, c[0x0][0x18c], RZ, 0x4, P1 ;  /* 0x000063005a410a11 */ /* 0x040fe400008f24ff */
[----:B------:R-:W-:-:S03]  /*1090*/  IADD3 R90, R90, 0x20, RZ ;  /* 0x000000205a5a7810 */ /* 0x000fc60007ffe0ff */
[----:B------:R0:W-:Y:S04]  /*10a0*/  @P0 STG.E.128 [R64.64], R8 ;  /* 0x0000000840000986 */ /* 0x0001e8000c101d04 */
.L_x_11141:
[----:B------:R-:W-:Y:S05]  /*10b0*/  BSYNC B0 ;  /* 0x0000000000007941 */ /* 0x000fea0003800000 */
.L_x_11140:
        /* <DEDUP_REMOVED lines=17> */
.L_x_11168:
[----:B0----5:R-:W-:-:S05]  /*11d0*/  HADD2.F32 R71, -RZ, R12.H0_H0 ;  /* 0x2000000cff477230 */ /* 0x021fca0000004100 */
[----:B------:R-:W-:-:S05]  /*11e0*/  FADD.FTZ R6, R71, R6 ;  /* 0x0000000647067221 */ /* 0x000fca0000010000 */
.L_x_11169:
[----:B------:R-:W-:-:S04]  /*11f0*/  F2FP.PACK_AB R71, RZ, R6 ;  /* 0x00000006ff47723e */ /* 0x000fc800000000ff */
[----:B------:R-:W-:Y:S02]  /*1200*/  PRMT R8, R71, 0x7610, R8 ;  /* 0x0000761047087816 */ /* 0x000fe40000000008 */
.L_x_11170:
[----:B------:R-:W-:-:S05]  /*1210*/  HADD2.F32 R64, -RZ, R64.H1_H1 ;  /* 0x30000040ff407230 */ /* 0x000fca0000004100 */
[----:B------:R-:W-:Y:S01]  /*1220*/  FMUL.FTZ R71, R64, R89 ;  /* 0x0000005940477220 */ /* 0x000fe20000410000 */
[----:B------:R-:W-:Y:S05]  /*1230*/  @P1 BRA `(.L_x_11171) ;  /* 0x0000002000001947 */ /* 0x000fea0003800000 */
[----:B------:R-:W-:Y:S05]  /*1240*/  @P0 BRA `(.L_x_11172) ;  /* 0x0000003000000947 */ /* 0x000fea0003800000 */
[----:B------:R-:W-:Y:S05]  /*1250*/  BRA `(.L_x_11173) ;  /* 0x0000004000007947 */ /* 0x000fea0003800000 */
.L_x_11171:
[----:B-----5:R-:W-:-:S05]  /*1260*/  HADD2.F32 R64, -RZ, R12.H1_H1 ;  /* 0x3000000cff407230 */ /* 0x020fca0000004100 */
[----:B------:R-:W-:-:S05]  /*1270*/  FADD.FTZ R71, R64, R71 ;  /* 0x0000004740477221 */ /* 0x000fca0000010000 */
.L_x_11172:
[----:B------:R-:W-:-:S04]  /*1280*/  F2FP.PACK_AB R64, RZ, R71 ;  /* 0x00000047ff40723e */ /* 0x000fc800000000ff */
[----:B------:R-:W-:Y:S02]  /*1290*/  PRMT R8, R8, 0x5410, R64 ;  /* 0x0000541008087816 */ /* 0x000fe40000000040 */
.L_x_11173:
[----:B------:R-:W-:-:S05]  /*12a0*/  HADD2.F32 R72, -RZ, R65.H0_H0 ;  /* 0x20000041ff487230 */ /* 0x000fca0000004100 */
[----:B------:R-:W-:Y:S01]  /*12b0*/  FMUL.FTZ R72, R72, R89 ;  /* 0x0000005948487220 */ /* 0x000fe20000410000 */
[----:B------:R-:W-:Y:S05]  /*12c0*/  @P1 BRA `(.L_x_11174) ;  /* 0x0000002000001947 */ /* 0x000fea0003800000 */
[----:B------:R-:W-:Y:S05]  /*12d0*/  @P0 BRA `(.L_x_11175) ;  /* 0x0000003000000947 */ /* 0x000fea0003800000 */
[----:B------:R-:W-:Y:S05]  /*12e0*/  BRA `(.L_x_11176) ;  /* 0x0000004000007947 */ /* 0x000fea0003800000 */
.L_x_11174:
[----:B-----5:R-:W-:-:S05]  /*12f0*/  HADD2.F32 R77, -RZ, R13.H0_H0 ;  /* 0x2000000dff4d7230 */ /* 0x020fca0000004100 */
[----:B------:R-:W-:-:S05]  /*1300*/  FADD.FTZ R72, R77, R72 ;  /* 0x000000484d487221 */ /* 0x000fca0000010000 */
.L_x_11175:
[----:B------:R-:W-:-:S04]  /*1310*/  F2FP.PACK_AB R64, RZ, R72 ;  /* 0x00000048ff40723e */ /* 0x000fc800000000ff */
[----:B------:R-:W-:Y:S02]  /*1320*/  PRMT R9, R64, 0x7610, R9 ;  /* 0x0000761040097816 */ /* 0x000fe40000000009 */
.L_x_11176:
[----:B------:R-:W-:-:S05]  /*1330*/  HADD2.F32 R64, -RZ, R65.H1_H1 ;  /* 0x30000041ff407230 */ /* 0x000fca0000004100 */
[----:B------:R-:W-:Y:S01]  /*1340*/  FMUL.FTZ R77, R64, R89 ;  /* 0x00000059404d7220 */ /* 0x000fe20000410000 */
[----:B------:R-:W-:Y:S05]  /*1350*/  @P1 BRA `(.L_x_11177) ;  /* 0x0000002000001947 */ /* 0x000fea0003800000 */
[----:B------:R-:W-:Y:S05]  /*1360*/  @P0 BRA `(.L_x_11178) ;  /* 0x0000003000000947 */ /* 0x000fea0003800000 */
[----:B------:R-:W-:Y:S05]  /*1370*/  BRA `(.L_x_11179) ;  /* 0x0000004000007947 */ /* 0x000fea0003800000 */
.L_x_11177:
[----:B-----5:R-:W-:-:S05]  /*1380*/  HADD2.F32 R64, -RZ, R13.H1_H1 ;  /* 0x3000000dff407230 */ /* 0x020fca0000004100 */
[----:B------:R-:W-:-:S05]  /*1390*/  FADD.FTZ R77, R64, R77 ;  /* 0x0000004d404d7221 */ /* 0x000fca0000010000 */
.L_x_11178:
[----:B------:R-:W-:-:S04]  /*13a0*/  F2FP.PACK_AB R64, RZ, R77 ;  /* 0x0000004dff40723e */ /* 0x000fc800000000ff */
[----:B------:R-:W-:Y:S02]  /*13b0*/  PRMT R9, R9, 0x5410, R64 ;  /* 0x0000541009097816 */ /* 0x000fe40000000040 */
.L_x_11179:
[----:B------:R-:W-:-:S05]  /*13c0*/  HADD2.F32 R78, -RZ, R66.H0_H0 ;  /* 0x20000042ff4e7230 */ /* 0x000fca0000004100 */
[----:B------:R-:W-:Y:S01]  /*13d0*/  FMUL.FTZ R78, R78, R89 ;  /* 0x000000594e4e7220 */ /* 0x000fe20000410000 */
[----:B------:R-:W-:Y:S05]  /*13e0*/  @P1 BRA `(.L_x_11180) ;  /* 0x0000002000001947 */ /* 0x000fea0003800000 */
[----:B------:R-:W-:Y:S05]  /*13f0*/  @P0 BRA `(.L_x_11181) ;  /* 0x0000003000000947 */ /* 0x000fea0003800000 */
[----:B------:R-:W-:Y:S05]  /*1400*/  BRA `(.L_x_11182) ;  /* 0x0000004000007947 */ /* 0x000fea0003800000 */
.L_x_11180:
[----:B-----5:R-:W-:-:S05]  /*1410*/  HADD2.F32 R65, -RZ, R14.H0_H0 ;  /* 0x2000000eff417230 */ /* 0x020fca0000004100 */
[----:B------:R-:W-:-:S05]  /*1420*/  FADD.FTZ R78, R65, R78 ;  /* 0x0000004e414e7221 */ /* 0x000fca0000010000 */
.L_x_11181:
[----:B------:R-:W-:-:S04]  /*1430*/  F2FP.PACK_AB R64, RZ, R78 ;  /* 0x0000004eff40723e */ /* 0x000fc800000000ff */
[----:B------:R-:W-:Y:S02]  /*1440*/  PRMT R10, R64, 0x7610, R10 ;  /* 0x00007610400a7816 */ /* 0x000fe4000000000a */
.L_x_11182:
[----:B------:R-:W-:-:S05]  /*1450*/  HADD2.F32 R66, -RZ, R66.H1_H1 ;  /* 0x30000042ff427230 */ /* 0x000fca0000004100 */
[----:B------:R-:W-:Y:S01]  /*1460*/  FMUL.FTZ R83, R66, R89 ;  /* 0x0000005942537220 */ /* 0x000fe20000410000 */
[----:B------:R-:W-:Y:S05]  /*1470*/  @P1 BRA `(.L_x_11183) ;  /* 0x0000002000001947 */ /* 0x000fea0003800000 */
[----:B------:R-:W-:Y:S05]  /*1480*/  @P0 BRA `(.L_x_11184) ;  /* 0x0000003000000947 */ /* 0x000fea0003800000 */
[----:B------:R-:W-:Y:S05]  /*1490*/  BRA `(.L_x_11185) ;  /* 0x0000004000007947 */ /* 0x000fea0003800000 */
.L_x_11183:
[----:B-----5:R-:W-:-:S05]  /*14a0*/  HADD2.F32 R64, -RZ, R14.H1_H1 ;  /* 0x3000000eff407230 */ /* 0x020fca0000004100 */
[----:B------:R-:W-:-:S05]  /*14b0*/  FADD.FTZ R83, R64, R83 ;  /* 0x0000005340537221 */ /* 0x000fca0000010000 */
.L_x_11184:
[----:B------:R-:W-:-:S04]  /*14c0*/  F2FP.PACK_AB R64, RZ, R83 ;  /* 0x00000053ff40723e */ /* 0x000fc800000000ff */
[----:B------:R-:W-:Y:S02]  /*14d0*/  PRMT R10, R10, 0x5410, R64 ;  /* 0x000054100a0a7816 */ /* 0x000fe40000000040 */
.L_x_11185:
[----:B------:R-:W-:-:S05]  /*14e0*/  HADD2.F32 R84, -RZ, R67.H0_H0 ;  /* 0x20000043ff547230 */ /* 0x000fca0000004100 */
[----:B------:R-:W-:Y:S01]  /*14f0*/  FMUL.FTZ R84, R84, R89 ;  /* 0x0000005954547220 */ /* 0x000fe20000410000 */
[----:B------:R-:W-:Y:S05]  /*1500*/  @P1 BRA `(.L_x_11186) ;  /* 0x0000002000001947 */ /* 0x000fea0003800000 */
[----:B------:R-:W-:Y:S05]  /*1510*/  @P0 BRA `(.L_x_11187) ;  /* 0x0000003000000947 */ /* 0x000fea0003800000 */
[----:B------:R-:W-:Y:S05]  /*1520*/  BRA `(.L_x_11188) ;  /* 0x0000004000007947 */ /* 0x000fea0003800000 */
.L_x_11186:
[----:B-----5:R-:W-:-:S05]  /*1530*/  HADD2.F32 R65, -RZ, R15.H0_H0 ;  /* 0x2000000fff417230 */ /* 0x020fca0000004100 */
[----:B------:R-:W-:-:S05]  /*1540*/  FADD.FTZ R84, R65, R84 ;  /* 0x0000005441547221 */ /* 0x000fca0000010000 */
.L_x_11187:
[----:B------:R-:W-:-:S04]  /*1550*/  F2FP.PACK_AB R64, RZ, R84 ;  /* 0x00000054ff40723e */ /* 0x000fc800000000ff */
[----:B------:R-:W-:Y:S02]  /*1560*/  PRMT R11, R64, 0x7610, R11 ;  /* 0x00007610400b7816 */ /* 0x000fe4000000000b */
.L_x_11188:
[----:B------:R-:W-:-:S05]  /*1570*/  HADD2.F32 R64, -RZ, R67.H1_H1 ;  /* 0x30000043ff407230 */ /* 0x000fca0000004100 */
[----:B------:R-:W-:Y:S01]  /*1580*/  FMUL.FTZ R87, R64, R89 ;  /* 0x0000005940577220 */ /* 0x000fe20000410000 */
[----:B------:R-:W-:Y:S05]  /*1590*/  @P1 BRA `(.L_x_11189) ;  /* 0x0000002000001947 */ /* 0x000fea0003800000 */
[----:B------:R-:W-:Y:S05]  /*15a0*/  @P0 BRA `(.L_x_11190) ;  /* 0x0000003000000947 */ /* 0x000fea0003800000 */
[----:B------:R-:W-:Y:S05]  /*15b0*/  BRA `(.L_x_11191) ;  /* 0x0000004000007947 */ /* 0x000fea0003800000 */
.L_x_11189:
[----:B-----5:R-:W-:-:S05]  /*15c0*/  HADD2.F32 R64, -RZ, R15.H1_H1 ;  /* 0x3000000fff407230 */ /* 0x020fca0000004100 */
[----:B------:R-:W-:-:S05]  /*15d0*/  FADD.FTZ R87, R64, R87 ;  /* 0x0000005740577221 */ /* 0x000fca0000010000 */
.L_x_11190:
[----:B------:R-:W-:-:S04]  /*15e0*/  F2FP.PACK_AB R64, RZ, R87 ;  /* 0x00000057ff40723e */ /* 0x000fc800000000ff */
[----:B------:R-:W-:Y:S02]  /*15f0*/  PRMT R11, R11, 0x5410, R64 ;  /* 0x000054100b0b7816 */ /* 0x000fe40000000040 */
.L_x_11191:
[----:B------:R-:W-:-:S04]  /*1600*/  @P0 LEA R64, P1, R90, c[0x0][0x188], 0x4 ;  /* 0x000062005a400a11 */ /* 0x000fc800078220ff */
[----:B------:R-:W-:-:S05]  /*1610*/  @P0 LEA.HI.X R65, R90, c[0x0][0x18c], RZ, 0x4, P1 ;  /* 0x000063005a410a11 */ /* 0x000fca00008f24ff */
[----:B------:R0:W-:Y:S04]  /*1620*/  @P0 STG.E.128 [R64.64], R8 ;  /* 0x0000000840000986 */ /* 0x0001e8000c101d04 */
.L_x_11167:
[----:B------:R-:W-:Y:S05]  /*1630*/  BSYNC B0 ;  /* 0x0000000000007941 */ /* 0x000fea0003800000 */
.L_x_11166:
        /* <DEDUP_REMOVED lines=30> */
.L_x_11202:
        /* <DEDUP_REMOVED lines=69> */
.L_x_11203:
        /* <DEDUP_REMOVED lines=29> */
[----:B------:R-:W-:Y:S01]  /*1e40*/  F2FP.PACK_AB R64, R65, R64 ;  /* 0x000000404140723e */ /* 0x000fe200000000ff */
[----:B------:R-:W-:-:S03]  /*1e50*/  FADD.FTZ R67, R74, -R89 ;  /* 0x800000594a437221 */ /* 0x000fc60000010000 */
[----:B------:R-:W-:Y:S01]  /*1e60*/  F2FP.PACK_AB R65, R90, R91 ;  /* 0x0000005b5a41723e */ /* 0x000fe200000000ff */
[----:B------:R-:W-:Y:S02]  /*1e70*/  FADD.FTZ R91, R79, -R89 ;  /* 0x800000594f5b7221 */ /* 0x000fe40000010000 */
[C---:B------:R-:W-:Y:S02]  /*1e80*/  FMUL.FTZ R67, R88.reuse, R67 ;  /* 0x0000004358437220 */ /* 0x040fe40000410000 */
[----:B------:R-:W-:Y:S02]  /*1e90*/  FMUL.FTZ R90, R88, R91 ;  /* 0x0000005b585a7220 */ /* 0x000fe40000410000 */
[----:B------:R-:W-:Y:S02]  /*1ea0*/  FFMA.FTZ R66, R48, R67, R56 ;  /* 0x0000004330427223 */ /* 0x000fe40000010038 */
[----:B------:R-:W-:Y:S02]  /*1eb0*/  FFMA.FTZ R67, R49, R90, R57 ;  /* 0x0000005a31437223 */ /* 0x000fe40000010039 */
[----:B------:R-:W-:-:S03]  /*1ec0*/  FADD.FTZ R91, R85, -R89 ;  /* 0x80000059555b7221 */ /* 0x000fc60000010000 */
[----:B------:R-:W-:Y:S01]  /*1ed0*/  F2FP.PACK_AB R66, R67, R66 ;  /* 0x000000424342723e */ /* 0x000fe200000000ff */
[----:B------:R-:W-:Y:S02]  /*1ee0*/  FADD.FTZ R67, R80, -R89 ;  /* 0x8000005950437221 */ /* 0x000fe40000010000 */
[C---:B------:R-:W-:Y:S01]  /*1ef0*/  FMUL.FTZ R90, R88.reuse, R91 ;  /* 0x0000005b585a7220 */ /* 0x040fe20000410000 */
[----:B------:R-:W-:Y:S01]  /*1f00*/  HFMA2.MMA R91, -RZ, RZ, 0, 9.5367431640625e-07 ;  /* 0x00000010ff5b7435 */ /* 0x000fe200000001ff */
[----:B------:R-:W-:Y:S02]  /*1f10*/  FMUL.FTZ R67, R88, R67 ;  /* 0x0000004358437220 */ /* 0x000fe40000410000 */
[----:B------:R-:W-:Y:S02]  /*1f20*/  FFMA.FTZ R90, R51, R90, R59 ;  /* 0x0000005a335a7223 */ /* 0x000fe4000001003b */
[----:B------:R-:W-:-:S05]  /*1f30*/  FFMA.FTZ R67, R50, R67, R58 ;  /* 0x0000004332437223 */ /* 0x000fca000001003a */
[----:B------:R-:W-:Y:S01]  /*1f40*/  F2FP.PACK_AB R67, R90, R67 ;  /* 0x000000435a43723e */ /* 0x000fe200000000ff */
[C---:B------:R-:W-:Y:S01]  /*1f50*/  IMAD.WIDE.U32 R90, R2.reuse, R91, c[0x0][0x208] ;  /* 0x00008200025a7625 */ /* 0x040fe200078e005b */
[----:B------:R-:W-:-:S04]  /*1f60*/  IADD3 R2, R2, 0x20, RZ ;  /* 0x0000002002027810 */ /* 0x000fc80007ffe0ff */
[----:B------:R0:W-:Y:S03]  /*1f70*/  STG.E.128 [R90.64], R64 ;  /* 0x000000405a007986 */ /* 0x0001e6000c101d04 */
.L_x_11195:
[----:B------:R-:W-:Y:S05]  /*1f80*/  BSYNC B0 ;  /* 0x0000000000007941 */ /* 0x000fea0003800000 */
.L_x_11194:
        /* <DEDUP_REMOVED lines=26> */
[----:B------:R-:W-:Y:S01]  /*2130*/  MOV R91, 0x10 ;  /* 0x00000010005b7802 */ /* 0x000fe20000000f00 */
[----:B------:R-:W-:Y:S02]  /*2140*/  FMUL.FTZ R67, R88, R67 ;  /* 0x0000004358437220 */ /* 0x000fe40000410000 */
[----:B------:R-:W-:Y:S02]  /*2150*/  FFMA.FTZ R90, R35, R90, R43 ;  /* 0x0000005a235a7223 */ /* 0x000fe4000001002b */
[----:B------:R-:W-:-:S05]  /*2160*/  FFMA.FTZ R67, R34, R67, R42 ;  /* 0x0000004322437223 */ /* 0x000fca000001002a */
[----:B------:R-:W-:Y:S01]  /*2170*/  F2FP.PACK_AB R67, R90, R67 ;  /* 0x000000435a43723e */ /* 0x000fe200000000ff */
[C---:B------:R-:W-:Y:S01]  /*2180*/  IMAD.WIDE.U32 R90, R2.reuse, R91, c[0x0][0x208] ;  /* 0x00008200025a7625 */ /* 0x040fe200078e005b */
[----:B------:R-:W-:-:S04]  /*2190*/  IADD3 R2, R2, 0x20, RZ ;  /* 0x0000002002027810 */ /* 0x000fc80007ffe0ff */
[----:B------:R0:W-:Y:S03]  /*21a0*/  STG.E.128 [R90.64], R64 ;  /* 0x000000405a007986 */ /* 0x0001e6000c101d04 */
.L_x_11197:
[----:B------:R-:W-:Y:S05]  /*21b0*/  BSYNC B0 ;  /* 0x0000000000007941 */ /* 0x000fea0003800000 */
.L_x_11196:
        /* <DEDUP_REMOVED lines=16> */
[----:B------:R-:W-:Y:S01]  /*22c0*/  F2FP.PACK_AB R64, R64, R89 ;  /* 0x000000594040723e */ /* 0x000fe200000000ff */
        /* <DEDUP_REMOVED lines=13> */
[----:B------:R-:W-:-:S03]  /*23a0*/  IMAD.WIDE.U32 R88, R2, R89, c[0x0][0x208] ;  /* 0x0000820002587625 */ /* 0x000fc600078e0059 */
[----:B------:R-:W-:-:S05]  /*23b0*/  F2FP.PACK_AB R67, R90, R67 ;  /* 0x000000435a43723e */ /* 0x000fca00000000ff */
[----:B------:R0:W-:Y:S02]  /*23c0*/  STG.E.128 [R88.64], R64 ;  /* 0x0000004058007986 */ /* 0x0001e4000c101d04 */
.L_x_11199:
[----:B------:R-:W-:Y:S05]  /*23d0*/  BSYNC B0 ;  /* 0x0000000000007941 */ /* 0x000fea0003800000 */
.L_x_11198:
[----:B------:R-:W-:-:S05]  /*23e0*/  MOV R2, 0x4 ;  /* 0x0000000400027802 */ /* 0x000fca0000000f00 */
[----:B------:R-:W-:-:S05]  /*23f0*/  IMAD R3, R2, c[0x0][0x160], R3 ;  /* 0x0000580002037a24 */ /* 0x000fca00078e0203 */
[----:B------:R-:W-:-:S13]  /*2400*/  ISETP.GE.AND P1, PT, R3, c[0x0][0x164], PT ;  /* 0x0000590003007a0c */ /* 0x000fda0003f26270 */
[----:B01---5:R-:W-:Y:S01]  /*2410*/  @P1 CALL.REL.NOINC `(.L_x_11200) ;  /* 0x0000001000001944 */ /* 0x023fe20003c00000 */
[----:B------:R-:W-:Y:S05]  /*2420*/  BRA `(.L_x_11201) ;  /* 0xffffe09000007947 */ /* 0x000fea000383ffff */
.L_x_11200:
[----:B------:R-:W-:Y:S05]  /*2430*/  EXIT ;  /* 0x000000000000794d */ /* 0x000fea0003800000 */
.L_x_11192:
[----:B------:R-:W-:Y:S01]  /*2440*/  HFMA2.MMA R89, -RZ, RZ, 0, 5.9604644775390625e-08 ;  /* 0x00000001ff597435 */ /* 0x000fe200000001ff */
[----:B------:R-:W-:Y:S02]  /*2450*/  MOV R88, R66 ;  /* 0x0000004200587202 */ /* 0x000fe40000000f00 */
[----:B------:R-:W-:Y:S02]  /*2460*/  MOV R90, 0x1f ;  /* 0x0000001f005a7802 */ /* 0x000fe40000000f00 */
[----:B------:R-:W-:Y:S02]  /*2470*/  MOV R67, 0xffffffff ;  /* 0xffffffff00437802 */ /* 0x000fe40000000f00 */
[----:B------:R-:W-:Y:S02]  /*2480*/  MOV R64, 0x24a0 ;  /* 0x000024a000407802 */ /* 0x000fe40000000f00 */
[----:B-----5:R-:W-:Y:S05]  /*2490*/  CALL.REL.NOINC `($__internal_80_$__cuda_sm70_shflsync_bfly_p) ;  /* 0x0000069000007944 */ /* 0x020fea0003c00000 */
[----:B01----:R-:W-:Y:S05]  /*24a0*/  BRA `(.L_x_11202) ;  /* 0xfffff37000007947 */ /* 0x003fea000383ffff */
.L_x_11193:
[----:B------:R-:W-:Y:S01]  /*24b0*/  HFMA2.MMA R89, -RZ, RZ, 0, 1.1920928955078125e-07 ;  /* 0x00000002ff597435 */ /* 0x000fe200000001ff */
[----:B------:R-:W-:Y:S02]  /*24c0*/  MOV R90, 0x1f ;  /* 0x0000001f005a7802 */ /* 0x000fe40000000f00 */
[----:B------:R-:W-:-:S02]  /*24d0*/  MOV R67, 0xffffffff ;  /* 0xffffffff00437802 */ /* 0x000fc40000000f00 */
[----:B------:R-:W-:Y:S02]  /*24e0*/  MOV R64, 0x2500 ;  /* 0x0000250000407802 */ /* 0x000fe40000000f00 */
[----:B0----5:R-:W-:Y:S05]  /*24f0*/  CALL.REL.NOINC `($__internal_80_$__cuda_sm70_shflsync_bfly_p) ;  /* 0x0000063000007944 */ /* 0x021fea0003c00000 */
[----:B0-----:R-:W-:Y:S01]  /*2500*/  HFMA2.MMA R89, -RZ, RZ, 0, 2.384185791015625e-07 ;  /* 0x00000004ff597435 */ /* 0x001fe200000001ff */
[----:B-1----:R-:W-:Y:S01]  /*2510*/  FADD.FTZ R88, R88, R67 ;  /* 0x0000004358587221 */ /* 0x002fe20000010000 */
[----:B------:R-:W-:Y:S02]  /*2520*/  MOV R90, 0x1f ;  /* 0x0000001f005a7802 */ /* 0x000fe40000000f00 */
[----:B------:R-:W-:Y:S02]  /*2530*/  MOV R67, 0xffffffff ;  /* 0xffffffff00437802 */ /* 0x000fe40000000f00 */
[----:B------:R-:W-:Y:S02]  /*2540*/  MOV R64, 0x2560 ;  /* 0x0000256000407802 */ /* 0x000fe40000000f00 */
[----:B------:R-:W-:Y:S05]  /*2550*/  CALL.REL.NOINC `($__internal_80_$__cuda_sm70_shflsync_bfly_p) ;  /* 0x000005d000007944 */ /* 0x000fea0003c00000 */
[----:B0-----:R-:W-:Y:S01]  /*2560*/  HFMA2.MMA R89, -RZ, RZ, 0, 4.76837158203125e-07 ;  /* 0x00000008ff597435 */ /* 0x001fe200000001ff */
[----:B-1----:R-:W-:Y:S01]  /*2570*/  FADD.FTZ R88, R88, R67 ;  /* 0x0000004358587221 */ /* 0x002fe20000010000 */
[----:B------:R-:W-:Y:S02]  /*2580*/  MOV R90, 0x1f ;  /* 0x0000001f005a7802 */ /* 0x000fe40000000f00 */
[----:B------:R-:W-:-:S02]  /*2590*/  MOV R67, 0xffffffff ;  /* 0xffffffff00437802 */ /* 0x000fc40000000f00 */
[----:B------:R-:W-:Y:S02]  /*25a0*/  MOV R64, 0x25c0 ;  /* 0x000025c000407802 */ /* 0x000fe40000000f00 */
[----:B------:R-:W-:Y:S05]  /*25b0*/  CALL.REL.NOINC `($__internal_80_$__cuda_sm70_shflsync_bfly_p) ;  /* 0x0000057000007944 */ /* 0x000fea0003c00000 */
[----:B0-----:R-:W-:Y:S01]  /*25c0*/  HFMA2.MMA R89, -RZ, RZ, 0, 9.5367431640625e-07 ;  /* 0x00000010ff597435 */ /* 0x001fe200000001ff */
[----:B-1----:R-:W-:Y:S01]  /*25d0*/  FADD.FTZ R88, R88, R67 ;  /* 0x0000004358587221 */ /* 0x002fe20000010000 */
[----:B------:R-:W-:Y:S02]  /*25e0*/  MOV R90, 0x1f ;  /* 0x0000001f005a7802 */ /* 0x000fe40000000f00 */
[----:B------:R-:W-:Y:S02]  /*25f0*/  MOV R67, 0xffffffff ;  /* 0xffffffff00437802 */ /* 0x000fe40000000f00 */
[----:B------:R-:W-:Y:S02]  /*2600*/  MOV R64, 0x2620 ;  /* 0x0000262000407802 */ /* 0x000fe40000000f00 */
[----:B------:R-:W-:Y:S05]  /*2610*/  CALL.REL.NOINC `($__internal_80_$__cuda_sm70_shflsync_bfly_p) ;  /* 0x0000051000007944 */ /* 0x000fea0003c00000 */
        /* <DEDUP_REMOVED lines=55> */
[----:B------:R-:W-:Y:S05]  /*2990*/  CALL.REL.NOINC `($__internal_80_$__cuda_sm70_shflsync_bfly_p) ;  /* 0x0000019000007944 */ /* 0x000fea0003c00000 */
[----:B0-----:R-:W-:Y:S01]  /*29a0*/  HFMA2.MMA R89, -RZ, RZ, 0, 1.1920928955078125e-07 ;  /* 0x00000002ff597435 */ /* 0x001fe200000001ff */
[----:B-1----:R-:W-:Y:S01]  /*29b0*/  FADD.FTZ R88, R88, R67 ;  /* 0x0000004358587221 */ /* 0x002fe20000010000 */
[----:B------:R-:W-:Y:S02]  /*29c0*/  MOV R90, 0x1f ;  /* 0x0000001f005a7802 */ /* 0x000fe40000000f00 */
[----:B------:R-:W-:Y:S02]  /*29d0*/  MOV R67, 0xffffffff ;  /* 0xffffffff00437802 */ /* 0x000fe40000000f00 */
[----:B------:R-:W-:Y:S02]  /*29e0*/  MOV R64, 0x2a00 ;  /* 0x00002a0000407802 */ /* 0x000fe40000000f00 */
[----:B------:R-:W-:Y:S05]  /*29f0*/  CALL.REL.NOINC `($__internal_80_$__cuda_sm70_shflsync_bfly_p) ;  /* 0x0000013000007944 */ /* 0x000fea0003c00000 */
[----:B0-----:R-:W-:Y:S01]  /*2a00*/  HFMA2.MMA R89, -RZ, RZ, 0, 2.384185791015625e-07 ;  /* 0x00000004ff597435 */ /* 0x001fe200000001ff */
[----:B-1----:R-:W-:Y:S01]  /*2a10*/  FADD.FTZ R88, R88, R67 ;  /* 0x0000004358587221 */ /* 0x002fe20000010000 */
[----:B------:R-:W-:Y:S02]  /*2a20*/  MOV R90, 0x1f ;  /* 0x0000001f005a7802 */ /* 0x000fe40000000f00 */
[----:B------:R-:W-:-:S02]  /*2a30*/  MOV R67, 0xffffffff ;  /* 0xffffffff00437802 */ /* 0x000fc40000000f00 */
[----:B------:R-:W-:Y:S02]  /*2a40*/  MOV R64, 0x2a60 ;  /* 0x00002a6000407802 */ /* 0x000fe40000000f00 */
[----:B------:R-:W-:Y:S05]  /*2a50*/  CALL.REL.NOINC `($__internal_80_$__cuda_sm70_shflsync_bfly_p) ;  /* 0x000000d000007944 */ /* 0x000fea0003c00000 */
[----:B0-----:R-:W-:Y:S01]  /*2a60*/  HFMA2.MMA R89, -RZ, RZ, 0, 4.76837158203125e-07 ;  /* 0x00000008ff597435 */ /* 0x001fe200000001ff */
[----:B-1----:R-:W-:Y:S01]  /*2a70*/  FADD.FTZ R88, R88, R67 ;  /* 0x0000004358587221 */ /* 0x002fe20000010000 */
[----:B------:R-:W-:Y:S02]  /*2a80*/  MOV R90, 0x1f ;  /* 0x0000001f005a7802 */ /* 0x000fe40000000f00 */
[----:B------:R-:W-:Y:S02]  /*2a90*/  MOV R67, 0xffffffff ;  /* 0xffffffff00437802 */ /* 0x000fe40000000f00 */
[----:B------:R-:W-:Y:S02]  /*2aa0*/  MOV R64, 0x2ac0 ;  /* 0x00002ac000407802 */ /* 0x000fe40000000f00 */
[----:B------:R-:W-:Y:S05]  /*2ab0*/  CALL.REL.NOINC `($__internal_80_$__cuda_sm70_shflsync_bfly_p) ;  /* 0x0000007000007944 */ /* 0x000fea0003c00000 */
[----:B0-----:R-:W-:Y:S01]  /*2ac0*/  HFMA2.MMA R89, -RZ, RZ, 0, 9.5367431640625e-07 ;  /* 0x00000010ff597435 */ /* 0x001fe200000001ff */
[----:B-1----:R-:W-:Y:S01]  /*2ad0*/  FADD.FTZ R88, R88, R67 ;  /* 0x0000004358587221 */ /* 0x002fe20000010000 */
[----:B------:R-:W-:Y:S02]  /*2ae0*/  MOV R90, 0x1f ;  /* 0x0000001f005a7802 */ /* 0x000fe40000000f00 */
[----:B------:R-:W-:-:S02]  /*2af0*/  MOV R67, 0xffffffff ;  /* 0xffffffff00437802 */ /* 0x000fc40000000f00 */
[----:B------:R-:W-:Y:S02]  /*2b00*/  MOV R64, 0x2b20 ;  /* 0x00002b2000407802 */ /* 0x000fe40000000f00 */
[----:B------:R-:W-:Y:S05]  /*2b10*/  CALL.REL.NOINC `($__internal_80_$__cuda_sm70_shflsync_bfly_p) ;  /* 0x0000001000007944 */ /* 0x000fea0003c00000 */
[----:B01----:R-:W-:Y:S05]  /*2b20*/  BRA `(.L_x_11203) ;  /* 0xfffff14000007947 */ /* 0x003fea000383ffff */
        .weak           $__internal_80_$__cuda_sm70_shflsync_bfly_p
        .type           $__internal_80_$__cuda_sm70_shflsync_bfly_p,@function
        .size           $__internal_80_$__cuda_sm70_shflsync_bfly_p,(.L_x_22248 - $__internal_80_$__cuda_sm70_shflsync_bfly_p)
$__internal_80_$__cuda_sm70_shflsync_bfly_p:
[----:B------:R-:W-:Y:S01]  /*2b30*/  HFMA2.MMA R65, -RZ, RZ, 0, 0 ;  /* 0x00000000ff417435 */ /* 0x000fe200000001ff */
[----:B------:R-:W-:Y:S04]  /*2b40*/  WARPSYNC R67 ;  /* 0x0000004300007348 */ /* 0x000fe80003800000 */
[----:B------:R0:W1:Y:S01]  /*2b50*/  SHFL.BFLY PT, R67, R88, R89, R90 ;  /* 0x0c00005958437389 */ /* 0x00006200000e005a */
[----:B------:R-:W-:Y:S05]  /*2b60*/  RET.REL.NODEC R64 `(_ZN10layer_norm13ln_fwd_kernelINS_13Kernel_traitsIf6__halfS2_S2_fjLj768ELj1ELj4ELj1ELj16ENS_18Kernel_traits_baseILj768EfS2_S2_S2_fjLj128EEEEELb0ELb0ELb0ELb0EEEvNS_9FwdParamsE) ;  /* 0xffffd49040007950 */ /* 0x000fea0003c3ffff */
.L_x_11204:
        /* <DEDUP_REMOVED lines=9> */
.L_x_22248:


//--------------------- .text._ZN10layer_norm13ln_fwd_kernelINS_13Kernel_traitsIf6__halfS2_S2_fjLj768ELj1ELj4ELj1ELj16ENS_18Kernel_traits_baseILj768EfS2_S2_S2_fjLj128EEEEELb0ELb0ELb0ELb1EEEvNS_9FwdParamsE --------------------------
	.section	.text._ZN10layer_norm13ln_fwd_kernelINS_13Kernel_traitsIf6__halfS2_S2_fjLj768ELj1ELj4ELj1ELj16ENS_18Kernel_traits_baseILj768EfS2_S2_S2_fjLj128EEEEELb0ELb0ELb0ELb1EEEvNS_9FwdParamsE,"ax",@progbits
	.sectioninfo	@"SHI_REGISTERS=96"
	.align	128
        .global         _ZN10layer_norm13ln_fwd_kernelINS_13Kernel_traitsIf6__halfS2_S2_fjLj768ELj1ELj4ELj1ELj16ENS_18Kernel_traits_baseILj768EfS2_S2_S2_fjLj128EEEEELb0ELb0ELb0ELb1EEEvNS_9FwdParamsE
        .type           _ZN10layer_norm13ln_fwd_kernelINS_13Kernel_traitsIf6__halfS2_S2_fjLj768ELj1ELj4ELj1ELj16ENS_18Kernel_traits_baseILj768EfS2_S2_S2_fjLj128EEEEELb0ELb0ELb0ELb1EEEvNS_9FwdParamsE,@function
        .size           _ZN10layer_norm13ln_fwd_kernelINS_13Kernel_traitsIf6__halfS2_S2_fjLj768ELj1ELj4ELj1ELj16ENS_18Kernel_traits_baseILj768EfS2_S2_S2_fjLj128EEEEELb0ELb0ELb0ELb1EEEvNS_9FwdParamsE,(.L_x_22249 - _ZN10layer_norm13ln_fwd_kernelINS_13Kernel_traitsIf6__halfS2_S2_fjLj768ELj1ELj4ELj1ELj16ENS_18Kernel_traits_baseILj768EfS2_S2_S2_fjLj128EEEEELb0ELb0ELb0ELb1EEEvNS_9FwdParamsE)
        .other          _ZN10layer_norm13ln_fwd_kernelINS_13Kernel_traitsIf6__halfS2_S2_fjLj768ELj1ELj4ELj1ELj16ENS_18Kernel_traits_baseILj768EfS2_S2_S2_fjLj128EEEEELb0ELb0ELb0ELb1EEEvNS_9FwdParamsE,@"STO_CUDA_ENTRY STV_DEFAULT"
_ZN10layer_norm13ln_fwd_kernelINS_13Kernel_traitsIf6__halfS2_S2_fjLj768ELj1ELj4ELj1ELj16ENS_18Kernel_traits_baseILj768EfS2_S2_S2_fjLj128EEEEELb0ELb0ELb0ELb1EEEvNS_9FwdParamsE:
.text._ZN10layer_norm13ln_fwd_kernelINS_13Kernel_traitsIf6__halfS2_S2_fjLj768ELj1ELj4ELj1ELj16ENS_18Kernel_traits_baseILj768EfS2_S2_S2_fjLj128EEEEELb0ELb0ELb0ELb1EEEvNS_9FwdParamsE:
        /* <DEDUP_REMOVED lines=45> */
.L_x_11280:
        /* <DEDUP_REMOVED lines=14> */
[----:B------:R-:W-:-:S06]  /*03b0*/  IMAD.WIDE.U32 R64, R3, R4, c[0x0][0x170] ;  /* 0x00005c0003407625 */ /* 0x000fcc00078e0004 */
[----:B------:R-:W3:Y:S01]  /*03c0*/  LDG.E.128 R64, [R64.64] ;  /* 0x0000000440407981 */ /* 0x000ee2000c1e1d00 */
[----:B------:R-:W-:-:S05]  /*03d0*/  @P1 IMAD.WIDE.U32 R70, R3, R4, c[0x0][0x180] ;  /* 0x0000600003461625 */ /* 0x000fca00078e0004 */
[----:B-----5:R0:W5:Y:S01]  /*03e0*/  @P1 LDG.E.128 R12, [R70.64] ;  /* 0x00000004460c1981 */ /* 0x020162000c1e1d00 */
[----:B------:R-:W-:Y:S02]  /*03f0*/  ISETP.NE.U32.AND P3, PT, RZ, c[0x0][0x180], PT ;  /* 0x00006000ff007a0c */ /* 0x000fe40003f65070 */
[----:B------:R-:W-:Y:S01]  /*0400*/  MOV R2, 0x3f800000 ;  /* 0x3f80000000027802 */ /* 0x000fe20000000f00 */
[----:B--2---:R-:W-:Y:S01]  /*0410*/  @P2 HADD2.F32 R2, -RZ, R68.H0_H0 ;  /* 0x20000044ff022230 */ /* 0x004fe20000004100 */
[----:B------:R-:W-:Y:S01]  /*0420*/  ISETP.NE.AND.EX P2, PT, RZ, c[0x0][0x184], PT, P3 ;  /* 0x00006100ff007a0c */ /* 0x000fe20003f45330 */
[----:B---3--:R-:W-:-:S05]  /*0430*/  HADD2.F32 R7, -RZ, R64.H0_H0 ;  /* 0x20000040ff077230 */ /* 0x008fca0000004100 */
[----:B------:R-:W-:-:S07]  /*0440*/  FMUL.FTZ R0, R7, R2 ;  /* 0x0000000207007220 */ /* 0x000fce0000410000 */
[----:B------:R-:W-:Y:S05]  /*0450*/  @P2 BRA `(.L_x_11205) ;  /* 0x0000002000002947 */ /* 0x000fea0003800000 */
[----:B0-----:R-:W-:Y:S05]  /*0460*/  @P0 BRA `(.L_x_11206) ;  /* 0x0000003000000947 */ /* 0x001fea0003800000 */
[----:B------:R-:W-:Y:S05]  /*0470*/  BRA `(.L_x_11207) ;  /* 0x0000004000007947 */ /* 0x000fea0003800000 */
.L_x_11205:
[----:B0----5:R-:W-:-:S05]  /*0480*/  HADD2.F32 R7, -RZ, R12.H0_H0 ;  /* 0x2000000cff077230 */ /* 0x021fca0000004100 */
[----:B------:R-:W-:-:S05]  /*0490*/  FADD.FTZ R0, R0, R7 ;  /* 0x0000000700007221 */ /* 0x000fca0000010000 */
.L_x_11206:
[----:B------:R-:W-:-:S04]  /*04a0*/  F2FP.PACK_AB R7, RZ, R0 ;  /* 0x00000000ff07723e */ /* 0x000fc800000000ff */
[----:B------:R-:W-:Y:S02]  /*04b0*/  PRMT R8, R7, 0x7610, R8 ;  /* 0x0000761007087816 */ /* 0x000fe40000000008 */
.L_x_11207:
[----:B------:R-:W-:-:S05]  /*04c0*/  HADD2.F32 R7, -RZ, R64.H1_H1 ;  /* 0x30000040ff077230 */ /* 0x000fca0000004100 */
[----:B------:R-:W-:Y:S01]  /*04d0*/  FMUL.FTZ R68, R7, R2 ;  /* 0x0000000207447220 */ /* 0x000fe20000410000 */
[----:B------:R-:W-:Y:S05]  /*04e0*/  @P2 BRA `(.L_x_11208) ;  /* 0x0000002000002947 */ /* 0x000fea0003800000 */
[----:B------:R-:W-:Y:S05]  /*04f0*/  @P0 BRA `(.L_x_11209) ;  /* 0x0000003000000947 */ /* 0x000fea0003800000 */
[----:B------:R-:W-:Y:S05]  /*0500*/  BRA `(.L_x_11210) ;  /* 0x0000004000007947 */ /* 0x000fea0003800000 */
.L_x_11208:
[----:B-----5:R-:W-:-:S05]  /*0510*/  HADD2.F32 R7, -RZ, R12.H1_H1 ;  /* 0x3000000cff077230 */ /* 0x020fca0000004100 */
[----:B------:R-:W-:-:S05]  /*0520*/  FADD.FTZ R68, R68, R7 ;  /* 0x0000000744447221 */ /* 0x000fca0000010000 */
.L_x_11209:
[----:B------:R-:W-:-:S04]  /*0530*/  F2FP.PACK_AB R7, RZ, R68 ;  /* 0x00000044ff07723e */ /* 0x000fc800000000ff */
[----:B------:R-:W-:Y:S02]  /*0540*/  PRMT R8, R8, 0x5410, R7 ;  /* 0x0000541008087816 */ /* 0x000fe40000000007 */
.L_x_11210:
[----:B------:R-:W-:-:S05]  /*0550*/  HADD2.F32 R7, -RZ, R65.H0_H0 ;  /* 0x20000041ff077230 */ /* 0x000fca0000004100 */
[----:B------:R-:W-:Y:S01]  /*0560*/  FMUL.FTZ R7, R7, R2 ;  /* 0x0000000207077220 */ /* 0x000fe20000410000 */
[----:B------:R-:W-:Y:S05]  /*0570*/  @P2 BRA `(.L_x_11211) ;  /* 0x0000002000002947 */ /* 0x000fea0003800000 */
[----:B------:R-:W-:Y:S05]  /*0580*/  @P0 BRA `(.L_x_11212) ;  /* 0x0000003000000947 */ /* 0x000fea0003800000 */
[----:B------:R-:W-:Y:S05]  /*0590*/  BRA `(.L_x_11213) ;  /* 0x0000004000007947 */ /* 0x000fea0003800000 */
.L_x_11211:
[----:B-----5:R-:W-:-:S05]  /*05a0*/  HADD2.F32 R64, -RZ, R13.H0_H0 ;  /* 0x2000000dff407230 */ /* 0x020fca0000004100 */
[----:B------:R-:W-:-:S05]  /*05b0*/  FADD.FTZ R7, R7, R64 ;  /* 0x0000004007077221 */ /* 0x000fca0000010000 */
.L_x_11212:
[----:B------:R-:W-:-:S04]  /*05c0*/  F2FP.PACK_AB R64, RZ, R7 ;  /* 0x00000007ff40723e */ /* 0x000fc800000000ff */
[----:B------:R-:W-:Y:S02]  /*05d0*/  PRMT R9, R64, 0x7610, R9 ;  /* 0x0000761040097816 */ /* 0x000fe40000000009 */
.L_x_11213:
[----:B------:R-:W-:-:S05]  /*05e0*/  HADD2.F32 R65, -RZ, R65.H1_H1 ;  /* 0x30000041ff417230 */ /* 0x000fca0000004100 */
[----:B------:R-:W-:Y:S01]  /*05f0*/  FMUL.FTZ R70, R65, R2 ;  /* 0x0000000241467220 */ /* 0x000fe20000410000 */
[----:B------:R-:W-:Y:S05]  /*0600*/  @P2 BRA `(.L_x_11214) ;  /* 0x0000002000002947 */ /* 0x000fea0003800000 */
[----:B------:R-:W-:Y:S05]  /*0610*/  @P0 BRA `(.L_x_11215) ;  /* 0x0000003000000947 */ /* 0x000fea0003800000 */
[----:B------:R-:W-:Y:S05]  /*0620*/  BRA `(.L_x_11216) ;  /* 0x0000004000007947 */ /* 0x000fea0003800000 */
.L_x_11214:
[----:B-----5:R-:W-:-:S05]  /*0630*/  HADD2.F32 R65, -RZ, R13.H1_H1 ;  /* 0x3000000dff417230 */ /* 0x020fca0000004100 */
[----:B------:R-:W-:-:S05]  /*0640*/  FADD.FTZ R70, R70, R65 ;  /* 0x0000004146467221 */ /* 0x000fca0000010000 */
.L_x_11215:
[----:B------:R-:W-:-:S04]  /*0650*/  F2FP.PACK_AB R64, RZ, R70 ;  /* 0x00000046ff40723e */ /* 0x000fc800000000ff */
[----:B------:R-:W-:Y:S02]  /*0660*/  PRMT R9, R9, 0x5410, R64 ;  /* 0x0000541009097816 */ /* 0x000fe40000000040 */
.L_x_11216:
[----:B------:R-:W-:-:S05]  /*0670*/  HADD2.F32 R69, -RZ, R66.H0_H0 ;  /* 0x20000042ff457230 */ /* 0x000fca0000004100 */
[----:B------:R-:W-:Y:S01]  /*0680*/  FMUL.FTZ R69, R69, R2 ;  /* 0x0000000245457220 */ /* 0x000fe20000410000 */
[----:B------:R-:W-:Y:S05]  /*0690*/  @P2 BRA `(.L_x_11217) ;  /* 0x0000002000002947 */ /* 0x000fea0003800000 */
[----:B------:R-:W-:Y:S05]  /*06a0*/  @P0 BRA `(.L_x_11218) ;  /* 0x0000003000000947 */ /* 0x000fea0003800000 */
[----:B------:R-:W-:Y:S05]  /*06b0*/  BRA `(.L_x_11219) ;  /* 0x0000004000007947 */ /* 0x000fea0003800000 */
.L_x_11217:
[----:B-----5:R-:W-:-:S05]  /*06c0*/  HADD2.F32 R64, -RZ, R14.H0_H0 ;  /* 0x2000000eff407230 */ /* 0x020fca0000004100 */
[----:B------:R-:W-:-:S05]  /*06d0*/  FADD.FTZ R69, R69, R64 ;  /* 0x0000004045457221 */ /* 0x000fca0000010000 */
.L_x_11218:
[----:B------:R-:W-:-:S04]  /*06e0*/  F2FP.PACK_AB R64, RZ, R69 ;  /* 0x00000045ff40723e */ /* 0x000fc800000000ff */
[----:B------:R-:W-:Y:S02]  /*06f0*/  PRMT R10, R64, 0x7610, R10 ;  /* 0x00007610400a7816 */ /* 0x000fe4000000000a */
.L_x_11219:
[----:B------:R-:W-:-:S05]  /*0700*/  HADD2.F32 R65, -RZ, R66.H1_H1 ;  /* 0x30000042ff417230 */ /* 0x000fca0000004100 */
[----:B------:R-:W-:Y:S01]  /*0710*/  FMUL.FTZ R72, R65, R2 ;  /* 0x0000000241487220 */ /* 0x000fe20000410000 */
[----:B------:R-:W-:Y:S05]  /*0720*/  @P2 BRA `(.L_x_11220) ;  /* 0x0000002000002947 */ /* 0x000fea0003800000 */
[----:B------:R-:W-:Y:S05]  /*0730*/  @P0 BRA `(.L_x_11221) ;  /* 0x0000003000000947 */ /* 0x000fea0003800000 */
[----:B------:R-:W-:Y:S05]  /*0740*/  BRA `(.L_x_11222) ;  /* 0x0000004000007947 */ /* 0x000fea0003800000 */
.L_x_11220:
[----:B-----5:R-:W-:-:S05]  /*0750*/  HADD2.F32 R65, -RZ, R14.H1_H1 ;  /* 0x3000000eff417230 */ /* 0x020fca0000004100 */
[----:B------:R-:W-:-:S05]  /*0760*/  FADD.FTZ R72, R72, R65 ;  /* 0x0000004148487221 */ /* 0x000fca0000010000 */
.L_x_11221:
[----:B------:R-:W-:-:S04]  /*0770*/  F2FP.PACK_AB R64, RZ, R72 ;  /* 0x00000048ff40723e */ /* 0x000fc800000000ff */
[----:B------:R-:W-:Y:S02]  /*0780*/  PRMT R10, R10, 0x5410, R64 ;  /* 0x000054100a0a7816 */ /* 0x000fe40000000040 */
.L_x_11222:
[----:B------:R-:W-:-:S05]  /*0790*/  HADD2.F32 R71, -RZ, R67.H0_H0 ;  /* 0x20000043ff477230 */ /* 0x000fca0000004100 */
[----:B------:R-:W-:Y:S01]  /*07a0*/  FMUL.FTZ R71, R71, R2 ;  /* 0x0000000247477220 */ /* 0x000fe20000410000 */
[----:B------:R-:W-:Y:S05]  /*07b0*/  @P2 BRA `(.L_x_11223) ;  /* 0x0000002000002947 */ /* 0x000fea0003800000 */
[----:B------:R-:W-:Y:S05]  /*07c0*/  @P0 BRA `(.L_x_11224) ;  /* 0x0000003000000947 */ /* 0x000fea0003800000 */
[----:B------:R-:W-:Y:S05]  /*07d0*/  BRA `(.L_x_11225) ;  /* 0x0000004000007947 */ /* 0x000fea0003800000 */
.L_x_11223:
[----:B-----5:R-:W-:-:S05]  /*07e0*/  HADD2.F32 R64, -RZ, R15.H0_H0 ;  /* 0x2000000fff407230 */ /* 0x020fca0000004100 */
[----:B------:R-:W-:-:S05]  /*07f0*/  FADD.FTZ R71, R71, R64 ;  /* 0x0000004047477221 */ /* 0x000fca0000010000 */
.L_x_11224:
[----:B------:R-:W-:-:S04]  /*0800*/  F2FP.PACK_AB R64, RZ, R71 ;  /* 0x00000047ff40723e */ /* 0x000fc800000000ff */
[----:B------:R-:W-:Y:S02]  /*0810*/  PRMT R11, R64, 0x7610, R11 ;  /* 0x00007610400b7816 */ /* 0x000fe4000000000b */
.L_x_11225:
[----:B------:R-:W-:-:S05]  /*0820*/  HADD2.F32 R67, -RZ, R67.H1_H1 ;  /* 0x30000043ff437230 */ /* 0x000fca0000004100 */
[----:B------:R-:W-:Y:S01]  /*0830*/  FMUL.FTZ R74, R67, R2 ;  /* 0x00000002434a7220 */ /* 0x000fe20000410000 */
[----:B------:R-:W-:Y:S05]  /*0840*/  @P2 BRA `(.L_x_11226) ;  /* 0x0000002000002947 */ /* 0x000fea0003800000 */
[----:B------:R-:W-:Y:S05]  /*0850*/  @P0 BRA `(.L_x_11227) ;  /* 0x0000003000000947 */ /* 0x000fea0003800000 */
[----:B------:R-:W-:Y:S05]  /*0860*/  BRA `(.L_x_11228) ;  /* 0x0000004000007947 */ /* 0x000fea0003800000 */
.L_x_11226:
[----:B-----5:R-:W-:-:S05]  /*0870*/  HADD2.F32 R65, -RZ, R15.H1_H1 ;  /* 0x3000000fff417230 */ /* 0x020fca0000004100 */
[----:B------:R-:W-:-:S05]  /*0880*/  FADD.FTZ R74, R74, R65 ;  /* 0x000000414a4a7221 */ /* 0x000fca0000010000 */
.L_x_11227:
[----:B------:R-:W-:-:S04]  /*0890*/  F2FP.PACK_AB R64, RZ, R74 ;  /* 0x0000004aff40723e */ /* 0x000fc800000000ff */
[----:B------:R-:W-:Y:S02]  /*08a0*/  PRMT R11, R11, 0x5410, R64 ;  /* 0x000054100b0b7816 */ /* 0x000fe40000000040 */
.L_x_11228:
[C---:B------:R-:W-:Y:S01]  /*08b0*/  IADD3 R75, R3.reuse, 0x20, RZ ;  /* 0x00000020034b7810 */ /* 0x040fe20007ffe0ff */
[----:B------:R-:W-:-:S04]  /*08c0*/  @P0 IMAD.WIDE.U32 R76, R3, R4, c[0x0][0x188] ;  /* 0x00006200034c0625 */ /* 0x000fc800078e0004 */
[CC--:B------:R-:W-:Y:S01]  /*08d0*/  IMAD.WIDE.U32 R64, R75.reuse, R4.reuse, c[0x0][0x170] ;  /* 0x00005c004b407625 */ /* 0x0c0fe200078e0004 */
[----:B------:R0:W-:Y:S05]  /*08e0*/  @P0 STG.E.128 [R76.64], R8 ;  /* 0x000000084c000986 */ /* 0x0001ea000c101d04 */
[----:B------:R-:W2:Y:S01]  /*08f0*/  LDG.E.128 R64, [R64.64] ;  /* 0x0000000440407981 */ /* 0x000ea2000c1e1d00 */
[----:B------:R-:W-:-:S05]  /*0900*/  @P1 IMAD.WIDE.U32 R78, R75, R4, c[0x0][0x180] ;  /* 0x000060004b4e1625 */ /* 0x000fca00078e0004 */
[----:B-----5:R0:W5:Y:S01]  /*0910*/  @P1 LDG.E.128 R12, [R78.64] ;  /* 0x000000044e0c1981 */ /* 0x020162000c1e1d00 */
[----:B--2---:R-:W-:-:S05]  /*0920*/  HADD2.F32 R73, -RZ, R64.H0_H0 ;  /* 0x20000040ff497230 */ /* 0x004fca0000004100 */
[----:B------:R-:W-:Y:S01]  /*0930*/  FMUL.FTZ R73, R73, R2 ;  /* 0x0000000249497220 */ /* 0x000fe20000410000 */
[----:B------:R-:W-:Y:S05]  /*0940*/  @P2 BRA `(.L_x_11229) ;  /* 0x0000002000002947 */ /* 0x000fea0003800000 */
[----:B0-----:R-:W-:Y:S05]  /*0950*/  @P0 BRA `(.L_x_11230) ;  /* 0x0000003000000947 */ /* 0x001fea0003800000 */
[----:B------:R-:W-:Y:S05]  /*0960*/  BRA `(.L_x_11231) ;  /* 0x0000004000007947 */ /* 0x000fea0003800000 */
.L_x_11229:
[----:B0----5:R-:W-:-:S05]  /*0970*/  HADD2.F32 R76, -RZ, R12.H0_H0 ;  /* 0x2000000cff4c7230 */ /* 0x021fca0000004100 */
[----:B------:R-:W-:-:S05]  /*0980*/  FADD.FTZ R73, R76, R73 ;  /* 0x000000494c497221 */ /* 0x000fca0000010000 */
.L_x_11230:
[----:B------:R-:W-:-:S04]  /*0990*/  F2FP.PACK_AB R76, RZ, R73 ;  /* 0x00000049ff4c723e */ /* 0x000fc800000000ff */
[----:B------:R-:W-:Y:S02]  /*09a0*/  PRMT R8, R76, 0x7610, R8 ;  /* 0x000076104c087816 */ /* 0x000fe40000000008 */
.L_x_11231:
[----:B------:R-:W-:-:S05]  /*09b0*/  HADD2.F32 R77, -RZ, R64.H1_H1 ;  /* 0x30000040ff4d7230 */ /* 0x000fca0000004100 */
[----:B------:R-:W-:Y:S01]  /*09c0*/  FMUL.FTZ R77, R77, R2 ;  /* 0x000000024d4d7220 */ /* 0x000fe20000410000 */
[----:B------:R-:W-:Y:S05]  /*09d0*/  @P2 BRA `(.L_x_11232) ;  /* 0x0000002000002947 */ /* 0x000fea0003800000 */
[----:B------:R-:W-:Y:S05]  /*09e0*/  @P0 BRA `(.L_x_11233) ;  /* 0x0000003000000947 */ /* 0x000fea0003800000 */
[----:B------:R-:W-:Y:S05]  /*09f0*/  BRA `(.L_x_11234) ;  /* 0x0000004000007947 */ /* 0x000fea0003800000 */
.L_x_11232:
[----:B-----5:R-:W-:-:S05]  /*0a00*/  HADD2.F32 R64, -RZ, R12.H1_H1 ;  /* 0x3000000cff407230 */ /* 0x020fca0000004100 */
[----:B------:R-:W-:-:S05]  /*0a10*/  FADD.FTZ R77, R64, R77 ;  /* 0x0000004d404d7221 */ /* 0x000fca0000010000 */
.L_x_11233:
[----:B------:R-:W-:-:S04]  /*0a20*/  F2FP.PACK_AB R64, RZ, R77 ;  /* 0x0000004dff40723e */ /* 0x000fc800000000ff */
[----:B------:R-:W-:Y:S02]  /*0a30*/  PRMT R8, R8, 0x5410, R64 ;  /* 0x0000541008087816 */ /* 0x000fe40000000040 */
.L_x_11234:
[----:B------:R-:W-:-:S05]  /*0a40*/  HADD2.F32 R79, -RZ, R65.H0_H0 ;  /* 0x20000041ff4f7230 */ /* 0x000fca0000004100 */
[----:B------:R-:W-:Y:S01]  /*0a50*/  FMUL.FTZ R76, R79, R2 ;  /* 0x000000024f4c7220 */ /* 0x000fe20000410000 */
[----:B------:R-:W-:Y:S05]  /*0a60*/  @P2 BRA `(.L_x_11235) ;  /* 0x0000002000002947 */ /* 0x000fea0003800000 */
[----:B------:R-:W-:Y:S05]  /*0a70*/  @P0 BRA `(.L_x_11236) ;  /* 0x0000003000000947 */ /* 0x000fea0003800000 */
[----:B------:R-:W-:Y:S05]  /*0a80*/  BRA `(.L_x_11237) ;  /* 0x0000004000007947 */ /* 0x000fea0003800000 */
.L_x_11235:
[----:B-----5:R-:W-:-:S05]  /*0a90*/  HADD2.F32 R79, -RZ, R13.H0_H0 ;  /* 0x2000000dff4f7230 */ /* 0x020fca0000004100 */
[----:B------:R-:W-:-:S05]  /*0aa0*/  FADD.FTZ R76, R79, R76 ;  /* 0x0000004c4f4c7221 */ /* 0x000fca0000010000 */
.L_x_11236:
[----:B------:R-:W-:-:S04]  /*0ab0*/  F2FP.PACK_AB R64, RZ, R76 ;  /* 0x0000004cff40723e */ /* 0x000fc800000000ff */
[----:B------:R-:W-:Y:S02]  /*0ac0*/  PRMT R9, R64, 0x7610, R9 ;  /* 0x0000761040097816 */ /* 0x000fe40000000009 */
.L_x_11237:
[----:B------:R-:W-:-:S05]  /*0ad0*/  HADD2.F32 R65, -RZ, R65.H1_H1 ;  /* 0x30000041ff417230 */ /* 0x000fca0000004100 */
[----:B------:R-:W-:Y:S01]  /*0ae0*/  FMUL.FTZ R78, R65, R2 ;  /* 0x00000002414e7220 */ /* 0x000fe20000410000 */
[----:B------:R-:W-:Y:S05]  /*0af0*/  @P2 BRA `(.L_x_11238) ;  /* 0x0000002000002947 */ /* 0x000fea0003800000 */
[----:B------:R-:W-:Y:S05]  /*0b00*/  @P0 BRA `(.L_x_11239) ;  /* 0x0000003000000947 */ /* 0x000fea0003800000 */
[----:B------:R-:W-:Y:S05]  /*0b10*/  BRA `(.L_x_11240) ;  /* 0x0000004000007947 */ /* 0x000fea0003800000 */
.L_x_11238:
[----:B-----5:R-:W-:-:S05]  /*0b20*/  HADD2.F32 R65, -RZ, R13.H1_H1 ;  /* 0x3000000dff417230 */ /* 0x020fca0000004100 */
[----:B------:R-:W-:-:S05]  /*0b30*/  FADD.FTZ R78, R65, R78 ;  /* 0x0000004e414e7221 */ /* 0x000fca0000010000 */
.L_x_11239:
[----:B------:R-:W-:-:S04]  /*0b40*/  F2FP.PACK_AB R64, RZ, R78 ;  /* 0x0000004eff40723e */ /* 0x000fc800000000ff */
[----:B------:R-:W-:Y:S02]  /*0b50*/  PRMT R9, R9, 0x5410, R64 ;  /* 0x0000541009097816 */ /* 0x000fe40000000040 */
.L_x_11240:
[----:B------:R-:W-:-:S05]  /*0b60*/  HADD2.F32 R79, -RZ, R66.H0_H0 ;  /* 0x20000042ff4f7230 */ /* 0x000fca0000004100 */
[----:B------:R-:W-:Y:S01]  /*0b70*/  FMUL.FTZ R79, R79, R2 ;  /* 0x000000024f4f7220 */ /* 0x000fe20000410000 */
[----:B------:R-:W-:Y:S05]  /*0b80*/  @P2 BRA `(.L_x_11241) ;  /* 0x0000002000002947 */ /* 0x000fea0003800000 */
[----:B------:R-:W-:Y:S05]  /*0b90*/  @P0 BRA `(.L_x_11242) ;  /* 0x0000003000000947 */ /* 0x000fea0003800000 */
[----:B------:R-:W-:Y:S05]  /*0ba0*/  BRA `(.L_x_11243) ;  /* 0x0000004000007947 */ /* 0x000fea0003800000 */
.L_x_11241:
[----:B-----5:R-:W-:-:S05]  /*0bb0*/  HADD2.F32 R64, -RZ, R14.H0_H0 ;  /* 0x2000000eff407230 */ /* 0x020fca0000004100 */
[----:B------:R-:W-:-:S05]  /*0bc0*/  FADD.FTZ R79, R64, R79 ;  /* 0x0000004f404f7221 */ /* 0x000fca0000010000 */
.L_x_11242:
[----:B------:R-:W-:-:S04]  /*0bd0*/  F2FP.PACK_AB R64, RZ, R79 ;  /* 0x0000004fff40723e */ /* 0x000fc800000000ff */
[----:B------:R-:W-:Y:S02]  /*0be0*/  PRMT R10, R64, 0x7610, R10 ;  /* 0x00007610400a7816 */ /* 0x000fe4000000000a */
.L_x_11243:
[----:B------:R-:W-:-:S05]  /*0bf0*/  HADD2.F32 R81, -RZ, R66.H1_H1 ;  /* 0x30000042ff517230 */ /* 0x000fca0000004100 */
[----:B------:R-:W-:Y:S01]  /*0c00*/  FMUL.FTZ R81, R81, R2 ;  /* 0x0000000251517220 */ /* 0x000fe20000410000 */
[----:B------:R-:W-:Y:S05]  /*0c10*/  @P2 BRA `(.L_x_11244) ;  /* 0x0000002000002947 */ /* 0x000fea0003800000 */
[----:B------:R-:W-:Y:S05]  /*0c20*/  @P0 BRA `(.L_x_11245) ;  /* 0x0000003000000947 */ /* 0x000fea0003800000 */
[----:B------:R-:W-:Y:S05]  /*0c30*/  BRA `(.L_x_11246) ;  /* 0x0000004000007947 */ /* 0x000fea0003800000 */
.L_x_11244:
[----:B-----5:R-:W-:-:S05]  /*0c40*/  HADD2.F32 R64, -RZ, R14.H1_H1 ;  /* 0x3000000eff407230 */ /* 0x020fca0000004100 */
[----:B------:R-:W-:-:S05]  /*0c50*/  FADD.FTZ R81, R64, R81 ;  /* 0x0000005140517221 */ /* 0x000fca0000010000 */
.L_x_11245:
[----:B------:R-:W-:-:S04]  /*0c60*/  F2FP.PACK_AB R64, RZ, R81 ;  /* 0x00000051ff40723e */ /* 0x000fc800000000ff */
[----:B------:R-:W-:Y:S02]  /*0c70*/  PRMT R10, R10, 0x5410, R64 ;  /* 0x000054100a0a7816 */ /* 0x000fe40000000040 */
.L_x_11246:
[----:B------:R-:W-:-:S05]  /*0c80*/  HADD2.F32 R65, -RZ, R67.H0_H0 ;  /* 0x20000043ff417230 */ /* 0x000fca0000004100 */
[----:B------:R-:W-:Y:S01]  /*0c90*/  FMUL.FTZ R80, R65, R2 ;  /* 0x0000000241507220 */ /* 0x000fe20000410000 */
[----:B------:R-:W-:Y:S05]  /*0ca0*/  @P2 BRA `(.L_x_11247) ;  /* 0x0000002000002947 */ /* 0x000fea0003800000 */
[----:B------:R-:W-:Y:S05]  /*0cb0*/  @P0 BRA `(.L_x_11248) ;  /* 0x0000003000000947 */ /* 0x000fea0003800000 */
[----:B------:R-:W-:Y:S05]  /*0cc0*/  BRA `(.L_x_11249) ;  /* 0x0000004000007947 */ /* 0x000fea0003800000 */
.L_x_11247:
[----:B-----5:R-:W-:-:S05]  /*0cd0*/  HADD2.F32 R65, -RZ, R15.H0_H0 ;  /* 0x2000000fff417230 */ /* 0x020fca0000004100 */
[----:B------:R-:W-:-:S05]  /*0ce0*/  FADD.FTZ R80, R65, R80 ;  /* 0x0000005041507221 */ /* 0x000fca0000010000 */
.L_x_11248:
[----:B------:R-:W-:-:S04]  /*0cf0*/  F2FP.PACK_AB R64, RZ, R80 ;  /* 0x00000050ff40723e */ /* 0x000fc800000000ff */
[----:B------:R-:W-:Y:S02]  /*0d00*/  PRMT R11, R64, 0x7610, R11 ;  /* 0x00007610400b7816 */ /* 0x000fe4000000000b */
.L_x_11249:
[----:B------:R-:W-:-:S05]  /*0d10*/  HADD2.F32 R67, -RZ, R67.H1_H1 ;  /* 0x30000043ff437230 */ /* 0x000fca0000004100 */
[----:B------:R-:W-:Y:S01]  /*0d20*/  FMUL.FTZ R82, R67, R2 ;  /* 0x0000000243527220 */ /* 0x000fe20000410000 */
[----:B------:R-:W-:Y:S05]  /*0d30*/  @P2 BRA `(.L_x_11250) ;  /* 0x0000002000002947 */ /* 0x000fea0003800000 */
[----:B------:R-:W-:Y:S05]  /*0d40*/  @P0 BRA `(.L_x_11251) ;  /* 0x0000003000000947 */ /* 0x000fea0003800000 */
[----:B------:R-:W-:Y:S05]  /*0d50*/  BRA `(.L_x_11252) ;  /* 0x0000004000007947 */ /* 0x000fea0003800000 */
.L_x_11250:
[----:B-----5:R-:W-:-:S05]  /*0d60*/  HADD2.F32 R65, -RZ, R15.H1_H1 ;  /* 0x3000000fff417230 */ /* 0x020fca0000004100 */
[----:B------:R-:W-:-:S05]  /*0d70*/  FADD.FTZ R82, R65, R82 ;  /* 0x0000005241527221 */ /* 0x000fca0000010000 */
.L_x_11251:
[----:B------:R-:W-:-:S04]  /*0d80*/  F2FP.PACK_AB R64, RZ, R82 ;  /* 0x00000052ff40723e */ /* 0x000fc800000000ff */
[----:B------:R-:W-:Y:S02]  /*0d90*/  PRMT R11, R11, 0x5410, R64 ;  /* 0x000054100b0b7816 */ /* 0x000fe40000000040 */
.L_x_11252:
[----:B------:R-:W-:Y:S01]  /*0da0*/  IADD3 R83, R3, 0x40, RZ ;  /* 0x0000004003537810 */ /* 0x000fe20007ffe0ff */
        /* <DEDUP_REMOVED lines=11> */
.L_x_11253:
[----:B0----5:R-:W-:-:S05]  /*0e60*/  HADD2.F32 R85, -RZ, R12.H0_H0 ;  /* 0x2000000cff557230 */ /* 0x021fca0000004100 */
[----:B------:R-:W-:-:S05]  /*0e70*/  FADD.FTZ R84, R85, R84 ;  /* 0x0000005455547221 */ /* 0x000fca0000010000 */
.L_x_11254:
[----:B------:R-:W-:-:S04]  /*0e80*/  F2FP.PACK_AB R85, RZ, R84 ;  /* 0x00000054ff55723e */ /* 0x000fc800000000ff */
[----:B------:R-:W-:Y:S02]  /*0e90*/  PRMT R8, R85, 0x7610, R8 ;  /* 0x0000761055087816 */ /* 0x000fe40000000008 */
.L_x_11255:
[----:B------:R-:W-:-:S05]  /*0ea0*/  HADD2.F32 R85, -RZ, R64.H1_H1 ;  /* 0x30000040ff557230 */ /* 0x000fca0000004100 */
[----:B------:R-:W-:Y:S01]  /*0eb0*/  FMUL.FTZ R64, R85, R2 ;  /* 0x0000000255407220 */ /* 0x000fe20000410000 */
[----:B------:R-:W-:Y:S05]  /*0ec0*/  @P2 BRA `(.L_x_11256) ;  /* 0x0000002000002947 */ /* 0x000fea0003800000 */
[----:B------:R-:W-:Y:S05]  /*0ed0*/  @P0 BRA `(.L_x_11257) ;  /* 0x0000003000000947 */ /* 0x000fea0003800000 */
[----:B------:R-:W-:Y:S05]  /*0ee0*/  BRA `(.L_x_11258) ;  /* 0x0000004000007947 */ /* 0x000fea0003800000 */
.L_x_11256:
[----:B-----5:R-:W-:-:S05]  /*0ef0*/  HADD2.F32 R85, -RZ, R12.H1_H1 ;  /* 0x3000000cff557230 */ /* 0x020fca0000004100 */
[----:B------:R-:W-:-:S05]  /*0f00*/  FADD.FTZ R64, R85, R64 ;  /* 0x0000004055407221 */ /* 0x000fca0000010000 */
.L_x_11257:
[----:B------:R-:W-:-:S04]  /*0f10*/  F2FP.PACK_AB R85, RZ, R64 ;  /* 0x00000040ff55723e */ /* 0x000fc800000000ff */
[----:B------:R-:W-:Y:S02]  /*0f20*/  PRMT R8, R8, 0x5410, R85 ;  /* 0x0000541008087816 */ /* 0x000fe40000000055 */
.L_x_11258:
[----:B------:R-:W-:-:S05]  /*0f30*/  HADD2.F32 R85, -RZ, R65.H0_H0 ;  /* 0x20000041ff557230 */ /* 0x000fca0000004100 */
[----:B------:R-:W-:Y:S01]  /*0f40*/  FMUL.FTZ R85, R85, R2 ;  /* 0x0000000255557220 */ /* 0x000fe20000410000 */
[----:B------:R-:W-:Y:S05]  /*0f50*/  @P2 BRA `(.L_x_11259) ;  /* 0x0000002000002947 */ /* 0x000fea0003800000 */
[----:B------:R-:W-:Y:S05]  /*0f60*/  @P0 BRA `(.L_x_11260) ;  /* 0x0000003000000947 */ /* 0x000fea0003800000 */
[----:B------:R-:W-:Y:S05]  /*0f70*/  BRA `(.L_x_11261) ;  /* 0x0000004000007947 */ /* 0x000fea0003800000 */
.L_x_11259:
[----:B-----5:R-:W-:-:S05]  /*0f80*/  HADD2.F32 R86, -RZ, R13.H0_H0 ;  /* 0x2000000dff567230 */ /* 0x020fca0000004100 */
[----:B------:R-:W-:-:S05]  /*0f90*/  FADD.FTZ R85, R86, R85 ;  /* 0x0000005556557221 */ /* 0x000fca0000010000 */
.L_x_11260:
[----:B------:R-:W-:-:S04]  /*0fa0*/  F2FP.PACK_AB R86, RZ, R85 ;  /* 0x00000055ff56723e */ /* 0x000fc800000000ff */
[----:B------:R-:W-:Y:S02]  /*0fb0*/  PRMT R9, R86, 0x7610, R9 ;  /* 0x0000761056097816 */ /* 0x000fe40000000009 */
.L_x_11261:
[----:B------:R-:W-:-:S05]  /*0fc0*/  HADD2.F32 R65, -RZ, R65.H1_H1 ;  /* 0x30000041ff417230 */ /* 0x000fca0000004100 */
[----:B------:R-:W-:Y:S01]  /*0fd0*/  FMUL.FTZ R65, R65, R2 ;  /* 0x0000000241417220 */ /* 0x000fe20000410000 */
[----:B------:R-:W-:Y:S05]  /*0fe0*/  @P2 BRA `(.L_x_11262) ;  /* 0x0000002000002947 */ /* 0x000fea0003800000 */
[----:B------:R-:W-:Y:S05]  /*0ff0*/  @P0 BRA `(.L_x_11263) ;  /* 0x0000003000000947 */ /* 0x000fea0003800000 */
[----:B------:R-:W-:Y:S05]  /*1000*/  BRA `(.L_x_11264) ;  /* 0x0000004000007947 */ /* 0x000fea0003800000 */
.L_x_11262:
[----:B-----5:R-:W-:-:S05]  /*1010*/  HADD2.F32 R86, -RZ, R13.H1_H1 ;  /* 0x3000000dff567230 */ /* 0x020fca0000004100 */
[----:B------:R-:W-:-:S05]  /*1020*/  FADD.FTZ R65, R86, R65 ;  /* 0x0000004156417221 */ /* 0x000fca0000010000 */
.L_x_11263:
[----:B------:R-:W-:-:S04]  /*1030*/  F2FP.PACK_AB R86, RZ, R65 ;  /* 0x00000041ff56723e */ /* 0x000fc800000000ff */
[----:B------:R-:W-:Y:S02]  /*1040*/  PRMT R9, R9, 0x5410, R86 ;  /* 0x0000541009097816 */ /* 0x000fe40000000056 */
.L_x_11264:
[----:B------:R-:W-:-:S05]  /*1050*/  HADD2.F32 R87, -RZ, R66.H0_H0 ;  /* 0x20000042ff577230 */ /* 0x000fca0000004100 */
[----:B------:R-:W-:Y:S01]  /*1060*/  FMUL.FTZ R86, R87, R2 ;  /* 0x0000000257567220 */ /* 0x000fe20000410000 */
[----:B------:R-:W-:Y:S05]  /*1070*/  @P2 BRA `(.L_x_11265) ;  /* 0x0000002000002947 */ /* 0x000fea0003800000 */
[----:B------:R-:W-:Y:S05]  /*1080*/  @P0 BRA `(.L_x_11266) ;  /* 0x0000003000000947 */ /* 0x000fea0003800000 */
[----:B------:R-:W-:Y:S05]  /*1090*/  BRA `(.L_x_11267) ;  /* 0x0000004000007947 */ /* 0x000fea0003800000 */
.L_x_11265:
[----:B-----5:R-:W-:-:S05]  /*10a0*/  HADD2.F32 R87, -RZ, R14.H0_H0 ;  /* 0x2000000eff577230 */ /* 0x020fca0000004100 */
[----:B------:R-:W-:-:S05]  /*10b0*/  FADD.FTZ R86, R87, R86 ;  /* 0x0000005657567221 */ /* 0x000fca0000010000 */
.L_x_11266:
[----:B------:R-:W-:-:S04]  /*10c0*/  F2FP.PACK_AB R87, RZ, R86 ;  /* 0x00000056ff57723e */ /* 0x000fc800000000ff */
[----:B------:R-:W-:Y:S02]  /*10d0*/  PRMT R10, R87, 0x7610, R10 ;  /* 0x00007610570a7816 */ /* 0x000fe4000000000a */
.L_x_11267:
[----:B------:R-:W-:-:S05]  /*10e0*/  HADD2.F32 R87, -RZ, R66.H1_H1 ;  /* 0x30000042ff577230 */ /* 0x000fca0000004100 */
[----:B------:R-:W-:Y:S01]  /*10f0*/  FMUL.FTZ R87, R87, R2 ;  /* 0x0000000257577220 */ /* 0x000fe20000410000 */
[----:B------:R-:W-:Y:S05]  /*1100*/  @P2 BRA `(.L_x_11268) ;  /* 0x0000002000002947 */ /* 0x000fea0003800000 */
[----:B------:R-:W-:Y:S05]  /*1110*/  @P0 BRA `(.L_x_11269) ;  /* 0x0000003000000947 */ /* 0x000fea0003800000 */
[----:B------:R-:W-:Y:S05]  /*1120*/  BRA `(.L_x_11270) ;  /* 0x0000004000007947 */ /* 0x000fea0003800000 */
.L_x_11268:
[----:B-----5:R-:W-:-:S05]  /*1130*/  HADD2.F32 R66, -RZ, R14.H1_H1 ;  /* 0x3000000eff427230 */ /* 0x020fca0000004100 */
[----:B------:R-:W-:-:S05]  /*1140*/  FADD.FTZ R87, R66, R87 ;  /* 0x0000005742577221 */ /* 0x000fca0000010000 */
.L_x_11269:
[----:B------:R-:W-:-:S04]  /*1150*/  F2FP.PACK_AB R66, RZ, R87 ;  /* 0x00000057ff42723e */ /* 0x000fc800000000ff */
[----:B------:R-:W-:Y:S02]  /*1160*/  PRMT R10, R10, 0x5410, R66 ;  /* 0x000054100a0a7816 */ /* 0x000fe40000000042 */
.L_x_11270:
[----:B------:R-:W-:-:S05]  /*1170*/  HADD2.F32 R89, -RZ, R67.H0_H0 ;  /* 0x20000043ff597230 */ /* 0x000fca0000004100 */
[----:B------:R-:W-:Y:S01]  /*1180*/  FMUL.FTZ R66, R89, R2 ;  /* 0x0000000259427220 */ /* 0x000fe20000410000 */
[----:B------:R-:W-:Y:S05]  /*1190*/  @P2 BRA `(.L_x_11271) ;  /* 0x0000002000002947 */ /* 0x000fea0003800000 */
[----:B------:R-:W-:Y:S05]  /*11a0*/  @P0 BRA `(.L_x_11272) ;  /* 0x0000003000000947 */ /* 0x000fea0003800000 */
[----:B------:R-:W-:Y:S05]  /*11b0*/  BRA `(.L_x_11273) ;  /* 0x0000004000007947 */ /* 0x000fea0003800000 */
.L_x_11271:
[----:B-----5:R-:W-:-:S05]  /*11c0*/  HADD2.F32 R89, -RZ, R15.H0_H0 ;  /* 0x2000000fff597230 */ /* 0x020fca0000004100 */
[----:B------:R-:W-:-:S05]  /*11d0*/  FADD.FTZ R66, R89, R66 ;  /* 0x0000004259427221 */ /* 0x000fca0000010000 */
.L_x_11272:
[----:B------:R-:W-:-:S04]  /*11e0*/  F2FP.PACK_AB R88, RZ, R66 ;  /* 0x00000042ff58723e */ /* 0x000fc800000000ff */
[----:B------:R-:W-:Y:S02]  /*11f0*/  PRMT R11, R88, 0x7610, R11 ;  /* 0x00007610580b7816 */ /* 0x000fe4000000000b */
.L_x_11273:
[----:B------:R-:W-:-:S05]  /*1200*/  HADD2.F32 R67, -RZ, R67.H1_H1 ;  /* 0x30000043ff437230 */ /* 0x000fca0000004100 */
[----:B------:R-:W-:Y:S01]  /*1210*/  FMUL.FTZ R2, R67, R2 ;  /* 0x0000000243027220 */ /* 0x000fe20000410000 */
[----:B------:R-:W-:Y:S05]  /*1220*/  @P2 BRA `(.L_x_11274) ;  /* 0x0000002000002947 */ /* 0x000fea0003800000 */
[----:B------:R-:W-:Y:S05]  /*1230*/  @P0 BRA `(.L_x_11275) ;  /* 0x0000003000000947 */ /* 0x000fea0003800000 */
[----:B------:R-:W-:Y:S05]  /*1240*/  BRA `(.L_x_11276) ;  /* 0x0000004000007947 */ /* 0x000fea0003800000 */
.L_x_11274:
[----:B-----5:R-:W-:-:S05]  /*1250*/  HADD2.F32 R67, -RZ, R15.H1_H1 ;  /* 0x3000000fff437230 */ /* 0x020fca0000004100 */
[----:B------:R-:W-:-:S05]  /*1260*/  FADD.FTZ R2, R67, R2 ;  /* 0x0000000243027221 */ /* 0x000fca0000010000 */
.L_x_11275:
[----:B------:R-:W-:-:S04]  /*1270*/  F2FP.PACK_AB R67, RZ, R2 ;  /* 0x00000002ff43723e */ /* 0x000fc800000000ff */
[----:B------:R-:W-:Y:S02]  /*1280*/  PRMT R11, R11, 0x5410, R67 ;  /* 0x000054100b0b7816 */ /* 0x000fe40000000043 */
.L_x_11276:
        /* <DEDUP_REMOVED lines=29> */
.L_x_11281:
        /* <DEDUP_REMOVED lines=68> */
.L_x_11282:
        /* <DEDUP_REMOVED lines=50> */
[----:B------:R-:W-:-:S02]  /*1bc0*/  FMUL.FTZ R71, R0, R71 ;  /* 0x0000004700477220 */ /* 0x000fc40000410000 */
[----:B------:R-:W-:Y:S01]  /*1bd0*/  FMUL.FTZ R64, R0, R77 ;  /* 0x0000004d00407220 */ /* 0x000fe20000410000 */
[----:B------:R-:W-:Y:S01]  /*1be0*/  F2FP.PACK_AB R65, R70, R7 ;  /* 0x000000074641723e */ /* 0x000fe200000000ff */
        /* <DEDUP_REMOVED lines=16> */
[C---:B------:R-:W-:Y:S01]  /*1cf0*/  FMUL.FTZ R79, R0.reuse, R79 ;  /* 0x0000004f004f7220 */ /* 0x040fe20000410000 */
[----:B------:R-:W-:Y:S01]  /*1d00*/  F2FP.PACK_AB R68, R7, R68 ;  /* 0x000000440744723e */ /* 0x000fe200000000ff */
[----:B------:R-:W-:Y:S01]  /*1d10*/  FMUL.FTZ R73, R0, R84 ;  /* 0x0000005400497220 */ /* 0x000fe20000410000 */
[----:B------:R-:W-:Y:S01]  /*1d20*/  F2FP.PACK_AB R69, R78, R69 ;  /* 0x000000454e45723e */ /* 0x000fe200000000ff */
        /* <DEDUP_REMOVED lines=16> */
[----:B------:R-:W-:Y:S01]  /*1e30*/  FFMA.FTZ R82, R27, R82, R51 ;  /* 0x000000521b527223 */ /* 0x000fe20000010033 */
[----:B------:R-:W-:Y:S01]  /*1e40*/  F2FP.PACK_AB R79, R2, R79 ;  /* 0x0000004f024f723e */ /* 0x000fe200000000ff */
[----:B------:R-:W-:Y:S02]  /*1e50*/  FFMA.FTZ R77, R22, R85, R46 ;  /* 0x00000055164d7223 */ /* 0x000fe4000001002e */
[----:B------:R-:W-:Y:S01]  /*1e60*/  FFMA.FTZ R4, R23, R4, R47 ;  /* 0x0000000417047223 */ /* 0x000fe2000001002f */
[----:B------:R-:W-:Y:S01]  /*1e70*/  F2FP.PACK_AB R71, R82, R89 ;  /* 0x000000595247723e */ /* 0x000fe200000000ff */
[----:B------:R-:W-:Y:S02]  /*1e80*/  FFMA.FTZ R7, R21, R72, R45 ;  /* 0x0000004815077223 */ /* 0x000fe4000001002d */
[----:B------:R-:W-:Y:S01]  /*1e90*/  @!P2 IMAD.WIDE R72, R6, R5, c[0x0][0x1a8] ;  /* 0x00006a000648a625 */ /* 0x000fe200078e0205 */
[----:B------:R-:W-:-:S02]  /*1ea0*/  F2FP.PACK_AB R77, R4, R77 ;  /* 0x0000004d044d723e */ /* 0x000fc400000000ff */
[----:B------:R-:W-:Y:S01]  /*1eb0*/  F2FP.PACK_AB R76, R7, R76 ;  /* 0x0000004c074c723e */ /* 0x000fe200000000ff */
        /* <DEDUP_REMOVED lines=11> */
.L_x_11279:
[----:B------:R-:W-:Y:S05]  /*1f70*/  EXIT ;  /* 0x000000000000794d */ /* 0x000fea0003800000 */
.L_x_11277:
[----:B0-----:R-:W-:Y:S01]  /*1f80*/  HFMA2.MMA R90, -RZ, RZ, 0, 5.9604644775390625e-08 ;  /* 0x00000001ff5a7435 */ /* 0x001fe200000001ff */
[----:B------:R-:W-:Y:S02]  /*1f90*/  MOV R89, R67 ;  /* 0x0000004300597202 */ /* 0x000fe40000000f00 */
[----:B------:R-:W-:Y:S02]  /*1fa0*/  MOV R91, 0x1f ;  /* 0x0000001f005b7802 */ /* 0x000fe40000000f00 */
[----:B------:R-:W-:Y:S02]  /*1fb0*/  MOV R88, 0xffffffff ;  /* 0xffffffff00587802 */ /* 0x000fe40000000f00 */
[----:B------:R-:W-:Y:S02]  /*1fc0*/  MOV R4, 0x1fe0 ;  /* 0x00001fe000047802 */ /* 0x000fe40000000f00 */
[----:B-----5:R-:W-:Y:S05]  /*1fd0*/  CALL.REL.NOINC `($__internal_81_$__cuda_sm70_shflsync_bfly_p) ;  /* 0x0000068000007944 */ /* 0x020fea0003c00000 */
[----:B01----:R-:W-:Y:S05]  /*1fe0*/  BRA `(.L_x_11281) ;  /* 0xfffff47000007947 */ /* 0x003fea000383ffff */
.L_x_11278:
[----:B------:R-:W-:Y:S01]  /*1ff0*/  HFMA2.MMA R90, -RZ, RZ, 0, 1.1920928955078125e-07 ;  /* 0x00000002ff5a7435 */ /* 0x000fe200000001ff */
[----:B------:R-:W-:Y:S02]  /*2000*/  MOV R91, 0x1f ;  /* 0x0000001f005b7802 */ /* 0x000fe40000000f00 */
[----:B------:R-:W-:-:S02]  /*2010*/  MOV R88, 0xffffffff ;  /* 0xffffffff00587802 */ /* 0x000fc40000000f00 */
[----:B------:R-:W-:Y:S02]  /*2020*/  MOV R4, 0x2040 ;  /* 0x0000204000047802 */ /* 0x000fe40000000f00 */
[----:B0----5:R-:W-:Y:S05]  /*2030*/  CALL.REL.NOINC `($__internal_81_$__cuda_sm70_shflsync_bfly_p) ;  /* 0x0000062000007944 */ /* 0x021fea0003c00000 */
[----:B0-----:R-:W-:Y:S01]  /*2040*/  HFMA2.MMA R90, -RZ, RZ, 0, 2.384185791015625e-07 ;  /* 0x00000004ff5a7435 */ /* 0x001fe200000001ff */
[----:B-1----:R-:W-:Y:S01]  /*2050*/  FADD.FTZ R89, R89, R88 ;  /* 0x0000005859597221 */ /* 0x002fe20000010000 */
[----:B------:R-:W-:Y:S02]  /*2060*/  MOV R91, 0x1f ;  /* 0x0000001f005b7802 */ /* 0x000fe40000000f00 */
[----:B------:R-:W-:Y:S02]  /*2070*/  MOV R88, 0xffffffff ;  /* 0xffffffff00587802 */ /* 0x000fe40000000f00 */
[----:B------:R-:W-:Y:S02]  /*2080*/  MOV R4, 0x20a0 ;  /* 0x000020a000047802 */ /* 0x000fe40000000f00 */
[----:B------:R-:W-:Y:S05]  /*2090*/  CALL.REL.NOINC `($__internal_81_$__cuda_sm70_shflsync_bfly_p) ;  /* 0x000005c000007944 */ /* 0x000fea0003c00000 */
[----:B0-----:R-:W-:Y:S01]  /*20a0*/  HFMA2.MMA R90, -RZ, RZ, 0, 4.76837158203125e-07 ;  /* 0x00000008ff5a7435 */ /* 0x001fe200000001ff */
[----:B-1----:R-:W-:Y:S01]  /*20b0*/  FADD.FTZ R89, R89, R88 ;  /* 0x0000005859597221 */ /* 0x002fe20000010000 */
[----:B------:R-:W-:Y:S02]  /*20c0*/  MOV R91, 0x1f ;  /* 0x0000001f005b7802 */ /* 0x000fe40000000f00 */
[----:B------:R-:W-:-:S02]  /*20d0*/  MOV R88, 0xffffffff ;  /* 0xffffffff00587802 */ /* 0x000fc40000000f00 */
[----:B------:R-:W-:Y:S02]  /*20e0*/  MOV R4, 0x2100 ;  /* 0x0000210000047802 */ /* 0x000fe40000000f00 */
[----:B------:R-:W-:Y:S05]  /*20f0*/  CALL.REL.NOINC `($__internal_81_$__cuda_sm70_shflsync_bfly_p) ;  /* 0x0000056000007944 */ /* 0x000fea0003c00000 */
[----:B0-----:R-:W-:Y:S01]  /*2100*/  HFMA2.MMA R90, -RZ, RZ, 0, 9.5367431640625e-07 ;  /* 0x00000010ff5a7435 */ /* 0x001fe200000001ff */
[----:B-1----:R-:W-:Y:S01]  /*2110*/  FADD.FTZ R89, R89, R88 ;  /* 0x0000005859597221 */ /* 0x002fe20000010000 */
[----:B------:R-:W-:Y:S02]  /*2120*/  MOV R91, 0x1f ;  /* 0x0000001f005b7802 */ /* 0x000fe40000000f00 */
[----:B------:R-:W-:Y:S02]  /*2130*/  MOV R88, 0xffffffff ;  /* 0xffffffff00587802 */ /* 0x000fe40000000f00 */
[----:B------:R-:W-:Y:S02]  /*2140*/  MOV R4, 0x2160 ;  /* 0x0000216000047802 */ /* 0x000fe40000000f00 */
[----:B------:R-:W-:Y:S05]  /*2150*/  CALL.REL.NOINC `($__internal_81_$__cuda_sm70_shflsync_bfly_p) ;  /* 0x0000050000007944 */ /* 0x000fea0003c00000 */
        /* <DEDUP_REMOVED lines=54> */
[----:B------:R-:W-:Y:S05]  /*24c0*/  CALL.REL.NOINC `($__internal_81_$__cuda_sm70_shflsync_bfly_p) ;  /* 0x0000019000007944 */ /* 0x000fea0003c00000 */
[----:B0-----:R-:W-:Y:S01]  /*24d0*/  HFMA2.MMA R90, -RZ, RZ, 0, 1.1920928955078125e-07 ;  /* 0x00000002ff5a7435 */ /* 0x001fe200000001ff */
[----:B-1----:R-:W-:Y:S01]  /*24e0*/  FADD.FTZ R89, R89, R88 ;  /* 0x0000005859597221 */ /* 0x002fe20000010000 */
[----:B------:R-:W-:Y:S02]  /*24f0*/  MOV R91, 0x1f ;  /* 0x0000001f005b7802 */ /* 0x000fe40000000f00 */
[----:B------:R-:W-:Y:S02]  /*2500*/  MOV R88, 0xffffffff ;  /* 0xffffffff00587802 */ /* 0x000fe40000000f00 */
[----:B------:R-:W-:Y:S02]  /*2510*/  MOV R4, 0x2530 ;  /* 0x0000253000047802 */ /* 0x000fe40000000f00 */
[----:B------:R-:W-:Y:S05]  /*2520*/  CALL.REL.NOINC `($__internal_81_$__cuda_sm70_shflsync_bfly_p) ;  /* 0x0000013000007944 */ /* 0x000fea0003c00000 */
[----:B0-----:R-:W-:Y:S01]  /*2530*/  HFMA2.MMA R90, -RZ, RZ, 0, 2.384185791015625e-07 ;  /* 0x00000004ff5a7435 */ /* 0x001fe200000001ff */
[----:B-1----:R-:W-:Y:S01]  /*2540*/  FADD.FTZ R89, R89, R88 ;  /* 0x0000005859597221 */ /* 0x002fe20000010000 */
[----:B------:R-:W-:Y:S02]  /*2550*/  MOV R91, 0x1f ;  /* 0x0000001f005b7802 */ /* 0x000fe40000000f00 */
[----:B------:R-:W-:-:S02]  /*2560*/  MOV R88, 0xffffffff ;  /* 0xffffffff00587802 */ /* 0x000fc40000000f00 */
[----:B------:R-:W-:Y:S02]  /*2570*/  MOV R4, 0x2590 ;  /* 0x0000259000047802 */ /* 0x000fe40000000f00 */
[----:B------:R-:W-:Y:S05]  /*2580*/  CALL.REL.NOINC `($__internal_81_$__cuda_sm70_shflsync_bfly_p) ;  /* 0x000000d000007944 */ /* 0x000fea0003c00000 */
[----:B0-----:R-:W-:Y:S01]  /*2590*/  HFMA2.MMA R90, -RZ, RZ, 0, 4.76837158203125e-07 ;  /* 0x00000008ff5a7435 */ /* 0x001fe200000001ff */
[----:B-1----:R-:W-:Y:S01]  /*25a0*/  FADD.FTZ R89, R89, R88 ;  /* 0x0000005859597221 */ /* 0x002fe20000010000 */
[----:B------:R-:W-:Y:S02]  /*25b0*/  MOV R91, 0x1f ;  /* 0x0000001f005b7802 */ /* 0x000fe40000000f00 */
[----:B------:R-:W-:Y:S02]  /*25c0*/  MOV R88, 0xffffffff ;  /* 0xffffffff00587802 */ /* 0x000fe40000000f00 */
[----:B------:R-:W-:Y:S02]  /*25d0*/  MOV R4, 0x25f0 ;  /* 0x000025f000047802 */ /* 0x000fe40000000f00 */
[----:B------:R-:W-:Y:S05]  /*25e0*/  CALL.REL.NOINC `($__internal_81_$__cuda_sm70_shflsync_bfly_p) ;  /* 0x0000007000007944 */ /* 0x000fea0003c00000 */
[----:B0-----:R-:W-:Y:S01]  /*25f0*/  HFMA2.MMA R90, -RZ, RZ, 0, 9.5367431640625e-07 ;  /* 0x00000010ff5a7435 */ /* 0x001fe200000001ff */
[----:B-1----:R-:W-:Y:S01]  /*2600*/  FADD.FTZ R89, R89, R88 ;  /* 0x0000005859597221 */ /* 0x002fe20000010000 */
[----:B------:R-:W-:Y:S02]  /*2610*/  MOV R91, 0x1f ;  /* 0x0000001f005b7802 */ /* 0x000fe40000000f00 */
[----:B------:R-:W-:-:S02]  /*2620*/  MOV R88, 0xffffffff ;  /* 0xffffffff00587802 */ /* 0x000fc40000000f00 */
[----:B------:R-:W-:Y:S02]  /*2630*/  MOV R4, 0x2650 ;  /* 0x0000265000047802 */ /* 0x000fe40000000f00 */
[----:B------:R-:W-:Y:S05]  /*2640*/  CALL.REL.NOINC `($__internal_81_$__cuda_sm70_shflsync_bfly_p) ;  /* 0x0000001000007944 */ /* 0x000fea0003c00000 */
[----:B01----:R-:W-:Y:S05]  /*2650*/  BRA `(.L_x_11282) ;  /* 0xfffff24000007947 */ /* 0x003fea000383ffff */
        .weak           $__internal_81_$__cuda_sm70_shflsync_bfly_p
        .type           $__internal_81_$__cuda_sm70_shflsync_bfly_p,@function
        .size           $__internal_81_$__cuda_sm70_shflsync_bfly_p,(.L_x_22249 - $__internal_81_$__cuda_sm70_shflsync_bfly_p)
$__internal_81_$__cuda_sm70_shflsync_bfly_p:
[----:B------:R-:W-:Y:S01]  /*2660*/  HFMA2.MMA R5, -RZ, RZ, 0, 0 ;  /* 0x00000000ff057435 */ /* 0x000fe200000001ff */
[----:B------:R-:W-:Y:S04]  /*2670*/  WARPSYNC R88 ;  /* 0x0000005800007348 */ /* 0x000fe80003800000 */
[----:B------:R0:W1:Y:S01]  /*2680*/  SHFL.BFLY PT, R88, R89, R90, R91 ;  /* 0x0c00005a59587389 */ /* 0x00006200000e005b */
[----:B------:R-:W-:Y:S05]  /*2690*/  RET.REL.NODEC R4 `(_ZN10layer_norm13ln_fwd_kernelINS_13Kernel_traitsIf6__halfS2_S2_fjLj768ELj1ELj4ELj1ELj16ENS_18Kernel_traits_baseILj768EfS2_S2_S2_fjLj128EEEEELb0ELb0ELb0ELb1EEEvNS_9FwdParamsE) ;  /* 0xffffd96004007950 */ /* 0x000fea0003c3ffff */
.L_x_11283:
        /* <DEDUP_REMOVED lines=14> */
.L_x_22249:


//--------------------- .text._ZN10layer_norm13ln_fwd_kernelINS_13Kernel_traitsIf6__halfS2_S2_fjLj768ELj1ELj4ELj1ELj16ENS_18Kernel_traits_baseILj768EfS2_S2_S2_fjLj128EEEEELb0ELb0ELb1ELb0EEEvNS_9FwdParamsE --------------------------
	.section	.text._ZN10layer_norm13ln_fwd_kernelINS_13Kernel_traitsIf6__halfS2_S2_fjLj768ELj1ELj4ELj1ELj16ENS_18Kernel_traits_baseILj768EfS2_S2_S2_fjLj128EEEEELb0ELb0ELb1ELb0EEEvNS_9FwdParamsE,"ax",@progbits
	.sectioninfo	@"SHI_REGISTERS=103"
	.align	128
        .global         _ZN10layer_norm13ln_fwd_kernelINS_13Kernel_traitsIf6__halfS2_S2_fjLj768ELj1ELj4ELj1ELj16ENS_18Kernel_traits_baseILj768EfS2_S2_S2_fjLj128EEEEELb0ELb0ELb1ELb0EEEvNS_9FwdParamsE
        .type           _ZN10layer_norm13ln_fwd_kernelINS_13Kernel_traitsIf6__halfS2_S2_fjLj768ELj1ELj4ELj1ELj16ENS_18Kernel_traits_baseILj768EfS2_S2_S2_fjLj128EEEEELb0ELb0ELb1ELb0EEEvNS_9FwdParamsE,@function
        .size           _ZN10layer_norm13ln_fwd_kernelINS_13Kernel_traitsIf6__halfS2_S2_fjLj768ELj1ELj4ELj1ELj16ENS_18Kernel_traits_baseILj768EfS2_S2_S2_fjLj128EEEEELb0ELb0ELb1ELb0EEEvNS_9FwdParamsE,(.L_x_22250 - _ZN10layer_norm13ln_fwd_kernelINS_13Kernel_traitsIf6__halfS2_S2_fjLj768ELj1ELj4ELj1ELj16ENS_18Kernel_traits_baseILj768EfS2_S2_S2_fjLj128EEEEELb0ELb0ELb1ELb0EEEvNS_9FwdParamsE)
        .other          _ZN10layer_norm13ln_fwd_kernelINS_13Kernel_traitsIf6__halfS2_S2_fjLj768ELj1ELj4ELj1ELj16ENS_18Kernel_traits_baseILj768EfS2_S2_S2_fjLj128EEEEELb0ELb0ELb1ELb0EEEvNS_9FwdParamsE,@"STO_CUDA_ENTRY STV_DEFAULT"
_ZN10layer_norm13ln_fwd_kernelINS_13Kernel_traitsIf6__halfS2_S2_fjLj768ELj1ELj4ELj1ELj16ENS_18Kernel_traits_baseILj768EfS2_S2_S2_fjLj128EEEEELb0ELb0ELb1ELb0EEEvNS_9FwdParamsE:
.text._ZN10layer_norm13ln_fwd_kernelINS_13Kernel_traitsIf6__halfS2_S2_fjLj768ELj1ELj4ELj1ELj16ENS_18Kernel_traits_baseILj768EfS2_S2_S2_fjLj128EEEEELb0ELb0ELb1ELb0EEEvNS_9FwdParamsE:
        /* <DEDUP_REMOVED lines=33> */
.L_x_11285:
[----:B------:R-:W-:Y:S05]  /*0210*/  BSYNC B0 ;  /* 0x0000000000007941 */ /* 0x000fea0003800000 */
.L_x_11284:
        /* <DEDUP_REMOVED lines=17> */
.L_x_11287:
[----:B------:R-:W-:Y:S05]  /*0330*/  BSYNC B0 ;  /* 0x0000000000007941 */ /* 0x000fea0003800000 */
.L_x_11286:
        /* <DEDUP_REMOVED lines=16> */
.L_x_11289:
[----:B------:R-:W-:Y:S05]  /*0440*/  BSYNC B0 ;  /* 0x0000000000007941 */ /* 0x000fea0003800000 */
.L_x_11288:
[----:B------:R-:W-:Y:S05]  /*0450*/  @P4 EXIT ;  /* 0x000000000000494d */ /* 0x000fea0003800000 */
[----:B------:R-:W-:Y:S02]  /*0460*/  ULDC.U8 UR6, c[0x0][0x1f0] ;  /* 0x00007c0000067ab9 */ /* 0x000fe40000000000 */
.L_x_11377:
        /* <DEDUP_REMOVED lines=36> */
.L_x_11293:
[----:B0----5:R-:W-:Y:S02]  /*06b0*/  HADD2.F32 R66, -RZ, R68.H0_H0 ;  /* 0x20000044ff427230 */ /* 0x021fe40000004100 */
[----:B------:R-:W-:-:S03]  /*06c0*/  @P0 HADD2.F32 R3, -RZ, R4.H0_H0 ;  /* 0x20000004ff030230 */ /* 0x000fc60000004100 */
[----:B------:R-:W-:-:S04]  /*06d0*/  FMUL.FTZ R66, R66, c[0x0][0x1ec] ;  /* 0x00007b0042427a20 */ /* 0x000fc80000410000 */
[----:B------:R-:W-:Y:S02]  /*06e0*/  @P0 FADD.FTZ R66, R3, R66 ;  /* 0x0000004203420221 */ /* 0x000fe40000010000 */
.L_x_11294:
[----:B------:R-:W-:Y:S05]  /*06f0*/  BSYNC B1 ;  /* 0x0000000000017941 */ /* 0x000fea0003800000 */
.L_x_11292:
[----:B------:R-:W-:Y:S01]  /*0700*/  BSSY B1, `(.L_x_11295) ;  /* 0x000000a000017945 */ /* 0x000fe20003800000 */
[----:B------:R-:W-:Y:S05]  /*0710*/  @P5 BRA `(.L_x_11296) ;  /* 0x0000004000005947 */ /* 0x000fea0003800000 */
[----:B------:R-:W-:Y:S01]  /*0720*/  MOV R67, RZ ;  /* 0x000000ff00437202 */ /* 0x000fe20000000f00 */
[----:B------:R-:W-:Y:S05]  /*0730*/  @!P0 BRA `(.L_x_11297) ;  /* 0x0000006000008947 */ /* 0x000fea0003800000 */
[----:B-----5:R-:W-:Y:S01]  /*0740*/  HADD2.F32 R67, -RZ, R4.H1_H1 ;  /* 0x30000004ff437230 */ /* 0x020fe20000004100 */
[----:B------:R-:W-:Y:S05]  /*0750*/  BRA `(.L_x_11297) ;  /* 0x0000004000007947 */ /* 0x000fea0003800000 */
.L_x_11296:
[----:B-----5:R-:W-:Y:S02]  /*0760*/  HADD2.F32 R67, -RZ, R68.H1_H1 ;  /* 0x30000044ff437230 */ /* 0x020fe40000004100 */
[----:B------:R-:W-:-:S03]  /*0770*/  @P0 HADD2.F32 R2, -RZ, R4.H1_H1 ;  /* 0x30000004ff020230 */ /* 0x000fc60000004100 */
[----:B------:R-:W-:-:S04]  /*0780*/  FMUL.FTZ R67, R67, c[0x0][0x1ec] ;  /* 0x00007b0043437a20 */ /* 0x000fc80000410000 */
[----:B------:R-:W-:Y:S02]  /*0790*/  @P0 FADD.FTZ R67, R2, R67 ;  /* 0x0000004302430221 */ /* 0x000fe40000010000 */
.L_x_11297:
[----:B------:R-:W-:Y:S05]  /*07a0*/  BSYNC B1 ;  /* 0x0000000000017941 */ /* 0x000fea0003800000 */
.L_x_11295:
[----:B------:R-:W-:Y:S01]  /*07b0*/  BSSY B1, `(.L_x_11298) ;  /* 0x000000a000017945 */ /* 0x000fe20003800000 */
[----:B------:R-:W-:Y:S05]  /*07c0*/  @P5 BRA `(.L_x_11299) ;  /* 0x0000004000005947 */ /* 0x000fea0003800000 */
[----:B------:R-:W-:Y:S01]  /*07d0*/  HFMA2.MMA R72, -RZ, RZ, 0, 0 ;  /* 0x00000000ff487435 */ /* 0x000fe200000001ff */
[----:B------:R-:W-:Y:S05]  /*07e0*/  @!P0 BRA `(.L_x_11300) ;  /* 0x0000006000008947 */ /* 0x000fea0003800000 */
[----:B-----5:R-:W-:Y:S01]  /*07f0*/  HADD2.F32 R72, -RZ, R5.H0_H0 ;  /* 0x20000005ff487230 */ /* 0x020fe20000004100 */
[----:B------:R-:W-:Y:S05]  /*0800*/  BRA `(.L_x_11300) ;  /* 0x0000004000007947 */ /* 0x000fea0003800000 */
.L_x_11299:
[----:B-----5:R-:W-:Y:S02]  /*0810*/  HADD2.F32 R72, -RZ, R69.H0_H0 ;  /* 0x20000045ff487230 */ /* 0x020fe40000004100 */
[----:B------:R-:W-:-:S03]  /*0820*/  @P0 HADD2.F32 R3, -RZ, R5.H0_H0 ;  /* 0x20000005ff030230 */ /* 0x000fc60000004100 */
[----:B------:R-:W-:-:S04]  /*0830*/  FMUL.FTZ R72, R72, c[0x0][0x1ec] ;  /* 0x00007b0048487a20 */ /* 0x000fc80000410000 */
[----:B------:R-:W-:Y:S02]  /*0840*/  @P0 FADD.FTZ R72, R3, R72 ;  /* 0x0000004803480221 */ /* 0x000fe40000010000 */
.L_x_11300:
[----:B------:R-:W-:Y:S05]  /*0850*/  BSYNC B1 ;  /* 0x0000000000017941 */ /* 0x000fea0003800000 */
.L_x_11298:
[----:B------:R-:W-:Y:S01]  /*0860*/  BSSY B1, `(.L_x_11301) ;  /* 0x000000a000017945 */ /* 0x000fe20003800000 */
[----:B------:R-:W-:Y:S05]  /*0870*/  @P5 BRA `(.L_x_11302) ;  /* 0x0000004000005947 */ /* 0x000fea0003800000 */
[----:B------:R-:W-:Y:S01]  /*0880*/  MOV R73, RZ ;  /* 0x000000ff00497202 */ /* 0x000fe20000000f00 */
[----:B------:R-:W-:Y:S05]  /*0890*/  @!P0 BRA `(.L_x_11303) ;  /* 0x0000006000008947 */ /* 0x000fea0003800000 */
[----:B-----5:R-:W-:Y:S01]  /*08a0*/  HADD2.F32 R73, -RZ, R5.H1_H1 ;  /* 0x30000005ff497230 */ /* 0x020fe20000004100 */
[----:B------:R-:W-:Y:S05]  /*08b0*/  BRA `(.L_x_11303) ;  /* 0x0000004000007947 */ /* 0x000fea0003800000 */
.L_x_11302:
[----:B-----5:R-:W-:Y:S02]  /*08c0*/  HADD2.F32 R73, -RZ, R69.H1_H1 ;  /* 0x30000045ff497230 */ /* 0x020fe40000004100 */
[----:B------:R-:W-:-:S03]  /*08d0*/  @P0 HADD2.F32 R2, -RZ, R5.H1_H1 ;  /* 0x30000005ff020230 */ /* 0x000fc60000004100 */
[----:B------:R-:W-:-:S04]  /*08e0*/  FMUL.FTZ R73, R73, c[0x0][0x1ec] ;  /* 0x00007b0049497a20 */ /* 0x000fc80000410000 */
[----:B------:R-:W-:Y:S02]  /*08f0*/  @P0 FADD.FTZ R73, R2, R73 ;  /* 0x0000004902490221 */ /* 0x000fe40000010000 */
.L_x_11303:
[----:B------:R-:W-:Y:S05]  /*0900*/  BSYNC B1 ;  /* 0x0000000000017941 */ /* 0x000fea0003800000 */
.L_x_11301:
[----:B------:R-:W-:Y:S01]  /*0910*/  BSSY B1, `(.L_x_11304) ;  /* 0x000000a000017945 */ /* 0x000fe20003800000 */
[----:B------:R-:W-:Y:S05]  /*0920*/  @P5 BRA `(.L_x_11305) ;  /* 0x0000004000005947 */ /* 0x000fea0003800000 */
[----:B------:R-:W-:Y:S01]  /*0930*/  HFMA2.MMA R74, -RZ, RZ, 0, 0 ;  /* 0x00000000ff4a7435 */ /* 0x000fe200000001ff */
[----:B------:R-:W-:Y:S05]  /*0940*/  @!P0 BRA `(.L_x_11306) ;  /* 0x0000006000008947 */ /* 0x000fea0003800000 */
[----:B-----5:R-:W-:Y:S01]  /*0950*/  HADD2.F32 R74, -RZ, R6.H0_H0 ;  /* 0x20000006ff4a7230 */ /* 0x020fe20000004100 */
[----:B------:R-:W-:Y:S05]  /*0960*/  BRA `(.L_x_11306) ;  /* 0x0000004000007947 */ /* 0x000fea0003800000 */
.L_x_11305:
[----:B-----5:R-:W-:Y:S02]  /*0970*/  HADD2.F32 R74, -RZ, R70.H0_H0 ;  /* 0x20000046ff4a7230 */ /* 0x020fe40000004100 */
[----:B------:R-:W-:-:S03]  /*0980*/  @P0 HADD2.F32 R3, -RZ, R6.H0_H0 ;  /* 0x20000006ff030230 */ /* 0x000fc60000004100 */
[----:B------:R-:W-:-:S04]  /*0990*/  FMUL.FTZ R74, R74, c[0x0][0x1ec] ;  /* 0x00007b004a4a7a20 */ /* 0x000fc80000410000 */
[----:B------:R-:W-:Y:S02]  /*09a0*/  @P0 FADD.FTZ R74, R3, R74 ;  /* 0x0000004a034a0221 */ /* 0x000fe40000010000 */
.L_x_11306:
[----:B------:R-:W-:Y:S05]  /*09b0*/  BSYNC B1 ;  /* 0x0000000000017941 */ /* 0x000fea0003800000 */
.L_x_11304:
[----:B------:R-:W-:Y:S01]  /*09c0*/  BSSY B1, `(.L_x_11307) ;  /* 0x000000a000017945 */ /* 0x000fe20003800000 */
[----:B------:R-:W-:Y:S05]  /*09d0*/  @P5 BRA `(.L_x_11308) ;  /* 0x0000004000005947 */ /* 0x000fea0003800000 */
[----:B------:R-:W-:Y:S01]  /*09e0*/  MOV R75, RZ ;  /* 0x000000ff004b7202 */ /* 0x000fe20000000f00 */
[----:B------:R-:W-:Y:S05]  /*09f0*/  @!P0 BRA `(.L_x_11309) ;  /* 0x0000006000008947 */ /* 0x000fea0003800000 */
[----:B-----5:R-:W-:Y:S01]  /*0a00*/  HADD2.F32 R75, -RZ, R6.H1_H1 ;  /* 0x30000006ff4b7230 */ /* 0x020fe20000004100 */
[----:B------:R-:W-:Y:S05]  /*0a10*/  BRA `(.L_x_11309) ;  /* 0x0000004000007947 */ /* 0x000fea0003800000 */
.L_x_11308:
[----:B-----5:R-:W-:Y:S02]  /*0a20*/  HADD2.F32 R75, -RZ, R70.H1_H1 ;  /* 0x30000046ff4b7230 */ /* 0x020fe40000004100 */
[----:B------:R-:W-:-:S03]  /*0a30*/  @P0 HADD2.F32 R2, -RZ, R6.H1_H1 ;  /* 0x30000006ff020230 */ /* 0x000fc60000004100 */
[----:B------:R-:W-:-:S04]  /*0a40*/  FMUL.FTZ R75, R75, c[0x0][0x1ec] ;  /* 0x00007b004b4b7a20 */ /* 0x000fc80000410000 */
[----:B------:R-:W-:Y:S02]  /*0a50*/  @P0 FADD.FTZ R75, R2, R75 ;  /* 0x0000004b024b0221 */ /* 0x000fe40000010000 */
.L_x_11309:
[----:B------:R-:W-:Y:S05]  /*0a60*/  BSYNC B1 ;  /* 0x0000000000017941 */ /* 0x000fea0003800000 */
.L_x_11307:
[----:B------:R-:W-:Y:S01]  /*0a70*/  BSSY B1, `(.L_x_11310) ;  /* 0x000000a000017945 */ /* 0x000fe20003800000 */
[----:B------:R-:W-:Y:S05]  /*0a80*/  @P5 BRA `(.L_x_11311) ;  /* 0x0000004000005947 */ /* 0x000fea0003800000 */
[----:B------:R-:W-:Y:S01]  /*0a90*/  HFMA2.MMA R76, -RZ, RZ, 0, 0 ;  /* 0x00000000ff4c7435 */ /* 0x000fe200000001ff */
[----:B------:R-:W-:Y:S05]  /*0aa0*/  @!P0 BRA `(.L_x_11312) ;  /* 0x0000006000008947 */ /* 0x000fea0003800000 */
[----:B-----5:R-:W-:Y:S01]  /*0ab0*/  HADD2.F32 R76, -RZ, R7.H0_H0 ;  /* 0x20000007ff4c7230 */ /* 0x020fe20000004100 */
[----:B------:R-:W-:Y:S05]  /*0ac0*/  BRA `(.L_x_11312) ;  /* 0x0000004000007947 */ /* 0x000fea0003800000 */
.L_x_11311:
[----:B-----5:R-:W-:Y:S02]  /*0ad0*/  HADD2.F32 R76, -RZ, R71.H0_H0 ;  /* 0x20000047ff4c7230 */ /* 0x020fe40000004100 */
[----:B------:R-:W-:-:S03]  /*0ae0*/  @P0 HADD2.F32 R3, -RZ, R7.H0_H0 ;  /* 0x20000007ff030230 */ /* 0x000fc60000004100 */
[----:B------:R-:W-:-:S04]  /*0af0*/  FMUL.FTZ R76, R76, c[0x0][0x1ec] ;  /* 0x00007b004c4c7a20 */ /* 0x000fc80000410000 */
[----:B------:R-:W-:Y:S02]  /*0b00*/  @P0 FADD.FTZ R76, R3, R76 ;  /* 0x0000004c034c0221 */ /* 0x000fe40000010000 */
.L_x_11312:
[----:B------:R-:W-:Y:S05]  /*0b10*/  BSYNC B1 ;  /* 0x0000000000017941 */ /* 0x000fea0003800000 */
.L_x_11310:
[----:B------:R-:W-:Y:S01]  /*0b20*/  BSSY B1, `(.L_x_11313) ;  /* 0x000000a000017945 */ /* 0x000fe20003800000 */
[----:B------:R-:W-:Y:S05]  /*0b30*/  @P5 BRA `(.L_x_11314) ;  /* 0x0000004000005947 */ /* 0x000fea0003800000 */
[----:B------:R-:W-:Y:S01]  /*0b40*/  MOV R77, RZ ;  /* 0x000000ff004d7202 */ /* 0x000fe20000000f00 */
[----:B------:R-:W-:Y:S05]  /*0b50*/  @!P0 BRA `(.L_x_11315) ;  /* 0x0000006000008947 */ /* 0x000fea0003800000 */
[----:B-----5:R-:W-:Y:S01]  /*0b60*/  HADD2.F32 R77, -RZ, R7.H1_H1 ;  /* 0x30000007ff4d7230 */ /* 0x020fe20000004100 */
[----:B------:R-:W-:Y:S05]  /*0b70*/  BRA `(.L_x_11315) ;  /* 0x0000004000007947 */ /* 0x000fea0003800000 */
.L_x_11314:
[----:B-----5:R-:W-:Y:S02]  /*0b80*/  HADD2.F32 R77, -RZ, R71.H1_H1 ;  /* 0x30000047ff4d7230 */ /* 0x020fe40000004100 */
[----:B------:R-:W-:-:S03]  /*0b90*/  @P0 HADD2.F32 R2, -RZ, R7.H1_H1 ;  /* 0x30000007ff020230 */ /* 0x000fc60000004100 */
[----:B------:R-:W-:-:S04]  /*0ba0*/  FMUL.FTZ R77, R77, c[0x0][0x1ec] ;  /* 0x00007b004d4d7a20 */ /* 0x000fc80000410000 */
[----:B------:R-:W-:Y:S02]  /*0bb0*/  @P0 FADD.FTZ R77, R2, R77 ;  /* 0x0000004d024d0221 */ /* 0x000fe40000010000 */
.L_x_11315:
[----:B------:R-:W-:Y:S05]  /*0bc0*/  BSYNC B1 ;  /* 0x0000000000017941 */ /* 0x000fea0003800000 */
.L_x_11313:
        /* <DEDUP_REMOVED lines=9> */
.L_x_11291:
[----:B0-----:R-:W-:Y:S05]  /*0c60*/  BSYNC B0 ;  /* 0x0000000000007941 */ /* 0x001fea0003800000 */
.L_x_11290:
        /* <DEDUP_REMOVED lines=17> */
.L_x_11319:
[----:B0----5:R-:W-:Y:S02]  /*0d80*/  HADD2.F32 R78, -RZ, R68.H0_H0 ;  /* 0x20000044ff4e7230 */ /* 0x021fe40000004100 */
[----:B------:R-:W-:-:S03]  /*0d90*/  @P0 HADD2.F32 R3, -RZ, R4.H0_H0 ;  /* 0x20000004ff030230 */ /* 0x000fc60000004100 */
[----:B------:R-:W-:-:S04]  /*0da0*/  FMUL.FTZ R78, R78, c[0x0][0x1ec] ;  /* 0x00007b004e4e7a20 */ /* 0x000fc80000410000 */
[----:B------:R-:W-:Y:S02]  /*0db0*/  @P0 FADD.FTZ R78, R3, R78 ;  /* 0x0000004e034e0221 */ /* 0x000fe40000010000 */
.L_x_11320:
[----:B------:R-:W-:Y:S05]  /*0dc0*/  BSYNC B1 ;  /* 0x0000000000017941 */ /* 0x000fea0003800000 */
.L_x_11318:
[----:B------:R-:W-:Y:S01]  /*0dd0*/  BSSY B1, `(.L_x_11321) ;  /* 0x000000a000017945 */ /* 0x000fe20003800000 */
[----:B------:R-:W-:Y:S05]  /*0de0*/  @P5 BRA `(.L_x_11322) ;  /* 0x0000004000005947 */ /* 0x000fea0003800000 */
[----:B------:R-:W-:Y:S01]  /*0df0*/  MOV R79, RZ ;  /* 0x000000ff004f7202 */ /* 0x000fe20000000f00 */
[----:B------:R-:W-:Y:S05]  /*0e00*/  @!P0 BRA `(.L_x_11323) ;  /* 0x0000006000008947 */ /* 0x000fea0003800000 */
[----:B-----5:R-:W-:Y:S01]  /*0e10*/  HADD2.F32 R79, -RZ, R4.H1_H1 ;  /* 0x30000004ff4f7230 */ /* 0x020fe20000004100 */
[----:B------:R-:W-:Y:S05]  /*0e20*/  BRA `(.L_x_11323) ;  /* 0x0000004000007947 */ /* 0x000fea0003800000 */
.L_x_11322:
[----:B-----5:R-:W-:Y:S02]  /*0e30*/  HADD2.F32 R79, -RZ, R68.H1_H1 ;  /* 0x30000044ff4f7230 */ /* 0x020fe40000004100 */
[----:B------:R-:W-:-:S03]  /*0e40*/  @P0 HADD2.F32 R2, -RZ, R4.H1_H1 ;  /* 0x30000004ff020230 */ /* 0x000fc60000004100 */
[----:B------:R-:W-:-:S04]  /*0e50*/  FMUL.FTZ R79, R79, c[0x0][0x1ec] ;  /* 0x00007b004f4f7a20 */ /* 0x000fc80000410000 */
[----:B------:R-:W-:Y:S02]  /*0e60*/  @P0 FADD.FTZ R79, R2, R79 ;  /* 0x0000004f024f0221 */ /* 0x000fe40000010000 */
.L_x_11323:
[----:B------:R-:W-:Y:S05]  /*0e70*/  BSYNC B1 ;  /* 0x0000000000017941 */ /* 0x000fea0003800000 */
.L_x_11321:
[----:B------:R-:W-:Y:S01]  /*0e80*/  BSSY B1, `(.L_x_11324) ;  /* 0x000000a000017945 */ /* 0x000fe20003800000 */
[----:B------:R-:W-:Y:S05]  /*0e90*/  @P5 BRA `(.L_x_11325) ;  /* 0x0000004000005947 */ /* 0x000fea0003800000 */
[----:B------:R-:W-:Y:S01]  /*0ea0*/  HFMA2.MMA R80, -RZ, RZ, 0, 0 ;  /* 0x00000000ff507435 */ /* 0x000fe200000001ff */
[----:B------:R-:W-:Y:S05]  /*0eb0*/  @!P0 BRA `(.L_x_11326) ;  /* 0x0000006000008947 */ /* 0x000fea0003800000 */
[----:B-----5:R-:W-:Y:S01]  /*0ec0*/  HADD2.F32 R80, -RZ, R5.H0_H0 ;  /* 0x20000005ff507230 */ /* 0x020fe20000004100 */
[----:B------:R-:W-:Y:S05]  /*0ed0*/  BRA `(.L_x_11326) ;  /* 0x0000004000007947 */ /* 0x000fea0003800000 */
.L_x_11325:
[----:B-----5:R-:W-:Y:S02]  /*0ee0*/  HADD2.F32 R80, -RZ, R69.H0_H0 ;  /* 0x20000045ff507230 */ /* 0x020fe40000004100 */
[----:B------:R-:W-:-:S03]  /*0ef0*/  @P0 HADD2.F32 R3, -RZ, R5.H0_H0 ;  /* 0x20000005ff030230 */ /* 0x000fc60000004100 */
[----:B------:R-:W-:-:S04]  /*0f00*/  FMUL.FTZ R80, R80, c[0x0][0x1ec] ;  /* 0x00007b0050507a20 */ /* 0x000fc80000410000 */
[----:B------:R-:W-:Y:S02]  /*0f10*/  @P0 FADD.FTZ R80, R3, R80 ;  /* 0x0000005003500221 */ /* 0x000fe40000010000 */
.L_x_11326:
[----:B------:R-:W-:Y:S05]  /*0f20*/  BSYNC B1 ;  /* 0x0000000000017941 */ /* 0x000fea0003800000 */
.L_x_11324:
[----:B------:R-:W-:Y:S01]  /*0f30*/  BSSY B1, `(.L_x_11327) ;  /* 0x000000a000017945 */ /* 0x000fe20003800000 */
[----:B------:R-:W-:Y:S05]  /*0f40*/  @P5 BRA `(.L_x_11328) ;  /* 0x0000004000005947 */ /* 0x000fea0003800000 */
[----:B------:R-:W-:Y:S01]  /*0f50*/  MOV R81, RZ ;  /* 0x000000ff00517202 */ /* 0x000fe20000000f00 */
[----:B------:R-:W-:Y:S05]  /*0f60*/  @!P0 BRA `(.L_x_11329) ;  /* 0x0000006000008947 */ /* 0x000fea0003800000 */
[----:B-----5:R-:W-:Y:S01]  /*0f70*/  HADD2.F32 R81, -RZ, R5.H1_H1 ;  /* 0x30000005ff517230 */ /* 0x020fe20000004100 */
[----:B------:R-:W-:Y:S05]  /*0f80*/  BRA `(.L_x_11329) ;  /* 0x0000004000007947 */ /* 0x000fea0003800000 */
.L_x_11328:
[----:B-----5:R-:W-:Y:S02]  /*0f90*/  HADD2.F32 R81, -RZ, R69.H1_H1 ;  /* 0x30000045ff517230 */ /* 0x020fe40000004100 */
[----:B------:R-:W-:-:S03]  /*0fa0*/  @P0 HADD2.F32 R2, -RZ, R5.H1_H1 ;  /* 0x30000005ff020230 */ /* 0x000fc60000004100 */
[----:B------:R-:W-:-:S04]  /*0fb0*/  FMUL.FTZ R81, R81, c[0x0][0x1ec] ;  /* 0x00007b0051517a20 */ /* 0x000fc80000410000 */
[----:B------:R-:W-:Y:S02]  /*0fc0*/  @P0 FADD.FTZ R81, R2, R81 ;  /* 0x0000005102510221 */ /* 0x000fe40000010000 */
.L_x_11329:
[----:B------:R-:W-:Y:S05]  /*0fd0*/  BSYNC B1 ;  /* 0x0000000000017941 */ /* 0x000fea0003800000 */
.L_x_11327:
[----:B------:R-:W-:Y:S01]  /*0fe0*/  BSSY B1, `(.L_x_11330) ;  /* 0x000000a000017945 */ /* 0x000fe20003800000 */
[----:B------:R-:W-:Y:S05]  /*0ff0*/  @P5 BRA `(.L_x_11331) ;  /* 0x0000004000005947 */ /* 0x000fea0003800000 */
[----:B------:R-:W-:Y:S01]  /*1000*/  HFMA2.MMA R82, -RZ, RZ, 0, 0 ;  /* 0x00000000ff527435 */ /* 0x000fe200000001ff */
[----:B------:R-:W-:Y:S05]  /*1010*/  @!P0 BRA `(.L_x_11332) ;  /* 0x0000006000008947 */ /* 0x000fea0003800000 */
[----:B-----5:R-:W-:Y:S01]  /*1020*/  HADD2.F32 R82, -RZ, R6.H0_H0 ;  /* 0x20000006ff527230 */ /* 0x020fe20000004100 */
[----:B------:R-:W-:Y:S05]  /*1030*/  BRA `(.L_x_11332) ;  /* 0x0000004000007947 */ /* 0x000fea0003800000 */
.L_x_11331:
[----:B-----5:R-:W-:Y:S02]  /*1040*/  HADD2.F32 R82, -RZ, R70.H0_H0 ;  /* 0x20000046ff527230 */ /* 0x020fe40000004100 */
[----:B------:R-:W-:-:S03]  /*1050*/  @P0 HADD2.F32 R3, -RZ, R6.H0_H0 ;  /* 0x20000006ff030230 */ /* 0x000fc60000004100 */
[----:B------:R-:W-:-:S04]  /*1060*/  FMUL.FTZ R82, R82, c[0x0][0x1ec] ;  /* 0x00007b0052527a20 */ /* 0x000fc80000410000 */
[----:B------:R-:W-:Y:S02]  /*1070*/  @P0 FADD.FTZ R82, R3, R82 ;  /* 0x0000005203520221 */ /* 0x000fe40000010000 */
.L_x_11332:
[----:B------:R-:W-:Y:S05]  /*1080*/  BSYNC B1 ;  /* 0x0000000000017941 */ /* 0x000fea0003800000 */
.L_x_11330:
[----:B------:R-:W-:Y:S01]  /*1090*/  BSSY B1, `(.L_x_11333) ;  /* 0x000000a000017945 */ /* 0x000fe20003800000 */
[----:B------:R-:W-:Y:S05]  /*10a0*/  @P5 BRA `(.L_x_11334) ;  /* 0x0000004000005947 */ /* 0x000fea0003800000 */
[----:B------:R-:W-:Y:S01]  /*10b0*/  MOV R83, RZ ;  /* 0x000000ff00537202 */ /* 0x000fe20000000f00 */
[----:B------:R-:W-:Y:S05]  /*10c0*/  @!P0 BRA `(.L_x_11335) ;  /* 0x0000006000008947 */ /* 0x000fea0003800000 */
[----:B-----5:R-:W-:Y:S01]  /*10d0*/  HADD2.F32 R83, -RZ, R6.H1_H1 ;  /* 0x30000006ff537230 */ /* 0x020fe20000004100 */
[----:B------:R-:W-:Y:S05]  /*10e0*/  BRA `(.L_x_11335) ;  /* 0x0000004000007947 */ /* 0x000fea0003800000 */
.L_x_11334:
[----:B-----5:R-:W-:Y:S02]  /*10f0*/  HADD2.F32 R83, -RZ, R70.H1_H1 ;  /* 0x30000046ff537230 */ /* 0x020fe40000004100 */
[----:B------:R-:W-:-:S03]  /*1100*/  @P0 HADD2.F32 R2, -RZ, R6.H1_H1 ;  /* 0x30000006ff020230 */ /* 0x000fc60000004100 */
[----:B------:R-:W-:-:S04]  /*1110*/  FMUL.FTZ R83, R83, c[0x0][0x1ec] ;  /* 0x00007b0053537a20 */ /* 0x000fc80000410000 */
[----:B------:R-:W-:Y:S02]  /*1120*/  @P0 FADD.FTZ R83, R2, R83 ;  /* 0x0000005302530221 */ /* 0x000fe40000010000 */
.L_x_11335:
[----:B------:R-:W-:Y:S05]  /*1130*/  BSYNC B1 ;  /* 0x0000000000017941 */ /* 0x000fea0003800000 */
.L_x_11333:
[----:B------:R-:W-:Y:S01]  /*1140*/  BSSY B1, `(.L_x_11336) ;  /* 0x000000a000017945 */ /* 0x000fe20003800000 */
[----:B------:R-:W-:Y:S05]  /*1150*/  @P5 BRA `(.L_x_11337) ;  /* 0x0000004000005947 */ /* 0x000fea0003800000 */
[----:B------:R-:W-:Y:S01]  /*1160*/  HFMA2.MMA R84, -RZ, RZ, 0, 0 ;  /* 0x00000000ff547435 */ /* 0x000fe200000001ff */
[----:B------:R-:W-:Y:S05]  /*1170*/  @!P0 BRA `(.L_x_11338) ;  /* 0x0000006000008947 */ /* 0x000fea0003800000 */
[----:B-----5:R-:W-:Y:S01]  /*1180*/  HADD2.F32 R84, -RZ, R7.H0_H0 ;  /* 0x20000007ff547230 */ /* 0x020fe20000004100 */
[----:B------:R-:W-:Y:S05]  /*1190*/  BRA `(.L_x_11338) ;  /* 0x0000004000007947 */ /* 0x000fea0003800000 */
.L_x_11337:
[----:B-----5:R-:W-:Y:S02]  /*11a0*/  HADD2.F32 R84, -RZ, R71.H0_H0 ;  /* 0x20000047ff547230 */ /* 0x020fe40000004100 */
[----:B------:R-:W-:-:S03]  /*11b0*/  @P0 HADD2.F32 R3, -RZ, R7.H0_H0 ;  /* 0x20000007ff030230 */ /* 0x000fc60000004100 */
[----:B------:R-:W-:-:S04]  /*11c0*/  FMUL.FTZ R84, R84, c[0x0][0x1ec] ;  /* 0x00007b0054547a20 */ /* 0x000fc80000410000 */
[----:B------:R-:W-:Y:S02]  /*11d0*/  @P0 FADD.FTZ R84, R3, R84 ;  /* 0x0000005403540221 */ /* 0x000fe40000010000 */
.L_x_11338:
[----:B------:R-:W-:Y:S05]  /*11e0*/  BSYNC B1 ;  /* 0x0000000000017941 */ /* 0x000fea0003800000 */
.L_x_11336:
[----:B------:R-:W-:Y:S01]  /*11f0*/  BSSY B1, `(.L_x_11339) ;  /* 0x000000a000017945 */ /* 0x000fe20003800000 */
[----:B------:R-:W-:Y:S05]  /*1200*/  @P5 BRA `(.L_x_11340) ;  /* 0x0000004000005947 */ /* 0x000fea0003800000 */
[----:B------:R-:W-:Y:S01]  /*1210*/  MOV R85, RZ ;  /* 0x000000ff00557202 */ /* 0x000fe20000000f00 */
[----:B------:R-:W-:Y:S05]  /*1220*/  @!P0 BRA `(.L_x_11341) ;  /* 0x0000006000008947 */ /* 0x000fea0003800000 */
[----:B-----5:R-:W-:Y:S01]  /*1230*/  HADD2.F32 R85, -RZ, R7.H1_H1 ;  /* 0x30000007ff557230 */ /* 0x020fe20000004100 */
[----:B------:R-:W-:Y:S05]  /*1240*/  BRA `(.L_x_11341) ;  /* 0x0000004000007947 */ /* 0x000fea0003800000 */
.L_x_11340:
[----:B-----5:R-:W-:Y:S02]  /*1250*/  HADD2.F32 R85, -RZ, R71.H1_H1 ;  /* 0x30000047ff557230 */ /* 0x020fe40000004100 */
[----:B------:R-:W-:-:S03]  /*1260*/  @P0 HADD2.F32 R2, -RZ, R7.H1_H1 ;  /* 0x30000007ff020230 */ /* 0x000fc60000004100 */
[----:B------:R-:W-:-:S04]  /*1270*/  FMUL.FTZ R85, R85, c[0x0][0x1ec] ;  /* 0x00007b0055557a20 */ /* 0x000fc80000410000 */
[----:B------:R-:W-:Y:S02]  /*1280*/  @P0 FADD.FTZ R85, R2, R85 ;  /* 0x0000005502550221 */ /* 0x000fe40000010000 */
.L_x_11341:
[----:B------:R-:W-:Y:S05]  /*1290*/  BSYNC B1 ;  /* 0x0000000000017941 */ /* 0x000fea0003800000 */
.L_x_11339:
        /* <DEDUP_REMOVED lines=9> */
.L_x_11317:
[----:B------:R-:W-:Y:S05]  /*1330*/  BSYNC B0 ;  /* 0x0000000000007941 */ /* 0x000fea0003800000 */
.L_x_11316:
        /* <DEDUP_REMOVED lines=17> */
.L_x_11345:
[----:B-1---5:R-:W-:Y:S02]  /*1450*/  HADD2.F32 R86, -RZ, R68.H0_H0 ;  /* 0x20000044ff567230 */ /* 0x022fe40000004100 */
[----:B------:R-:W-:-:S03]  /*1460*/  @P0 HADD2.F32 R3, -RZ, R4.H0_H0 ;  /* 0x20000004ff030230 */ /* 0x000fc60000004100 */
[----:B------:R-:W-:-:S04]  /*1470*/  FMUL.FTZ R86, R86, c[0x0][0x1ec] ;  /* 0x00007b0056567a20 */ /* 0x000fc80000410000 */
[----:B------:R-:W-:Y:S02]  /*1480*/  @P0 FADD.FTZ R86, R3, R86 ;  /* 0x0000005603560221 */ /* 0x000fe40000010000 */
.L_x_11346:
[----:B------:R-:W-:Y:S05]  /*1490*/  BSYNC B1 ;  /* 0x0000000000017941 */ /* 0x000fea0003800000 */
.L_x_11344:
[----:B------:R-:W-:Y:S01]  /*14a0*/  BSSY B1, `(.L_x_11347) ;  /* 0x000000a000017945 */ /* 0x000fe20003800000 */
[----:B------:R-:W-:Y:S05]  /*14b0*/  @P4 BRA `(.L_x_11348) ;  /* 0x0000004000004947 */ /* 0x000fea0003800000 */
[----:B------:R-:W-:Y:S01]  /*14c0*/  MOV R87, RZ ;  /* 0x000000ff00577202 */ /* 0x000fe20000000f00 */
[----:B------:R-:W-:Y:S05]  /*14d0*/  @!P0 BRA `(.L_x_11349) ;  /* 0x0000006000008947 */ /* 0x000fea0003800000 */
[----:B-----5:R-:W-:Y:S01]  /*14e0*/  HADD2.F32 R87, -RZ, R4.H1_H1 ;  /* 0x30000004ff577230 */ /* 0x020fe20000004100 */
[----:B------:R-:W-:Y:S05]  /*14f0*/  BRA `(.L_x_11349) ;  /* 0x0000004000007947 */ /* 0x000fea0003800000 */
.L_x_11348:
[----:B-----5:R-:W-:Y:S02]  /*1500*/  HADD2.F32 R87, -RZ, R68.H1_H1 ;  /* 0x30000044ff577230 */ /* 0x020fe40000004100 */
[----:B------:R-:W-:-:S03]  /*1510*/  @P0 HADD2.F32 R2, -RZ, R4.H1_H1 ;  /* 0x30000004ff020230 */ /* 0x000fc60000004100 */
[----:B------:R-:W-:-:S04]  /*1520*/  FMUL.FTZ R87, R87, c[0x0][0x1ec] ;  /* 0x00007b0057577a20 */ /* 0x000fc80000410000 */
[----:B------:R-:W-:Y:S02]  /*1530*/  @P0 FADD.FTZ R87, R2, R87 ;  /* 0x0000005702570221 */ /* 0x000fe40000010000 */
.L_x_11349:
[----:B------:R-:W-:Y:S05]  /*1540*/  BSYNC B1 ;  /* 0x0000000000017941 */ /* 0x000fea0003800000 */
.L_x_11347:
[----:B------:R-:W-:Y:S01]  /*1550*/  BSSY B1, `(.L_x_11350) ;  /* 0x000000a000017945 */ /* 0x000fe20003800000 */
[----:B------:R-:W-:Y:S05]  /*1560*/  @P4 BRA `(.L_x_11351) ;  /* 0x0000004000004947 */ /* 0x000fea0003800000 */
[----:B------:R-:W-:Y:S01]  /*1570*/  HFMA2.MMA R88, -RZ, RZ, 0, 0 ;  /* 0x00000000ff587435 */ /* 0x000fe200000001ff */
[----:B------:R-:W-:Y:S05]  /*1580*/  @!P0 BRA `(.L_x_11352) ;  /* 0x0000006000008947 */ /* 0x000fea0003800000 */
[----:B-----5:R-:W-:Y:S01]  /*1590*/  HADD2.F32 R88, -RZ, R5.H0_H0 ;  /* 0x20000005ff587230 */ /* 0x020fe20000004100 */
[----:B------:R-:W-:Y:S05]  /*15a0*/  BRA `(.L_x_11352) ;  /* 0x0000004000007947 */ /* 0x000fea0003800000 */
.L_x_11351:
[----:B-----5:R-:W-:Y:S02]  /*15b0*/  HADD2.F32 R88, -RZ, R69.H0_H0 ;  /* 0x20000045ff587230 */ /* 0x020fe40000004100 */
[----:B------:R-:W-:-:S03]  /*15c0*/  @P0 HADD2.F32 R3, -RZ, R5.H0_H0 ;  /* 0x20000005ff030230 */ /* 0x000fc60000004100 */
[----:B------:R-:W-:-:S04]  /*15d0*/  FMUL.FTZ R88, R88, c[0x0][0x1ec] ;  /* 0x00007b0058587a20 */ /* 0x000fc80000410000 */
[----:B------:R-:W-:Y:S02]  /*15e0*/  @P0 FADD.FTZ R88, R3, R88 ;  /* 0x0000005803580221 */ /* 0x000fe40000010000 */
.L_x_11352:
[----:B------:R-:W-:Y:S05]  /*15f0*/  BSYNC B1 ;  /* 0x0000000000017941 */ /* 0x000fea0003800000 */
.L_x_11350:
[----:B------:R-:W-:Y:S01]  /*1600*/  BSSY B1, `(.L_x_11353) ;  /* 0x000000a000017945 */ /* 0x000fe20003800000 */
[----:B------:R-:W-:Y:S05]  /*1610*/  @P4 BRA `(.L_x_11354) ;  /* 0x0000004000004947 */ /* 0x000fea0003800000 */
[----:B------:R-:W-:Y:S01]  /*1620*/  MOV R61, RZ ;  /* 0x000000ff003d7202 */ /* 0x000fe20000000f00 */
[----:B------:R-:W-:Y:S05]  /*1630*/  @!P0 BRA `(.L_x_11355) ;  /* 0x0000006000008947 */ /* 0x000fea0003800000 */
[----:B-----5:R-:W-:Y:S01]  /*1640*/  HADD2.F32 R61, -RZ, R5.H1_H1 ;  /* 0x30000005ff3d7230 */ /* 0x020fe20000004100 */
[----:B------:R-:W-:Y:S05]  /*1650*/  BRA `(.L_x_11355) ;  /* 0x0000004000007947 */ /* 0x000fea0003800000 */
.L_x_11354:
[----:B-----5:R-:W-:Y:S02]  /*1660*/  HADD2.F32 R61, -RZ, R69.H1_H1 ;  /* 0x30000045ff3d7230 */ /* 0x020fe40000004100 */
[----:B------:R-:W-:-:S03]  /*1670*/  @P0 HADD2.F32 R2, -RZ, R5.H1_H1 ;  /* 0x30000005ff020230 */ /* 0x000fc60000004100 */
[----:B------:R-:W-:-:S04]  /*1680*/  FMUL.FTZ R61, R61, c[0x0][0x1ec] ;  /* 0x00007b003d3d7a20 */ /* 0x000fc80000410000 */
[----:B------:R-:W-:Y:S02]  /*1690*/  @P0 FADD.FTZ R61, R2, R61 ;  /* 0x0000003d023d0221 */ /* 0x000fe40000010000 */
.L_x_11355:
[----:B------:R-:W-:Y:S05]  /*16a0*/  BSYNC B1 ;  /* 0x0000000000017941 */ /* 0x000fea0003800000 */
.L_x_11353:
[----:B------:R-:W-:Y:S01]  /*16b0*/  BSSY B1, `(.L_x_11356) ;  /* 0x000000a000017945 */ /* 0x000fe20003800000 */
[----:B------:R-:W-:Y:S05]  /*16c0*/  @P4 BRA `(.L_x_11357) ;  /* 0x0000004000004947 */ /* 0x000fea0003800000 */
[----:B------:R-:W-:Y:S01]  /*16d0*/  HFMA2.MMA R62, -RZ, RZ, 0, 0 ;  /* 0x00000000ff3e7435 */ /* 0x000fe200000001ff */
[----:B------:R-:W-:Y:S05]  /*16e0*/  @!P0 BRA `(.L_x_11358) ;  /* 0x0000006000008947 */ /* 0x000fea0003800000 */
[----:B-----5:R-:W-:Y:S01]  /*16f0*/  HADD2.F32 R62, -RZ, R6.H0_H0 ;  /* 0x20000006ff3e7230 */ /* 0x020fe20000004100 */
[----:B------:R-:W-:Y:S05]  /*1700*/  BRA `(.L_x_11358) ;  /* 0x0000004000007947 */ /* 0x000fea0003800000 */
.L_x_11357:
[----:B-----5:R-:W-:Y:S02]  /*1710*/  HADD2.F32 R62, -RZ, R70.H0_H0 ;  /* 0x20000046ff3e7230 */ /* 0x020fe40000004100 */
[----:B------:R-:W-:-:S03]  /*1720*/  @P0 HADD2.F32 R3, -RZ, R6.H0_H0 ;  /* 0x20000006ff030230 */ /* 0x000fc60000004100 */
[----:B------:R-:W-:-:S04]  /*1730*/  FMUL.FTZ R62, R62, c[0x0][0x1ec] ;  /* 0x00007b003e3e7a20 */ /* 0x000fc80000410000 */
[----:B------:R-:W-:Y:S02]  /*1740*/  @P0 FADD.FTZ R62, R3, R62 ;  /* 0x0000003e033e0221 */ /* 0x000fe40000010000 */
.L_x_11358:
[----:B------:R-:W-:Y:S05]  /*1750*/  BSYNC B1 ;  /* 0x0000000000017941 */ /* 0x000fea0003800000 */
.L_x_11356:
[----:B------:R-:W-:Y:S01]  /*1760*/  BSSY B1, `(.L_x_11359) ;  /* 0x000000a000017945 */ /* 0x000fe20003800000 */
[----:B------:R-:W-:Y:S05]  /*1770*/  @P4 BRA `(.L_x_11360) ;  /* 0x0000004000004947 */ /* 0x000fea0003800000 */
[----:B------:R-:W-:Y:S01]  /*1780*/  MOV R63, RZ ;  /* 0x000000ff003f7202 */ /* 0x000fe20000000f00 */
[----:B------:R-:W-:Y:S05]  /*1790*/  @!P0 BRA `(.L_x_11361) ;  /* 0x0000006000008947 */ /* 0x000fea0003800000 */
[----:B-----5:R-:W-:Y:S01]  /*17a0*/  HADD2.F32 R63, -RZ, R6.H1_H1 ;  /* 0x30000006ff3f7230 */ /* 0x020fe20000004100 */
[----:B------:R-:W-:Y:S05]  /*17b0*/  BRA `(.L_x_11361) ;  /* 0x0000004000007947 */ /* 0x000fea0003800000 */
.L_x_11360:
[----:B-----5:R-:W-:Y:S02]  /*17c0*/  HADD2.F32 R63, -RZ, R70.H1_H1 ;  /* 0x30000046ff3f7230 */ /* 0x020fe40000004100 */
[----:B------:R-:W-:-:S03]  /*17d0*/  @P0 HADD2.F32 R2, -RZ, R6.H1_H1 ;  /* 0x30000006ff020230 */ /* 0x000fc60000004100 */
[----:B------:R-:W-:-:S04]  /*17e0*/  FMUL.FTZ R63, R63, c[0x0][0x1ec] ;  /* 0x00007b003f3f7a20 */ /* 0x000fc80000410000 */
[----:B------:R-:W-:Y:S02]  /*17f0*/  @P0 FADD.FTZ R63, R2, R63 ;  /* 0x0000003f023f0221 */ /* 0x000fe40000010000 */
.L_x_11361:
[----:B------:R-:W-:Y:S05]  /*1800*/  BSYNC B1 ;  /* 0x0000000000017941 */ /* 0x000fea0003800000 */
.L_x_11359:
[----:B------:R-:W-:Y:S01]  /*1810*/  BSSY B1, `(.L_x_11362) ;  /* 0x000000a000017945 */ /* 0x000fe20003800000 */
[----:B------:R-:W-:Y:S05]  /*1820*/  @P4 BRA `(.L_x_11363) ;  /* 0x0000004000004947 */ /* 0x000fea0003800000 */
[----:B------:R-:W-:Y:S01]  /*1830*/  HFMA2.MMA R64, -RZ, RZ, 0, 0 ;  /* 0x00000000ff407435 */ /* 0x000fe200000001ff */
[----:B------:R-:W-:Y:S05]  /*1840*/  @!P0 BRA `(.L_x_11364) ;  /* 0x0000006000008947 */ /* 0x000fea0003800000 */
[----:B-----5:R-:W-:Y:S01]  /*1850*/  HADD2.F32 R64, -RZ, R7.H0_H0 ;  /* 0x20000007ff407230 */ /* 0x020fe20000004100 */
[----:B------:R-:W-:Y:S05]  /*1860*/  BRA `(.L_x_11364) ;  /* 0x0000004000007947 */ /* 0x000fea0003800000 */
.L_x_11363:
[----:B-----5:R-:W-:Y:S02]  /*1870*/  HADD2.F32 R64, -RZ, R71.H0_H0 ;  /* 0x20000047ff407230 */ /* 0x020fe40000004100 */
[----:B------:R-:W-:-:S03]  /*1880*/  @P0 HADD2.F32 R3, -RZ, R7.H0_H0 ;  /* 0x20000007ff030230 */ /* 0x000fc60000004100 */
[----:B------:R-:W-:-:S04]  /*1890*/  FMUL.FTZ R64, R64, c[0x0][0x1ec] ;  /* 0x00007b0040407a20 */ /* 0x000fc80000410000 */
[----:B------:R-:W-:Y:S02]  /*18a0*/  @P0 FADD.FTZ R64, R3, R64 ;  /* 0x0000004003400221 */ /* 0x000fe40000010000 */
.L_x_11364:
[----:B------:R-:W-:Y:S05]  /*18b0*/  BSYNC B1 ;  /* 0x0000000000017941 */ /* 0x000fea0003800000 */
.L_x_11362:
[----:B------:R-:W-:Y:S01]  /*18c0*/  BSSY B1, `(.L_x_11365) ;  /* 0x000000a000017945 */ /* 0x000fe20003800000 */
[----:B------:R-:W-:Y:S05]  /*18d0*/  @P4 BRA `(.L_x_11366) ;  /* 0x0000004000004947 */ /* 0x000fea0003800000 */
[----:B------:R-:W-:Y:S01]  /*18e0*/  MOV R65, RZ ;  /* 0x000000ff00417202 */ /* 0x000fe20000000f00 */
[----:B------:R-:W-:Y:S05]  /*18f0*/  @!P0 BRA `(.L_x_11367) ;  /* 0x0000006000008947 */ /* 0x000fea0003800000 */
[----:B-----5:R-:W-:Y:S01]  /*1900*/  HADD2.F32 R65, -RZ, R7.H1_H1 ;  /* 0x30000007ff417230 */ /* 0x020fe20000004100 */
[----:B------:R-:W-:Y:S05]  /*1910*/  BRA `(.L_x_11367) ;  /* 0x0000004000007947 */ /* 0x000fea0003800000 */
.L_x_11366:
[----:B-----5:R-:W-:Y:S02]  /*1920*/  HADD2.F32 R65, -RZ, R71.H1_H1 ;  /* 0x30000047ff417230 */ /* 0x020fe40000004100 */
[----:B------:R-:W-:-:S03]  /*1930*/  @P0 HADD2.F32 R2, -RZ, R7.H1_H1 ;  /* 0x30000007ff020230 */ /* 0x000fc60000004100 */
[----:B------:R-:W-:-:S04]  /*1940*/  FMUL.FTZ R65, R65, c[0x0][0x1ec] ;  /* 0x00007b0041417a20 */ /* 0x000fc80000410000 */
[----:B------:R-:W-:Y:S02]  /*1950*/  @P0 FADD.FTZ R65, R2, R65 ;  /* 0x0000004102410221 */ /* 0x000fe40000010000 */
.L_x_11367:
[----:B------:R-:W-:Y:S05]  /*1960*/  BSYNC B1 ;  /* 0x0000000000017941 */ /* 0x000fea0003800000 */
.L_x_11365:
[----:B------:R-:W-:Y:S01]  /*1970*/  HFMA2.MMA R2, -RZ, RZ, 0, 9.5367431640625e-07 ;  /* 0x00000010ff027435 */ /* 0x000fe200000001ff */
[----:B------:R-:W-:Y:S02]  /*1980*/  F2FP.PACK_AB R59, R65, R64 ;  /* 0x00000040413b723e */ /* 0x000fe400000000ff */
[----:B------:R-:W-:Y:S02]  /*1990*/  F2FP.PACK_AB R58, R63, R62 ;  /* 0x0000003e3f3a723e */ /* 0x000fe400000000ff */
[----:B------:R-:W-:Y:S02]  /*19a0*/  F2FP.PACK_AB R57, R61, R88 ;  /* 0x000000583d39723e */ /* 0x000fe400000000ff */
[----:B------:R-:W-:-:S03]  /*19b0*/  F2FP.PACK_AB R56, R87, R86 ;  /* 0x000000565738723e */ /* 0x000fc600000000ff */
[----:B------:R-:W-:-:S05]  /*19c0*/  IMAD.WIDE.U32 R2, R93, R2, c[0x0][0x188] ;  /* 0x000062005d027625 */ /* 0x000fca00078e0002 */
[----:B------:R0:W-:Y:S02]  /*19d0*/  STG.E.128 [R2.64], R56 ;  /* 0x0000003802007986 */ /* 0x0001e4000c101d04 */
.L_x_11343:
[----:B------:R-:W-:Y:S05]  /*19e0*/  BSYNC B0 ;  /* 0x0000000000007941 */ /* 0x000fea0003800000 */
.L_x_11342:
        /* <DEDUP_REMOVED lines=30> */
.L_x_11378:
        /* <DEDUP_REMOVED lines=69> */
.L_x_11379:
        /* <DEDUP_REMOVED lines=49> */
[----:B------:R-:W-:-:S02]  /*2330*/  FFMA.FTZ R91, R41, R96, R49 ;  /* 0x00000060295b7223 */ /* 0x000fc40000010031 */
[----:B------:R-:W-:Y:S01]  /*2340*/  FFMA.FTZ R93, R42, R93, R50 ;  /* 0x0000005d2a5d7223 */ /* 0x000fe20000010032 */
[----:B------:R-:W-:Y:S01]  /*2350*/  F2FP.PACK_AB R57, R92, R59 ;  /* 0x0000003b5c39723e */ /* 0x000fe200000000ff */
[----:B------:R-:W-:Y:S01]  /*2360*/  FFMA.FTZ R100, R43, R100, R51 ;  /* 0x000000642b647223 */ /* 0x000fe20000010033 */
[----:B------:R-:W-:Y:S01]  /*2370*/  F2FP.PACK_AB R58, R91, R58 ;  /* 0x0000003a5b3a723e */ /* 0x000fe200000000ff */
[C---:B------:R-:W-:Y:S01]  /*2380*/  IMAD.WIDE.U32 R90, R2.reuse, R95, c[0x0][0x208] ;  /* 0x00008200025a7625 */ /* 0x040fe200078e005f */
[----:B------:R-:W-:Y:S02]  /*2390*/  IADD3 R2, R2, 0x20, RZ ;  /* 0x0000002002027810 */ /* 0x000fe40007ffe0ff */
[----:B------:R-:W-:-:S05]  /*23a0*/  F2FP.PACK_AB R59, R100, R93 ;  /* 0x0000005d643b723e */ /* 0x000fca00000000ff */
[----:B------:R0:W-:Y:S02]  /*23b0*/  STG.E.128 [R90.64], R56 ;  /* 0x000000385a007986 */ /* 0x0001e4000c101d04 */
.L_x_11373:
[----:B------:R-:W-:Y:S05]  /*23c0*/  BSYNC B1 ;  /* 0x0000000000017941 */ /* 0x000fea0003800000 */
.L_x_11372:
        /* <DEDUP_REMOVED lines=26> */
[----:B------:R-:W-:Y:S01]  /*2570*/  FFMA.FTZ R93, R26, R93, R34 ;  /* 0x0000005d1a5d7223 */ /* 0x000fe20000010022 */
[----:B------:R-:W-:Y:S01]  /*2580*/  F2FP.PACK_AB R57, R92, R59 ;  /* 0x0000003b5c39723e */ /* 0x000fe200000000ff */
[----:B------:R-:W-:Y:S01]  /*2590*/  FFMA.FTZ R100, R27, R100, R35 ;  /* 0x000000641b647223 */ /* 0x000fe20000010023 */
[----:B------:R-:W-:Y:S01]  /*25a0*/  F2FP.PACK_AB R58, R91, R58 ;  /* 0x0000003a5b3a723e */ /* 0x000fe200000000ff */
[C---:B------:R-:W-:Y:S01]  /*25b0*/  IMAD.WIDE.U32 R90, R2.reuse, R95, c[0x0][0x208] ;  /* 0x00008200025a7625 */ /* 0x040fe200078e005f */
[----:B------:R-:W-:-:S02]  /*25c0*/  IADD3 R2, R2, 0x20, RZ ;  /* 0x0000002002027810 */ /* 0x000fc40007ffe0ff */
[----:B------:R-:W-:-:S05]  /*25d0*/  F2FP.PACK_AB R59, R100, R93 ;  /* 0x0000005d643b723e */ /* 0x000fca00000000ff */
[----:B------:R0:W-:Y:S02]  /*25e0*/  STG.E.128 [R90.64], R56 ;  /* 0x000000385a007986 */ /* 0x0001e4000c101d04 */
.L_x_11375:
[----:B------:R-:W-:Y:S05]  /*25f0*/  BSYNC B1 ;  /* 0x0000000000017941 */ /* 0x000fea0003800000 */
.L_x_11374:
        /* <DEDUP_REMOVED lines=32> */
.L_x_11371:
[----:B-1----:R-:W-:Y:S05]  /*2800*/  BSYNC B0 ;  /* 0x0000000000007941 */ /* 0x002fea0003800000 */
.L_x_11370:
[----:B0-----:R-:W-:-:S04]  /*2810*/  MOV R3, c[0x0][0x160] ;  /* 0x0000580000037a02 */ /* 0x001fc80000000f00 */
[----:B------:R-:W-:-:S04]  /*2820*/  LEA R60, R3, R60, 0x2 ;  /* 0x0000003c033c7211 */ /* 0x000fc800078e10ff */
[----:B------:R-:W-:-:S13]  /*2830*/  ISETP.GE.AND P0, PT, R60, c[0x0][0x164], PT ;  /* 0x000059003c007a0c */ /* 0x000fda0003f06270 */
[----:B------:R-:W-:Y:S01]  /*2840*/  @P0 CALL.REL.NOINC `(.L_x_11376) ;  /* 0x0000001000000944 */ /* 0x000fe20003c00000 */
[----:B------:R-:W-:Y:S05]  /*2850*/  BRA `(.L_x_11377) ;  /* 0xffffdc1000007947 */ /* 0x000fea000383ffff */
.L_x_11376:
[----:B------:R-:W-:Y:S05]  /*2860*/  EXIT ;  /* 0x000000000000794d */ /* 0x000fea0003800000 */
.L_x_11368:
[----:B------:R-:W-:Y:S01]  /*2870*/  HFMA2.MMA R58, -RZ, RZ, 0, 5.9604644775390625e-08 ;  /* 0x00000001ff3a7435 */ /* 0x000fe200000001ff */
[----:B------:R-:W-:Y:S02]  /*2880*/  MOV R59, 0x1f ;  /* 0x0000001f003b7802 */ /* 0x000fe40000000f00 */
[----:B------:R-:W-:Y:S02]  /*2890*/  MOV R94, 0xffffffff ;  /* 0xffffffff005e7802 */ /* 0x000fe40000000f00 */
[----:B------:R-:W-:Y:S02]  /*28a0*/  MOV R56, 0x28c0 ;  /* 0x000028c000387802 */ /* 0x000fe40000000f00 */
[----:B-----5:R-:W-:Y:S05]  /*28b0*/  CALL.REL.NOINC `($__internal_82_$__cuda_sm70_shflsync_bfly_p) ;  /* 0x000006b000007944 */ /* 0x020fea0003c00000 */
[----:B-1----:R-:W-:Y:S01]  /*28c0*/  MOV R2, R59 ;  /* 0x0000003b00027202 */ /* 0x002fe20000000f00 */
[----:B0-----:R-:W-:Y:S05]  /*28d0*/  BRA `(.L_x_11378) ;  /* 0xfffff2f000007947 */ /* 0x001fea000383ffff */
.L_x_11369:
[----:B------:R-:W-:Y:S01]  /*28e0*/  HFMA2.MMA R58, -RZ, RZ, 0, 1.1920928955078125e-07 ;  /* 0x00000002ff3a7435 */ /* 0x000fe200000001ff */
[----:B------:R-:W-:Y:S02]  /*28f0*/  MOV R59, 0x1f ;  /* 0x0000001f003b7802 */ /* 0x000fe40000000f00 */
[----:B------:R-:W-:Y:S02]  /*2900*/  MOV R94, 0xffffffff ;  /* 0xffffffff005e7802 */ /* 0x000fe40000000f00 */
[----:B------:R-:W-:-:S02]  /*2910*/  MOV R56, 0x2930 ;  /* 0x0000293000387802 */ /* 0x000fc40000000f00 */
[----:B-----5:R-:W-:Y:S05]  /*2920*/  CALL.REL.NOINC `($__internal_82_$__cuda_sm70_shflsync_bfly_p) ;  /* 0x0000064000007944 */ /* 0x020fea0003c00000 */
[----:B0-----:R-:W-:Y:S01]  /*2930*/  HFMA2.MMA R58, -RZ, RZ, 0, 2.384185791015625e-07 ;  /* 0x00000004ff3a7435 */ /* 0x001fe200000001ff */
[----:B-1----:R-:W-:Y:S01]  /*2940*/  FADD.FTZ R3, R3, R59 ;  /* 0x0000003b03037221 */ /* 0x002fe20000010000 */
[----:B------:R-:W-:-:S02]  /*2950*/  MOV R59, 0x1f ;  /* 0x0000001f003b7802 */ /* 0x000fc40000000f00 */
[----:B------:R-:W-:Y:S02]  /*2960*/  MOV R94, 0xffffffff ;  /* 0xffffffff005e7802 */ /* 0x000fe40000000f00 */
[----:B------:R-:W-:Y:S02]  /*2970*/  MOV R56, 0x2990 ;  /* 0x0000299000387802 */ /* 0x000fe40000000f00 */
[----:B------:R-:W-:Y:S05]  /*2980*/  CALL.REL.NOINC `($__internal_82_$__cuda_sm70_shflsync_bfly_p) ;  /* 0x000005e000007944 */ /* 0x000fea0003c00000 */
[----:B0-----:R-:W-:Y:S01]  /*2990*/  HFMA2.MMA R58, -RZ, RZ, 0, 4.76837158203125e-07 ;  /* 0x00000008ff3a7435 */ /* 0x001fe200000001ff */
[----:B-1----:R-:W-:Y:S01]  /*29a0*/  FADD.FTZ R3, R3, R59 ;  /* 0x0000003b03037221 */ /* 0x002fe20000010000 */
[----:B------:R-:W-:Y:S02]  /*29b0*/  MOV R59, 0x1f ;  /* 0x0000001f003b7802 */ /* 0x000fe40000000f00 */
[----:B------:R-:W-:Y:S02]  /*29c0*/  MOV R94, 0xffffffff ;  /* 0xffffffff005e7802 */ /* 0x000fe40000000f00 */
[----:B------:R-:W-:Y:S02]  /*29d0*/  MOV R56, 0x29f0 ;  /* 0x000029f000387802 */ /* 0x000fe40000000f00 */
[----:B------:R-:W-:Y:S05]  /*29e0*/  CALL.REL.NOINC `($__internal_82_$__cuda_sm70_shflsync_bfly_p) ;  /* 0x0000058000007944 */ /* 0x000fea0003c00000 */
[----:B0-----:R-:W-:Y:S01]  /*29f0*/  HFMA2.MMA R58, -RZ, RZ, 0, 9.5367431640625e-07 ;  /* 0x00000010ff3a7435 */ /* 0x001fe200000001ff */
[----:B-1----:R-:W-:Y:S01]  /*2a00*/  FADD.FTZ R3, R3, R59 ;  /* 0x0000003b03037221 */ /* 0x002fe20000010000 */
[----:B------:R-:W-:-:S02]  /*2a10*/  MOV R59, 0x1f ;  /* 0x0000001f003b7802 */ /* 0x000fc40000000f00 */
[----:B------:R-:W-:Y:S02]  /*2a20*/  MOV R94, 0xffffffff ;  /* 0xffffffff005e7802 */ /* 0x000fe40000000f00 */
[----:B------:R-:W-:Y:S02]  /*2a30*/  MOV R56, 0x2a50 ;  /* 0x00002a5000387802 */ /* 0x000fe40000000f00 */
[----:B------:R-:W-:Y:S05]  /*2a40*/  CALL.REL.NOINC `($__internal_82_$__cuda_sm70_shflsync_bfly_p) ;  /* 0x0000052000007944 */ /* 0x000fea0003c00000 */
        /* <DEDUP_REMOVED lines=55> */
[----:B------:R-:W-:Y:S05]  /*2dc0*/  CALL.REL.NOINC `($__internal_82_$__cuda_sm70_shflsync_bfly_p) ;  /* 0x000001a000007944 */ /* 0x000fea0003c00000 */
[----:B0-----:R-:W-:Y:S01]  /*2dd0*/  HFMA2.MMA R58, -RZ, RZ, 0, 1.1920928955078125e-07 ;  /* 0x00000002ff3a7435 */ /* 0x001fe200000001ff */
[----:B-1----:R-:W-:Y:S01]  /*2de0*/  FADD.FTZ R3, R3, R59 ;  /* 0x0000003b03037221 */ /* 0x002fe20000010000 */
[----:B------:R-:W-:Y:S02]  /*2df0*/  MOV R59, 0x1f ;  /* 0x0000001f003b7802 */ /* 0x000fe40000000f00 */
[----:B------:R-:W-:Y:S02]  /*2e00*/  MOV R94, 0xffffffff ;  /* 0xffffffff005e7802 */ /* 0x000fe40000000f00 */
[----:B------:R-:W-:Y:S02]  /*2e10*/  MOV R56, 0x2e30 ;  /* 0x00002e3000387802 */ /* 0x000fe40000000f00 */
[----:B------:R-:W-:Y:S05]  /*2e20*/  CALL.REL.NOINC `($__internal_82_$__cuda_sm70_shflsync_bfly_p) ;  /* 0x0000014000007944 */ /* 0x000fea0003c00000 */
[----:B0-----:R-:W-:Y:S01]  /*2e30*/  HFMA2.MMA R58, -RZ, RZ, 0, 2.384185791015625e-07 ;  /* 0x00000004ff3a7435 */ /* 0x001fe200000001ff */
[----:B-1----:R-:W-:Y:S01]  /*2e40*/  FADD.FTZ R3, R3, R59 ;  /* 0x0000003b03037221 */ /* 0x002fe20000010000 */
[----:B------:R-:W-:Y:S02]  /*2e50*/  MOV R59, 0x1f ;  /* 0x0000001f003b7802 */ /* 0x000fe40000000f00 */
[----:B------:R-:W-:-:S02]  /*2e60*/  MOV R94, 0xffffffff ;  /* 0xffffffff005e7802 */ /* 0x000fc40000000f00 */
        /* <DEDUP_REMOVED lines=8> */
[----:B-1----:R-:W-:Y:S01]  /*2ef0*/  FADD.FTZ R92, R3, R59 ;  /* 0x0000003b035c7221 */ /* 0x002fe20000010000 */
[----:B0-----:R-:W-:Y:S01]  /*2f00*/  HFMA2.MMA R58, -RZ, RZ, 0, 9.5367431640625e-07 ;  /* 0x00000010ff3a7435 */ /* 0x001fe200000001ff */
[----:B------:R-:W-:Y:S02]  /*2f10*/  MOV R59, 0x1f ;  /* 0x0000001f003b7802 */ /* 0x000fe40000000f00 */
[----:B------:R-:W-:-:S02]  /*2f20*/  MOV R94, 0xffffffff ;  /* 0xffffffff005e7802 */ /* 0x000fc40000000f00 */
[----:B------:R-:W-:Y:S02]  /*2f30*/  MOV R3, R92 ;  /* 0x0000005c00037202 */ /* 0x000fe40000000f00 */
[----:B------:R-:W-:Y:S02]  /*2f40*/  MOV R56, 0x2f60 ;  /* 0x00002f6000387802 */ /* 0x000fe40000000f00 */
[----:B------:R-:W-:Y:S05]  /*2f50*/  CALL.REL.NOINC `($__internal_82_$__cuda_sm70_shflsync_bfly_p) ;  /* 0x0000001000007944 */ /* 0x000fea0003c00000 */
[----:B01----:R-:W-:Y:S05]  /*2f60*/  BRA `(.L_x_11379) ;  /* 0xfffff0b000007947 */ /* 0x003fea000383ffff */
        .weak           $__internal_82_$__cuda_sm70_shflsync_bfly_p
        .type           $__internal_82_$__cuda_sm70_shflsync_bfly_p,@function
        .size           $__internal_82_$__cuda_sm70_shflsync_bfly_p,(.L_x_22250 - $__internal_82_$__cuda_sm70_shflsync_bfly_p)
$__internal_82_$__cuda_sm70_shflsync_bfly_p:
[----:B------:R-:W-:Y:S01]  /*2f70*/  HFMA2.MMA R57, -RZ, RZ, 0, 0 ;  /* 0x00000000ff397435 */ /* 0x000fe200000001ff */
[----:B------:R-:W-:Y:S04]  /*2f80*/  WARPSYNC R94 ;  /* 0x0000005e00007348 */ /* 0x000fe80003800000 */
[----:B------:R0:W1:Y:S01]  /*2f90*/  SHFL.BFLY PT, R59, R3, R58, R59 ;  /* 0x0c00003a033b7389 */ /* 0x00006200000e003b */
[----:B------:R-:W-:Y:S05]  /*2fa0*/  RET.REL.NODEC R56 `(_ZN10layer_norm13ln_fwd_kernelINS_13Kernel_traitsIf6__halfS2_S2_fjLj768ELj1ELj4ELj1ELj16ENS_18Kernel_traits_baseILj768EfS2_S2_S2_fjLj128EEEEELb0ELb0ELb1ELb0EEEvNS_9FwdParamsE) ;  /* 0xffffd05038007950 */ /* 0x000fea0003c3ffff */
.L_x_11380:
        /* <DEDUP_REMOVED lines=13> */
.L_x_22250:


//--------------------- .text._ZN10layer_norm13ln_fwd_kernelINS_13Kernel_traitsIf6__halfS2_S2_fjLj768ELj1ELj4ELj1ELj16ENS_18Kernel_traits_baseILj768EfS2_S2_S2_fjLj128EEEEELb0ELb0ELb1ELb1EEEvNS_9FwdParamsE --------------------------
	.section	.text._ZN10layer_norm13ln_fwd_kernelINS_13Kernel_traitsIf6__halfS2_S2_fjLj768ELj1ELj4ELj1ELj16ENS_18Kernel_traits_baseILj768EfS2_S2_S2_fjLj128EEEEELb0ELb0ELb1ELb1EEEvNS_9FwdParamsE,"ax",@progbits
	.sectioninfo	@"SHI_REGISTERS=95"
	.align	128
        .global         _ZN10layer_norm13ln_fwd_kernelINS_13Kernel_traitsIf6__halfS2_S2_fjLj768ELj1ELj4ELj1ELj16ENS_18Kernel_traits_baseILj768EfS2_S2_S2_fjLj128EEEEELb0ELb0ELb1ELb1EEEvNS_9FwdParamsE
        .type           _ZN10layer_norm13ln_fwd_kernelINS_13Kernel_traitsIf6__halfS2_S2_fjLj768ELj1ELj4ELj1ELj16ENS_18Kernel_traits_baseILj768EfS2_S2_S2_fjLj128EEEEELb0ELb0ELb1ELb1EEEvNS_9FwdParamsE,@function
        .size           _ZN10layer_norm13ln_fwd_kernelINS_13Kernel_traitsIf6__halfS2_S2_fjLj768ELj1ELj4ELj1ELj16ENS_18Kernel_traits_baseILj768EfS2_S2_S2_fjLj128EEEEELb0ELb0ELb1ELb1EEEvNS_9FwdParamsE,(.L_x_22251 - _ZN10layer_norm13ln_fwd_kernelINS_13Kernel_traitsIf6__halfS2_S2_fjLj768ELj1ELj4ELj1ELj16ENS_18Kernel_traits_baseILj768EfS2_S2_S2_fjLj128EEEEELb0ELb0ELb1ELb1EEEvNS_9FwdParamsE)
        .other          _ZN10layer_norm13ln_fwd_kernelINS_13Kernel_traitsIf6__halfS2_S2_fjLj768ELj1ELj4ELj1ELj16ENS_18Kernel_traits_baseILj768EfS2_S2_S2_fjLj128EEEEELb0ELb0ELb1ELb1EEEvNS_9FwdParamsE,@"STO_CUDA_ENTRY STV_DEFAULT"
_ZN10layer_norm13ln_fwd_kernelINS_13Kernel_traitsIf6__halfS2_S2_fjLj768ELj1ELj4ELj1ELj16ENS_18Kernel_traits_baseILj768EfS2_S2_S2_fjLj128EEEEELb0ELb0ELb1ELb1EEEvNS_9FwdParamsE:
.text._ZN10layer_norm13ln_fwd_kernelINS_13Kernel_traitsIf6__halfS2_S2_fjLj768ELj1ELj4ELj1ELj16ENS_18Kernel_traits_baseILj768EfS2_S2_S2_fjLj128EEEEELb0ELb0ELb1ELb1EEEvNS_9FwdParamsE:
        /* <DEDUP_REMOVED lines=42> */
.L_x_11458:
        /* <DEDUP_REMOVED lines=32> */
.L_x_11382:
[----:B0----5:R-:W-:Y:S02]  /*04a0*/  HADD2.F32 R69, -RZ, R60.H0_H0 ;  /* 0x2000003cff457230 */ /* 0x021fe40000004100 */
[----:B------:R-:W-:-:S03]  /*04b0*/  @P0 HADD2.F32 R0, -RZ, R56.H0_H0 ;  /* 0x20000038ff000230 */ /* 0x000fc60000004100 */
[----:B------:R-:W-:-:S04]  /*04c0*/  FMUL.FTZ R69, R69, c[0x0][0x1ec] ;  /* 0x00007b0045457a20 */ /* 0x000fc80000410000 */
[----:B------:R-:W-:Y:S02]  /*04d0*/  @P0 FADD.FTZ R69, R69, R0 ;  /* 0x0000000045450221 */ /* 0x000fe40000010000 */
.L_x_11383:
[----:B------:R-:W-:Y:S05]  /*04e0*/  BSYNC B0 ;  /* 0x0000000000007941 */ /* 0x000fea0003800000 */
.L_x_11381:
[----:B------:R-:W-:Y:S01]  /*04f0*/  BSSY B0, `(.L_x_11384) ;  /* 0x000000a000007945 */ /* 0x000fe20003800000 */
[----:B------:R-:W-:Y:S05]  /*0500*/  @P2 BRA `(.L_x_11385) ;  /* 0x0000004000002947 */ /* 0x000fea0003800000 */
[----:B------:R-:W-:Y:S01]  /*0510*/  HFMA2.MMA R6, -RZ, RZ, 0, 0 ;  /* 0x00000000ff067435 */ /* 0x000fe200000001ff */
[----:B------:R-:W-:Y:S05]  /*0520*/  @!P0 BRA `(.L_x_11386) ;  /* 0x0000006000008947 */ /* 0x000fea0003800000 */
[----:B-----5:R-:W-:Y:S01]  /*0530*/  HADD2.F32 R6, -RZ, R56.H1_H1 ;  /* 0x30000038ff067230 */ /* 0x020fe20000004100 */
[----:B------:R-:W-:Y:S05]  /*0540*/  BRA `(.L_x_11386) ;  /* 0x0000004000007947 */ /* 0x000fea0003800000 */
.L_x_11385:
[----:B-----5:R-:W-:Y:S02]  /*0550*/  HADD2.F32 R6, -RZ, R60.H1_H1 ;  /* 0x3000003cff067230 */ /* 0x020fe40000004100 */
[----:B------:R-:W-:-:S03]  /*0560*/  @P0 HADD2.F32 R3, -RZ, R56.H1_H1 ;  /* 0x30000038ff030230 */ /* 0x000fc60000004100 */
[----:B------:R-:W-:-:S04]  /*0570*/  FMUL.FTZ R6, R6, c[0x0][0x1ec] ;  /* 0x00007b0006067a20 */ /* 0x000fc80000410000 */
[----:B------:R-:W-:Y:S02]  /*0580*/  @P0 FADD.FTZ R6, R6, R3 ;  /* 0x0000000306060221 */ /* 0x000fe40000010000 */
.L_x_11386:
[----:B------:R-:W-:Y:S05]  /*0590*/  BSYNC B0 ;  /* 0x0000000000007941 */ /* 0x000fea0003800000 */
.L_x_11384:
[----:B------:R-:W-:Y:S01]  /*05a0*/  BSSY B0, `(.L_x_11387) ;  /* 0x000000a000007945 */ /* 0x000fe20003800000 */
[----:B------:R-:W-:Y:S05]  /*05b0*/  @P2 BRA `(.L_x_11388) ;  /* 0x0000004000002947 */ /* 0x000fea0003800000 */
[----:B------:R-:W-:Y:S01]  /*05c0*/  MOV R7, RZ ;  /* 0x000000ff00077202 */ /* 0x000fe20000000f00 */
[----:B------:R-:W-:Y:S05]  /*05d0*/  @!P0 BRA `(.L_x_11389) ;  /* 0x0000006000008947 */ /* 0x000fea0003800000 */
[----:B-----5:R-:W-:Y:S01]  /*05e0*/  HADD2.F32 R7, -RZ, R57.H0_H0 ;  /* 0x20000039ff077230 */ /* 0x020fe20000004100 */
[----:B------:R-:W-:Y:S05]  /*05f0*/  BRA `(.L_x_11389) ;  /* 0x0000004000007947 */ /* 0x000fea0003800000 */
.L_x_11388:
[----:B-----5:R-:W-:Y:S02]  /*0600*/  HADD2.F32 R7, -RZ, R61.H0_H0 ;  /* 0x2000003dff077230 */ /* 0x020fe40000004100 */
[----:B------:R-:W-:-:S03]  /*0610*/  @P0 HADD2.F32 R0, -RZ, R57.H0_H0 ;  /* 0x20000039ff000230 */ /* 0x000fc60000004100 */
[----:B------:R-:W-:-:S04]  /*0620*/  FMUL.FTZ R7, R7, c[0x0][0x1ec] ;  /* 0x00007b0007077a20 */ /* 0x000fc80000410000 */
[----:B------:R-:W-:Y:S02]  /*0630*/  @P0 FADD.FTZ R7, R7, R0 ;  /* 0x0000000007070221 */ /* 0x000fe40000010000 */
.L_x_11389:
[----:B------:R-:W-:Y:S05]  /*0640*/  BSYNC B0 ;  /* 0x0000000000007941 */ /* 0x000fea0003800000 */
.L_x_11387:
[----:B------:R-:W-:Y:S01]  /*0650*/  BSSY B0, `(.L_x_11390) ;  /* 0x000000a000007945 */ /* 0x000fe20003800000 */
[----:B------:R-:W-:Y:S05]  /*0660*/  @P2 BRA `(.L_x_11391) ;  /* 0x0000004000002947 */ /* 0x000fea0003800000 */
[----:B------:R-:W-:Y:S01]  /*0670*/  HFMA2.MMA R4, -RZ, RZ, 0, 0 ;  /* 0x00000000ff047435 */ /* 0x000fe200000001ff */
[----:B------:R-:W-:Y:S05]  /*0680*/  @!P0 BRA `(.L_x_11392) ;  /* 0x0000006000008947 */ /* 0x000fea0003800000 */
[----:B-----5:R-:W-:Y:S01]  /*0690*/  HADD2.F32 R4, -RZ, R57.H1_H1 ;  /* 0x30000039ff047230 */ /* 0x020fe20000004100 */
[----:B------:R-:W-:Y:S05]  /*06a0*/  BRA `(.L_x_11392) ;  /* 0x0000004000007947 */ /* 0x000fea0003800000 */
.L_x_11391:
[----:B-----5:R-:W-:Y:S02]  /*06b0*/  HADD2.F32 R4, -RZ, R61.H1_H1 ;  /* 0x3000003dff047230 */ /* 0x020fe40000004100 */
[----:B------:R-:W-:-:S03]  /*06c0*/  @P0 HADD2.F32 R3, -RZ, R57.H1_H1 ;  /* 0x30000039ff030230 */ /* 0x000fc60000004100 */
[----:B------:R-:W-:-:S04]  /*06d0*/  FMUL.FTZ R4, R4, c[0x0][0x1ec] ;  /* 0x00007b0004047a20 */ /* 0x000fc80000410000 */
[----:B------:R-:W-:Y:S02]  /*06e0*/  @P0 FADD.FTZ R4, R4, R3 ;  /* 0x0000000304040221 */ /* 0x000fe40000010000 */
.L_x_11392:
[----:B------:R-:W-:Y:S05]  /*06f0*/  BSYNC B0 ;  /* 0x0000000000007941 */ /* 0x000fea0003800000 */
.L_x_11390:
[----:B------:R-:W-:Y:S01]  /*0700*/  BSSY B0, `(.L_x_11393) ;  /* 0x000000a000007945 */ /* 0x000fe20003800000 */
[----:B------:R-:W-:Y:S05]  /*0710*/  @P2 BRA `(.L_x_11394) ;  /* 0x0000004000002947 */ /* 0x000fea0003800000 */
[----:B------:R-:W-:Y:S01]  /*0720*/  MOV R5, RZ ;  /* 0x000000ff00057202 */ /* 0x000fe20000000f00 */
[----:B------:R-:W-:Y:S05]  /*0730*/  @!P0 BRA `(.L_x_11395) ;  /* 0x0000006000008947 */ /* 0x000fea0003800000 */
[----:B-----5:R-:W-:Y:S01]  /*0740*/  HADD2.F32 R5, -RZ, R58.H0_H0 ;  /* 0x2000003aff057230 */ /* 0x020fe20000004100 */
[----:B------:R-:W-:Y:S05]  /*0750*/  BRA `(.L_x_11395) ;  /* 0x0000004000007947 */ /* 0x000fea0003800000 */
.L_x_11394:
[----:B-----5:R-:W-:Y:S02]  /*0760*/  HADD2.F32 R5, -RZ, R62.H0_H0 ;  /* 0x2000003eff057230 */ /* 0x020fe40000004100 */
[----:B------:R-:W-:-:S03]  /*0770*/  @P0 HADD2.F32 R0, -RZ, R58.H0_H0 ;  /* 0x2000003aff000230 */ /* 0x000fc60000004100 */
[----:B------:R-:W-:-:S04]  /*0780*/  FMUL.FTZ R5, R5, c[0x0][0x1ec] ;  /* 0x00007b0005057a20 */ /* 0x000fc80000410000 */
[----:B------:R-:W-:Y:S02]  /*0790*/  @P0 FADD.FTZ R5, R5, R0 ;  /* 0x0000000005050221 */ /* 0x000fe40000010000 */
.L_x_11395:
[----:B------:R-:W-:Y:S05]  /*07a0*/  BSYNC B0 ;  /* 0x0000000000007941 */ /* 0x000fea0003800000 */
.L_x_11393:
[----:B------:R-:W-:Y:S01]  /*07b0*/  BSSY B0, `(.L_x_11396) ;  /* 0x000000a000007945 */ /* 0x000fe20003800000 */
[----:B------:R-:W-:Y:S05]  /*07c0*/  @P2 BRA `(.L_x_11397) ;  /* 0x0000004000002947 */ /* 0x000fea0003800000 */
[----:B------:R-:W-:Y:S01]  /*07d0*/  HFMA2.MMA R2, -RZ, RZ, 0, 0 ;  /* 0x00000000ff027435 */ /* 0x000fe200000001ff */
[----:B------:R-:W-:Y:S05]  /*07e0*/  @!P0 BRA `(.L_x_11398) ;  /* 0x0000006000008947 */ /* 0x000fea0003800000 */
[----:B-----5:R-:W-:Y:S01]  /*07f0*/  HADD2.F32 R2, -RZ, R58.H1_H1 ;  /* 0x3000003aff027230 */ /* 0x020fe20000004100 */
[----:B------:R-:W-:Y:S05]  /*0800*/  BRA `(.L_x_11398) ;  /* 0x0000004000007947 */ /* 0x000fea0003800000 */
.L_x_11397:
[----:B-----5:R-:W-:Y:S02]  /*0810*/  HADD2.F32 R2, -RZ, R62.H1_H1 ;  /* 0x3000003eff027230 */ /* 0x020fe40000004100 */
[----:B------:R-:W-:-:S03]  /*0820*/  @P0 HADD2.F32 R3, -RZ, R58.H1_H1 ;  /* 0x3000003aff030230 */ /* 0x000fc60000004100 */
[----:B------:R-:W-:-:S04]  /*0830*/  FMUL.FTZ R2, R2, c[0x0][0x1ec] ;  /* 0x00007b0002027a20 */ /* 0x000fc80000410000 */
[----:B------:R-:W-:Y:S02]  /*0840*/  @P0 FADD.FTZ R2, R2, R3 ;  /* 0x0000000302020221 */ /* 0x000fe40000010000 */
.L_x_11398:
[----:B------:R-:W-:Y:S05]  /*0850*/  BSYNC B0 ;  /* 0x0000000000007941 */ /* 0x000fea0003800000 */
.L_x_11396:
[----:B------:R-:W-:Y:S01]  /*0860*/  BSSY B0, `(.L_x_11399) ;  /* 0x000000a000007945 */ /* 0x000fe20003800000 */
[----:B------:R-:W-:Y:S05]  /*0870*/  @P2 BRA `(.L_x_11400) ;  /* 0x0000004000002947 */ /* 0x000fea0003800000 */
[----:B------:R-:W-:Y:S01]  /*0880*/  MOV R3, RZ ;  /* 0x000000ff00037202 */ /* 0x000fe20000000f00 */
[----:B------:R-:W-:Y:S05]  /*0890*/  @!P0 BRA `(.L_x_11401) ;  /* 0x0000006000008947 */ /* 0x000fea0003800000 */
[----:B-----5:R-:W-:Y:S01]  /*08a0*/  HADD2.F32 R3, -RZ, R59.H0_H0 ;  /* 0x2000003bff037230 */ /* 0x020fe20000004100 */
[----:B------:R-:W-:Y:S05]  /*08b0*/  BRA `(.L_x_11401) ;  /* 0x0000004000007947 */ /* 0x000fea0003800000 */
.L_x_11400:
[----:B-----5:R-:W-:Y:S02]  /*08c0*/  HADD2.F32 R3, -RZ, R63.H0_H0 ;  /* 0x2000003fff037230 */ /* 0x020fe40000004100 */
[----:B------:R-:W-:-:S03]  /*08d0*/  @P0 HADD2.F32 R0, -RZ, R59.H0_H0 ;  /* 0x2000003bff000230 */ /* 0x000fc60000004100 */
[----:B------:R-:W-:-:S04]  /*08e0*/  FMUL.FTZ R3, R3, c[0x0][0x1ec] ;  /* 0x00007b0003037a20 */ /* 0x000fc80000410000 */
[----:B------:R-:W-:Y:S02]  /*08f0*/  @P0 FADD.FTZ R3, R3, R0 ;  /* 0x0000000003030221 */ /* 0x000fe40000010000 */
.L_x_11401:
[----:B------:R-:W-:Y:S05]  /*0900*/  BSYNC B0 ;  /* 0x0000000000007941 */ /* 0x000fea0003800000 */
.L_x_11399:
[----:B------:R-:W-:Y:S01]  /*0910*/  BSSY B0, `(.L_x_11402) ;  /* 0x000000a000007945 */ /* 0x000fe20003800000 */
[----:B------:R-:W-:Y:S05]  /*0920*/  @P2 BRA `(.L_x_11403) ;  /* 0x0000004000002947 */ /* 0x000fea0003800000 */
[----:B------:R-:W-:Y:S01]  /*0930*/  HFMA2.MMA R0, -RZ, RZ, 0, 0 ;  /* 0x00000000ff007435 */ /* 0x000fe200000001ff */
[----:B------:R-:W-:Y:S05]  /*0940*/  @!P0 BRA `(.L_x_11404) ;  /* 0x0000006000008947 */ /* 0x000fea0003800000 */
[----:B-----5:R-:W-:Y:S01]  /*0950*/  HADD2.F32 R0, -RZ, R59.H1_H1 ;  /* 0x3000003bff007230 */ /* 0x020fe20000004100 */
[----:B------:R-:W-:Y:S05]  /*0960*/  BRA `(.L_x_11404) ;  /* 0x0000004000007947 */ /* 0x000fea0003800000 */
.L_x_11403:
[----:B-----5:R-:W-:Y:S02]  /*0970*/  HADD2.F32 R0, -RZ, R63.H1_H1 ;  /* 0x3000003fff007230 */ /* 0x020fe40000004100 */
[----:B------:R-:W-:-:S03]  /*0980*/  @P0 HADD2.F32 R65, -RZ, R59.H1_H1 ;  /* 0x3000003bff410230 */ /* 0x000fc60000004100 */
[----:B------:R-:W-:-:S04]  /*0990*/  FMUL.FTZ R0, R0, c[0x0][0x1ec] ;  /* 0x00007b0000007a20 */ /* 0x000fc80000410000 */
[----:B------:R-:W-:Y:S02]  /*09a0*/  @P0 FADD.FTZ R0, R0, R65 ;  /* 0x0000004100000221 */ /* 0x000fe40000010000 */
.L_x_11404:
[----:B------:R-:W-:Y:S05]  /*09b0*/  BSYNC B0 ;  /* 0x0000000000007941 */ /* 0x000fea0003800000 */
.L_x_11402:
        /* <DEDUP_REMOVED lines=19> */
.L_x_11406:
[----:B-----5:R-:W-:Y:S02]  /*0af0*/  HADD2.F32 R80, -RZ, R60.H0_H0 ;  /* 0x2000003cff507230 */ /* 0x020fe40000004100 */
[----:B0-----:R-:W-:-:S03]  /*0b00*/  @P0 HADD2.F32 R65, -RZ, R56.H0_H0 ;  /* 0x20000038ff410230 */ /* 0x001fc60000004100 */
[----:B------:R-:W-:-:S04]  /*0b10*/  FMUL.FTZ R80, R80, c[0x0][0x1ec] ;  /* 0x00007b0050507a20 */ /* 0x000fc80000410000 */
[----:B------:R-:W-:Y:S02]  /*0b20*/  @P0 FADD.FTZ R80, R65, R80 ;  /* 0x0000005041500221 */ /* 0x000fe40000010000 */
.L_x_11407:
[----:B------:R-:W-:Y:S05]  /*0b30*/  BSYNC B0 ;  /* 0x0000000000007941 */ /* 0x000fea0003800000 */
.L_x_11405:
[----:B------:R-:W-:Y:S01]  /*0b40*/  BSSY B0, `(.L_x_11408) ;  /* 0x000000a000007945 */ /* 0x000fe20003800000 */
[----:B------:R-:W-:Y:S05]  /*0b50*/  @P2 BRA `(.L_x_11409) ;  /* 0x0000004000002947 */ /* 0x000fea0003800000 */
[----:B0-----:R-:W-:Y:S01]  /*0b60*/  MOV R79, RZ ;  /* 0x000000ff004f7202 */ /* 0x001fe20000000f00 */
[----:B------:R-:W-:Y:S05]  /*0b70*/  @!P0 BRA `(.L_x_11410) ;  /* 0x0000006000008947 */ /* 0x000fea0003800000 */
[----:B-----5:R-:W-:Y:S01]  /*0b80*/  HADD2.F32 R79, -RZ, R56.H1_H1 ;  /* 0x30000038ff4f7230 */ /* 0x020fe20000004100 */
[----:B------:R-:W-:Y:S05]  /*0b90*/  BRA `(.L_x_11410) ;  /* 0x0000004000007947 */ /* 0x000fea0003800000 */
.L_x_11409:
[----:B0----5:R-:W-:Y:S02]  /*0ba0*/  HADD2.F32 R79, -RZ, R60.H1_H1 ;  /* 0x3000003cff4f7230 */ /* 0x021fe40000004100 */
[----:B------:R-:W-:-:S03]  /*0bb0*/  @P0 HADD2.F32 R64, -RZ, R56.H1_H1 ;  /* 0x30000038ff400230 */ /* 0x000fc60000004100 */
[----:B------:R-:W-:-:S04]  /*0bc0*/  FMUL.FTZ R79, R79, c[0x0][0x1ec] ;  /* 0x00007b004f4f7a20 */ /* 0x000fc80000410000 */
[----:B------:R-:W-:Y:S02]  /*0bd0*/  @P0 FADD.FTZ R79, R64, R79 ;  /* 0x0000004f404f0221 */ /* 0x000fe40000010000 */
.L_x_11410:
[----:B------:R-:W-:Y:S05]  /*0be0*/  BSYNC B0 ;  /* 0x0000000000007941 */ /* 0x000fea0003800000 */
.L_x_11408:
[----:B------:R-:W-:Y:S01]  /*0bf0*/  BSSY B0, `(.L_x_11411) ;  /* 0x000000a000007945 */ /* 0x000fe20003800000 */
[----:B------:R-:W-:Y:S05]  /*0c00*/  @P2 BRA `(.L_x_11412) ;  /* 0x0000004000002947 */ /* 0x000fea0003800000 */
[----:B------:R-:W-:Y:S01]  /*0c10*/  HFMA2.MMA R78, -RZ, RZ, 0, 0 ;  /* 0x00000000ff4e7435 */ /* 0x000fe200000001ff */
[----:B------:R-:W-:Y:S05]  /*0c20*/  @!P0 BRA `(.L_x_11413) ;  /* 0x0000006000008947 */ /* 0x000fea0003800000 */
[----:B-----5:R-:W-:Y:S01]  /*0c30*/  HADD2.F32 R78, -RZ, R57.H0_H0 ;  /* 0x20000039ff4e7230 */ /* 0x020fe20000004100 */
[----:B------:R-:W-:Y:S05]  /*0c40*/  BRA `(.L_x_11413) ;  /* 0x0000004000007947 */ /* 0x000fea0003800000 */
.L_x_11412:
[----:B-----5:R-:W-:Y:S02]  /*0c50*/  HADD2.F32 R78, -RZ, R61.H0_H0 ;  /* 0x2000003dff4e7230 */ /* 0x020fe40000004100 */
[----:B------:R-:W-:-:S03]  /*0c60*/  @P0 HADD2.F32 R65, -RZ, R57.H0_H0 ;  /* 0x20000039ff410230 */ /* 0x000fc60000004100 */
[----:B------:R-:W-:-:S04]  /*0c70*/  FMUL.FTZ R78, R78, c[0x0][0x1ec] ;  /* 0x00007b004e4e7a20 */ /* 0x000fc80000410000 */
[----:B------:R-:W-:Y:S02]  /*0c80*/  @P0 FADD.FTZ R78, R65, R78 ;  /* 0x0000004e414e0221 */ /* 0x000fe40000010000 */
.L_x_11413:
[----:B------:R-:W-:Y:S05]  /*0c90*/  BSYNC B0 ;  /* 0x0000000000007941 */ /* 0x000fea0003800000 */
.L_x_11411:
[----:B------:R-:W-:Y:S01]  /*0ca0*/  BSSY B0, `(.L_x_11414) ;  /* 0x000000a000007945 */ /* 0x000fe20003800000 */
[----:B------:R-:W-:Y:S05]  /*0cb0*/  @P2 BRA `(.L_x_11415) ;  /* 0x0000004000002947 */ /* 0x000fea0003800000 */
[----:B------:R-:W-:Y:S01]  /*0cc0*/  MOV R77, RZ ;  /* 0x000000ff004d7202 */ /* 0x000fe20000000f00 */
[----:B------:R-:W-:Y:S05]  /*0cd0*/  @!P0 BRA `(.L_x_11416) ;  /* 0x0000006000008947 */ /* 0x000fea0003800000 */
[----:B-----5:R-:W-:Y:S01]  /*0ce0*/  HADD2.F32 R77, -RZ, R57.H1_H1 ;  /* 0x30000039ff4d7230 */ /* 0x020fe20000004100 */
[----:B------:R-:W-:Y:S05]  /*0cf0*/  BRA `(.L_x_11416) ;  /* 0x0000004000007947 */ /* 0x000fea0003800000 */
.L_x_11415:
[----:B-----5:R-:W-:Y:S02]  /*0d00*/  HADD2.F32 R77, -RZ, R61.H1_H1 ;  /* 0x3000003dff4d7230 */ /* 0x020fe40000004100 */
[----:B------:R-:W-:-:S03]  /*0d10*/  @P0 HADD2.F32 R64, -RZ, R57.H1_H1 ;  /* 0x30000039ff400230 */ /* 0x000fc60000004100 */
[----:B------:R-:W-:-:S04]  /*0d20*/  FMUL.FTZ R77, R77, c[0x0][0x1ec] ;  /* 0x00007b004d4d7a20 */ /* 0x000fc80000410000 */
[----:B------:R-:W-:Y:S02]  /*0d30*/  @P0 FADD.FTZ R77, R64, R77 ;  /* 0x0000004d404d0221 */ /* 0x000fe40000010000 */
.L_x_11416:
[----:B------:R-:W-:Y:S05]  /*0d40*/  BSYNC B0 ;  /* 0x0000000000007941 */ /* 0x000fea0003800000 */
.L_x_11414:
[----:B------:R-:W-:Y:S01]  /*0d50*/  BSSY B0, `(.L_x_11417) ;  /* 0x000000a000007945 */ /* 0x000fe20003800000 */
[----:B------:R-:W-:Y:S05]  /*0d60*/  @P2 BRA `(.L_x_11418) ;  /* 0x0000004000002947 */ /* 0x000fea0003800000 */
[----:B------:R-:W-:Y:S01]  /*0d70*/  HFMA2.MMA R76, -RZ, RZ, 0, 0 ;  /* 0x00000000ff4c7435 */ /* 0x000fe200000001ff */
[----:B------:R-:W-:Y:S05]  /*0d80*/  @!P0 BRA `(.L_x_11419) ;  /* 0x0000006000008947 */ /* 0x000fea0003800000 */
[----:B-----5:R-:W-:Y:S01]  /*0d90*/  HADD2.F32 R76, -RZ, R58.H0_H0 ;  /* 0x2000003aff4c7230 */ /* 0x020fe20000004100 */
[----:B------:R-:W-:Y:S05]  /*0da0*/  BRA `(.L_x_11419) ;  /* 0x0000004000007947 */ /* 0x000fea0003800000 */
.L_x_11418:
[----:B-----5:R-:W-:Y:S02]  /*0db0*/  HADD2.F32 R76, -RZ, R62.H0_H0 ;  /* 0x2000003eff4c7230 */ /* 0x020fe40000004100 */
[----:B------:R-:W-:-:S03]  /*0dc0*/  @P0 HADD2.F32 R65, -RZ, R58.H0_H0 ;  /* 0x2000003aff410230 */ /* 0x000fc60000004100 */
[----:B------:R-:W-:-:S04]  /*0dd0*/  FMUL.FTZ R76, R76, c[0x0][0x1ec] ;  /* 0x00007b004c4c7a20 */ /* 0x000fc80000410000 */
[----:B------:R-:W-:Y:S02]  /*0de0*/  @P0 FADD.FTZ R76, R65, R76 ;  /* 0x0000004c414c0221 */ /* 0x000fe40000010000 */
.L_x_11419:
[----:B------:R-:W-:Y:S05]  /*0df0*/  BSYNC B0 ;  /* 0x0000000000007941 */ /* 0x000fea0003800000 */
.L_x_11417:
[----:B------:R-:W-:Y:S01]  /*0e00*/  BSSY B0, `(.L_x_11420) ;  /* 0x000000a000007945 */ /* 0x000fe20003800000 */
[----:B------:R-:W-:Y:S05]  /*0e10*/  @P2 BRA `(.L_x_11421) ;  /* 0x0000004000002947 */ /* 0x000fea0003800000 */
[----:B------:R-:W-:Y:S01]  /*0e20*/  MOV R75, RZ ;  /* 0x000000ff004b7202 */ /* 0x000fe20000000f00 */
[----:B------:R-:W-:Y:S05]  /*0e30*/  @!P0 BRA `(.L_x_11422) ;  /* 0x0000006000008947 */ /* 0x000fea0003800000 */
[----:B-----5:R-:W-:Y:S01]  /*0e40*/  HADD2.F32 R75, -RZ, R58.H1_H1 ;  /* 0x3000003aff4b7230 */ /* 0x020fe20000004100 */
[----:B------:R-:W-:Y:S05]  /*0e50*/  BRA `(.L_x_11422) ;  /* 0x0000004000007947 */ /* 0x000fea0003800000 */
.L_x_11421:
[----:B-----5:R-:W-:Y:S02]  /*0e60*/  HADD2.F32 R75, -RZ, R62.H1_H1 ;  /* 0x3000003eff4b7230 */ /* 0x020fe40000004100 */
[----:B------:R-:W-:-:S03]  /*0e70*/  @P0 HADD2.F32 R64, -RZ, R58.H1_H1 ;  /* 0x3000003aff400230 */ /* 0x000fc60000004100 */
[----:B------:R-:W-:-:S04]  /*0e80*/  FMUL.FTZ R75, R75, c[0x0][0x1ec] ;  /* 0x00007b004b4b7a20 */ /* 0x000fc80000410000 */
[----:B------:R-:W-:Y:S02]  /*0e90*/  @P0 FADD.FTZ R75, R64, R75 ;  /* 0x0000004b404b0221 */ /* 0x000fe40000010000 */
.L_x_11422:
[----:B------:R-:W-:Y:S05]  /*0ea0*/  BSYNC B0 ;  /* 0x0000000000007941 */ /* 0x000fea0003800000 */
.L_x_11420:
[----:B------:R-:W-:Y:S01]  /*0eb0*/  BSSY B0, `(.L_x_11423) ;  /* 0x000000a000007945 */ /* 0x000fe20003800000 */
[----:B------:R-:W-:Y:S05]  /*0ec0*/  @P2 BRA `(.L_x_11424) ;  /* 0x0000004000002947 */ /* 0x000fea0003800000 */
[----:B------:R-:W-:Y:S01]  /*0ed0*/  HFMA2.MMA R74, -RZ, RZ, 0, 0 ;  /* 0x00000000ff4a7435 */ /* 0x000fe200000001ff */
[----:B------:R-:W-:Y:S05]  /*0ee0*/  @!P0 BRA `(.L_x_11425) ;  /* 0x0000006000008947 */ /* 0x000fea0003800000 */
[----:B-----5:R-:W-:Y:S01]  /*0ef0*/  HADD2.F32 R74, -RZ, R59.H0_H0 ;  /* 0x2000003bff4a7230 */ /* 0x020fe20000004100 */
[----:B------:R-:W-:Y:S05]  /*0f00*/  BRA `(.L_x_11425) ;  /* 0x0000004000007947 */ /* 0x000fea0003800000 */
.L_x_11424:
[----:B-----5:R-:W-:Y:S02]  /*0f10*/  HADD2.F32 R74, -RZ, R63.H0_H0 ;  /* 0x2000003fff4a7230 */ /* 0x020fe40000004100 */
[----:B------:R-:W-:-:S03]  /*0f20*/  @P0 HADD2.F32 R65, -RZ, R59.H0_H0 ;  /* 0x2000003bff410230 */ /* 0x000fc60000004100 */
[----:B------:R-:W-:-:S04]  /*0f30*/  FMUL.FTZ R74, R74, c[0x0][0x1ec] ;  /* 0x00007b004a4a7a20 */ /* 0x000fc80000410000 */
[----:B------:R-:W-:Y:S02]  /*0f40*/  @P0 FADD.FTZ R74, R65, R74 ;  /* 0x0000004a414a0221 */ /* 0x000fe40000010000 */
.L_x_11425:
[----:B------:R-:W-:Y:S05]  /*0f50*/  BSYNC B0 ;  /* 0x0000000000007941 */ /* 0x000fea0003800000 */
.L_x_11423:
[----:B------:R-:W-:Y:S01]  /*0f60*/  BSSY B0, `(.L_x_11426) ;  /* 0x000000a000007945 */ /* 0x000fe20003800000 */
[----:B------:R-:W-:Y:S05]  /*0f70*/  @P2 BRA `(.L_x_11427) ;  /* 0x0000004000002947 */ /* 0x000fea0003800000 */
[----:B------:R-:W-:Y:S01]  /*0f80*/  MOV R73, RZ ;  /* 0x000000ff00497202 */ /* 0x000fe20000000f00 */
[----:B------:R-:W-:Y:S05]  /*0f90*/  @!P0 BRA `(.L_x_11428) ;  /* 0x0000006000008947 */ /* 0x000fea0003800000 */
[----:B-----5:R-:W-:Y:S01]  /*0fa0*/  HADD2.F32 R73, -RZ, R59.H1_H1 ;  /* 0x3000003bff497230 */ /* 0x020fe20000004100 */
[----:B------:R-:W-:Y:S05]  /*0fb0*/  BRA `(.L_x_11428) ;  /* 0x0000004000007947 */ /* 0x000fea0003800000 */
.L_x_11427:
[----:B-----5:R-:W-:Y:S02]  /*0fc0*/  HADD2.F32 R73, -RZ, R63.H1_H1 ;  /* 0x3000003fff497230 */ /* 0x020fe40000004100 */
[----:B------:R-:W-:-:S03]  /*0fd0*/  @P0 HADD2.F32 R64, -RZ, R59.H1_H1 ;  /* 0x3000003bff400230 */ /* 0x000fc60000004100 */
[----:B------:R-:W-:-:S04]  /*0fe0*/  FMUL.FTZ R73, R73, c[0x0][0x1ec] ;  /* 0x00007b0049497a20 */ /* 0x000fc80000410000 */
[----:B------:R-:W-:Y:S02]  /*0ff0*/  @P0 FADD.FTZ R73, R64, R73 ;  /* 0x0000004940490221 */ /* 0x000fe40000010000 */
.L_x_11428:
[----:B------:R-:W-:Y:S05]  /*1000*/  BSYNC B0 ;  /* 0x0000000000007941 */ /* 0x000fea0003800000 */
.L_x_11426:
        /* <DEDUP_REMOVED lines=18> */
.L_x_11430:
[----:B-----5:R-:W-:Y:S02]  /*1130*/  HADD2.F32 R88, -RZ, R60.H0_H0 ;  /* 0x2000003cff587230 */ /* 0x020fe40000004100 */
[----:B0-----:R-:W-:-:S03]  /*1140*/  @P0 HADD2.F32 R65, -RZ, R56.H0_H0 ;  /* 0x20000038ff410230 */ /* 0x001fc60000004100 */
[----:B------:R-:W-:-:S04]  /*1150*/  FMUL.FTZ R88, R88, c[0x0][0x1ec] ;  /* 0x00007b0058587a20 */ /* 0x000fc80000410000 */
[----:B------:R-:W-:Y:S02]  /*1160*/  @P0 FADD.FTZ R88, R65, R88 ;  /* 0x0000005841580221 */ /* 0x000fe40000010000 */
.L_x_11431:
[----:B------:R-:W-:Y:S05]  /*1170*/  BSYNC B0 ;  /* 0x0000000000007941 */ /* 0x000fea0003800000 */
.L_x_11429:
[----:B------:R-:W-:Y:S01]  /*1180*/  BSSY B0, `(.L_x_11432) ;  /* 0x000000a000007945 */ /* 0x000fe20003800000 */
[----:B------:R-:W-:Y:S05]  /*1190*/  @P2 BRA `(.L_x_11433) ;  /* 0x0000004000002947 */ /* 0x000fea0003800000 */
[----:B0-----:R-:W-:Y:S01]  /*11a0*/  MOV R87, RZ ;  /* 0x000000ff00577202 */ /* 0x001fe20000000f00 */
[----:B------:R-:W-:Y:S05]  /*11b0*/  @!P0 BRA `(.L_x_11434) ;  /* 0x0000006000008947 */ /* 0x000fea0003800000 */
[----:B-----5:R-:W-:Y:S01]  /*11c0*/  HADD2.F32 R87, -RZ, R56.H1_H1 ;  /* 0x30000038ff577230 */ /* 0x020fe20000004100 */
[----:B------:R-:W-:Y:S05]  /*11d0*/  BRA `(.L_x_11434) ;  /* 0x0000004000007947 */ /* 0x000fea0003800000 */
.L_x_11433:
[----:B0----5:R-:W-:Y:S02]  /*11e0*/  HADD2.F32 R87, -RZ, R60.H1_H1 ;  /* 0x3000003cff577230 */ /* 0x021fe40000004100 */
[----:B------:R-:W-:-:S03]  /*11f0*/  @P0 HADD2.F32 R64, -RZ, R56.H1_H1 ;  /* 0x30000038ff400230 */ /* 0x000fc60000004100 */
[----:B------:R-:W-:-:S04]  /*1200*/  FMUL.FTZ R87, R87, c[0x0][0x1ec] ;  /* 0x00007b0057577a20 */ /* 0x000fc80000410000 */
[----:B------:R-:W-:Y:S02]  /*1210*/  @P0 FADD.FTZ R87, R64, R87 ;  /* 0x0000005740570221 */ /* 0x000fe40000010000 */
.L_x_11434:
[----:B------:R-:W-:Y:S05]  /*1220*/  BSYNC B0 ;  /* 0x0000000000007941 */ /* 0x000fea0003800000 */
.L_x_11432:
[----:B------:R-:W-:Y:S01]  /*1230*/  BSSY B0, `(.L_x_11435) ;  /* 0x000000a000007945 */ /* 0x000fe20003800000 */
[----:B------:R-:W-:Y:S05]  /*1240*/  @P2 BRA `(.L_x_11436) ;  /* 0x0000004000002947 */ /* 0x000fea0003800000 */
[----:B------:R-:W-:Y:S01]  /*1250*/  HFMA2.MMA R86, -RZ, RZ, 0, 0 ;  /* 0x00000000ff567435 */ /* 0x000fe200000001ff */
[----:B------:R-:W-:Y:S05]  /*1260*/  @!P0 BRA `(.L_x_11437) ;  /* 0x0000006000008947 */ /* 0x000fea0003800000 */
[----:B-----5:R-:W-:Y:S01]  /*1270*/  HADD2.F32 R86, -RZ, R57.H0_H0 ;  /* 0x20000039ff567230 */ /* 0x020fe20000004100 */
[----:B------:R-:W-:Y:S05]  /*1280*/  BRA `(.L_x_11437) ;  /* 0x0000004000007947 */ /* 0x000fea0003800000 */
.L_x_11436:
[----:B-----5:R-:W-:Y:S02]  /*1290*/  HADD2.F32 R86, -RZ, R61.H0_H0 ;  /* 0x2000003dff567230 */ /* 0x020fe40000004100 */
[----:B------:R-:W-:-:S03]  /*12a0*/  @P0 HADD2.F32 R65, -RZ, R57.H0_H0 ;  /* 0x20000039ff410230 */ /* 0x000fc60000004100 */
[----:B------:R-:W-:-:S04]  /*12b0*/  FMUL.FTZ R86, R86, c[0x0][0x1ec] ;  /* 0x00007b0056567a20 */ /* 0x000fc80000410000 */
[----:B------:R-:W-:Y:S02]  /*12c0*/  @P0 FADD.FTZ R86, R65, R86 ;  /* 0x0000005641560221 */ /* 0x000fe40000010000 */
.L_x_11437:
[----:B------:R-:W-:Y:S05]  /*12d0*/  BSYNC B0 ;  /* 0x0000000000007941 */ /* 0x000fea0003800000 */
.L_x_11435:
[----:B------:R-:W-:Y:S01]  /*12e0*/  BSSY B0, `(.L_x_11438) ;  /* 0x000000a000007945 */ /* 0x000fe20003800000 */
[----:B------:R-:W-:Y:S05]  /*12f0*/  @P2 BRA `(.L_x_11439) ;  /* 0x0000004000002947 */ /* 0x000fea0003800000 */
[----:B------:R-:W-:Y:S01]  /*1300*/  MOV R85, RZ ;  /* 0x000000ff00557202 */ /* 0x000fe20000000f00 */
[----:B------:R-:W-:Y:S05]  /*1310*/  @!P0 BRA `(.L_x_11440) ;  /* 0x0000006000008947 */ /* 0x000fea0003800000 */
[----:B-----5:R-:W-:Y:S01]  /*1320*/  HADD2.F32 R85, -RZ, R57.H1_H1 ;  /* 0x30000039ff557230 */ /* 0x020fe20000004100 */
[----:B------:R-:W-:Y:S05]  /*1330*/  BRA `(.L_x_11440) ;  /* 0x0000004000007947 */ /* 0x000fea0003800000 */
.L_x_11439:
[----:B-----5:R-:W-:Y:S02]  /*1340*/  HADD2.F32 R85, -RZ, R61.H1_H1 ;  /* 0x3000003dff557230 */ /* 0x020fe40000004100 */
[----:B------:R-:W-:-:S03]  /*1350*/  @P0 HADD2.F32 R64, -RZ, R57.H1_H1 ;  /* 0x30000039ff400230 */ /* 0x000fc60000004100 */
[----:B------:R-:W-:-:S04]  /*1360*/  FMUL.FTZ R85, R85, c[0x0][0x1ec] ;  /* 0x00007b0055557a20 */ /* 0x000fc80000410000 */
[----:B------:R-:W-:Y:S02]  /*1370*/  @P0 FADD.FTZ R85, R64, R85 ;  /* 0x0000005540550221 */ /* 0x000fe40000010000 */
.L_x_11440:
[----:B------:R-:W-:Y:S05]  /*1380*/  BSYNC B0 ;  /* 0x0000000000007941 */ /* 0x000fea0003800000 */
.L_x_11438:
[----:B------:R-:W-:Y:S01]  /*1390*/  BSSY B0, `(.L_x_11441) ;  /* 0x000000a000007945 */ /* 0x000fe20003800000 */
[----:B------:R-:W-:Y:S05]  /*13a0*/  @P2 BRA `(.L_x_11442) ;  /* 0x0000004000002947 */ /* 0x000fea0003800000 */
[----:B------:R-:W-:Y:S01]  /*13b0*/  HFMA2.MMA R84, -RZ, RZ, 0, 0 ;  /* 0x00000000ff547435 */ /* 0x000fe200000001ff */
[----:B------:R-:W-:Y:S05]  /*13c0*/  @!P0 BRA `(.L_x_11443) ;  /* 0x0000006000008947 */ /* 0x000fea0003800000 */
[----:B-----5:R-:W-:Y:S01]  /*13d0*/  HADD2.F32 R84, -RZ, R58.H0_H0 ;  /* 0x2000003aff547230 */ /* 0x020fe20000004100 */
[----:B------:R-:W-:Y:S05]  /*13e0*/  BRA `(.L_x_11443) ;  /* 0x0000004000007947 */ /* 0x000fea0003800000 */
.L_x_11442:
[----:B-----5:R-:W-:Y:S02]  /*13f0*/  HADD2.F32 R84, -RZ, R62.H0_H0 ;  /* 0x2000003eff547230 */ /* 0x020fe40000004100 */
[----:B------:R-:W-:-:S03]  /*1400*/  @P0 HADD2.F32 R65, -RZ, R58.H0_H0 ;  /* 0x2000003aff410230 */ /* 0x000fc60000004100 */
[----:B------:R-:W-:-:S04]  /*1410*/  FMUL.FTZ R84, R84, c[0x0][0x1ec] ;  /* 0x00007b0054547a20 */ /* 0x000fc80000410000 */
[----:B------:R-:W-:Y:S02]  /*1420*/  @P0 FADD.FTZ R84, R65, R84 ;  /* 0x0000005441540221 */ /* 0x000fe40000010000 */
.L_x_11443:
[----:B------:R-:W-:Y:S05]  /*1430*/  BSYNC B0 ;  /* 0x0000000000007941 */ /* 0x000fea0003800000 */
.L_x_11441:
[----:B------:R-:W-:Y:S01]  /*1440*/  BSSY B0, `(.L_x_11444) ;  /* 0x000000a000007945 */ /* 0x000fe20003800000 */
[----:B------:R-:W-:Y:S05]  /*1450*/  @P2 BRA `(.L_x_11445) ;  /* 0x0000004000002947 */ /* 0x000fea0003800000 */
[----:B------:R-:W-:Y:S01]  /*1460*/  MOV R83, RZ ;  /* 0x000000ff00537202 */ /* 0x000fe20000000f00 */
[----:B------:R-:W-:Y:S05]  /*1470*/  @!P0 BRA `(.L_x_11446) ;  /* 0x0000006000008947 */ /* 0x000fea0003800000 */
[----:B-----5:R-:W-:Y:S01]  /*1480*/  HADD2.F32 R83, -RZ, R58.H1_H1 ;  /* 0x3000003aff537230 */ /* 0x020fe20000004100 */
[----:B------:R-:W-:Y:S05]  /*1490*/  BRA `(.L_x_11446) ;  /* 0x0000004000007947 */ /* 0x000fea0003800000 */
.L_x_11445:
[----:B-----5:R-:W-:Y:S02]  /*14a0*/  HADD2.F32 R83, -RZ, R62.H1_H1 ;  /* 0x3000003eff537230 */ /* 0x020fe40000004100 */
[----:B------:R-:W-:-:S03]  /*14b0*/  @P0 HADD2.F32 R64, -RZ, R58.H1_H1 ;  /* 0x3000003aff400230 */ /* 0x000fc60000004100 */
[----:B------:R-:W-:-:S04]  /*14c0*/  FMUL.FTZ R83, R83, c[0x0][0x1ec] ;  /* 0x00007b0053537a20 */ /* 0x000fc80000410000 */
[----:B------:R-:W-:Y:S02]  /*14d0*/  @P0 FADD.FTZ R83, R64, R83 ;  /* 0x0000005340530221 */ /* 0x000fe40000010000 */
.L_x_11446:
[----:B------:R-:W-:Y:S05]  /*14e0*/  BSYNC B0 ;  /* 0x0000000000007941 */ /* 0x000fea0003800000 */
.L_x_11444:
[----:B------:R-:W-:Y:S01]  /*14f0*/  BSSY B0, `(.L_x_11447) ;  /* 0x000000a000007945 */ /* 0x000fe20003800000 */
[----:B------:R-:W-:Y:S05]  /*1500*/  @P2 BRA `(.L_x_11448) ;  /* 0x0000004000002947 */ /* 0x000fea0003800000 */
[----:B------:R-:W-:Y:S01]  /*1510*/  HFMA2.MMA R82, -RZ, RZ, 0, 0 ;  /* 0x00000000ff527435 */ /* 0x000fe200000001ff */
[----:B------:R-:W-:Y:S05]  /*1520*/  @!P0 BRA `(.L_x_11449) ;  /* 0x0000006000008947 */ /* 0x000fea0003800000 */
[----:B-----5:R-:W-:Y:S01]  /*1530*/  HADD2.F32 R82, -RZ, R59.H0_H0 ;  /* 0x2000003bff527230 */ /* 0x020fe20000004100 */
[----:B------:R-:W-:Y:S05]  /*1540*/  BRA `(.L_x_11449) ;  /* 0x0000004000007947 */ /* 0x000fea0003800000 */
.L_x_11448:
[----:B-----5:R-:W-:Y:S02]  /*1550*/  HADD2.F32 R82, -RZ, R63.H0_H0 ;  /* 0x2000003fff527230 */ /* 0x020fe40000004100 */
[----:B------:R-:W-:-:S03]  /*1560*/  @P0 HADD2.F32 R65, -RZ, R59.H0_H0 ;  /* 0x2000003bff410230 */ /* 0x000fc60000004100 */
[----:B------:R-:W-:-:S04]  /*1570*/  FMUL.FTZ R82, R82, c[0x0][0x1ec] ;  /* 0x00007b0052527a20 */ /* 0x000fc80000410000 */
[----:B------:R-:W-:Y:S02]  /*1580*/  @P0 FADD.FTZ R82, R65, R82 ;  /* 0x0000005241520221 */ /* 0x000fe40000010000 */
.L_x_11449:
[----:B------:R-:W-:Y:S05]  /*1590*/  BSYNC B0 ;  /* 0x0000000000007941 */ /* 0x000fea0003800000 */
.L_x_11447:
[----:B------:R-:W-:Y:S01]  /*15a0*/  BSSY B0, `(.L_x_11450) ;  /* 0x000000a000007945 */ /* 0x000fe20003800000 */
[----:B------:R-:W-:Y:S05]  /*15b0*/  @P2 BRA `(.L_x_11451) ;  /* 0x0000004000002947 */ /* 0x000fea0003800000 */
[----:B------:R-:W-:Y:S01]  /*15c0*/  MOV R81, RZ ;  /* 0x000000ff00517202 */ /* 0x000fe20000000f00 */
[----:B------:R-:W-:Y:S05]  /*15d0*/  @!P0 BRA `(.L_x_11452) ;  /* 0x0000006000008947 */ /* 0x000fea0003800000 */
[----:B-----5:R-:W-:Y:S01]  /*15e0*/  HADD2.F32 R81, -RZ, R59.H1_H1 ;  /* 0x3000003bff517230 */ /* 0x020fe20000004100 */
[----:B------:R-:W-:Y:S05]  /*15f0*/  BRA `(.L_x_11452) ;  /* 0x0000004000007947 */ /* 0x000fea0003800000 */
.L_x_11451:
[----:B-----5:R-:W-:Y:S02]  /*1600*/  HADD2.F32 R81, -RZ, R63.H1_H1 ;  /* 0x3000003fff517230 */ /* 0x020fe40000004100 */
[----:B------:R-:W-:-:S03]  /*1610*/  @P0 HADD2.F32 R64, -RZ, R59.H1_H1 ;  /* 0x3000003bff400230 */ /* 0x000fc60000004100 */
[----:B------:R-:W-:-:S04]  /*1620*/  FMUL.FTZ R81, R81, c[0x0][0x1ec] ;  /* 0x00007b0051517a20 */ /* 0x000fc80000410000 */
[----:B------:R-:W-:Y:S02]  /*1630*/  @P0 FADD.FTZ R81, R64, R81 ;  /* 0x0000005140510221 */ /* 0x000fe40000010000 */
.L_x_11452:
[----:B------:R-:W-:Y:S05]  /*1640*/  BSYNC B0 ;  /* 0x0000000000007941 */ /* 0x000fea0003800000 */
.L_x_11450:
        /* <DEDUP_REMOVED lines=33> */
.L_x_11459:
        /* <DEDUP_REMOVED lines=68> */
.L_x_11460:
        /* <DEDUP_REMOVED lines=79> */
[----:B------:R-:W-:-:S02]  /*2190*/  FFMA.FTZ R79, R46, R79, R22 ;  /* 0x0000004f2e4f7223 */ /* 0x000fc40000010016 */
[----:B------:R-:W-:Y:S01]  /*21a0*/  FFMA.FTZ R78, R47, R78, R23 ;  /* 0x0000004e2f4e7223 */ /* 0x000fe20000010017 */
[----:B------:R-:W-:Y:S01]  /*21b0*/  F2FP.PACK_AB R6, R67, R6 ;  /* 0x000000064306723e */ /* 0x000fe200000000ff */
[----:B------:R-:W-:Y:S01]  /*21c0*/  FFMA.FTZ R7, R38, R81, R14 ;  /* 0x0000005126077223 */ /* 0x000fe2000001000e */
[----:B------:R-:W-:Y:S01]  /*21d0*/  HFMA2.MMA R81, -RZ, RZ, 0, 9.5367431640625e-07 ;  /* 0x00000010ff517435 */ /* 0x000fe200000001ff */
[----:B------:R-:W-:Y:S01]  /*21e0*/  FFMA.FTZ R3, R41, R0, R17 ;  /* 0x0000000029037223 */ /* 0x000fe20000010011 */
[----:B------:R-:W-:Y:S01]  /*21f0*/  F2FP.PACK_AB R67, R78, R79 ;  /* 0x0000004f4e43723e */ /* 0x000fe200000000ff */
        /* <DEDUP_REMOVED lines=14> */
[----:B------:R-:W-:Y:S01]  /*22e0*/  FFMA.FTZ R76, R49, R68, R25 ;  /* 0x00000044314c7223 */ /* 0x000fe20000010019 */
[----:B------:R-:W-:Y:S01]  /*22f0*/  IADD3 R68, R83, 0x20, RZ ;  /* 0x0000002053447810 */ /* 0x000fe20007ffe0ff */
[----:B------:R-:W-:Y:S01]  /*2300*/  FFMA.FTZ R75, R50, R75, R26 ;  /* 0x0000004b324b7223 */ /* 0x000fe2000001001a */
[----:B------:R-:W-:Y:S01]  /*2310*/  F2FP.PACK_AB R7, R90, R7 ;  /* 0x000000075a07723e */ /* 0x000fe200000000ff */
[----:B------:R-:W-:Y:S01]  /*2320*/  FFMA.FTZ R0, R51, R74, R27 ;  /* 0x0000004a33007223 */ /* 0x000fe2000001001b */
[----:B------:R-:W-:Y:S01]  /*2330*/  IADD3 R74, R83, 0x40, RZ ;  /* 0x00000040534a7810 */ /* 0x000fe20007ffe0ff */
[----:B------:R-:W-:Y:S01]  /*2340*/  FFMA.FTZ R73, R48, R73, R24 ;  /* 0x0000004930497223 */ /* 0x000fe20000010018 */
[----:B------:R-:W-:Y:S01]  /*2350*/  F2FP.PACK_AB R78, R69, R78 ;  /* 0x0000004e454e723e */ /* 0x000fe200000000ff */
        /* <DEDUP_REMOVED lines=8> */
.L_x_11456:
[----:B0-----:R-:W-:Y:S05]  /*23e0*/  BSYNC B0 ;  /* 0x0000000000007941 */ /* 0x001fea0003800000 */
.L_x_11455:
[----:B------:R-:W-:-:S04]  /*23f0*/  MOV R0, c[0x0][0x160] ;  /* 0x0000580000007a02 */ /* 0x000fc80000000f00 */
[----:B------:R-:W-:-:S04]  /*2400*/  LEA R71, R0, R71, 0x2 ;  /* 0x0000004700477211 */ /* 0x000fc800078e10ff */
[----:B------:R-:W-:-:S13]  /*2410*/  ISETP.GE.AND P0, PT, R71, c[0x0][0x164], PT ;  /* 0x0000590047007a0c */ /* 0x000fda0003f06270 */
[----:B-----5:R-:W-:Y:S01]  /*2420*/  @P0 CALL.REL.NOINC `(.L_x_11457) ;  /* 0x0000001000000944 */ /* 0x020fe20003c00000 */
[----:B------:R-:W-:Y:S05]  /*2430*/  BRA `(.L_x_11458) ;  /* 0xffffde6000007947 */ /* 0x000fea000383ffff */
.L_x_11457:
[----:B------:R-:W-:Y:S05]  /*2440*/  EXIT ;  /* 0x000000000000794d */ /* 0x000fea0003800000 */
.L_x_11453:
[----:B------:R-:W-:Y:S01]  /*2450*/  HFMA2.MMA R89, -RZ, RZ, 0, 5.9604644775390625e-08 ;  /* 0x00000001ff597435 */ /* 0x000fe200000001ff */
[----:B------:R-:W-:Y:S02]  /*2460*/  MOV R90, R66 ;  /* 0x00000042005a7202 */ /* 0x000fe40000000f00 */
[----:B------:R-:W-:Y:S02]  /*2470*/  MOV R92, 0x1f ;  /* 0x0000001f005c7802 */ /* 0x000fe40000000f00 */
[----:B------:R-:W-:Y:S02]  /*2480*/  MOV R67, 0xffffffff ;  /* 0xffffffff00437802 */ /* 0x000fe40000000f00 */
[----:B------:R-:W-:Y:S02]  /*2490*/  MOV R64, 0x24b0 ;  /* 0x000024b000407802 */ /* 0x000fe40000000f00 */
[----:B-----5:R-:W-:Y:S05]  /*24a0*/  CALL.REL.NOINC `($__internal_83_$__cuda_sm70_shflsync_bfly_p) ;  /* 0x0000068000007944 */ /* 0x020fea0003c00000 */
[----:B01----:R-:W-:Y:S05]  /*24b0*/  BRA `(.L_x_11459) ;  /* 0xfffff3a000007947 */ /* 0x003fea000383ffff */
.L_x_11454:
[----:B------:R-:W-:Y:S01]  /*24c0*/  HFMA2.MMA R89, -RZ, RZ, 0, 1.1920928955078125e-07 ;  /* 0x00000002ff597435 */ /* 0x000fe200000001ff */
[----:B------:R-:W-:Y:S02]  /*24d0*/  MOV R92, 0x1f ;  /* 0x0000001f005c7802 */ /* 0x000fe40000000f00 */
[----:B------:R-:W-:-:S02]  /*24e0*/  MOV R67, 0xffffffff ;  /* 0xffffffff00437802 */ /* 0x000fc40000000f00 */
[----:B------:R-:W-:Y:S02]  /*24f0*/  MOV R64, 0x2510 ;  /* 0x0000251000407802 */ /* 0x000fe40000000f00 */
[----:B0----5:R-:W-:Y:S05]  /*2500*/  CALL.REL.NOINC `($__internal_83_$__cuda_sm70_shflsync_bfly_p) ;  /* 0x0000062000007944 */ /* 0x021fea0003c00000 */
[----:B0-----:R-:W-:Y:S01]  /*2510*/  HFMA2.MMA R89, -RZ, RZ, 0, 2.384185791015625e-07 ;  /* 0x00000004ff597435 */ /* 0x001fe200000001ff */
[----:B-1----:R-:W-:Y:S01]  /*2520*/  FADD.FTZ R90, R90, R67 ;  /* 0x000000435a5a7221 */ /* 0x002fe20000010000 */
[----:B------:R-:W-:Y:S02]  /*2530*/  MOV R92, 0x1f ;  /* 0x0000001f005c7802 */ /* 0x000fe40000000f00 */
[----:B------:R-:W-:Y:S02]  /*2540*/  MOV R67, 0xffffffff ;  /* 0xffffffff00437802 */ /* 0x000fe40000000f00 */
[----:B------:R-:W-:Y:S02]  /*2550*/  MOV R64, 0x2570 ;  /* 0x0000257000407802 */ /* 0x000fe40000000f00 */
[----:B------:R-:W-:Y:S05]  /*2560*/  CALL.REL.NOINC `($__internal_83_$__cuda_sm70_shflsync_bfly_p) ;  /* 0x000005c000007944 */ /* 0x000fea0003c00000 */
[----:B0-----:R-:W-:Y:S01]  /*2570*/  HFMA2.MMA R89, -RZ, RZ, 0, 4.76837158203125e-07 ;  /* 0x00000008ff597435 */ /* 0x001fe200000001ff */
[----:B-1----:R-:W-:Y:S01]  /*2580*/  FADD.FTZ R90, R90, R67 ;  /* 0x000000435a5a7221 */ /* 0x002fe20000010000 */
[----:B------:R-:W-:Y:S02]  /*2590*/  MOV R92, 0x1f ;  /* 0x0000001f005c7802 */ /* 0x000fe40000000f00 */
[----:B------:R-:W-:-:S02]  /*25a0*/  MOV R67, 0xffffffff ;  /* 0xffffffff00437802 */ /* 0x000fc40000000f00 */
[----:B------:R-:W-:Y:S02]  /*25b0*/  MOV R64, 0x25d0 ;  /* 0x000025d000407802 */ /* 0x000fe40000000f00 */
[----:B------:R-:W-:Y:S05]  /*25c0*/  CALL.REL.NOINC `($__internal_83_$__cuda_sm70_shflsync_bfly_p) ;  /* 0x0000056000007944 */ /* 0x000fea0003c00000 */
[----:B0-----:R-:W-:Y:S01]  /*25d0*/  HFMA2.MMA R89, -RZ, RZ, 0, 9.5367431640625e-07 ;  /* 0x00000010ff597435 */ /* 0x001fe200000001ff */
[----:B-1----:R-:W-:Y:S01]  /*25e0*/  FADD.FTZ R90, R90, R67 ;  /* 0x000000435a5a7221 */ /* 0x002fe20000010000 */
[----:B------:R-:W-:Y:S02]  /*25f0*/  MOV R92, 0x1f ;  /* 0x0000001f005c7802 */ /* 0x000fe40000000f00 */
[----:B------:R-:W-:Y:S02]  /*2600*/  MOV R67, 0xffffffff ;  /* 0xffffffff00437802 */ /* 0x000fe40000000f00 */
[----:B------:R-:W-:Y:S02]  /*2610*/  MOV R64, 0x2630 ;  /* 0x0000263000407802 */ /* 0x000fe40000000f00 */
[----:B------:R-:W-:Y:S05]  /*2620*/  CALL.REL.NOINC `($__internal_83_$__cuda_sm70_shflsync_bfly_p) ;  /* 0x0000050000007944 */ /* 0x000fea0003c00000 */
        /* <DEDUP_REMOVED lines=54> */
[----:B------:R-:W-:Y:S05]  /*2990*/  CALL.REL.NOINC `($__internal_83_$__cuda_sm70_shflsync_bfly_p) ;  /* 0x0000019000007944 */ /* 0x000fea0003c00000 */
[----:B0-----:R-:W-:Y:S01]  /*29a0*/  HFMA2.MMA R89, -RZ, RZ, 0, 1.1920928955078125e-07 ;  /* 0x00000002ff597435 */ /* 0x001fe200000001ff */
[----:B-1----:R-:W-:Y:S01]  /*29b0*/  FADD.FTZ R90, R90, R67 ;  /* 0x000000435a5a7221 */ /* 0x002fe20000010000 */
[----:B------:R-:W-:Y:S02]  /*29c0*/  MOV R92, 0x1f ;  /* 0x0000001f005c7802 */ /* 0x000fe40000000f00 */
[----:B------:R-:W-:Y:S02]  /*29d0*/  MOV R67, 0xffffffff ;  /* 0xffffffff00437802 */ /* 0x000fe40000000f00 */
[----:B------:R-:W-:Y:S02]  /*29e0*/  MOV R64, 0x2a00 ;  /* 0x00002a0000407802 */ /* 0x000fe40000000f00 */
[----:B------:R-:W-:Y:S05]  /*29f0*/  CALL.REL.NOINC `($__internal_83_$__cuda_sm70_shflsync_bfly_p) ;  /* 0x0000013000007944 */ /* 0x000fea0003c00000 */
[----:B0-----:R-:W-:Y:S01]  /*2a00*/  HFMA2.MMA R89, -RZ, RZ, 0, 2.384185791015625e-07 ;  /* 0x00000004ff597435 */ /* 0x001fe200000001ff */
[----:B-1----:R-:W-:Y:S01]  /*2a10*/  FADD.FTZ R90, R90, R67 ;  /* 0x000000435a5a7221 */ /* 0x002fe20000010000 */
[----:B------:R-:W-:Y:S02]  /*2a20*/  MOV R92, 0x1f ;  /* 0x0000001f005c7802 */ /* 0x000fe40000000f00 */
[----:B------:R-:W-:-:S02]  /*2a30*/  MOV R67, 0xffffffff ;  /* 0xffffffff00437802 */ /* 0x000fc40000000f00 */
[----:B------:R-:W-:Y:S02]  /*2a40*/  MOV R64, 0x2a60 ;  /* 0x00002a6000407802 */ /* 0x000fe40000000f00 */
[----:B------:R-:W-:Y:S05]  /*2a50*/  CALL.REL.NOINC `($__internal_83_$__cuda_sm70_shflsync_bfly_p) ;  /* 0x000000d000007944 */ /* 0x000fea0003c00000 */
[----:B0-----:R-:W-:Y:S01]  /*2a60*/  HFMA2.MMA R89, -RZ, RZ, 0, 4.76837158203125e-07 ;  /* 0x00000008ff597435 */ /* 0x001fe200000001ff */
[----:B-1----:R-:W-:Y:S01]  /*2a70*/  FADD.FTZ R90, R90, R67 ;  /* 0x000000435a5a7221 */ /* 0x002fe20000010000 */
[----:B------:R-:W-:Y:S02]  /*2a80*/  MOV R92, 0x1f ;  /* 0x0000001f005c7802 */ /* 0x000fe40000000f00 */
[----:B------:R-:W-:Y:S02]  /*2a90*/  MOV R67, 0xffffffff ;  /* 0xffffffff00437802 */ /* 0x000fe40000000f00 */
[----:B------:R-:W-:Y:S02]  /*2aa0*/  MOV R64, 0x2ac0 ;  /* 0x00002ac000407802 */ /* 0x000fe40000000f00 */
[----:B------:R-:W-:Y:S05]  /*2ab0*/  CALL.REL.NOINC `($__internal_83_$__cuda_sm70_shflsync_bfly_p) ;  /* 0x0000007000007944 */ /* 0x000fea0003c00000 */
[----:B0-----:R-:W-:Y:S01]  /*2ac0*/  HFMA2.MMA R89, -RZ, RZ, 0, 9.5367431640625e-07 ;  /* 0x00000010ff597435 */ /* 0x001fe200000001ff */
[----:B-1----:R-:W-:Y:S01]  /*2ad0*/  FADD.FTZ R90, R90, R67 ;  /* 0x000000435a5a7221 */ /* 0x002fe20000010000 */
[----:B------:R-:W-:Y:S02]  /*2ae0*/  MOV R92, 0x1f ;  /* 0x0000001f005c7802 */ /* 0x000fe40000000f00 */
[----:B------:R-:W-:-:S02]  /*2af0*/  MOV R67, 0xffffffff ;  /* 0xffffffff00437802 */ /* 0x000fc40000000f00 */
[----:B------:R-:W-:Y:S02]  /*2b00*/  MOV R64, 0x2b20 ;  /* 0x00002b2000407802 */ /* 0x000fe40000000f00 */
[----:B------:R-:W-:Y:S05]  /*2b10*/  CALL.REL.NOINC `($__internal_83_$__cuda_sm70_shflsync_bfly_p) ;  /* 0x0000001000007944 */ /* 0x000fea0003c00000 */
[----:B01----:R-:W-:Y:S05]  /*2b20*/  BRA `(.L_x_11460) ;  /* 0xfffff17000007947 */ /* 0x003fea000383ffff */
        .weak           $__internal_83_$__cuda_sm70_shflsync_bfly_p
        .type           $__internal_83_$__cuda_sm70_shflsync_bfly_p,@function
        .size           $__internal_83_$__cuda_sm70_shflsync_bfly_p,(.L_x_22251 - $__internal_83_$__cuda_sm70_shflsync_bfly_p)
$__internal_83_$__cuda_sm70_shflsync_bfly_p:
[----:B------:R-:W-:Y:S01]  /*2b30*/  HFMA2.MMA R65, -RZ, RZ, 0, 0 ;  /* 0x00000000ff417435 */ /* 0x000fe200000001ff */
[----:B------:R-:W-:Y:S04]  /*2b40*/  WARPSYNC R67 ;  /* 0x0000004300007348 */ /* 0x000fe80003800000 */
[----:B------:R0:W1:Y:S01]  /*2b50*/  SHFL.BFLY PT, R67, R90, R89, R92 ;  /* 0x0c0000595a437389 */ /* 0x00006200000e005c */
[----:B------:R-:W-:Y:S05]  /*2b60*/  RET.REL.NODEC R64 `(_ZN10layer_norm13ln_fwd_kernelINS_13Kernel_traitsIf6__halfS2_S2_fjLj768ELj1ELj4ELj1ELj16ENS_18Kernel_traits_baseILj768EfS2_S2_S2_fjLj128EEEEELb0ELb0ELb1ELb1EEEvNS_9FwdParamsE) ;  /* 0xffffd49040007950 */ /* 0x000fea0003c3ffff */
.L_x_11461:
        /* <DEDUP_REMOVED lines=9> */
.L_x_22251:


//--------------------- .text._ZN10layer_norm13ln_fwd_kernelINS_13Kernel_traitsIf6__halfS2_S2_fjLj768ELj1ELj4ELj1ELj16ENS_18Kernel_traits_baseILj768EfS2_S2_S2_fjLj128EEEEELb0ELb1ELb0ELb0EEEvNS_9FwdParamsE --------------------------
	.section	.text._ZN10layer_norm13ln_fwd_kernelINS_13Kernel_traitsIf6__halfS2_S2_fjLj768ELj1ELj4ELj1ELj16ENS_18Kernel_traits_baseILj768EfS2_S2_S2_fjLj128EEEEELb0ELb1ELb0ELb0EEEvNS_9FwdParamsE,"ax",@progbits
	.sectioninfo	@"SHI_REGISTERS=121"
	.align	128
        .global         _ZN10layer_norm13ln_fwd_kernelINS_13Kernel_traitsIf6__halfS2_S2_fjLj768ELj1ELj4ELj1ELj16ENS_18Kernel_traits_baseILj768EfS2_S2_S2_fjLj128EEEEELb0ELb1ELb0ELb0EEEvNS_9FwdParamsE
        .type           _ZN10layer_norm13ln_fwd_kernelINS_13Kernel_traitsIf6__halfS2_S2_fjLj768ELj1ELj4ELj1ELj16ENS_18Kernel_traits_baseILj768EfS2_S2_S2_fjLj128EEEEELb0ELb1ELb0ELb0EEEvNS_9FwdParamsE,@function
        .size           _ZN10layer_norm13ln_fwd_kernelINS_13Kernel_traitsIf6__halfS2_S2_fjLj768ELj1ELj4ELj1ELj16ENS_18Kernel_traits_baseILj768EfS2_S2_S2_fjLj128EEEEELb0ELb1ELb0ELb0EEEvNS_9FwdParamsE,(.L_x_22252 - _ZN10layer_norm13ln_fwd_kernelINS_13Kernel_traitsIf6__halfS2_S2_fjLj768ELj1ELj4ELj1ELj16ENS_18Kernel_traits_baseILj768EfS2_S2_S2_fjLj128EEEEELb0ELb1ELb0ELb0EEEvNS_9FwdParamsE)
        .other          _ZN10layer_norm13ln_fwd_kernelINS_13Kernel_traitsIf6__halfS2_S2_fjLj768ELj1ELj4ELj1ELj16ENS_18Kernel_traits_baseILj768EfS2_S2_S2_fjLj128EEEEELb0ELb1ELb0ELb0EEEvNS_9FwdParamsE,@"STO_CUDA_ENTRY STV_DEFAULT"
_ZN10layer_norm13ln_fwd_kernelINS_13Kernel_traitsIf6__halfS2_S2_fjLj768ELj1ELj4ELj1ELj16ENS_18Kernel_traits_baseILj768EfS2_S2_S2_fjLj128EEEEELb0ELb1ELb0ELb0EEEvNS_9FwdParamsE:
.text._ZN10layer_norm13ln_fwd_kernelINS_13Kernel_traitsIf6__halfS2_S2_fjLj768ELj1ELj4ELj1ELj16ENS_18Kernel_traits_baseILj768EfS2_S2_S2_fjLj128EEEEELb0ELb1ELb0ELb0EEEvNS_9FwdParamsE:
        /* <DEDUP_REMOVED lines=37> */
.L_x_11463:
[----:B------:R-:W-:Y:S05]  /*0250*/  BSYNC B0 ;  /* 0x0000000000007941 */ /* 0x000fea0003800000 */
.L_x_11462:
        /* <DEDUP_REMOVED lines=21> */
.L_x_11465:
[----:B------:R-:W-:Y:S05]  /*03b0*/  BSYNC B0 ;  /* 0x0000000000007941 */ /* 0x000fea0003800000 */
.L_x_11464:
        /* <DEDUP_REMOVED lines=20> */
.L_x_11467:
[----:B------:R-:W-:Y:S05]  /*0500*/  BSYNC B0 ;  /* 0x0000000000007941 */ /* 0x000fea0003800000 */
.L_x_11466:
[----:B------:R-:W-:Y:S05]  /*0510*/  @P4 EXIT ;  /* 0x000000000000494d */ /* 0x000fea0003800000 */
[----:B0-----:R-:W-:Y:S01]  /*0520*/  MOV R2, R9 ;  /* 0x0000000900027202 */ /* 0x001fe20000000f00 */
[----:B------:R-:W-:-:S02]  /*0530*/  ULDC.U8 UR6, c[0x0][0x1f0] ;  /* 0x00007c0000067ab9 */ /* 0x000fc40000000000 */
.L_x_11483:
        /* <DEDUP_REMOVED lines=27> */
[-C--:B------:R-:W-:Y:S02]  /*06f0*/  FMUL.FTZ R11, R4, R109.reuse ;  /* 0x0000006d040b7220 */ /* 0x080fe40000410000 */
[----:B------:R-:W-:Y:S01]  /*0700*/  FMUL.FTZ R94, R94, R109 ;  /* 0x0000006d5e5e7220 */ /* 0x000fe20000410000 */
[----:B------:R-:W-:Y:S01]  /*0710*/  HADD2.F32 R110, -RZ, R89.H1_H1 ;  /* 0x30000059ff6e7230 */ /* 0x000fe20000004100 */
[----:B-----5:R-:W-:Y:S01]  /*0720*/  FMUL.FTZ R11, R28, R11 ;  /* 0x0000000b1c0b7220 */ /* 0x020fe20000410000 */
[----:B------:R-:W-:-:S02]  /*0730*/  HADD2.F32 R112, -RZ, R90.H0_H0 ;  /* 0x2000005aff707230 */ /* 0x000fc40000004100 */
[--C-:B---3--:R-:W-:Y:S01]  /*0740*/  @P0 HADD2.F32 R88, -RZ, R84.reuse.H0_H0 ;  /* 0x20000054ff580230 */ /* 0x108fe20000004100 */
[----:B------:R-:W-:Y:S01]  /*0750*/  FMUL.FTZ R97, R96, R109 ;  /* 0x0000006d60617220 */ /* 0x000fe20000410000 */
[----:B------:R-:W-:Y:S01]  /*0760*/  @P0 HADD2.F32 R89, -RZ, R84.H1_H1 ;  /* 0x30000054ff590230 */ /* 0x000fe20000004100 */
[----:B------:R-:W-:Y:S01]  /*0770*/  FMUL.FTZ R4, R29, R94 ;  /* 0x0000005e1d047220 */ /* 0x000fe20000410000 */
[----:B------:R-:W-:Y:S01]  /*0780*/  HADD2.F32 R90, -RZ, R90.H1_H1 ;  /* 0x3000005aff5a7230 */ /* 0x000fe20000004100 */
[----:B------:R-:W-:Y:S01]  /*0790*/  @P0 FADD.FTZ R11, R88, R11 ;  /* 0x0000000b580b0221 */ /* 0x000fe20000010000 */
[----:B------:R-:W-:Y:S01]  /*07a0*/  @P0 HADD2.F32 R88, -RZ, R85.H0_H0 ;  /* 0x20000055ff580230 */ /* 0x000fe20000004100 */
[----:B------:R-:W-:Y:S02]  /*07b0*/  FMUL.FTZ R97, R30, R97 ;  /* 0x000000611e617220 */ /* 0x000fe40000410000 */
[----:B------:R-:W-:Y:S01]  /*07c0*/  @P0 FADD.FTZ R4, R89, R4 ;  /* 0x0000000459040221 */ /* 0x000fe20000010000 */
[--C-:B------:R-:W-:Y:S01]  /*07d0*/  HADD2.F32 R114, -RZ, R91.reuse.H0_H0 ;  /* 0x2000005bff727230 */ /* 0x100fe20000004100 */
[-C--:B------:R-:W-:Y:S01]  /*07e0*/  FMUL.FTZ R89, R112, R109.reuse ;  /* 0x0000006d70597220 */ /* 0x080fe20000410000 */
[----:B------:R-:W-:Y:S01]  /*07f0*/  HADD2.F32 R92, -RZ, R91.H1_H1 ;  /* 0x3000005bff5c7230 */ /* 0x000fe20000004100 */
[----:B------:R-:W-:Y:S01]  /*0800*/  FMUL.FTZ R90, R90, R109 ;  /* 0x0000006d5a5a7220 */ /* 0x000fe20000410000 */
[--C-:B------:R-:W-:Y:S01]  /*0810*/  @P0 HADD2.F32 R91, -RZ, R86.reuse.H0_H0 ;  /* 0x20000056ff5b0230 */ /* 0x100fe20000004100 */
[----:B------:R-:W-:Y:S01]  /*0820*/  @P0 FADD.FTZ R97, R88, R97 ;  /* 0x0000006158610221 */ /* 0x000fe20000010000 */
[----:B------:R-:W-:Y:S01]  /*0830*/  @P0 HADD2.F32 R88, -RZ, R86.H1_H1 ;  /* 0x30000056ff580230 */ /* 0x000fe20000004100 */
[----:B------:R-:W-:-:S02]  /*0840*/  FMUL.FTZ R96, R32, R89 ;  /* 0x0000005920607220 */ /* 0x000fc40000410000 */
[----:B------:R-:W-:Y:S02]  /*0850*/  FMUL.FTZ R95, R33, R90 ;  /* 0x0000005a215f7220 */ /* 0x000fe40000410000 */
[-C--:B------:R-:W-:Y:S02]  /*0860*/  FMUL.FTZ R110, R110, R109.reuse ;  /* 0x0000006d6e6e7220 */ /* 0x080fe40000410000 */
[-C--:B------:R-:W-:Y:S02]  /*0870*/  FMUL.FTZ R93, R114, R109.reuse ;  /* 0x0000006d725d7220 */ /* 0x080fe40000410000 */
[----:B------:R-:W-:Y:S01]  /*0880*/  FMUL.FTZ R92, R92, R109 ;  /* 0x0000006d5c5c7220 */ /* 0x000fe20000410000 */
[----:B------:R-:W-:Y:S01]  /*0890*/  @P0 HADD2.F32 R89, -RZ, R85.H1_H1 ;  /* 0x30000055ff590230 */ /* 0x000fe20000004100 */
[----:B------:R-:W-:Y:S01]  /*08a0*/  @P0 FADD.FTZ R96, R91, R96 ;  /* 0x000000605b600221 */ /* 0x000fe20000010000 */
[--C-:B------:R-:W-:Y:S01]  /*08b0*/  @P0 HADD2.F32 R91, -RZ, R87.reuse.H1_H1 ;  /* 0x30000057ff5b0230 */ /* 0x100fe20000004100 */
[----:B------:R-:W-:Y:S01]  /*08c0*/  @P0 FADD.FTZ R95, R88, R95 ;  /* 0x0000005f585f0221 */ /* 0x000fe20000010000 */
[----:B------:R-:W-:Y:S01]  /*08d0*/  @P0 HADD2.F32 R88, -RZ, R87.H0_H0 ;  /* 0x20000057ff580230 */ /* 0x000fe20000004100 */
[----:B------:R-:W-:-:S02]  /*08e0*/  FMUL.FTZ R94, R31, R110 ;  /* 0x0000006e1f5e7220 */ /* 0x000fc40000410000 */
[----:B------:R-:W-:Y:S02]  /*08f0*/  FMUL.FTZ R93, R34, R93 ;  /* 0x0000005d225d7220 */ /* 0x000fe40000410000 */
[----:B------:R-:W-:Y:S01]  /*0900*/  FMUL.FTZ R92, R35, R92 ;  /* 0x0000005c235c7220 */ /* 0x000fe20000410000 */
[----:B------:R-:W-:Y:S01]  /*0910*/  LEA R110, P4, R3, c[0x0][0x188], 0x4 ;  /* 0x00006200036e7a11 */ /* 0x000fe200078820ff */
[----:B------:R-:W-:Y:S02]  /*0920*/  @P0 FADD.FTZ R94, R89, R94 ;  /* 0x0000005e595e0221 */ /* 0x000fe40000010000 */
[----:B------:R-:W-:Y:S02]  /*0930*/  @P0 FADD.FTZ R93, R88, R93 ;  /* 0x0000005d585d0221 */ /* 0x000fe40000010000 */
[----:B------:R-:W-:Y:S01]  /*0940*/  @P0 FADD.FTZ R92, R91, R92 ;  /* 0x0000005c5b5c0221 */ /* 0x000fe20000010000 */
[----:B------:R-:W-:Y:S02]  /*0950*/  LEA.HI.X R111, R3, c[0x0][0x18c], RZ, 0x4, P4 ;  /* 0x00006300036f7a11 */ /* 0x000fe400020f24ff */
[----:B------:R-:W-:-:S02]  /*0960*/  F2FP.PACK_AB R90, R95, R96 ;  /* 0x000000605f5a723e */ /* 0x000fc400000000ff */
[----:B------:R-:W-:Y:S02]  /*0970*/  F2FP.PACK_AB R89, R94, R97 ;  /* 0x000000615e59723e */ /* 0x000fe400000000ff */
[----:B------:R-:W-:Y:S02]  /*0980*/  F2FP.PACK_AB R88, R4, R11 ;  /* 0x0000000b0458723e */ /* 0x000fe400000000ff */
[----:B------:R-:W-:-:S05]  /*0990*/  F2FP.PACK_AB R91, R92, R93 ;  /* 0x0000005d5c5b723e */ /* 0x000fca00000000ff */
[----:B------:R0:W-:Y:S01]  /*09a0*/  STG.E.128 [R110.64], R88 ;  /* 0x000000586e007986 */ /* 0x0001e2000c101d04 */
[----:B------:R-:W-:-:S03]  /*09b0*/  IADD3 R112, R3, 0x20, RZ ;  /* 0x0000002003707810 */ /* 0x000fc60007ffe0ff */
.L_x_11469:
[----:B------:R-:W-:Y:S05]  /*09c0*/  BSYNC B0 ;  /* 0x0000000000007941 */ /* 0x000fea0003800000 */
.L_x_11468:
        /* <DEDUP_REMOVED lines=9> */
[----:B------:R0:W3:Y:S01]  /*0a60*/  @P0 LDG.E.128 R84, [R6.64] ;  /* 0x0000000406540981 */ /* 0x0000e2000c1e1d00 */
[--C-:B--2---:R-:W-:Y:S02]  /*0a70*/  HADD2.F32 R10, -RZ, R88.reuse.H1_H1 ;  /* 0x30000058ff0a7230 */ /* 0x104fe40000004100 */
[--C-:B------:R-:W-:Y:S02]  /*0a80*/  HADD2.F32 R98, -RZ, R89.reuse.H0_H0 ;  /* 0x20000059ff627230 */ /* 0x100fe40000004100 */
[----:B------:R-:W-:Y:S01]  /*0a90*/  HADD2.F32 R8, -RZ, R88.H0_H0 ;  /* 0x20000058ff087230 */ /* 0x000fe20000004100 */
[-C--:B------:R-:W-:Y:S01]  /*0aa0*/  FMUL.FTZ R10, R10, R109.reuse ;  /* 0x0000006d0a0a7220 */ /* 0x080fe20000410000 */
[----:B------:R-:W-:Y:S01]  /*0ab0*/  HADD2.F32 R114, -RZ, R90.H0_H0 ;  /* 0x2000005aff727230 */ /* 0x000fe20000004100 */
[-C--:B0-----:R-:W-:Y:S01]  /*0ac0*/  FMUL.FTZ R7, R98, R109.reuse ;  /* 0x0000006d62077220 */ /* 0x081fe20000410000 */
[----:B---3--:R-:W-:Y:S01]  /*0ad0*/  @P0 HADD2.F32 R9, -RZ, R84.H1_H1 ;  /* 0x30000054ff090230 */ /* 0x008fe20000004100 */
[----:B-----5:R-:W-:Y:S01]  /*0ae0*/  FMUL.FTZ R6, R53, R10 ;  /* 0x0000000a35067220 */ /* 0x020fe20000410000 */
[----:B------:R-:W-:Y:S01]  /*0af0*/  HADD2.F32 R90, -RZ, R90.H1_H1 ;  /* 0x3000005aff5a7230 */ /* 0x000fe20000004100 */
[-C--:B------:R-:W-:Y:S01]  /*0b00*/  FMUL.FTZ R5, R8, R109.reuse ;  /* 0x0000006d08057220 */ /* 0x080fe20000410000 */
[----:B------:R-:W-:Y:S01]  /*0b10*/  HADD2.F32 R110, -RZ, R89.H1_H1 ;  /* 0x30000059ff6e7230 */ /* 0x000fe20000004100 */
[----:B------:R-:W-:Y:S01]  /*0b20*/  @P0 FADD.FTZ R6, R9, R6 ;  /* 0x0000000609060221 */ /* 0x000fe20000010000 */
[----:B------:R-:W-:Y:S01]  /*0b30*/  @P0 HADD2.F32 R89, -RZ, R85.H0_H0 ;  /* 0x20000055ff590230 */ /* 0x000fe20000004100 */
[----:B------:R-:W-:Y:S01]  /*0b40*/  FMUL.FTZ R9, R114, R109 ;  /* 0x0000006d72097220 */ /* 0x000fe20000410000 */
[--C-:B------:R-:W-:Y:S01]  /*0b50*/  HADD2.F32 R116, -RZ, R91.reuse.H0_H0 ;  /* 0x2000005bff747230 */ /* 0x100fe20000004100 */
[----:B------:R-:W-:Y:S01]  /*0b60*/  FMUL.FTZ R10, R54, R7 ;  /* 0x00000007360a7220 */ /* 0x000fe20000410000 */
[----:B------:R-:W-:Y:S01]  /*0b70*/  @P0 HADD2.F32 R8, -RZ, R84.H0_H0 ;  /* 0x20000054ff080230 */ /* 0x000fe20000004100 */
[----:B------:R-:W-:Y:S01]  /*0b80*/  FMUL.FTZ R5, R52, R5 ;  /* 0x0000000534057220 */ /* 0x000fe20000410000 */
[----:B------:R-:W-:Y:S01]  /*0b90*/  HADD2.F32 R88, -RZ, R91.H1_H1 ;  /* 0x3000005bff587230 */ /* 0x000fe20000004100 */
[----:B------:R-:W-:Y:S01]  /*0ba0*/  FMUL.FTZ R90, R90, R109 ;  /* 0x0000006d5a5a7220 */ /* 0x000fe20000410000 */
[--C-:B------:R-:W-:Y:S01]  /*0bb0*/  @P0 HADD2.F32 R98, -RZ, R86.reuse.H0_H0 ;  /* 0x20000056ff620230 */ /* 0x100fe20000004100 */
[----:B------:R-:W-:Y:S01]  /*0bc0*/  FMUL.FTZ R9, R56, R9 ;  /* 0x0000000938097220 */ /* 0x000fe20000410000 */
[----:B------:R-:W-:Y:S01]  /*0bd0*/  @P0 HADD2.F32 R7, -RZ, R86.H1_H1 ;  /* 0x30000056ff070230 */ /* 0x000fe20000004100 */
[----:B------:R-:W-:Y:S01]  /*0be0*/  @P0 FADD.FTZ R10, R89, R10 ;  /* 0x0000000a590a0221 */ /* 0x000fe20000010000 */
[----:B------:R-:W-:Y:S01]  /*0bf0*/  @P0 HADD2.F32 R114, -RZ, R87.H1_H1 ;  /* 0x30000057ff720230 */ /* 0x000fe20000004100 */
[----:B------:R-:W-:-:S02]  /*0c00*/  @P0 FADD.FTZ R5, R8, R5 ;  /* 0x0000000508050221 */ /* 0x000fc40000010000 */
[-C--:B------:R-:W-:Y:S02]  /*0c10*/  FMUL.FTZ R89, R116, R109.reuse ;  /* 0x0000006d74597220 */ /* 0x080fe40000410000 */
[----:B------:R-:W-:Y:S01]  /*0c20*/  FMUL.FTZ R8, R57, R90 ;  /* 0x0000005a39087220 */ /* 0x000fe20000410000 */
[----:B------:R-:W-:Y:S01]  /*0c30*/  @P0 HADD2.F32 R90, -RZ, R85.H1_H1 ;  /* 0x30000055ff5a0230 */ /* 0x000fe20000004100 */
[-C--:B------:R-:W-:Y:S02]  /*0c40*/  FMUL.FTZ R110, R110, R109.reuse ;  /* 0x0000006d6e6e7220 */ /* 0x080fe40000410000 */
[----:B------:R-:W-:Y:S02]  /*0c50*/  FMUL.FTZ R88, R88, R109 ;  /* 0x0000006d58587220 */ /* 0x000fe40000410000 */
[----:B------:R-:W-:Y:S02]  /*0c60*/  @P0 FADD.FTZ R9, R98, R9 ;  /* 0x0000000962090221 */ /* 0x000fe40000010000 */
[----:B------:R-:W-:Y:S01]  /*0c70*/  FMUL.FTZ R98, R58, R89 ;  /* 0x000000593a627220 */ /* 0x000fe20000410000 */
[----:B------:R-:W-:Y:S01]  /*0c80*/  @P0 HADD2.F32 R89, -RZ, R87.H0_H0 ;  /* 0x20000057ff590230 */ /* 0x000fe20000004100 */
[----:B------:R-:W-:-:S02]  /*0c90*/  @P0 FADD.FTZ R8, R7, R8 ;  /* 0x0000000807080221 */ /* 0x000fc40000010000 */
[----:B------:R-:W-:Y:S01]  /*0ca0*/  FMUL.FTZ R7, R55, R110 ;  /* 0x0000006e37077220 */ /* 0x000fe20000410000 */
[----:B------:R-:W-:Y:S01]  /*0cb0*/  LEA R110, P4, R112, c[0x0][0x188], 0x4 ;  /* 0x00006200706e7a11 */ /* 0x000fe200078820ff */
[----:B------:R-:W-:Y:S01]  /*0cc0*/  FMUL.FTZ R99, R59, R88 ;  /* 0x000000583b637220 */ /* 0x000fe20000410000 */
[----:B------:R-:W-:Y:S01]  /*0cd0*/  F2FP.PACK_AB R88, R6, R5 ;  /* 0x000000050658723e */ /* 0x000fe200000000ff */
[----:B------:R-:W-:Y:S01]  /*0ce0*/  @P0 FADD.FTZ R7, R90, R7 ;  /* 0x000000075a070221 */ /* 0x000fe20000010000 */
[----:B------:R-:W-:Y:S01]  /*0cf0*/  LEA.HI.X R111, R112, c[0x0][0x18c], RZ, 0x4, P4 ;  /* 0x00006300706f7a11 */ /* 0x000fe200020f24ff */
[----:B------:R-:W-:Y:S01]  /*0d00*/  @P0 FADD.FTZ R98, R89, R98 ;  /* 0x0000006259620221 */ /* 0x000fe20000010000 */
[----:B------:R-:W-:Y:S01]  /*0d10*/  F2FP.PACK_AB R90, R8, R9 ;  /* 0x00000009085a723e */ /* 0x000fe200000000ff */
[----:B------:R-:W-:Y:S01]  /*0d20*/  @P0 FADD.FTZ R99, R114, R99 ;  /* 0x0000006372630221 */ /* 0x000fe20000010000 */
[----:B------:R-:W-:Y:S02]  /*0d30*/  F2FP.PACK_AB R89, R7, R10 ;  /* 0x0000000a0759723e */ /* 0x000fe400000000ff */
[----:B------:R-:W-:-:S02]  /*0d40*/  IADD3 R112, R112, 0x20, RZ ;  /* 0x0000002070707810 */ /* 0x000fc40007ffe0ff */
[----:B------:R-:W-:-:S05]  /*0d50*/  F2FP.PACK_AB R91, R99, R98 ;  /* 0x00000062635b723e */ /* 0x000fca00000000ff */
[----:B------:R0:W-:Y:S02]  /*0d60*/  STG.E.128 [R110.64], R88 ;  /* 0x000000586e007986 */ /* 0x0001e4000c101d04 */
.L_x_11471:
[----:B------:R-:W-:Y:S05]  /*0d70*/  BSYNC B0 ;  /* 0x0000000000007941 */ /* 0x000fea0003800000 */
.L_x_11470:
        /* <DEDUP_REMOVED lines=10> */
[--C-:B--2---:R-:W-:Y:S02]  /*0e20*/  HADD2.F32 R102, -RZ, R88.reuse.H0_H0 ;  /* 0x20000058ff667230 */ /* 0x104fe40000004100 */
[--C-:B------:R-:W-:Y:S02]  /*0e30*/  HADD2.F32 R106, -RZ, R89.reuse.H0_H0 ;  /* 0x20000059ff6a7230 */ /* 0x100fe40000004100 */
[----:B------:R-:W-:Y:S01]  /*0e40*/  HADD2.F32 R110, -RZ, R89.H1_H1 ;  /* 0x30000059ff6e7230 */ /* 0x000fe20000004100 */
[----:B------:R-:W-:Y:S01]  /*0e50*/  FMUL.FTZ R89, R102, R109 ;  /* 0x0000006d66597220 */ /* 0x000fe20000410000 */
[----:B------:R-:W-:Y:S02]  /*0e60*/  HADD2.F32 R104, -RZ, R88.H1_H1 ;  /* 0x30000058ff687230 */ /* 0x000fe40000004100 */
[--C-:B------:R-:W-:Y:S01]  /*0e70*/  HADD2.F32 R114, -RZ, R90.reuse.H0_H0 ;  /* 0x2000005aff727230 */ /* 0x100fe20000004100 */
[----:B0----5:R-:W-:Y:S01]  /*0e80*/  FMUL.FTZ R100, R76, R89 ;  /* 0x000000594c647220 */ /* 0x021fe20000410000 */
[----:B------:R-:W-:Y:S01]  /*0e90*/  HADD2.F32 R90, -RZ, R90.H1_H1 ;  /* 0x3000005aff5a7230 */ /* 0x000fe20000004100 */
[-C--:B------:R-:W-:Y:S01]  /*0ea0*/  FMUL.FTZ R104, R104, R109.reuse ;  /* 0x0000006d68687220 */ /* 0x080fe20000410000 */
[--C-:B------:R-:W-:Y:S01]  /*0eb0*/  HADD2.F32 R116, -RZ, R91.reuse.H0_H0 ;  /* 0x2000005bff747230 */ /* 0x100fe20000004100 */
[-C--:B------:R-:W-:Y:S01]  /*0ec0*/  FMUL.FTZ R103, R114, R109.reuse ;  /* 0x0000006d72677220 */ /* 0x080fe20000410000 */
[--C-:B---3--:R-:W-:Y:S01]  /*0ed0*/  @P0 HADD2.F32 R101, -RZ, R84.reuse.H0_H0 ;  /* 0x20000054ff650230 */ /* 0x108fe20000004100 */
[-C--:B------:R-:W-:Y:S01]  /*0ee0*/  FMUL.FTZ R90, R90, R109.reuse ;  /* 0x0000006d5a5a7220 */ /* 0x080fe20000410000 */
[----:B------:R-:W-:Y:S01]  /*0ef0*/  HADD2.F32 R88, -RZ, R91.H1_H1 ;  /* 0x3000005bff587230 */ /* 0x000fe20000004100 */
[----:B------:R-:W-:Y:S01]  /*0f00*/  FMUL.FTZ R91, R106, R109 ;  /* 0x0000006d6a5b7220 */ /* 0x000fe20000410000 */
[----:B------:R-:W-:Y:S01]  /*0f10*/  @P0 HADD2.F32 R106, -RZ, R84.H1_H1 ;  /* 0x30000054ff6a0230 */ /* 0x000fe20000004100 */
[----:B------:R-:W-:Y:S01]  /*0f20*/  @P0 FADD.FTZ R100, R101, R100 ;  /* 0x0000006465640221 */ /* 0x000fe20000010000 */
[----:B------:R-:W-:Y:S01]  /*0f30*/  @P0 HADD2.F32 R114, -RZ, R86.H1_H1 ;  /* 0x30000056ff720230 */ /* 0x000fe20000004100 */
[----:B------:R-:W-:-:S02]  /*0f40*/  FMUL.FTZ R101, R77, R104 ;  /* 0x000000684d657220 */ /* 0x000fc40000410000 */
[----:B------:R-:W-:Y:S01]  /*0f50*/  FMUL.FTZ R104, R80, R103 ;  /* 0x0000006750687220 */ /* 0x000fe20000410000 */
[----:B------:R-:W-:Y:S01]  /*0f60*/  @P0 HADD2.F32 R103, -RZ, R86.H0_H0 ;  /* 0x20000056ff670230 */ /* 0x000fe20000004100 */
[-C--:B------:R-:W-:Y:S02]  /*0f70*/  FMUL.FTZ R89, R116, R109.reuse ;  /* 0x0000006d74597220 */ /* 0x080fe40000410000 */
[----:B------:R-:W-:Y:S01]  /*0f80*/  FMUL.FTZ R105, R81, R90 ;  /* 0x0000005a51697220 */ /* 0x000fe20000410000 */
[----:B------:R-:W-:Y:S01]  /*0f90*/  @P0 HADD2.F32 R90, -RZ, R85.H1_H1 ;  /* 0x30000055ff5a0230 */ /* 0x000fe20000004100 */
[-C--:B------:R-:W-:Y:S02]  /*0fa0*/  FMUL.FTZ R110, R110, R109.reuse ;  /* 0x0000006d6e6e7220 */ /* 0x080fe40000410000 */
[----:B------:R-:W-:Y:S02]  /*0fb0*/  FMUL.FTZ R88, R88, R109 ;  /* 0x0000006d58587220 */ /* 0x000fe40000410000 */
[----:B------:R-:W-:-:S02]  /*0fc0*/  @P0 FADD.FTZ R101, R106, R101 ;  /* 0x000000656a650221 */ /* 0x000fc40000010000 */
[----:B------:R-:W-:Y:S01]  /*0fd0*/  FMUL.FTZ R102, R78, R91 ;  /* 0x0000005b4e667220 */ /* 0x000fe20000410000 */
[----:B------:R-:W-:Y:S01]  /*0fe0*/  @P0 HADD2.F32 R91, -RZ, R85.H0_H0 ;  /* 0x20000055ff5b0230 */ /* 0x000fe20000004100 */
[----:B------:R-:W-:Y:S01]  /*0ff0*/  @P0 FADD.FTZ R105, R114, R105 ;  /* 0x0000006972690221 */ /* 0x000fe20000010000 */
[--C-:B------:R-:W-:Y:S01]  /*1000*/  @P0 HADD2.F32 R114, -RZ, R87.reuse.H1_H1 ;  /* 0x30000057ff720230 */ /* 0x100fe20000004100 */
[----:B------:R-:W-:Y:S01]  /*1010*/  FMUL.FTZ R106, R82, R89 ;  /* 0x00000059526a7220 */ /* 0x000fe20000410000 */
[----:B------:R-:W-:Y:S01]  /*1020*/  @P0 HADD2.F32 R89, -RZ, R87.H0_H0 ;  /* 0x20000057ff590230 */ /* 0x000fe20000004100 */
[----:B------:R-:W-:Y:S02]  /*1030*/  @P0 FADD.FTZ R104, R103, R104 ;  /* 0x0000006867680221 */ /* 0x000fe40000010000 */
[----:B------:R-:W-:Y:S01]  /*1040*/  FMUL.FTZ R103, R79, R110 ;  /* 0x0000006e4f677220 */ /* 0x000fe20000410000 */
[C---:B------:R-:W-:Y:S01]  /*1050*/  LEA R110, P4, R112.reuse, c[0x0][0x188], 0x4 ;  /* 0x00006200706e7a11 */ /* 0x040fe200078820ff */
[----:B------:R-:W-:Y:S01]  /*1060*/  FMUL.FTZ R107, R83, R88 ;  /* 0x00000058536b7220 */ /* 0x000fe20000410000 */
[----:B------:R-:W-:Y:S01]  /*1070*/  F2FP.PACK_AB R88, R101, R100 ;  /* 0x000000646558723e */ /* 0x000fe200000000ff */
[----:B------:R-:W-:Y:S01]  /*1080*/  @P0 FADD.FTZ R102, R91, R102 ;  /* 0x000000665b660221 */ /* 0x000fe20000010000 */
[----:B------:R-:W-:Y:S01]  /*1090*/  LEA.HI.X R111, R112, c[0x0][0x18c], RZ, 0x4, P4 ;  /* 0x00006300706f7a11 */ /* 0x000fe200020f24ff */
[----:B------:R-:W-:Y:S01]  /*10a0*/  @P0 FADD.FTZ R103, R90, R103 ;  /* 0x000000675a670221 */ /* 0x000fe20000010000 */
[----:B------:R-:W-:Y:S01]  /*10b0*/  F2FP.PACK_AB R90, R105, R104 ;  /* 0x00000068695a723e */ /* 0x000fe200000000ff */
[----:B------:R-:W-:-:S02]  /*10c0*/  @P0 FADD.FTZ R106, R89, R106 ;  /* 0x0000006a596a0221 */ /* 0x000fc40000010000 */
[----:B------:R-:W-:Y:S01]  /*10d0*/  @P0 FADD.FTZ R107, R114, R107 ;  /* 0x0000006b726b0221 */ /* 0x000fe20000010000 */
[----:B------:R-:W-:-:S04]  /*10e0*/  F2FP.PACK_AB R89, R103, R102 ;  /* 0x000000666759723e */ /* 0x000fc800000000ff */
[----:B------:R-:W-:-:S05]  /*10f0*/  F2FP.PACK_AB R91, R107, R106 ;  /* 0x0000006a6b5b723e */ /* 0x000fca00000000ff */
[----:B------:R0:W-:Y:S02]  /*1100*/  STG.E.128 [R110.64], R88 ;  /* 0x000000586e007986 */ /* 0x0001e4000c101d04 */
.L_x_11473:
[----:B------:R-:W-:Y:S05]  /*1110*/  BSYNC B0 ;  /* 0x0000000000007941 */ /* 0x000fea0003800000 */
.L_x_11472:
        /* <DEDUP_REMOVED lines=30> */
.L_x_11484:
        /* <DEDUP_REMOVED lines=69> */
.L_x_11485:
        /* <DEDUP_REMOVED lines=18> */
[----:B------:R-:W-:Y:S02]  /*1870*/  FADD.FTZ R90, R4, -R110 ;  /* 0x8000006e045a7221 */ /* 0x000fe40000010000 */
[----:B------:R-:W-:-:S02]  /*1880*/  FMUL.FTZ R89, R111, R88 ;  /* 0x000000586f597220 */ /* 0x000fc40000410000 */
[----:B------:R-:W-:Y:S02]  /*1890*/  FMUL.FTZ R90, R111, R90 ;  /* 0x0000005a6f5a7220 */ /* 0x000fe40000410000 */
[----:B-----5:R-:W-:Y:S02]  /*18a0*/  FFMA.FTZ R88, R20, R89, R12 ;  /* 0x0000005914587223 */ /* 0x020fe4000001000c */
[----:B------:R-:W-:Y:S02]  /*18b0*/  FFMA.FTZ R89, R21, R90, R13 ;  /* 0x0000005a15597223 */ /* 0x000fe4000001000d */
[--C-:B------:R-:W-:Y:S02]  /*18c0*/  FADD.FTZ R112, R96, -R110.reuse ;  /* 0x8000006e60707221 */ /* 0x100fe40000010000 */
[--C-:B------:R-:W-:Y:S01]  /*18d0*/  FADD.FTZ R114, R95, -R110.reuse ;  /* 0x8000006e5f727221 */ /* 0x100fe20000010000 */
[----:B------:R-:W-:Y:S01]  /*18e0*/  F2FP.PACK_AB R88, R89, R88 ;  /* 0x000000585958723e */ /* 0x000fe200000000ff */
[----:B------:R-:W-:-:S02]  /*18f0*/  FADD.FTZ R90, R97, -R110 ;  /* 0x8000006e615a7221 */ /* 0x000fc40000010000 */
[--C-:B0-----:R-:W-:Y:S02]  /*1900*/  FADD.FTZ R108, R94, -R110.reuse ;  /* 0x8000006e5e6c7221 */ /* 0x101fe40000010000 */
[--C-:B------:R-:W-:Y:S02]  /*1910*/  FADD.FTZ R116, R93, -R110.reuse ;  /* 0x8000006e5d747221 */ /* 0x100fe40000010000 */
[----:B------:R-:W-:Y:S02]  /*1920*/  FADD.FTZ R118, R92, -R110 ;  /* 0x8000006e5c767221 */ /* 0x000fe40000010000 */
[C---:B------:R-:W-:Y:S01]  /*1930*/  FMUL.FTZ R91, R111.reuse, R112 ;  /* 0x000000706f5b7220 */ /* 0x040fe20000410000 */
[----:B------:R-:W-:Y:S01]  /*1940*/  HFMA2.MMA R112, -RZ, RZ, 0, 9.5367431640625e-07 ;  /* 0x00000010ff707435 */ /* 0x000fe200000001ff */
        /* <DEDUP_REMOVED lines=12> */
[----:B------:R-:W-:-:S04]  /*1a10*/  F2FP.PACK_AB R89, R108, R89 ;  /* 0x000000596c59723e */ /* 0x000fc800000000ff */
[----:B------:R-:W-:Y:S01]  /*1a20*/  F2FP.PACK_AB R91, R118, R109 ;  /* 0x0000006d765b723e */ /* 0x000fe200000000ff */
[C---:B------:R-:W-:Y:S01]  /*1a30*/  IMAD.WIDE.U32 R108, R3.reuse, R112, c[0x0][0x208] ;  /* 0x00008200036c7625 */ /* 0x040fe200078e0070 */
[----:B------:R-:W-:-:S04]  /*1a40*/  IADD3 R3, R3, 0x20, RZ ;  /* 0x0000002003037810 */ /* 0x000fc80007ffe0ff */
[----:B------:R0:W-:Y:S03]  /*1a50*/  STG.E.128 [R108.64], R88 ;  /* 0x000000586c007986 */ /* 0x0001e6000c101d04 */
.L_x_11477:
[----:B------:R-:W-:Y:S05]  /*1a60*/  BSYNC B0 ;  /* 0x0000000000007941 */ /* 0x000fea0003800000 */
.L_x_11476:
[----:B------:R-:W-:Y:S01]  /*1a70*/  BSSY B0, `(.L_x_11478) ;  /* 0x0000022000007945 */ /* 0x000fe20003800000 */
[----:B------:R-:W-:Y:S05]  /*1a80*/  @!P2 BRA `(.L_x_11479) ;  /* 0x000002000000a947 */ /* 0x000fea0003800000 */
[--C-:B0-2---:R-:W-:Y:S02]  /*1a90*/  FADD.FTZ R88, R5, -R110.reuse ;  /* 0x8000006e05587221 */ /* 0x105fe40000010000 */
[----:B------:R-:W-:Y:S02]  /*1aa0*/  FADD.FTZ R90, R6, -R110 ;  /* 0x8000006e065a7221 */ /* 0x000fe40000010000 */
[C---:B------:R-:W-:Y:S02]  /*1ab0*/  FMUL.FTZ R89, R111.reuse, R88 ;  /* 0x000000586f597220 */ /* 0x040fe40000410000 */
[----:B------:R-:W-:Y:S02]  /*1ac0*/  FMUL.FTZ R90, R111, R90 ;  /* 0x0000005a6f5a7220 */ /* 0x000fe40000410000 */
[----:B-----5:R-:W-:Y:S02]  /*1ad0*/  FFMA.FTZ R88, R44, R89, R36 ;  /* 0x000000592c587223 */ /* 0x020fe40000010024 */
[----:B------:R-:W-:-:S02]  /*1ae0*/  FFMA.FTZ R89, R45, R90, R37 ;  /* 0x0000005a2d597223 */ /* 0x000fc40000010025 */
[--C-:B------:R-:W-:Y:S02]  /*1af0*/  FADD.FTZ R112, R9, -R110.reuse ;  /* 0x8000006e09707221 */ /* 0x100fe40000010000 */
[--C-:B------:R-:W-:Y:S01]  /*1b00*/  FADD.FTZ R114, R8, -R110.reuse ;  /* 0x8000006e08727221 */ /* 0x100fe20000010000 */
[----:B------:R-:W-:Y:S01]  /*1b10*/  F2FP.PACK_AB R88, R89, R88 ;  /* 0x000000585958723e */ /* 0x000fe200000000ff */
[--C-:B------:R-:W-:Y:S02]  /*1b20*/  FADD.FTZ R90, R10, -R110.reuse ;  /* 0x8000006e0a5a7221 */ /* 0x100fe40000010000 */
[--C-:B------:R-:W-:Y:S02]  /*1b30*/  FADD.FTZ R108, R7, -R110.reuse ;  /* 0x8000006e076c7221 */ /* 0x100fe40000010000 */
[--C-:B------:R-:W-:Y:S02]  /*1b40*/  FADD.FTZ R116, R98, -R110.reuse ;  /* 0x8000006e62747221 */ /* 0x100fe40000010000 */
[----:B------:R-:W-:-:S02]  /*1b50*/  FADD.FTZ R118, R99, -R110 ;  /* 0x8000006e63767221 */ /* 0x000fc40000010000 */
[C---:B------:R-:W-:Y:S01]  /*1b60*/  FMUL.FTZ R91, R111.reuse, R112 ;  /* 0x000000706f5b7220 */ /* 0x040fe20000410000 */
[----:B------:R-:W-:Y:S01]  /*1b70*/  MOV R112, 0x10 ;  /* 0x0000001000707802 */ /* 0x000fe20000000f00 */
        /* <DEDUP_REMOVED lines=17> */
.L_x_11479:
[----:B------:R-:W-:Y:S05]  /*1c90*/  BSYNC B0 ;  /* 0x0000000000007941 */ /* 0x000fea0003800000 */
.L_x_11478:
        /* <DEDUP_REMOVED lines=29> */
[----:B------:R-:W-:Y:S01]  /*1e70*/  IMAD.WIDE.U32 R108, R3, R114, c[0x0][0x208] ;  /* 0x00008200036c7625 */ /* 0x000fe200078e0072 */
[----:B------:R-:W-:Y:S02]  /*1e80*/  F2FP.PACK_AB R91, R110, R91 ;  /* 0x0000005b6e5b723e */ /* 0x000fe400000000ff */
[----:B------:R-:W-:-:S05]  /*1e90*/  F2FP.PACK_AB R89, R112, R89 ;  /* 0x000000597059723e */ /* 0x000fca00000000ff */
[----:B------:R0:W-:Y:S02]  /*1ea0*/  STG.E.128 [R108.64], R88 ;  /* 0x000000586c007986 */ /* 0x0001e4000c101d04 */
.L_x_11481:
[----:B------:R-:W-:Y:S05]  /*1eb0*/  BSYNC B0 ;  /* 0x0000000000007941 */ /* 0x000fea0003800000 */
.L_x_11480:
[----:B------:R-:W-:-:S05]  /*1ec0*/  MOV R3, 0x4 ;  /* 0x0000000400037802 */ /* 0x000fca0000000f00 */
[----:B------:R-:W-:-:S05]  /*1ed0*/  IMAD R2, R3, c[0x0][0x160], R2 ;  /* 0x0000580003027a24 */ /* 0x000fca00078e0202 */
[----:B------:R-:W-:-:S13]  /*1ee0*/  ISETP.GE.AND P0, PT, R2, c[0x0][0x164], PT ;  /* 0x0000590002007a0c */ /* 0x000fda0003f06270 */
[----:B0-2--5:R-:W-:Y:S01]  /*1ef0*/  @P0 CALL.REL.NOINC `(.L_x_11482) ;  /* 0x0000001000000944 */ /* 0x025fe20003c00000 */
[----:B------:R-:W-:Y:S05]  /*1f00*/  BRA `(.L_x_11483) ;  /* 0xffffe63000007947 */ /* 0x000fea000383ffff */
.L_x_11482:
[----:B------:R-:W-:Y:S05]  /*1f10*/  EXIT ;  /* 0x000000000000794d */ /* 0x000fea0003800000 */
.L_x_11474:
[----:B------:R-:W-:Y:S01]  /*1f20*/  HFMA2.MMA R111, -RZ, RZ, 0, 5.9604644775390625e-08 ;  /* 0x00000001ff6f7435 */ /* 0x000fe200000001ff */
[----:B------:R-:W-:Y:S02]  /*1f30*/  MOV R91, 0x1f ;  /* 0x0000001f005b7802 */ /* 0x000fe40000000f00 */
[----:B------:R-:W-:Y:S02]  /*1f40*/  MOV R110, 0xffffffff ;  /* 0xffffffff006e7802 */ /* 0x000fe40000000f00 */
[----:B------:R-:W-:Y:S02]  /*1f50*/  MOV R88, 0x1f70 ;  /* 0x00001f7000587802 */ /* 0x000fe40000000f00 */
[----:B-----5:R-:W-:Y:S05]  /*1f60*/  CALL.REL.NOINC `($__internal_84_$__cuda_sm70_shflsync_bfly_p) ;  /* 0x000006c000007944 */ /* 0x020fea0003c00000 */
[----:B-1----:R-:W-:Y:S01]  /*1f70*/  MOV R89, R111 ;  /* 0x0000006f00597202 */ /* 0x002fe20000000f00 */
[----:B0-----:R-:W-:Y:S05]  /*1f80*/  BRA `(.L_x_11484) ;  /* 0xfffff37000007947 */ /* 0x001fea000383ffff */
.L_x_11475:
[----:B------:R-:W-:Y:S01]  /*1f90*/  HFMA2.MMA R111, -RZ, RZ, 0, 1.1920928955078125e-07 ;  /* 0x00000002ff6f7435 */ /* 0x000fe200000001ff */
[----:B0-----:R-:W-:Y:S02]  /*1fa0*/  MOV R90, R112 ;  /* 0x00000070005a7202 */ /* 0x001fe40000000f00 */
[----:B------:R-:W-:Y:S02]  /*1fb0*/  MOV R91, 0x1f ;  /* 0x0000001f005b7802 */ /* 0x000fe40000000f00 */
[----:B------:R-:W-:-:S02]  /*1fc0*/  MOV R110, 0xffffffff ;  /* 0xffffffff006e7802 */ /* 0x000fc40000000f00 */
[----:B------:R-:W-:Y:S02]  /*1fd0*/  MOV R88, 0x1ff0 ;  /* 0x00001ff000587802 */ /* 0x000fe40000000f00 */
[----:B-----5:R-:W-:Y:S05]  /*1fe0*/  CALL.REL.NOINC `($__internal_84_$__cuda_sm70_shflsync_bfly_p) ;  /* 0x0000064000007944 */ /* 0x020fea0003c00000 */
[----:B01----:R-:W-:Y:S01]  /*1ff0*/  FADD.FTZ R90, R112, R111 ;  /* 0x0000006f705a7221 */ /* 0x003fe20000010000 */
[----:B------:R-:W-:Y:S01]  /*2000*/  HFMA2.MMA R111, -RZ, RZ, 0, 2.384185791015625e-07 ;  /* 0x00000004ff6f7435 */ /* 0x000fe200000001ff */
[----:B------:R-:W-:Y:S02]  /*2010*/  MOV R91, 0x1f ;  /* 0x0000001f005b7802 */ /* 0x000fe40000000f00 */
[----:B------:R-:W-:Y:S02]  /*2020*/  MOV R110, 0xffffffff ;  /* 0xffffffff006e7802 */ /* 0x000fe40000000f00 */
[----:B------:R-:W-:Y:S02]  /*2030*/  MOV R88, 0x2050 ;  /* 0x0000205000587802 */ /* 0x000fe40000000f00 */
[----:B------:R-:W-:Y:S05]  /*2040*/  CALL.REL.NOINC `($__internal_84_$__cuda_sm70_shflsync_bfly_p) ;  /* 0x000005e000007944 */ /* 0x000fea0003c00000 */
[----:B01----:R-:W-:Y:S01]  /*2050*/  FADD.FTZ R90, R90, R111 ;  /* 0x0000006f5a5a7221 */ /* 0x003fe20000010000 */
[----:B------:R-:W-:Y:S01]  /*2060*/  HFMA2.MMA R111, -RZ, RZ, 0, 4.76837158203125e-07 ;  /* 0x00000008ff6f7435 */ /* 0x000fe200000001ff */
[----:B------:R-:W-:Y:S02]  /*2070*/  MOV R91, 0x1f ;  /* 0x0000001f005b7802 */ /* 0x000fe40000000f00 */
[----:B------:R-:W-:-:S02]  /*2080*/  MOV R110, 0xffffffff ;  /* 0xffffffff006e7802 */ /* 0x000fc40000000f00 */
[----:B------:R-:W-:Y:S02]  /*2090*/  MOV R88, 0x20b0 ;  /* 0x000020b000587802 */ /* 0x000fe40000000f00 */
[----:B------:R-:W-:Y:S05]  /*20a0*/  CALL.REL.NOINC `($__internal_84_$__cuda_sm70_shflsync_bfly_p) ;  /* 0x0000058000007944 */ /* 0x000fea0003c00000 */
[----:B01----:R-:W-:Y:S01]  /*20b0*/  FADD.FTZ R90, R90, R111 ;  /* 0x0000006f5a5a7221 */ /* 0x003fe20000010000 */
[----:B------:R-:W-:Y:S01]  /*20c0*/  HFMA2.MMA R111, -RZ, RZ, 0, 9.5367431640625e-07 ;  /* 0x00000010ff6f7435 */ /* 0x000fe200000001ff */
[----:B------:R-:W-:Y:S02]  /*20d0*/  MOV R91, 0x1f ;  /* 0x0000001f005b7802 */ /* 0x000fe40000000f00 */
[----:B------:R-:W-:Y:S02]  /*20e0*/  MOV R110, 0xffffffff ;  /* 0xffffffff006e7802 */ /* 0x000fe40000000f00 */
[----:B------:R-:W-:Y:S02]  /*20f0*/  MOV R88, 0x2110 ;  /* 0x0000211000587802 */ /* 0x000fe40000000f00 */
[----:B------:R-:W-:Y:S05]  /*2100*/  CALL.REL.NOINC `($__internal_84_$__cuda_sm70_shflsync_bfly_p) ;  /* 0x0000052000007944 */ /* 0x000fea0003c00000 */
        /* <DEDUP_REMOVED lines=55> */
[----:B------:R-:W-:Y:S05]  /*2480*/  CALL.REL.NOINC `($__internal_84_$__cuda_sm70_shflsync_bfly_p) ;  /* 0x000001a000007944 */ /* 0x000fea0003c00000 */
[----:B01----:R-:W-:Y:S01]  /*2490*/  FADD.FTZ R90, R90, R111 ;  /* 0x0000006f5a5a7221 */ /* 0x003fe20000010000 */
[----:B------:R-:W-:Y:S01]  /*24a0*/  HFMA2.MMA R111, -RZ, RZ, 0, 1.1920928955078125e-07 ;  /* 0x00000002ff6f7435 */ /* 0x000fe200000001ff */
[----:B------:R-:W-:Y:S02]  /*24b0*/  MOV R91, 0x1f ;  /* 0x0000001f005b7802 */ /* 0x000fe40000000f00 */
[----:B------:R-:W-:Y:S02]  /*24c0*/  MOV R110, 0xffffffff ;  /* 0xffffffff006e7802 */ /* 0x000fe40000000f00 */
[----:B------:R-:W-:Y:S02]  /*24d0*/  MOV R88, 0x24f0 ;  /* 0x000024f000587802 */ /* 0x000fe40000000f00 */
[----:B------:R-:W-:Y:S05]  /*24e0*/  CALL.REL.NOINC `($__internal_84_$__cuda_sm70_shflsync_bfly_p) ;  /* 0x0000014000007944 */ /* 0x000fea0003c00000 */
[----:B01----:R-:W-:Y:S01]  /*24f0*/  FADD.FTZ R90, R90, R111 ;  /* 0x0000006f5a5a7221 */ /* 0x003fe20000010000 */
[----:B------:R-:W-:Y:S01]  /*2500*/  HFMA2.MMA R111, -RZ, RZ, 0, 2.384185791015625e-07 ;  /* 0x00000004ff6f7435 */ /* 0x000fe200000001ff */
[----:B------:R-:W-:-:S02]  /*2510*/  MOV R91, 0x1f ;  /* 0x0000001f005b7802 */ /* 0x000fc40000000f00 */
[----:B------:R-:W-:Y:S02]  /*2520*/  MOV R110, 0xffffffff ;  /* 0xffffffff006e7802 */ /* 0x000fe40000000f00 */
[----:B------:R-:W-:Y:S02]  /*2530*/  MOV R88, 0x2550 ;  /* 0x0000255000587802 */ /* 0x000fe40000000f00 */
[----:B------:R-:W-:Y:S05]  /*2540*/  CALL.REL.NOINC `($__internal_84_$__cuda_sm70_shflsync_bfly_p) ;  /* 0x000000e000007944 */ /* 0x000fea0003c00000 */
[----:B01----:R-:W-:Y:S01]  /*2550*/  FADD.FTZ R90, R90, R111 ;  /* 0x0000006f5a5a7221 */ /* 0x003fe20000010000 */
[----:B------:R-:W-:Y:S01]  /*2560*/  HFMA2.MMA R111, -RZ, RZ, 0, 4.76837158203125e-07 ;  /* 0x00000008ff6f7435 */ /* 0x000fe200000001ff */
[----:B------:R-:W-:Y:S02]  /*2570*/  MOV R91, 0x1f ;  /* 0x0000001f005b7802 */ /* 0x000fe40000000f00 */
[----:B------:R-:W-:Y:S02]  /*2580*/  MOV R110, 0xffffffff ;  /* 0xffffffff006e7802 */ /* 0x000fe40000000f00 */
[----:B------:R-:W-:Y:S02]  /*2590*/  MOV R88, 0x25b0 ;  /* 0x000025b000587802 */ /* 0x000fe40000000f00 */
[----:B------:R-:W-:Y:S05]  /*25a0*/  CALL.REL.NOINC `($__internal_84_$__cuda_sm70_shflsync_bfly_p) ;  /* 0x0000008000007944 */ /* 0x000fea0003c00000 */
[----:B-1----:R-:W-:Y:S01]  /*25b0*/  FADD.FTZ R108, R90, R111 ;  /* 0x0000006f5a6c7221 */ /* 0x002fe20000010000 */
[----:B------:R-:W-:Y:S01]  /*25c0*/  HFMA2.MMA R111, -RZ, RZ, 0, 9.5367431640625e-07 ;  /* 0x00000010ff6f7435 */ /* 0x000fe200000001ff */
[----:B0-----:R-:W-:-:S02]  /*25d0*/  MOV R91, 0x1f ;  /* 0x0000001f005b7802 */ /* 0x001fc40000000f00 */
[----:B------:R-:W-:Y:S02]  /*25e0*/  MOV R110, 0xffffffff ;  /* 0xffffffff006e7802 */ /* 0x000fe40000000f00 */
[----:B------:R-:W-:Y:S02]  /*25f0*/  MOV R90, R108 ;  /* 0x0000006c005a7202 */ /* 0x000fe40000000f00 */
[----:B------:R-:W-:Y:S02]  /*2600*/  MOV R88, 0x2620 ;  /* 0x0000262000587802 */ /* 0x000fe40000000f00 */
[----:B------:R-:W-:Y:S05]  /*2610*/  CALL.REL.NOINC `($__internal_84_$__cuda_sm70_shflsync_bfly_p) ;  /* 0x0000001000007944 */ /* 0x000fea0003c00000 */
[----:B01----:R-:W-:Y:S05]  /*2620*/  BRA `(.L_x_11485) ;  /* 0xfffff12000007947 */ /* 0x003fea000383ffff */
        .weak           $__internal_84_$__cuda_sm70_shflsync_bfly_p
        .type           $__internal_84_$__cuda_sm70_shflsync_bfly_p,@function
        .size           $__internal_84_$__cuda_sm70_shflsync_bfly_p,(.L_x_22252 - $__internal_84_$__cuda_sm70_shflsync_bfly_p)
$__internal_84_$__cuda_sm70_shflsync_bfly_p:
[----:B------:R-:W-:Y:S01]  /*2630*/  HFMA2.MMA R89, -RZ, RZ, 0, 0 ;  /* 0x00000000ff597435 */ /* 0x000fe200000001ff */
[----:B------:R-:W-:Y:S04]  /*2640*/  WARPSYNC R110 ;  /* 0x0000006e00007348 */ /* 0x000fe80003800000 */
[----:B------:R0:W1:Y:S01]  /*2650*/  SHFL.BFLY PT, R111, R90, R111, R91 ;  /* 0x0c00006f5a6f7389 */ /* 0x00006200000e005b */
[----:B------:R-:W-:Y:S05]  /*2660*/  RET.REL.NODEC R88 `(_ZN10layer_norm13ln_fwd_kernelINS_13Kernel_traitsIf6__halfS2_S2_fjLj768ELj1ELj4ELj1ELj16ENS_18Kernel_traits_baseILj768EfS2_S2_S2_fjLj128EEEEELb0ELb1ELb0ELb0EEEvNS_9FwdParamsE) ;  /* 0xffffd99058007950 */ /* 0x000fea0003c3ffff */
.L_x_11486:
        /* <DEDUP_REMOVED lines=9> */
.L_x_22252:


//--------------------- .text._ZN10layer_norm13ln_fwd_kernelINS_13Kernel_traitsIf6__halfS2_S2_fjLj768ELj1ELj4ELj1ELj16ENS_18Kernel_traits_baseILj768EfS2_S2_S2_fjLj128EEEEELb0ELb1ELb0ELb1EEEvNS_9FwdParamsE --------------------------
	.section	.text._ZN10layer_norm13ln_fwd_kernelINS_13Kernel_traitsIf6__halfS2_S2_fjLj768ELj1ELj4ELj1ELj16ENS_18Kernel_traits_baseILj768EfS2_S2_S2_fjLj128EEEEELb0ELb1ELb0ELb1EEEvNS_9FwdParamsE,"ax",@progbits
	.sectioninfo	@"SHI_REGISTERS=128"
	.align	128
        .global         _ZN10layer_norm13ln_fwd_kernelINS_13Kernel_traitsIf6__halfS2_S2_fjLj768ELj1ELj4ELj1ELj16ENS_18Kernel_traits_baseILj768EfS2_S2_S2_fjLj128EEEEELb0ELb1ELb0ELb1EEEvNS_9FwdParamsE
        .type           _ZN10layer_norm13ln_fwd_kernelINS_13Kernel_traitsIf6__halfS2_S2_fjLj768ELj1ELj4ELj1ELj16ENS_18Kernel_traits_baseILj768EfS2_S2_S2_fjLj128EEEEELb0ELb1ELb0ELb1EEEvNS_9FwdParamsE,@function
        .size           _ZN10layer_norm13ln_fwd_kernelINS_13Kernel_traitsIf6__halfS2_S2_fjLj768ELj1ELj4ELj1ELj16ENS_18Kernel_traits_baseILj768EfS2_S2_S2_fjLj128EEEEELb0ELb1ELb0ELb1EEEvNS_9FwdParamsE,(.L_x_22253 - _ZN10layer_norm13ln_fwd_kernelINS_13Kernel_traitsIf6__halfS2_S2_fjLj768ELj1ELj4ELj1ELj16ENS_18Kernel_traits_baseILj768EfS2_S2_S2_fjLj128EEEEELb0ELb1ELb0ELb1EEEvNS_9FwdParamsE)
        .other          _ZN10layer_norm13ln_fwd_kernelINS_13Kernel_traitsIf6__halfS2_S2_fjLj768ELj1ELj4ELj1ELj16ENS_18Kernel_traits_baseILj768EfS2_S2_S2_fjLj128EEEEELb0ELb1ELb0ELb1EEEvNS_9FwdParamsE,@"STO_CUDA_ENTRY STV_DEFAULT"
_ZN10layer_norm13ln_fwd_kernelINS_13Kernel_traitsIf6__halfS2_S2_fjLj768ELj1ELj4ELj1ELj16ENS_18Kernel_traits_baseILj768EfS2_S2_S2_fjLj128EEEEELb0ELb1ELb0ELb1EEEvNS_9FwdParamsE:
.text._ZN10layer_norm13ln_fwd_kernelINS_13Kernel_traitsIf6__halfS2_S2_fjLj768ELj1ELj4ELj1ELj16ENS_18Kernel_traits_baseILj768EfS2_S2_S2_fjLj128EEEEELb0ELb1ELb0ELb1EEEvNS_9FwdParamsE:
        /* <DEDUP_REMOVED lines=50> */
.L_x_11490:
[----:B------:R-:W-:Y:S01]  /*0320*/  ISETP.NE.U32.AND P1, PT, RZ, c[0x0][0x1c0], PT ;  /* 0x00007000ff007a0c */ /* 0x000fe20003f25070 */
[----:B------:R-:W-:Y:S01]  /*0330*/  IMAD R0, R96, c[0x0][0x168], RZ ;  /* 0x00005a0060007a24 */ /* 0x000fe200078e02ff */
[----:B------:R-:W-:Y:S01]  /*0340*/  ISETP.NE.U32.AND P0, PT, RZ, c[0x0][0x180], PT ;  /* 0x00006000ff007a0c */ /* 0x000fe20003f05070 */
[----:B-1----:R-:W-:Y:S01]  /*0350*/  HFMA2.MMA R2, -RZ, RZ, 0, 9.5367431640625e-07 ;  /* 0x00000010ff027435 */ /* 0x002fe200000001ff */
[----:B------:R-:W-:-:S02]  /*0360*/  ISETP.NE.AND.EX P1, PT, RZ, c[0x0][0x1c4], PT, P1 ;  /* 0x00007100ff007a0c */ /* 0x000fc40003f25310 */
[----:B------:R-:W-:Y:S02]  /*0370*/  SHF.R.S32.HI R3, RZ, 0x1f, R0 ;  /* 0x0000001fff037819 */ /* 0x000fe40000011400 */
[----:B------:R-:W-:Y:S02]  /*0380*/  ISETP.NE.AND.EX P0, PT, RZ, c[0x0][0x184], PT, P0 ;  /* 0x00006100ff007a0c */ /* 0x000fe40003f05300 */
[----:B------:R-:W-:-:S04]  /*0390*/  LEA.HI R3, R3, R0, RZ, 0x3 ;  /* 0x0000000003037211 */ /* 0x000fc800078f18ff */
[----:B------:R-:W-:-:S03]  /*03a0*/  LEA.HI.SX32 R3, R3, R98, 0x1d ;  /* 0x0000006203037211 */ /* 0x000fc600078feaff */
[----:B------:R-:W-:Y:S02]  /*03b0*/  @P1 MOV R85, 0x2 ;  /* 0x0000000200551802 */ /* 0x000fe40000000f00 */
[C---:B------:R-:W-:Y:S02]  /*03c0*/  IMAD.WIDE.U32 R80, R3.reuse, R2, c[0x0][0x170] ;  /* 0x00005c0003507625 */ /* 0x040fe400078e0002 */
[C---:B------:R-:W-:Y:S02]  /*03d0*/  @P0 LEA R86, P2, R3.reuse, c[0x0][0x180], 0x4 ;  /* 0x0000600003560a11 */ /* 0x040fe400078420ff */
[----:B------:R-:W-:Y:S02]  /*03e0*/  @P1 IMAD.WIDE R84, R96, R85, c[0x0][0x1c0] ;  /* 0x0000700060541625 */ /* 0x000fe400078e0255 */
[----:B------:R-:W2:Y:S01]  /*03f0*/  LDG.E.128 R80, [R80.64] ;  /* 0x0000000450507981 */ /* 0x000ea2000c1e1d00 */
[----:B------:R-:W-:-:S03]  /*0400*/  @P0 LEA.HI.X R87, R3, c[0x0][0x184], RZ, 0x4, P2 ;  /* 0x0000610003570a11 */ /* 0x000fc600010f24ff */
[----:B------:R-:W3:Y:S04]  /*0410*/  @P1 LDG.E.U16 R84, [R84.64] ;  /* 0x0000000454541981 */ /* 0x000ee8000c1e1500 */
[----:B0-----:R-:W4:Y:S01]  /*0420*/  @P0 LDG.E.128 R4, [R86.64] ;  /* 0x0000000456040981 */ /* 0x001f22000c1e1d00 */
[----:B------:R-:W-:Y:S01]  /*0430*/  HFMA2.MMA R112, -RZ, RZ, 1.875, 0 ;  /* 0x3f800000ff707435 */ /* 0x000fe200000001ff */
[----:B------:R-:W-:Y:S01]  /*0440*/  SHF.R.U32.HI R109, RZ, 0x1c, R3 ;  /* 0x0000001cff6d7819 */ /* 0x000fe20000011603 */
[----:B--2---:R-:W-:-:S03]  /*0450*/  HADD2.F32 R89, -RZ, R80.H0_H0 ;  /* 0x20000050ff597230 */ /* 0x004fc60000004100 */
[----:B---3--:R-:W-:Y:S02]  /*0460*/  @P1 HADD2.F32 R112, -RZ, R84.H0_H0 ;  /* 0x20000054ff701230 */ /* 0x008fe40000004100 */
[----:B------:R-:W-:Y:S02]  /*0470*/  HADD2.F32 R91, -RZ, R80.H1_H1 ;  /* 0x30000050ff5b7230 */ /* 0x000fe40000004100 */
[----:B------:R-:W-:Y:S01]  /*0480*/  HADD2.F32 R93, -RZ, R81.H0_H0 ;  /* 0x20000051ff5d7230 */ /* 0x000fe20000004100 */
[-C--:B------:R-:W-:Y:S01]  /*0490*/  FMUL.FTZ R89, R89, R112.reuse ;  /* 0x0000007059597220 */ /* 0x080fe20000410000 */
[--C-:B----4-:R-:W-:Y:S01]  /*04a0*/  @P0 HADD2.F32 R0, -RZ, R4.reuse.H0_H0 ;  /* 0x20000004ff000230 */ /* 0x110fe20000004100 */
[-C--:B------:R-:W-:Y:S01]  /*04b0*/  FMUL.FTZ R94, R91, R112.reuse ;  /* 0x000000705b5e7220 */ /* 0x080fe20000410000 */
[--C-:B------:R-:W-:Y:S01]  /*04c0*/  HADD2.F32 R87, -RZ, R83.reuse.H0_H0 ;  /* 0x20000053ff577230 */ /* 0x100fe20000004100 */
[----:B-----5:R-:W-:Y:S01]  /*04d0*/  FMUL.FTZ R99, R28, R89 ;  /* 0x000000591c637220 */ /* 0x020fe20000410000 */
[----:B------:R-:W-:Y:S01]  /*04e0*/  HADD2.F32 R83, -RZ, R83.H1_H1 ;  /* 0x30000053ff537230 */ /* 0x000fe20000004100 */
[----:B------:R-:W-:Y:S01]  /*04f0*/  FMUL.FTZ R93, R93, R112 ;  /* 0x000000705d5d7220 */ /* 0x000fe20000410000 */
[----:B------:R-:W-:Y:S01]  /*0500*/  HADD2.F32 R101, -RZ, R81.H1_H1 ;  /* 0x30000051ff657230 */ /* 0x000fe20000004100 */
[----:B------:R-:W-:Y:S01]  /*0510*/  FMUL.FTZ R94, R29, R94 ;  /* 0x0000005e1d5e7220 */ /* 0x000fe20000410000 */
[----:B------:R-:W-:Y:S01]  /*0520*/  @P0 HADD2.F32 R81, -RZ, R4.H1_H1 ;  /* 0x30000004ff510230 */ /* 0x000fe20000004100 */
[----:B------:R-:W-:Y:S01]  /*0530*/  @P0 FADD.FTZ R99, R99, R0 ;  /* 0x0000000063630221 */ /* 0x000fe20000010000 */
[----:B------:R-:W-:Y:S01]  /*0540*/  @P0 HADD2.F32 R0, -RZ, R5.H0_H0 ;  /* 0x20000005ff000230 */ /* 0x000fe20000004100 */
[----:B------:R-:W-:Y:S01]  /*0550*/  FMUL.FTZ R92, R83, R112 ;  /* 0x00000070535c7220 */ /* 0x000fe20000410000 */
[--C-:B------:R-:W-:Y:S01]  /*0560*/  HADD2.F32 R95, -RZ, R82.reuse.H0_H0 ;  /* 0x20000052ff5f7230 */ /* 0x100fe20000004100 */
[----:B------:R-:W-:Y:S01]  /*0570*/  FMUL.FTZ R97, R30, R93 ;  /* 0x0000005d1e617220 */ /* 0x000fe20000410000 */
[----:B------:R-:W-:Y:S01]  /*0580*/  HADD2.F32 R85, -RZ, R82.H1_H1 ;  /* 0x30000052ff557230 */ /* 0x000fe20000004100 */
[----:B------:R-:W-:Y:S01]  /*0590*/  @P0 FADD.FTZ R94, R94, R81 ;  /* 0x000000515e5e0221 */ /* 0x000fe20000010000 */
[----:B------:R-:W-:Y:S01]  /*05a0*/  @P0 HADD2.F32 R81, -RZ, R7.H1_H1 ;  /* 0x30000007ff510230 */ /* 0x000fe20000004100 */
[----:B------:R-:W-:-:S02]  /*05b0*/  FMUL.FTZ R92, R27, R92 ;  /* 0x0000005c1b5c7220 */ /* 0x000fc40000410000 */
[----:B------:R-:W-:Y:S02]  /*05c0*/  @P0 FADD.FTZ R97, R97, R0 ;  /* 0x0000000061610221 */ /* 0x000fe40000010000 */
        /* <DEDUP_REMOVED lines=8> */
[----:B------:R-:W-:Y:S01]  /*0650*/  @P0 HADD2.F32 R81, -RZ, R5.H1_H1 ;  /* 0x30000005ff510230 */ /* 0x000fe20000004100 */
[----:B------:R-:W-:Y:S01]  /*0660*/  FMUL.FTZ R93, R26, R87 ;  /* 0x000000571a5d7220 */ /* 0x000fe20000410000 */
[----:B------:R-:W-:Y:S01]  /*0670*/  @P0 HADD2.F32 R83, -RZ, R6.H1_H1 ;  /* 0x30000006ff530230 */ /* 0x000fe20000004100 */
[----:B------:R-:W-:Y:S01]  /*0680*/  FMUL.FTZ R90, R25, R90 ;  /* 0x0000005a195a7220 */ /* 0x000fe20000410000 */
[----:B------:R-:W-:Y:S01]  /*0690*/  SHF.L.U32 R91, R3, 0x4, RZ ;  /* 0x00000004035b7819 */ /* 0x000fe200000006ff */
[----:B------:R-:W-:Y:S01]  /*06a0*/  FMUL.FTZ R0, R31, R0 ;  /* 0x000000001f007220 */ /* 0x000fe20000410000 */
[----:B------:R-:W-:Y:S01]  /*06b0*/  IADD3 R89, R3, 0x20, RZ ;  /* 0x0000002003597810 */ /* 0x000fe20007ffe0ff */
[----:B------:R-:W-:Y:S01]  /*06c0*/  @P0 FADD.FTZ R95, R95, R80 ;  /* 0x000000505f5f0221 */ /* 0x000fe20000010000 */
[----:B------:R-:W-:Y:S01]  /*06d0*/  IADD3 R100, P1, R91, c[0x0][0x188], RZ ;  /* 0x000062005b647a10 */ /* 0x000fe20007f3e0ff */
[----:B------:R-:W-:-:S02]  /*06e0*/  @P0 FADD.FTZ R93, R93, R82 ;  /* 0x000000525d5d0221 */ /* 0x000fc40000010000 */
[----:B------:R-:W-:Y:S02]  /*06f0*/  @P0 FADD.FTZ R90, R90, R83 ;  /* 0x000000535a5a0221 */ /* 0x000fe40000010000 */
[----:B------:R-:W-:Y:S01]  /*0700*/  @P0 FADD.FTZ R0, R0, R81 ;  /* 0x0000005100000221 */ /* 0x000fe20000010000 */
[----:B------:R-:W-:Y:S01]  /*0710*/  IADD3.X R101, R109, c[0x0][0x18c], RZ, P1, !PT ;  /* 0x000063006d657a10 */ /* 0x000fe20000ffe4ff */
[----:B------:R-:W-:Y:S01]  /*0720*/  IMAD.WIDE.U32 R84, R89, R2, c[0x0][0x170] ;  /* 0x00005c0059547625 */ /* 0x000fe200078e0002 */
[----:B------:R-:W-:Y:S02]  /*0730*/  F2FP.PACK_AB R83, R92, R93 ;  /* 0x0000005d5c53723e */ /* 0x000fe400000000ff */
[----:B------:R-:W-:Y:S02]  /*0740*/  F2FP.PACK_AB R82, R90, R95 ;  /* 0x0000005f5a52723e */ /* 0x000fe400000000ff */
[----:B------:R-:W-:Y:S02]  /*0750*/  F2FP.PACK_AB R81, R0, R97 ;  /* 0x000000610051723e */ /* 0x000fe400000000ff */
[----:B------:R-:W-:-:S02]  /*0760*/  F2FP.PACK_AB R80, R94, R99 ;  /* 0x000000635e50723e */ /* 0x000fc400000000ff */
[----:B------:R-:W-:-:S03]  /*0770*/  @P0 LEA R102, P1, R89, c[0x0][0x180], 0x4 ;  /* 0x0000600059660a11 */ /* 0x000fc600078220ff */
[----:B------:R0:W-:Y:S01]  /*0780*/  STG.E.128 [R100.64], R80 ;  /* 0x0000005064007986 */ /* 0x0001e2000c101d04 */
[----:B------:R-:W-:-:S03]  /*0790*/  @P0 LEA.HI.X R103, R89, c[0x0][0x184], RZ, 0x4, P1 ;  /* 0x0000610059670a11 */ /* 0x000fc600008f24ff */
[----:B------:R-:W2:Y:S04]  /*07a0*/  LDG.E.128 R84, [R84.64] ;  /* 0x0000000454547981 */ /* 0x000ea8000c1e1d00 */
[----:B------:R1:W3:Y:S02]  /*07b0*/  @P0 LDG.E.128 R4, [R102.64] ;  /* 0x0000000466040981 */ /* 0x0002e4000c1e1d00 */
[----:B-1----:R-:W-:Y:S02]  /*07c0*/  SHF.L.U32 R103, R89, 0x4, RZ ;  /* 0x0000000459677819 */ /* 0x002fe400000006ff */
[----:B------:R-:W-:Y:S02]  /*07d0*/  SHF.R.U32.HI R102, RZ, 0x1c, R89 ;  /* 0x0000001cff667819 */ /* 0x000fe40000011659 */
[----:B------:R-:W-:-:S04]  /*07e0*/  IADD3 R88, P1, R103, c[0x0][0x188], RZ ;  /* 0x0000620067587a10 */ /* 0x000fc80007f3e0ff */
[----:B------:R-:W-:Y:S01]  /*07f0*/  IADD3.X R89, R102, c[0x0][0x18c], RZ, P1, !PT ;  /* 0x0000630066597a10 */ /* 0x000fe20000ffe4ff */
[--C-:B--2---:R-:W-:Y:S02]  /*0800*/  HADD2.F32 R107, -RZ, R84.reuse.H1_H1 ;  /* 0x30000054ff6b7230 */ /* 0x104fe40000004100 */
[----:B------:R-:W-:Y:S02]  /*0810*/  HADD2.F32 R105, -RZ, R84.H0_H0 ;  /* 0x20000054ff697230 */ /* 0x000fe40000004100 */
[----:B------:R-:W-:Y:S01]  /*0820*/  HADD2.F32 R115, -RZ, R86.H0_H0 ;  /* 0x20000056ff737230 */ /* 0x000fe20000004100 */
[----:B0-----:R-:W-:Y:S01]  /*0830*/  FMUL.FTZ R80, R107, R112 ;  /* 0x000000706b507220 */ /* 0x001fe20000410000 */
[--C-:B------:R-:W-:Y:S02]  /*0840*/  HADD2.F32 R81, -RZ, R87.reuse.H0_H0 ;  /* 0x20000057ff517230 */ /* 0x100fe40000004100 */
[----:B------:R-:W-:Y:S01]  /*0850*/  HADD2.F32 R87, -RZ, R87.H1_H1 ;  /* 0x30000057ff577230 */ /* 0x000fe20000004100 */
[----:B------:R-:W-:Y:S01]  /*0860*/  FMUL.FTZ R101, R21, R80 ;  /* 0x0000005015657220 */ /* 0x000fe20000410000 */
[----:B---3--:R-:W-:Y:S01]  /*0870*/  @P0 HADD2.F32 R82, -RZ, R4.H1_H1 ;  /* 0x30000004ff520230 */ /* 0x008fe20000004100 */
[-C--:B------:R-:W-:Y:S01]  /*0880*/  FMUL.FTZ R105, R105, R112.reuse ;  /* 0x0000007069697220 */ /* 0x080fe20000410000 */
[--C-:B------:R-:W-:Y:S01]  /*0890*/  HADD2.F32 R111, -RZ, R85.reuse.H0_H0 ;  /* 0x20000055ff6f7230 */ /* 0x100fe20000004100 */
[-C--:B------:R-:W-:Y:S01]  /*08a0*/  FMUL.FTZ R115, R115, R112.reuse ;  /* 0x0000007073737220 */ /* 0x080fe20000410000 */
[----:B------:R-:W-:Y:S01]  /*08b0*/  HADD2.F32 R113, -RZ, R85.H1_H1 ;  /* 0x30000055ff717230 */ /* 0x000fe20000004100 */
[-C--:B------:R-:W-:Y:S01]  /*08c0*/  FMUL.FTZ R80, R87, R112.reuse ;  /* 0x0000007057507220 */ /* 0x080fe20000410000 */
[----:B------:R-:W-:Y:S01]  /*08d0*/  HADD2.F32 R117, -RZ, R86.H1_H1 ;  /* 0x30000056ff757230 */ /* 0x000fe20000004100 */
[----:B------:R-:W-:Y:S01]  /*08e0*/  @P0 FADD.FTZ R101, R82, R101 ;  /* 0x0000006552650221 */ /* 0x000fe20000010000 */
[----:B------:R-:W-:Y:S01]  /*08f0*/  @P0 HADD2.F32 R83, -RZ, R4.H0_H0 ;  /* 0x20000004ff530230 */ /* 0x000fe20000004100 */
[----:B------:R-:W-:Y:S01]  /*0900*/  FMUL.FTZ R100, R20, R105 ;  /* 0x0000006914647220 */ /* 0x000fe20000410000 */
[----:B------:R-:W-:Y:S01]  /*0910*/  @P0 HADD2.F32 R82, -RZ, R6.H0_H0 ;  /* 0x20000006ff520230 */ /* 0x000fe20000004100 */
[----:B------:R-:W-:-:S02]  /*0920*/  FMUL.FTZ R81, R81, R112 ;  /* 0x0000007051517220 */ /* 0x000fc40000410000 */
[----:B------:R-:W-:Y:S02]  /*0930*/  FMUL.FTZ R105, R16, R115 ;  /* 0x0000007310697220 */ /* 0x000fe40000410000 */
[----:B------:R-:W-:Y:S02]  /*0940*/  FMUL.FTZ R111, R111, R112 ;  /* 0x000000706f6f7220 */ /* 0x000fe40000410000 */
[----:B------:R-:W-:Y:S02]  /*0950*/  FMUL.FTZ R107, R19, R80 ;  /* 0x00000050136b7220 */ /* 0x000fe40000410000 */
[-C--:B------:R-:W-:Y:S02]  /*0960*/  FMUL.FTZ R108, R117, R112.reuse ;  /* 0x00000070756c7220 */ /* 0x080fe40000410000 */
[----:B------:R-:W-:Y:S01]  /*0970*/  FMUL.FTZ R80, R113, R112 ;  /* 0x0000007071507220 */ /* 0x000fe20000410000 */
[----:B------:R-:W-:Y:S01]  /*0980*/  @P0 HADD2.F32 R85, -RZ, R7.H0_H0 ;  /* 0x20000007ff550230 */ /* 0x000fe20000004100 */
[----:B------:R-:W-:Y:S01]  /*0990*/  @P0 FADD.FTZ R100, R83, R100 ;  /* 0x0000006453640221 */ /* 0x000fe20000010000 */
[----:B------:R-:W-:Y:S01]  /*09a0*/  @P0 HADD2.F32 R83, -RZ, R5.H0_H0 ;  /* 0x20000005ff530230 */ /* 0x000fe20000004100 */
[----:B------:R-:W-:Y:S01]  /*09b0*/  FMUL.FTZ R106, R18, R81 ;  /* 0x00000051126a7220 */ /* 0x000fe20000410000 */
[----:B------:R-:W-:Y:S01]  /*09c0*/  @P0 HADD2.F32 R84, -RZ, R7.H1_H1 ;  /* 0x30000007ff540230 */ /* 0x000fe20000004100 */
[----:B------:R-:W-:Y:S01]  /*09d0*/  @P0 FADD.FTZ R105, R82, R105 ;  /* 0x0000006952690221 */ /* 0x000fe20000010000 */
[----:B------:R-:W-:Y:S01]  /*09e0*/  @P0 HADD2.F32 R82, -RZ, R5.H1_H1 ;  /* 0x30000005ff520230 */ /* 0x000fe20000004100 */
[----:B------:R-:W-:Y:S01]  /*09f0*/  FMUL.FTZ R104, R22, R111 ;  /* 0x0000006f16687220 */ /* 0x000fe20000410000 */
[----:B------:R-:W-:Y:S01]  /*0a00*/  @P0 HADD2.F32 R81, -RZ, R6.H1_H1 ;  /* 0x30000006ff510230 */ /* 0x000fe20000004100 */
[----:B------:R-:W-:-:S02]  /*0a10*/  FMUL.FTZ R108, R17, R108 ;  /* 0x0000006c116c7220 */ /* 0x000fc40000410000 */
[----:B------:R-:W-:Y:S01]  /*0a20*/  FMUL.FTZ R111, R23, R80 ;  /* 0x00000050176f7220 */ /* 0x000fe20000410000 */
[----:B------:R-:W-:Y:S01]  /*0a30*/  IADD3 R113, R3, 0x40, RZ ;  /* 0x0000004003717810 */ /* 0x000fe20007ffe0ff */
[----:B------:R-:W-:Y:S02]  /*0a40*/  @P0 FADD.FTZ R104, R83, R104 ;  /* 0x0000006853680221 */ /* 0x000fe40000010000 */
[----:B------:R-:W-:Y:S02]  /*0a50*/  @P0 FADD.FTZ R106, R85, R106 ;  /* 0x0000006a556a0221 */ /* 0x000fe40000010000 */
[----:B------:R-:W-:Y:S02]  /*0a60*/  @P0 FADD.FTZ R107, R84, R107 ;  /* 0x0000006b546b0221 */ /* 0x000fe40000010000 */
[----:B------:R-:W-:Y:S02]  /*0a70*/  @P0 FADD.FTZ R108, R81, R108 ;  /* 0x0000006c516c0221 */ /* 0x000fe40000010000 */
[----:B------:R-:W-:Y:S01]  /*0a80*/  @P0 FADD.FTZ R111, R82, R111 ;  /* 0x0000006f526f0221 */ /* 0x000fe20000010000 */
[----:B------:R-:W-:Y:S01]  /*0a90*/  F2FP.PACK_AB R83, R107, R106 ;  /* 0x0000006a6b53723e */ /* 0x000fe200000000ff */
[----:B------:R-:W-:Y:S01]  /*0aa0*/  IMAD.WIDE.U32 R84, R113, R2, c[0x0][0x170] ;  /* 0x00005c0071547625 */ /* 0x000fe200078e0002 */
[----:B------:R-:W-:-:S02]  /*0ab0*/  F2FP.PACK_AB R82, R108, R105 ;  /* 0x000000696c52723e */ /* 0x000fc400000000ff */
[----:B------:R-:W-:Y:S02]  /*0ac0*/  F2FP.PACK_AB R81, R111, R104 ;  /* 0x000000686f51723e */ /* 0x000fe400000000ff */
[----:B------:R-:W-:Y:S02]  /*0ad0*/  F2FP.PACK_AB R80, R101, R100 ;  /* 0x000000646550723e */ /* 0x000fe400000000ff */
[----:B------:R-:W-:-:S03]  /*0ae0*/  @P0 LEA R2, P1, R113, c[0x0][0x180], 0x4 ;  /* 0x0000600071020a11 */ /* 0x000fc600078220ff */
[----:B------:R0:W-:Y:S04]  /*0af0*/  STG.E.128 [R88.64], R80 ;  /* 0x0000005058007986 */ /* 0x0001e8000c101d04 */
[----:B------:R-:W2:Y:S01]  /*0b00*/  LDG.E.128 R84, [R84.64] ;  /* 0x0000000454547981 */ /* 0x000ea2000c1e1d00 */
[----:B------:R-:W-:-:S05]  /*0b10*/  @P0 LEA.HI.X R3, R113, c[0x0][0x184], RZ, 0x4, P1 ;  /* 0x0000610071030a11 */ /* 0x000fca00008f24ff */
[----:B------:R1:W3:Y:S01]  /*0b20*/  @P0 LDG.E.128 R4, [R2.64] ;  /* 0x0000000402040981 */ /* 0x0002e2000c1e1d00 */
[--C-:B--2---:R-:W-:Y:S02]  /*0b30*/  HADD2.F32 R123, -RZ, R86.reuse.H0_H0 ;  /* 0x20000056ff7b7230 */ /* 0x104fe40000004100 */
[----:B------:R-:W-:Y:S02]  /*0b40*/  HADD2.F32 R125, -RZ, R86.H1_H1 ;  /* 0x30000056ff7d7230 */ /* 0x000fe40000004100 */
[--C-:B------:R-:W-:Y:S02]  /*0b50*/  HADD2.F32 R115, -RZ, R84.reuse.H0_H0 ;  /* 0x20000054ff737230 */ /* 0x100fe40000004100 */
[----:B------:R-:W-:Y:S02]  /*0b60*/  HADD2.F32 R117, -RZ, R84.H1_H1 ;  /* 0x30000054ff757230 */ /* 0x000fe40000004100 */
[--C-:B------:R-:W-:Y:S02]  /*0b70*/  HADD2.F32 R119, -RZ, R85.reuse.H0_H0 ;  /* 0x20000055ff777230 */ /* 0x100fe40000004100 */
[----:B------:R-:W-:-:S02]  /*0b80*/  HADD2.F32 R121, -RZ, R85.H1_H1 ;  /* 0x30000055ff797230 */ /* 0x000fc40000004100 */
[--C-:B------:R-:W-:Y:S02]  /*0b90*/  HADD2.F32 R86, -RZ, R87.reuse.H0_H0 ;  /* 0x20000057ff567230 */ /* 0x100fe40000004100 */
[----:B------:R-:W-:Y:S01]  /*0ba0*/  HADD2.F32 R87, -RZ, R87.H1_H1 ;  /* 0x30000057ff577230 */ /* 0x000fe20000004100 */
[-C--:B------:R-:W-:Y:S02]  /*0bb0*/  FMUL.FTZ R115, R115, R112.reuse ;  /* 0x0000007073737220 */ /* 0x080fe40000410000 */
[-C--:B-1----:R-:W-:Y:S02]  /*0bc0*/  FMUL.FTZ R2, R117, R112.reuse ;  /* 0x0000007075027220 */ /* 0x082fe40000410000 */
[-C--:B------:R-:W-:Y:S02]  /*0bd0*/  FMUL.FTZ R119, R119, R112.reuse ;  /* 0x0000007077777220 */ /* 0x080fe40000410000 */
[-C--:B0-----:R-:W-:Y:S02]  /*0be0*/  FMUL.FTZ R80, R121, R112.reuse ;  /* 0x0000007079507220 */ /* 0x081fe40000410000 */
[----:B------:R-:W-:-:S02]  /*0bf0*/  FMUL.FTZ R123, R123, R112 ;  /* 0x000000707b7b7220 */ /* 0x000fc40000410000 */
[-C--:B------:R-:W-:Y:S02]  /*0c00*/  FMUL.FTZ R82, R125, R112.reuse ;  /* 0x000000707d527220 */ /* 0x080fe40000410000 */
[-C--:B------:R-:W-:Y:S02]  /*0c10*/  FMUL.FTZ R3, R86, R112.reuse ;  /* 0x0000007056037220 */ /* 0x080fe40000410000 */
[----:B------:R-:W-:Y:S01]  /*0c20*/  FMUL.FTZ R112, R87, R112 ;  /* 0x0000007057707220 */ /* 0x000fe20000410000 */
[----:B---3--:R-:W-:-:S03]  /*0c30*/  @P0 HADD2.F32 R114, -RZ, R7.H1_H1 ;  /* 0x30000007ff720230 */ /* 0x008fc60000004100 */
[----:B------:R-:W-:Y:S02]  /*0c40*/  FMUL.FTZ R89, R11, R112 ;  /* 0x000000700b597220 */ /* 0x000fe40000410000 */
[----:B------:R-:W-:Y:S02]  /*0c50*/  FMUL.FTZ R117, R13, R2 ;  /* 0x000000020d757220 */ /* 0x000fe40000410000 */
[----:B------:R-:W-:Y:S01]  /*0c60*/  @P0 FADD.FTZ R89, R114, R89 ;  /* 0x0000005972590221 */ /* 0x000fe20000010000 */
[----:B------:R-:W-:Y:S01]  /*0c70*/  @P0 HADD2.F32 R114, -RZ, R4.H1_H1 ;  /* 0x30000004ff720230 */ /* 0x000fe20000004100 */
[----:B------:R-:W-:-:S04]  /*0c80*/  FADD.FTZ R87, RZ, R99 ;  /* 0x00000063ff577221 */ /* 0x000fc80000010000 */
[----:B------:R-:W-:Y:S02]  /*0c90*/  @P0 FADD.FTZ R117, R114, R117 ;  /* 0x0000007572750221 */ /* 0x000fe40000010000 */
[----:B------:R-:W-:-:S04]  /*0ca0*/  FADD.FTZ R114, R87, R94 ;  /* 0x0000005e57727221 */ /* 0x000fc80000010000 */
[----:B------:R-:W-:-:S04]  /*0cb0*/  FADD.FTZ R87, R114, R97 ;  /* 0x0000006172577221 */ /* 0x000fc80000010000 */
[----:B------:R-:W-:Y:S01]  /*0cc0*/  FADD.FTZ R114, R87, R0 ;  /* 0x0000000057727221 */ /* 0x000fe20000010000 */
[----:B------:R-:W-:Y:S01]  /*0cd0*/  @P0 HADD2.F32 R81, -RZ, R4.H0_H0 ;  /* 0x20000004ff510230 */ /* 0x000fe20000004100 */
[----:B------:R-:W-:Y:S02]  /*0ce0*/  FMUL.FTZ R110, R12, R115 ;  /* 0x000000730c6e7220 */ /* 0x000fe40000410000 */
[----:B------:R-:W-:Y:S01]  /*0cf0*/  FADD.FTZ R87, R114, R95 ;  /* 0x0000005f72577221 */ /* 0x000fe20000010000 */
[----:B------:R-:W-:Y:S01]  /*0d00*/  @P0 HADD2.F32 R84, -RZ, R5.H0_H0 ;  /* 0x20000005ff540230 */ /* 0x000fe20000004100 */
[----:B------:R-:W-:Y:S02]  /*0d10*/  FMUL.FTZ R115, R14, R119 ;  /* 0x000000770e737220 */ /* 0x000fe40000410000 */
[----:B------:R-:W-:Y:S01]  /*0d20*/  FADD.FTZ R114, R87, R90 ;  /* 0x0000005a57727221 */ /* 0x000fe20000010000 */
[----:B------:R-:W-:Y:S01]  /*0d30*/  @P0 HADD2.F32 R83, -RZ, R7.H0_H0 ;  /* 0x20000007ff530230 */ /* 0x000fe20000004100 */
[----:B------:R-:W-:Y:S01]  /*0d40*/  @P0 FADD.FTZ R110, R81, R110 ;  /* 0x0000006e516e0221 */ /* 0x000fe20000010000 */
[--C-:B------:R-:W-:Y:S01]  /*0d50*/  @P0 HADD2.F32 R81, -RZ, R6.reuse.H0_H0 ;  /* 0x20000006ff510230 */ /* 0x100fe20000004100 */
[----:B------:R-:W-:Y:S01]  /*0d60*/  FMUL.FTZ R86, R10, R3 ;  /* 0x000000030a567220 */ /* 0x000fe20000410000 */
[----:B------:R-:W-:Y:S01]  /*0d70*/  SHF.L.U32 R85, R113, 0x4, RZ ;  /* 0x0000000471557819 */ /* 0x000fe200000006ff */
[----:B------:R-:W-:Y:S01]  /*0d80*/  @P0 FADD.FTZ R115, R84, R115 ;  /* 0x0000007354730221 */ /* 0x000fe20000010000 */
[----:B------:R-:W-:Y:S01]  /*0d90*/  SHF.R.U32.HI R84, RZ, 0x1c, R113 ;  /* 0x0000001cff547819 */ /* 0x000fe20000011671 */
        /* <DEDUP_REMOVED lines=14> */
[----:B------:R-:W-:Y:S02]  /*0e80*/  F2FP.PACK_AB R83, R89, R86 ;  /* 0x000000565953723e */ /* 0x000fe400000000ff */
[----:B------:R-:W-:Y:S02]  /*0e90*/  F2FP.PACK_AB R82, R113, R88 ;  /* 0x000000587152723e */ /* 0x000fe400000000ff */
[----:B------:R-:W-:Y:S02]  /*0ea0*/  F2FP.PACK_AB R81, R112, R115 ;  /* 0x000000737051723e */ /* 0x000fe400000000ff */
[----:B------:R-:W-:Y:S01]  /*0eb0*/  F2FP.PACK_AB R80, R117, R110 ;  /* 0x0000006e7550723e */ /* 0x000fe200000000ff */
        /* <DEDUP_REMOVED lines=19> */
.L_x_11491:
        /* <DEDUP_REMOVED lines=68> */
.L_x_11492:
        /* <DEDUP_REMOVED lines=13> */
[C---:B------:R-:W-:Y:S02]  /*1500*/  FADD.FTZ R99, -R82.reuse, R99 ;  /* 0x0000006352637221 */ /* 0x040fe40000010100 */
[----:B------:R-:W-:Y:S02]  /*1510*/  FADD.FTZ R94, -R82, R94 ;  /* 0x0000005e525e7221 */ /* 0x000fe40000010100 */
        /* <DEDUP_REMOVED lines=9> */
[C---:B------:R-:W-:Y:S01]  /*15b0*/  FADD.FTZ R114, -R82.reuse, R111 ;  /* 0x0000006f52727221 */ /* 0x040fe20000010100 */
[----:B0-----:R0:W-:Y:S01]  /*15c0*/  @!P1 STG.E [R80.64], R3 ;  /* 0x0000000350009986 */ /* 0x0011e2000c101904 */
        /* <DEDUP_REMOVED lines=27> */
[C---:B0-----:R-:W-:Y:S02]  /*1780*/  FMUL.FTZ R81, R3.reuse, R106 ;  /* 0x0000006a03517220 */ /* 0x041fe40000410000 */
[----:B------:R-:W-:-:S02]  /*1790*/  FMUL.FTZ R118, R3, R118 ;  /* 0x0000007603767220 */ /* 0x000fc40000410000 */
[C---:B------:R-:W-:Y:S02]  /*17a0*/  FMUL.FTZ R105, R3.reuse, R110 ;  /* 0x0000006e03697220 */ /* 0x040fe40000410000 */
[C---:B------:R-:W-:Y:S02]  /*17b0*/  FMUL.FTZ R120, R3.reuse, R120 ;  /* 0x0000007803787220 */ /* 0x040fe40000410000 */
[C---:B------:R-:W-:Y:S02]  /*17c0*/  FMUL.FTZ R111, R3.reuse, R122 ;  /* 0x0000007a036f7220 */ /* 0x040fe40000410000 */
[C---:B------:R-:W-:Y:S02]  /*17d0*/  FMUL.FTZ R112, R3.reuse, R112 ;  /* 0x0000007003707220 */ /* 0x040fe40000410000 */
[----:B------:R-:W-:Y:S01]  /*17e0*/  FMUL.FTZ R113, R3, R88 ;  /* 0x0000005803717220 */ /* 0x000fe20000410000 */
[----:B------:R-:W-:Y:S01]  /*17f0*/  IADD3 R88, P1, R103, c[0x0][0x208], RZ ;  /* 0x0000820067587a10 */ /* 0x000fe20007f3e0ff */
        /* <DEDUP_REMOVED lines=13> */
[----:B------:R-:W-:Y:S01]  /*18d0*/  FFMA.FTZ R97, R54, R97, R78 ;  /* 0x0000006136617223 */ /* 0x000fe2000001004e */
[----:B------:R-:W-:Y:S01]  /*18e0*/  IADD3 R2, P0, R91, c[0x0][0x208], RZ ;  /* 0x000082005b027a10 */ /* 0x000fe20007f1e0ff */
[----:B------:R-:W-:Y:S01]  /*18f0*/  FFMA.FTZ R0, R55, R0, R79 ;  /* 0x0000000037007223 */ /* 0x000fe2000001004f */
[----:B------:R-:W-:Y:S01]  /*1900*/  F2FP.PACK_AB R82, R93, R82 ;  /* 0x000000525d52723e */ /* 0x000fe200000000ff */
[----:B------:R-:W-:Y:S01]  /*1910*/  FFMA.FTZ R94, R40, R107, R64 ;  /* 0x0000006b285e7223 */ /* 0x000fe20000010040 */
[----:B------:R-:W-:Y:S01]  /*1920*/  IADD3 R90, P2, R85, c[0x0][0x208], RZ ;  /* 0x00008200555a7a10 */ /* 0x000fe20007f5e0ff */
        /* <DEDUP_REMOVED lines=10> */
[----:B------:R-:W-:-:S02]  /*19d0*/  FFMA.FTZ R104, R36, R105, R60 ;  /* 0x0000006924687223 */ /* 0x000fc4000001003c */
[----:B------:R-:W-:Y:S01]  /*19e0*/  FFMA.FTZ R91, R37, R120, R61 ;  /* 0x00000078255b7223 */ /* 0x000fe2000001003d */
[----:B------:R-:W-:Y:S01]  /*19f0*/  F2FP.PACK_AB R93, R114, R93 ;  /* 0x0000005d725d723e */ /* 0x000fe200000000ff */
[----:B------:R-:W-:Y:S01]  /*1a00*/  FFMA.FTZ R106, R32, R113, R56 ;  /* 0x00000071206a7223 */ /* 0x000fe20000010038 */
[----:B------:R0:W-:Y:S01]  /*1a10*/  STG.E.128 [R2.64], R80 ;  /* 0x0000005002007986 */ /* 0x0001e2000c101d04 */
[----:B------:R-:W-:Y:S01]  /*1a20*/  FFMA.FTZ R107, R34, R115, R58 ;  /* 0x00000073226b7223 */ /* 0x000fe2000001003a */
[----:B------:R-:W-:Y:S01]  /*1a30*/  F2FP.PACK_AB R104, R91, R104 ;  /* 0x000000685b68723e */ /* 0x000fe200000000ff */
[----:B------:R-:W-:Y:S01]  /*1a40*/  FFMA.FTZ R86, R35, R86, R59 ;  /* 0x0000005623567223 */ /* 0x000fe2000001003b */
[----:B------:R-:W-:Y:S01]  /*1a50*/  IADD3.X R91, R84, c[0x0][0x20c], RZ, P2, !PT ;  /* 0x00008300545b7a10 */ /* 0x000fe200017fe4ff */
[----:B------:R-:W-:Y:S01]  /*1a60*/  FFMA.FTZ R97, R33, R124, R57 ;  /* 0x0000007c21617223 */ /* 0x000fe20000010039 */
[----:B------:R0:W-:Y:S01]  /*1a70*/  STG.E.128 [R88.64], R92 ;  /* 0x0000005c58007986 */ /* 0x0001e2000c101d04 */
[----:B------:R-:W-:Y:S01]  /*1a80*/  FFMA.FTZ R111, R38, R111, R62 ;  /* 0x0000006f266f7223 */ /* 0x000fe2000001003e */
[----:B------:R-:W-:Y:S01]  /*1a90*/  F2FP.PACK_AB R107, R86, R107 ;  /* 0x0000006b566b723e */ /* 0x000fe200000000ff */
[----:B------:R-:W-:Y:S01]  /*1aa0*/  FFMA.FTZ R112, R39, R112, R63 ;  /* 0x0000007027707223 */ /* 0x000fe2000001003f */
[----:B------:R-:W-:Y:S01]  /*1ab0*/  F2FP.PACK_AB R106, R97, R106 ;  /* 0x0000006a616a723e */ /* 0x000fe200000000ff */
[----:B------:R-:W-:-:S03]  /*1ac0*/  IMAD R96, R87, c[0x0][0x160], R96 ;  /* 0x0000580057607a24 */ /* 0x000fc600078e0260 */
[----:B------:R-:W-:Y:S02]  /*1ad0*/  F2FP.PACK_AB R105, R112, R111 ;  /* 0x0000006f7069723e */ /* 0x000fe400000000ff */
[----:B------:R-:W-:-:S03]  /*1ae0*/  ISETP.GE.AND P0, PT, R96, c[0x0][0x164], PT ;  /* 0x0000590060007a0c */ /* 0x000fc60003f06270 */
[----:B------:R0:W-:Y:S10]  /*1af0*/  STG.E.128 [R90.64], R104 ;  /* 0x000000685a007986 */ /* 0x0001f4000c101d04 */
[----:B0-----:R-:W-:Y:S01]  /*1b00*/  @P0 CALL.REL.NOINC `(.L_x_11489) ;  /* 0x0000001000000944 */ /* 0x001fe20003c00000 */
[----:B------:R-:W-:Y:S05]  /*1b10*/  BRA `(.L_x_11490) ;  /* 0xffffe80000007947 */ /* 0x000fea000383ffff */
.L_x_11489:
[----:B------:R-:W-:Y:S05]  /*1b20*/  EXIT ;  /* 0x000000000000794d */ /* 0x000fea0003800000 */
.L_x_11487:
[----:B------:R-:W-:Y:S02]  /*1b30*/  MOV R119, 0x1 ;  /* 0x0000000100777802 */ /* 0x000fe40000000f00 */
[----:B------:R-:W-:-:S02]  /*1b40*/  MOV R80, 0x1f ;  /* 0x0000001f00507802 */ /* 0x000fc40000000f00 */
[----:B------:R-:W-:Y:S02]  /*1b50*/  MOV R81, 0xffffffff ;  /* 0xffffffff00517802 */ /* 0x000fe40000000f00 */
[----:B------:R-:W-:Y:S02]  /*1b60*/  MOV R2, 0x1b80 ;  /* 0x00001b8000027802 */ /* 0x000fe40000000f00 */
[----:B------:R-:W-:Y:S05]  /*1b70*/  CALL.REL.NOINC `($__internal_85_$__cuda_sm70_shflsync_bfly_p) ;  /* 0x0000069000007944 */ /* 0x000fea0003c00000 */
[----:B-1----:R-:W-:Y:S01]  /*1b80*/  MOV R2, R119 ;  /* 0x0000007700027202 */ /* 0x002fe20000000f00 */
[----:B0-----:R-:W-:Y:S05]  /*1b90*/  BRA `(.L_x_11491) ;  /* 0xfffff45000007947 */ /* 0x001fea000383ffff */
.L_x_11488:
[----:B------:R-:W-:Y:S01]  /*1ba0*/  HFMA2.MMA R119, -RZ, RZ, 0, 1.1920928955078125e-07 ;  /* 0x00000002ff777435 */ /* 0x000fe200000001ff */
[----:B------:R-:W-:Y:S02]  /*1bb0*/  MOV R80, 0x1f ;  /* 0x0000001f00507802 */ /* 0x000fe40000000f00 */
[----:B------:R-:W-:Y:S02]  /*1bc0*/  MOV R81, 0xffffffff ;  /* 0xffffffff00517802 */ /* 0x000fe40000000f00 */
[----:B------:R-:W-:Y:S02]  /*1bd0*/  MOV R2, 0x1bf0 ;  /* 0x00001bf000027802 */ /* 0x000fe40000000f00 */
[----:B------:R-:W-:Y:S05]  /*1be0*/  CALL.REL.NOINC `($__internal_85_$__cuda_sm70_shflsync_bfly_p) ;  /* 0x0000062000007944 */ /* 0x000fea0003c00000 */
[----:B01----:R-:W-:Y:S01]  /*1bf0*/  FADD.FTZ R82, R82, R119 ;  /* 0x0000007752527221 */ /* 0x003fe20000010000 */
[----:B------:R-:W-:Y:S01]  /*1c00*/  HFMA2.MMA R119, -RZ, RZ, 0, 2.384185791015625e-07 ;  /* 0x00000004ff777435 */ /* 0x000fe200000001ff */
[----:B------:R-:W-:-:S02]  /*1c10*/  MOV R80, 0x1f ;  /* 0x0000001f00507802 */ /* 0x000fc40000000f00 */
[----:B------:R-:W-:Y:S02]  /*1c20*/  MOV R81, 0xffffffff ;  /* 0xffffffff00517802 */ /* 0x000fe40000000f00 */
[----:B------:R-:W-:Y:S02]  /*1c30*/  MOV R2, 0x1c50 ;  /* 0x00001c5000027802 */ /* 0x000fe40000000f00 */
[----:B------:R-:W-:Y:S05]  /*1c40*/  CALL.REL.NOINC `($__internal_85_$__cuda_sm70_shflsync_bfly_p) ;  /* 0x000005c000007944 */ /* 0x000fea0003c00000 */
[----:B01----:R-:W-:Y:S01]  /*1c50*/  FADD.FTZ R82, R82, R119 ;  /* 0x0000007752527221 */ /* 0x003fe20000010000 */
[----:B------:R-:W-:Y:S01]  /*1c60*/  HFMA2.MMA R119, -RZ, RZ, 0, 4.76837158203125e-07 ;  /* 0x00000008ff777435 */ /* 0x000fe200000001ff */
[----:B------:R-:W-:Y:S02]  /*1c70*/  MOV R80, 0x1f ;  /* 0x0000001f00507802 */ /* 0x000fe40000000f00 */
[----:B------:R-:W-:Y:S02]  /*1c80*/  MOV R81, 0xffffffff ;  /* 0xffffffff00517802 */ /* 0x000fe40000000f00 */
[----:B------:R-:W-:Y:S02]  /*1c90*/  MOV R2, 0x1cb0 ;  /* 0x00001cb000027802 */ /* 0x000fe40000000f00 */
[----:B------:R-:W-:Y:S05]  /*1ca0*/  CALL.REL.NOINC `($__internal_85_$__cuda_sm70_shflsync_bfly_p) ;  /* 0x0000056000007944 */ /* 0x000fea0003c00000 */
[----:B01----:R-:W-:Y:S01]  /*1cb0*/  FADD.FTZ R82, R82, R119 ;  /* 0x0000007752527221 */ /* 0x003fe20000010000 */
[----:B------:R-:W-:Y:S01]  /*1cc0*/  HFMA2.MMA R119, -RZ, RZ, 0, 9.5367431640625e-07 ;  /* 0x00000010ff777435 */ /* 0x000fe200000001ff */
[----:B------:R-:W-:-:S02]  /*1cd0*/  MOV R80, 0x1f ;  /* 0x0000001f00507802 */ /* 0x000fc40000000f00 */
[----:B------:R-:W-:Y:S02]  /*1ce0*/  MOV R81, 0xffffffff ;  /* 0xffffffff00517802 */ /* 0x000fe40000000f00 */
[----:B------:R-:W-:Y:S02]  /*1cf0*/  MOV R2, 0x1d10 ;  /* 0x00001d1000027802 */ /* 0x000fe40000000f00 */
[----:B------:R-:W-:Y:S05]  /*1d00*/  CALL.REL.NOINC `($__internal_85_$__cuda_sm70_shflsync_bfly_p) ;  /* 0x0000050000007944 */ /* 0x000fea0003c00000 */
        /* <DEDUP_REMOVED lines=54> */
[----:B------:R-:W-:Y:S05]  /*2070*/  CALL.REL.NOINC `($__internal_85_$__cuda_sm70_shflsync_bfly_p) ;  /* 0x0000019000007944 */ /* 0x000fea0003c00000 */
[----:B01----:R-:W-:Y:S01]  /*2080*/  FADD.FTZ R82, R82, R119 ;  /* 0x0000007752527221 */ /* 0x003fe20000010000 */
[----:B------:R-:W-:Y:S01]  /*2090*/  HFMA2.MMA R119, -RZ, RZ, 0, 1.1920928955078125e-07 ;  /* 0x00000002ff777435 */ /* 0x000fe200000001ff */
[----:B------:R-:W-:Y:S02]  /*20a0*/  MOV R80, 0x1f ;  /* 0x0000001f00507802 */ /* 0x000fe40000000f00 */
[----:B------:R-:W-:Y:S02]  /*20b0*/  MOV R81, 0xffffffff ;  /* 0xffffffff00517802 */ /* 0x000fe40000000f00 */
[----:B------:R-:W-:Y:S02]  /*20c0*/  MOV R2, 0x20e0 ;  /* 0x000020e000027802 */ /* 0x000fe40000000f00 */
[----:B------:R-:W-:Y:S05]  /*20d0*/  CALL.REL.NOINC `($__internal_85_$__cuda_sm70_shflsync_bfly_p) ;  /* 0x0000013000007944 */ /* 0x000fea0003c00000 */
[----:B01----:R-:W-:Y:S01]  /*20e0*/  FADD.FTZ R82, R82, R119 ;  /* 0x0000007752527221 */ /* 0x003fe20000010000 */
[----:B------:R-:W-:Y:S01]  /*20f0*/  HFMA2.MMA R119, -RZ, RZ, 0, 2.384185791015625e-07 ;  /* 0x00000004ff777435 */ /* 0x000fe200000001ff */
[----:B------:R-:W-:Y:S02]  /*2100*/  MOV R80, 0x1f ;  /* 0x0000001f00507802 */ /* 0x000fe40000000f00 */
[----:B------:R-:W-:-:S02]  /*2110*/  MOV R81, 0xffffffff ;  /* 0xffffffff00517802 */ /* 0x000fc40000000f00 */
        /* <DEDUP_REMOVED lines=10> */
[----:B------:R-:W-:Y:S02]  /*21c0*/  MOV R80, 0x1f ;  /* 0x0000001f00507802 */ /* 0x000fe40000000f00 */
[----:B------:R-:W-:-:S02]  /*21d0*/  MOV R81, 0xffffffff ;  /* 0xffffffff00517802 */ /* 0x000fc40000000f00 */
[----:B------:R-:W-:Y:S02]  /*21e0*/  MOV R2, 0x2200 ;  /* 0x0000220000027802 */ /* 0x000fe40000000f00 */
[----:B------:R-:W-:Y:S05]  /*21f0*/  CALL.REL.NOINC `($__internal_85_$__cuda_sm70_shflsync_bfly_p) ;  /* 0x0000001000007944 */ /* 0x000fea0003c00000 */
[----:B01----:R-:W-:Y:S05]  /*2200*/  BRA `(.L_x_11492) ;  /* 0xfffff22000007947 */ /* 0x003fea000383ffff */
        .weak           $__internal_85_$__cuda_sm70_shflsync_bfly_p
        .type           $__internal_85_$__cuda_sm70_shflsync_bfly_p,@function
        .size           $__internal_85_$__cuda_sm70_shflsync_bfly_p,(.L_x_22253 - $__internal_85_$__cuda_sm70_shflsync_bfly_p)
$__internal_85_$__cuda_sm70_shflsync_bfly_p:
[----:B------:R-:W-:Y:S01]  /*2210*/  HFMA2.MMA R3, -RZ, RZ, 0, 0 ;  /* 0x00000000ff037435 */ /* 0x000fe200000001ff */
[----:B------:R-:W-:Y:S04]  /*2220*/  WARPSYNC R81 ;  /* 0x0000005100007348 */ /* 0x000fe80003800000 */
[----:B------:R0:W1:Y:S01]  /*2230*/  SHFL.BFLY PT, R119, R82, R119, R80 ;  /* 0x0c00007752777389 */ /* 0x00006200000e0050 */
[----:B------:R-:W-:Y:S05]  /*2240*/  RET.REL.NODEC R2 `(_ZN10layer_norm13ln_fwd_kernelINS_13Kernel_traitsIf6__halfS2_S2_fjLj768ELj1ELj4ELj1ELj16ENS_18Kernel_traits_baseILj768EfS2_S2_S2_fjLj128EEEEELb0ELb1ELb0ELb1EEEvNS_9FwdParamsE) ;  /* 0xffffddb002007950 */ /* 0x000fea0003c3ffff */
.L_x_11493:
        /* <DEDUP_REMOVED lines=11> */
.L_x_22253:


//--------------------- .text._ZN10layer_norm13ln_fwd_kernelINS_13Kernel_traitsIf6__halfS2_S2_fjLj768ELj1ELj4ELj1ELj16ENS_18Kernel_traits_baseILj768EfS2_S2_S2_fjLj128EEEEELb0ELb1ELb1ELb0EEEvNS_9FwdParamsE --------------------------
	.section	.text._ZN10layer_norm13ln_fwd_kernelINS_13Kernel_traitsIf6__halfS2_S2_fjLj768ELj1ELj4ELj1ELj16ENS_18Kernel_traits_baseILj768EfS2_S2_S2_fjLj128EEEEELb0ELb1ELb1ELb0EEEvNS_9FwdParamsE,"ax",@progbits
	.sectioninfo	@"SHI_REGISTERS=125"
	.align	128
        .global         _ZN10layer_norm13ln_fwd_kernelINS_13Kernel_traitsIf6__halfS2_S2_fjLj768ELj1ELj4ELj1ELj16ENS_18Kernel_traits_baseILj768EfS2_S2_S2_fjLj128EEEEELb0ELb1ELb1ELb0EEEvNS_9FwdParamsE
        .type           _ZN10layer_norm13ln_fwd_kernelINS_13Kernel_traitsIf6__halfS2_S2_fjLj768ELj1ELj4ELj1ELj16ENS_18Kernel_traits_baseILj768EfS2_S2_S2_fjLj128EEEEELb0ELb1ELb1ELb0EEEvNS_9FwdParamsE,@function
        .size           _ZN10layer_norm13ln_fwd_kernelINS_13Kernel_traitsIf6__halfS2_S2_fjLj768ELj1ELj4ELj1ELj16ENS_18Kernel_traits_baseILj768EfS2_S2_S2_fjLj128EEEEELb0ELb1ELb1ELb0EEEvNS_9FwdParamsE,(.L_x_22254 - _ZN10layer_norm13ln_fwd_kernelINS_13Kernel_traitsIf6__halfS2_S2_fjLj768ELj1ELj4ELj1ELj16ENS_18Kernel_traits_baseILj768EfS2_S2_S2_fjLj128EEEEELb0ELb1ELb1ELb0EEEvNS_9FwdParamsE)
        .other          _ZN10layer_norm13ln_fwd_kernelINS_13Kernel_traitsIf6__halfS2_S2_fjLj768ELj1ELj4ELj1ELj16ENS_18Kernel_traits_baseILj768EfS2_S2_S2_fjLj128EEEEELb0ELb1ELb1ELb0EEEvNS_9FwdParamsE,@"STO_CUDA_ENTRY STV_DEFAULT"
_ZN10layer_norm13ln_fwd_kernelINS_13Kernel_traitsIf6__halfS2_S2_fjLj768ELj1ELj4ELj1ELj16ENS_18Kernel_traits_baseILj768EfS2_S2_S2_fjLj128EEEEELb0ELb1ELb1ELb0EEEvNS_9FwdParamsE:
.text._ZN10layer_norm13ln_fwd_kernelINS_13Kernel_traitsIf6__halfS2_S2_fjLj768ELj1ELj4ELj1ELj16ENS_18Kernel_traits_baseILj768EfS2_S2_S2_fjLj128EEEEELb0ELb1ELb1ELb0EEEvNS_9FwdParamsE:
        /* <DEDUP_REMOVED lines=37> */
.L_x_11495:
[----:B------:R-:W-:Y:S05]  /*0250*/  BSYNC B0 ;  /* 0x0000000000007941 */ /* 0x000fea0003800000 */
.L_x_11494:
        /* <DEDUP_REMOVED lines=21> */
.L_x_11497:
[----:B------:R-:W-:Y:S05]  /*03b0*/  BSYNC B0 ;  /* 0x0000000000007941 */ /* 0x000fea0003800000 */
.L_x_11496:
        /* <DEDUP_REMOVED lines=20> */
.L_x_11499:
[----:B------:R-:W-:Y:S05]  /*0500*/  BSYNC B0 ;  /* 0x0000000000007941 */ /* 0x000fea0003800000 */
.L_x_11498:
[----:B------:R-:W-:Y:S05]  /*0510*/  @P4 EXIT ;  /* 0x000000000000494d */ /* 0x000fea0003800000 */
[----:B------:R-:W-:Y:S02]  /*0520*/  ULDC.U8 UR6, c[0x0][0x1f0] ;  /* 0x00007c0000067ab9 */ /* 0x000fe40000000000 */
.L_x_11587:
        /* <DEDUP_REMOVED lines=36> */
.L_x_11503:
[----:B-1---5:R-:W-:-:S05]  /*0770*/  HADD2.F32 R92, -RZ, R84.H0_H0 ;  /* 0x20000054ff5c7230 */ /* 0x022fca0000004100 */
[----:B------:R-:W-:Y:S01]  /*0780*/  FMUL.FTZ R105, R92, c[0x0][0x1ec] ;  /* 0x00007b005c697a20 */ /* 0x000fe20000410000 */
[----:B------:R-:W-:-:S03]  /*0790*/  @P0 HADD2.F32 R92, -RZ, R88.H0_H0 ;  /* 0x20000058ff5c0230 */ /* 0x000fc60000004100 */
[----:B------:R-:W-:-:S04]  /*07a0*/  FMUL.FTZ R105, R32, R105 ;  /* 0x0000006920697220 */ /* 0x000fc80000410000 */
[----:B------:R-:W-:Y:S02]  /*07b0*/  @P0 FADD.FTZ R105, R92, R105 ;  /* 0x000000695c690221 */ /* 0x000fe40000010000 */
.L_x_11504:
[----:B------:R-:W-:Y:S05]  /*07c0*/  BSYNC B1 ;  /* 0x0000000000017941 */ /* 0x000fea0003800000 */
.L_x_11502:
[----:B------:R-:W-:Y:S01]  /*07d0*/  BSSY B1, `(.L_x_11505) ;  /* 0x000000b000017945 */ /* 0x000fe20003800000 */
[----:B------:R-:W-:Y:S05]  /*07e0*/  @P5 BRA `(.L_x_11506) ;  /* 0x0000004000005947 */ /* 0x000fea0003800000 */
[----:B------:R-:W-:Y:S01]  /*07f0*/  MOV R104, RZ ;  /* 0x000000ff00687202 */ /* 0x000fe20000000f00 */
[----:B------:R-:W-:Y:S05]  /*0800*/  @!P0 BRA `(.L_x_11507) ;  /* 0x0000007000008947 */ /* 0x000fea0003800000 */
[----:B-----5:R-:W-:Y:S01]  /*0810*/  HADD2.F32 R104, -RZ, R88.H1_H1 ;  /* 0x30000058ff687230 */ /* 0x020fe20000004100 */
[----:B------:R-:W-:Y:S05]  /*0820*/  BRA `(.L_x_11507) ;  /* 0x0000005000007947 */ /* 0x000fea0003800000 */
.L_x_11506:
[----:B-----5:R-:W-:Y:S02]  /*0830*/  HADD2.F32 R92, -RZ, R84.H1_H1 ;  /* 0x30000054ff5c7230 */ /* 0x020fe40000004100 */
[----:B------:R-:W-:-:S03]  /*0840*/  @P0 HADD2.F32 R93, -RZ, R88.H1_H1 ;  /* 0x30000058ff5d0230 */ /* 0x000fc60000004100 */
[----:B------:R-:W-:-:S04]  /*0850*/  FMUL.FTZ R92, R92, c[0x0][0x1ec] ;  /* 0x00007b005c5c7a20 */ /* 0x000fc80000410000 */
[----:B------:R-:W-:-:S04]  /*0860*/  FMUL.FTZ R104, R33, R92 ;  /* 0x0000005c21687220 */ /* 0x000fc80000410000 */
[----:B------:R-:W-:Y:S02]  /*0870*/  @P0 FADD.FTZ R104, R93, R104 ;  /* 0x000000685d680221 */ /* 0x000fe40000010000 */
.L_x_11507:
[----:B------:R-:W-:Y:S05]  /*0880*/  BSYNC B1 ;  /* 0x0000000000017941 */ /* 0x000fea0003800000 */
.L_x_11505:
[----:B------:R-:W-:Y:S01]  /*0890*/  BSSY B1, `(.L_x_11508) ;  /* 0x000000b000017945 */ /* 0x000fe20003800000 */
[----:B------:R-:W-:Y:S05]  /*08a0*/  @P5 BRA `(.L_x_11509) ;  /* 0x0000004000005947 */ /* 0x000fea0003800000 */
[----:B------:R-:W-:Y:S01]  /*08b0*/  HFMA2.MMA R103, -RZ, RZ, 0, 0 ;  /* 0x00000000ff677435 */ /* 0x000fe200000001ff */
[----:B------:R-:W-:Y:S05]  /*08c0*/  @!P0 BRA `(.L_x_11510) ;  /* 0x0000007000008947 */ /* 0x000fea0003800000 */
[----:B-----5:R-:W-:Y:S01]  /*08d0*/  HADD2.F32 R103, -RZ, R89.H0_H0 ;  /* 0x20000059ff677230 */ /* 0x020fe20000004100 */
[----:B------:R-:W-:Y:S05]  /*08e0*/  BRA `(.L_x_11510) ;  /* 0x0000005000007947 */ /* 0x000fea0003800000 */
.L_x_11509:
[----:B-----5:R-:W-:-:S05]  /*08f0*/  HADD2.F32 R92, -RZ, R85.H0_H0 ;  /* 0x20000055ff5c7230 */ /* 0x020fca0000004100 */
[----:B------:R-:W-:Y:S01]  /*0900*/  FMUL.FTZ R103, R92, c[0x0][0x1ec] ;  /* 0x00007b005c677a20 */ /* 0x000fe20000410000 */
[----:B------:R-:W-:-:S03]  /*0910*/  @P0 HADD2.F32 R92, -RZ, R89.H0_H0 ;  /* 0x20000059ff5c0230 */ /* 0x000fc60000004100 */
[----:B------:R-:W-:-:S04]  /*0920*/  FMUL.FTZ R103, R34, R103 ;  /* 0x0000006722677220 */ /* 0x000fc80000410000 */
[----:B------:R-:W-:Y:S02]  /*0930*/  @P0 FADD.FTZ R103, R92, R103 ;  /* 0x000000675c670221 */ /* 0x000fe40000010000 */
.L_x_11510:
[----:B------:R-:W-:Y:S05]  /*0940*/  BSYNC B1 ;  /* 0x0000000000017941 */ /* 0x000fea0003800000 */
.L_x_11508:
[----:B------:R-:W-:Y:S01]  /*0950*/  BSSY B1, `(.L_x_11511) ;  /* 0x000000b000017945 */ /* 0x000fe20003800000 */
[----:B------:R-:W-:Y:S05]  /*0960*/  @P5 BRA `(.L_x_11512) ;  /* 0x0000004000005947 */ /* 0x000fea0003800000 */
[----:B------:R-:W-:Y:S01]  /*0970*/  MOV R102, RZ ;  /* 0x000000ff00667202 */ /* 0x000fe20000000f00 */
[----:B------:R-:W-:Y:S05]  /*0980*/  @!P0 BRA `(.L_x_11513) ;  /* 0x0000007000008947 */ /* 0x000fea0003800000 */
[----:B-----5:R-:W-:Y:S01]  /*0990*/  HADD2.F32 R102, -RZ, R89.H1_H1 ;  /* 0x30000059ff667230 */ /* 0x020fe20000004100 */
[----:B------:R-:W-:Y:S05]  /*09a0*/  BRA `(.L_x_11513) ;  /* 0x0000005000007947 */ /* 0x000fea0003800000 */
.L_x_11512:
[----:B-----5:R-:W-:Y:S02]  /*09b0*/  HADD2.F32 R92, -RZ, R85.H1_H1 ;  /* 0x30000055ff5c7230 */ /* 0x020fe40000004100 */
[----:B------:R-:W-:-:S03]  /*09c0*/  @P0 HADD2.F32 R93, -RZ, R89.H1_H1 ;  /* 0x30000059ff5d0230 */ /* 0x000fc60000004100 */
[----:B------:R-:W-:-:S04]  /*09d0*/  FMUL.FTZ R92, R92, c[0x0][0x1ec] ;  /* 0x00007b005c5c7a20 */ /* 0x000fc80000410000 */
[----:B------:R-:W-:-:S04]  /*09e0*/  FMUL.FTZ R102, R35, R92 ;  /* 0x0000005c23667220 */ /* 0x000fc80000410000 */
[----:B------:R-:W-:Y:S02]  /*09f0*/  @P0 FADD.FTZ R102, R93, R102 ;  /* 0x000000665d660221 */ /* 0x000fe40000010000 */
.L_x_11513:
[----:B------:R-:W-:Y:S05]  /*0a00*/  BSYNC B1 ;  /* 0x0000000000017941 */ /* 0x000fea0003800000 */
.L_x_11511:
[----:B------:R-:W-:Y:S01]  /*0a10*/  BSSY B1, `(.L_x_11514) ;  /* 0x000000b000017945 */ /* 0x000fe20003800000 */
[----:B------:R-:W-:Y:S05]  /*0a20*/  @P5 BRA `(.L_x_11515) ;  /* 0x0000004000005947 */ /* 0x000fea0003800000 */
[----:B------:R-:W-:Y:S01]  /*0a30*/  HFMA2.MMA R101, -RZ, RZ, 0, 0 ;  /* 0x00000000ff657435 */ /* 0x000fe200000001ff */
[----:B------:R-:W-:Y:S05]  /*0a40*/  @!P0 BRA `(.L_x_11516) ;  /* 0x0000007000008947 */ /* 0x000fea0003800000 */
[----:B-----5:R-:W-:Y:S01]  /*0a50*/  HADD2.F32 R101, -RZ, R90.H0_H0 ;  /* 0x2000005aff657230 */ /* 0x020fe20000004100 */
[----:B------:R-:W-:Y:S05]  /*0a60*/  BRA `(.L_x_11516) ;  /* 0x0000005000007947 */ /* 0x000fea0003800000 */
.L_x_11515:
[----:B-----5:R-:W-:-:S05]  /*0a70*/  HADD2.F32 R92, -RZ, R86.H0_H0 ;  /* 0x20000056ff5c7230 */ /* 0x020fca0000004100 */
[----:B------:R-:W-:Y:S01]  /*0a80*/  FMUL.FTZ R101, R92, c[0x0][0x1ec] ;  /* 0x00007b005c657a20 */ /* 0x000fe20000410000 */
[----:B------:R-:W-:-:S03]  /*0a90*/  @P0 HADD2.F32 R92, -RZ, R90.H0_H0 ;  /* 0x2000005aff5c0230 */ /* 0x000fc60000004100 */
[----:B------:R-:W-:-:S04]  /*0aa0*/  FMUL.FTZ R101, R28, R101 ;  /* 0x000000651c657220 */ /* 0x000fc80000410000 */
[----:B------:R-:W-:Y:S02]  /*0ab0*/  @P0 FADD.FTZ R101, R92, R101 ;  /* 0x000000655c650221 */ /* 0x000fe40000010000 */
.L_x_11516:
[----:B------:R-:W-:Y:S05]  /*0ac0*/  BSYNC B1 ;  /* 0x0000000000017941 */ /* 0x000fea0003800000 */
.L_x_11514:
[----:B------:R-:W-:Y:S01]  /*0ad0*/  BSSY B1, `(.L_x_11517) ;  /* 0x000000b000017945 */ /* 0x000fe20003800000 */
[----:B------:R-:W-:Y:S05]  /*0ae0*/  @P5 BRA `(.L_x_11518) ;  /* 0x0000004000005947 */ /* 0x000fea0003800000 */
[----:B------:R-:W-:Y:S01]  /*0af0*/  MOV R100, RZ ;  /* 0x000000ff00647202 */ /* 0x000fe20000000f00 */
[----:B------:R-:W-:Y:S05]  /*0b00*/  @!P0 BRA `(.L_x_11519) ;  /* 0x0000007000008947 */ /* 0x000fea0003800000 */
[----:B-----5:R-:W-:Y:S01]  /*0b10*/  HADD2.F32 R100, -RZ, R90.H1_H1 ;  /* 0x3000005aff647230 */ /* 0x020fe20000004100 */
[----:B------:R-:W-:Y:S05]  /*0b20*/  BRA `(.L_x_11519) ;  /* 0x0000005000007947 */ /* 0x000fea0003800000 */
.L_x_11518:
[----:B-----5:R-:W-:Y:S02]  /*0b30*/  HADD2.F32 R92, -RZ, R86.H1_H1 ;  /* 0x30000056ff5c7230 */ /* 0x020fe40000004100 */
[----:B------:R-:W-:-:S03]  /*0b40*/  @P0 HADD2.F32 R93, -RZ, R90.H1_H1 ;  /* 0x3000005aff5d0230 */ /* 0x000fc60000004100 */
[----:B------:R-:W-:-:S04]  /*0b50*/  FMUL.FTZ R92, R92, c[0x0][0x1ec] ;  /* 0x00007b005c5c7a20 */ /* 0x000fc80000410000 */
[----:B------:R-:W-:-:S04]  /*0b60*/  FMUL.FTZ R100, R29, R92 ;  /* 0x0000005c1d647220 */ /* 0x000fc80000410000 */
[----:B------:R-:W-:Y:S02]  /*0b70*/  @P0 FADD.FTZ R100, R93, R100 ;  /* 0x000000645d640221 */ /* 0x000fe40000010000 */
.L_x_11519:
[----:B------:R-:W-:Y:S05]  /*0b80*/  BSYNC B1 ;  /* 0x0000000000017941 */ /* 0x000fea0003800000 */
.L_x_11517:
[----:B------:R-:W-:Y:S01]  /*0b90*/  BSSY B1, `(.L_x_11520) ;  /* 0x000000b000017945 */ /* 0x000fe20003800000 */
[----:B------:R-:W-:Y:S05]  /*0ba0*/  @P5 BRA `(.L_x_11521) ;  /* 0x0000004000005947 */ /* 0x000fea0003800000 */
[----:B------:R-:W-:Y:S01]  /*0bb0*/  HFMA2.MMA R99, -RZ, RZ, 0, 0 ;  /* 0x00000000ff637435 */ /* 0x000fe200000001ff */
[----:B------:R-:W-:Y:S05]  /*0bc0*/  @!P0 BRA `(.L_x_11522) ;  /* 0x0000007000008947 */ /* 0x000fea0003800000 */
[----:B-----5:R-:W-:Y:S01]  /*0bd0*/  HADD2.F32 R99, -RZ, R91.H0_H0 ;  /* 0x2000005bff637230 */ /* 0x020fe20000004100 */
[----:B------:R-:W-:Y:S05]  /*0be0*/  BRA `(.L_x_11522) ;  /* 0x0000005000007947 */ /* 0x000fea0003800000 */
.L_x_11521:
[----:B-----5:R-:W-:-:S05]  /*0bf0*/  HADD2.F32 R92, -RZ, R87.H0_H0 ;  /* 0x20000057ff5c7230 */ /* 0x020fca0000004100 */
[----:B------:R-:W-:Y:S01]  /*0c00*/  FMUL.FTZ R99, R92, c[0x0][0x1ec] ;  /* 0x00007b005c637a20 */ /* 0x000fe20000410000 */
[----:B------:R-:W-:-:S03]  /*0c10*/  @P0 HADD2.F32 R92, -RZ, R91.H0_H0 ;  /* 0x2000005bff5c0230 */ /* 0x000fc60000004100 */
[----:B------:R-:W-:-:S04]  /*0c20*/  FMUL.FTZ R99, R30, R99 ;  /* 0x000000631e637220 */ /* 0x000fc80000410000 */
[----:B------:R-:W-:Y:S02]  /*0c30*/  @P0 FADD.FTZ R99, R92, R99 ;  /* 0x000000635c630221 */ /* 0x000fe40000010000 */
.L_x_11522:
[----:B------:R-:W-:Y:S05]  /*0c40*/  BSYNC B1 ;  /* 0x0000000000017941 */ /* 0x000fea0003800000 */
.L_x_11520:
[----:B------:R-:W-:Y:S01]  /*0c50*/  BSSY B1, `(.L_x_11523) ;  /* 0x000000b000017945 */ /* 0x000fe20003800000 */
[----:B------:R-:W-:Y:S05]  /*0c60*/  @P5 BRA `(.L_x_11524) ;  /* 0x0000004000005947 */ /* 0x000fea0003800000 */
[----:B------:R-:W-:Y:S01]  /*0c70*/  MOV R98, RZ ;  /* 0x000000ff00627202 */ /* 0x000fe20000000f00 */
[----:B------:R-:W-:Y:S05]  /*0c80*/  @!P0 BRA `(.L_x_11525) ;  /* 0x0000007000008947 */ /* 0x000fea0003800000 */
[----:B-----5:R-:W-:Y:S01]  /*0c90*/  HADD2.F32 R98, -RZ, R91.H1_H1 ;  /* 0x3000005bff627230 */ /* 0x020fe20000004100 */
[----:B------:R-:W-:Y:S05]  /*0ca0*/  BRA `(.L_x_11525) ;  /* 0x0000005000007947 */ /* 0x000fea0003800000 */
.L_x_11524:
[----:B-----5:R-:W-:Y:S02]  /*0cb0*/  HADD2.F32 R92, -RZ, R87.H1_H1 ;  /* 0x30000057ff5c7230 */ /* 0x020fe40000004100 */
[----:B------:R-:W-:-:S03]  /*0cc0*/  @P0 HADD2.F32 R93, -RZ, R91.H1_H1 ;  /* 0x3000005bff5d0230 */ /* 0x000fc60000004100 */
[----:B------:R-:W-:-:S04]  /*0cd0*/  FMUL.FTZ R92, R92, c[0x0][0x1ec] ;  /* 0x00007b005c5c7a20 */ /* 0x000fc80000410000 */
[----:B------:R-:W-:-:S04]  /*0ce0*/  FMUL.FTZ R98, R31, R92 ;  /* 0x0000005c1f627220 */ /* 0x000fc80000410000 */
[----:B------:R-:W-:Y:S02]  /*0cf0*/  @P0 FADD.FTZ R98, R93, R98 ;  /* 0x000000625d620221 */ /* 0x000fe40000010000 */
.L_x_11525:
[----:B------:R-:W-:Y:S05]  /*0d00*/  BSYNC B1 ;  /* 0x0000000000017941 */ /* 0x000fea0003800000 */
.L_x_11523:
        /* <DEDUP_REMOVED lines=9> */
.L_x_11501:
[----:B---3--:R-:W-:Y:S05]  /*0da0*/  BSYNC B0 ;  /* 0x0000000000007941 */ /* 0x008fea0003800000 */
.L_x_11500:
        /* <DEDUP_REMOVED lines=15> */
[----:B-----5:R-:W-:Y:S01]  /*0ea0*/  HADD2.F32 R97, -RZ, R88.H0_H0 ;  /* 0x20000058ff617230 */ /* 0x020fe20000004100 */
[----:B------:R-:W-:Y:S05]  /*0eb0*/  BRA `(.L_x_11530) ;  /* 0x0000005000007947 */ /* 0x000fea0003800000 */
.L_x_11529:
[----:B--2--5:R-:W-:-:S05]  /*0ec0*/  HADD2.F32 R6, -RZ, R84.H0_H0 ;  /* 0x20000054ff067230 */ /* 0x024fca0000004100 */
[----:B------:R-:W-:Y:S01]  /*0ed0*/  FMUL.FTZ R97, R6, c[0x0][0x1ec] ;  /* 0x00007b0006617a20 */ /* 0x000fe20000410000 */
[----:B------:R-:W-:-:S03]  /*0ee0*/  @P0 HADD2.F32 R6, -RZ, R88.H0_H0 ;  /* 0x20000058ff060230 */ /* 0x000fc60000004100 */
[----:B------:R-:W-:-:S04]  /*0ef0*/  FMUL.FTZ R97, R56, R97 ;  /* 0x0000006138617220 */ /* 0x000fc80000410000 */
[----:B------:R-:W-:Y:S02]  /*0f00*/  @P0 FADD.FTZ R97, R6, R97 ;  /* 0x0000006106610221 */ /* 0x000fe40000010000 */
.L_x_11530:
[----:B------:R-:W-:Y:S05]  /*0f10*/  BSYNC B1 ;  /* 0x0000000000017941 */ /* 0x000fea0003800000 */
.L_x_11528:
[----:B------:R-:W-:Y:S01]  /*0f20*/  BSSY B1, `(.L_x_11531) ;  /* 0x000000b000017945 */ /* 0x000fe20003800000 */
[----:B------:R-:W-:Y:S05]  /*0f30*/  @P5 BRA `(.L_x_11532) ;  /* 0x0000004000005947 */ /* 0x000fea0003800000 */
[----:B------:R-:W-:Y:S01]  /*0f40*/  MOV R96, RZ ;  /* 0x000000ff00607202 */ /* 0x000fe20000000f00 */
[----:B------:R-:W-:Y:S05]  /*0f50*/  @!P0 BRA `(.L_x_11533) ;  /* 0x0000007000008947 */ /* 0x000fea0003800000 */
[----:B-----5:R-:W-:Y:S01]  /*0f60*/  HADD2.F32 R96, -RZ, R88.H1_H1 ;  /* 0x30000058ff607230 */ /* 0x020fe20000004100 */
[----:B------:R-:W-:Y:S05]  /*0f70*/  BRA `(.L_x_11533) ;  /* 0x0000005000007947 */ /* 0x000fea0003800000 */
.L_x_11532:
[----:B-----5:R-:W-:Y:S02]  /*0f80*/  HADD2.F32 R6, -RZ, R84.H1_H1 ;  /* 0x30000054ff067230 */ /* 0x020fe40000004100 */
[----:B------:R-:W-:-:S03]  /*0f90*/  @P0 HADD2.F32 R7, -RZ, R88.H1_H1 ;  /* 0x30000058ff070230 */ /* 0x000fc60000004100 */
[----:B------:R-:W-:-:S04]  /*0fa0*/  FMUL.FTZ R6, R6, c[0x0][0x1ec] ;  /* 0x00007b0006067a20 */ /* 0x000fc80000410000 */
[----:B------:R-:W-:-:S04]  /*0fb0*/  FMUL.FTZ R96, R57, R6 ;  /* 0x0000000639607220 */ /* 0x000fc80000410000 */
[----:B------:R-:W-:Y:S02]  /*0fc0*/  @P0 FADD.FTZ R96, R7, R96 ;  /* 0x0000006007600221 */ /* 0x000fe40000010000 */
.L_x_11533:
[----:B------:R-:W-:Y:S05]  /*0fd0*/  BSYNC B1 ;  /* 0x0000000000017941 */ /* 0x000fea0003800000 */
.L_x_11531:
[----:B------:R-:W-:Y:S01]  /*0fe0*/  BSSY B1, `(.L_x_11534) ;  /* 0x000000b000017945 */ /* 0x000fe20003800000 */
[----:B------:R-:W-:Y:S05]  /*0ff0*/  @P5 BRA `(.L_x_11535) ;  /* 0x0000004000005947 */ /* 0x000fea0003800000 */
[----:B------:R-:W-:Y:S01]  /*1000*/  HFMA2.MMA R11, -RZ, RZ, 0, 0 ;  /* 0x00000000ff0b7435 */ /* 0x000fe200000001ff */
[----:B------:R-:W-:Y:S05]  /*1010*/  @!P0 BRA `(.L_x_11536) ;  /* 0x0000007000008947 */ /* 0x000fea0003800000 */
[----:B-----5:R-:W-:Y:S01]  /*1020*/  HADD2.F32 R11, -RZ, R89.H0_H0 ;  /* 0x20000059ff0b7230 */ /* 0x020fe20000004100 */
[----:B------:R-:W-:Y:S05]  /*1030*/  BRA `(.L_x_11536) ;  /* 0x0000005000007947 */ /* 0x000fea0003800000 */
.L_x_11535:
[----:B-----5:R-:W-:-:S05]  /*1040*/  HADD2.F32 R6, -RZ, R85.H0_H0 ;  /* 0x20000055ff067230 */ /* 0x020fca0000004100 */
[----:B------:R-:W-:Y:S01]  /*1050*/  FMUL.FTZ R11, R6, c[0x0][0x1ec] ;  /* 0x00007b00060b7a20 */ /* 0x000fe20000410000 */
[----:B------:R-:W-:-:S03]  /*1060*/  @P0 HADD2.F32 R6, -RZ, R89.H0_H0 ;  /* 0x20000059ff060230 */ /* 0x000fc60000004100 */
[----:B------:R-:W-:-:S04]  /*1070*/  FMUL.FTZ R11, R58, R11 ;  /* 0x0000000b3a0b7220 */ /* 0x000fc80000410000 */
[----:B------:R-:W-:Y:S02]  /*1080*/  @P0 FADD.FTZ R11, R6, R11 ;  /* 0x0000000b060b0221 */ /* 0x000fe40000010000 */
.L_x_11536:
[----:B------:R-:W-:Y:S05]  /*1090*/  BSYNC B1 ;  /* 0x0000000000017941 */ /* 0x000fea0003800000 */
.L_x_11534:
[----:B------:R-:W-:Y:S01]  /*10a0*/  BSSY B1, `(.L_x_11537) ;  /* 0x000000b000017945 */ /* 0x000fe20003800000 */
[----:B------:R-:W-:Y:S05]  /*10b0*/  @P5 BRA `(.L_x_11538) ;  /* 0x0000004000005947 */ /* 0x000fea0003800000 */
[----:B------:R-:W-:Y:S01]  /*10c0*/  MOV R10, RZ ;  /* 0x000000ff000a7202 */ /* 0x000fe20000000f00 */
[----:B------:R-:W-:Y:S05]  /*10d0*/  @!P0 BRA `(.L_x_11539) ;  /* 0x0000007000008947 */ /* 0x000fea0003800000 */
[----:B-----5:R-:W-:Y:S01]  /*10e0*/  HADD2.F32 R10, -RZ, R89.H1_H1 ;  /* 0x30000059ff0a7230 */ /* 0x020fe20000004100 */
[----:B------:R-:W-:Y:S05]  /*10f0*/  BRA `(.L_x_11539) ;  /* 0x0000005000007947 */ /* 0x000fea0003800000 */
.L_x_11538:
[----:B-----5:R-:W-:Y:S02]  /*1100*/  HADD2.F32 R6, -RZ, R85.H1_H1 ;  /* 0x30000055ff067230 */ /* 0x020fe40000004100 */
[----:B------:R-:W-:-:S03]  /*1110*/  @P0 HADD2.F32 R7, -RZ, R89.H1_H1 ;  /* 0x30000059ff070230 */ /* 0x000fc60000004100 */
[----:B------:R-:W-:-:S04]  /*1120*/  FMUL.FTZ R6, R6, c[0x0][0x1ec] ;  /* 0x00007b0006067a20 */ /* 0x000fc80000410000 */
[----:B------:R-:W-:-:S04]  /*1130*/  FMUL.FTZ R10, R59, R6 ;  /* 0x000000063b0a7220 */ /* 0x000fc80000410000 */
[----:B------:R-:W-:Y:S02]  /*1140*/  @P0 FADD.FTZ R10, R7, R10 ;  /* 0x0000000a070a0221 */ /* 0x000fe40000010000 */
.L_x_11539:
[----:B------:R-:W-:Y:S05]  /*1150*/  BSYNC B1 ;  /* 0x0000000000017941 */ /* 0x000fea0003800000 */
.L_x_11537:
[----:B------:R-:W-:Y:S01]  /*1160*/  BSSY B1, `(.L_x_11540) ;  /* 0x000000b000017945 */ /* 0x000fe20003800000 */
[----:B------:R-:W-:Y:S05]  /*1170*/  @P5 BRA `(.L_x_11541) ;  /* 0x0000004000005947 */ /* 0x000fea0003800000 */
[----:B------:R-:W-:Y:S01]  /*1180*/  HFMA2.MMA R9, -RZ, RZ, 0, 0 ;  /* 0x00000000ff097435 */ /* 0x000fe200000001ff */
[----:B------:R-:W-:Y:S05]  /*1190*/  @!P0 BRA `(.L_x_11542) ;  /* 0x0000007000008947 */ /* 0x000fea0003800000 */
[----:B-----5:R-:W-:Y:S01]  /*11a0*/  HADD2.F32 R9, -RZ, R90.H0_H0 ;  /* 0x2000005aff097230 */ /* 0x020fe20000004100 */
[----:B------:R-:W-:Y:S05]  /*11b0*/  BRA `(.L_x_11542) ;  /* 0x0000005000007947 */ /* 0x000fea0003800000 */
.L_x_11541:
[----:B-----5:R-:W-:-:S05]  /*11c0*/  HADD2.F32 R6, -RZ, R86.H0_H0 ;  /* 0x20000056ff067230 */ /* 0x020fca0000004100 */
[----:B------:R-:W-:Y:S01]  /*11d0*/  FMUL.FTZ R9, R6, c[0x0][0x1ec] ;  /* 0x00007b0006097a20 */ /* 0x000fe20000410000 */
[----:B------:R-:W-:-:S03]  /*11e0*/  @P0 HADD2.F32 R6, -RZ, R90.H0_H0 ;  /* 0x2000005aff060230 */ /* 0x000fc60000004100 */
[----:B------:R-:W-:-:S04]  /*11f0*/  FMUL.FTZ R9, R52, R9 ;  /* 0x0000000934097220 */ /* 0x000fc80000410000 */
[----:B------:R-:W-:Y:S02]  /*1200*/  @P0 FADD.FTZ R9, R6, R9 ;  /* 0x0000000906090221 */ /* 0x000fe40000010000 */
.L_x_11542:
[----:B------:R-:W-:Y:S05]  /*1210*/  BSYNC B1 ;  /* 0x0000000000017941 */ /* 0x000fea0003800000 */
.L_x_11540:
[----:B------:R-:W-:Y:S01]  /*1220*/  BSSY B1, `(.L_x_11543) ;  /* 0x000000b000017945 */ /* 0x000fe20003800000 */
[----:B------:R-:W-:Y:S05]  /*1230*/  @P5 BRA `(.L_x_11544) ;  /* 0x0000004000005947 */ /* 0x000fea0003800000 */
[----:B------:R-:W-:Y:S01]  /*1240*/  MOV R8, RZ ;  /* 0x000000ff00087202 */ /* 0x000fe20000000f00 */
[----:B------:R-:W-:Y:S05]  /*1250*/  @!P0 BRA `(.L_x_11545) ;  /* 0x0000007000008947 */ /* 0x000fea0003800000 */
[----:B-----5:R-:W-:Y:S01]  /*1260*/  HADD2.F32 R8, -RZ, R90.H1_H1 ;  /* 0x3000005aff087230 */ /* 0x020fe20000004100 */
[----:B------:R-:W-:Y:S05]  /*1270*/  BRA `(.L_x_11545) ;  /* 0x0000005000007947 */ /* 0x000fea0003800000 */
.L_x_11544:
[----:B-----5:R-:W-:Y:S02]  /*1280*/  HADD2.F32 R6, -RZ, R86.H1_H1 ;  /* 0x30000056ff067230 */ /* 0x020fe40000004100 */
[----:B------:R-:W-:-:S03]  /*1290*/  @P0 HADD2.F32 R7, -RZ, R90.H1_H1 ;  /* 0x3000005aff070230 */ /* 0x000fc60000004100 */
[----:B------:R-:W-:-:S04]  /*12a0*/  FMUL.FTZ R6, R6, c[0x0][0x1ec] ;  /* 0x00007b0006067a20 */ /* 0x000fc80000410000 */
[----:B------:R-:W-:-:S04]  /*12b0*/  FMUL.FTZ R8, R53, R6 ;  /* 0x0000000635087220 */ /* 0x000fc80000410000 */
[----:B------:R-:W-:Y:S02]  /*12c0*/  @P0 FADD.FTZ R8, R7, R8 ;  /* 0x0000000807080221 */ /* 0x000fe40000010000 */
.L_x_11545:
[----:B------:R-:W-:Y:S05]  /*12d0*/  BSYNC B1 ;  /* 0x0000000000017941 */ /* 0x000fea0003800000 */
.L_x_11543:
[----:B------:R-:W-:Y:S01]  /*12e0*/  BSSY B1, `(.L_x_11546) ;  /* 0x000000b000017945 */ /* 0x000fe20003800000 */
[----:B------:R-:W-:Y:S05]  /*12f0*/  @P5 BRA `(.L_x_11547) ;  /* 0x0000004000005947 */ /* 0x000fea0003800000 */
[----:B------:R-:W-:Y:S01]  /*1300*/  HFMA2.MMA R7, -RZ, RZ, 0, 0 ;  /* 0x00000000ff077435 */ /* 0x000fe200000001ff */
[----:B------:R-:W-:Y:S05]  /*1310*/  @!P0 BRA `(.L_x_11548) ;  /* 0x0000007000008947 */ /* 0x000fea0003800000 */
[----:B-----5:R-:W-:Y:S01]  /*1320*/  HADD2.F32 R7, -RZ, R91.H0_H0 ;  /* 0x2000005bff077230 */ /* 0x020fe20000004100 */
[----:B------:R-:W-:Y:S05]  /*1330*/  BRA `(.L_x_11548) ;  /* 0x0000005000007947 */ /* 0x000fea0003800000 */
.L_x_11547:
[----:B-----5:R-:W-:-:S05]  /*1340*/  HADD2.F32 R6, -RZ, R87.H0_H0 ;  /* 0x20000057ff067230 */ /* 0x020fca0000004100 */
[----:B------:R-:W-:Y:S01]  /*1350*/  FMUL.FTZ R7, R6, c[0x0][0x1ec] ;  /* 0x00007b0006077a20 */ /* 0x000fe20000410000 */
[----:B------:R-:W-:-:S03]  /*1360*/  @P0 HADD2.F32 R6, -RZ, R91.H0_H0 ;  /* 0x2000005bff060230 */ /* 0x000fc60000004100 */
[----:B------:R-:W-:-:S04]  /*1370*/  FMUL.FTZ R7, R54, R7 ;  /* 0x0000000736077220 */ /* 0x000fc80000410000 */
[----:B------:R-:W-:Y:S02]  /*1380*/  @P0 FADD.FTZ R7, R6, R7 ;  /* 0x0000000706070221 */ /* 0x000fe40000010000 */
.L_x_11548:
[----:B------:R-:W-:Y:S05]  /*1390*/  BSYNC B1 ;  /* 0x0000000000017941 */ /* 0x000fea0003800000 */
.L_x_11546:
[----:B------:R-:W-:Y:S01]  /*13a0*/  BSSY B1, `(.L_x_11549) ;  /* 0x000000b000017945 */ /* 0x000fe20003800000 */
[----:B------:R-:W-:Y:S05]  /*13b0*/  @P5 BRA `(.L_x_11550) ;  /* 0x0000004000005947 */ /* 0x000fea0003800000 */
[----:B------:R-:W-:Y:S01]  /*13c0*/  MOV R6, RZ ;  /* 0x000000ff00067202 */ /* 0x000fe20000000f00 */
[----:B------:R-:W-:Y:S05]  /*13d0*/  @!P0 BRA `(.L_x_11551) ;  /* 0x0000007000008947 */ /* 0x000fea0003800000 */
[----:B-----5:R-:W-:Y:S01]  /*13e0*/  HADD2.F32 R6, -RZ, R91.H1_H1 ;  /* 0x3000005bff067230 */ /* 0x020fe20000004100 */
[----:B------:R-:W-:Y:S05]  /*13f0*/  BRA `(.L_x_11551) ;  /* 0x0000005000007947 */ /* 0x000fea0003800000 */
.L_x_11550:
[----:B-----5:R-:W-:Y:S02]  /*1400*/  HADD2.F32 R6, -RZ, R87.H1_H1 ;  /* 0x30000057ff067230 */ /* 0x020fe40000004100 */
[----:B-1----:R-:W-:-:S03]  /*1410*/  @P0 HADD2.F32 R93, -RZ, R91.H1_H1 ;  /* 0x3000005bff5d0230 */ /* 0x002fc60000004100 */
[----:B------:R-:W-:-:S04]  /*1420*/  FMUL.FTZ R6, R6, c[0x0][0x1ec] ;  /* 0x00007b0006067a20 */ /* 0x000fc80000410000 */
[----:B------:R-:W-:-:S04]  /*1430*/  FMUL.FTZ R6, R55, R6 ;  /* 0x0000000637067220 */ /* 0x000fc80000410000 */
[----:B------:R-:W-:Y:S02]  /*1440*/  @P0 FADD.FTZ R6, R93, R6 ;  /* 0x000000065d060221 */ /* 0x000fe40000010000 */
.L_x_11551:
[----:B------:R-:W-:Y:S05]  /*1450*/  BSYNC B1 ;  /* 0x0000000000017941 */ /* 0x000fea0003800000 */
.L_x_11549:
[----:B-1----:R-:W-:Y:S01]  /*1460*/  HFMA2.MMA R112, -RZ, RZ, 0, 9.5367431640625e-07 ;  /* 0x00000010ff707435 */ /* 0x002fe200000001ff */
        /* <DEDUP_REMOVED lines=8> */
.L_x_11527:
[----:B------:R-:W-:Y:S05]  /*14f0*/  BSYNC B0 ;  /* 0x0000000000007941 */ /* 0x000fea0003800000 */
.L_x_11526:
        /* <DEDUP_REMOVED lines=17> */
.L_x_11555:
[----:B--2--5:R-:W-:-:S05]  /*1610*/  HADD2.F32 R0, -RZ, R84.H0_H0 ;  /* 0x20000054ff007230 */ /* 0x024fca0000004100 */
[----:B------:R-:W-:Y:S01]  /*1620*/  FMUL.FTZ R5, R0, c[0x0][0x1ec] ;  /* 0x00007b0000057a20 */ /* 0x000fe20000410000 */
[----:B------:R-:W-:-:S03]  /*1630*/  @P0 HADD2.F32 R0, -RZ, R88.H0_H0 ;  /* 0x20000058ff000230 */ /* 0x000fc60000004100 */
[----:B------:R-:W-:-:S04]  /*1640*/  FMUL.FTZ R5, R80, R5 ;  /* 0x0000000550057220 */ /* 0x000fc80000410000 */
[----:B------:R-:W-:Y:S02]  /*1650*/  @P0 FADD.FTZ R5, R0, R5 ;  /* 0x0000000500050221 */ /* 0x000fe40000010000 */
.L_x_11556:
[----:B------:R-:W-:Y:S05]  /*1660*/  BSYNC B1 ;  /* 0x0000000000017941 */ /* 0x000fea0003800000 */
.L_x_11554:
[----:B------:R-:W-:Y:S01]  /*1670*/  BSSY B1, `(.L_x_11557) ;  /* 0x000000b000017945 */ /* 0x000fe20003800000 */
[----:B------:R-:W-:Y:S05]  /*1680*/  @P4 BRA `(.L_x_11558) ;  /* 0x0000004000004947 */ /* 0x000fea0003800000 */
[----:B------:R-:W-:Y:S01]  /*1690*/  MOV R4, RZ ;  /* 0x000000ff00047202 */ /* 0x000fe20000000f00 */
[----:B------:R-:W-:Y:S05]  /*16a0*/  @!P0 BRA `(.L_x_11559) ;  /* 0x0000007000008947 */ /* 0x000fea0003800000 */
[----:B-----5:R-:W-:Y:S01]  /*16b0*/  HADD2.F32 R4, -RZ, R88.H1_H1 ;  /* 0x30000058ff047230 */ /* 0x020fe20000004100 */
[----:B------:R-:W-:Y:S05]  /*16c0*/  BRA `(.L_x_11559) ;  /* 0x0000005000007947 */ /* 0x000fea0003800000 */
.L_x_11558:
[----:B-----5:R-:W-:Y:S02]  /*16d0*/  HADD2.F32 R0, -RZ, R84.H1_H1 ;  /* 0x30000054ff007230 */ /* 0x020fe40000004100 */
[----:B------:R-:W-:-:S03]  /*16e0*/  @P0 HADD2.F32 R3, -RZ, R88.H1_H1 ;  /* 0x30000058ff030230 */ /* 0x000fc60000004100 */
[----:B------:R-:W-:-:S04]  /*16f0*/  FMUL.FTZ R0, R0, c[0x0][0x1ec] ;  /* 0x00007b0000007a20 */ /* 0x000fc80000410000 */
[----:B------:R-:W-:-:S04]  /*1700*/  FMUL.FTZ R4, R81, R0 ;  /* 0x0000000051047220 */ /* 0x000fc80000410000 */
[----:B------:R-:W-:Y:S02]  /*1710*/  @P0 FADD.FTZ R4, R3, R4 ;  /* 0x0000000403040221 */ /* 0x000fe40000010000 */
.L_x_11559:
[----:B------:R-:W-:Y:S05]  /*1720*/  BSYNC B1 ;  /* 0x0000000000017941 */ /* 0x000fea0003800000 */
.L_x_11557:
[----:B------:R-:W-:Y:S01]  /*1730*/  BSSY B1, `(.L_x_11560) ;  /* 0x000000b000017945 */ /* 0x000fe20003800000 */
[----:B------:R-:W-:Y:S05]  /*1740*/  @P4 BRA `(.L_x_11561) ;  /* 0x0000004000004947 */ /* 0x000fea0003800000 */
[----:B------:R-:W-:Y:S01]  /*1750*/  HFMA2.MMA R3, -RZ, RZ, 0, 0 ;  /* 0x00000000ff037435 */ /* 0x000fe200000001ff */
[----:B------:R-:W-:Y:S05]  /*1760*/  @!P0 BRA `(.L_x_11562) ;  /* 0x0000007000008947 */ /* 0x000fea0003800000 */
[----:B-----5:R-:W-:Y:S01]  /*1770*/  HADD2.F32 R3, -RZ, R89.H0_H0 ;  /* 0x20000059ff037230 */ /* 0x020fe20000004100 */
[----:B------:R-:W-:Y:S05]  /*1780*/  BRA `(.L_x_11562) ;  /* 0x0000005000007947 */ /* 0x000fea0003800000 */
.L_x_11561:
[----:B-----5:R-:W-:-:S05]  /*1790*/  HADD2.F32 R0, -RZ, R85.H0_H0 ;  /* 0x20000055ff007230 */ /* 0x020fca0000004100 */
[----:B------:R-:W-:Y:S01]  /*17a0*/  FMUL.FTZ R3, R0, c[0x0][0x1ec] ;  /* 0x00007b0000037a20 */ /* 0x000fe20000410000 */
[----:B------:R-:W-:-:S03]  /*17b0*/  @P0 HADD2.F32 R0, -RZ, R89.H0_H0 ;  /* 0x20000059ff000230 */ /* 0x000fc60000004100 */
[----:B------:R-:W-:-:S04]  /*17c0*/  FMUL.FTZ R3, R82, R3 ;  /* 0x0000000352037220 */ /* 0x000fc80000410000 */
[----:B------:R-:W-:Y:S02]  /*17d0*/  @P0 FADD.FTZ R3, R0, R3 ;  /* 0x0000000300030221 */ /* 0x000fe40000010000 */
.L_x_11562:
[----:B------:R-:W-:Y:S05]  /*17e0*/  BSYNC B1 ;  /* 0x0000000000017941 */ /* 0x000fea0003800000 */
.L_x_11560:
[----:B------:R-:W-:Y:S01]  /*17f0*/  BSSY B1, `(.L_x_11563) ;  /* 0x000000b000017945 */ /* 0x000fe20003800000 */
[----:B------:R-:W-:Y:S05]  /*1800*/  @P4 BRA `(.L_x_11564) ;  /* 0x0000004000004947 */ /* 0x000fea0003800000 */
[----:B------:R-:W-:Y:S01]  /*1810*/  MOV R2, RZ ;  /* 0x000000ff00027202 */ /* 0x000fe20000000f00 */
[----:B------:R-:W-:Y:S05]  /*1820*/  @!P0 BRA `(.L_x_11565) ;  /* 0x0000007000008947 */ /* 0x000fea0003800000 */
[----:B-----5:R-:W-:Y:S01]  /*1830*/  HADD2.F32 R2, -RZ, R89.H1_H1 ;  /* 0x30000059ff027230 */ /* 0x020fe20000004100 */
[----:B------:R-:W-:Y:S05]  /*1840*/  BRA `(.L_x_11565) ;  /* 0x0000005000007947 */ /* 0x000fea0003800000 */
.L_x_11564:
[----:B-----5:R-:W-:Y:S02]  /*1850*/  HADD2.F32 R0, -RZ, R85.H1_H1 ;  /* 0x30000055ff007230 */ /* 0x020fe40000004100 */
[----:B-1----:R-:W-:-:S03]  /*1860*/  @P0 HADD2.F32 R93, -RZ, R89.H1_H1 ;  /* 0x30000059ff5d0230 */ /* 0x002fc60000004100 */
[----:B------:R-:W-:-:S04]  /*1870*/  FMUL.FTZ R0, R0, c[0x0][0x1ec] ;  /* 0x00007b0000007a20 */ /* 0x000fc80000410000 */
[----:B------:R-:W-:-:S04]  /*1880*/  FMUL.FTZ R2, R83, R0 ;  /* 0x0000000053027220 */ /* 0x000fc80000410000 */
[----:B------:R-:W-:Y:S02]  /*1890*/  @P0 FADD.FTZ R2, R93, R2 ;  /* 0x000000025d020221 */ /* 0x000fe40000010000 */
.L_x_11565:
[----:B------:R-:W-:Y:S05]  /*18a0*/  BSYNC B1 ;  /* 0x0000000000017941 */ /* 0x000fea0003800000 */
.L_x_11563:
[----:B------:R-:W-:Y:S01]  /*18b0*/  BSSY B1, `(.L_x_11566) ;  /* 0x000000b000017945 */ /* 0x000fe20003800000 */
[----:B------:R-:W-:Y:S05]  /*18c0*/  @P4 BRA `(.L_x_11567) ;  /* 0x0000004000004947 */ /* 0x000fea0003800000 */
[----:B------:R-:W-:Y:S01]  /*18d0*/  HFMA2.MMA R0, -RZ, RZ, 0, 0 ;  /* 0x00000000ff007435 */ /* 0x000fe200000001ff */
[----:B------:R-:W-:Y:S05]  /*18e0*/  @!P0 BRA `(.L_x_11568) ;  /* 0x0000007000008947 */ /* 0x000fea0003800000 */
[----:B-----5:R-:W-:Y:S01]  /*18f0*/  HADD2.F32 R0, -RZ, R90.H0_H0 ;  /* 0x2000005aff007230 */ /* 0x020fe20000004100 */
[----:B------:R-:W-:Y:S05]  /*1900*/  BRA `(.L_x_11568) ;  /* 0x0000005000007947 */ /* 0x000fea0003800000 */
.L_x_11567:
[----:B-----5:R-:W-:Y:S02]  /*1910*/  HADD2.F32 R0, -RZ, R86.H0_H0 ;  /* 0x20000056ff007230 */ /* 0x020fe40000004100 */
[----:B-1----:R-:W-:-:S03]  /*1920*/  @P0 HADD2.F32 R95, -RZ, R90.H0_H0 ;  /* 0x2000005aff5f0230 */ /* 0x002fc60000004100 */
[----:B------:R-:W-:-:S04]  /*1930*/  FMUL.FTZ R93, R0, c[0x0][0x1ec] ;  /* 0x00007b00005d7a20 */ /* 0x000fc80000410000 */
[----:B------:R-:W-:-:S04]  /*1940*/  FMUL.FTZ R0, R76, R93 ;  /* 0x0000005d4c007220 */ /* 0x000fc80000410000 */
[----:B------:R-:W-:Y:S02]  /*1950*/  @P0 FADD.FTZ R0, R95, R0 ;  /* 0x000000005f000221 */ /* 0x000fe40000010000 */
.L_x_11568:
[----:B------:R-:W-:Y:S05]  /*1960*/  BSYNC B1 ;  /* 0x0000000000017941 */ /* 0x000fea0003800000 */
.L_x_11566:
[----:B------:R-:W-:Y:S01]  /*1970*/  BSSY B1, `(.L_x_11569) ;  /* 0x000000b000017945 */ /* 0x000fe20003800000 */
[----:B------:R-:W-:Y:S05]  /*1980*/  @P4 BRA `(.L_x_11570) ;  /* 0x0000004000004947 */ /* 0x000fea0003800000 */
[----:B------:R-:W-:Y:S01]  /*1990*/  MOV R107, RZ ;  /* 0x000000ff006b7202 */ /* 0x000fe20000000f00 */
[----:B------:R-:W-:Y:S05]  /*19a0*/  @!P0 BRA `(.L_x_11571) ;  /* 0x0000007000008947 */ /* 0x000fea0003800000 */
[----:B-----5:R-:W-:Y:S01]  /*19b0*/  HADD2.F32 R107, -RZ, R90.H1_H1 ;  /* 0x3000005aff6b7230 */ /* 0x020fe20000004100 */
[----:B------:R-:W-:Y:S05]  /*19c0*/  BRA `(.L_x_11571) ;  /* 0x0000005000007947 */ /* 0x000fea0003800000 */
.L_x_11570:
[----:B-1---5:R-:W-:Y:S02]  /*19d0*/  HADD2.F32 R92, -RZ, R86.H1_H1 ;  /* 0x30000056ff5c7230 */ /* 0x022fe40000004100 */
[----:B------:R-:W-:-:S03]  /*19e0*/  @P0 HADD2.F32 R94, -RZ, R90.H1_H1 ;  /* 0x3000005aff5e0230 */ /* 0x000fc60000004100 */
[----:B------:R-:W-:-:S04]  /*19f0*/  FMUL.FTZ R92, R92, c[0x0][0x1ec] ;  /* 0x00007b005c5c7a20 */ /* 0x000fc80000410000 */
[----:B------:R-:W-:-:S04]  /*1a00*/  FMUL.FTZ R107, R77, R92 ;  /* 0x0000005c4d6b7220 */ /* 0x000fc80000410000 */
[----:B------:R-:W-:Y:S02]  /*1a10*/  @P0 FADD.FTZ R107, R94, R107 ;  /* 0x0000006b5e6b0221 */ /* 0x000fe40000010000 */
.L_x_11571:
[----:B------:R-:W-:Y:S05]  /*1a20*/  BSYNC B1 ;  /* 0x0000000000017941 */ /* 0x000fea0003800000 */
.L_x_11569:
[----:B------:R-:W-:Y:S01]  /*1a30*/  BSSY B1, `(.L_x_11572) ;  /* 0x000000b000017945 */ /* 0x000fe20003800000 */
[----:B------:R-:W-:Y:S05]  /*1a40*/  @P4 BRA `(.L_x_11573) ;  /* 0x0000004000004947 */ /* 0x000fea0003800000 */
[----:B------:R-:W-:Y:S01]  /*1a50*/  HFMA2.MMA R106, -RZ, RZ, 0, 0 ;  /* 0x00000000ff6a7435 */ /* 0x000fe200000001ff */
[----:B------:R-:W-:Y:S05]  /*1a60*/  @!P0 BRA `(.L_x_11574) ;  /* 0x0000007000008947 */ /* 0x000fea0003800000 */
[----:B-----5:R-:W-:Y:S01]  /*1a70*/  HADD2.F32 R106, -RZ, R91.H0_H0 ;  /* 0x2000005bff6a7230 */ /* 0x020fe20000004100 */
[----:B------:R-:W-:Y:S05]  /*1a80*/  BRA `(.L_x_11574) ;  /* 0x0000005000007947 */ /* 0x000fea0003800000 */
.L_x_11573:
[----:B-1---5:R-:W-:Y:S02]  /*1a90*/  HADD2.F32 R92, -RZ, R87.H0_H0 ;  /* 0x20000057ff5c7230 */ /* 0x022fe40000004100 */
[----:B------:R-:W-:-:S03]  /*1aa0*/  @P0 HADD2.F32 R95, -RZ, R91.H0_H0 ;  /* 0x2000005bff5f0230 */ /* 0x000fc60000004100 */
[----:B------:R-:W-:-:S04]  /*1ab0*/  FMUL.FTZ R93, R92, c[0x0][0x1ec] ;  /* 0x00007b005c5d7a20 */ /* 0x000fc80000410000 */
[----:B------:R-:W-:-:S04]  /*1ac0*/  FMUL.FTZ R106, R78, R93 ;  /* 0x0000005d4e6a7220 */ /* 0x000fc80000410000 */
[----:B------:R-:W-:Y:S02]  /*1ad0*/  @P0 FADD.FTZ R106, R95, R106 ;  /* 0x0000006a5f6a0221 */ /* 0x000fe40000010000 */
.L_x_11574:
[----:B------:R-:W-:Y:S05]  /*1ae0*/  BSYNC B1 ;  /* 0x0000000000017941 */ /* 0x000fea0003800000 */
.L_x_11572:
[----:B------:R-:W-:Y:S01]  /*1af0*/  BSSY B1, `(.L_x_11575) ;  /* 0x000000b000017945 */ /* 0x000fe20003800000 */
[----:B------:R-:W-:Y:S05]  /*1b00*/  @P4 BRA `(.L_x_11576) ;  /* 0x0000004000004947 */ /* 0x000fea0003800000 */
[----:B------:R-:W-:Y:S01]  /*1b10*/  MOV R109, RZ ;  /* 0x000000ff006d7202 */ /* 0x000fe20000000f00 */
[----:B------:R-:W-:Y:S05]  /*1b20*/  @!P0 BRA `(.L_x_11577) ;  /* 0x0000007000008947 */ /* 0x000fea0003800000 */
[----:B-----5:R-:W-:Y:S01]  /*1b30*/  HADD2.F32 R109, -RZ, R91.H1_H1 ;  /* 0x3000005bff6d7230 */ /* 0x020fe20000004100 */
[----:B------:R-:W-:Y:S05]  /*1b40*/  BRA `(.L_x_11577) ;  /* 0x0000005000007947 */ /* 0x000fea0003800000 */
.L_x_11576:
[----:B-1---5:R-:W-:Y:S02]  /*1b50*/  HADD2.F32 R92, -RZ, R87.H1_H1 ;  /* 0x30000057ff5c7230 */ /* 0x022fe40000004100 */
[----:B------:R-:W-:-:S03]  /*1b60*/  @P0 HADD2.F32 R94, -RZ, R91.H1_H1 ;  /* 0x3000005bff5e0230 */ /* 0x000fc60000004100 */
[----:B------:R-:W-:-:S04]  /*1b70*/  FMUL.FTZ R92, R92, c[0x0][0x1ec] ;  /* 0x00007b005c5c7a20 */ /* 0x000fc80000410000 */
[----:B------:R-:W-:-:S04]  /*1b80*/  FMUL.FTZ R109, R79, R92 ;  /* 0x0000005c4f6d7220 */ /* 0x000fc80000410000 */
[----:B------:R-:W-:Y:S02]  /*1b90*/  @P0 FADD.FTZ R109, R94, R109 ;  /* 0x0000006d5e6d0221 */ /* 0x000fe40000010000 */
.L_x_11577:
[----:B------:R-:W-:Y:S05]  /*1ba0*/  BSYNC B1 ;  /* 0x0000000000017941 */ /* 0x000fea0003800000 */
.L_x_11575:
[----:B-1----:R-:W-:Y:S01]  /*1bb0*/  HFMA2.MMA R112, -RZ, RZ, 0, 9.5367431640625e-07 ;  /* 0x00000010ff707435 */ /* 0x002fe200000001ff */
[----:B------:R-:W-:Y:S02]  /*1bc0*/  F2FP.PACK_AB R95, R109, R106 ;  /* 0x0000006a6d5f723e */ /* 0x000fe400000000ff */
[----:B------:R-:W-:Y:S02]  /*1bd0*/  F2FP.PACK_AB R94, R107, R0 ;  /* 0x000000006b5e723e */ /* 0x000fe400000000ff */
[----:B------:R-:W-:Y:S02]  /*1be0*/  F2FP.PACK_AB R93, R2, R3 ;  /* 0x00000003025d723e */ /* 0x000fe400000000ff */
[----:B------:R-:W-:-:S03]  /*1bf0*/  F2FP.PACK_AB R92, R4, R5 ;  /* 0x00000005045c723e */ /* 0x000fc600000000ff */
[----:B------:R-:W-:-:S05]  /*1c00*/  IMAD.WIDE.U32 R112, R117, R112, c[0x0][0x188] ;  /* 0x0000620075707625 */ /* 0x000fca00078e0070 */
[----:B------:R0:W-:Y:S02]  /*1c10*/  STG.E.128 [R112.64], R92 ;  /* 0x0000005c70007986 */ /* 0x0001e4000c101d04 */
.L_x_11553:
[----:B------:R-:W-:Y:S05]  /*1c20*/  BSYNC B0 ;  /* 0x0000000000007941 */ /* 0x000fea0003800000 */
.L_x_11552:
        /* <DEDUP_REMOVED lines=30> */
.L_x_11588:
        /* <DEDUP_REMOVED lines=69> */
.L_x_11589:
        /* <DEDUP_REMOVED lines=46> */
[----:B------:R-:W-:-:S02]  /*2540*/  FADD.FTZ R112, R99, -R114 ;  /* 0x8000007263707221 */ /* 0x000fc40000010000 */
[----:B------:R-:W-:Y:S01]  /*2550*/  FADD.FTZ R116, R98, -R114 ;  /* 0x8000007262747221 */ /* 0x000fe20000010000 */
[----:B------:R-:W-:Y:S01]  /*2560*/  F2FP.PACK_AB R94, R113, R94 ;  /* 0x0000005e715e723e */ /* 0x000fe200000000ff */
        /* <DEDUP_REMOVED lines=9> */
.L_x_11583:
[----:B------:R-:W-:Y:S05]  /*2600*/  BSYNC B1 ;  /* 0x0000000000017941 */ /* 0x000fea0003800000 */
.L_x_11582:
        /* <DEDUP_REMOVED lines=17> */
[----:B------:R-:W-:Y:S01]  /*2720*/  F2FP.PACK_AB R92, R93, R92 ;  /* 0x0000005c5d5c723e */ /* 0x000fe200000000ff */
[----:B------:R-:W-:Y:S02]  /*2730*/  FMUL.FTZ R112, R117, R112 ;  /* 0x0000007075707220 */ /* 0x000fe40000410000 */
[----:B------:R-:W-:Y:S01]  /*2740*/  FFMA.FTZ R94, R48, R113, R40 ;  /* 0x00000071305e7223 */ /* 0x000fe20000010028 */
[----:B------:R-:W-:Y:S01]  /*2750*/  F2FP.PACK_AB R93, R116, R95 ;  /* 0x0000005f745d723e */ /* 0x000fe200000000ff */
[----:B------:R-:W-:-:S02]  /*2760*/  FFMA.FTZ R113, R49, R112, R41 ;  /* 0x0000007031717223 */ /* 0x000fc40000010029 */
[--C-:B------:R-:W-:Y:S02]  /*2770*/  FADD.FTZ R112, R7, -R114.reuse ;  /* 0x8000007207707221 */ /* 0x100fe40000010000 */
[----:B------:R-:W-:Y:S01]  /*2780*/  FADD.FTZ R116, R6, -R114 ;  /* 0x8000007206747221 */ /* 0x000fe20000010000 */
[----:B------:R-:W-:Y:S01]  /*2790*/  F2FP.PACK_AB R94, R113, R94 ;  /* 0x0000005e715e723e */ /* 0x000fe200000000ff */
[C---:B------:R-:W-:Y:S01]  /*27a0*/  FMUL.FTZ R95, R117.reuse, R112 ;  /* 0x00000070755f7220 */ /* 0x040fe20000410000 */
[----:B------:R-:W-:Y:S01]  /*27b0*/  MOV R112, 0x10 ;  /* 0x0000001000707802 */ /* 0x000fe20000000f00 */
[----:B------:R-:W-:Y:S02]  /*27c0*/  FMUL.FTZ R116, R117, R116 ;  /* 0x0000007475747220 */ /* 0x000fe40000410000 */
[----:B------:R-:W-:Y:S02]  /*27d0*/  FFMA.FTZ R95, R50, R95, R42 ;  /* 0x0000005f325f7223 */ /* 0x000fe4000001002a */
[----:B------:R-:W-:-:S02]  /*27e0*/  FFMA.FTZ R116, R51, R116, R43 ;  /* 0x0000007433747223 */ /* 0x000fc4000001002b */
[C---:B------:R-:W-:Y:S01]  /*27f0*/  IMAD.WIDE.U32 R112, R111.reuse, R112, c[0x0][0x208] ;  /* 0x000082006f707625 */ /* 0x040fe200078e0070 */
[----:B------:R-:W-:Y:S02]  /*2800*/  IADD3 R111, R111, 0x20, RZ ;  /* 0x000000206f6f7810 */ /* 0x000fe40007ffe0ff */
[----:B------:R-:W-:-:S05]  /*2810*/  F2FP.PACK_AB R95, R116, R95 ;  /* 0x0000005f745f723e */ /* 0x000fca00000000ff */
[----:B------:R0:W-:Y:S02]  /*2820*/  STG.E.128 [R112.64], R92 ;  /* 0x0000005c70007986 */ /* 0x0001e4000c101d04 */
.L_x_11585:
[----:B------:R-:W-:Y:S05]  /*2830*/  BSYNC B1 ;  /* 0x0000000000017941 */ /* 0x000fea0003800000 */
.L_x_11584:
        /* <DEDUP_REMOVED lines=19> */
[----:B------:R-:W-:Y:S01]  /*2970*/  F2FP.PACK_AB R95, R116, R95 ;  /* 0x0000005f745f723e */ /* 0x000fe200000000ff */
[----:B------:R-:W-:-:S02]  /*2980*/  FFMA.FTZ R92, R68, R93, R60 ;  /* 0x0000005d445c7223 */ /* 0x000fc4000001003c */
[----:B------:R-:W-:Y:S02]  /*2990*/  FFMA.FTZ R93, R70, R113, R62 ;  /* 0x00000071465d7223 */ /* 0x000fe4000001003e */
[----:B------:R-:W-:Y:S01]  /*29a0*/  FFMA.FTZ R113, R69, R112, R61 ;  /* 0x0000007045717223 */ /* 0x000fe2000001003d */
[----:B------:R-:W-:Y:S01]  /*29b0*/  HFMA2.MMA R112, -RZ, RZ, 0, 9.5367431640625e-07 ;  /* 0x00000010ff707435 */ /* 0x000fe200000001ff */
[----:B------:R-:W-:Y:S02]  /*29c0*/  FMUL.FTZ R120, R117, R120 ;  /* 0x0000007875787220 */ /* 0x000fe40000410000 */
[----:B------:R-:W-:Y:S01]  /*29d0*/  FFMA.FTZ R114, R71, R114, R63 ;  /* 0x0000007247727223 */ /* 0x000fe2000001003f */
[----:B------:R-:W-:Y:S01]  /*29e0*/  F2FP.PACK_AB R92, R113, R92 ;  /* 0x0000005c715c723e */ /* 0x000fe200000000ff */
[----:B------:R-:W-:-:S03]  /*29f0*/  FFMA.FTZ R120, R73, R120, R65 ;  /* 0x0000007849787223 */ /* 0x000fc60000010041 */
[----:B------:R-:W-:Y:S02]  /*2a00*/  F2FP.PACK_AB R93, R114, R93 ;  /* 0x0000005d725d723e */ /* 0x000fe400000000ff */
[----:B------:R-:W-:Y:S01]  /*2a10*/  F2FP.PACK_AB R94, R120, R115 ;  /* 0x00000073785e723e */ /* 0x000fe200000000ff */
[----:B------:R-:W-:-:S05]  /*2a20*/  IMAD.WIDE.U32 R112, R111, R112, c[0x0][0x208] ;  /* 0x000082006f707625 */ /* 0x000fca00078e0070 */
[----:B------:R0:W-:Y:S02]  /*2a30*/  STG.E.128 [R112.64], R92 ;  /* 0x0000005c70007986 */ /* 0x0001e4000c101d04 */
.L_x_11581:
[----:B--2---:R-:W-:Y:S05]  /*2a40*/  BSYNC B0 ;  /* 0x0000000000007941 */ /* 0x004fea0003800000 */
.L_x_11580:
[----:B0-----:R-:W-:-:S04]  /*2a50*/  MOV R93, c[0x0][0x160] ;  /* 0x00005800005d7a02 */ /* 0x001fc80000000f00 */
[----:B------:R-:W-:-:S04]  /*2a60*/  LEA R108, R93, R108, 0x2 ;  /* 0x0000006c5d6c7211 */ /* 0x000fc800078e10ff */
[----:B------:R-:W-:-:S13]  /*2a70*/  ISETP.GE.AND P0, PT, R108, c[0x0][0x164], PT ;  /* 0x000059006c007a0c */ /* 0x000fda0003f06270 */
[----:B------:R-:W-:Y:S01]  /*2a80*/  @P0 CALL.REL.NOINC `(.L_x_11586) ;  /* 0x0000001000000944 */ /* 0x000fe20003c00000 */
[----:B------:R-:W-:Y:S05]  /*2a90*/  BRA `(.L_x_11587) ;  /* 0xffffda9000007947 */ /* 0x000fea000383ffff */
.L_x_11586:
[----:B------:R-:W-:Y:S05]  /*2aa0*/  EXIT ;  /* 0x000000000000794d */ /* 0x000fea0003800000 */
.L_x_11578:
[----:B------:R-:W-:Y:S01]  /*2ab0*/  HFMA2.MMA R95, -RZ, RZ, 0, 5.9604644775390625e-08 ;  /* 0x00000001ff5f7435 */ /* 0x000fe200000001ff */
[----:B------:R-:W-:Y:S02]  /*2ac0*/  MOV R116, 0x1f ;  /* 0x0000001f00747802 */ /* 0x000fe40000000f00 */
[----:B------:R-:W-:Y:S02]  /*2ad0*/  MOV R117, 0xffffffff ;  /* 0xffffffff00757802 */ /* 0x000fe40000000f00 */
[----:B------:R-:W-:Y:S02]  /*2ae0*/  MOV R92, 0x2b00 ;  /* 0x00002b00005c7802 */ /* 0x000fe40000000f00 */
[----:B-----5:R-:W-:Y:S05]  /*2af0*/  CALL.REL.NOINC `($__internal_86_$__cuda_sm70_shflsync_bfly_p) ;  /* 0x000006b000007944 */ /* 0x020fea0003c00000 */
[----:B01----:R-:W-:Y:S05]  /*2b00*/  BRA `(.L_x_11588) ;  /* 0xfffff30000007947 */ /* 0x003fea000383ffff */
.L_x_11579:
[----:B------:R-:W-:Y:S01]  /*2b10*/  HFMA2.MMA R95, -RZ, RZ, 0, 1.1920928955078125e-07 ;  /* 0x00000002ff5f7435 */ /* 0x000fe200000001ff */
[----:B0-----:R-:W-:Y:S02]  /*2b20*/  MOV R94, R118 ;  /* 0x00000076005e7202 */ /* 0x001fe40000000f00 */
[----:B------:R-:W-:Y:S02]  /*2b30*/  MOV R116, 0x1f ;  /* 0x0000001f00747802 */ /* 0x000fe40000000f00 */
[----:B------:R-:W-:-:S02]  /*2b40*/  MOV R117, 0xffffffff ;  /* 0xffffffff00757802 */ /* 0x000fc40000000f00 */
[----:B------:R-:W-:Y:S02]  /*2b50*/  MOV R92, 0x2b70 ;  /* 0x00002b70005c7802 */ /* 0x000fe40000000f00 */
[----:B-----5:R-:W-:Y:S05]  /*2b60*/  CALL.REL.NOINC `($__internal_86_$__cuda_sm70_shflsync_bfly_p) ;  /* 0x0000064000007944 */ /* 0x020fea0003c00000 */
[----:B01----:R-:W-:Y:S01]  /*2b70*/  FADD.FTZ R94, R118, R95 ;  /* 0x0000005f765e7221 */ /* 0x003fe20000010000 */
[----:B------:R-:W-:Y:S01]  /*2b80*/  HFMA2.MMA R95, -RZ, RZ, 0, 2.384185791015625e-07 ;  /* 0x00000004ff5f7435 */ /* 0x000fe200000001ff */
[----:B------:R-:W-:Y:S02]  /*2b90*/  MOV R116, 0x1f ;  /* 0x0000001f00747802 */ /* 0x000fe40000000f00 */
[----:B------:R-:W-:Y:S02]  /*2ba0*/  MOV R117, 0xffffffff ;  /* 0xffffffff00757802 */ /* 0x000fe40000000f00 */
[----:B------:R-:W-:Y:S02]  /*2bb0*/  MOV R92, 0x2bd0 ;  /* 0x00002bd0005c7802 */ /* 0x000fe40000000f00 */
[----:B------:R-:W-:Y:S05]  /*2bc0*/  CALL.REL.NOINC `($__internal_86_$__cuda_sm70_shflsync_bfly_p) ;  /* 0x000005e000007944 */ /* 0x000fea0003c00000 */
[----:B01----:R-:W-:Y:S01]  /*2bd0*/  FADD.FTZ R94, R94, R95 ;  /* 0x0000005f5e5e7221 */ /* 0x003fe20000010000 */
[----:B------:R-:W-:Y:S01]  /*2be0*/  HFMA2.MMA R95, -RZ, RZ, 0, 4.76837158203125e-07 ;  /* 0x00000008ff5f7435 */ /* 0x000fe200000001ff */
[----:B------:R-:W-:Y:S02]  /*2bf0*/  MOV R116, 0x1f ;  /* 0x0000001f00747802 */ /* 0x000fe40000000f00 */
[----:B------:R-:W-:-:S02]  /*2c00*/  MOV R117, 0xffffffff ;  /* 0xffffffff00757802 */ /* 0x000fc40000000f00 */
[----:B------:R-:W-:Y:S02]  /*2c10*/  MOV R92, 0x2c30 ;  /* 0x00002c30005c7802 */ /* 0x000fe40000000f00 */
[----:B------:R-:W-:Y:S05]  /*2c20*/  CALL.REL.NOINC `($__internal_86_$__cuda_sm70_shflsync_bfly_p) ;  /* 0x0000058000007944 */ /* 0x000fea0003c00000 */
[----:B01----:R-:W-:Y:S01]  /*2c30*/  FADD.FTZ R94, R94, R95 ;  /* 0x0000005f5e5e7221 */ /* 0x003fe20000010000 */
[----:B------:R-:W-:Y:S01]  /*2c40*/  HFMA2.MMA R95, -RZ, RZ, 0, 9.5367431640625e-07 ;  /* 0x00000010ff5f7435 */ /* 0x000fe200000001ff */
[----:B------:R-:W-:Y:S02]  /*2c50*/  MOV R116, 0x1f ;  /* 0x0000001f00747802 */ /* 0x000fe40000000f00 */
[----:B------:R-:W-:Y:S02]  /*2c60*/  MOV R117, 0xffffffff ;  /* 0xffffffff00757802 */ /* 0x000fe40000000f00 */
[----:B------:R-:W-:Y:S02]  /*2c70*/  MOV R92, 0x2c90 ;  /* 0x00002c90005c7802 */ /* 0x000fe40000000f00 */
[----:B------:R-:W-:Y:S05]  /*2c80*/  CALL.REL.NOINC `($__internal_86_$__cuda_sm70_shflsync_bfly_p) ;  /* 0x0000052000007944 */ /* 0x000fea0003c00000 */
        /* <DEDUP_REMOVED lines=55> */
[----:B------:R-:W-:Y:S05]  /*3000*/  CALL.REL.NOINC `($__internal_86_$__cuda_sm70_shflsync_bfly_p) ;  /* 0x000001a000007944 */ /* 0x000fea0003c00000 */
[----:B01----:R-:W-:Y:S01]  /*3010*/  FADD.FTZ R94, R94, R95 ;  /* 0x0000005f5e5e7221 */ /* 0x003fe20000010000 */
[----:B------:R-:W-:Y:S01]  /*3020*/  HFMA2.MMA R95, -RZ, RZ, 0, 1.1920928955078125e-07 ;  /* 0x00000002ff5f7435 */ /* 0x000fe200000001ff */
[----:B------:R-:W-:Y:S02]  /*3030*/  MOV R116, 0x1f ;  /* 0x0000001f00747802 */ /* 0x000fe40000000f00 */
[----:B------:R-:W-:Y:S02]  /*3040*/  MOV R117, 0xffffffff ;  /* 0xffffffff00757802 */ /* 0x000fe40000000f00 */
[----:B------:R-:W-:Y:S02]  /*3050*/  MOV R92, 0x3070 ;  /* 0x00003070005c7802 */ /* 0x000fe40000000f00 */
[----:B------:R-:W-:Y:S05]  /*3060*/  CALL.REL.NOINC `($__internal_86_$__cuda_sm70_shflsync_bfly_p) ;  /* 0x0000014000007944 */ /* 0x000fea0003c00000 */
[----:B01----:R-:W-:Y:S01]  /*3070*/  FADD.FTZ R94, R94, R95 ;  /* 0x0000005f5e5e7221 */ /* 0x003fe20000010000 */
[----:B------:R-:W-:Y:S01]  /*3080*/  HFMA2.MMA R95, -RZ, RZ, 0, 2.384185791015625e-07 ;  /* 0x00000004ff5f7435 */ /* 0x000fe200000001ff */
[----:B------:R-:W-:Y:S02]  /*3090*/  MOV R116, 0x1f ;  /* 0x0000001f00747802 */ /* 0x000fe40000000f00 */
[----:B------:R-:W-:-:S02]  /*30a0*/  MOV R117, 0xffffffff ;  /* 0xffffffff00757802 */ /* 0x000fc40000000f00 */
[----:B------:R-:W-:Y:S02]  /*30b0*/  MOV R92, 0x30d0 ;  /* 0x000030d0005c7802 */ /* 0x000fe40000000f00 */
[----:B------:R-:W-:Y:S05]  /*30c0*/  CALL.REL.NOINC `($__internal_86_$__cuda_sm70_shflsync_bfly_p) ;  /* 0x000000e000007944 */ /* 0x000fea0003c00000 */
[----:B01----:R-:W-:Y:S01]  /*30d0*/  FADD.FTZ R94, R94, R95 ;  /* 0x0000005f5e5e7221 */ /* 0x003fe20000010000 */
[----:B------:R-:W-:Y:S01]  /*30e0*/  HFMA2.MMA R95, -RZ, RZ, 0, 4.76837158203125e-07 ;  /* 0x00000008ff5f7435 */ /* 0x000fe200000001ff */
[----:B------:R-:W-:Y:S02]  /*30f0*/  MOV R116, 0x1f ;  /* 0x0000001f00747802 */ /* 0x000fe40000000f00 */
[----:B------:R-:W-:Y:S02]  /*3100*/  MOV R117, 0xffffffff ;  /* 0xffffffff00757802 */ /* 0x000fe40000000f00 */
[----:B------:R-:W-:Y:S02]  /*3110*/  MOV R92, 0x3130 ;  /* 0x00003130005c7802 */ /* 0x000fe40000000f00 */
[----:B------:R-:W-:Y:S05]  /*3120*/  CALL.REL.NOINC `($__internal_86_$__cuda_sm70_shflsync_bfly_p) ;  /* 0x0000008000007944 */ /* 0x000fea0003c00000 */
[----:B-1----:R-:W-:Y:S01]  /*3130*/  FADD.FTZ R112, R94, R95 ;  /* 0x0000005f5e707221 */ /* 0x002fe20000010000 */
[----:B------:R-:W-:Y:S01]  /*3140*/  HFMA2.MMA R95, -RZ, RZ, 0, 9.5367431640625e-07 ;  /* 0x00000010ff5f7435 */ /* 0x000fe200000001ff */
[----:B0-----:R-:W-:Y:S02]  /*3150*/  MOV R116, 0x1f ;  /* 0x0000001f00747802 */ /* 0x001fe40000000f00 */
[----:B------:R-:W-:-:S02]  /*3160*/  MOV R117, 0xffffffff ;  /* 0xffffffff00757802 */ /* 0x000fc40000000f00 */
[----:B------:R-:W-:Y:S02]  /*3170*/  MOV R94, R112 ;  /* 0x00000070005e7202 */ /* 0x000fe40000000f00 */
[----:B------:R-:W-:Y:S02]  /*3180*/  MOV R92, 0x31a0 ;  /* 0x000031a0005c7802 */ /* 0x000fe40000000f00 */
[----:B------:R-:W-:Y:S05]  /*3190*/  CALL.REL.NOINC `($__internal_86_$__cuda_sm70_shflsync_bfly_p) ;  /* 0x0000001000007944 */ /* 0x000fea0003c00000 */
[----:B01----:R-:W-:Y:S05]  /*31a0*/  BRA `(.L_x_11589) ;  /* 0xfffff0b000007947 */ /* 0x003fea000383ffff */
        .weak           $__internal_86_$__cuda_sm70_shflsync_bfly_p
        .type           $__internal_86_$__cuda_sm70_shflsync_bfly_p,@function
        .size           $__internal_86_$__cuda_sm70_shflsync_bfly_p,(.L_x_22254 - $__internal_86_$__cuda_sm70_shflsync_bfly_p)
$__internal_86_$__cuda_sm70_shflsync_bfly_p:
[----:B------:R-:W-:Y:S01]  /*31b0*/  HFMA2.MMA R93, -RZ, RZ, 0, 0 ;  /* 0x00000000ff5d7435 */ /* 0x000fe200000001ff */
[----:B------:R-:W-:Y:S04]  /*31c0*/  WARPSYNC R117 ;  /* 0x0000007500007348 */ /* 0x000fe80003800000 */
[----:B------:R0:W1:Y:S01]  /*31d0*/  SHFL.BFLY PT, R95, R94, R95, R116 ;  /* 0x0c00005f5e5f7389 */ /* 0x00006200000e0074 */
[----:B------:R-:W-:Y:S05]  /*31e0*/  RET.REL.NODEC R92 `(_ZN10layer_norm13ln_fwd_kernelINS_13Kernel_traitsIf6__halfS2_S2_fjLj768ELj1ELj4ELj1ELj16ENS_18Kernel_traits_baseILj768EfS2_S2_S2_fjLj128EEEEELb0ELb1ELb1ELb0EEEvNS_9FwdParamsE) ;  /* 0xffffce105c007950 */ /* 0x000fea0003c3ffff */
.L_x_11590:
        /* <DEDUP_REMOVED lines=9> */
.L_x_22254:


//--------------------- .text._ZN10layer_norm13ln_fwd_kernelINS_13Kernel_traitsIf6__halfS2_S2_fjLj768ELj1ELj4ELj1ELj16ENS_18Kernel_traits_baseILj768EfS2_S2_S2_fjLj128EEEEELb0ELb1ELb1ELb1EEEvNS_9FwdParamsE --------------------------
	.section	.text._ZN10layer_norm13ln_fwd_kernelINS_13Kernel_traitsIf6__halfS2_S2_fjLj768ELj1ELj4ELj1ELj16ENS_18Kernel_traits_baseILj768EfS2_S2_S2_fjLj128EEEEELb0ELb1ELb1ELb1EEEvNS_9FwdParamsE,"ax",@progbits
	.sectioninfo	@"SHI_REGISTERS=127"
	.align	128
        .global         _ZN10layer_norm13ln_fwd_kernelINS_13Kernel_traitsIf6__halfS2_S2_fjLj768ELj1ELj4ELj1ELj16ENS_18Kernel_traits_baseILj768EfS2_S2_S2_fjLj128EEEEELb0ELb1ELb1ELb1EEEvNS_9FwdParamsE
        .type           _ZN10layer_norm13ln_fwd_kernelINS_13Kernel_traitsIf6__halfS2_S2_fjLj768ELj1ELj4ELj1ELj16ENS_18Kernel_traits_baseILj768EfS2_S2_S2_fjLj128EEEEELb0ELb1ELb1ELb1EEEvNS_9FwdParamsE,@function
        .size           _ZN10layer_norm13ln_fwd_kernelINS_13Kernel_traitsIf6__halfS2_S2_fjLj768ELj1ELj4ELj1ELj16ENS_18Kernel_traits_baseILj768EfS2_S2_S2_fjLj128EEEEELb0ELb1ELb1ELb1EEEvNS_9FwdParamsE,(.L_x_22255 - _ZN10layer_norm13ln_fwd_kernelINS_13Kernel_traitsIf6__halfS2_S2_fjLj768ELj1ELj4ELj1ELj16ENS_18Kernel_traits_baseILj768EfS2_S2_S2_fjLj128EEEEELb0ELb1ELb1ELb1EEEvNS_9FwdParamsE)
        .other          _ZN10layer_norm13ln_fwd_kernelINS_13Kernel_traitsIf6__halfS2_S2_fjLj768ELj1ELj4ELj1ELj16ENS_18Kernel_traits_baseILj768EfS2_S2_S2_fjLj128EEEEELb0ELb1ELb1ELb1EEEvNS_9FwdParamsE,@"STO_CUDA_ENTRY STV_DEFAULT"
_ZN10layer_norm13ln_fwd_kernelINS_13Kernel_traitsIf6__halfS2_S2_fjLj768ELj1ELj4ELj1ELj16ENS_18Kernel_traits_baseILj768EfS2_S2_S2_fjLj128EEEEELb0ELb1ELb1ELb1EEEvNS_9FwdParamsE:
.text._ZN10layer_norm13ln_fwd_kernelINS_13Kernel_traitsIf6__halfS2_S2_fjLj768ELj1ELj4ELj1ELj16ENS_18Kernel_traits_baseILj768EfS2_S2_S2_fjLj128EEEEELb0ELb1ELb1ELb1EEEvNS_9FwdParamsE:
        /* <DEDUP_REMOVED lines=50> */
.L_x_11668:
        /* <DEDUP_REMOVED lines=32> */
.L_x_11592:
[----:B-1---5:R-:W-:Y:S02]  /*0520*/  HADD2.F32 R84, -RZ, R4.H0_H0 ;  /* 0x20000004ff547230 */ /* 0x022fe40000004100 */
[----:B------:R-:W-:-:S03]  /*0530*/  @P0 HADD2.F32 R87, -RZ, R8.H0_H0 ;  /* 0x20000008ff570230 */ /* 0x000fc60000004100 */
[----:B------:R-:W-:-:S04]  /*0540*/  FMUL.FTZ R85, R84, c[0x0][0x1ec] ;  /* 0x00007b0054557a20 */ /* 0x000fc80000410000 */
[----:B------:R-:W-:-:S04]  /*0550*/  FMUL.FTZ R92, R32, R85 ;  /* 0x00000055205c7220 */ /* 0x000fc80000410000 */
[----:B------:R-:W-:Y:S02]  /*0560*/  @P0 FADD.FTZ R92, R92, R87 ;  /* 0x000000575c5c0221 */ /* 0x000fe40000010000 */
.L_x_11593:
[----:B------:R-:W-:Y:S05]  /*0570*/  BSYNC B0 ;  /* 0x0000000000007941 */ /* 0x000fea0003800000 */
.L_x_11591:
[----:B------:R-:W-:Y:S01]  /*0580*/  BSSY B0, `(.L_x_11594) ;  /* 0x000000b000007945 */ /* 0x000fe20003800000 */
[----:B------:R-:W-:Y:S05]  /*0590*/  @P2 BRA `(.L_x_11595) ;  /* 0x0000004000002947 */ /* 0x000fea0003800000 */
[----:B------:R-:W-:Y:S01]  /*05a0*/  HFMA2.MMA R95, -RZ, RZ, 0, 0 ;  /* 0x00000000ff5f7435 */ /* 0x000fe200000001ff */
[----:B------:R-:W-:Y:S05]  /*05b0*/  @!P0 BRA `(.L_x_11596) ;  /* 0x0000007000008947 */ /* 0x000fea0003800000 */
[----:B-----5:R-:W-:Y:S01]  /*05c0*/  HADD2.F32 R95, -RZ, R8.H1_H1 ;  /* 0x30000008ff5f7230 */ /* 0x020fe20000004100 */
[----:B------:R-:W-:Y:S05]  /*05d0*/  BRA `(.L_x_11596) ;  /* 0x0000005000007947 */ /* 0x000fea0003800000 */
.L_x_11595:
[----:B-----5:R-:W-:Y:S02]  /*05e0*/  HADD2.F32 R84, -RZ, R4.H1_H1 ;  /* 0x30000004ff547230 */ /* 0x020fe40000004100 */
[----:B------:R-:W-:-:S03]  /*05f0*/  @P0 HADD2.F32 R86, -RZ, R8.H1_H1 ;  /* 0x30000008ff560230 */ /* 0x000fc60000004100 */
[----:B------:R-:W-:-:S04]  /*0600*/  FMUL.FTZ R84, R84, c[0x0][0x1ec] ;  /* 0x00007b0054547a20 */ /* 0x000fc80000410000 */
[----:B------:R-:W-:-:S04]  /*0610*/  FMUL.FTZ R95, R33, R84 ;  /* 0x00000054215f7220 */ /* 0x000fc80000410000 */
[----:B------:R-:W-:Y:S02]  /*0620*/  @P0 FADD.FTZ R95, R95, R86 ;  /* 0x000000565f5f0221 */ /* 0x000fe40000010000 */
.L_x_11596:
[----:B------:R-:W-:Y:S05]  /*0630*/  BSYNC B0 ;  /* 0x0000000000007941 */ /* 0x000fea0003800000 */
.L_x_11594:
[----:B------:R-:W-:Y:S01]  /*0640*/  BSSY B0, `(.L_x_11597) ;  /* 0x000000b000007945 */ /* 0x000fe20003800000 */
[----:B------:R-:W-:Y:S05]  /*0650*/  @P2 BRA `(.L_x_11598) ;  /* 0x0000004000002947 */ /* 0x000fea0003800000 */
[----:B------:R-:W-:Y:S01]  /*0660*/  MOV R94, RZ ;  /* 0x000000ff005e7202 */ /* 0x000fe20000000f00 */
[----:B------:R-:W-:Y:S05]  /*0670*/  @!P0 BRA `(.L_x_11599) ;  /* 0x0000007000008947 */ /* 0x000fea0003800000 */
[----:B-----5:R-:W-:Y:S01]  /*0680*/  HADD2.F32 R94, -RZ, R9.H0_H0 ;  /* 0x20000009ff5e7230 */ /* 0x020fe20000004100 */
[----:B------:R-:W-:Y:S05]  /*0690*/  BRA `(.L_x_11599) ;  /* 0x0000005000007947 */ /* 0x000fea0003800000 */
.L_x_11598:
[----:B-----5:R-:W-:Y:S02]  /*06a0*/  HADD2.F32 R84, -RZ, R5.H0_H0 ;  /* 0x20000005ff547230 */ /* 0x020fe40000004100 */
[----:B------:R-:W-:-:S03]  /*06b0*/  @P0 HADD2.F32 R87, -RZ, R9.H0_H0 ;  /* 0x20000009ff570230 */ /* 0x000fc60000004100 */
[----:B------:R-:W-:-:S04]  /*06c0*/  FMUL.FTZ R85, R84, c[0x0][0x1ec] ;  /* 0x00007b0054557a20 */ /* 0x000fc80000410000 */
[----:B------:R-:W-:-:S04]  /*06d0*/  FMUL.FTZ R94, R34, R85 ;  /* 0x00000055225e7220 */ /* 0x000fc80000410000 */
[----:B------:R-:W-:Y:S02]  /*06e0*/  @P0 FADD.FTZ R94, R94, R87 ;  /* 0x000000575e5e0221 */ /* 0x000fe40000010000 */
.L_x_11599:
[----:B------:R-:W-:Y:S05]  /*06f0*/  BSYNC B0 ;  /* 0x0000000000007941 */ /* 0x000fea0003800000 */
.L_x_11597:
[----:B------:R-:W-:Y:S01]  /*0700*/  BSSY B0, `(.L_x_11600) ;  /* 0x000000b000007945 */ /* 0x000fe20003800000 */
[----:B------:R-:W-:Y:S05]  /*0710*/  @P2 BRA `(.L_x_11601) ;  /* 0x0000004000002947 */ /* 0x000fea0003800000 */
[----:B------:R-:W-:Y:S01]  /*0720*/  HFMA2.MMA R97, -RZ, RZ, 0, 0 ;  /* 0x00000000ff617435 */ /* 0x000fe200000001ff */
[----:B------:R-:W-:Y:S05]  /*0730*/  @!P0 BRA `(.L_x_11602) ;  /* 0x0000007000008947 */ /* 0x000fea0003800000 */
[----:B-----5:R-:W-:Y:S01]  /*0740*/  HADD2.F32 R97, -RZ, R9.H1_H1 ;  /* 0x30000009ff617230 */ /* 0x020fe20000004100 */
[----:B------:R-:W-:Y:S05]  /*0750*/  BRA `(.L_x_11602) ;  /* 0x0000005000007947 */ /* 0x000fea0003800000 */
.L_x_11601:
[----:B-----5:R-:W-:Y:S02]  /*0760*/  HADD2.F32 R84, -RZ, R5.H1_H1 ;  /* 0x30000005ff547230 */ /* 0x020fe40000004100 */
[----:B------:R-:W-:-:S03]  /*0770*/  @P0 HADD2.F32 R86, -RZ, R9.H1_H1 ;  /* 0x30000009ff560230 */ /* 0x000fc60000004100 */
[----:B------:R-:W-:-:S04]  /*0780*/  FMUL.FTZ R84, R84, c[0x0][0x1ec] ;  /* 0x00007b0054547a20 */ /* 0x000fc80000410000 */
[----:B------:R-:W-:-:S04]  /*0790*/  FMUL.FTZ R97, R35, R84 ;  /* 0x0000005423617220 */ /* 0x000fc80000410000 */
[----:B------:R-:W-:Y:S02]  /*07a0*/  @P0 FADD.FTZ R97, R97, R86 ;  /* 0x0000005661610221 */ /* 0x000fe40000010000 */
.L_x_11602:
[----:B------:R-:W-:Y:S05]  /*07b0*/  BSYNC B0 ;  /* 0x0000000000007941 */ /* 0x000fea0003800000 */
.L_x_11600:
[----:B------:R-:W-:Y:S01]  /*07c0*/  BSSY B0, `(.L_x_11603) ;  /* 0x000000b000007945 */ /* 0x000fe20003800000 */
[----:B------:R-:W-:Y:S05]  /*07d0*/  @P2 BRA `(.L_x_11604) ;  /* 0x0000004000002947 */ /* 0x000fea0003800000 */
[----:B------:R-:W-:Y:S01]  /*07e0*/  MOV R96, RZ ;  /* 0x000000ff00607202 */ /* 0x000fe20000000f00 */
[----:B------:R-:W-:Y:S05]  /*07f0*/  @!P0 BRA `(.L_x_11605) ;  /* 0x0000007000008947 */ /* 0x000fea0003800000 */
[----:B-----5:R-:W-:Y:S01]  /*0800*/  HADD2.F32 R96, -RZ, R10.H0_H0 ;  /* 0x2000000aff607230 */ /* 0x020fe20000004100 */
[----:B------:R-:W-:Y:S05]  /*0810*/  BRA `(.L_x_11605) ;  /* 0x0000005000007947 */ /* 0x000fea0003800000 */
.L_x_11604:
[----:B-----5:R-:W-:Y:S02]  /*0820*/  HADD2.F32 R84, -RZ, R6.H0_H0 ;  /* 0x20000006ff547230 */ /* 0x020fe40000004100 */
[----:B------:R-:W-:-:S03]  /*0830*/  @P0 HADD2.F32 R87, -RZ, R10.H0_H0 ;  /* 0x2000000aff570230 */ /* 0x000fc60000004100 */
[----:B------:R-:W-:-:S04]  /*0840*/  FMUL.FTZ R85, R84, c[0x0][0x1ec] ;  /* 0x00007b0054557a20 */ /* 0x000fc80000410000 */
[----:B------:R-:W-:-:S04]  /*0850*/  FMUL.FTZ R96, R28, R85 ;  /* 0x000000551c607220 */ /* 0x000fc80000410000 */
[----:B------:R-:W-:Y:S02]  /*0860*/  @P0 FADD.FTZ R96, R96, R87 ;  /* 0x0000005760600221 */ /* 0x000fe40000010000 */
.L_x_11605:
[----:B------:R-:W-:Y:S05]  /*0870*/  BSYNC B0 ;  /* 0x0000000000007941 */ /* 0x000fea0003800000 */
.L_x_11603:
[----:B------:R-:W-:Y:S01]  /*0880*/  BSSY B0, `(.L_x_11606) ;  /* 0x000000b000007945 */ /* 0x000fe20003800000 */
[----:B------:R-:W-:Y:S05]  /*0890*/  @P2 BRA `(.L_x_11607) ;  /* 0x0000004000002947 */ /* 0x000fea0003800000 */
[----:B------:R-:W-:Y:S01]  /*08a0*/  HFMA2.MMA R99, -RZ, RZ, 0, 0 ;  /* 0x00000000ff637435 */ /* 0x000fe200000001ff */
[----:B------:R-:W-:Y:S05]  /*08b0*/  @!P0 BRA `(.L_x_11608) ;  /* 0x0000007000008947 */ /* 0x000fea0003800000 */
[----:B-----5:R-:W-:Y:S01]  /*08c0*/  HADD2.F32 R99, -RZ, R10.H1_H1 ;  /* 0x3000000aff637230 */ /* 0x020fe20000004100 */
[----:B------:R-:W-:Y:S05]  /*08d0*/  BRA `(.L_x_11608) ;  /* 0x0000005000007947 */ /* 0x000fea0003800000 */
.L_x_11607:
[----:B-----5:R-:W-:Y:S02]  /*08e0*/  HADD2.F32 R84, -RZ, R6.H1_H1 ;  /* 0x30000006ff547230 */ /* 0x020fe40000004100 */
[----:B------:R-:W-:-:S03]  /*08f0*/  @P0 HADD2.F32 R86, -RZ, R10.H1_H1 ;  /* 0x3000000aff560230 */ /* 0x000fc60000004100 */
[----:B------:R-:W-:-:S04]  /*0900*/  FMUL.FTZ R84, R84, c[0x0][0x1ec] ;  /* 0x00007b0054547a20 */ /* 0x000fc80000410000 */
[----:B------:R-:W-:-:S04]  /*0910*/  FMUL.FTZ R99, R29, R84 ;  /* 0x000000541d637220 */ /* 0x000fc80000410000 */
[----:B------:R-:W-:Y:S02]  /*0920*/  @P0 FADD.FTZ R99, R99, R86 ;  /* 0x0000005663630221 */ /* 0x000fe40000010000 */
.L_x_11608:
[----:B------:R-:W-:Y:S05]  /*0930*/  BSYNC B0 ;  /* 0x0000000000007941 */ /* 0x000fea0003800000 */
.L_x_11606:
[----:B------:R-:W-:Y:S01]  /*0940*/  BSSY B0, `(.L_x_11609) ;  /* 0x000000b000007945 */ /* 0x000fe20003800000 */
[----:B------:R-:W-:Y:S05]  /*0950*/  @P2 BRA `(.L_x_11610) ;  /* 0x0000004000002947 */ /* 0x000fea0003800000 */
[----:B------:R-:W-:Y:S01]  /*0960*/  MOV R98, RZ ;  /* 0x000000ff00627202 */ /* 0x000fe20000000f00 */
[----:B------:R-:W-:Y:S05]  /*0970*/  @!P0 BRA `(.L_x_11611) ;  /* 0x0000007000008947 */ /* 0x000fea0003800000 */
[----:B-----5:R-:W-:Y:S01]  /*0980*/  HADD2.F32 R98, -RZ, R11.H0_H0 ;  /* 0x2000000bff627230 */ /* 0x020fe20000004100 */
[----:B------:R-:W-:Y:S05]  /*0990*/  BRA `(.L_x_11611) ;  /* 0x0000005000007947 */ /* 0x000fea0003800000 */
.L_x_11610:
[----:B-----5:R-:W-:Y:S02]  /*09a0*/  HADD2.F32 R84, -RZ, R7.H0_H0 ;  /* 0x20000007ff547230 */ /* 0x020fe40000004100 */
[----:B------:R-:W-:-:S03]  /*09b0*/  @P0 HADD2.F32 R87, -RZ, R11.H0_H0 ;  /* 0x2000000bff570230 */ /* 0x000fc60000004100 */
[----:B------:R-:W-:-:S04]  /*09c0*/  FMUL.FTZ R85, R84, c[0x0][0x1ec] ;  /* 0x00007b0054557a20 */ /* 0x000fc80000410000 */
[----:B------:R-:W-:-:S04]  /*09d0*/  FMUL.FTZ R98, R30, R85 ;  /* 0x000000551e627220 */ /* 0x000fc80000410000 */
[----:B------:R-:W-:Y:S02]  /*09e0*/  @P0 FADD.FTZ R98, R98, R87 ;  /* 0x0000005762620221 */ /* 0x000fe40000010000 */
.L_x_11611:
[----:B------:R-:W-:Y:S05]  /*09f0*/  BSYNC B0 ;  /* 0x0000000000007941 */ /* 0x000fea0003800000 */
.L_x_11609:
[----:B------:R-:W-:Y:S01]  /*0a00*/  BSSY B0, `(.L_x_11612) ;  /* 0x000000b000007945 */ /* 0x000fe20003800000 */
[----:B------:R-:W-:Y:S05]  /*0a10*/  @P2 BRA `(.L_x_11613) ;  /* 0x0000004000002947 */ /* 0x000fea0003800000 */
[----:B------:R-:W-:Y:S01]  /*0a20*/  HFMA2.MMA R101, -RZ, RZ, 0, 0 ;  /* 0x00000000ff657435 */ /* 0x000fe200000001ff */
[----:B------:R-:W-:Y:S05]  /*0a30*/  @!P0 BRA `(.L_x_11614) ;  /* 0x0000007000008947 */ /* 0x000fea0003800000 */
[----:B-----5:R-:W-:Y:S01]  /*0a40*/  HADD2.F32 R101, -RZ, R11.H1_H1 ;  /* 0x3000000bff657230 */ /* 0x020fe20000004100 */
[----:B------:R-:W-:Y:S05]  /*0a50*/  BRA `(.L_x_11614) ;  /* 0x0000005000007947 */ /* 0x000fea0003800000 */
.L_x_11613:
[----:B-----5:R-:W-:Y:S02]  /*0a60*/  HADD2.F32 R84, -RZ, R7.H1_H1 ;  /* 0x30000007ff547230 */ /* 0x020fe40000004100 */
[----:B------:R-:W-:-:S03]  /*0a70*/  @P0 HADD2.F32 R86, -RZ, R11.H1_H1 ;  /* 0x3000000bff560230 */ /* 0x000fc60000004100 */
[----:B------:R-:W-:-:S04]  /*0a80*/  FMUL.FTZ R84, R84, c[0x0][0x1ec] ;  /* 0x00007b0054547a20 */ /* 0x000fc80000410000 */
[----:B------:R-:W-:-:S04]  /*0a90*/  FMUL.FTZ R101, R31, R84 ;  /* 0x000000541f657220 */ /* 0x000fc80000410000 */
[----:B------:R-:W-:Y:S02]  /*0aa0*/  @P0 FADD.FTZ R101, R101, R86 ;  /* 0x0000005665650221 */ /* 0x000fe40000010000 */
.L_x_11614:
[----:B------:R-:W-:Y:S05]  /*0ab0*/  BSYNC B0 ;  /* 0x0000000000007941 */ /* 0x000fea0003800000 */
.L_x_11612:
        /* <DEDUP_REMOVED lines=19> */
.L_x_11616:
[----:B0----5:R-:W-:-:S05]  /*0bf0*/  HADD2.F32 R84, -RZ, R4.H0_H0 ;  /* 0x20000004ff547230 */ /* 0x021fca0000004100 */
[----:B------:R-:W-:Y:S01]  /*0c00*/  FMUL.FTZ R111, R84, c[0x0][0x1ec] ;  /* 0x00007b00546f7a20 */ /* 0x000fe20000410000 */
[----:B------:R-:W-:-:S03]  /*0c10*/  @P0 HADD2.F32 R84, -RZ, R8.H0_H0 ;  /* 0x20000008ff540230 */ /* 0x000fc60000004100 */
[----:B------:R-:W-:-:S04]  /*0c20*/  FMUL.FTZ R111, R24, R111 ;  /* 0x0000006f186f7220 */ /* 0x000fc80000410000 */
[----:B------:R-:W-:Y:S02]  /*0c30*/  @P0 FADD.FTZ R111, R84, R111 ;  /* 0x0000006f546f0221 */ /* 0x000fe40000010000 */
.L_x_11617:
[----:B------:R-:W-:Y:S05]  /*0c40*/  BSYNC B0 ;  /* 0x0000000000007941 */ /* 0x000fea0003800000 */
.L_x_11615:
[----:B------:R-:W-:Y:S01]  /*0c50*/  BSSY B0, `(.L_x_11618) ;  /* 0x000000b000007945 */ /* 0x000fe20003800000 */
[----:B------:R-:W-:Y:S05]  /*0c60*/  @P2 BRA `(.L_x_11619) ;  /* 0x0000004000002947 */ /* 0x000fea0003800000 */
[----:B------:R-:W-:Y:S01]  /*0c70*/  MOV R108, RZ ;  /* 0x000000ff006c7202 */ /* 0x000fe20000000f00 */
[----:B------:R-:W-:Y:S05]  /*0c80*/  @!P0 BRA `(.L_x_11620) ;  /* 0x0000007000008947 */ /* 0x000fea0003800000 */
[----:B-----5:R-:W-:Y:S01]  /*0c90*/  HADD2.F32 R108, -RZ, R8.H1_H1 ;  /* 0x30000008ff6c7230 */ /* 0x020fe20000004100 */
[----:B------:R-:W-:Y:S05]  /*0ca0*/  BRA `(.L_x_11620) ;  /* 0x0000005000007947 */ /* 0x000fea0003800000 */
.L_x_11619:
[----:B0----5:R-:W-:Y:S02]  /*0cb0*/  HADD2.F32 R84, -RZ, R4.H1_H1 ;  /* 0x30000004ff547230 */ /* 0x021fe40000004100 */
[----:B------:R-:W-:-:S03]  /*0cc0*/  @P0 HADD2.F32 R85, -RZ, R8.H1_H1 ;  /* 0x30000008ff550230 */ /* 0x000fc60000004100 */
[----:B------:R-:W-:-:S04]  /*0cd0*/  FMUL.FTZ R84, R84, c[0x0][0x1ec] ;  /* 0x00007b0054547a20 */ /* 0x000fc80000410000 */
[----:B------:R-:W-:-:S04]  /*0ce0*/  FMUL.FTZ R108, R25, R84 ;  /* 0x00000054196c7220 */ /* 0x000fc80000410000 */
[----:B------:R-:W-:Y:S02]  /*0cf0*/  @P0 FADD.FTZ R108, R85, R108 ;  /* 0x0000006c556c0221 */ /* 0x000fe40000010000 */
.L_x_11620:
[----:B------:R-:W-:Y:S05]  /*0d00*/  BSYNC B0 ;  /* 0x0000000000007941 */ /* 0x000fea0003800000 */
.L_x_11618:
[----:B------:R-:W-:Y:S01]  /*0d10*/  BSSY B0, `(.L_x_11621) ;  /* 0x000000b000007945 */ /* 0x000fe20003800000 */
[----:B------:R-:W-:Y:S05]  /*0d20*/  @P2 BRA `(.L_x_11622) ;  /* 0x0000004000002947 */ /* 0x000fea0003800000 */
[----:B------:R-:W-:Y:S01]  /*0d30*/  HFMA2.MMA R109, -RZ, RZ, 0, 0 ;  /* 0x00000000ff6d7435 */ /* 0x000fe200000001ff */
[----:B------:R-:W-:Y:S05]  /*0d40*/  @!P0 BRA `(.L_x_11623) ;  /* 0x0000007000008947 */ /* 0x000fea0003800000 */
[----:B-----5:R-:W-:Y:S01]  /*0d50*/  HADD2.F32 R109, -RZ, R9.H0_H0 ;  /* 0x20000009ff6d7230 */ /* 0x020fe20000004100 */
[----:B------:R-:W-:Y:S05]  /*0d60*/  BRA `(.L_x_11623) ;  /* 0x0000005000007947 */ /* 0x000fea0003800000 */
.L_x_11622:
[----:B0----5:R-:W-:-:S05]  /*0d70*/  HADD2.F32 R84, -RZ, R5.H0_H0 ;  /* 0x20000005ff547230 */ /* 0x021fca0000004100 */
[----:B------:R-:W-:Y:S01]  /*0d80*/  FMUL.FTZ R109, R84, c[0x0][0x1ec] ;  /* 0x00007b00546d7a20 */ /* 0x000fe20000410000 */
[----:B------:R-:W-:-:S03]  /*0d90*/  @P0 HADD2.F32 R84, -RZ, R9.H0_H0 ;  /* 0x20000009ff540230 */ /* 0x000fc60000004100 */
[----:B------:R-:W-:-:S04]  /*0da0*/  FMUL.FTZ R109, R26, R109 ;  /* 0x0000006d1a6d7220 */ /* 0x000fc80000410000 */
[----:B------:R-:W-:Y:S02]  /*0db0*/  @P0 FADD.FTZ R109, R84, R109 ;  /* 0x0000006d546d0221 */ /* 0x000fe40000010000 */
.L_x_11623:
[----:B------:R-:W-:Y:S05]  /*0dc0*/  BSYNC B0 ;  /* 0x0000000000007941 */ /* 0x000fea0003800000 */
.L_x_11621:
[----:B------:R-:W-:Y:S01]  /*0dd0*/  BSSY B0, `(.L_x_11624) ;  /* 0x000000b000007945 */ /* 0x000fe20003800000 */
[----:B------:R-:W-:Y:S05]  /*0de0*/  @P2 BRA `(.L_x_11625) ;  /* 0x0000004000002947 */ /* 0x000fea0003800000 */
[----:B0-----:R-:W-:Y:S01]  /*0df0*/  MOV R104, RZ ;  /* 0x000000ff00687202 */ /* 0x001fe20000000f00 */
[----:B------:R-:W-:Y:S05]  /*0e00*/  @!P0 BRA `(.L_x_11626) ;  /* 0x0000007000008947 */ /* 0x000fea0003800000 */
[----:B-----5:R-:W-:Y:S01]  /*0e10*/  HADD2.F32 R104, -RZ, R9.H1_H1 ;  /* 0x30000009ff687230 */ /* 0x020fe20000004100 */
[----:B------:R-:W-:Y:S05]  /*0e20*/  BRA `(.L_x_11626) ;  /* 0x0000005000007947 */ /* 0x000fea0003800000 */
.L_x_11625:
[----:B0----5:R-:W-:Y:S02]  /*0e30*/  HADD2.F32 R84, -RZ, R5.H1_H1 ;  /* 0x30000005ff547230 */ /* 0x021fe40000004100 */
[----:B------:R-:W-:-:S03]  /*0e40*/  @P0 HADD2.F32 R85, -RZ, R9.H1_H1 ;  /* 0x30000009ff550230 */ /* 0x000fc60000004100 */
[----:B------:R-:W-:-:S04]  /*0e50*/  FMUL.FTZ R84, R84, c[0x0][0x1ec] ;  /* 0x00007b0054547a20 */ /* 0x000fc80000410000 */
[----:B------:R-:W-:-:S04]  /*0e60*/  FMUL.FTZ R104, R27, R84 ;  /* 0x000000541b687220 */ /* 0x000fc80000410000 */
[----:B------:R-:W-:Y:S02]  /*0e70*/  @P0 FADD.FTZ R104, R85, R104 ;  /* 0x0000006855680221 */ /* 0x000fe40000010000 */
.L_x_11626:
[----:B------:R-:W-:Y:S05]  /*0e80*/  BSYNC B0 ;  /* 0x0000000000007941 */ /* 0x000fea0003800000 */
.L_x_11624:
[----:B------:R-:W-:Y:S01]  /*0e90*/  BSSY B0, `(.L_x_11627) ;  /* 0x000000b000007945 */ /* 0x000fe20003800000 */
[----:B------:R-:W-:Y:S05]  /*0ea0*/  @P2 BRA `(.L_x_11628) ;  /* 0x0000004000002947 */ /* 0x000fea0003800000 */
[----:B------:R-:W-:Y:S01]  /*0eb0*/  HFMA2.MMA R105, -RZ, RZ, 0, 0 ;  /* 0x00000000ff697435 */ /* 0x000fe200000001ff */
[----:B------:R-:W-:Y:S05]  /*0ec0*/  @!P0 BRA `(.L_x_11629) ;  /* 0x0000007000008947 */ /* 0x000fea0003800000 */
[----:B-----5:R-:W-:Y:S01]  /*0ed0*/  HADD2.F32 R105, -RZ, R10.H0_H0 ;  /* 0x2000000aff697230 */ /* 0x020fe20000004100 */
[----:B------:R-:W-:Y:S05]  /*0ee0*/  BRA `(.L_x_11629) ;  /* 0x0000005000007947 */ /* 0x000fea0003800000 */
.L_x_11628:
[----:B-----5:R-:W-:-:S05]  /*0ef0*/  HADD2.F32 R84, -RZ, R6.H0_H0 ;  /* 0x20000006ff547230 */ /* 0x020fca0000004100 */
[----:B------:R-:W-:Y:S01]  /*0f00*/  FMUL.FTZ R105, R84, c[0x0][0x1ec] ;  /* 0x00007b0054697a20 */ /* 0x000fe20000410000 */
[----:B------:R-:W-:-:S03]  /*0f10*/  @P0 HADD2.F32 R84, -RZ, R10.H0_H0 ;  /* 0x2000000aff540230 */ /* 0x000fc60000004100 */
[----:B------:R-:W-:-:S04]  /*0f20*/  FMUL.FTZ R105, R20, R105 ;  /* 0x0000006914697220 */ /* 0x000fc80000410000 */
[----:B------:R-:W-:Y:S02]  /*0f30*/  @P0 FADD.FTZ R105, R84, R105 ;  /* 0x0000006954690221 */ /* 0x000fe40000010000 */
.L_x_11629:
[----:B------:R-:W-:Y:S05]  /*0f40*/  BSYNC B0 ;  /* 0x0000000000007941 */ /* 0x000fea0003800000 */
.L_x_11627:
[----:B------:R-:W-:Y:S01]  /*0f50*/  BSSY B0, `(.L_x_11630) ;  /* 0x000000b000007945 */ /* 0x000fe20003800000 */
[----:B------:R-:W-:Y:S05]  /*0f60*/  @P2 BRA `(.L_x_11631) ;  /* 0x0000004000002947 */ /* 0x000fea0003800000 */
[----:B------:R-:W-:Y:S01]  /*0f70*/  MOV R102, RZ ;  /* 0x000000ff00667202 */ /* 0x000fe20000000f00 */
[----:B------:R-:W-:Y:S05]  /*0f80*/  @!P0 BRA `(.L_x_11632) ;  /* 0x0000007000008947 */ /* 0x000fea0003800000 */
[----:B-----5:R-:W-:Y:S01]  /*0f90*/  HADD2.F32 R102, -RZ, R10.H1_H1 ;  /* 0x3000000aff667230 */ /* 0x020fe20000004100 */
[----:B------:R-:W-:Y:S05]  /*0fa0*/  BRA `(.L_x_11632) ;  /* 0x0000005000007947 */ /* 0x000fea0003800000 */
.L_x_11631:
[----:B-----5:R-:W-:Y:S02]  /*0fb0*/  HADD2.F32 R84, -RZ, R6.H1_H1 ;  /* 0x30000006ff547230 */ /* 0x020fe40000004100 */
[----:B------:R-:W-:-:S03]  /*0fc0*/  @P0 HADD2.F32 R85, -RZ, R10.H1_H1 ;  /* 0x3000000aff550230 */ /* 0x000fc60000004100 */
[----:B------:R-:W-:-:S04]  /*0fd0*/  FMUL.FTZ R84, R84, c[0x0][0x1ec] ;  /* 0x00007b0054547a20 */ /* 0x000fc80000410000 */
[----:B------:R-:W-:-:S04]  /*0fe0*/  FMUL.FTZ R102, R21, R84 ;  /* 0x0000005415667220 */ /* 0x000fc80000410000 */
[----:B------:R-:W-:Y:S02]  /*0ff0*/  @P0 FADD.FTZ R102, R85, R102 ;  /* 0x0000006655660221 */ /* 0x000fe40000010000 */
.L_x_11632:
[----:B------:R-:W-:Y:S05]  /*1000*/  BSYNC B0 ;  /* 0x0000000000007941 */ /* 0x000fea0003800000 */
.L_x_11630:
[----:B------:R-:W-:Y:S01]  /*1010*/  BSSY B0, `(.L_x_11633) ;  /* 0x000000b000007945 */ /* 0x000fe20003800000 */
[----:B------:R-:W-:Y:S05]  /*1020*/  @P2 BRA `(.L_x_11634) ;  /* 0x0000004000002947 */ /* 0x000fea0003800000 */
[----:B------:R-:W-:Y:S01]  /*1030*/  HFMA2.MMA R103, -RZ, RZ, 0, 0 ;  /* 0x00000000ff677435 */ /* 0x000fe200000001ff */
[----:B------:R-:W-:Y:S05]  /*1040*/  @!P0 BRA `(.L_x_11635) ;  /* 0x0000007000008947 */ /* 0x000fea0003800000 */
[----:B-----5:R-:W-:Y:S01]  /*1050*/  HADD2.F32 R103, -RZ, R11.H0_H0 ;  /* 0x2000000bff677230 */ /* 0x020fe20000004100 */
[----:B------:R-:W-:Y:S05]  /*1060*/  BRA `(.L_x_11635) ;  /* 0x0000005000007947 */ /* 0x000fea0003800000 */
.L_x_11634:
[----:B-----5:R-:W-:-:S05]  /*1070*/  HADD2.F32 R84, -RZ, R7.H0_H0 ;  /* 0x20000007ff547230 */ /* 0x020fca0000004100 */
[----:B------:R-:W-:Y:S01]  /*1080*/  FMUL.FTZ R103, R84, c[0x0][0x1ec] ;  /* 0x00007b0054677a20 */ /* 0x000fe20000410000 */
[----:B------:R-:W-:-:S03]  /*1090*/  @P0 HADD2.F32 R84, -RZ, R11.H0_H0 ;  /* 0x2000000bff540230 */ /* 0x000fc60000004100 */
[----:B------:R-:W-:-:S04]  /*10a0*/  FMUL.FTZ R103, R22, R103 ;  /* 0x0000006716677220 */ /* 0x000fc80000410000 */
[----:B------:R-:W-:Y:S02]  /*10b0*/  @P0 FADD.FTZ R103, R84, R103 ;  /* 0x0000006754670221 */ /* 0x000fe40000010000 */
.L_x_11635:
[----:B------:R-:W-:Y:S05]  /*10c0*/  BSYNC B0 ;  /* 0x0000000000007941 */ /* 0x000fea0003800000 */
.L_x_11633:
[----:B------:R-:W-:Y:S01]  /*10d0*/  BSSY B0, `(.L_x_11636) ;  /* 0x000000b000007945 */ /* 0x000fe20003800000 */
[----:B------:R-:W-:Y:S05]  /*10e0*/  @P2 BRA `(.L_x_11637) ;  /* 0x0000004000002947 */ /* 0x000fea0003800000 */
[----:B------:R-:W-:Y:S01]  /*10f0*/  MOV R100, RZ ;  /* 0x000000ff00647202 */ /* 0x000fe20000000f00 */
[----:B------:R-:W-:Y:S05]  /*1100*/  @!P0 BRA `(.L_x_11638) ;  /* 0x0000007000008947 */ /* 0x000fea0003800000 */
[----:B-----5:R-:W-:Y:S01]  /*1110*/  HADD2.F32 R100, -RZ, R11.H1_H1 ;  /* 0x3000000bff647230 */ /* 0x020fe20000004100 */
[----:B------:R-:W-:Y:S05]  /*1120*/  BRA `(.L_x_11638) ;  /* 0x0000005000007947 */ /* 0x000fea0003800000 */
.L_x_11637:
[----:B-----5:R-:W-:Y:S02]  /*1130*/  HADD2.F32 R84, -RZ, R7.H1_H1 ;  /* 0x30000007ff547230 */ /* 0x020fe40000004100 */
[----:B------:R-:W-:-:S03]  /*1140*/  @P0 HADD2.F32 R85, -RZ, R11.H1_H1 ;  /* 0x3000000bff550230 */ /* 0x000fc60000004100 */
[----:B------:R-:W-:-:S04]  /*1150*/  FMUL.FTZ R84, R84, c[0x0][0x1ec] ;  /* 0x00007b0054547a20 */ /* 0x000fc80000410000 */
[----:B------:R-:W-:-:S04]  /*1160*/  FMUL.FTZ R100, R23, R84 ;  /* 0x0000005417647220 */ /* 0x000fc80000410000 */
[----:B------:R-:W-:Y:S02]  /*1170*/  @P0 FADD.FTZ R100, R85, R100 ;  /* 0x0000006455640221 */ /* 0x000fe40000010000 */
.L_x_11638:
[----:B------:R-:W-:Y:S05]  /*1180*/  BSYNC B0 ;  /* 0x0000000000007941 */ /* 0x000fea0003800000 */
.L_x_11636:
[----:B------:R-:W-:Y:S02]  /*1190*/  @P1 IADD3 R107, R2, 0x40, RZ ;  /* 0x00000040026b1810 */ /* 0x000fe40007ffe0ff */
[----:B------:R-:W-:Y:S01]  /*11a0*/  IADD3 R117, R3, 0x40, RZ ;  /* 0x0000004003757810 */ /* 0x000fe20007ffe0ff */
[-C--:B------:R-:W-:Y:S01]  /*11b0*/  IMAD.WIDE.U32 R2, R89, R114.reuse, c[0x0][0x188] ;  /* 0x0000620059027625 */ /* 0x080fe200078e0072 */
[----:B------:R-:W-:Y:S02]  /*11c0*/  F2FP.PACK_AB R87, R100, R103 ;  /* 0x000000676457723e */ /* 0x000fe400000000ff */
[----:B------:R-:W-:Y:S01]  /*11d0*/  F2FP.PACK_AB R86, R102, R105 ;  /* 0x000000696656723e */ /* 0x000fe200000000ff */
[-C--:B------:R-:W-:Y:S01]  /*11e0*/  @P1 IMAD.WIDE.U32 R88, R107, R114.reuse, c[0x0][0x170] ;  /* 0x00005c006b581625 */ /* 0x080fe200078e0072 */
[----:B------:R-:W-:Y:S02]  /*11f0*/  F2FP.PACK_AB R85, R104, R109 ;  /* 0x0000006d6855723e */ /* 0x000fe400000000ff */
        /* <DEDUP_REMOVED lines=11> */
.L_x_11640:
[----:B0----5:R-:W-:Y:S02]  /*12b0*/  HADD2.F32 R2, -RZ, R4.H0_H0 ;  /* 0x20000004ff027230 */ /* 0x021fe40000004100 */
[----:B------:R-:W-:-:S03]  /*12c0*/  @P0 HADD2.F32 R85, -RZ, R8.H0_H0 ;  /* 0x20000008ff550230 */ /* 0x000fc60000004100 */
[----:B------:R-:W-:-:S04]  /*12d0*/  FMUL.FTZ R3, R2, c[0x0][0x1ec] ;  /* 0x00007b0002037a20 */ /* 0x000fc80000410000 */
[----:B------:R-:W-:-:S04]  /*12e0*/  FMUL.FTZ R110, R16, R3 ;  /* 0x00000003106e7220 */ /* 0x000fc80000410000 */
[----:B------:R-:W-:Y:S02]  /*12f0*/  @P0 FADD.FTZ R110, R85, R110 ;  /* 0x0000006e556e0221 */ /* 0x000fe40000010000 */
.L_x_11641:
[----:B------:R-:W-:Y:S05]  /*1300*/  BSYNC B0 ;  /* 0x0000000000007941 */ /* 0x000fea0003800000 */
.L_x_11639:
[----:B------:R-:W-:Y:S01]  /*1310*/  BSSY B0, `(.L_x_11642) ;  /* 0x000000b000007945 */ /* 0x000fe20003800000 */
[----:B------:R-:W-:Y:S05]  /*1320*/  @P2 BRA `(.L_x_11643) ;  /* 0x0000004000002947 */ /* 0x000fea0003800000 */
[----:B------:R-:W-:Y:S01]  /*1330*/  MOV R115, RZ ;  /* 0x000000ff00737202 */ /* 0x000fe20000000f00 */
[----:B------:R-:W-:Y:S05]  /*1340*/  @!P0 BRA `(.L_x_11644) ;  /* 0x0000007000008947 */ /* 0x000fea0003800000 */
[----:B-----5:R-:W-:Y:S01]  /*1350*/  HADD2.F32 R115, -RZ, R8.H1_H1 ;  /* 0x30000008ff737230 */ /* 0x020fe20000004100 */
[----:B------:R-:W-:Y:S05]  /*1360*/  BRA `(.L_x_11644) ;  /* 0x0000005000007947 */ /* 0x000fea0003800000 */
.L_x_11643:
[----:B0----5:R-:W-:Y:S02]  /*1370*/  HADD2.F32 R2, -RZ, R4.H1_H1 ;  /* 0x30000004ff027230 */ /* 0x021fe40000004100 */
[----:B------:R-:W-:-:S03]  /*1380*/  @P0 HADD2.F32 R84, -RZ, R8.H1_H1 ;  /* 0x30000008ff540230 */ /* 0x000fc60000004100 */
[----:B------:R-:W-:-:S04]  /*1390*/  FMUL.FTZ R2, R2, c[0x0][0x1ec] ;  /* 0x00007b0002027a20 */ /* 0x000fc80000410000 */
[----:B------:R-:W-:-:S04]  /*13a0*/  FMUL.FTZ R115, R17, R2 ;  /* 0x0000000211737220 */ /* 0x000fc80000410000 */
[----:B------:R-:W-:Y:S02]  /*13b0*/  @P0 FADD.FTZ R115, R84, R115 ;  /* 0x0000007354730221 */ /* 0x000fe40000010000 */
.L_x_11644:
[----:B------:R-:W-:Y:S05]  /*13c0*/  BSYNC B0 ;  /* 0x0000000000007941 */ /* 0x000fea0003800000 */
.L_x_11642:
[----:B------:R-:W-:Y:S01]  /*13d0*/  BSSY B0, `(.L_x_11645) ;  /* 0x000000b000007945 */ /* 0x000fe20003800000 */
[----:B------:R-:W-:Y:S05]  /*13e0*/  @P2 BRA `(.L_x_11646) ;  /* 0x0000004000002947 */ /* 0x000fea0003800000 */
[----:B0-----:R-:W-:Y:S01]  /*13f0*/  HFMA2.MMA R106, -RZ, RZ, 0, 0 ;  /* 0x00000000ff6a7435 */ /* 0x001fe200000001ff */
[----:B------:R-:W-:Y:S05]  /*1400*/  @!P0 BRA `(.L_x_11647) ;  /* 0x0000007000008947 */ /* 0x000fea0003800000 */
[----:B-----5:R-:W-:Y:S01]  /*1410*/  HADD2.F32 R106, -RZ, R9.H0_H0 ;  /* 0x20000009ff6a7230 */ /* 0x020fe20000004100 */
[----:B------:R-:W-:Y:S05]  /*1420*/  BRA `(.L_x_11647) ;  /* 0x0000005000007947 */ /* 0x000fea0003800000 */
.L_x_11646:
[----:B0----5:R-:W-:Y:S02]  /*1430*/  HADD2.F32 R2, -RZ, R5.H0_H0 ;  /* 0x20000005ff027230 */ /* 0x021fe40000004100 */
[----:B------:R-:W-:-:S03]  /*1440*/  @P0 HADD2.F32 R85, -RZ, R9.H0_H0 ;  /* 0x20000009ff550230 */ /* 0x000fc60000004100 */
[----:B------:R-:W-:-:S04]  /*1450*/  FMUL.FTZ R3, R2, c[0x0][0x1ec] ;  /* 0x00007b0002037a20 */ /* 0x000fc80000410000 */
[----:B------:R-:W-:-:S04]  /*1460*/  FMUL.FTZ R106, R18, R3 ;  /* 0x00000003126a7220 */ /* 0x000fc80000410000 */
[----:B------:R-:W-:Y:S02]  /*1470*/  @P0 FADD.FTZ R106, R85, R106 ;  /* 0x0000006a556a0221 */ /* 0x000fe40000010000 */
.L_x_11647:
[----:B------:R-:W-:Y:S05]  /*1480*/  BSYNC B0 ;  /* 0x0000000000007941 */ /* 0x000fea0003800000 */
.L_x_11645:
[----:B------:R-:W-:Y:S01]  /*1490*/  BSSY B0, `(.L_x_11648) ;  /* 0x000000b000007945 */ /* 0x000fe20003800000 */
[----:B------:R-:W-:Y:S05]  /*14a0*/  @P2 BRA `(.L_x_11649) ;  /* 0x0000004000002947 */ /* 0x000fea0003800000 */
[----:B------:R-:W-:Y:S01]  /*14b0*/  MOV R89, RZ ;  /* 0x000000ff00597202 */ /* 0x000fe20000000f00 */
[----:B------:R-:W-:Y:S05]  /*14c0*/  @!P0 BRA `(.L_x_11650) ;  /* 0x0000007000008947 */ /* 0x000fea0003800000 */
[----:B-----5:R-:W-:Y:S01]  /*14d0*/  HADD2.F32 R89, -RZ, R9.H1_H1 ;  /* 0x30000009ff597230 */ /* 0x020fe20000004100 */
[----:B------:R-:W-:Y:S05]  /*14e0*/  BRA `(.L_x_11650) ;  /* 0x0000005000007947 */ /* 0x000fea0003800000 */
.L_x_11649:
[----:B-----5:R-:W-:Y:S02]  /*14f0*/  HADD2.F32 R2, -RZ, R5.H1_H1 ;  /* 0x30000005ff027230 */ /* 0x020fe40000004100 */
[----:B------:R-:W-:-:S03]  /*1500*/  @P0 HADD2.F32 R84, -RZ, R9.H1_H1 ;  /* 0x30000009ff540230 */ /* 0x000fc60000004100 */
[----:B------:R-:W-:-:S04]  /*1510*/  FMUL.FTZ R2, R2, c[0x0][0x1ec] ;  /* 0x00007b0002027a20 */ /* 0x000fc80000410000 */
[----:B------:R-:W-:-:S04]  /*1520*/  FMUL.FTZ R89, R19, R2 ;  /* 0x0000000213597220 */ /* 0x000fc80000410000 */
[----:B------:R-:W-:Y:S02]  /*1530*/  @P0 FADD.FTZ R89, R84, R89 ;  /* 0x0000005954590221 */ /* 0x000fe40000010000 */
.L_x_11650:
[----:B------:R-:W-:Y:S05]  /*1540*/  BSYNC B0 ;  /* 0x0000000000007941 */ /* 0x000fea0003800000 */
.L_x_11648:
[----:B------:R-:W-:Y:S01]  /*1550*/  BSSY B0, `(.L_x_11651) ;  /* 0x000000b000007945 */ /* 0x000fe20003800000 */
[----:B------:R-:W-:Y:S05]  /*1560*/  @P2 BRA `(.L_x_11652) ;  /* 0x0000004000002947 */ /* 0x000fea0003800000 */
[----:B------:R-:W-:Y:S01]  /*1570*/  HFMA2.MMA R113, -RZ, RZ, 0, 0 ;  /* 0x00000000ff717435 */ /* 0x000fe200000001ff */
[----:B------:R-:W-:Y:S05]  /*1580*/  @!P0 BRA `(.L_x_11653) ;  /* 0x0000007000008947 */ /* 0x000fea0003800000 */
[----:B-----5:R-:W-:Y:S01]  /*1590*/  HADD2.F32 R113, -RZ, R10.H0_H0 ;  /* 0x2000000aff717230 */ /* 0x020fe20000004100 */
[----:B------:R-:W-:Y:S05]  /*15a0*/  BRA `(.L_x_11653) ;  /* 0x0000005000007947 */ /* 0x000fea0003800000 */
.L_x_11652:
[----:B-----5:R-:W-:-:S05]  /*15b0*/  HADD2.F32 R2, -RZ, R6.H0_H0 ;  /* 0x20000006ff027230 */ /* 0x020fca0000004100 */
[----:B------:R-:W-:Y:S01]  /*15c0*/  FMUL.FTZ R113, R2, c[0x0][0x1ec] ;  /* 0x00007b0002717a20 */ /* 0x000fe20000410000 */
[----:B------:R-:W-:-:S03]  /*15d0*/  @P0 HADD2.F32 R2, -RZ, R10.H0_H0 ;  /* 0x2000000aff020230 */ /* 0x000fc60000004100 */
[----:B------:R-:W-:-:S04]  /*15e0*/  FMUL.FTZ R113, R12, R113 ;  /* 0x000000710c717220 */ /* 0x000fc80000410000 */
[----:B------:R-:W-:Y:S02]  /*15f0*/  @P0 FADD.FTZ R113, R2, R113 ;  /* 0x0000007102710221 */ /* 0x000fe40000010000 */
.L_x_11653:
[----:B------:R-:W-:Y:S05]  /*1600*/  BSYNC B0 ;  /* 0x0000000000007941 */ /* 0x000fea0003800000 */
.L_x_11651:
[----:B------:R-:W-:Y:S01]  /*1610*/  BSSY B0, `(.L_x_11654) ;  /* 0x000000b000007945 */ /* 0x000fe20003800000 */
[----:B------:R-:W-:Y:S05]  /*1620*/  @P2 BRA `(.L_x_11655) ;  /* 0x0000004000002947 */ /* 0x000fea0003800000 */
[----:B------:R-:W-:Y:S01]  /*1630*/  MOV R88, RZ ;  /* 0x000000ff00587202 */ /* 0x000fe20000000f00 */
[----:B------:R-:W-:Y:S05]  /*1640*/  @!P0 BRA `(.L_x_11656) ;  /* 0x0000007000008947 */ /* 0x000fea0003800000 */
[----:B-----5:R-:W-:Y:S01]  /*1650*/  HADD2.F32 R88, -RZ, R10.H1_H1 ;  /* 0x3000000aff587230 */ /* 0x020fe20000004100 */
[----:B------:R-:W-:Y:S05]  /*1660*/  BRA `(.L_x_11656) ;  /* 0x0000005000007947 */ /* 0x000fea0003800000 */
.L_x_11655:
[----:B-----5:R-:W-:Y:S02]  /*1670*/  HADD2.F32 R2, -RZ, R6.H1_H1 ;  /* 0x30000006ff027230 */ /* 0x020fe40000004100 */
[----:B------:R-:W-:-:S03]  /*1680*/  @P0 HADD2.F32 R3, -RZ, R10.H1_H1 ;  /* 0x3000000aff030230 */ /* 0x000fc60000004100 */
[----:B------:R-:W-:-:S04]  /*1690*/  FMUL.FTZ R2, R2, c[0x0][0x1ec] ;  /* 0x00007b0002027a20 */ /* 0x000fc80000410000 */
[----:B------:R-:W-:-:S04]  /*16a0*/  FMUL.FTZ R88, R13, R2 ;  /* 0x000000020d587220 */ /* 0x000fc80000410000 */
[----:B------:R-:W-:Y:S02]  /*16b0*/  @P0 FADD.FTZ R88, R3, R88 ;  /* 0x0000005803580221 */ /* 0x000fe40000010000 */
.L_x_11656:
[----:B------:R-:W-:Y:S05]  /*16c0*/  BSYNC B0 ;  /* 0x0000000000007941 */ /* 0x000fea0003800000 */
.L_x_11654:
[----:B------:R-:W-:Y:S01]  /*16d0*/  BSSY B0, `(.L_x_11657) ;  /* 0x000000b000007945 */ /* 0x000fe20003800000 */
[----:B------:R-:W-:Y:S05]  /*16e0*/  @P2 BRA `(.L_x_11658) ;  /* 0x0000004000002947 */ /* 0x000fea0003800000 */
[----:B------:R-:W-:Y:S01]  /*16f0*/  HFMA2.MMA R112, -RZ, RZ, 0, 0 ;  /* 0x00000000ff707435 */ /* 0x000fe200000001ff */
[----:B------:R-:W-:Y:S05]  /*1700*/  @!P0 BRA `(.L_x_11659) ;  /* 0x0000007000008947 */ /* 0x000fea0003800000 */
[----:B-----5:R-:W-:Y:S01]  /*1710*/  HADD2.F32 R112, -RZ, R11.H0_H0 ;  /* 0x2000000bff707230 */ /* 0x020fe20000004100 */
[----:B------:R-:W-:Y:S05]  /*1720*/  BRA `(.L_x_11659) ;  /* 0x0000005000007947 */ /* 0x000fea0003800000 */
.L_x_11658:
[----:B-----5:R-:W-:Y:S02]  /*1730*/  HADD2.F32 R2, -RZ, R7.H0_H0 ;  /* 0x20000007ff027230 */ /* 0x020fe40000004100 */
[----:B------:R-:W-:-:S03]  /*1740*/  @P0 HADD2.F32 R85, -RZ, R11.H0_H0 ;  /* 0x2000000bff550230 */ /* 0x000fc60000004100 */
[----:B------:R-:W-:-:S04]  /*1750*/  FMUL.FTZ R3, R2, c[0x0][0x1ec] ;  /* 0x00007b0002037a20 */ /* 0x000fc80000410000 */
[----:B------:R-:W-:-:S04]  /*1760*/  FMUL.FTZ R112, R14, R3 ;  /* 0x000000030e707220 */ /* 0x000fc80000410000 */
[----:B------:R-:W-:Y:S02]  /*1770*/  @P0 FADD.FTZ R112, R85, R112 ;  /* 0x0000007055700221 */ /* 0x000fe40000010000 */
.L_x_11659:
[----:B------:R-:W-:Y:S05]  /*1780*/  BSYNC B0 ;  /* 0x0000000000007941 */ /* 0x000fea0003800000 */
.L_x_11657:
[----:B------:R-:W-:Y:S01]  /*1790*/  BSSY B0, `(.L_x_11660) ;  /* 0x000000b000007945 */ /* 0x000fe20003800000 */
[----:B------:R-:W-:Y:S05]  /*17a0*/  @P2 BRA `(.L_x_11661) ;  /* 0x0000004000002947 */ /* 0x000fea0003800000 */
[----:B------:R-:W-:Y:S01]  /*17b0*/  MOV R107, RZ ;  /* 0x000000ff006b7202 */ /* 0x000fe20000000f00 */
[----:B------:R-:W-:Y:S05]  /*17c0*/  @!P0 BRA `(.L_x_11662) ;  /* 0x0000007000008947 */ /* 0x000fea0003800000 */
[----:B-----5:R-:W-:Y:S01]  /*17d0*/  HADD2.F32 R107, -RZ, R11.H1_H1 ;  /* 0x3000000bff6b7230 */ /* 0x020fe20000004100 */
[----:B------:R-:W-:Y:S05]  /*17e0*/  BRA `(.L_x_11662) ;  /* 0x0000005000007947 */ /* 0x000fea0003800000 */
.L_x_11661:
[----:B-----5:R-:W-:Y:S02]  /*17f0*/  HADD2.F32 R2, -RZ, R7.H1_H1 ;  /* 0x30000007ff027230 */ /* 0x020fe40000004100 */
[----:B------:R-:W-:-:S03]  /*1800*/  @P0 HADD2.F32 R84, -RZ, R11.H1_H1 ;  /* 0x3000000bff540230 */ /* 0x000fc60000004100 */
[----:B------:R-:W-:-:S04]  /*1810*/  FMUL.FTZ R2, R2, c[0x0][0x1ec] ;  /* 0x00007b0002027a20 */ /* 0x000fc80000410000 */
[----:B------:R-:W-:-:S04]  /*1820*/  FMUL.FTZ R107, R15, R2 ;  /* 0x000000020f6b7220 */ /* 0x000fc80000410000 */
[----:B------:R-:W-:Y:S02]  /*1830*/  @P0 FADD.FTZ R107, R84, R107 ;  /* 0x0000006b546b0221 */ /* 0x000fe40000010000 */
.L_x_11662:
[----:B------:R-:W-:Y:S05]  /*1840*/  BSYNC B0 ;  /* 0x0000000000007941 */ /* 0x000fea0003800000 */
.L_x_11660:
[----:B------:R-:W-:Y:S01]  /*1850*/  IMAD.WIDE.U32 R2, R117, R114, c[0x0][0x188] ;  /* 0x0000620075027625 */ /* 0x000fe200078e0072 */
[----:B------:R-:W-:Y:S02]  /*1860*/  F2FP.PACK_AB R87, R107, R112 ;  /* 0x000000706b57723e */ /* 0x000fe400000000ff */
[----:B------:R-:W-:Y:S01]  /*1870*/  F2FP.PACK_AB R86, R88, R113 ;  /* 0x000000715856723e */ /* 0x000fe200000000ff */
[----:B------:R-:W-:Y:S01]  /*1880*/  FADD.FTZ R114, RZ, R92 ;  /* 0x0000005cff727221 */ /* 0x000fe20000010000 */
[----:B------:R-:W-:Y:S02]  /*1890*/  F2FP.PACK_AB R85, R89, R106 ;  /* 0x0000006a5955723e */ /* 0x000fe400000000ff */
[----:B------:R-:W-:Y:S01]  /*18a0*/  F2FP.PACK_AB R84, R115, R110 ;  /* 0x0000006e7354723e */ /* 0x000fe200000000ff */
        /* <DEDUP_REMOVED lines=27> */
.L_x_11669:
        /* <DEDUP_REMOVED lines=68> */
.L_x_11670:
        /* <DEDUP_REMOVED lines=37> */
[----:B------:R-:W-:Y:S01]  /*20f0*/  F2FP.PACK_AB R85, R92, R85 ;  /* 0x000000555c55723e */ /* 0x000fe200000000ff */
        /* <DEDUP_REMOVED lines=25> */
[----:B------:R-:W-:Y:S01]  /*2290*/  F2FP.PACK_AB R94, R97, R94 ;  /* 0x0000005e615e723e */ /* 0x000fe200000000ff */
        /* <DEDUP_REMOVED lines=9> */
[----:B------:R-:W-:Y:S01]  /*2330*/  F2FP.PACK_AB R84, R84, R3 ;  /* 0x000000035454723e */ /* 0x000fe200000000ff */
[----:B------:R-:W-:-:S02]  /*2340*/  FFMA.FTZ R114, R53, R114, R77 ;  /* 0x0000007235727223 */ /* 0x000fc4000001004d */
[C---:B------:R-:W-:Y:S02]  /*2350*/  FMUL.FTZ R108, R87.reuse, R108 ;  /* 0x0000006c576c7220 */ /* 0x040fe40000410000 */
[C---:B------:R-:W-:Y:S01]  /*2360*/  FMUL.FTZ R89, R87.reuse, R112 ;  /* 0x0000007057597220 */ /* 0x040fe20000410000 */
[----:B------:R-:W-:Y:S01]  /*2370*/  F2FP.PACK_AB R86, R114, R95 ;  /* 0x0000005f7256723e */ /* 0x000fe200000000ff */
[----:B------:R-:W-:Y:S02]  /*2380*/  FMUL.FTZ R2, R87, R2 ;  /* 0x0000000257027220 */ /* 0x000fe40000410000 */
[----:B------:R-:W-:Y:S02]  /*2390*/  FFMA.FTZ R107, R46, R107, R70 ;  /* 0x0000006b2e6b7223 */ /* 0x000fe40000010046 */
[----:B------:R-:W-:Y:S02]  /*23a0*/  FFMA.FTZ R100, R47, R100, R71 ;  /* 0x000000642f647223 */ /* 0x000fe40000010047 */
[----:B------:R-:W-:-:S02]  /*23b0*/  FMUL.FTZ R116, R87, R116 ;  /* 0x0000007457747220 */ /* 0x000fc40000410000 */
[C---:B------:R-:W-:Y:S01]  /*23c0*/  FMUL.FTZ R113, R87.reuse, R113 ;  /* 0x0000007157717220 */ /* 0x040fe20000410000 */
        /* <DEDUP_REMOVED lines=33> */
.L_x_11666:
[----:B-1----:R-:W-:Y:S05]  /*25e0*/  BSYNC B0 ;  /* 0x0000000000007941 */ /* 0x002fea0003800000 */
.L_x_11665:
[----:B0-----:R-:W-:-:S04]  /*25f0*/  MOV R3, c[0x0][0x160] ;  /* 0x0000580000037a02 */ /* 0x001fc80000000f00 */
[----:B------:R-:W-:-:S04]  /*2600*/  LEA R90, R3, R90, 0x2 ;  /* 0x0000005a035a7211 */ /* 0x000fc800078e10ff */
[----:B------:R-:W-:-:S13]  /*2610*/  ISETP.GE.AND P0, PT, R90, c[0x0][0x164], PT ;  /* 0x000059005a007a0c */ /* 0x000fda0003f06270 */
[----:B-----5:R-:W-:Y:S01]  /*2620*/  @P0 CALL.REL.NOINC `(.L_x_11667) ;  /* 0x0000001000000944 */ /* 0x020fe20003c00000 */
[----:B------:R-:W-:Y:S05]  /*2630*/  BRA `(.L_x_11668) ;  /* 0xffffdce000007947 */ /* 0x000fea000383ffff */
.L_x_11667:
[----:B------:R-:W-:Y:S05]  /*2640*/  EXIT ;  /* 0x000000000000794d */ /* 0x000fea0003800000 */
.L_x_11663:
[----:B------:R-:W-:Y:S01]  /*2650*/  HFMA2.MMA R86, -RZ, RZ, 0, 5.9604644775390625e-08 ;  /* 0x00000001ff567435 */ /* 0x000fe200000001ff */
[----:B------:R-:W-:Y:S02]  /*2660*/  MOV R84, 0x1f ;  /* 0x0000001f00547802 */ /* 0x000fe40000000f00 */
[----:B------:R-:W-:Y:S02]  /*2670*/  MOV R85, 0xffffffff ;  /* 0xffffffff00557802 */ /* 0x000fe40000000f00 */
[----:B------:R-:W-:Y:S02]  /*2680*/  MOV R2, 0x26a0 ;  /* 0x000026a000027802 */ /* 0x000fe40000000f00 */
[----:B-----5:R-:W-:Y:S05]  /*2690*/  CALL.REL.NOINC `($__internal_87_$__cuda_sm70_shflsync_bfly_p) ;  /* 0x0000069000007944 */ /* 0x020fea0003c00000 */
[----:B-1----:R-:W-:Y:S01]  /*26a0*/  MOV R2, R86 ;  /* 0x0000005600027202 */ /* 0x002fe20000000f00 */
[----:B0-----:R-:W-:Y:S05]  /*26b0*/  BRA `(.L_x_11669) ;  /* 0xfffff3a000007947 */ /* 0x001fea000383ffff */
.L_x_11664:
[----:B------:R-:W-:Y:S01]  /*26c0*/  HFMA2.MMA R86, -RZ, RZ, 0, 1.1920928955078125e-07 ;  /* 0x00000002ff567435 */ /* 0x000fe200000001ff */
[----:B------:R-:W-:Y:S02]  /*26d0*/  MOV R84, 0x1f ;  /* 0x0000001f00547802 */ /* 0x000fe40000000f00 */
[----:B------:R-:W-:Y:S02]  /*26e0*/  MOV R85, 0xffffffff ;  /* 0xffffffff00557802 */ /* 0x000fe40000000f00 */
[----:B------:R-:W-:-:S02]  /*26f0*/  MOV R2, 0x2710 ;  /* 0x0000271000027802 */ /* 0x000fc40000000f00 */
[----:B-----5:R-:W-:Y:S05]  /*2700*/  CALL.REL.NOINC `($__internal_87_$__cuda_sm70_shflsync_bfly_p) ;  /* 0x0000062000007944 */ /* 0x020fea0003c00000 */
[----:B01----:R-:W-:Y:S01]  /*2710*/  FADD.FTZ R87, R87, R86 ;  /* 0x0000005657577221 */ /* 0x003fe20000010000 */
[----:B------:R-:W-:Y:S01]  /*2720*/  HFMA2.MMA R86, -RZ, RZ, 0, 2.384185791015625e-07 ;  /* 0x00000004ff567435 */ /* 0x000fe200000001ff */
[----:B------:R-:W-:-:S02]  /*2730*/  MOV R84, 0x1f ;  /* 0x0000001f00547802 */ /* 0x000fc40000000f00 */
[----:B------:R-:W-:Y:S02]  /*2740*/  MOV R85, 0xffffffff ;  /* 0xffffffff00557802 */ /* 0x000fe40000000f00 */
[----:B------:R-:W-:Y:S02]  /*2750*/  MOV R2, 0x2770 ;  /* 0x0000277000027802 */ /* 0x000fe40000000f00 */
[----:B------:R-:W-:Y:S05]  /*2760*/  CALL.REL.NOINC `($__internal_87_$__cuda_sm70_shflsync_bfly_p) ;  /* 0x000005c000007944 */ /* 0x000fea0003c00000 */
[----:B01----:R-:W-:Y:S01]  /*2770*/  FADD.FTZ R87, R87, R86 ;  /* 0x0000005657577221 */ /* 0x003fe20000010000 */
[----:B------:R-:W-:Y:S01]  /*2780*/  HFMA2.MMA R86, -RZ, RZ, 0, 4.76837158203125e-07 ;  /* 0x00000008ff567435 */ /* 0x000fe200000001ff */
[----:B------:R-:W-:Y:S02]  /*2790*/  MOV R84, 0x1f ;  /* 0x0000001f00547802 */ /* 0x000fe40000000f00 */
[----:B------:R-:W-:Y:S02]  /*27a0*/  MOV R85, 0xffffffff ;  /* 0xffffffff00557802 */ /* 0x000fe40000000f00 */
[----:B------:R-:W-:Y:S02]  /*27b0*/  MOV R2, 0x27d0 ;  /* 0x000027d000027802 */ /* 0x000fe40000000f00 */
[----:B------:R-:W-:Y:S05]  /*27c0*/  CALL.REL.NOINC `($__internal_87_$__cuda_sm70_shflsync_bfly_p) ;  /* 0x0000056000007944 */ /* 0x000fea0003c00000 */
[----:B01----:R-:W-:Y:S01]  /*27d0*/  FADD.FTZ R87, R87, R86 ;  /* 0x0000005657577221 */ /* 0x003fe20000010000 */
[----:B------:R-:W-:Y:S01]  /*27e0*/  HFMA2.MMA R86, -RZ, RZ, 0, 9.5367431640625e-07 ;  /* 0x00000010ff567435 */ /* 0x000fe200000001ff */
[----:B------:R-:W-:-:S02]  /*27f0*/  MOV R84, 0x1f ;  /* 0x0000001f00547802 */ /* 0x000fc40000000f00 */
[----:B------:R-:W-:Y:S02]  /*2800*/  MOV R85, 0xffffffff ;  /* 0xffffffff00557802 */ /* 0x000fe40000000f00 */
[----:B------:R-:W-:Y:S02]  /*2810*/  MOV R2, 0x2830 ;  /* 0x0000283000027802 */ /* 0x000fe40000000f00 */
[----:B------:R-:W-:Y:S05]  /*2820*/  CALL.REL.NOINC `($__internal_87_$__cuda_sm70_shflsync_bfly_p) ;  /* 0x0000050000007944 */ /* 0x000fea0003c00000 */
        /* <DEDUP_REMOVED lines=54> */
[----:B------:R-:W-:Y:S05]  /*2b90*/  CALL.REL.NOINC `($__internal_87_$__cuda_sm70_shflsync_bfly_p) ;  /* 0x0000019000007944 */ /* 0x000fea0003c00000 */
[----:B01----:R-:W-:Y:S01]  /*2ba0*/  FADD.FTZ R87, R87, R86 ;  /* 0x0000005657577221 */ /* 0x003fe20000010000 */
[----:B------:R-:W-:Y:S01]  /*2bb0*/  HFMA2.MMA R86, -RZ, RZ, 0, 1.1920928955078125e-07 ;  /* 0x00000002ff567435 */ /* 0x000fe200000001ff */
[----:B------:R-:W-:Y:S02]  /*2bc0*/  MOV R84, 0x1f ;  /* 0x0000001f00547802 */ /* 0x000fe40000000f00 */
[----:B------:R-:W-:Y:S02]  /*2bd0*/  MOV R85, 0xffffffff ;  /* 0xffffffff00557802 */ /* 0x000fe40000000f00 */
[----:B------:R-:W-:Y:S02]  /*2be0*/  MOV R2, 0x2c00 ;  /* 0x00002c0000027802 */ /* 0x000fe40000000f00 */
[----:B------:R-:W-:Y:S05]  /*2bf0*/  CALL.REL.NOINC `($__internal_87_$__cuda_sm70_shflsync_bfly_p) ;  /* 0x0000013000007944 */ /* 0x000fea0003c00000 */
[----:B01----:R-:W-:Y:S01]  /*2c00*/  FADD.FTZ R87, R87, R86 ;  /* 0x0000005657577221 */ /* 0x003fe20000010000 */
[----:B------:R-:W-:Y:S01]  /*2c10*/  HFMA2.MMA R86, -RZ, RZ, 0, 2.384185791015625e-07 ;  /* 0x00000004ff567435 */ /* 0x000fe200000001ff */
[----:B------:R-:W-:Y:S02]  /*2c20*/  MOV R84, 0x1f ;  /* 0x0000001f00547802 */ /* 0x000fe40000000f00 */
[----:B------:R-:W-:-:S02]  /*2c30*/  MOV R85, 0xffffffff ;  /* 0xffffffff00557802 */ /* 0x000fc40000000f00 */
        /* <DEDUP_REMOVED lines=10> */
[----:B------:R-:W-:Y:S02]  /*2ce0*/  MOV R84, 0x1f ;  /* 0x0000001f00547802 */ /* 0x000fe40000000f00 */
[----:B------:R-:W-:-:S02]  /*2cf0*/  MOV R85, 0xffffffff ;  /* 0xffffffff00557802 */ /* 0x000fc40000000f00 */
[----:B------:R-:W-:Y:S02]  /*2d00*/  MOV R2, 0x2d20 ;  /* 0x00002d2000027802 */ /* 0x000fe40000000f00 */
[----:B------:R-:W-:Y:S05]  /*2d10*/  CALL.REL.NOINC `($__internal_87_$__cuda_sm70_shflsync_bfly_p) ;  /* 0x0000001000007944 */ /* 0x000fea0003c00000 */
[----:B01----:R-:W-:Y:S05]  /*2d20*/  BRA `(.L_x_11670) ;  /* 0xfffff17000007947 */ /* 0x003fea000383ffff */
        .weak           $__internal_87_$__cuda_sm70_shflsync_bfly_p
        .type           $__internal_87_$__cuda_sm70_shflsync_bfly_p,@function
        .size           $__internal_87_$__cuda_sm70_shflsync_bfly_p,(.L_x_22255 - $__internal_87_$__cuda_sm70_shflsync_bfly_p)
$__internal_87_$__cuda_sm70_shflsync_bfly_p:
[----:B------:R-:W-:Y:S01]  /*2d30*/  HFMA2.MMA R3, -RZ, RZ, 0, 0 ;  /* 0x00000000ff037435 */ /* 0x000fe200000001ff */
[----:B------:R-:W-:Y:S04]  /*2d40*/  WARPSYNC R85 ;  /* 0x0000005500007348 */ /* 0x000fe80003800000 */
[----:B------:R0:W1:Y:S01]  /*2d50*/  SHFL.BFLY PT, R86, R87, R86, R84 ;  /* 0x0c00005657567389 */ /* 0x00006200000e0054 */
[----:B------:R-:W-:Y:S05]  /*2d60*/  RET.REL.NODEC R2 `(_ZN10layer_norm13ln_fwd_kernelINS_13Kernel_traitsIf6__halfS2_S2_fjLj768ELj1ELj4ELj1ELj16ENS_18Kernel_traits_baseILj768EfS2_S2_S2_fjLj128EEEEELb0ELb1ELb1ELb1EEEvNS_9FwdParamsE) ;  /* 0xffffd29002007950 */ /* 0x000fea0003c3ffff */
.L_x_11671:
        /* <DEDUP_REMOVED lines=9> */
.L_x_22255:


//--------------------- .text._ZN10layer_norm13ln_fwd_kernelINS_13Kernel_traitsIf6__halfS2_S2_fjLj768ELj1ELj4ELj1ELj16ENS_18Kernel_traits_baseILj768EfS2_S2_S2_fjLj128EEEEELb1ELb0ELb0ELb0EEEvNS_9FwdParamsE --------------------------
	.section	.text._ZN10layer_norm13ln_fwd_kernelINS_13Kernel_traitsIf6__halfS2_S2_fjLj768ELj1ELj4ELj1ELj16ENS_18Kernel_traits_baseILj768EfS2_S2_S2_fjLj128EEEEELb1ELb0ELb0ELb0EEEvNS_9FwdParamsE,"ax",@progbits
	.sectioninfo	@"SHI_REGISTERS=110"
	.align	128
        .global         _ZN10layer_norm13ln_fwd_kernelINS_13Kernel_traitsIf6__halfS2_S2_fjLj768ELj1ELj4ELj1ELj16ENS_18Kernel_traits_baseILj768EfS2_S2_S2_fjLj128EEEEELb1ELb0ELb0ELb0EEEvNS_9FwdParamsE
        .type           _ZN10layer_norm13ln_fwd_kernelINS_13Kernel_traitsIf6__halfS2_S2_fjLj768ELj1ELj4ELj1ELj16ENS_18Kernel_traits_baseILj768EfS2_S2_S2_fjLj128EEEEELb1ELb0ELb0ELb0EEEvNS_9FwdParamsE,@function
        .size           _ZN10layer_norm13ln_fwd_kernelINS_13Kernel_traitsIf6__halfS2_S2_fjLj768ELj1ELj4ELj1ELj16ENS_18Kernel_traits_baseILj768EfS2_S2_S2_fjLj128EEEEELb1ELb0ELb0ELb0EEEvNS_9FwdParamsE,(.L_x_22256 - _ZN10layer_norm13ln_fwd_kernelINS_13Kernel_traitsIf6__halfS2_S2_fjLj768ELj1ELj4ELj1ELj16ENS_18Kernel_traits_baseILj768EfS2_S2_S2_fjLj128EEEEELb1ELb0ELb0ELb0EEEvNS_9FwdParamsE)
        .other          _ZN10layer_norm13ln_fwd_kernelINS_13Kernel_traitsIf6__halfS2_S2_fjLj768ELj1ELj4ELj1ELj16ENS_18Kernel_traits_baseILj768EfS2_S2_S2_fjLj128EEEEELb1ELb0ELb0ELb0EEEvNS_9FwdParamsE,@"STO_CUDA_ENTRY STV_DEFAULT"
_ZN10layer_norm13ln_fwd_kernelINS_13Kernel_traitsIf6__halfS2_S2_fjLj768ELj1ELj4ELj1ELj16ENS_18Kernel_traits_baseILj768EfS2_S2_S2_fjLj128EEEEELb1ELb0ELb0ELb0EEEvNS_9FwdParamsE:
.text._ZN10layer_norm13ln_fwd_kernelINS_13Kernel_traitsIf6__halfS2_S2_fjLj768ELj1ELj4ELj1ELj16ENS_18Kernel_traits_baseILj768EfS2_S2_S2_fjLj128EEEEELb1ELb0ELb0ELb0EEEvNS_9FwdParamsE:
        /* <DEDUP_REMOVED lines=73> */
[----:B------:R-:W-:Y:S02]  /*0490*/  LOP3.LUT R18, R5, UR20, R2, 0x96, !PT ;  /* 0x0000001405127c12 */ /* 0x000fe4000f8e9602 */
[----:B------:R-:W-:Y:S01]  /*04a0*/  LOP3.LUT R2, R16, 0x1f, RZ, 0x3c, !PT ;  /* 0x0000001f10027812 */ /* 0x000fe200078e3cff */
[----:B------:R-:W-:-:S03]  /*04b0*/  IMAD.WIDE.U32 R8, R8, -0x2daee0ad, RZ ;  /* 0xd2511f5308087825 */ /* 0x000fc600078e00ff */
[----:B------:R-:W-:Y:S01]  /*04c0*/  LEA.HI.SX32 R11, R3, R2, 0x1d ;  /* 0x00000002030b7211 */ /* 0x000fe200078feaff */
[----:B------:R-:W-:Y:S01]  /*04d0*/  IMAD.WIDE.U32 R18, R18, -0x326172a9, RZ ;  /* 0xcd9e8d5712127825 */ /* 0x000fe200078e00ff */
        /* <DEDUP_REMOVED lines=26> */
.L_x_11673:
[----:B------:R-:W-:Y:S05]  /*0680*/  BSYNC B0 ;  /* 0x0000000000007941 */ /* 0x000fea0003800000 */
.L_x_11672:
        /* <DEDUP_REMOVED lines=17> */
.L_x_11675:
[----:B------:R-:W-:Y:S05]  /*07a0*/  BSYNC B0 ;  /* 0x0000000000007941 */ /* 0x000fea0003800000 */
.L_x_11674:
        /* <DEDUP_REMOVED lines=16> */
.L_x_11677:
[----:B------:R-:W-:Y:S05]  /*08b0*/  BSYNC B0 ;  /* 0x0000000000007941 */ /* 0x000fea0003800000 */
.L_x_11676:
        /* <DEDUP_REMOVED lines=16> */
.L_x_11862:
        /* <DEDUP_REMOVED lines=37> */
.L_x_11682:
[----:B0-----:R-:W-:Y:S02]  /*0c10*/  IMAD.MOV.U32 R19, RZ, RZ, R6 ;  /* 0x000000ffff137224 */ /* 0x001fe400078e0006 */
.L_x_11683:
[----:B------:R-:W-:Y:S05]  /*0c20*/  BSYNC B2 ;  /* 0x0000000000027941 */ /* 0x000fea0003800000 */
.L_x_11681:
        /* <DEDUP_REMOVED lines=16> */
.L_x_11687:
[----:B------:R-:W-:Y:S05]  /*0d30*/  BSYNC B3 ;  /* 0x0000000000037941 */ /* 0x000fea0003800000 */
.L_x_11686:
        /* <DEDUP_REMOVED lines=43> */
.L_x_11685:
[----:B------:R-:W-:Y:S05]  /*0ff0*/  BSYNC B2 ;  /* 0x0000000000027941 */ /* 0x000fea0003800000 */
.L_x_11684:
[----:B------:R-:W0:Y:S01]  /*1000*/  I2F.U32 R0, R19 ;  /* 0x0000001300007306 */ /* 0x000e220000201000 */
[----:B------:R-:W-:Y:S01]  /*1010*/  HFMA2.MMA R97, -RZ, RZ, 0.1171875, 0 ;  /* 0x2f800000ff617435 */ /* 0x000fe200000001ff */
        /* <DEDUP_REMOVED lines=21> */
.L_x_11689:
[----:B------:R-:W-:Y:S02]  /*1170*/  MOV R5, R6 ;  /* 0x0000000600057202 */ /* 0x000fe40000000f00 */
.L_x_11690:
[----:B------:R-:W-:Y:S05]  /*1180*/  BSYNC B2 ;  /* 0x0000000000027941 */ /* 0x000fea0003800000 */
.L_x_11688:
        /* <DEDUP_REMOVED lines=16> */
.L_x_11694:
[----:B------:R-:W-:Y:S05]  /*1290*/  BSYNC B3 ;  /* 0x0000000000037941 */ /* 0x000fea0003800000 */
.L_x_11693:
        /* <DEDUP_REMOVED lines=43> */
.L_x_11692:
[----:B------:R-:W-:Y:S05]  /*1550*/  BSYNC B2 ;  /* 0x0000000000027941 */ /* 0x000fea0003800000 */
.L_x_11691:
        /* <DEDUP_REMOVED lines=22> */
.L_x_11696:
[----:B------:R-:W-:Y:S02]  /*16c0*/  IMAD.MOV.U32 R5, RZ, RZ, R6 ;  /* 0x000000ffff057224 */ /* 0x000fe400078e0006 */
.L_x_11697:
[----:B------:R-:W-:Y:S05]  /*16d0*/  BSYNC B2 ;  /* 0x0000000000027941 */ /* 0x000fea0003800000 */
.L_x_11695:
        /* <DEDUP_REMOVED lines=16> */
.L_x_11701:
[----:B------:R-:W-:Y:S05]  /*17e0*/  BSYNC B3 ;  /* 0x0000000000037941 */ /* 0x000fea0003800000 */
.L_x_11700:
        /* <DEDUP_REMOVED lines=43> */
.L_x_11699:
[----:B------:R-:W-:Y:S05]  /*1aa0*/  BSYNC B2 ;  /* 0x0000000000027941 */ /* 0x000fea0003800000 */
.L_x_11698:
        /* <DEDUP_REMOVED lines=21> */
.L_x_11703:
[----:B------:R-:W-:Y:S02]  /*1c00*/  IMAD.MOV.U32 R5, RZ, RZ, R6 ;  /* 0x000000ffff057224 */ /* 0x000fe400078e0006 */
.L_x_11704:
[----:B------:R-:W-:Y:S05]  /*1c10*/  BSYNC B2 ;  /* 0x0000000000027941 */ /* 0x000fea0003800000 */
.L_x_11702:
        /* <DEDUP_REMOVED lines=16> */
.L_x_11708:
[----:B------:R-:W-:Y:S05]  /*1d20*/  BSYNC B3 ;  /* 0x0000000000037941 */ /* 0x000fea0003800000 */
.L_x_11707:
        /* <DEDUP_REMOVED lines=43> */
.L_x_11706:
[----:B------:R-:W-:Y:S05]  /*1fe0*/  BSYNC B2 ;  /* 0x0000000000027941 */ /* 0x000fea0003800000 */
.L_x_11705:
        /* <DEDUP_REMOVED lines=21> */
.L_x_11710:
[----:B------:R-:W-:Y:S02]  /*2140*/  IMAD.MOV.U32 R5, RZ, RZ, R6 ;  /* 0x000000ffff057224 */ /* 0x000fe400078e0006 */
.L_x_11711:
[----:B------:R-:W-:Y:S05]  /*2150*/  BSYNC B2 ;  /* 0x0000000000027941 */ /* 0x000fea0003800000 */
.L_x_11709:
        /* <DEDUP_REMOVED lines=16> */
.L_x_11715:
[----:B------:R-:W-:Y:S05]  /*2260*/  BSYNC B3 ;  /* 0x0000000000037941 */ /* 0x000fea0003800000 */
.L_x_11714:
        /* <DEDUP_REMOVED lines=43> */
.L_x_11713:
[----:B------:R-:W-:Y:S05]  /*2520*/  BSYNC B2 ;  /* 0x0000000000027941 */ /* 0x000fea0003800000 */
.L_x_11712:
        /* <DEDUP_REMOVED lines=21> */
.L_x_11717:
[----:B------:R-:W-:Y:S02]  /*2680*/  MOV R5, R6 ;  /* 0x0000000600057202 */ /* 0x000fe40000000f00 */
.L_x_11718:
[----:B------:R-:W-:Y:S05]  /*2690*/  BSYNC B2 ;  /* 0x0000000000027941 */ /* 0x000fea0003800000 */
.L_x_11716:
        /* <DEDUP_REMOVED lines=16> */
.L_x_11722:
[----:B------:R-:W-:Y:S05]  /*27a0*/  BSYNC B3 ;  /* 0x0000000000037941 */ /* 0x000fea0003800000 */
.L_x_11721:
        /* <DEDUP_REMOVED lines=43> */
.L_x_11720:
[----:B------:R-:W-:Y:S05]  /*2a60*/  BSYNC B2 ;  /* 0x0000000000027941 */ /* 0x000fea0003800000 */
.L_x_11719:
        /* <DEDUP_REMOVED lines=21> */
.L_x_11724:
[----:B------:R-:W-:Y:S02]  /*2bc0*/  IMAD.MOV.U32 R74, RZ, RZ, R6 ;  /* 0x000000ffff4a7224 */ /* 0x000fe400078e0006 */
.L_x_11725:
[----:B------:R-:W-:Y:S05]  /*2bd0*/  BSYNC B2 ;  /* 0x0000000000027941 */ /* 0x000fea0003800000 */
.L_x_11723:
        /* <DEDUP_REMOVED lines=16> */
.L_x_11729:
[----:B------:R-:W-:Y:S05]  /*2ce0*/  BSYNC B3 ;  /* 0x0000000000037941 */ /* 0x000fea0003800000 */
.L_x_11728:
        /* <DEDUP_REMOVED lines=43> */
.L_x_11727:
[----:B------:R-:W-:Y:S05]  /*2fa0*/  BSYNC B2 ;  /* 0x0000000000027941 */ /* 0x000fea0003800000 */
.L_x_11726:
        /* <DEDUP_REMOVED lines=21> */
.L_x_11731:
[----:B------:R-:W-:Y:S02]  /*3100*/  IMAD.MOV.U32 R74, RZ, RZ, R6 ;  /* 0x000000ffff4a7224 */ /* 0x000fe400078e0006 */
.L_x_11732:
[----:B------:R-:W-:Y:S05]  /*3110*/  BSYNC B2 ;  /* 0x0000000000027941 */ /* 0x000fea0003800000 */
.L_x_11730:
        /* <DEDUP_REMOVED lines=18> */
.L_x_11736:
[----:B------:R-:W-:Y:S05]  /*3240*/  BSYNC B3 ;  /* 0x0000000000037941 */ /* 0x000fea0003800000 */
.L_x_11735:
        /* <DEDUP_REMOVED lines=43> */
.L_x_11734:
[----:B------:R-:W-:Y:S05]  /*3500*/  BSYNC B2 ;  /* 0x0000000000027941 */ /* 0x000fea0003800000 */
.L_x_11733:
        /* <DEDUP_REMOVED lines=33> */
[C---:B------:R-:W-:Y:S02]  /*3720*/  LEA.HI.X R91, R2.reuse, c[0x0][0x194], RZ, 0x3, P1 ;  /* 0x00006500025b7a11 */ /* 0x040fe400008f1cff */
[----:B------:R-:W-:Y:S01]  /*3730*/  LOP3.LUT R103, R103, R107, R105, 0xfe, !PT ;  /* 0x0000006b67677212 */ /* 0x000fe200078efe69 */
[----:B------:R0:W-:Y:S01]  /*3740*/  STG.E.128 [R100.64], R72 ;  /* 0x0000004864007986 */ /* 0x0001e2000c101d06 */
[----:B------:R-:W-:-:S03]  /*3750*/  IADD3 R98, R2, 0x20, RZ ;  /* 0x0000002002627810 */ /* 0x000fc60007ffe0ff */
[----:B------:R0:W-:Y:S04]  /*3760*/  STG.E.64 [R90.64], R102 ;  /* 0x000000665a007986 */ /* 0x0001e8000c101b06 */
.L_x_11680:
[----:B------:R-:W-:Y:S05]  /*3770*/  BSYNC B1 ;  /* 0x0000000000017941 */ /* 0x000fea0003800000 */
.L_x_11679:
[----:B------:R-:W-:Y:S01]  /*3780*/  ISETP.NE.AND P0, PT, R15, RZ, PT ;  /* 0x000000ff0f00720c */ /* 0x000fe20003f05270 */
[----:B------:R-:W-:-:S12]  /*3790*/  BSSY B1, `(.L_x_11737) ;  /* 0x00002cd000017945 */ /* 0x000fd80003800000 */
[----:B------:R-:W-:Y:S05]  /*37a0*/  @!P0 BRA `(.L_x_11738) ;  /* 0x00002cb000008947 */ /* 0x000fea0003800000 */
[----:B------:R-:W-:Y:S01]  /*37b0*/  ISETP.NE.U32.AND P0, PT, RZ, c[0x0][0x180], PT ;  /* 0x00006000ff007a0c */ /* 0x000fe20003f05070 */
[----:B0-----:R-:W-:-:S03]  /*37c0*/  HFMA2.MMA R73, -RZ, RZ, 0, 9.5367431640625e-07 ;  /* 0x00000010ff497435 */ /* 0x001fc600000001ff */
        /* <DEDUP_REMOVED lines=18> */
.L_x_11740:
[----:B0-----:R-:W-:Y:S02]  /*38f0*/  MOV R76, R6 ;  /* 0x00000006004c7202 */ /* 0x001fe40000000f00 */
.L_x_11741:
[----:B------:R-:W-:Y:S05]  /*3900*/  BSYNC B2 ;  /* 0x0000000000027941 */ /* 0x000fea0003800000 */
.L_x_11739:
        /* <DEDUP_REMOVED lines=16> */
.L_x_11745:
[----:B------:R-:W-:Y:S05]  /*3a10*/  BSYNC B3 ;  /* 0x0000000000037941 */ /* 0x000fea0003800000 */
.L_x_11744:
        /* <DEDUP_REMOVED lines=44> */
.L_x_11743:
[----:B------:R-:W-:Y:S05]  /*3ce0*/  BSYNC B2 ;  /* 0x0000000000027941 */ /* 0x000fea0003800000 */
.L_x_11742:
        /* <DEDUP_REMOVED lines=23> */
.L_x_11747:
[----:B------:R-:W-:Y:S02]  /*3e60*/  IMAD.MOV.U32 R5, RZ, RZ, R6 ;  /* 0x000000ffff057224 */ /* 0x000fe400078e0006 */
.L_x_11748:
[----:B------:R-:W-:Y:S05]  /*3e70*/  BSYNC B2 ;  /* 0x0000000000027941 */ /* 0x000fea0003800000 */
.L_x_11746:
        /* <DEDUP_REMOVED lines=16> */
.L_x_11752:
[----:B------:R-:W-:Y:S05]  /*3f80*/  BSYNC B3 ;  /* 0x0000000000037941 */ /* 0x000fea0003800000 */
.L_x_11751:
        /* <DEDUP_REMOVED lines=43> */
.L_x_11750:
[----:B------:R-:W-:Y:S05]  /*4240*/  BSYNC B2 ;  /* 0x0000000000027941 */ /* 0x000fea0003800000 */
.L_x_11749:
        /* <DEDUP_REMOVED lines=22> */
.L_x_11754:
[----:B------:R-:W-:Y:S02]  /*43b0*/  MOV R5, R6 ;  /* 0x0000000600057202 */ /* 0x000fe40000000f00 */
.L_x_11755:
[----:B------:R-:W-:Y:S05]  /*43c0*/  BSYNC B2 ;  /* 0x0000000000027941 */ /* 0x000fea0003800000 */
.L_x_11753:
        /* <DEDUP_REMOVED lines=16> */
.L_x_11759:
[----:B------:R-:W-:Y:S05]  /*44d0*/  BSYNC B3 ;  /* 0x0000000000037941 */ /* 0x000fea0003800000 */
.L_x_11758:
        /* <DEDUP_REMOVED lines=43> */
.L_x_11757:
[----:B------:R-:W-:Y:S05]  /*4790*/  BSYNC B2 ;  /* 0x0000000000027941 */ /* 0x000fea0003800000 */
.L_x_11756:
        /* <DEDUP_REMOVED lines=21> */
.L_x_11761:
[----:B------:R-:W-:Y:S02]  /*48f0*/  IMAD.MOV.U32 R5, RZ, RZ, R6 ;  /* 0x000000ffff057224 */ /* 0x000fe400078e0006 */
.L_x_11762:
[----:B------:R-:W-:Y:S05]  /*4900*/  BSYNC B2 ;  /* 0x0000000000027941 */ /* 0x000fea0003800000 */
.L_x_11760:
        /* <DEDUP_REMOVED lines=16> */
.L_x_11766:
[----:B------:R-:W-:Y:S05]  /*4a10*/  BSYNC B3 ;  /* 0x0000000000037941 */ /* 0x000fea0003800000 */
.L_x_11765:
        /* <DEDUP_REMOVED lines=43> */
.L_x_11764:
[----:B------:R-:W-:Y:S05]  /*4cd0*/  BSYNC B2 ;  /* 0x0000000000027941 */ /* 0x000fea0003800000 */
.L_x_11763:
        /* <DEDUP_REMOVED lines=21> */
.L_x_11768:
[----:B------:R-:W-:Y:S02]  /*4e30*/  IMAD.MOV.U32 R5, RZ, RZ, R6 ;  /* 0x000000ffff057224 */ /* 0x000fe400078e0006 */
.L_x_11769:
[----:B------:R-:W-:Y:S05]  /*4e40*/  BSYNC B2 ;  /* 0x0000000000027941 */ /* 0x000fea0003800000 */
.L_x_11767:
        /* <DEDUP_REMOVED lines=16> */
.L_x_11773:
[----:B------:R-:W-:Y:S05]  /*4f50*/  BSYNC B3 ;  /* 0x0000000000037941 */ /* 0x000fea0003800000 */
.L_x_11772:
        /* <DEDUP_REMOVED lines=43> */
.L_x_11771:
[----:B------:R-:W-:Y:S05]  /*5210*/  BSYNC B2 ;  /* 0x0000000000027941 */ /* 0x000fea0003800000 */
.L_x_11770:
        /* <DEDUP_REMOVED lines=21> */
.L_x_11775:
[----:B------:R-:W-:Y:S02]  /*5370*/  IMAD.MOV.U32 R5, RZ, RZ, R6 ;  /* 0x000000ffff057224 */ /* 0x000fe400078e0006 */
.L_x_11776:
[----:B------:R-:W-:Y:S05]  /*5380*/  BSYNC B2 ;  /* 0x0000000000027941 */ /* 0x000fea0003800000 */
.L_x_11774:
        /* <DEDUP_REMOVED lines=16> */
.L_x_11780:
[----:B------:R-:W-:Y:S05]  /*5490*/  BSYNC B3 ;  /* 0x0000000000037941 */ /* 0x000fea0003800000 */
.L_x_11779:
        /* <DEDUP_REMOVED lines=43> */
.L_x_11778:
[----:B------:R-:W-:Y:S05]  /*5750*/  BSYNC B2 ;  /* 0x0000000000027941 */ /* 0x000fea0003800000 */
.L_x_11777:
        /* <DEDUP_REMOVED lines=21> */
.L_x_11782:
[----:B------:R-:W-:Y:S02]  /*58b0*/  MOV R74, R6 ;  /* 0x00000006004a7202 */ /* 0x000fe40000000f00 */
.L_x_11783:
[----:B------:R-:W-:Y:S05]  /*58c0*/  BSYNC B2 ;  /* 0x0000000000027941 */ /* 0x000fea0003800000 */
.L_x_11781:
        /* <DEDUP_REMOVED lines=16> */
.L_x_11787:
[----:B------:R-:W-:Y:S05]  /*59d0*/  BSYNC B3 ;  /* 0x0000000000037941 */ /* 0x000fea0003800000 */
.L_x_11786:
        /* <DEDUP_REMOVED lines=43> */
.L_x_11785:
[----:B------:R-:W-:Y:S05]  /*5c90*/  BSYNC B2 ;  /* 0x0000000000027941 */ /* 0x000fea0003800000 */
.L_x_11784:
        /* <DEDUP_REMOVED lines=21> */
.L_x_11789:
[----:B------:R-:W-:Y:S02]  /*5df0*/  IMAD.MOV.U32 R74, RZ, RZ, R6 ;  /* 0x000000ffff4a7224 */ /* 0x000fe400078e0006 */
.L_x_11790:
[----:B------:R-:W-:Y:S05]  /*5e00*/  BSYNC B2 ;  /* 0x0000000000027941 */ /* 0x000fea0003800000 */
.L_x_11788:
        /* <DEDUP_REMOVED lines=18> */
.L_x_11794:
[----:B------:R-:W-:Y:S05]  /*5f30*/  BSYNC B3 ;  /* 0x0000000000037941 */ /* 0x000fea0003800000 */
.L_x_11793:
        /* <DEDUP_REMOVED lines=43> */
.L_x_11792:
[----:B------:R-:W-:Y:S05]  /*61f0*/  BSYNC B2 ;  /* 0x0000000000027941 */ /* 0x000fea0003800000 */
.L_x_11791:
        /* <DEDUP_REMOVED lines=38> */
.L_x_11738:
[----:B------:R-:W-:Y:S05]  /*6460*/  BSYNC B1 ;  /* 0x0000000000017941 */ /* 0x000fea0003800000 */
.L_x_11737:
        /* <DEDUP_REMOVED lines=23> */
.L_x_11798:
[----:B0-----:R-:W-:Y:S02]  /*65e0*/  MOV R78, R6 ;  /* 0x00000006004e7202 */ /* 0x001fe40000000f00 */
.L_x_11799:
[----:B------:R-:W-:Y:S05]  /*65f0*/  BSYNC B2 ;  /* 0x0000000000027941 */ /* 0x000fea0003800000 */
.L_x_11797:
        /* <DEDUP_REMOVED lines=16> */
.L_x_11803:
[----:B------:R-:W-:Y:S05]  /*6700*/  BSYNC B3 ;  /* 0x0000000000037941 */ /* 0x000fea0003800000 */
.L_x_11802:
        /* <DEDUP_REMOVED lines=44> */
.L_x_11801:
[----:B------:R-:W-:Y:S05]  /*69d0*/  BSYNC B2 ;  /* 0x0000000000027941 */ /* 0x000fea0003800000 */
.L_x_11800:
[----:B------:R-:W0:Y:S01]  /*69e0*/  I2F.U32 R5, R78 ;  /* 0x0000004e00057306 */ /* 0x000e220000201000 */
[----:B-----5:R-:W-:Y:S01]  /*69f0*/  HADD2.F32 R85, -RZ, R72.H0_H0 ;  /* 0x20000048ff557230 */ /* 0x020fe20000004100 */
[----:B------:R-:W-:Y:S01]  /*6a00*/  IMAD.MOV.U32 R100, RZ, RZ, 0x2f800000 ;  /* 0x2f800000ff647424 */ /* 0x000fe200078e00ff */
[----:B------:R-:W-:Y:S01]  /*6a10*/  ISETP.NE.AND P1, PT, R81, 0x1, PT ;  /* 0x000000015100780c */ /* 0x000fe20003f25270 */
[----:B------:R-:W-:Y:S02]  /*6a20*/  BSSY B2, `(.L_x_11804) ;  /* 0x0000014000027945 */ /* 0x000fe40003800000 */
[----:B------:R-:W-:-:S04]  /*6a30*/  FMUL.FTZ R85, R85, R106 ;  /* 0x0000006a55557220 */ /* 0x000fc80000410000 */
[----:B------:R-:W-:Y:S02]  /*6a40*/  FMUL.FTZ R85, R85, c[0x0][0x1e8] ;  /* 0x00007a0055557a20 */ /* 0x000fe40000410000 */
[----:B0-----:R-:W-:-:S05]  /*6a50*/  FFMA.FTZ R5, R5, R100, 1.1641532182693481445e-10 ;  /* 0x2f00000005057423 */ /* 0x001fca0000010064 */
[----:B------:R-:W-:Y:S01]  /*6a60*/  FSETP.GTU.FTZ.AND P2, PT, R5, c[0x0][0x1e4], PT ;  /* 0x0000790005007a0b */ /* 0x000fe20003f5c000 */
[----:B------:R-:W-:-:S03]  /*6a70*/  @P0 HADD2.F32 R5, -RZ, R68.H0_H0 ;  /* 0x20000044ff050230 */ /* 0x000fc60000004100 */
        /* <DEDUP_REMOVED lines=13> */
.L_x_11805:
[----:B------:R-:W-:Y:S02]  /*6b50*/  IMAD.MOV.U32 R5, RZ, RZ, R6 ;  /* 0x000000ffff057224 */ /* 0x000fe400078e0006 */
.L_x_11806:
[----:B------:R-:W-:Y:S05]  /*6b60*/  BSYNC B2 ;  /* 0x0000000000027941 */ /* 0x000fea0003800000 */
.L_x_11804:
        /* <DEDUP_REMOVED lines=16> */
.L_x_11810:
[----:B------:R-:W-:Y:S05]  /*6c70*/  BSYNC B3 ;  /* 0x0000000000037941 */ /* 0x000fea0003800000 */
.L_x_11809:
        /* <DEDUP_REMOVED lines=43> */
.L_x_11808:
[----:B------:R-:W-:Y:S05]  /*6f30*/  BSYNC B2 ;  /* 0x0000000000027941 */ /* 0x000fea0003800000 */
.L_x_11807:
        /* <DEDUP_REMOVED lines=22> */
.L_x_11812:
[----:B------:R-:W-:Y:S02]  /*70a0*/  IMAD.MOV.U32 R5, RZ, RZ, R6 ;  /* 0x000000ffff057224 */ /* 0x000fe400078e0006 */
.L_x_11813:
[----:B------:R-:W-:Y:S05]  /*70b0*/  BSYNC B2 ;  /* 0x0000000000027941 */ /* 0x000fea0003800000 */
.L_x_11811:
        /* <DEDUP_REMOVED lines=16> */
.L_x_11817:
[----:B------:R-:W-:Y:S05]  /*71c0*/  BSYNC B3 ;  /* 0x0000000000037941 */ /* 0x000fea0003800000 */
.L_x_11816:
        /* <DEDUP_REMOVED lines=43> */
.L_x_11815:
[----:B------:R-:W-:Y:S05]  /*7480*/  BSYNC B2 ;  /* 0x0000000000027941 */ /* 0x000fea0003800000 */
.L_x_11814:
        /* <DEDUP_REMOVED lines=21> */
.L_x_11819:
[----:B------:R-:W-:Y:S02]  /*75e0*/  IMAD.MOV.U32 R5, RZ, RZ, R6 ;  /* 0x000000ffff057224 */ /* 0x000fe400078e0006 */
.L_x_11820:
[----:B------:R-:W-:Y:S05]  /*75f0*/  BSYNC B2 ;  /* 0x0000000000027941 */ /* 0x000fea0003800000 */
.L_x_11818:
        /* <DEDUP_REMOVED lines=16> */
.L_x_11824:
[----:B------:R-:W-:Y:S05]  /*7700*/  BSYNC B3 ;  /* 0x0000000000037941 */ /* 0x000fea0003800000 */
.L_x_11823:
        /* <DEDUP_REMOVED lines=43> */
.L_x_11822:
[----:B------:R-:W-:Y:S05]  /*79c0*/  BSYNC B2 ;  /* 0x0000000000027941 */ /* 0x000fea0003800000 */
.L_x_11821:
        /* <DEDUP_REMOVED lines=21> */
.L_x_11826:
[----:B------:R-:W-:Y:S02]  /*7b20*/  IMAD.MOV.U32 R5, RZ, RZ, R6 ;  /* 0x000000ffff057224 */ /* 0x000fe400078e0006 */
.L_x_11827:
[----:B------:R-:W-:Y:S05]  /*7b30*/  BSYNC B2 ;  /* 0x0000000000027941 */ /* 0x000fea0003800000 */
.L_x_11825:
        /* <DEDUP_REMOVED lines=16> */
.L_x_11831:
[----:B------:R-:W-:Y:S05]  /*7c40*/  BSYNC B3 ;  /* 0x0000000000037941 */ /* 0x000fea0003800000 */
.L_x_11830:
        /* <DEDUP_REMOVED lines=43> */
.L_x_11829:
[----:B------:R-:W-:Y:S05]  /*7f00*/  BSYNC B2 ;  /* 0x0000000000027941 */ /* 0x000fea0003800000 */
.L_x_11828:
        /* <DEDUP_REMOVED lines=21> */
.L_x_11833:
[----:B------:R-:W-:Y:S02]  /*8060*/  IMAD.MOV.U32 R5, RZ, RZ, R6 ;  /* 0x000000ffff057224 */ /* 0x000fe400078e0006 */
.L_x_11834:
[----:B------:R-:W-:Y:S05]  /*8070*/  BSYNC B2 ;  /* 0x0000000000027941 */ /* 0x000fea0003800000 */
.L_x_11832:
        /* <DEDUP_REMOVED lines=16> */
.L_x_11838:
[----:B------:R-:W-:Y:S05]  /*8180*/  BSYNC B3 ;  /* 0x0000000000037941 */ /* 0x000fea0003800000 */
.L_x_11837:
        /* <DEDUP_REMOVED lines=43> */
.L_x_11836:
[----:B------:R-:W-:Y:S05]  /*8440*/  BSYNC B2 ;  /* 0x0000000000027941 */ /* 0x000fea0003800000 */
.L_x_11835:
        /* <DEDUP_REMOVED lines=21> */
.L_x_11840:
[----:B------:R-:W-:Y:S02]  /*85a0*/  IMAD.MOV.U32 R74, RZ, RZ, R6 ;  /* 0x000000ffff4a7224 */ /* 0x000fe400078e0006 */
.L_x_11841:
[----:B------:R-:W-:Y:S05]  /*85b0*/  BSYNC B2 ;  /* 0x0000000000027941 */ /* 0x000fea0003800000 */
.L_x_11839:
        /* <DEDUP_REMOVED lines=16> */
.L_x_11845:
[----:B------:R-:W-:Y:S05]  /*86c0*/  BSYNC B3 ;  /* 0x0000000000037941 */ /* 0x000fea0003800000 */
.L_x_11844:
        /* <DEDUP_REMOVED lines=43> */
.L_x_11843:
[----:B------:R-:W-:Y:S05]  /*8980*/  BSYNC B2 ;  /* 0x0000000000027941 */ /* 0x000fea0003800000 */
.L_x_11842:
        /* <DEDUP_REMOVED lines=21> */
.L_x_11847:
[----:B------:R-:W-:Y:S02]  /*8ae0*/  IMAD.MOV.U32 R74, RZ, RZ, R6 ;  /* 0x000000ffff4a7224 */ /* 0x000fe400078e0006 */
.L_x_11848:
[----:B------:R-:W-:Y:S05]  /*8af0*/  BSYNC B2 ;  /* 0x0000000000027941 */ /* 0x000fea0003800000 */
.L_x_11846:
        /* <DEDUP_REMOVED lines=18> */
.L_x_11852:
[----:B------:R-:W-:Y:S05]  /*8c20*/  BSYNC B3 ;  /* 0x0000000000037941 */ /* 0x000fea0003800000 */
.L_x_11851:
        /* <DEDUP_REMOVED lines=43> */
.L_x_11850:
[----:B------:R-:W-:Y:S05]  /*8ee0*/  BSYNC B2 ;  /* 0x0000000000027941 */ /* 0x000fea0003800000 */
.L_x_11849:
        /* <DEDUP_REMOVED lines=37> */
.L_x_11796:
[----:B------:R-:W-:Y:S05]  /*9140*/  BSYNC B1 ;  /* 0x0000000000017941 */ /* 0x000fea0003800000 */
.L_x_11795:
        /* <DEDUP_REMOVED lines=31> */
.L_x_11863:
        /* <DEDUP_REMOVED lines=70> */
.L_x_11864:
[----:B------:R-:W-:Y:S01]  /*97a0*/  FMUL.FTZ R72, R91, R91 ;  /* 0x0000005b5b487220 */ /* 0x000fe20000410000 */
[----:B------:R-:W-:Y:S01]  /*97b0*/  ISETP.NE.AND P0, PT, RZ, UR8, PT ;  /* 0x00000008ff007c0c */ /* 0x000fe2000bf05270 */
[----:B------:R-:W-:Y:S01]  /*97c0*/  IMAD.MOV.U32 R74, RZ, RZ, c[0x0][0x1e0] ;  /* 0x00007800ff4a7624 */ /* 0x000fe200078e00ff */
[----:B------:R-:W-:Y:S01]  /*97d0*/  @!P1 MOV R75, 0x4 ;  /* 0x00000004004b9802 */ /* 0x000fe20000000f00 */
[----:B01----:R-:W-:Y:S01]  /*97e0*/  FADD.FTZ R101, R90, R101 ;  /* 0x000000655a657221 */ /* 0x003fe20000010000 */
        /* <DEDUP_REMOVED lines=40> */
[----:B------:R-:W-:-:S03]  /*9a70*/  IMAD.MOV.U32 R105, RZ, RZ, 0x10 ;  /* 0x00000010ff697424 */ /* 0x000fc600078e00ff */
[----:B------:R-:W-:Y:S01]  /*9a80*/  F2FP.PACK_AB R75, R106, R103 ;  /* 0x000000676a4b723e */ /* 0x000fe200000000ff */
[C---:B------:R-:W-:Y:S01]  /*9a90*/  IMAD.WIDE.U32 R90, R2.reuse, R105, c[0x0][0x208] ;  /* 0x00008200025a7625 */ /* 0x040fe200078e0069 */
[----:B------:R-:W-:-:S04]  /*9aa0*/  IADD3 R2, R2, 0x20, RZ ;  /* 0x0000002002027810 */ /* 0x000fc80007ffe0ff */
[----:B------:R0:W-:Y:S03]  /*9ab0*/  STG.E.128 [R90.64], R72 ;  /* 0x000000485a007986 */ /* 0x0001e6000c101d06 */
.L_x_11856:
[----:B------:R-:W-:Y:S05]  /*9ac0*/  BSYNC B1 ;  /* 0x0000000000017941 */ /* 0x000fea0003800000 */
.L_x_11855:
[----:B------:R-:W-:Y:S01]  /*9ad0*/  ISETP.NE.AND P0, PT, R15, RZ, PT ;  /* 0x000000ff0f00720c */ /* 0x000fe20003f05270 */
[----:B------:R-:W-:-:S12]  /*9ae0*/  BSSY B1, `(.L_x_11857) ;  /* 0x0000022000017945 */ /* 0x000fd80003800000 */
        /* <DEDUP_REMOVED lines=33> */
.L_x_11858:
[----:B------:R-:W-:Y:S05]  /*9d00*/  BSYNC B1 ;  /* 0x0000000000017941 */ /* 0x000fea0003800000 */
.L_x_11857:
        /* <DEDUP_REMOVED lines=29> */
[----:B------:R-:W-:Y:S01]  /*9ee0*/  IMAD.MOV.U32 R103, RZ, RZ, 0x10 ;  /* 0x00000010ff677424 */ /* 0x000fe200078e00ff */
[----:B------:R-:W-:Y:S02]  /*9ef0*/  F2FP.PACK_AB R75, R96, R75 ;  /* 0x0000004b604b723e */ /* 0x000fe400000000ff */
[----:B------:R-:W-:Y:S01]  /*9f00*/  F2FP.PACK_AB R73, R98, R73 ;  /* 0x000000496249723e */ /* 0x000fe200000000ff */
[----:B------:R-:W-:-:S05]  /*9f10*/  IMAD.WIDE.U32 R90, R2, R103, c[0x0][0x208] ;  /* 0x00008200025a7625 */ /* 0x000fca00078e0067 */
[----:B------:R0:W-:Y:S02]  /*9f20*/  STG.E.128 [R90.64], R72 ;  /* 0x000000485a007986 */ /* 0x0001e4000c101d06 */
.L_x_11860:
[----:B------:R-:W-:Y:S05]  /*9f30*/  BSYNC B1 ;  /* 0x0000000000017941 */ /* 0x000fea0003800000 */
.L_x_11859:
[----:B0-----:R-:W-:-:S04]  /*9f40*/  IMAD.MOV.U32 R73, RZ, RZ, 0x4 ;  /* 0x00000004ff497424 */ /* 0x001fc800078e00ff */
[----:B------:R-:W-:-:S05]  /*9f50*/  IMAD R10, R73, c[0x0][0x160], R10 ;  /* 0x00005800490a7a24 */ /* 0x000fca00078e020a */
[----:B------:R-:W-:-:S13]  /*9f60*/  ISETP.GE.AND P0, PT, R10, c[0x0][0x164], PT ;  /* 0x000059000a007a0c */ /* 0x000fda0003f06270 */
[----:B-----5:R-:W-:Y:S01]  /*9f70*/  @P0 CALL.REL.NOINC `(.L_x_11861) ;  /* 0x0000001000000944 */ /* 0x020fe20003c00000 */
[----:B------:R-:W-:Y:S05]  /*9f80*/  BRA `(.L_x_11862) ;  /* 0xffff6a3000007947 */ /* 0x000fea000383ffff */
.L_x_11861:
[----:B------:R-:W-:Y:S05]  /*9f90*/  BSYNC B0 ;  /* 0x0000000000007941 */ /* 0x000fea0003800000 */
.L_x_11678:
[----:B------:R-:W-:Y:S05]  /*9fa0*/  EXIT ;  /* 0x000000000000794d */ /* 0x000fea0003800000 */
.L_x_11853:
[----:B------:R-:W-:Y:S01]  /*9fb0*/  MOV R74, R75 ;  /* 0x0000004b004a7202 */ /* 0x000fe20000000f00 */
[----:B------:R-:W-:Y:S01]  /*9fc0*/  IMAD.MOV.U32 R103, RZ, RZ, 0x1 ;  /* 0x00000001ff677424 */ /* 0x000fe200078e00ff */
[----:B------:R-:W-:Y:S01]  /*9fd0*/  MOV R105, 0xffffffff ;  /* 0xffffffff00697802 */ /* 0x000fe20000000f00 */
[----:B------:R-:W-:Y:S01]  /*9fe0*/  IMAD.MOV.U32 R90, RZ, RZ, 0x1f ;  /* 0x0000001fff5a7424 */ /* 0x000fe200078e00ff */
[----:B------:R-:W-:Y:S02]  /*9ff0*/  MOV R72, 0xa010 ;  /* 0x0000a01000487802 */ /* 0x000fe40000000f00 */
[----:B-----5:R-:W-:Y:S05]  /*a000*/  CALL.REL.NOINC `($__internal_88_$__cuda_sm70_shflsync_bfly_p) ;  /* 0x000006d000007944 */ /* 0x020fea0003c00000 */
[----:B-1----:R-:W-:Y:S01]  /*a010*/  IMAD.MOV.U32 R72, RZ, RZ, R90 ;  /* 0x000000ffff487224 */ /* 0x002fe200078e005a */
[----:B0-----:R-:W-:Y:S05]  /*a020*/  BRA `(.L_x_11863) ;  /* 0xfffff31000007947 */ /* 0x001fea000383ffff */
.L_x_11854:
[----:B------:R-:W-:Y:S01]  /*a030*/  HFMA2.MMA R103, -RZ, RZ, 0, 1.1920928955078125e-07 ;  /* 0x00000002ff677435 */ /* 0x000fe200000001ff */
[----:B------:R-:W-:Y:S01]  /*a040*/  IMAD.MOV.U32 R74, RZ, RZ, R101 ;  /* 0x000000ffff4a7224 */ /* 0x000fe200078e0065 */
[----:B------:R-:W-:Y:S01]  /*a050*/  MOV R72, 0xa090 ;  /* 0x0000a09000487802 */ /* 0x000fe20000000f00 */
[----:B------:R-:W-:Y:S02]  /*a060*/  IMAD.MOV.U32 R90, RZ, RZ, 0x1f ;  /* 0x0000001fff5a7424 */ /* 0x000fe400078e00ff */
[----:B------:R-:W-:-:S02]  /*a070*/  IMAD.MOV.U32 R105, RZ, RZ, -0x1 ;  /* 0xffffffffff697424 */ /* 0x000fc400078e00ff */
[----:B0----5:R-:W-:Y:S05]  /*a080*/  CALL.REL.NOINC `($__internal_88_$__cuda_sm70_shflsync_bfly_p) ;  /* 0x0000065000007944 */ /* 0x021fea0003c00000 */
[----:B01----:R-:W-:Y:S01]  /*a090*/  FADD.FTZ R74, R101, R90 ;  /* 0x0000005a654a7221 */ /* 0x003fe20000010000 */
[----:B------:R-:W-:Y:S01]  /*a0a0*/  MOV R103, 0x4 ;  /* 0x0000000400677802 */ /* 0x000fe20000000f00 */
[----:B------:R-:W-:Y:S01]  /*a0b0*/  IMAD.MOV.U32 R90, RZ, RZ, 0x1f ;  /* 0x0000001fff5a7424 */ /* 0x000fe200078e00ff */
[----:B------:R-:W-:Y:S01]  /*a0c0*/  MOV R72, 0xa0f0 ;  /* 0x0000a0f000487802 */ /* 0x000fe20000000f00 */
[----:B------:R-:W-:-:S02]  /*a0d0*/  IMAD.MOV.U32 R105, RZ, RZ, -0x1 ;  /* 0xffffffffff697424 */ /* 0x000fc400078e00ff */
[----:B------:R-:W-:Y:S05]  /*a0e0*/  CALL.REL.NOINC `($__internal_88_$__cuda_sm70_shflsync_bfly_p) ;  /* 0x000005f000007944 */ /* 0x000fea0003c00000 */
[----:B0-----:R-:W-:Y:S01]  /*a0f0*/  HFMA2.MMA R103, -RZ, RZ, 0, 4.76837158203125e-07 ;  /* 0x00000008ff677435 */ /* 0x001fe200000001ff */
[----:B-1----:R-:W-:Y:S01]  /*a100*/  FADD.FTZ R74, R74, R90 ;  /* 0x0000005a4a4a7221 */ /* 0x002fe20000010000 */
[----:B------:R-:W-:Y:S01]  /*a110*/  MOV R72, 0xa150 ;  /* 0x0000a15000487802 */ /* 0x000fe20000000f00 */
[----:B------:R-:W-:-:S02]  /*a120*/  IMAD.MOV.U32 R90, RZ, RZ, 0x1f ;  /* 0x0000001fff5a7424 */ /* 0x000fc400078e00ff */
[----:B------:R-:W-:Y:S02]  /*a130*/  IMAD.MOV.U32 R105, RZ, RZ, -0x1 ;  /* 0xffffffffff697424 */ /* 0x000fe400078e00ff */
[----:B------:R-:W-:Y:S05]  /*a140*/  CALL.REL.NOINC `($__internal_88_$__cuda_sm70_shflsync_bfly_p) ;  /* 0x0000059000007944 */ /* 0x000fea0003c00000 */
[----:B01----:R-:W-:Y:S01]  /*a150*/  FADD.FTZ R74, R74, R90 ;  /* 0x0000005a4a4a7221 */ /* 0x003fe20000010000 */
[----:B------:R-:W-:Y:S01]  /*a160*/  MOV R103, 0x10 ;  /* 0x0000001000677802 */ /* 0x000fe20000000f00 */
[----:B------:R-:W-:Y:S01]  /*a170*/  IMAD.MOV.U32 R90, RZ, RZ, 0x1f ;  /* 0x0000001fff5a7424 */ /* 0x000fe200078e00ff */
[----:B------:R-:W-:Y:S01]  /*a180*/  MOV R72, 0xa1b0 ;  /* 0x0000a1b000487802 */ /* 0x000fe20000000f00 */
[----:B------:R-:W-:Y:S02]  /*a190*/  IMAD.MOV.U32 R105, RZ, RZ, -0x1 ;  /* 0xffffffffff697424 */ /* 0x000fe400078e00ff */
[----:B------:R-:W-:Y:S05]  /*a1a0*/  CALL.REL.NOINC `($__internal_88_$__cuda_sm70_shflsync_bfly_p) ;  /* 0x0000053000007944 */ /* 0x000fea0003c00000 */
        /* <DEDUP_REMOVED lines=56> */
[----:B------:R-:W-:Y:S05]  /*a530*/  CALL.REL.NOINC `($__internal_88_$__cuda_sm70_shflsync_bfly_p) ;  /* 0x000001a000007944 */ /* 0x000fea0003c00000 */
[----:B01----:R-:W-:Y:S01]  /*a540*/  FADD.FTZ R74, R74, R90 ;  /* 0x0000005a4a4a7221 */ /* 0x003fe20000010000 */
[----:B------:R-:W-:Y:S01]  /*a550*/  MOV R103, 0x2 ;  /* 0x0000000200677802 */ /* 0x000fe20000000f00 */
[----:B------:R-:W-:Y:S01]  /*a560*/  IMAD.MOV.U32 R90, RZ, RZ, 0x1f ;  /* 0x0000001fff5a7424 */ /* 0x000fe200078e00ff */
[----:B------:R-:W-:Y:S01]  /*a570*/  MOV R72, 0xa5a0 ;  /* 0x0000a5a000487802 */ /* 0x000fe20000000f00 */
[----:B------:R-:W-:Y:S02]  /*a580*/  IMAD.MOV.U32 R105, RZ, RZ, -0x1 ;  /* 0xffffffffff697424 */ /* 0x000fe400078e00ff */
[----:B------:R-:W-:Y:S05]  /*a590*/  CALL.REL.NOINC `($__internal_88_$__cuda_sm70_shflsync_bfly_p) ;  /* 0x0000014000007944 */ /* 0x000fea0003c00000 */
[----:B0-----:R-:W-:Y:S01]  /*a5a0*/  HFMA2.MMA R103, -RZ, RZ, 0, 2.384185791015625e-07 ;  /* 0x00000004ff677435 */ /* 0x001fe200000001ff */
[----:B-1----:R-:W-:Y:S01]  /*a5b0*/  FADD.FTZ R74, R74, R90 ;  /* 0x0000005a4a4a7221 */ /* 0x002fe20000010000 */
[----:B------:R-:W-:Y:S01]  /*a5c0*/  MOV R72, 0xa600 ;  /* 0x0000a60000487802 */ /* 0x000fe20000000f00 */
[----:B------:R-:W-:Y:S02]  /*a5d0*/  IMAD.MOV.U32 R90, RZ, RZ, 0x1f ;  /* 0x0000001fff5a7424 */ /* 0x000fe400078e00ff */
[----:B------:R-:W-:-:S02]  /*a5e0*/  IMAD.MOV.U32 R105, RZ, RZ, -0x1 ;  /* 0xffffffffff697424 */ /* 0x000fc400078e00ff */
[----:B------:R-:W-:Y:S05]  /*a5f0*/  CALL.REL.NOINC `($__internal_88_$__cuda_sm70_shflsync_bfly_p) ;  /* 0x000000e000007944 */ /* 0x000fea0003c00000 */
[----:B01----:R-:W-:Y:S01]  /*a600*/  FADD.FTZ R74, R74, R90 ;  /* 0x0000005a4a4a7221 */ /* 0x003fe20000010000 */
[----:B------:R-:W-:Y:S01]  /*a610*/  MOV R103, 0x8 ;  /* 0x0000000800677802 */ /* 0x000fe20000000f00 */
[----:B------:R-:W-:Y:S01]  /*a620*/  IMAD.MOV.U32 R90, RZ, RZ, 0x1f ;  /* 0x0000001fff5a7424 */ /* 0x000fe200078e00ff */
[----:B------:R-:W-:Y:S01]  /*a630*/  MOV R72, 0xa660 ;  /* 0x0000a66000487802 */ /* 0x000fe20000000f00 */
[----:B------:R-:W-:-:S02]  /*a640*/  IMAD.MOV.U32 R105, RZ, RZ, -0x1 ;  /* 0xffffffffff697424 */ /* 0x000fc400078e00ff */
[----:B------:R-:W-:Y:S05]  /*a650*/  CALL.REL.NOINC `($__internal_88_$__cuda_sm70_shflsync_bfly_p) ;  /* 0x0000008000007944 */ /* 0x000fea0003c00000 */
[----:B-1----:R-:W-:Y:S01]  /*a660*/  FADD.FTZ R101, R74, R90 ;  /* 0x0000005a4a657221 */ /* 0x002fe20000010000 */
[----:B0-----:R-:W-:Y:S01]  /*a670*/  HFMA2.MMA R103, -RZ, RZ, 0, 9.5367431640625e-07 ;  /* 0x00000010ff677435 */ /* 0x001fe200000001ff */
[----:B------:R-:W-:Y:S01]  /*a680*/  IMAD.MOV.U32 R90, RZ, RZ, 0x1f ;  /* 0x0000001fff5a7424 */ /* 0x000fe200078e00ff */
[----:B------:R-:W-:Y:S01]  /*a690*/  MOV R72, 0xa6d0 ;  /* 0x0000a6d000487802 */ /* 0x000fe20000000f00 */
[----:B------:R-:W-:Y:S01]  /*a6a0*/  IMAD.MOV.U32 R105, RZ, RZ, -0x1 ;  /* 0xffffffffff697424 */ /* 0x000fe200078e00ff */
[----:B------:R-:W-:-:S02]  /*a6b0*/  MOV R74, R101 ;  /* 0x00000065004a7202 */ /* 0x000fc40000000f00 */
[----:B------:R-:W-:Y:S05]  /*a6c0*/  CALL.REL.NOINC `($__internal_88_$__cuda_sm70_shflsync_bfly_p) ;  /* 0x0000001000007944 */ /* 0x000fea0003c00000 */
[----:B01----:R-:W-:Y:S05]  /*a6d0*/  BRA `(.L_x_11864) ;  /* 0xfffff0c000007947 */ /* 0x003fea000383ffff */
        .weak           $__internal_88_$__cuda_sm70_shflsync_bfly_p
        .type           $__internal_88_$__cuda_sm70_shflsync_bfly_p,@function
        .size           $__internal_88_$__cuda_sm70_shflsync_bfly_p,(.L_x_22256 - $__internal_88_$__cuda_sm70_shflsync_bfly_p)
$__internal_88_$__cuda_sm70_shflsync_bfly_p:
[----:B------:R-:W-:Y:S01]  /*a6e0*/  IMAD.MOV.U32 R73, RZ, RZ, 0x0 ;  /* 0x00000000ff497424 */ /* 0x000fe200078e00ff */
[----:B------:R-:W-:Y:S04]  /*a6f0*/  WARPSYNC R105 ;  /* 0x0000006900007348 */ /* 0x000fe80003800000 */
[----:B------:R0:W1:Y:S01]  /*a700*/  SHFL.BFLY PT, R90, R74, R103, R90 ;  /* 0x0c0000674a5a7389 */ /* 0x00006200000e005a */
[----:B------:R-:W-:Y:S05]  /*a710*/  RET.REL.NODEC R72 `(_ZN10layer_norm13ln_fwd_kernelINS_13Kernel_traitsIf6__halfS2_S2_fjLj768ELj1ELj4ELj1ELj16ENS_18Kernel_traits_baseILj768EfS2_S2_S2_fjLj128EEEEELb1ELb0ELb0ELb0EEEvNS_9FwdParamsE) ;  /* 0xffff58e048007950 */ /* 0x000fea0003c3ffff */
.L_x_11865:
        /* <DEDUP_REMOVED lines=14> */
.L_x_22256:


//--------------------- .text._ZN10layer_norm13ln_fwd_kernelINS_13Kernel_traitsIf6__halfS2_S2_fjLj768ELj1ELj4ELj1ELj16ENS_18Kernel_traits_baseILj768EfS2_S2_S2_fjLj128EEEEELb1ELb0ELb0ELb1EEEvNS_9FwdParamsE --------------------------
	.section	.text._ZN10layer_norm13ln_fwd_kernelINS_13Kernel_traitsIf6__halfS2_S2_fjLj768ELj1ELj4ELj1ELj16ENS_18Kernel_traits_baseILj768EfS2_S2_S2_fjLj128EEEEELb1ELb0ELb0ELb1EEEvNS_9FwdParamsE,"ax",@progbits
	.sectioninfo	@"SHI_REGISTERS=121"
	.align	128
        .global         _ZN10layer_norm13ln_fwd_kernelINS_13Kernel_traitsIf6__halfS2_S2_fjLj768ELj1ELj4ELj1ELj16ENS_18Kernel_traits_baseILj768EfS2_S2_S2_fjLj128EEEEELb1ELb0ELb0ELb1EEEvNS_9FwdParamsE
        .type           _ZN10layer_norm13ln_fwd_kernelINS_13Kernel_traitsIf6__halfS2_S2_fjLj768ELj1ELj4ELj1ELj16ENS_18Kernel_traits_baseILj768EfS2_S2_S2_fjLj128EEEEELb1ELb0ELb0ELb1EEEvNS_9FwdParamsE,@function
        .size           _ZN10layer_norm13ln_fwd_kernelINS_13Kernel_traitsIf6__halfS2_S2_fjLj768ELj1ELj4ELj1ELj16ENS_18Kernel_traits_baseILj768EfS2_S2_S2_fjLj128EEEEELb1ELb0ELb0ELb1EEEvNS_9FwdParamsE,(.L_x_22257 - _ZN10layer_norm13ln_fwd_kernelINS_13Kernel_traitsIf6__halfS2_S2_fjLj768ELj1ELj4ELj1ELj16ENS_18Kernel_traits_baseILj768EfS2_S2_S2_fjLj128EEEEELb1ELb0ELb0ELb1EEEvNS_9FwdParamsE)
        .other          _ZN10layer_norm13ln_fwd_kernelINS_13Kernel_traitsIf6__halfS2_S2_fjLj768ELj1ELj4ELj1ELj16ENS_18Kernel_traits_baseILj768EfS2_S2_S2_fjLj128EEEEELb1ELb0ELb0ELb1EEEvNS_9FwdParamsE,@"STO_CUDA_ENTRY STV_DEFAULT"
_ZN10layer_norm13ln_fwd_kernelINS_13Kernel_traitsIf6__halfS2_S2_fjLj768ELj1ELj4ELj1ELj16ENS_18Kernel_traits_baseILj768EfS2_S2_S2_fjLj128EEEEELb1ELb0ELb0ELb1EEEvNS_9FwdParamsE:
.text._ZN10layer_norm13ln_fwd_kernelINS_13Kernel_traitsIf6__halfS2_S2_fjLj768ELj1ELj4ELj1ELj16ENS_18Kernel_traits_baseILj768EfS2_S2_S2_fjLj128EEEEELb1ELb0ELb0ELb1EEEvNS_9FwdParamsE:
        /* <DEDUP_REMOVED lines=91> */
[----:B------:R-:W-:Y:S02]  /*05b0*/  IADD3 R4, P2, R4, c[0x0][0x1b0], RZ ;  /* 0x00006c0004047a10 */ /* 0x000fe40007f5e0ff */
[----:B------:R-:W-:Y:S02]  /*05c0*/  IADD3.X R3, RZ, c[0x0][0x21c], RZ, P1, !PT ;  /* 0x00008700ff037a10 */ /* 0x000fe40000ffe4ff */
[----:B------:R-:W-:Y:S01]  /*05d0*/  ISETP.GE.AND P1, PT, R0, c[0x0][0x164], PT ;  /* 0x0000590000007a0c */ /* 0x000fe20003f26270 */
[----:B------:R-:W-:Y:S02]  /*05e0*/  IMAD.X R5, RZ, RZ, c[0x0][0x1b4], P2 ;  /* 0x00006d00ff057624 */ /* 0x000fe400010e06ff */
        /* <DEDUP_REMOVED lines=29> */
.L_x_12038:
[----:B------:R-:W0:Y:S01]  /*07c0*/  S2R R8, SR_TID.X ;  /* 0x0000000000087919 */ /* 0x000e220000002100 */
[----:B------:R-:W-:Y:S01]  /*07d0*/  ISETP.NE.U32.AND P1, PT, RZ, c[0x0][0x1c0], PT ;  /* 0x00007000ff007a0c */ /* 0x000fe20003f25070 */
[----:B------:R-:W-:Y:S01]  /*07e0*/  IMAD R6, R0, c[0x0][0x168], RZ ;  /* 0x00005a0000067a24 */ /* 0x000fe200078e02ff */
[----:B------:R-:W-:Y:S01]  /*07f0*/  ISETP.NE.U32.AND P0, PT, RZ, c[0x0][0x180], PT ;  /* 0x00006000ff007a0c */ /* 0x000fe20003f05070 */
[----:B------:R-:W-:Y:S01]  /*0800*/  IMAD.MOV.U32 R14, RZ, RZ, 0x10 ;  /* 0x00000010ff0e7424 */ /* 0x000fe200078e00ff */
[----:B------:R-:W-:-:S02]  /*0810*/  ISETP.NE.AND.EX P1, PT, RZ, c[0x0][0x1c4], PT, P1 ;  /* 0x00007100ff007a0c */ /* 0x000fc40003f25310 */
[----:B------:R-:W-:Y:S02]  /*0820*/  SHF.R.S32.HI R7, RZ, 0x1f, R6 ;  /* 0x0000001fff077819 */ /* 0x000fe40000011406 */
[----:B------:R-:W-:Y:S02]  /*0830*/  ISETP.NE.AND.EX P0, PT, RZ, c[0x0][0x184], PT, P0 ;  /* 0x00006100ff007a0c */ /* 0x000fe40003f05300 */
[----:B------:R-:W-:-:S07]  /*0840*/  LEA.HI R7, R7, R6, RZ, 0x3 ;  /* 0x0000000607077211 */ /* 0x000fce00078f18ff */
[----:B------:R-:W-:Y:S02]  /*0850*/  @P1 MOV R9, 0x2 ;  /* 0x0000000200091802 */ /* 0x000fe40000000f00 */
        /* <DEDUP_REMOVED lines=22> */
.L_x_11868:
[----:B0-----:R-:W-:Y:S02]  /*09c0*/  MOV R9, R100 ;  /* 0x0000006400097202 */ /* 0x001fe40000000f00 */
.L_x_11869:
[----:B------:R-:W-:Y:S05]  /*09d0*/  BSYNC B1 ;  /* 0x0000000000017941 */ /* 0x000fea0003800000 */
.L_x_11867:
        /* <DEDUP_REMOVED lines=16> */
.L_x_11873:
[----:B------:R-:W-:Y:S05]  /*0ae0*/  BSYNC B2 ;  /* 0x0000000000027941 */ /* 0x000fea0003800000 */
.L_x_11872:
        /* <DEDUP_REMOVED lines=42> */
.L_x_11871:
[----:B------:R-:W-:Y:S05]  /*0d90*/  BSYNC B1 ;  /* 0x0000000000017941 */ /* 0x000fea0003800000 */
.L_x_11870:
        /* <DEDUP_REMOVED lines=23> */
.L_x_11875:
[----:B------:R-:W-:Y:S02]  /*0f10*/  MOV R10, R100 ;  /* 0x00000064000a7202 */ /* 0x000fe40000000f00 */
.L_x_11876:
[----:B------:R-:W-:Y:S05]  /*0f20*/  BSYNC B1 ;  /* 0x0000000000017941 */ /* 0x000fea0003800000 */
.L_x_11874:
        /* <DEDUP_REMOVED lines=16> */
.L_x_11880:
[----:B------:R-:W-:Y:S05]  /*1030*/  BSYNC B2 ;  /* 0x0000000000027941 */ /* 0x000fea0003800000 */
.L_x_11879:
        /* <DEDUP_REMOVED lines=42> */
.L_x_11878:
[----:B------:R-:W-:Y:S05]  /*12e0*/  BSYNC B1 ;  /* 0x0000000000017941 */ /* 0x000fea0003800000 */
.L_x_11877:
        /* <DEDUP_REMOVED lines=22> */
.L_x_11882:
[----:B------:R-:W-:Y:S02]  /*1450*/  IMAD.MOV.U32 R11, RZ, RZ, R100 ;  /* 0x000000ffff0b7224 */ /* 0x000fe400078e0064 */
.L_x_11883:
[----:B------:R-:W-:Y:S05]  /*1460*/  BSYNC B1 ;  /* 0x0000000000017941 */ /* 0x000fea0003800000 */
.L_x_11881:
        /* <DEDUP_REMOVED lines=16> */
.L_x_11887:
[----:B------:R-:W-:Y:S05]  /*1570*/  BSYNC B2 ;  /* 0x0000000000027941 */ /* 0x000fea0003800000 */
.L_x_11886:
        /* <DEDUP_REMOVED lines=42> */
.L_x_11885:
[----:B------:R-:W-:Y:S05]  /*1820*/  BSYNC B1 ;  /* 0x0000000000017941 */ /* 0x000fea0003800000 */
.L_x_11884:
        /* <DEDUP_REMOVED lines=21> */
.L_x_11889:
[----:B------:R-:W-:Y:S02]  /*1980*/  IMAD.MOV.U32 R12, RZ, RZ, R100 ;  /* 0x000000ffff0c7224 */ /* 0x000fe400078e0064 */
.L_x_11890:
[----:B------:R-:W-:Y:S05]  /*1990*/  BSYNC B1 ;  /* 0x0000000000017941 */ /* 0x000fea0003800000 */
.L_x_11888:
        /* <DEDUP_REMOVED lines=16> */
.L_x_11894:
[----:B------:R-:W-:Y:S05]  /*1aa0*/  BSYNC B2 ;  /* 0x0000000000027941 */ /* 0x000fea0003800000 */
.L_x_11893:
        /* <DEDUP_REMOVED lines=42> */
.L_x_11892:
[----:B------:R-:W-:Y:S05]  /*1d50*/  BSYNC B1 ;  /* 0x0000000000017941 */ /* 0x000fea0003800000 */
.L_x_11891:
        /* <DEDUP_REMOVED lines=21> */
.L_x_11896:
[----:B------:R-:W-:Y:S02]  /*1eb0*/  MOV R13, R100 ;  /* 0x00000064000d7202 */ /* 0x000fe40000000f00 */
.L_x_11897:
[----:B------:R-:W-:Y:S05]  /*1ec0*/  BSYNC B1 ;  /* 0x0000000000017941 */ /* 0x000fea0003800000 */
.L_x_11895:
        /* <DEDUP_REMOVED lines=16> */
.L_x_11901:
[----:B------:R-:W-:Y:S05]  /*1fd0*/  BSYNC B2 ;  /* 0x0000000000027941 */ /* 0x000fea0003800000 */
.L_x_11900:
        /* <DEDUP_REMOVED lines=42> */
.L_x_11899:
[----:B------:R-:W-:Y:S05]  /*2280*/  BSYNC B1 ;  /* 0x0000000000017941 */ /* 0x000fea0003800000 */
.L_x_11898:
        /* <DEDUP_REMOVED lines=21> */
.L_x_11903:
[----:B------:R-:W-:Y:S02]  /*23e0*/  IMAD.MOV.U32 R17, RZ, RZ, R100 ;  /* 0x000000ffff117224 */ /* 0x000fe400078e0064 */
.L_x_11904:
[----:B------:R-:W-:Y:S05]  /*23f0*/  BSYNC B1 ;  /* 0x0000000000017941 */ /* 0x000fea0003800000 */
.L_x_11902:
        /* <DEDUP_REMOVED lines=16> */
.L_x_11908:
[----:B------:R-:W-:Y:S05]  /*2500*/  BSYNC B2 ;  /* 0x0000000000027941 */ /* 0x000fea0003800000 */
.L_x_11907:
        /* <DEDUP_REMOVED lines=42> */
.L_x_11906:
[----:B------:R-:W-:Y:S05]  /*27b0*/  BSYNC B1 ;  /* 0x0000000000017941 */ /* 0x000fea0003800000 */
.L_x_11905:
        /* <DEDUP_REMOVED lines=21> */
.L_x_11910:
[----:B------:R-:W-:Y:S02]  /*2910*/  IMAD.MOV.U32 R18, RZ, RZ, R100 ;  /* 0x000000ffff127224 */ /* 0x000fe400078e0064 */
.L_x_11911:
[----:B------:R-:W-:Y:S05]  /*2920*/  BSYNC B1 ;  /* 0x0000000000017941 */ /* 0x000fea0003800000 */
.L_x_11909:
        /* <DEDUP_REMOVED lines=16> */
.L_x_11915:
[----:B------:R-:W-:Y:S05]  /*2a30*/  BSYNC B2 ;  /* 0x0000000000027941 */ /* 0x000fea0003800000 */
.L_x_11914:
        /* <DEDUP_REMOVED lines=42> */
.L_x_11913:
[----:B------:R-:W-:Y:S05]  /*2ce0*/  BSYNC B1 ;  /* 0x0000000000017941 */ /* 0x000fea0003800000 */
.L_x_11912:
        /* <DEDUP_REMOVED lines=21> */
.L_x_11917:
[----:B------:R-:W-:Y:S02]  /*2e40*/  MOV R72, R100 ;  /* 0x0000006400487202 */ /* 0x000fe40000000f00 */
.L_x_11918:
[----:B------:R-:W-:Y:S05]  /*2e50*/  BSYNC B1 ;  /* 0x0000000000017941 */ /* 0x000fea0003800000 */
.L_x_11916:
        /* <DEDUP_REMOVED lines=18> */
.L_x_11922:
[----:B------:R-:W-:Y:S05]  /*2f80*/  BSYNC B2 ;  /* 0x0000000000027941 */ /* 0x000fea0003800000 */
.L_x_11921:
        /* <DEDUP_REMOVED lines=42> */
.L_x_11920:
[----:B------:R-:W-:Y:S05]  /*3230*/  BSYNC B1 ;  /* 0x0000000000017941 */ /* 0x000fea0003800000 */
.L_x_11919:
        /* <DEDUP_REMOVED lines=8> */
[----:B------:R-:W-:Y:S01]  /*32c0*/  ISETP.NE.AND P6, PT, R80, RZ, PT ;  /* 0x000000ff5000720c */ /* 0x000fe20003fc5270 */
[----:B------:R-:W-:Y:S01]  /*32d0*/  FMUL.FTZ R76, R18, R15 ;  /* 0x0000000f124c7220 */ /* 0x000fe20000410000 */
[----:B------:R-:W-:Y:S01]  /*32e0*/  SEL R80, RZ, 0x10000, P5 ;  /* 0x00010000ff507807 */ /* 0x000fe20002800000 */
[----:B------:R-:W-:Y:S01]  /*32f0*/  IMAD.WIDE.U32 R82, R7, R14, c[0x0][0x188] ;  /* 0x0000620007527625 */ /* 0x000fe200078e000e */
[----:B------:R-:W-:-:S02]  /*3300*/  SEL R79, RZ, 0x100, P4 ;  /* 0x00000100ff4f7807 */ /* 0x000fc40002000000 */
[----:B------:R-:W-:Y:S01]  /*3310*/  SEL R89, RZ, 0x1, P6 ;  /* 0x00000001ff597807 */ /* 0x000fe20003000000 */
[----:B0-----:R-:W-:Y:S01]  /*3320*/  FFMA.FTZ R19, R19, R16, 1.1641532182693481445e-10 ;  /* 0x2f00000013137423 */ /* 0x001fe20000010010 */
[----:B------:R-:W-:Y:S01]  /*3330*/  IADD3 R99, R7, 0x20, RZ ;  /* 0x0000002007637810 */ /* 0x000fe20007ffe0ff */
[----:B------:R-:W-:-:S03]  /*3340*/  FMUL.FTZ R76, R76, c[0x0][0x1e8] ;  /* 0x00007a004c4c7a20 */ /* 0x000fc60000410000 */
[----:B------:R-:W-:Y:S01]  /*3350*/  FSETP.GTU.FTZ.AND P1, PT, R19, c[0x0][0x1e4], PT ;  /* 0x0000790013007a0b */ /* 0x000fe20003f3c000 */
[----:B------:R-:W-:-:S04]  /*3360*/  IMAD.WIDE.U32 R18, R73, 0x10000, RZ ;  /* 0x0001000049127825 */ /* 0x000fc800078e00ff */
[----:B------:R-:W-:Y:S01]  /*3370*/  IMAD.WIDE.U32 R72, R78, 0x100, RZ ;  /* 0x000001004e487825 */ /* 0x000fe200078e00ff */
[----:B------:R-:W-:-:S03]  /*3380*/  SEL R78, RZ, 0x1000000, P1 ;  /* 0x01000000ff4e7807 */ /* 0x000fc60000800000 */
[----:B------:R-:W-:Y:S01]  /*3390*/  @P0 IMAD.WIDE.U32 R86, R99, R14, c[0x0][0x180] ;  /* 0x0000600063560625 */ /* 0x000fe200078e000e */
[----:B------:R-:W-:Y:S02]  /*33a0*/  LOP3.LUT R88, R72, R74, R18, 0xfe, !PT ;  /* 0x0000004a48587212 */ /* 0x000fe400078efe12 */
[----:B------:R-:W-:Y:S02]  /*33b0*/  FSEL R18, R76, RZ, !P1 ;  /* 0x000000ff4c127208 */ /* 0x000fe40004800000 */
[----:B------:R-:W-:Y:S01]  /*33c0*/  LOP3.LUT R79, R79, R78, R80, 0xfe, !PT ;  /* 0x0000004e4f4f7212 */ /* 0x000fe200078efe50 */
[----:B------:R-:W-:Y:S01]  /*33d0*/  IMAD.MOV.U32 R80, RZ, RZ, 0x8 ;  /* 0x00000008ff507424 */ /* 0x000fe200078e00ff */
[----:B------:R-:W-:Y:S01]  /*33e0*/  SEL R74, RZ, 0x1, P3 ;  /* 0x00000001ff4a7807 */ /* 0x000fe20001800000 */
[----:B------:R-:W-:Y:S01]  /*33f0*/  @P0 FADD.FTZ R18, R18, R77 ;  /* 0x0000004d12120221 */ /* 0x000fe20000010000 */
[----:B------:R-:W-:Y:S01]  /*3400*/  LOP3.LUT R88, R88, R89, RZ, 0xfc, !PT ;  /* 0x0000005958587212 */ /* 0x000fe200078efcff */
[----:B------:R-:W-:Y:S01]  /*3410*/  IMAD.WIDE.U32 R84, R7, R80, c[0x0][0x190] ;  /* 0x0000640007547625 */ /* 0x000fe200078e0050 */
[----:B------:R-:W-:-:S02]  /*3420*/  LOP3.LUT R75, R75, R79, R74, 0xfe, !PT ;  /* 0x0000004f4b4b7212 */ /* 0x000fc400078efe4a */
[----:B------:R-:W-:Y:S02]  /*3430*/  F2FP.PACK_AB R78, R13, R12 ;  /* 0x0000000c0d4e723e */ /* 0x000fe400000000ff */
        /* <DEDUP_REMOVED lines=21> */
.L_x_11924:
[----:B0-----:R-:W-:Y:S02]  /*3590*/  MOV R76, R100 ;  /* 0x00000064004c7202 */ /* 0x001fe40000000f00 */
.L_x_11925:
[----:B------:R-:W-:Y:S05]  /*35a0*/  BSYNC B1 ;  /* 0x0000000000017941 */ /* 0x000fea0003800000 */
.L_x_11923:
        /* <DEDUP_REMOVED lines=16> */
.L_x_11929:
[----:B------:R-:W-:Y:S05]  /*36b0*/  BSYNC B2 ;  /* 0x0000000000027941 */ /* 0x000fea0003800000 */
.L_x_11928:
        /* <DEDUP_REMOVED lines=42> */
.L_x_11927:
[----:B------:R-:W-:Y:S05]  /*3960*/  BSYNC B1 ;  /* 0x0000000000017941 */ /* 0x000fea0003800000 */
.L_x_11926:
        /* <DEDUP_REMOVED lines=22> */
.L_x_11931:
[----:B------:R-:W-:Y:S02]  /*3ad0*/  IMAD.MOV.U32 R76, RZ, RZ, R100 ;  /* 0x000000ffff4c7224 */ /* 0x000fe400078e0064 */
.L_x_11932:
[----:B------:R-:W-:Y:S05]  /*3ae0*/  BSYNC B1 ;  /* 0x0000000000017941 */ /* 0x000fea0003800000 */
.L_x_11930:
        /* <DEDUP_REMOVED lines=16> */
.L_x_11936:
[----:B------:R-:W-:Y:S05]  /*3bf0*/  BSYNC B2 ;  /* 0x0000000000027941 */ /* 0x000fea0003800000 */
.L_x_11935:
[----:B------:R-:W-:Y:S01]  /*3c00*/  IMAD.HI.U32 R77, R2, -0x326172a9, RZ ;  /* 0xcd9e8d57024d7827 */ /* 0x000fe200078e00ff */
[----:B------:R-:W-:-:S03]  /*3c10*/  LOP3.LUT R78, R78, UR5, R5, 0x96, !PT ;  /* 0x000000054e4e7c12 */ /* 0x000fc6000f8e9605 */
[----:B------:R-:W-:Y:S01]  /*3c20*/  IMAD R81, R2, -0x326172a9, RZ ;  /* 0xcd9e8d5702517824 */ /* 0x000fe200078e02ff */
[----:B------:R-:W-:Y:S01]  /*3c30*/  LOP3.LUT R77, R77, UR4, R4, 0x96, !PT ;  /* 0x000000044d4d7c12 */ /* 0x000fe2000f8e9604 */
[----:B------:R-:W-:-:S04]  /*3c40*/  IMAD.WIDE.U32 R82, R78, -0x326172a9, RZ ;  /* 0xcd9e8d574e527825 */ /* 0x000fc800078e00ff */
[----:B------:R-:W-:Y:S01]  /*3c50*/  IMAD R85, R3, -0x2daee0ad, RZ ;  /* 0xd2511f5303557824 */ /* 0x000fe200078e02ff */
        /* <DEDUP_REMOVED lines=36> */
.L_x_11934:
[----:B------:R-:W-:Y:S05]  /*3ea0*/  BSYNC B1 ;  /* 0x0000000000017941 */ /* 0x000fea0003800000 */
.L_x_11933:
        /* <DEDUP_REMOVED lines=22> */
.L_x_11938:
[----:B------:R-:W-:Y:S02]  /*4010*/  IMAD.MOV.U32 R72, RZ, RZ, R100 ;  /* 0x000000ffff487224 */ /* 0x000fe400078e0064 */
.L_x_11939:
[----:B------:R-:W-:Y:S05]  /*4020*/  BSYNC B1 ;  /* 0x0000000000017941 */ /* 0x000fea0003800000 */
.L_x_11937:
        /* <DEDUP_REMOVED lines=16> */
.L_x_11943:
[----:B------:R-:W-:Y:S05]  /*4130*/  BSYNC B2 ;  /* 0x0000000000027941 */ /* 0x000fea0003800000 */
.L_x_11942:
        /* <DEDUP_REMOVED lines=42> */
.L_x_11941:
[----:B------:R-:W-:Y:S05]  /*43e0*/  BSYNC B1 ;  /* 0x0000000000017941 */ /* 0x000fea0003800000 */
.L_x_11940:
        /* <DEDUP_REMOVED lines=21> */
.L_x_11945:
[----:B------:R-:W-:Y:S02]  /*4540*/  MOV R72, R100 ;  /* 0x0000006400487202 */ /* 0x000fe40000000f00 */
.L_x_11946:
[----:B------:R-:W-:Y:S05]  /*4550*/  BSYNC B1 ;  /* 0x0000000000017941 */ /* 0x000fea0003800000 */
.L_x_11944:
        /* <DEDUP_REMOVED lines=16> */
.L_x_11950:
[----:B------:R-:W-:Y:S05]  /*4660*/  BSYNC B2 ;  /* 0x0000000000027941 */ /* 0x000fea0003800000 */
.L_x_11949:
        /* <DEDUP_REMOVED lines=42> */
.L_x_11948:
[----:B------:R-:W-:Y:S05]  /*4910*/  BSYNC B1 ;  /* 0x0000000000017941 */ /* 0x000fea0003800000 */
.L_x_11947:
        /* <DEDUP_REMOVED lines=21> */
.L_x_11952:
[----:B------:R-:W-:Y:S02]  /*4a70*/  IMAD.MOV.U32 R72, RZ, RZ, R100 ;  /* 0x000000ffff487224 */ /* 0x000fe400078e0064 */
.L_x_11953:
[----:B------:R-:W-:Y:S05]  /*4a80*/  BSYNC B1 ;  /* 0x0000000000017941 */ /* 0x000fea0003800000 */
.L_x_11951:
        /* <DEDUP_REMOVED lines=16> */
.L_x_11957:
[----:B------:R-:W-:Y:S05]  /*4b90*/  BSYNC B2 ;  /* 0x0000000000027941 */ /* 0x000fea0003800000 */
.L_x_11956:
        /* <DEDUP_REMOVED lines=8> */
[----:B------:R-:W-:-:S03]  /*4c20*/  HFMA2.MMA R73, -RZ, RZ, 0, 0 ;  /* 0x00000000ff497435 */ /* 0x000fc600000001ff */
        /* <DEDUP_REMOVED lines=33> */
.L_x_11955:
[----:B------:R-:W-:Y:S05]  /*4e40*/  BSYNC B1 ;  /* 0x0000000000017941 */ /* 0x000fea0003800000 */
.L_x_11954:
        /* <DEDUP_REMOVED lines=21> */
.L_x_11959:
[----:B------:R-:W-:Y:S02]  /*4fa0*/  IMAD.MOV.U32 R72, RZ, RZ, R100 ;  /* 0x000000ffff487224 */ /* 0x000fe400078e0064 */
.L_x_11960:
[----:B------:R-:W-:Y:S05]  /*4fb0*/  BSYNC B1 ;  /* 0x0000000000017941 */ /* 0x000fea0003800000 */
.L_x_11958:
        /* <DEDUP_REMOVED lines=16> */
.L_x_11964:
[----:B------:R-:W-:Y:S05]  /*50c0*/  BSYNC B2 ;  /* 0x0000000000027941 */ /* 0x000fea0003800000 */
.L_x_11963:
        /* <DEDUP_REMOVED lines=42> */
.L_x_11962:
[----:B------:R-:W-:Y:S05]  /*5370*/  BSYNC B1 ;  /* 0x0000000000017941 */ /* 0x000fea0003800000 */
.L_x_11961:
        /* <DEDUP_REMOVED lines=21> */
.L_x_11966:
[----:B------:R-:W-:Y:S02]  /*54d0*/  MOV R72, R100 ;  /* 0x0000006400487202 */ /* 0x000fe40000000f00 */
.L_x_11967:
[----:B------:R-:W-:Y:S05]  /*54e0*/  BSYNC B1 ;  /* 0x0000000000017941 */ /* 0x000fea0003800000 */
.L_x_11965:
        /* <DEDUP_REMOVED lines=16> */
.L_x_11971:
[----:B------:R-:W-:Y:S05]  /*55f0*/  BSYNC B2 ;  /* 0x0000000000027941 */ /* 0x000fea0003800000 */
.L_x_11970:
        /* <DEDUP_REMOVED lines=42> */
.L_x_11969:
[----:B------:R-:W-:Y:S05]  /*58a0*/  BSYNC B1 ;  /* 0x0000000000017941 */ /* 0x000fea0003800000 */
.L_x_11968:
        /* <DEDUP_REMOVED lines=21> */
.L_x_11973:
[----:B------:R-:W-:Y:S02]  /*5a00*/  IMAD.MOV.U32 R87, RZ, RZ, R100 ;  /* 0x000000ffff577224 */ /* 0x000fe400078e0064 */
.L_x_11974:
[----:B------:R-:W-:Y:S05]  /*5a10*/  BSYNC B1 ;  /* 0x0000000000017941 */ /* 0x000fea0003800000 */
.L_x_11972:
        /* <DEDUP_REMOVED lines=18> */
.L_x_11978:
[----:B------:R-:W-:Y:S05]  /*5b40*/  BSYNC B2 ;  /* 0x0000000000027941 */ /* 0x000fea0003800000 */
.L_x_11977:
        /* <DEDUP_REMOVED lines=42> */
.L_x_11976:
[----:B------:R-:W-:Y:S05]  /*5df0*/  BSYNC B1 ;  /* 0x0000000000017941 */ /* 0x000fea0003800000 */
.L_x_11975:
[----:B------:R-:W0:Y:S01]  /*5e00*/  I2F.U32 R73, R87 ;  /* 0x0000005700497306 */ /* 0x000e220000201000 */
[----:B------:R-:W-:Y:S01]  /*5e10*/  SEL R76, RZ, 0x1, P2 ;  /* 0x00000001ff4c7807 */ /* 0x000fe20001000000 */
[----:B------:R-:W-:Y:S01]  /*5e20*/  HADD2.F32 R72, -RZ, R75.H1_H1 ;  /* 0x3000004bff487230 */ /* 0x000fe20000004100 */
[----:B------:R-:W-:Y:S01]  /*5e30*/  ISETP.NE.AND P2, PT, R91, RZ, PT ;  /* 0x000000ff5b00720c */ /* 0x000fe20003f45270 */
[----:B------:R-:W-:Y:S01]  /*5e40*/  @P0 HADD2.F32 R91, -RZ, R23.H1_H1 ;  /* 0x30000017ff5b0230 */ /* 0x000fe20000004100 */
[----:B------:R-:W-:Y:S01]  /*5e50*/  SEL R74, RZ, 0x1, P1 ;  /* 0x00000001ff4a7807 */ /* 0x000fe20000800000 */
[----:B------:R-:W-:Y:S01]  /*5e60*/  IMAD.WIDE.U32 R76, R76, 0x1000000, RZ ;  /* 0x010000004c4c7825 */ /* 0x000fe200078e00ff */
[----:B------:R-:W-:Y:S02]  /*5e70*/  ISETP.NE.AND P6, PT, R90, RZ, PT ;  /* 0x000000ff5a00720c */ /* 0x000fe40003fc5270 */
[----:B------:R-:W-:Y:S01]  /*5e80*/  SEL R90, RZ, 0x10000, P5 ;  /* 0x00010000ff5a7807 */ /* 0x000fe20002800000 */
[----:B------:R-:W-:Y:S01]  /*5e90*/  FMUL.FTZ R78, R72, R15 ;  /* 0x0000000f484e7220 */ /* 0x000fe20000410000 */
[----:B------:R-:W-:Y:S01]  /*5ea0*/  SEL R79, RZ, 0x100, P4 ;  /* 0x00000100ff4f7807 */ /* 0x000fe20002000000 */
[----:B------:R-:W-:Y:S01]  /*5eb0*/  IMAD.WIDE.U32 R74, R74, 0x10000, RZ ;  /* 0x000100004a4a7825 */ /* 0x000fe200078e00ff */
[----:B------:R-:W-:-:S02]  /*5ec0*/  SEL R89, RZ, 0x1, P3 ;  /* 0x00000001ff597807 */ /* 0x000fc40001800000 */
[----:B------:R-:W-:Y:S01]  /*5ed0*/  SEL R97, RZ, 0x1, P6 ;  /* 0x00000001ff617807 */ /* 0x000fe20003000000 */
[----:B0-----:R-:W-:Y:S02]  /*5ee0*/  FFMA.FTZ R73, R73, R16, 1.1641532182693481445e-10 ;  /* 0x2f00000049497423 */ /* 0x001fe40000010010 */
[----:B------:R-:W-:Y:S02]  /*5ef0*/  FMUL.FTZ R78, R78, c[0x0][0x1e8] ;  /* 0x00007a004e4e7a20 */ /* 0x000fe40000410000 */
[----:B------:R-:W-:Y:S01]  /*5f00*/  IMAD.WIDE.U32 R104, R99, R14, c[0x0][0x188] ;  /* 0x0000620063687625 */ /* 0x000fe200078e000e */
[----:B------:R-:W-:Y:S02]  /*5f10*/  FSETP.GTU.FTZ.AND P1, PT, R73, c[0x0][0x1e4], PT ;  /* 0x0000790049007a0b */ /* 0x000fe40003f3c000 */
[----:B------:R-:W-:Y:S01]  /*5f20*/  SEL R73, RZ, 0x1, P2 ;  /* 0x00000001ff497807 */ /* 0x000fe20001000000 */
[----:B------:R-:W-:Y:S01]  /*5f30*/  IMAD.WIDE.U32 R98, R99, R80, c[0x0][0x190] ;  /* 0x0000640063627625 */ /* 0x000fe200078e0050 */
[----:B------:R-:W-:-:S02]  /*5f40*/  SEL R87, RZ, 0x1000000, P1 ;  /* 0x01000000ff577807 */ /* 0x000fc40000800000 */
[----:B------:R-:W-:Y:S01]  /*5f50*/  FSEL R88, R78, RZ, !P1 ;  /* 0x000000ff4e587208 */ /* 0x000fe20004800000 */
[----:B------:R-:W-:Y:S01]  /*5f60*/  IMAD.WIDE.U32 R72, R73, 0x100, RZ ;  /* 0x0000010049487825 */ /* 0x000fe200078e00ff */
[----:B------:R-:W-:-:S03]  /*5f70*/  F2FP.PACK_AB R78, R86, R83 ;  /* 0x00000053564e723e */ /* 0x000fc600000000ff */
[----:B------:R-:W-:Y:S01]  /*5f80*/  @P0 FADD.FTZ R88, R91, R88 ;  /* 0x000000585b580221 */ /* 0x000fe20000010000 */
[----:B------:R-:W-:Y:S02]  /*5f90*/  LOP3.LUT R96, R72, R76, R74, 0xfe, !PT ;  /* 0x0000004c48607212 */ /* 0x000fe400078efe4a */
[----:B------:R-:W-:Y:S02]  /*5fa0*/  LOP3.LUT R76, R79, R87, R90, 0xfe, !PT ;  /* 0x000000574f4c7212 */ /* 0x000fe400078efe5a */
[----:B------:R-:W-:Y:S02]  /*5fb0*/  IADD3 R87, R7, 0x40, RZ ;  /* 0x0000004007577810 */ /* 0x000fe40007ffe0ff */
[----:B------:R-:W-:Y:S02]  /*5fc0*/  LOP3.LUT R89, R77, R76, R89, 0xfe, !PT ;  /* 0x0000004c4d597212 */ /* 0x000fe400078efe59 */
        /* <DEDUP_REMOVED lines=23> */
.L_x_11980:
[----:B0-----:R-:W-:Y:S02]  /*6140*/  IMAD.MOV.U32 R89, RZ, RZ, R100 ;  /* 0x000000ffff597224 */ /* 0x001fe400078e0064 */
.L_x_11981:
[----:B------:R-:W-:Y:S05]  /*6150*/  BSYNC B1 ;  /* 0x0000000000017941 */ /* 0x000fea0003800000 */
.L_x_11979:
        /* <DEDUP_REMOVED lines=16> */
.L_x_11985:
[----:B------:R-:W-:Y:S05]  /*6260*/  BSYNC B2 ;  /* 0x0000000000027941 */ /* 0x000fea0003800000 */
.L_x_11984:
        /* <DEDUP_REMOVED lines=42> */
.L_x_11983:
[----:B------:R-:W-:Y:S05]  /*6510*/  BSYNC B1 ;  /* 0x0000000000017941 */ /* 0x000fea0003800000 */
.L_x_11982:
        /* <DEDUP_REMOVED lines=22> */
.L_x_11987:
[----:B------:R-:W-:Y:S02]  /*6680*/  MOV R77, R100 ;  /* 0x00000064004d7202 */ /* 0x000fe40000000f00 */
.L_x_11988:
[----:B------:R-:W-:Y:S05]  /*6690*/  BSYNC B1 ;  /* 0x0000000000017941 */ /* 0x000fea0003800000 */
.L_x_11986:
        /* <DEDUP_REMOVED lines=16> */
.L_x_11992:
[----:B------:R-:W-:Y:S05]  /*67a0*/  BSYNC B2 ;  /* 0x0000000000027941 */ /* 0x000fea0003800000 */
.L_x_11991:
        /* <DEDUP_REMOVED lines=42> */
.L_x_11990:
[----:B------:R-:W-:Y:S05]  /*6a50*/  BSYNC B1 ;  /* 0x0000000000017941 */ /* 0x000fea0003800000 */
.L_x_11989:
        /* <DEDUP_REMOVED lines=22> */
.L_x_11994:
[----:B------:R-:W-:Y:S02]  /*6bc0*/  IMAD.MOV.U32 R72, RZ, RZ, R100 ;  /* 0x000000ffff487224 */ /* 0x000fe400078e0064 */
.L_x_11995:
[----:B------:R-:W-:Y:S05]  /*6bd0*/  BSYNC B1 ;  /* 0x0000000000017941 */ /* 0x000fea0003800000 */
.L_x_11993:
        /* <DEDUP_REMOVED lines=16> */
.L_x_11999:
[----:B------:R-:W-:Y:S05]  /*6ce0*/  BSYNC B2 ;  /* 0x0000000000027941 */ /* 0x000fea0003800000 */
.L_x_11998:
        /* <DEDUP_REMOVED lines=42> */
.L_x_11997:
[----:B------:R-:W-:Y:S05]  /*6f90*/  BSYNC B1 ;  /* 0x0000000000017941 */ /* 0x000fea0003800000 */
.L_x_11996:
        /* <DEDUP_REMOVED lines=21> */
.L_x_12001:
[----:B------:R-:W-:Y:S02]  /*70f0*/  IMAD.MOV.U32 R72, RZ, RZ, R100 ;  /* 0x000000ffff487224 */ /* 0x000fe400078e0064 */
.L_x_12002:
[----:B------:R-:W-:Y:S05]  /*7100*/  BSYNC B1 ;  /* 0x0000000000017941 */ /* 0x000fea0003800000 */
.L_x_12000:
        /* <DEDUP_REMOVED lines=16> */
.L_x_12006:
[----:B------:R-:W-:Y:S05]  /*7210*/  BSYNC B2 ;  /* 0x0000000000027941 */ /* 0x000fea0003800000 */
.L_x_12005:
        /* <DEDUP_REMOVED lines=42> */
.L_x_12004:
[----:B------:R-:W-:Y:S05]  /*74c0*/  BSYNC B1 ;  /* 0x0000000000017941 */ /* 0x000fea0003800000 */
.L_x_12003:
        /* <DEDUP_REMOVED lines=21> */
.L_x_12008:
[----:B------:R-:W-:Y:S02]  /*7620*/  MOV R89, R100 ;  /* 0x0000006400597202 */ /* 0x000fe40000000f00 */
.L_x_12009:
[----:B------:R-:W-:Y:S05]  /*7630*/  BSYNC B1 ;  /* 0x0000000000017941 */ /* 0x000fea0003800000 */
.L_x_12007:
        /* <DEDUP_REMOVED lines=16> */
.L_x_12013:
[----:B------:R-:W-:Y:S05]  /*7740*/  BSYNC B2 ;  /* 0x0000000000027941 */ /* 0x000fea0003800000 */
.L_x_12012:
        /* <DEDUP_REMOVED lines=42> */
.L_x_12011:
[----:B------:R-:W-:Y:S05]  /*79f0*/  BSYNC B1 ;  /* 0x0000000000017941 */ /* 0x000fea0003800000 */
.L_x_12010:
        /* <DEDUP_REMOVED lines=21> */
.L_x_12015:
[----:B------:R-:W-:Y:S02]  /*7b50*/  IMAD.MOV.U32 R89, RZ, RZ, R100 ;  /* 0x000000ffff597224 */ /* 0x000fe400078e0064 */
.L_x_12016:
[----:B------:R-:W-:Y:S05]  /*7b60*/  BSYNC B1 ;  /* 0x0000000000017941 */ /* 0x000fea0003800000 */
.L_x_12014:
        /* <DEDUP_REMOVED lines=16> */
.L_x_12020:
[----:B------:R-:W-:Y:S05]  /*7c70*/  BSYNC B2 ;  /* 0x0000000000027941 */ /* 0x000fea0003800000 */
.L_x_12019:
        /* <DEDUP_REMOVED lines=43> */
.L_x_12018:
[----:B------:R-:W-:Y:S05]  /*7f30*/  BSYNC B1 ;  /* 0x0000000000017941 */ /* 0x000fea0003800000 */
.L_x_12017:
        /* <DEDUP_REMOVED lines=21> */
.L_x_12022:
[----:B------:R-:W-:Y:S02]  /*8090*/  MOV R74, R100 ;  /* 0x00000064004a7202 */ /* 0x000fe40000000f00 */
.L_x_12023:
[----:B------:R-:W-:Y:S05]  /*80a0*/  BSYNC B1 ;  /* 0x0000000000017941 */ /* 0x000fea0003800000 */
.L_x_12021:
        /* <DEDUP_REMOVED lines=16> */
.L_x_12027:
[----:B------:R-:W-:Y:S05]  /*81b0*/  BSYNC B2 ;  /* 0x0000000000027941 */ /* 0x000fea0003800000 */
.L_x_12026:
        /* <DEDUP_REMOVED lines=40> */
[----:B------:R-:W-:Y:S01]  /*8440*/  HFMA2.MMA R73, -RZ, RZ, 0, 0 ;  /* 0x00000000ff497435 */ /* 0x000fe200000001ff */
[----:B------:R-:W-:Y:S01]  /*8450*/  MOV R100, R72 ;  /* 0x0000004800647202 */ /* 0x000fe20000000f00 */
[----:B------:R-:W-:Y:S01]  /*8460*/  IMAD.MOV.U32 R102, RZ, RZ, R90 ;  /* 0x000000ffff667224 */ /* 0x000fe200078e005a */
[----:B------:R-:W-:-:S03]  /*8470*/  LOP3.LUT R94, R91, UR26, R94, 0x96, !PT ;  /* 0x0000001a5b5e7c12 */ /* 0x000fc6000f8e965e */
.L_x_12025:
[----:B------:R-:W-:Y:S05]  /*8480*/  BSYNC B1 ;  /* 0x0000000000017941 */ /* 0x000fea0003800000 */
.L_x_12024:
        /* <DEDUP_REMOVED lines=21> */
.L_x_12029:
[----:B------:R-:W-:Y:S02]  /*85e0*/  MOV R74, R100 ;  /* 0x00000064004a7202 */ /* 0x000fe40000000f00 */
.L_x_12030:
[----:B------:R-:W-:Y:S05]  /*85f0*/  BSYNC B1 ;  /* 0x0000000000017941 */ /* 0x000fea0003800000 */
.L_x_12028:
        /* <DEDUP_REMOVED lines=18> */
.L_x_12034:
[----:B------:R-:W-:Y:S05]  /*8720*/  BSYNC B2 ;  /* 0x0000000000027941 */ /* 0x000fea0003800000 */
.L_x_12033:
        /* <DEDUP_REMOVED lines=44> */
.L_x_12032:
[----:B------:R-:W-:Y:S05]  /*89f0*/  BSYNC B1 ;  /* 0x0000000000017941 */ /* 0x000fea0003800000 */
.L_x_12031:
[----:B------:R-:W-:Y:S01]  /*8a00*/  FADD.FTZ R72, RZ, R8 ;  /* 0x00000008ff487221 */ /* 0x000fe20000010000 */
[----:B------:R-:W-:Y:S01]  /*8a10*/  SEL R95, RZ, 0x10000, P5 ;  /* 0x00010000ff5f7807 */ /* 0x000fe20002800000 */
[----:B------:R-:W-:Y:S01]  /*8a20*/  @P0 HADD2.F32 R105, -RZ, R23.H1_H1 ;  /* 0x30000017ff690230 */ /* 0x000fe20000004100 */
[----:B------:R-:W-:Y:S01]  /*8a30*/  ISETP.NE.AND P5, PT, R99, RZ, PT ;  /* 0x000000ff6300720c */ /* 0x000fe20003fa5270 */
[----:B------:R-:W-:Y:S01]  /*8a40*/  FADD.FTZ R73, R72, R9 ;  /* 0x0000000948497221 */ /* 0x000fe20000010000 */
[----:B------:R-:W-:-:S02]  /*8a50*/  ISETP.NE.AND P6, PT, R98, RZ, PT ;  /* 0x000000ff6200720c */ /* 0x000fc40003fc5270 */
[----:B------:R-:W-:Y:S01]  /*8a60*/  SEL R98, RZ, 0x1, P1 ;  /* 0x00000001ff627807 */ /* 0x000fe20000800000 */
[----:B------:R-:W-:Y:S01]  /*8a70*/  FADD.FTZ R72, R73, R10 ;  /* 0x0000000a49487221 */ /* 0x000fe20000010000 */
[----:B------:R-:W-:Y:S02]  /*8a80*/  SEL R104, RZ, 0x100, P4 ;  /* 0x00000100ff687807 */ /* 0x000fe40002000000 */
[----:B------:R-:W-:Y:S01]  /*8a90*/  SEL R101, RZ, 0x1, P6 ;  /* 0x00000001ff657807 */ /* 0x000fe20003000000 */
[----:B------:R-:W-:Y:S01]  /*8aa0*/  FADD.FTZ R73, R72, R11 ;  /* 0x0000000b48497221 */ /* 0x000fe20000010000 */
[----:B------:R-:W-:Y:S01]  /*8ab0*/  ISETP.NE.AND P1, PT, R6, RZ, PT ;  /* 0x000000ff0600720c */ /* 0x000fe20003f25270 */
[----:B------:R-:W-:-:S04]  /*8ac0*/  IMAD.WIDE.U32 R98, R98, 0x10000, RZ ;  /* 0x0001000062627825 */ /* 0x000fc800078e00ff */
[----:B------:R-:W-:Y:S02]  /*8ad0*/  FADD.FTZ R72, R73, R12 ;  /* 0x0000000c49487221 */ /* 0x000fe40000010000 */
[----:B------:R-:W0:Y:S02]  /*8ae0*/  I2F.U32 R73, R74 ;  /* 0x0000004a00497306 */ /* 0x000e240000201000 */
[----:B------:R-:W-:-:S04]  /*8af0*/  FADD.FTZ R72, R72, R13 ;  /* 0x0000000d48487221 */ /* 0x000fc80000010000 */
[----:B------:R-:W-:Y:S01]  /*8b00*/  FADD.FTZ R91, R72, R17 ;  /* 0x00000011485b7221 */ /* 0x000fe20000010000 */
[----:B------:R-:W-:-:S03]  /*8b10*/  HADD2.F32 R72, -RZ, R75.H1_H1 ;  /* 0x3000004bff487230 */ /* 0x000fc60000004100 */
[----:B------:R-:W-:Y:S02]  /*8b20*/  FADD.FTZ R90, R91, R18 ;  /* 0x000000125b5a7221 */ /* 0x000fe40000010000 */
[----:B------:R-:W-:Y:S01]  /*8b30*/  FMUL.FTZ R15, R72, R15 ;  /* 0x0000000f480f7220 */ /* 0x000fe20000410000 */
[----:B------:R-:W-:Y:S01]  /*8b40*/  SEL R72, RZ, 0x1, P2 ;  /* 0x00000001ff487807 */ /* 0x000fe20001000000 */
[----:B------:R-:W-:Y:S01]  /*8b50*/  FADD.FTZ R75, R90, R19 ;  /* 0x000000135a4b7221 */ /* 0x000fe20000010000 */
[----:B------:R-:W-:Y:S01]  /*8b60*/  SEL R90, RZ, 0x1, P5 ;  /* 0x00000001ff5a7807 */ /* 0x000fe20002800000 */
[----:B0-----:R-:W-:Y:S02]  /*8b70*/  FFMA.FTZ R73, R73, R16, 1.1641532182693481445e-10 ;  /* 0x2f00000049497423 */ /* 0x001fe40000010010 */
[----:B------:R-:W-:Y:S02]  /*8b80*/  FADD.FTZ R16, R75, R82 ;  /* 0x000000524b107221 */ /* 0x000fe40000010000 */
[----:B------:R-:W-:Y:S01]  /*8b90*/  FMUL.FTZ R15, R15, c[0x0][0x1e8] ;  /* 0x00007a000f0f7a20 */ /* 0x000fe20000410000 */
[----:B------:R-:W-:Y:S01]  /*8ba0*/  FSETP.GTU.FTZ.AND P2, PT, R73, c[0x0][0x1e4], PT ;  /* 0x0000790049007a0b */ /* 0x000fe20003f5c000 */
[----:B------:R-:W-:-:S02]  /*8bb0*/  FADD.FTZ R73, R16, R81 ;  /* 0x0000005110497221 */ /* 0x000fc40000010000 */
[----:B------:R-:W-:Y:S01]  /*8bc0*/  IMAD.WIDE.U32 R90, R90, 0x100, RZ ;  /* 0x000001005a5a7825 */ /* 0x000fe200078e00ff */
[----:B------:R-:W-:-:S03]  /*8bd0*/  SEL R103, RZ, 0x1000000, P2 ;  /* 0x01000000ff677807 */ /* 0x000fc60001000000 */
[----:B------:R-:W-:Y:S02]  /*8be0*/  FADD.FTZ R16, R73, R84 ;  /* 0x0000005449107221 */ /* 0x000fe40000010000 */
[----:B------:R-:W-:-:S04]  /*8bf0*/  IMAD.WIDE.U32 R72, R72, 0x1000000, RZ ;  /* 0x0100000048487825 */ /* 0x000fc800078e00ff */
[----:B------:R-:W-:Y:S01]  /*8c00*/  FADD.FTZ R75, R16, R83 ;  /* 0x00000053104b7221 */ /* 0x000fe20000010000 */
[----:B------:R-:W-:Y:S02]  /*8c10*/  FSEL R16, R15, RZ, !P2 ;  /* 0x000000ff0f107208 */ /* 0x000fe40005000000 */
[----:B------:R-:W-:Y:S01]  /*8c20*/  LOP3.LUT R90, R90, R72, R98, 0xfe, !PT ;  /* 0x000000485a5a7212 */ /* 0x000fe200078efe62 */
[----:B------:R-:W-:Y:S01]  /*8c30*/  FADD.FTZ R74, R75, R86 ;  /* 0x000000564b4a7221 */ /* 0x000fe20000010000 */
[----:B------:R-:W-:Y:S01]  /*8c40*/  LOP3.LUT R72, R104, R103, R95, 0xfe, !PT ;  /* 0x0000006768487212 */ /* 0x000fe200078efe5f */
[----:B------:R-:W-:Y:S01]  /*8c50*/  @P0 FADD.FTZ R16, R105, R16 ;  /* 0x0000001069100221 */ /* 0x000fe20000010000 */
[----:B------:R-:W-:Y:S01]  /*8c60*/  SEL R95, RZ, 0x1, P3 ;  /* 0x00000001ff5f7807 */ /* 0x000fe20001800000 */
[----:B------:R-:W-:Y:S01]  /*8c70*/  FADD.FTZ R15, R74, R85 ;  /* 0x000000554a0f7221 */ /* 0x000fe20000010000 */
[----:B------:R-:W-:Y:S02]  /*8c80*/  F2FP.PACK_AB R74, R97, R78 ;  /* 0x0000004e614a723e */ /* 0x000fe400000000ff */
[----:B------:R-:W-:Y:S01]  /*8c90*/  LOP3.LUT R95, R73, R72, R95, 0xfe, !PT ;  /* 0x00000048495f7212 */ /* 0x000fe200078efe5f */
[----:B------:R-:W-:Y:S01]  /*8ca0*/  FADD.FTZ R75, R15, R88 ;  /* 0x000000580f4b7221 */ /* 0x000fe20000010000 */
[----:B------:R-:W-:Y:S01]  /*8cb0*/  F2FP.PACK_AB R73, R96, R77 ;  /* 0x0000004d6049723e */ /* 0x000fe200000000ff */
[----:B------:R-:W-:Y:S01]  /*8cc0*/  IMAD.WIDE.U32 R14, R87, R14, c[0x0][0x188] ;  /* 0x00006200570e7625 */ /* 0x000fe200078e000e */
[----:B------:R-:W-:-:S02]  /*8cd0*/  F2FP.PACK_AB R72, R79, R76 ;  /* 0x0000004c4f48723e */ /* 0x000fc400000000ff */
[----:B------:R-:W-:Y:S01]  /*8ce0*/  LOP3.LUT R91, R91, R95, R99, 0xfe, !PT ;  /* 0x0000005f5b5b7212 */ /* 0x000fe200078efe63 */
[----:B------:R-:W-:Y:S01]  /*8cf0*/  FADD.FTZ R98, R75, R76 ;  /* 0x0000004c4b627221 */ /* 0x000fe20000010000 */
[----:B------:R-:W-:Y:S02]  /*8d00*/  F2FP.PACK_AB R75, R16, R89 ;  /* 0x00000059104b723e */ /* 0x000fe400000000ff */
[----:B------:R-:W-:Y:S01]  /*8d10*/  LOP3.LUT R90, R90, R101, RZ, 0xfc, !PT ;  /* 0x000000655a5a7212 */ /* 0x000fe200078efcff */
[----:B------:R-:W-:Y:S02]  /*8d20*/  FADD.FTZ R104, R98, R79 ;  /* 0x0000004f62687221 */ /* 0x000fe40000010000 */
[----:B------:R-:W-:Y:S01]  /*8d30*/  IMAD.WIDE.U32 R98, R87, R80, c[0x0][0x190] ;  /* 0x0000640057627625 */ /* 0x000fe200078e0050 */
        /* <DEDUP_REMOVED lines=10> */
.L_x_12039:
        /* <DEDUP_REMOVED lines=68> */
.L_x_12040:
        /* <DEDUP_REMOVED lines=56> */
[----:B------:R-:W-:Y:S01]  /*95a0*/  F2FP.PACK_AB R11, R75, R12 ;  /* 0x0000000c4b0b723e */ /* 0x000fe200000000ff */
[----:B------:R-:W-:Y:S02]  /*95b0*/  FMUL.FTZ R15, R9, R10 ;  /* 0x0000000a090f7220 */ /* 0x000fe40000410000 */
[----:B------:R-:W-:Y:S02]  /*95c0*/  FFMA.FTZ R13, R45, R18, R69 ;  /* 0x000000122d0d7223 */ /* 0x000fe40000010045 */
[----:B------:R-:W-:Y:S02]  /*95d0*/  FFMA.FTZ R10, R40, R19, R64 ;  /* 0x00000013280a7223 */ /* 0x000fe40000010040 */
[----:B------:R-:W-:Y:S01]  /*95e0*/  FFMA.FTZ R12, R36, R77, R60 ;  /* 0x0000004d240c7223 */ /* 0x000fe2000001003c */
[----:B------:R-:W-:Y:S01]  /*95f0*/  F2FP.PACK_AB R8, R13, R8 ;  /* 0x000000080d08723e */ /* 0x000fe200000000ff */
[----:B------:R-:W-:-:S02]  /*9600*/  FFMA.FTZ R14, R32, R81, R56 ;  /* 0x00000051200e7223 */ /* 0x000fc40000010038 */
[----:B------:R-:W-:Y:S02]  /*9610*/  FFMA.FTZ R75, R33, R86, R57 ;  /* 0x00000056214b7223 */ /* 0x000fe40000010039 */
[C---:B------:R-:W-:Y:S02]  /*9620*/  FMUL.FTZ R80, R9.reuse, R80 ;  /* 0x0000005009507220 */ /* 0x040fe40000410000 */
[----:B------:R-:W-:Y:S01]  /*9630*/  FMUL.FTZ R90, R9, R90 ;  /* 0x0000005a095a7220 */ /* 0x000fe20000410000 */
[----:B------:R-:W-:Y:S01]  /*9640*/  F2FP.PACK_AB R14, R75, R14 ;  /* 0x0000000e4b0e723e */ /* 0x000fe200000000ff */
[----:B------:R-:W-:Y:S02]  /*9650*/  FFMA.FTZ R19, R37, R82, R61 ;  /* 0x0000005225137223 */ /* 0x000fe4000001003d */
        /* <DEDUP_REMOVED lines=14> */
[----:B------:R-:W-:Y:S01]  /*9740*/  F2FP.PACK_AB R19, R74, R89 ;  /* 0x000000594a13723e */ /* 0x000fe200000000ff */
[----:B------:R-:W-:Y:S01]  /*9750*/  FFMA.FTZ R9, R46, R15, R70 ;  /* 0x0000000f2e097223 */ /* 0x000fe20000010046 */
[----:B------:R-:W-:Y:S01]  /*9760*/  LEA R74, P1, R87, c[0x0][0x208], 0x4 ;  /* 0x00008200574a7a11 */ /* 0x000fe200078220ff */
        /* <DEDUP_REMOVED lines=9> */
[----:B------:R-:W-:Y:S01]  /*9800*/  FFMA.FTZ R75, R30, R73, R54 ;  /* 0x000000491e4b7223 */ /* 0x000fe20000010036 */
[----:B------:R-:W-:Y:S01]  /*9810*/  LEA.HI.X R73, R7, c[0x0][0x20c], RZ, 0x4, P0 ;  /* 0x0000830007497a11 */ /* 0x000fe200000f24ff */
[----:B------:R-:W-:Y:S01]  /*9820*/  FFMA.FTZ R76, R31, R16, R55 ;  /* 0x000000101f4c7223 */ /* 0x000fe20000010037 */
[----:B------:R-:W-:Y:S01]  /*9830*/  F2FP.PACK_AB R13, R84, R13 ;  /* 0x0000000d540d723e */ /* 0x000fe200000000ff */
[----:B------:R-:W-:-:S02]  /*9840*/  IMAD.MOV.U32 R79, RZ, RZ, 0x10 ;  /* 0x00000010ff4f7424 */ /* 0x000fc400078e00ff */
[----:B------:R-:W-:Y:S01]  /*9850*/  FFMA.FTZ R16, R28, R17, R52 ;  /* 0x000000111c107223 */ /* 0x000fe20000010034 */
[----:B------:R-:W-:Y:S01]  /*9860*/  F2FP.PACK_AB R17, R76, R75 ;  /* 0x0000004b4c11723e */ /* 0x000fe200000000ff */
[----:B------:R-:W-:Y:S01]  /*9870*/  FFMA.FTZ R77, R29, R6, R53 ;  /* 0x000000061d4d7223 */ /* 0x000fe20000010035 */
[----:B------:R-:W-:Y:S01]  /*9880*/  LEA.HI.X R75, R87, c[0x0][0x20c], RZ, 0x4, P1 ;  /* 0x00008300574b7a11 */ /* 0x000fe200008f24ff */
[----:B------:R-:W-:Y:S01]  /*9890*/  IMAD.WIDE.U32 R6, R78, R79, c[0x0][0x208] ;  /* 0x000082004e067625 */ /* 0x000fe200078e004f */
[----:B------:R0:W-:Y:S02]  /*98a0*/  STG.E.128 [R72.64], R8 ;  /* 0x0000000848007986 */ /* 0x0001e4000c101d06 */
[----:B------:R-:W-:Y:S01]  /*98b0*/  F2FP.PACK_AB R16, R77, R16 ;  /* 0x000000104d10723e */ /* 0x000fe200000000ff */
[----:B------:R-:W-:Y:S01]  /*98c0*/  IMAD R0, R91, c[0x0][0x160], R0 ;  /* 0x000058005b007a24 */ /* 0x000fe200078e0200 */
[----:B------:R0:W-:Y:S04]  /*98d0*/  STG.E.128 [R6.64], R12 ;  /* 0x0000000c06007986 */ /* 0x0001e8000c101d06 */
[----:B------:R0:W-:Y:S01]  /*98e0*/  STG.E.128 [R74.64], R16 ;  /* 0x000000104a007986 */ /* 0x0001e2000c101d06 */
[----:B------:R-:W-:-:S13]  /*98f0*/  ISETP.GE.AND P0, PT, R0, c[0x0][0x164], PT ;  /* 0x0000590000007a0c */ /* 0x000fda0003f06270 */
[----:B0-----:R-:W-:Y:S01]  /*9900*/  @P0 CALL.REL.NOINC `(.L_x_12037) ;  /* 0x0000001000000944 */ /* 0x001fe20003c00000 */
[----:B------:R-:W-:Y:S05]  /*9910*/  BRA `(.L_x_12038) ;  /* 0xffff6ea000007947 */ /* 0x000fea000383ffff */
.L_x_12037:
[----:B------:R-:W-:Y:S05]  /*9920*/  BSYNC B0 ;  /* 0x0000000000007941 */ /* 0x000fea0003800000 */
.L_x_11866:
[----:B------:R-:W-:Y:S05]  /*9930*/  EXIT ;  /* 0x000000000000794d */ /* 0x000fea0003800000 */
.L_x_12035:
[----:B0-----:R-:W-:Y:S01]  /*9940*/  HFMA2.MMA R6, -RZ, RZ, 0, 1.847743988037109375e-06 ;  /* 0x0000001fff067435 */ /* 0x001fe200000001ff */
[----:B------:R-:W-:Y:S01]  /*9950*/  MOV R74, R95 ;  /* 0x0000005f004a7202 */ /* 0x000fe20000000f00 */
[----:B------:R-:W-:Y:S01]  /*9960*/  IMAD.MOV.U32 R73, RZ, RZ, 0x1 ;  /* 0x00000001ff497424 */ /* 0x000fe200078e00ff */
[----:B------:R-:W-:Y:S01]  /*9970*/  MOV R14, 0x99a0 ;  /* 0x000099a0000e7802 */ /* 0x000fe20000000f00 */
[----:B------:R-:W-:Y:S02]  /*9980*/  IMAD.MOV.U32 R91, RZ, RZ, -0x1 ;  /* 0xffffffffff5b7424 */ /* 0x000fe400078e00ff */
[----:B------:R-:W-:Y:S05]  /*9990*/  CALL.REL.NOINC `($__internal_89_$__cuda_sm70_shflsync_bfly_p) ;  /* 0x0000069000007944 */ /* 0x000fea0003c00000 */
[----:B01----:R-:W-:Y:S05]  /*99a0*/  BRA `(.L_x_12039) ;  /* 0xfffff43000007947 */ /* 0x003fea000383ffff */
.L_x_12036:
[----:B------:R-:W-:Y:S01]  /*99b0*/  MOV R73, 0x2 ;  /* 0x0000000200497802 */ /* 0x000fe20000000f00 */
[----:B------:R-:W-:Y:S01]  /*99c0*/  IMAD.MOV.U32 R6, RZ, RZ, 0x1f ;  /* 0x0000001fff067424 */ /* 0x000fe200078e00ff */
[----:B------:R-:W-:Y:S02]  /*99d0*/  MOV R91, 0xffffffff ;  /* 0xffffffff005b7802 */ /* 0x000fe40000000f00 */
[----:B------:R-:W-:Y:S02]  /*99e0*/  MOV R14, 0x9a00 ;  /* 0x00009a00000e7802 */ /* 0x000fe40000000f00 */
[----:B0-----:R-:W-:Y:S05]  /*99f0*/  CALL.REL.NOINC `($__internal_89_$__cuda_sm70_shflsync_bfly_p) ;  /* 0x0000063000007944 */ /* 0x001fea0003c00000 */
[----:B01----:R-:W-:Y:S01]  /*9a00*/  FADD.FTZ R74, R74, R6 ;  /* 0x000000064a4a7221 */ /* 0x003fe20000010000 */
[----:B------:R-:W-:Y:S01]  /*9a10*/  HFMA2.MMA R6, -RZ, RZ, 0, 1.847743988037109375e-06 ;  /* 0x0000001fff067435 */ /* 0x000fe200000001ff */
[----:B------:R-:W-:Y:S01]  /*9a20*/  IMAD.MOV.U32 R73, RZ, RZ, 0x4 ;  /* 0x00000004ff497424 */ /* 0x000fe200078e00ff */
[----:B------:R-:W-:Y:S01]  /*9a30*/  MOV R14, 0x9a60 ;  /* 0x00009a60000e7802 */ /* 0x000fe20000000f00 */
[----:B------:R-:W-:-:S03]  /*9a40*/  IMAD.MOV.U32 R91, RZ, RZ, -0x1 ;  /* 0xffffffffff5b7424 */ /* 0x000fc600078e00ff */
[----:B------:R-:W-:Y:S05]  /*9a50*/  CALL.REL.NOINC `($__internal_89_$__cuda_sm70_shflsync_bfly_p) ;  /* 0x000005d000007944 */ /* 0x000fea0003c00000 */
[----:B01----:R-:W-:Y:S01]  /*9a60*/  FADD.FTZ R74, R74, R6 ;  /* 0x000000064a4a7221 */ /* 0x003fe20000010000 */
[----:B------:R-:W-:Y:S01]  /*9a70*/  MOV R73, 0x8 ;  /* 0x0000000800497802 */ /* 0x000fe20000000f00 */
[----:B------:R-:W-:Y:S01]  /*9a80*/  IMAD.MOV.U32 R6, RZ, RZ, 0x1f ;  /* 0x0000001fff067424 */ /* 0x000fe200078e00ff */
[----:B------:R-:W-:-:S02]  /*9a90*/  MOV R91, 0xffffffff ;  /* 0xffffffff005b7802 */ /* 0x000fc40000000f00 */
[----:B------:R-:W-:Y:S02]  /*9aa0*/  MOV R14, 0x9ac0 ;  /* 0x00009ac0000e7802 */ /* 0x000fe40000000f00 */
[----:B------:R-:W-:Y:S05]  /*9ab0*/  CALL.REL.NOINC `($__internal_89_$__cuda_sm70_shflsync_bfly_p) ;  /* 0x0000057000007944 */ /* 0x000fea0003c00000 */
[----:B01----:R-:W-:Y:S01]  /*9ac0*/  FADD.FTZ R74, R74, R6 ;  /* 0x000000064a4a7221 */ /* 0x003fe20000010000 */
[----:B------:R-:W-:Y:S01]  /*9ad0*/  HFMA2.MMA R6, -RZ, RZ, 0, 1.847743988037109375e-06 ;  /* 0x0000001fff067435 */ /* 0x000fe200000001ff */
[----:B------:R-:W-:Y:S01]  /*9ae0*/  IMAD.MOV.U32 R73, RZ, RZ, 0x10 ;  /* 0x00000010ff497424 */ /* 0x000fe200078e00ff */
[----:B------:R-:W-:Y:S01]  /*9af0*/  MOV R14, 0x9b20 ;  /* 0x00009b20000e7802 */ /* 0x000fe20000000f00 */
[----:B------:R-:W-:-:S03]  /*9b00*/  IMAD.MOV.U32 R91, RZ, RZ, -0x1 ;  /* 0xffffffffff5b7424 */ /* 0x000fc600078e00ff */
[----:B------:R-:W-:Y:S05]  /*9b10*/  CALL.REL.NOINC `($__internal_89_$__cuda_sm70_shflsync_bfly_p) ;  /* 0x0000051000007944 */ /* 0x000fea0003c00000 */
[----:B-1----:R-:W-:Y:S01]  /*9b20*/  FADD.FTZ R6, R74, R6 ;  /* 0x000000064a067221 */ /* 0x002fe20000010000 */
[----:B0-----:R-:W-:Y:S02]  /*9b30*/  MOV R91, 0xffffffff ;  /* 0xffffffff005b7802 */ /* 0x001fe40000000f00 */
[----:B------:R-:W-:Y:S01]  /*9b40*/  MOV R14, 0x9e90 ;  /* 0x00009e90000e7802 */ /* 0x000fe20000000f00 */
        /* <DEDUP_REMOVED lines=51> */
[----:B------:R-:W-:Y:S05]  /*9e80*/  CALL.REL.NOINC `($__internal_89_$__cuda_sm70_shflsync_bfly_p) ;  /* 0x000001a000007944 */ /* 0x000fea0003c00000 */
        /* <DEDUP_REMOVED lines=9> */
[----:B------:R-:W-:Y:S02]  /*9f20*/  MOV R91, 0xffffffff ;  /* 0xffffffff005b7802 */ /* 0x000fe40000000f00 */
[----:B------:R-:W-:-:S02]  /*9f30*/  MOV R14, 0x9f50 ;  /* 0x00009f50000e7802 */ /* 0x000fc40000000f00 */
        /* <DEDUP_REMOVED lines=13> */
[----:B-1----:R-:W-:Y:S01]  /*a010*/  IMAD.MOV.U32 R95, RZ, RZ, R6 ;  /* 0x000000ffff5f7224 */ /* 0x002fe200078e0006 */
[----:B0-----:R-:W-:Y:S05]  /*a020*/  BRA `(.L_x_12040) ;  /* 0xfffff1f000007947 */ /* 0x001fea000383ffff */
        .weak           $__internal_89_$__cuda_sm70_shflsync_bfly_p
        .type           $__internal_89_$__cuda_sm70_shflsync_bfly_p,@function
        .size           $__internal_89_$__cuda_sm70_shflsync_bfly_p,(.L_x_22257 - $__internal_89_$__cuda_sm70_shflsync_bfly_p)
$__internal_89_$__cuda_sm70_shflsync_bfly_p:
[----:B------:R-:W-:Y:S01]  /*a030*/  HFMA2.MMA R15, -RZ, RZ, 0, 0 ;  /* 0x00000000ff0f7435 */ /* 0x000fe200000001ff */
[----:B------:R-:W-:Y:S04]  /*a040*/  WARPSYNC R91 ;  /* 0x0000005b00007348 */ /* 0x000fe80003800000 */
[----:B------:R0:W1:Y:S01]  /*a050*/  SHFL.BFLY PT, R6, R74, R73, R6 ;  /* 0x0c0000494a067389 */ /* 0x00006200000e0006 */
[----:B------:R-:W-:Y:S05]  /*a060*/  RET.REL.NODEC R14 `(_ZN10layer_norm13ln_fwd_kernelINS_13Kernel_traitsIf6__halfS2_S2_fjLj768ELj1ELj4ELj1ELj16ENS_18Kernel_traits_baseILj768EfS2_S2_S2_fjLj128EEEEELb1ELb0ELb0ELb1EEEvNS_9FwdParamsE) ;  /* 0xffff5f900e007950 */ /* 0x000fea0003c3ffff */
.L_x_12041:
        /* <DEDUP_REMOVED lines=9> */
.L_x_22257:


//--------------------- .text._ZN10layer_norm13ln_fwd_kernelINS_13Kernel_traitsIf6__halfS2_S2_fjLj768ELj1ELj4ELj1ELj16ENS_18Kernel_traits_baseILj768EfS2_S2_S2_fjLj128EEEEELb1ELb0ELb1ELb0EEEvNS_9FwdParamsE --------------------------
	.section	.text._ZN10layer_norm13ln_fwd_kernelINS_13Kernel_traitsIf6__halfS2_S2_fjLj768ELj1ELj4ELj1ELj16ENS_18Kernel_traits_baseILj768EfS2_S2_S2_fjLj128EEEEELb1ELb0ELb1ELb0EEEvNS_9FwdParamsE,"ax",@progbits
	.sectioninfo	@"SHI_REGISTERS=121"
	.align	128
        .global         _ZN10layer_norm13ln_fwd_kernelINS_13Kernel_traitsIf6__halfS2_S2_fjLj768ELj1ELj4ELj1ELj16ENS_18Kernel_traits_baseILj768EfS2_S2_S2_fjLj128EEEEELb1ELb0ELb1ELb0EEEvNS_9FwdParamsE
        .type           _ZN10layer_norm13ln_fwd_kernelINS_13Kernel_traitsIf6__halfS2_S2_fjLj768ELj1ELj4ELj1ELj16ENS_18Kernel_traits_baseILj768EfS2_S2_S2_fjLj128EEEEELb1ELb0ELb1ELb0EEEvNS_9FwdParamsE,@function
        .size           _ZN10layer_norm13ln_fwd_kernelINS_13Kernel_traitsIf6__halfS2_S2_fjLj768ELj1ELj4ELj1ELj16ENS_18Kernel_traits_baseILj768EfS2_S2_S2_fjLj128EEEEELb1ELb0ELb1ELb0EEEvNS_9FwdParamsE,(.L_x_22258 - _ZN10layer_norm13ln_fwd_kernelINS_13Kernel_traitsIf6__halfS2_S2_fjLj768ELj1ELj4ELj1ELj16ENS_18Kernel_traits_baseILj768EfS2_S2_S2_fjLj128EEEEELb1ELb0ELb1ELb0EEEvNS_9FwdParamsE)
        .other          _ZN10layer_norm13ln_fwd_kernelINS_13Kernel_traitsIf6__halfS2_S2_fjLj768ELj1ELj4ELj1ELj16ENS_18Kernel_traits_baseILj768EfS2_S2_S2_fjLj128EEEEELb1ELb0ELb1ELb0EEEvNS_9FwdParamsE,@"STO_CUDA_ENTRY STV_DEFAULT"
_ZN10layer_norm13ln_fwd_kernelINS_13Kernel_traitsIf6__halfS2_S2_fjLj768ELj1ELj4ELj1ELj16ENS_18Kernel_traits_baseILj768EfS2_S2_S2_fjLj128EEEEELb1ELb0ELb1ELb0EEEvNS_9FwdParamsE:
.text._ZN10layer_norm13ln_fwd_kernelINS_13Kernel_traitsIf6__halfS2_S2_fjLj768ELj1ELj4ELj1ELj16ENS_18Kernel_traits_baseILj768EfS2_S2_S2_fjLj128EEEEELb1ELb0ELb1ELb0EEEvNS_9FwdParamsE:
        /* <DEDUP_REMOVED lines=82> */
[----:B------:R-:W-:Y:S02]  /*0520*/  ISETP.GE.U32.AND P1, PT, R4, 0x60, PT ;  /* 0x000000600400780c */ /* 0x000fe40003f26070 */
[----:B------:R-:W-:Y:S02]  /*0530*/  P2R R88, PR, RZ, 0x10 ;  /* 0x00000010ff587803 */ /* 0x000fe40000000000 */
[----:B------:R-:W-:-:S03]  /*0540*/  LEA R5, R17, R5, 0x2 ;  /* 0x0000000511057211 */ /* 0x000fc600078e10ff */
        /* <DEDUP_REMOVED lines=16> */
.L_x_12043:
[----:B------:R-:W-:Y:S05]  /*0650*/  BSYNC B0 ;  /* 0x0000000000007941 */ /* 0x000fea0003800000 */
.L_x_12042:
        /* <DEDUP_REMOVED lines=17> */
.L_x_12045:
[----:B------:R-:W-:Y:S05]  /*0770*/  BSYNC B0 ;  /* 0x0000000000007941 */ /* 0x000fea0003800000 */
.L_x_12044:
        /* <DEDUP_REMOVED lines=16> */
.L_x_12047:
[----:B------:R-:W-:Y:S05]  /*0880*/  BSYNC B0 ;  /* 0x0000000000007941 */ /* 0x000fea0003800000 */
.L_x_12046:
[----:B------:R-:W-:Y:S02]  /*0890*/  ISETP.GE.AND P2, PT, R5, c[0x0][0x164], PT ;  /* 0x0000590005007a0c */ /* 0x000fe40003f46270 */
[----:B0-----:R-:W-:Y:S02]  /*08a0*/  LOP3.LUT R8, R67, UR23, R14, 0x96, !PT ;  /* 0x0000001743087c12 */ /* 0x001fe4000f8e960e */
        /* <DEDUP_REMOVED lines=13> */
.L_x_12308:
        /* <DEDUP_REMOVED lines=36> */
[----:B-----5:R-:W-:Y:S01]  /*0bc0*/  HADD2.F32 R12, -RZ, R68.H0_H0 ;  /* 0x20000044ff0c7230 */ /* 0x020fe20000004100 */
[----:B------:R-:W-:Y:S05]  /*0bd0*/  BRA `(.L_x_12053) ;  /* 0x0000056000007947 */ /* 0x000fea0003800000 */
.L_x_12052:
        /* <DEDUP_REMOVED lines=12> */
.L_x_12055:
[----:B------:R-:W-:Y:S02]  /*0ca0*/  IMAD.MOV.U32 R15, RZ, RZ, R10 ;  /* 0x000000ffff0f7224 */ /* 0x000fe400078e000a */
.L_x_12056:
[----:B------:R-:W-:Y:S05]  /*0cb0*/  BSYNC B3 ;  /* 0x0000000000037941 */ /* 0x000fea0003800000 */
.L_x_12054:
        /* <DEDUP_REMOVED lines=16> */
.L_x_12060:
[----:B------:R-:W-:Y:S05]  /*0dc0*/  BSYNC B4 ;  /* 0x0000000000047941 */ /* 0x000fea0003800000 */
.L_x_12059:
        /* <DEDUP_REMOVED lines=43> */
.L_x_12058:
[----:B------:R-:W-:Y:S05]  /*1080*/  BSYNC B3 ;  /* 0x0000000000037941 */ /* 0x000fea0003800000 */
.L_x_12057:
        /* <DEDUP_REMOVED lines=11> */
.L_x_12053:
[----:B------:R-:W-:Y:S05]  /*1140*/  BSYNC B2 ;  /* 0x0000000000027941 */ /* 0x000fea0003800000 */
.L_x_12051:
        /* <DEDUP_REMOVED lines=8> */
.L_x_12062:
        /* <DEDUP_REMOVED lines=12> */
.L_x_12065:
[----:B------:R-:W-:Y:S02]  /*1290*/  MOV R74, R10 ;  /* 0x0000000a004a7202 */ /* 0x000fe40000000f00 */
.L_x_12066:
[----:B------:R-:W-:Y:S05]  /*12a0*/  BSYNC B3 ;  /* 0x0000000000037941 */ /* 0x000fea0003800000 */
.L_x_12064:
        /* <DEDUP_REMOVED lines=16> */
.L_x_12070:
[----:B------:R-:W-:Y:S05]  /*13b0*/  BSYNC B4 ;  /* 0x0000000000047941 */ /* 0x000fea0003800000 */
.L_x_12069:
        /* <DEDUP_REMOVED lines=43> */
.L_x_12068:
[----:B------:R-:W-:Y:S05]  /*1670*/  BSYNC B3 ;  /* 0x0000000000037941 */ /* 0x000fea0003800000 */
.L_x_12067:
        /* <DEDUP_REMOVED lines=10> */
[----:B------:R-:W-:Y:S02]  /*1720*/  @P3 FADD.FTZ R15, R72, R15 ;  /* 0x0000000f480f3221 */ /* 0x000fe40000010000 */
.L_x_12063:
[----:B------:R-:W-:Y:S05]  /*1730*/  BSYNC B2 ;  /* 0x0000000000027941 */ /* 0x000fea0003800000 */
.L_x_12061:
        /* <DEDUP_REMOVED lines=8> */
.L_x_12072:
        /* <DEDUP_REMOVED lines=12> */
.L_x_12075:
[----:B------:R-:W-:Y:S02]  /*1880*/  IMAD.MOV.U32 R77, RZ, RZ, R10 ;  /* 0x000000ffff4d7224 */ /* 0x000fe400078e000a */
.L_x_12076:
[----:B------:R-:W-:Y:S05]  /*1890*/  BSYNC B3 ;  /* 0x0000000000037941 */ /* 0x000fea0003800000 */
.L_x_12074:
        /* <DEDUP_REMOVED lines=16> */
.L_x_12080:
[----:B------:R-:W-:Y:S05]  /*19a0*/  BSYNC B4 ;  /* 0x0000000000047941 */ /* 0x000fea0003800000 */
.L_x_12079:
        /* <DEDUP_REMOVED lines=43> */
.L_x_12078:
[----:B------:R-:W-:Y:S05]  /*1c60*/  BSYNC B3 ;  /* 0x0000000000037941 */ /* 0x000fea0003800000 */
.L_x_12077:
        /* <DEDUP_REMOVED lines=12> */
.L_x_12073:
[----:B------:R-:W-:Y:S05]  /*1d30*/  BSYNC B2 ;  /* 0x0000000000027941 */ /* 0x000fea0003800000 */
.L_x_12071:
        /* <DEDUP_REMOVED lines=8> */
.L_x_12082:
        /* <DEDUP_REMOVED lines=12> */
.L_x_12085:
[----:B------:R-:W-:Y:S02]  /*1e80*/  MOV R78, R10 ;  /* 0x0000000a004e7202 */ /* 0x000fe40000000f00 */
.L_x_12086:
[----:B------:R-:W-:Y:S05]  /*1e90*/  BSYNC B3 ;  /* 0x0000000000037941 */ /* 0x000fea0003800000 */
.L_x_12084:
        /* <DEDUP_REMOVED lines=16> */
.L_x_12090:
[----:B------:R-:W-:Y:S05]  /*1fa0*/  BSYNC B4 ;  /* 0x0000000000047941 */ /* 0x000fea0003800000 */
.L_x_12089:
        /* <DEDUP_REMOVED lines=43> */
.L_x_12088:
[----:B------:R-:W-:Y:S05]  /*2260*/  BSYNC B3 ;  /* 0x0000000000037941 */ /* 0x000fea0003800000 */
.L_x_12087:
        /* <DEDUP_REMOVED lines=12> */
.L_x_12083:
[----:B------:R-:W-:Y:S05]  /*2330*/  BSYNC B2 ;  /* 0x0000000000027941 */ /* 0x000fea0003800000 */
.L_x_12081:
        /* <DEDUP_REMOVED lines=8> */
.L_x_12092:
        /* <DEDUP_REMOVED lines=12> */
.L_x_12095:
[----:B------:R-:W-:Y:S02]  /*2480*/  IMAD.MOV.U32 R81, RZ, RZ, R10 ;  /* 0x000000ffff517224 */ /* 0x000fe400078e000a */
.L_x_12096:
[----:B------:R-:W-:Y:S05]  /*2490*/  BSYNC B3 ;  /* 0x0000000000037941 */ /* 0x000fea0003800000 */
.L_x_12094:
        /* <DEDUP_REMOVED lines=16> */
.L_x_12100:
[----:B------:R-:W-:Y:S05]  /*25a0*/  BSYNC B4 ;  /* 0x0000000000047941 */ /* 0x000fea0003800000 */
.L_x_12099:
        /* <DEDUP_REMOVED lines=43> */
.L_x_12098:
[----:B------:R-:W-:Y:S05]  /*2860*/  BSYNC B3 ;  /* 0x0000000000037941 */ /* 0x000fea0003800000 */
.L_x_12097:
        /* <DEDUP_REMOVED lines=12> */
.L_x_12093:
[----:B------:R-:W-:Y:S05]  /*2930*/  BSYNC B2 ;  /* 0x0000000000027941 */ /* 0x000fea0003800000 */
.L_x_12091:
        /* <DEDUP_REMOVED lines=8> */
.L_x_12102:
        /* <DEDUP_REMOVED lines=12> */
.L_x_12105:
[----:B------:R-:W-:Y:S02]  /*2a80*/  IMAD.MOV.U32 R82, RZ, RZ, R10 ;  /* 0x000000ffff527224 */ /* 0x000fe400078e000a */
.L_x_12106:
[----:B------:R-:W-:Y:S05]  /*2a90*/  BSYNC B3 ;  /* 0x0000000000037941 */ /* 0x000fea0003800000 */
.L_x_12104:
        /* <DEDUP_REMOVED lines=16> */
.L_x_12110:
[----:B------:R-:W-:Y:S05]  /*2ba0*/  BSYNC B4 ;  /* 0x0000000000047941 */ /* 0x000fea0003800000 */
.L_x_12109:
        /* <DEDUP_REMOVED lines=43> */
.L_x_12108:
[----:B------:R-:W-:Y:S05]  /*2e60*/  BSYNC B3 ;  /* 0x0000000000037941 */ /* 0x000fea0003800000 */
.L_x_12107:
        /* <DEDUP_REMOVED lines=12> */
.L_x_12103:
[----:B------:R-:W-:Y:S05]  /*2f30*/  BSYNC B2 ;  /* 0x0000000000027941 */ /* 0x000fea0003800000 */
.L_x_12101:
        /* <DEDUP_REMOVED lines=8> */
.L_x_12112:
        /* <DEDUP_REMOVED lines=12> */
.L_x_12115:
[----:B------:R-:W-:Y:S02]  /*3080*/  MOV R85, R10 ;  /* 0x0000000a00557202 */ /* 0x000fe40000000f00 */
.L_x_12116:
[----:B------:R-:W-:Y:S05]  /*3090*/  BSYNC B3 ;  /* 0x0000000000037941 */ /* 0x000fea0003800000 */
.L_x_12114:
        /* <DEDUP_REMOVED lines=16> */
.L_x_12120:
[----:B------:R-:W-:Y:S05]  /*31a0*/  BSYNC B4 ;  /* 0x0000000000047941 */ /* 0x000fea0003800000 */
.L_x_12119:
        /* <DEDUP_REMOVED lines=43> */
.L_x_12118:
[----:B------:R-:W-:Y:S05]  /*3460*/  BSYNC B3 ;  /* 0x0000000000037941 */ /* 0x000fea0003800000 */
.L_x_12117:
[----:B------:R-:W0:Y:S01]  /*3470*/  I2F.U32 R9, R85 ;  /* 0x0000005500097306 */ /* 0x000e220000201000 */
[----:B------:R-:W-:Y:S01]  /*3480*/  HFMA2.MMA R74, -RZ, RZ, 0.1171875, 0 ;  /* 0x2f800000ff4a7435 */ /* 0x000fe200000001ff */
[----:B-----5:R-:W-:Y:S02]  /*3490*/  HADD2.F32 R73, -RZ, R67.H0_H0 ;  /* 0x20000043ff497230 */ /* 0x020fe40000004100 */
        /* <DEDUP_REMOVED lines=9> */
.L_x_12113:
[----:B------:R-:W-:Y:S05]  /*3530*/  BSYNC B2 ;  /* 0x0000000000027941 */ /* 0x000fea0003800000 */
.L_x_12111:
        /* <DEDUP_REMOVED lines=8> */
.L_x_12122:
        /* <DEDUP_REMOVED lines=12> */
.L_x_12125:
[----:B------:R-:W-:Y:S02]  /*3680*/  IMAD.MOV.U32 R86, RZ, RZ, R10 ;  /* 0x000000ffff567224 */ /* 0x000fe400078e000a */
.L_x_12126:
[----:B------:R-:W-:Y:S05]  /*3690*/  BSYNC B3 ;  /* 0x0000000000037941 */ /* 0x000fea0003800000 */
.L_x_12124:
        /* <DEDUP_REMOVED lines=16> */
.L_x_12130:
[----:B------:R-:W-:Y:S05]  /*37a0*/  BSYNC B4 ;  /* 0x0000000000047941 */ /* 0x000fea0003800000 */
.L_x_12129:
        /* <DEDUP_REMOVED lines=43> */
.L_x_12128:
[----:B------:R-:W-:Y:S05]  /*3a60*/  BSYNC B3 ;  /* 0x0000000000037941 */ /* 0x000fea0003800000 */
.L_x_12127:
        /* <DEDUP_REMOVED lines=12> */
.L_x_12123:
[----:B------:R-:W-:Y:S05]  /*3b30*/  BSYNC B2 ;  /* 0x0000000000027941 */ /* 0x000fea0003800000 */
.L_x_12121:
        /* <DEDUP_REMOVED lines=29> */
.L_x_12132:
[----:B------:R-:W-:Y:S05]  /*3d10*/  BSYNC B2 ;  /* 0x0000000000027941 */ /* 0x000fea0003800000 */
.L_x_12131:
[----:B------:R-:W-:Y:S02]  /*3d20*/  IADD3 R110, R110, 0x20, RZ ;  /* 0x000000206e6e7810 */ /* 0x000fe40007ffe0ff */
[----:B------:R-:W-:Y:S02]  /*3d30*/  IADD3 R109, R109, 0x20, RZ ;  /* 0x000000206d6d7810 */ /* 0x000fe40007ffe0ff */
.L_x_12050:
[----:B-1----:R-:W-:Y:S05]  /*3d40*/  BSYNC B1 ;  /* 0x0000000000017941 */ /* 0x002fea0003800000 */
.L_x_12049:
        /* <DEDUP_REMOVED lines=20> */
.L_x_12136:
        /* <DEDUP_REMOVED lines=12> */
.L_x_12139:
[----:B------:R-:W-:Y:S02]  /*3f50*/  IMAD.MOV.U32 R13, RZ, RZ, R10 ;  /* 0x000000ffff0d7224 */ /* 0x000fe400078e000a */
.L_x_12140:
[----:B------:R-:W-:Y:S05]  /*3f60*/  BSYNC B3 ;  /* 0x0000000000037941 */ /* 0x000fea0003800000 */
.L_x_12138:
        /* <DEDUP_REMOVED lines=16> */
.L_x_12144:
[----:B------:R-:W-:Y:S05]  /*4070*/  BSYNC B4 ;  /* 0x0000000000047941 */ /* 0x000fea0003800000 */
.L_x_12143:
        /* <DEDUP_REMOVED lines=43> */
.L_x_12142:
[----:B------:R-:W-:Y:S05]  /*4330*/  BSYNC B3 ;  /* 0x0000000000037941 */ /* 0x000fea0003800000 */
.L_x_12141:
        /* <DEDUP_REMOVED lines=12> */
.L_x_12137:
[----:B------:R-:W-:Y:S05]  /*4400*/  BSYNC B2 ;  /* 0x0000000000027941 */ /* 0x000fea0003800000 */
.L_x_12135:
        /* <DEDUP_REMOVED lines=8> */
.L_x_12146:
        /* <DEDUP_REMOVED lines=12> */
.L_x_12149:
[----:B------:R-:W-:Y:S02]  /*4550*/  IMAD.MOV.U32 R14, RZ, RZ, R10 ;  /* 0x000000ffff0e7224 */ /* 0x000fe400078e000a */
.L_x_12150:
[----:B------:R-:W-:Y:S05]  /*4560*/  BSYNC B3 ;  /* 0x0000000000037941 */ /* 0x000fea0003800000 */
.L_x_12148:
        /* <DEDUP_REMOVED lines=16> */
.L_x_12154:
[----:B------:R-:W-:Y:S05]  /*4670*/  BSYNC B4 ;  /* 0x0000000000047941 */ /* 0x000fea0003800000 */
.L_x_12153:
        /* <DEDUP_REMOVED lines=43> */
.L_x_12152:
[----:B------:R-:W-:Y:S05]  /*4930*/  BSYNC B3 ;  /* 0x0000000000037941 */ /* 0x000fea0003800000 */
.L_x_12151:
        /* <DEDUP_REMOVED lines=12> */
.L_x_12147:
[----:B------:R-:W-:Y:S05]  /*4a00*/  BSYNC B2 ;  /* 0x0000000000027941 */ /* 0x000fea0003800000 */
.L_x_12145:
        /* <DEDUP_REMOVED lines=8> */
.L_x_12156:
        /* <DEDUP_REMOVED lines=12> */
.L_x_12159:
[----:B------:R-:W-:Y:S02]  /*4b50*/  MOV R77, R10 ;  /* 0x0000000a004d7202 */ /* 0x000fe40000000f00 */
.L_x_12160:
[----:B------:R-:W-:Y:S05]  /*4b60*/  BSYNC B3 ;  /* 0x0000000000037941 */ /* 0x000fea0003800000 */
.L_x_12158:
        /* <DEDUP_REMOVED lines=16> */
.L_x_12164:
[----:B------:R-:W-:Y:S05]  /*4c70*/  BSYNC B4 ;  /* 0x0000000000047941 */ /* 0x000fea0003800000 */
.L_x_12163:
        /* <DEDUP_REMOVED lines=43> */
.L_x_12162:
[----:B------:R-:W-:Y:S05]  /*4f30*/  BSYNC B3 ;  /* 0x0000000000037941 */ /* 0x000fea0003800000 */
.L_x_12161:
        /* <DEDUP_REMOVED lines=12> */
.L_x_12157:
[----:B------:R-:W-:Y:S05]  /*5000*/  BSYNC B2 ;  /* 0x0000000000027941 */ /* 0x000fea0003800000 */
.L_x_12155:
        /* <DEDUP_REMOVED lines=8> */
.L_x_12166:
        /* <DEDUP_REMOVED lines=12> */
.L_x_12169:
[----:B------:R-:W-:Y:S02]  /*5150*/  IMAD.MOV.U32 R78, RZ, RZ, R10 ;  /* 0x000000ffff4e7224 */ /* 0x000fe400078e000a */
.L_x_12170:
[----:B------:R-:W-:Y:S05]  /*5160*/  BSYNC B3 ;  /* 0x0000000000037941 */ /* 0x000fea0003800000 */
.L_x_12168:
        /* <DEDUP_REMOVED lines=16> */
.L_x_12174:
[----:B------:R-:W-:Y:S05]  /*5270*/  BSYNC B4 ;  /* 0x0000000000047941 */ /* 0x000fea0003800000 */
.L_x_12173:
        /* <DEDUP_REMOVED lines=43> */
.L_x_12172:
[----:B------:R-:W-:Y:S05]  /*5530*/  BSYNC B3 ;  /* 0x0000000000037941 */ /* 0x000fea0003800000 */
.L_x_12171:
        /* <DEDUP_REMOVED lines=12> */
.L_x_12167:
[----:B------:R-:W-:Y:S05]  /*5600*/  BSYNC B2 ;  /* 0x0000000000027941 */ /* 0x000fea0003800000 */
.L_x_12165:
        /* <DEDUP_REMOVED lines=8> */
.L_x_12176:
        /* <DEDUP_REMOVED lines=12> */
.L_x_12179:
[----:B------:R-:W-:Y:S02]  /*5750*/  IMAD.MOV.U32 R81, RZ, RZ, R10 ;  /* 0x000000ffff517224 */ /* 0x000fe400078e000a */
.L_x_12180:
[----:B------:R-:W-:Y:S05]  /*5760*/  BSYNC B3 ;  /* 0x0000000000037941 */ /* 0x000fea0003800000 */
.L_x_12178:
        /* <DEDUP_REMOVED lines=16> */
.L_x_12184:
[----:B------:R-:W-:Y:S05]  /*5870*/  BSYNC B4 ;  /* 0x0000000000047941 */ /* 0x000fea0003800000 */
.L_x_12183:
        /* <DEDUP_REMOVED lines=43> */
.L_x_12182:
[----:B------:R-:W-:Y:S05]  /*5b30*/  BSYNC B3 ;  /* 0x0000000000037941 */ /* 0x000fea0003800000 */
.L_x_12181:
        /* <DEDUP_REMOVED lines=12> */
.L_x_12177:
[----:B------:R-:W-:Y:S05]  /*5c00*/  BSYNC B2 ;  /* 0x0000000000027941 */ /* 0x000fea0003800000 */
.L_x_12175:
        /* <DEDUP_REMOVED lines=8> */
.L_x_12186:
        /* <DEDUP_REMOVED lines=12> */
.L_x_12189:
[----:B------:R-:W-:Y:S02]  /*5d50*/  MOV R82, R10 ;  /* 0x0000000a00527202 */ /* 0x000fe40000000f00 */
.L_x_12190:
[----:B------:R-:W-:Y:S05]  /*5d60*/  BSYNC B3 ;  /* 0x0000000000037941 */ /* 0x000fea0003800000 */
.L_x_12188:
        /* <DEDUP_REMOVED lines=16> */
.L_x_12194:
[----:B------:R-:W-:Y:S05]  /*5e70*/  BSYNC B4 ;  /* 0x0000000000047941 */ /* 0x000fea0003800000 */
.L_x_12193:
        /* <DEDUP_REMOVED lines=43> */
.L_x_12192:
[----:B------:R-:W-:Y:S05]  /*6130*/  BSYNC B3 ;  /* 0x0000000000037941 */ /* 0x000fea0003800000 */
.L_x_12191:
        /* <DEDUP_REMOVED lines=12> */
.L_x_12187:
[----:B------:R-:W-:Y:S05]  /*6200*/  BSYNC B2 ;  /* 0x0000000000027941 */ /* 0x000fea0003800000 */
.L_x_12185:
        /* <DEDUP_REMOVED lines=8> */
.L_x_12196:
        /* <DEDUP_REMOVED lines=12> */
.L_x_12199:
[----:B------:R-:W-:Y:S02]  /*6350*/  IMAD.MOV.U32 R85, RZ, RZ, R10 ;  /* 0x000000ffff557224 */ /* 0x000fe400078e000a */
.L_x_12200:
[----:B------:R-:W-:Y:S05]  /*6360*/  BSYNC B3 ;  /* 0x0000000000037941 */ /* 0x000fea0003800000 */
.L_x_12198:
        /* <DEDUP_REMOVED lines=16> */
.L_x_12204:
[----:B------:R-:W-:Y:S05]  /*6470*/  BSYNC B4 ;  /* 0x0000000000047941 */ /* 0x000fea0003800000 */
.L_x_12203:
        /* <DEDUP_REMOVED lines=43> */
.L_x_12202:
[----:B------:R-:W-:Y:S05]  /*6730*/  BSYNC B3 ;  /* 0x0000000000037941 */ /* 0x000fea0003800000 */
.L_x_12201:
        /* <DEDUP_REMOVED lines=12> */
.L_x_12197:
[----:B------:R-:W-:Y:S05]  /*6800*/  BSYNC B2 ;  /* 0x0000000000027941 */ /* 0x000fea0003800000 */
.L_x_12195:
        /* <DEDUP_REMOVED lines=8> */
.L_x_12206:
        /* <DEDUP_REMOVED lines=12> */
.L_x_12209:
[----:B------:R-:W-:Y:S02]  /*6950*/  IMAD.MOV.U32 R86, RZ, RZ, R10 ;  /* 0x000000ffff567224 */ /* 0x000fe400078e000a */
.L_x_12210:
[----:B------:R-:W-:Y:S05]  /*6960*/  BSYNC B3 ;  /* 0x0000000000037941 */ /* 0x000fea0003800000 */
.L_x_12208:
        /* <DEDUP_REMOVED lines=16> */
.L_x_12214:
[----:B------:R-:W-:Y:S05]  /*6a70*/  BSYNC B4 ;  /* 0x0000000000047941 */ /* 0x000fea0003800000 */
.L_x_12213:
        /* <DEDUP_REMOVED lines=43> */
.L_x_12212:
[----:B------:R-:W-:Y:S05]  /*6d30*/  BSYNC B3 ;  /* 0x0000000000037941 */ /* 0x000fea0003800000 */
.L_x_12211:
        /* <DEDUP_REMOVED lines=12> */
.L_x_12207:
[----:B------:R-:W-:Y:S05]  /*6e00*/  BSYNC B2 ;  /* 0x0000000000027941 */ /* 0x000fea0003800000 */
.L_x_12205:
        /* <DEDUP_REMOVED lines=29> */
.L_x_12216:
[----:B------:R-:W-:Y:S05]  /*6fe0*/  BSYNC B2 ;  /* 0x0000000000027941 */ /* 0x000fea0003800000 */
.L_x_12215:
[----:B------:R-:W-:Y:S02]  /*6ff0*/  IADD3 R110, R110, 0x20, RZ ;  /* 0x000000206e6e7810 */ /* 0x000fe40007ffe0ff */
[----:B------:R-:W-:Y:S02]  /*7000*/  IADD3 R109, R109, 0x20, RZ ;  /* 0x000000206d6d7810 */ /* 0x000fe40007ffe0ff */
.L_x_12134:
[----:B------:R-:W-:Y:S05]  /*7010*/  BSYNC B1 ;  /* 0x0000000000017941 */ /* 0x000fea0003800000 */
.L_x_12133:
        /* <DEDUP_REMOVED lines=19> */
.L_x_12220:
        /* <DEDUP_REMOVED lines=12> */
.L_x_12223:
[----:B------:R-:W-:Y:S02]  /*7210*/  IMAD.MOV.U32 R13, RZ, RZ, R10 ;  /* 0x000000ffff0d7224 */ /* 0x000fe400078e000a */
.L_x_12224:
[----:B------:R-:W-:Y:S05]  /*7220*/  BSYNC B3 ;  /* 0x0000000000037941 */ /* 0x000fea0003800000 */
.L_x_12222:
        /* <DEDUP_REMOVED lines=16> */
.L_x_12228:
[----:B------:R-:W-:Y:S05]  /*7330*/  BSYNC B4 ;  /* 0x0000000000047941 */ /* 0x000fea0003800000 */
.L_x_12227:
        /* <DEDUP_REMOVED lines=43> */
.L_x_12226:
[----:B------:R-:W-:Y:S05]  /*75f0*/  BSYNC B3 ;  /* 0x0000000000037941 */ /* 0x000fea0003800000 */
.L_x_12225:
        /* <DEDUP_REMOVED lines=12> */
.L_x_12221:
[----:B------:R-:W-:Y:S05]  /*76c0*/  BSYNC B2 ;  /* 0x0000000000027941 */ /* 0x000fea0003800000 */
.L_x_12219:
        /* <DEDUP_REMOVED lines=8> */
.L_x_12230:
        /* <DEDUP_REMOVED lines=12> */
.L_x_12233:
[----:B------:R-:W-:Y:S02]  /*7810*/  MOV R14, R10 ;  /* 0x0000000a000e7202 */ /* 0x000fe40000000f00 */
.L_x_12234:
[----:B------:R-:W-:Y:S05]  /*7820*/  BSYNC B3 ;  /* 0x0000000000037941 */ /* 0x000fea0003800000 */
.L_x_12232:
        /* <DEDUP_REMOVED lines=16> */
.L_x_12238:
[----:B------:R-:W-:Y:S05]  /*7930*/  BSYNC B4 ;  /* 0x0000000000047941 */ /* 0x000fea0003800000 */
.L_x_12237:
        /* <DEDUP_REMOVED lines=43> */
.L_x_12236:
[----:B------:R-:W-:Y:S05]  /*7bf0*/  BSYNC B3 ;  /* 0x0000000000037941 */ /* 0x000fea0003800000 */
.L_x_12235:
        /* <DEDUP_REMOVED lines=12> */
.L_x_12231:
[----:B------:R-:W-:Y:S05]  /*7cc0*/  BSYNC B2 ;  /* 0x0000000000027941 */ /* 0x000fea0003800000 */
.L_x_12229:
        /* <DEDUP_REMOVED lines=8> */
.L_x_12240:
        /* <DEDUP_REMOVED lines=12> */
.L_x_12243:
[----:B------:R-:W-:Y:S02]  /*7e10*/  IMAD.MOV.U32 R77, RZ, RZ, R10 ;  /* 0x000000ffff4d7224 */ /* 0x000fe400078e000a */
.L_x_12244:
[----:B------:R-:W-:Y:S05]  /*7e20*/  BSYNC B3 ;  /* 0x0000000000037941 */ /* 0x000fea0003800000 */
.L_x_12242:
        /* <DEDUP_REMOVED lines=16> */
.L_x_12248:
[----:B------:R-:W-:Y:S05]  /*7f30*/  BSYNC B4 ;  /* 0x0000000000047941 */ /* 0x000fea0003800000 */
.L_x_12247:
        /* <DEDUP_REMOVED lines=43> */
.L_x_12246:
[----:B------:R-:W-:Y:S05]  /*81f0*/  BSYNC B3 ;  /* 0x0000000000037941 */ /* 0x000fea0003800000 */
.L_x_12245:
        /* <DEDUP_REMOVED lines=12> */
.L_x_12241:
[----:B------:R-:W-:Y:S05]  /*82c0*/  BSYNC B2 ;  /* 0x0000000000027941 */ /* 0x000fea0003800000 */
.L_x_12239:
        /* <DEDUP_REMOVED lines=8> */
.L_x_12250:
        /* <DEDUP_REMOVED lines=12> */
.L_x_12253:
[----:B------:R-:W-:Y:S02]  /*8410*/  IMAD.MOV.U32 R78, RZ, RZ, R10 ;  /* 0x000000ffff4e7224 */ /* 0x000fe400078e000a */
.L_x_12254:
[----:B------:R-:W-:Y:S05]  /*8420*/  BSYNC B3 ;  /* 0x0000000000037941 */ /* 0x000fea0003800000 */
.L_x_12252:
        /* <DEDUP_REMOVED lines=16> */
.L_x_12258:
[----:B------:R-:W-:Y:S05]  /*8530*/  BSYNC B4 ;  /* 0x0000000000047941 */ /* 0x000fea0003800000 */
.L_x_12257:
        /* <DEDUP_REMOVED lines=43> */
.L_x_12256:
[----:B------:R-:W-:Y:S05]  /*87f0*/  BSYNC B3 ;  /* 0x0000000000037941 */ /* 0x000fea0003800000 */
.L_x_12255:
        /* <DEDUP_REMOVED lines=12> */
.L_x_12251:
[----:B------:R-:W-:Y:S05]  /*88c0*/  BSYNC B2 ;  /* 0x0000000000027941 */ /* 0x000fea0003800000 */
.L_x_12249:
        /* <DEDUP_REMOVED lines=8> */
.L_x_12260:
        /* <DEDUP_REMOVED lines=12> */
.L_x_12263:
[----:B------:R-:W-:Y:S02]  /*8a10*/  MOV R81, R10 ;  /* 0x0000000a00517202 */ /* 0x000fe40000000f00 */
.L_x_12264:
[----:B------:R-:W-:Y:S05]  /*8a20*/  BSYNC B3 ;  /* 0x0000000000037941 */ /* 0x000fea0003800000 */
.L_x_12262:
        /* <DEDUP_REMOVED lines=16> */
.L_x_12268:
[----:B------:R-:W-:Y:S05]  /*8b30*/  BSYNC B4 ;  /* 0x0000000000047941 */ /* 0x000fea0003800000 */
.L_x_12267:
        /* <DEDUP_REMOVED lines=43> */
.L_x_12266:
[----:B------:R-:W-:Y:S05]  /*8df0*/  BSYNC B3 ;  /* 0x0000000000037941 */ /* 0x000fea0003800000 */
.L_x_12265:
        /* <DEDUP_REMOVED lines=12> */
.L_x_12261:
[----:B------:R-:W-:Y:S05]  /*8ec0*/  BSYNC B2 ;  /* 0x0000000000027941 */ /* 0x000fea0003800000 */
.L_x_12259:
        /* <DEDUP_REMOVED lines=8> */
.L_x_12270:
        /* <DEDUP_REMOVED lines=12> */
.L_x_12273:
[----:B------:R-:W-:Y:S02]  /*9010*/  IMAD.MOV.U32 R82, RZ, RZ, R10 ;  /* 0x000000ffff527224 */ /* 0x000fe400078e000a */
.L_x_12274:
[----:B------:R-:W-:Y:S05]  /*9020*/  BSYNC B3 ;  /* 0x0000000000037941 */ /* 0x000fea0003800000 */
.L_x_12272:
        /* <DEDUP_REMOVED lines=16> */
.L_x_12278:
[----:B------:R-:W-:Y:S05]  /*9130*/  BSYNC B4 ;  /* 0x0000000000047941 */ /* 0x000fea0003800000 */
.L_x_12277:
        /* <DEDUP_REMOVED lines=43> */
.L_x_12276:
[----:B------:R-:W-:Y:S05]  /*93f0*/  BSYNC B3 ;  /* 0x0000000000037941 */ /* 0x000fea0003800000 */
.L_x_12275:
        /* <DEDUP_REMOVED lines=12> */
.L_x_12271:
[----:B------:R-:W-:Y:S05]  /*94c0*/  BSYNC B2 ;  /* 0x0000000000027941 */ /* 0x000fea0003800000 */
.L_x_12269:
        /* <DEDUP_REMOVED lines=8> */
.L_x_12280:
        /* <DEDUP_REMOVED lines=12> */
.L_x_12283:
[----:B------:R-:W-:Y:S02]  /*9610*/  IMAD.MOV.U32 R85, RZ, RZ, R10 ;  /* 0x000000ffff557224 */ /* 0x000fe400078e000a */
.L_x_12284:
[----:B------:R-:W-:Y:S05]  /*9620*/  BSYNC B3 ;  /* 0x0000000000037941 */ /* 0x000fea0003800000 */
.L_x_12282:
        /* <DEDUP_REMOVED lines=16> */
.L_x_12288:
[----:B------:R-:W-:Y:S05]  /*9730*/  BSYNC B4 ;  /* 0x0000000000047941 */ /* 0x000fea0003800000 */
.L_x_12287:
        /* <DEDUP_REMOVED lines=43> */
.L_x_12286:
[----:B------:R-:W-:Y:S05]  /*99f0*/  BSYNC B3 ;  /* 0x0000000000037941 */ /* 0x000fea0003800000 */
.L_x_12285:
        /* <DEDUP_REMOVED lines=12> */
.L_x_12281:
[----:B------:R-:W-:Y:S05]  /*9ac0*/  BSYNC B2 ;  /* 0x0000000000027941 */ /* 0x000fea0003800000 */
.L_x_12279:
        /* <DEDUP_REMOVED lines=8> */
.L_x_12290:
        /* <DEDUP_REMOVED lines=12> */
.L_x_12293:
[----:B------:R-:W-:Y:S02]  /*9c10*/  MOV R86, R10 ;  /* 0x0000000a00567202 */ /* 0x000fe40000000f00 */
.L_x_12294:
[----:B------:R-:W-:Y:S05]  /*9c20*/  BSYNC B3 ;  /* 0x0000000000037941 */ /* 0x000fea0003800000 */
.L_x_12292:
        /* <DEDUP_REMOVED lines=16> */
.L_x_12298:
[----:B------:R-:W-:Y:S05]  /*9d30*/  BSYNC B4 ;  /* 0x0000000000047941 */ /* 0x000fea0003800000 */
.L_x_12297:
        /* <DEDUP_REMOVED lines=43> */
.L_x_12296:
[----:B------:R-:W-:Y:S05]  /*9ff0*/  BSYNC B3 ;  /* 0x0000000000037941 */ /* 0x000fea0003800000 */
.L_x_12295:
        /* <DEDUP_REMOVED lines=12> */
.L_x_12291:
[----:B------:R-:W-:Y:S05]  /*a0c0*/  BSYNC B2 ;  /* 0x0000000000027941 */ /* 0x000fea0003800000 */
.L_x_12289:
[----:B------:R-:W-:Y:S01]  /*a0d0*/  IMAD.MOV.U32 R111, RZ, RZ, 0x10 ;  /* 0x00000010ff6f7424 */ /* 0x000fe200078e00ff */
        /* <DEDUP_REMOVED lines=19> */
[----:B------:R-:W-:Y:S01]  /*a210*/  IMAD.WIDE.U32 R72, R73, 0x100, RZ ;  /* 0x0000010049487825 */ /* 0x000fe200078e00ff */
[----:B------:R-:W-:Y:S02]  /*a220*/  MOV R110, 0x8 ;  /* 0x00000008006e7802 */ /* 0x000fe40000000f00 */
[----:B------:R-:W-:Y:S02]  /*a230*/  LOP3.LUT R111, R75, R111, R107, 0xfe, !PT ;  /* 0x0000006f4b6f7212 */ /* 0x000fe400078efe6b */
[----:B------:R-:W-:Y:S01]  /*a240*/  LOP3.LUT R72, R72, R106, R74, 0xfe, !PT ;  /* 0x0000006a48487212 */ /* 0x000fe200078efe4a */
[----:B------:R-:W-:Y:S01]  /*a250*/  IMAD.WIDE.U32 R74, R109, R110, c[0x0][0x190] ;  /* 0x000064006d4a7625 */ /* 0x000fe200078e006e */
[----:B------:R-:W-:Y:S02]  /*a260*/  LOP3.LUT R73, R111, R73, RZ, 0xfc, !PT ;  /* 0x000000496f497212 */ /* 0x000fe400078efcff */
[----:B------:R-:W-:-:S05]  /*a270*/  LOP3.LUT R72, R72, 0xff, R13, 0xf8, !PT ;  /* 0x000000ff48487812 */ /* 0x000fca00078ef80d */
[----:B------:R0:W-:Y:S02]  /*a280*/  STG.E.64 [R74.64], R72 ;  /* 0x000000484a007986 */ /* 0x0001e4000c101b06 */
.L_x_12218:
[----:B------:R-:W-:Y:S05]  /*a290*/  BSYNC B1 ;  /* 0x0000000000017941 */ /* 0x000fea0003800000 */
.L_x_12217:
        /* <DEDUP_REMOVED lines=30> */
.L_x_12309:
        /* <DEDUP_REMOVED lines=69> */
.L_x_12310:
        /* <DEDUP_REMOVED lines=58> */
.L_x_12304:
[----:B------:R-:W-:Y:S05]  /*ac70*/  BSYNC B2 ;  /* 0x0000000000027941 */ /* 0x000fea0003800000 */
.L_x_12303:
        /* <DEDUP_REMOVED lines=35> */
.L_x_12306:
[----:B------:R-:W-:Y:S05]  /*aeb0*/  BSYNC B2 ;  /* 0x0000000000027941 */ /* 0x000fea0003800000 */
.L_x_12305:
        /* <DEDUP_REMOVED lines=32> */
.L_x_12302:
[----:B--2---:R-:W-:Y:S05]  /*b0c0*/  BSYNC B1 ;  /* 0x0000000000017941 */ /* 0x004fea0003800000 */
.L_x_12301:
[----:B0-----:R-:W-:-:S05]  /*b0d0*/  IMAD.MOV.U32 R72, RZ, RZ, c[0x0][0x160] ;  /* 0x00005800ff487624 */ /* 0x001fca00078e00ff */
[----:B------:R-:W-:-:S04]  /*b0e0*/  LEA R5, R72, R5, 0x2 ;  /* 0x0000000548057211 */ /* 0x000fc800078e10ff */
[----:B------:R-:W-:-:S13]  /*b0f0*/  ISETP.GE.AND P2, PT, R5, c[0x0][0x164], PT ;  /* 0x0000590005007a0c */ /* 0x000fda0003f46270 */
[----:B------:R-:W-:Y:S01]  /*b100*/  @P2 CALL.REL.NOINC `(.L_x_12307) ;  /* 0x0000001000002944 */ /* 0x000fe20003c00000 */
[----:B------:R-:W-:Y:S05]  /*b110*/  BRA `(.L_x_12308) ;  /* 0xffff586000007947 */ /* 0x000fea000383ffff */
.L_x_12307:
[----:B------:R-:W-:Y:S05]  /*b120*/  BSYNC B0 ;  /* 0x0000000000007941 */ /* 0x000fea0003800000 */
.L_x_12048:
[----:B------:R-:W-:Y:S05]  /*b130*/  EXIT ;  /* 0x000000000000794d */ /* 0x000fea0003800000 */
.L_x_12299:
[----:B------:R-:W-:Y:S01]  /*b140*/  IMAD.MOV.U32 R109, RZ, RZ, 0x1 ;  /* 0x00000001ff6d7424 */ /* 0x000fe200078e00ff */
[----:B------:R-:W-:Y:S01]  /*b150*/  MOV R110, 0xffffffff ;  /* 0xffffffff006e7802 */ /* 0x000fe20000000f00 */
[----:B------:R-:W-:Y:S01]  /*b160*/  IMAD.MOV.U32 R75, RZ, RZ, 0x1f ;  /* 0x0000001fff4b7424 */ /* 0x000fe200078e00ff */
[----:B------:R-:W-:Y:S02]  /*b170*/  MOV R72, 0xb190 ;  /* 0x0000b19000487802 */ /* 0x000fe40000000f00 */
[----:B-----5:R-:W-:Y:S05]  /*b180*/  CALL.REL.NOINC `($__internal_90_$__cuda_sm70_shflsync_bfly_p) ;  /* 0x000006c000007944 */ /* 0x020fea0003c00000 */
[----:B-1----:R-:W-:Y:S01]  /*b190*/  IMAD.MOV.U32 R73, RZ, RZ, R109 ;  /* 0x000000ffff497224 */ /* 0x002fe200078e006d */
[----:B0-----:R-:W-:Y:S05]  /*b1a0*/  BRA `(.L_x_12309) ;  /* 0xfffff2d000007947 */ /* 0x001fea000383ffff */
.L_x_12300:
[----:B------:R-:W-:Y:S01]  /*b1b0*/  HFMA2.MMA R109, -RZ, RZ, 0, 1.1920928955078125e-07 ;  /* 0x00000002ff6d7435 */ /* 0x000fe200000001ff */
[----:B0-----:R-:W-:Y:S01]  /*b1c0*/  IMAD.MOV.U32 R74, RZ, RZ, R111 ;  /* 0x000000ffff4a7224 */ /* 0x001fe200078e006f */
[----:B------:R-:W-:Y:S01]  /*b1d0*/  MOV R72, 0xb210 ;  /* 0x0000b21000487802 */ /* 0x000fe20000000f00 */
[----:B------:R-:W-:Y:S02]  /*b1e0*/  IMAD.MOV.U32 R75, RZ, RZ, 0x1f ;  /* 0x0000001fff4b7424 */ /* 0x000fe400078e00ff */
[----:B------:R-:W-:Y:S02]  /*b1f0*/  IMAD.MOV.U32 R110, RZ, RZ, -0x1 ;  /* 0xffffffffff6e7424 */ /* 0x000fe400078e00ff */
[----:B-----5:R-:W-:Y:S05]  /*b200*/  CALL.REL.NOINC `($__internal_90_$__cuda_sm70_shflsync_bfly_p) ;  /* 0x0000064000007944 */ /* 0x020fea0003c00000 */
[----:B01----:R-:W-:Y:S01]  /*b210*/  FADD.FTZ R74, R111, R109 ;  /* 0x0000006d6f4a7221 */ /* 0x003fe20000010000 */
[----:B------:R-:W-:Y:S01]  /*b220*/  MOV R109, 0x4 ;  /* 0x00000004006d7802 */ /* 0x000fe20000000f00 */
[----:B------:R-:W-:Y:S01]  /*b230*/  IMAD.MOV.U32 R75, RZ, RZ, 0x1f ;  /* 0x0000001fff4b7424 */ /* 0x000fe200078e00ff */
[----:B------:R-:W-:Y:S01]  /*b240*/  MOV R72, 0xb270 ;  /* 0x0000b27000487802 */ /* 0x000fe20000000f00 */
[----:B------:R-:W-:-:S02]  /*b250*/  IMAD.MOV.U32 R110, RZ, RZ, -0x1 ;  /* 0xffffffffff6e7424 */ /* 0x000fc400078e00ff */
[----:B------:R-:W-:Y:S05]  /*b260*/  CALL.REL.NOINC `($__internal_90_$__cuda_sm70_shflsync_bfly_p) ;  /* 0x000005e000007944 */ /* 0x000fea0003c00000 */
[----:B01----:R-:W-:Y:S01]  /*b270*/  FADD.FTZ R74, R74, R109 ;  /* 0x0000006d4a4a7221 */ /* 0x003fe20000010000 */
[----:B------:R-:W-:Y:S01]  /*b280*/  HFMA2.MMA R109, -RZ, RZ, 0, 4.76837158203125e-07 ;  /* 0x00000008ff6d7435 */ /* 0x000fe200000001ff */
[----:B------:R-:W-:Y:S01]  /*b290*/  IMAD.MOV.U32 R75, RZ, RZ, 0x1f ;  /* 0x0000001fff4b7424 */ /* 0x000fe200078e00ff */
[----:B------:R-:W-:Y:S01]  /*b2a0*/  MOV R72, 0xb2d0 ;  /* 0x0000b2d000487802 */ /* 0x000fe20000000f00 */
[----:B------:R-:W-:-:S03]  /*b2b0*/  IMAD.MOV.U32 R110, RZ, RZ, -0x1 ;  /* 0xffffffffff6e7424 */ /* 0x000fc600078e00ff */
[----:B------:R-:W-:Y:S05]  /*b2c0*/  CALL.REL.NOINC `($__internal_90_$__cuda_sm70_shflsync_bfly_p) ;  /* 0x0000058000007944 */ /* 0x000fea0003c00000 */
[----:B01----:R-:W-:Y:S01]  /*b2d0*/  FADD.FTZ R74, R74, R109 ;  /* 0x0000006d4a4a7221 */ /* 0x003fe20000010000 */
[----:B------:R-:W-:Y:S01]  /*b2e0*/  MOV R109, 0x10 ;  /* 0x00000010006d7802 */ /* 0x000fe20000000f00 */
[----:B------:R-:W-:Y:S01]  /*b2f0*/  IMAD.MOV.U32 R75, RZ, RZ, 0x1f ;  /* 0x0000001fff4b7424 */ /* 0x000fe200078e00ff */
[----:B------:R-:W-:Y:S01]  /*b300*/  MOV R72, 0xb330 ;  /* 0x0000b33000487802 */ /* 0x000fe20000000f00 */
[----:B------:R-:W-:-:S02]  /*b310*/  IMAD.MOV.U32 R110, RZ, RZ, -0x1 ;  /* 0xffffffffff6e7424 */ /* 0x000fc400078e00ff */
[----:B------:R-:W-:Y:S05]  /*b320*/  CALL.REL.NOINC `($__internal_90_$__cuda_sm70_shflsync_bfly_p) ;  /* 0x0000052000007944 */ /* 0x000fea0003c00000 */
[----:B-1----:R-:W-:Y:S01]  /*b330*/  FADD.FTZ R107, R74, R109 ;  /* 0x0000006d4a6b7221 */ /* 0x002fe20000010000 */
[----:B------:R-:W-:Y:S01]  /*b340*/  HFMA2.MMA R109, -RZ, RZ, 0, 5.9604644775390625e-08 ;  /* 0x00000001ff6d7435 */ /* 0x000fe200000001ff */
[----:B0-----:R-:W-:-:S02]  /*b350*/  IMAD.MOV.U32 R110, RZ, RZ, -0x1 ;  /* 0xffffffffff6e7424 */ /* 0x001fc400078e00ff */
        /* <DEDUP_REMOVED lines=52> */
[----:B------:R-:W-:Y:S05]  /*b6a0*/  CALL.REL.NOINC `($__internal_90_$__cuda_sm70_shflsync_bfly_p) ;  /* 0x000001a000007944 */ /* 0x000fea0003c00000 */
[----:B01----:R-:W-:Y:S01]  /*b6b0*/  FADD.FTZ R74, R74, R109 ;  /* 0x0000006d4a4a7221 */ /* 0x003fe20000010000 */
[----:B------:R-:W-:Y:S01]  /*b6c0*/  MOV R109, 0x2 ;  /* 0x00000002006d7802 */ /* 0x000fe20000000f00 */
[----:B------:R-:W-:Y:S01]  /*b6d0*/  IMAD.MOV.U32 R75, RZ, RZ, 0x1f ;  /* 0x0000001fff4b7424 */ /* 0x000fe200078e00ff */
[----:B------:R-:W-:Y:S01]  /*b6e0*/  MOV R72, 0xb710 ;  /* 0x0000b71000487802 */ /* 0x000fe20000000f00 */
[----:B------:R-:W-:Y:S02]  /*b6f0*/  IMAD.MOV.U32 R110, RZ, RZ, -0x1 ;  /* 0xffffffffff6e7424 */ /* 0x000fe400078e00ff */
[----:B------:R-:W-:Y:S05]  /*b700*/  CALL.REL.NOINC `($__internal_90_$__cuda_sm70_shflsync_bfly_p) ;  /* 0x0000014000007944 */ /* 0x000fea0003c00000 */
[----:B01----:R-:W-:Y:S01]  /*b710*/  FADD.FTZ R74, R74, R109 ;  /* 0x0000006d4a4a7221 */ /* 0x003fe20000010000 */
[----:B------:R-:W-:Y:S01]  /*b720*/  HFMA2.MMA R109, -RZ, RZ, 0, 2.384185791015625e-07 ;  /* 0x00000004ff6d7435 */ /* 0x000fe200000001ff */
        /* <DEDUP_REMOVED lines=11> */
[----:B------:R-:W-:Y:S01]  /*b7e0*/  HFMA2.MMA R109, -RZ, RZ, 0, 9.5367431640625e-07 ;  /* 0x00000010ff6d7435 */ /* 0x000fe200000001ff */
[----:B0-----:R-:W-:Y:S01]  /*b7f0*/  IMAD.MOV.U32 R75, RZ, RZ, 0x1f ;  /* 0x0000001fff4b7424 */ /* 0x001fe200078e00ff */
[----:B------:R-:W-:Y:S01]  /*b800*/  MOV R72, 0xb840 ;  /* 0x0000b84000487802 */ /* 0x000fe20000000f00 */
[----:B------:R-:W-:Y:S01]  /*b810*/  IMAD.MOV.U32 R110, RZ, RZ, -0x1 ;  /* 0xffffffffff6e7424 */ /* 0x000fe200078e00ff */
[----:B------:R-:W-:-:S02]  /*b820*/  MOV R74, R106 ;  /* 0x0000006a004a7202 */ /* 0x000fc40000000f00 */
[----:B------:R-:W-:Y:S05]  /*b830*/  CALL.REL.NOINC `($__internal_90_$__cuda_sm70_shflsync_bfly_p) ;  /* 0x0000001000007944 */ /* 0x000fea0003c00000 */
[----:B01----:R-:W-:Y:S05]  /*b840*/  BRA `(.L_x_12310) ;  /* 0xfffff08000007947 */ /* 0x003fea000383ffff */
        .weak           $__internal_90_$__cuda_sm70_shflsync_bfly_p
        .type           $__internal_90_$__cuda_sm70_shflsync_bfly_p,@function
        .size           $__internal_90_$__cuda_sm70_shflsync_bfly_p,(.L_x_22258 - $__internal_90_$__cuda_sm70_shflsync_bfly_p)
$__internal_90_$__cuda_sm70_shflsync_bfly_p:
[----:B------:R-:W-:Y:S01]  /*b850*/  IMAD.MOV.U32 R73, RZ, RZ, 0x0 ;  /* 0x00000000ff497424 */ /* 0x000fe200078e00ff */
[----:B------:R-:W-:Y:S04]  /*b860*/  WARPSYNC R110 ;  /* 0x0000006e00007348 */ /* 0x000fe80003800000 */
[----:B------:R0:W1:Y:S01]  /*b870*/  SHFL.BFLY PT, R109, R74, R109, R75 ;  /* 0x0c00006d4a6d7389 */ /* 0x00006200000e004b */
[----:B------:R-:W-:Y:S05]  /*b880*/  RET.REL.NODEC R72 `(_ZN10layer_norm13ln_fwd_kernelINS_13Kernel_traitsIf6__halfS2_S2_fjLj768ELj1ELj4ELj1ELj16ENS_18Kernel_traits_baseILj768EfS2_S2_S2_fjLj128EEEEELb1ELb0ELb1ELb0EEEvNS_9FwdParamsE) ;  /* 0xffff477048007950 */ /* 0x000fea0003c3ffff */
.L_x_12311:
        /* <DEDUP_REMOVED lines=15> */
.L_x_22258:


//--------------------- .text._ZN10layer_norm13ln_fwd_kernelINS_13Kernel_traitsIf6__halfS2_S2_fjLj768ELj1ELj4ELj1ELj16ENS_18Kernel_traits_baseILj768EfS2_S2_S2_fjLj128EEEEELb1ELb0ELb1ELb1EEEvNS_9FwdParamsE --------------------------
	.section	.text._ZN10layer_norm13ln_fwd_kernelINS_13Kernel_traitsIf6__halfS2_S2_fjLj768ELj1ELj4ELj1ELj16ENS_18Kernel_traits_baseILj768EfS2_S2_S2_fjLj128EEEEELb1ELb0ELb1ELb1EEEvNS_9FwdParamsE,"ax",@progbits
	.sectioninfo	@"SHI_REGISTERS=127"
	.align	128
        .global         _ZN10layer_norm13ln_fwd_kernelINS_13Kernel_traitsIf6__halfS2_S2_fjLj768ELj1ELj4ELj1ELj16ENS_18Kernel_traits_baseILj768EfS2_S2_S2_fjLj128EEEEELb1ELb0ELb1ELb1EEEvNS_9FwdParamsE
        .type           _ZN10layer_norm13ln_fwd_kernelINS_13Kernel_traitsIf6__halfS2_S2_fjLj768ELj1ELj4ELj1ELj16ENS_18Kernel_traits_baseILj768EfS2_S2_S2_fjLj128EEEEELb1ELb0ELb1ELb1EEEvNS_9FwdParamsE,@function
        .size           _ZN10layer_norm13ln_fwd_kernelINS_13Kernel_traitsIf6__halfS2_S2_fjLj768ELj1ELj4ELj1ELj16ENS_18Kernel_traits_baseILj768EfS2_S2_S2_fjLj128EEEEELb1ELb0ELb1ELb1EEEvNS_9FwdParamsE,(.L_x_22259 - _ZN10layer_norm13ln_fwd_kernelINS_13Kernel_traitsIf6__halfS2_S2_fjLj768ELj1ELj4ELj1ELj16ENS_18Kernel_traits_baseILj768EfS2_S2_S2_fjLj128EEEEELb1ELb0ELb1ELb1EEEvNS_9FwdParamsE)
        .other          _ZN10layer_norm13ln_fwd_kernelINS_13Kernel_traitsIf6__halfS2_S2_fjLj768ELj1ELj4ELj1ELj16ENS_18Kernel_traits_baseILj768EfS2_S2_S2_fjLj128EEEEELb1ELb0ELb1ELb1EEEvNS_9FwdParamsE,@"STO_CUDA_ENTRY STV_DEFAULT"
_ZN10layer_norm13ln_fwd_kernelINS_13Kernel_traitsIf6__halfS2_S2_fjLj768ELj1ELj4ELj1ELj16ENS_18Kernel_traits_baseILj768EfS2_S2_S2_fjLj128EEEEELb1ELb0ELb1ELb1EEEvNS_9FwdParamsE:
.text._ZN10layer_norm13ln_fwd_kernelINS_13Kernel_traitsIf6__halfS2_S2_fjLj768ELj1ELj4ELj1ELj16ENS_18Kernel_traits_baseILj768EfS2_S2_S2_fjLj128EEEEELb1ELb0ELb1ELb1EEEvNS_9FwdParamsE:
        /* <DEDUP_REMOVED lines=46> */
[----:B------:R-:W-:Y:S01]  /*02e0*/  UIADD3 UR12, UR5, 0x76cf5d0a, URZ ;  /* 0x76cf5d0a050c7890 */ /* 0x000fe2000fffe03f */
[----:B------:R-:W-:Y:S01]  /*02f0*/  LEA R0, R12, R0, 0x2 ;  /* 0x000000000c007211 */ /* 0x000fe200078e10ff */
        /* <DEDUP_REMOVED lines=59> */
[----:B------:R-:W-:Y:S01]  /*06b0*/  IMAD R9, R15, -0x326172a9, RZ ;  /* 0xcd9e8d570f097824 */ /* 0x000fe200078e02ff */
[----:B------:R0:W5:Y:S01]  /*06c0*/  LDG.E.128 R40, [R6.64] ;  /* 0x0000000606287981 */ /* 0x000162000c1e1d00 */
[----:B------:R-:W-:-:S03]  /*06d0*/  IMAD.HI.U32 R2, R8, -0x326172a9, RZ ;  /* 0xcd9e8d5708027827 */ /* 0x000fc600078e00ff */
[----:B------:R0:W5:Y:S01]  /*06e0*/  LDG.E.128 R44, [R6.64+0x10] ;  /* 0x00001006062c7981 */ /* 0x000162000c1e1d00 */
[----:B------:R-:W-:Y:S01]  /*06f0*/  IMAD.WIDE.U32 R4, R5, -0x2daee0ad, RZ ;  /* 0xd2511f5305047825 */ /* 0x000fe200078e00ff */
[----:B------:R-:W-:Y:S01]  /*0700*/  BSSY B0, `(.L_x_12312) ;  /* 0x0000a7e000007945 */ /* 0x000fe20003800000 */
[----:B------:R-:W-:Y:S01]  /*0710*/  LOP3.LUT R2, R2, UR25, R9, 0x96, !PT ;  /* 0x0000001902027c12 */ /* 0x000fe2000f8e9609 */
[----:B------:R0:W5:Y:S01]  /*0720*/  LDG.E.128 R48, [R6.64+0x400] ;  /* 0x0004000606307981 */ /* 0x000162000c1e1d00 */
[----:B------:R-:W-:Y:S01]  /*0730*/  LOP3.LUT R86, R86, 0x3, RZ, 0xc0, !PT ;  /* 0x0000000356567812 */ /* 0x000fe200078ec0ff */
[----:B------:R-:W-:Y:S01]  /*0740*/  IMAD R8, R8, -0x326172a9, RZ ;  /* 0xcd9e8d5708087824 */ /* 0x000fe200078e02ff */
[----:B------:R-:W-:Y:S01]  /*0750*/  LOP3.LUT R3, R5, UR26, R3, 0x96, !PT ;  /* 0x0000001a05037c12 */ /* 0x000fe2000f8e9603 */
[----:B------:R0:W5:Y:S01]  /*0760*/  LDG.E.128 R52, [R6.64+0x410] ;  /* 0x0004100606347981 */ /* 0x000162000c1e1d00 */
[----:B------:R-:W-:Y:S02]  /*0770*/  IMAD.MOV.U32 R5, RZ, RZ, R10 ;  /* 0x000000ffff057224 */ /* 0x000fe400078e000a */
[----:B------:R-:W-:Y:S01]  /*0780*/  IMAD.MOV.U32 R9, RZ, RZ, RZ ;  /* 0x000000ffff097224 */ /* 0x000fe200078e00ff */
[----:B------:R0:W5:Y:S04]  /*0790*/  LDG.E.128 R56, [R6.64+0x800] ;  /* 0x0008000606387981 */ /* 0x000168000c1e1d00 */
[----:B------:R0:W5:Y:S01]  /*07a0*/  LDG.E.128 R60, [R6.64+0x810] ;  /* 0x00081006063c7981 */ /* 0x000162000c1e1d00 */
[----:B------:R-:W-:Y:S01]  /*07b0*/  ULDC.U8 UR8, c[0x0][0x1f0] ;  /* 0x00007c0000087ab9 */ /* 0x000fe20000000000 */
[----:B0-----:R-:W-:Y:S01]  /*07c0*/  IMAD.MOV.U32 R6, RZ, RZ, R14 ;  /* 0x000000ffff067224 */ /* 0x001fe200078e000e */
[----:B------:R-:W-:-:S02]  /*07d0*/  MOV R7, R13 ;  /* 0x0000000d00077202 */ /* 0x000fc40000000f00 */
.L_x_12564:
[----:B------:R-:W-:-:S04]  /*07e0*/  IMAD.MOV.U32 R79, RZ, RZ, 0x4 ;  /* 0x00000004ff4f7424 */ /* 0x000fc800078e00ff */
[----:B------:R-:W-:-:S05]  /*07f0*/  IMAD.WIDE R72, R0, R79, c[0x0][0x1d0] ;  /* 0x0000740000487625 */ /* 0x000fca00078e024f */
[----:B------:R0:W2:Y:S01]  /*0800*/  LDG.E R78, [R72.64] ;  /* 0x00000006484e7981 */ /* 0x0000a2000c1e1900 */
[----:B------:R-:W-:Y:S01]  /*0810*/  ISETP.NE.U32.AND P0, PT, RZ, c[0x0][0x180], PT ;  /* 0x00006000ff007a0c */ /* 0x000fe20003f05070 */
[----:B------:R-:W-:Y:S01]  /*0820*/  IMAD R74, R0, c[0x0][0x168], RZ ;  /* 0x00005a00004a7a24 */ /* 0x000fe200078e02ff */
[----:B------:R-:W-:Y:S01]  /*0830*/  HFMA2.MMA R107, -RZ, RZ, 0, 0 ;  /* 0x00000000ff6b7435 */ /* 0x000fe200000001ff */
[----:B------:R-:W0:Y:S01]  /*0840*/  S2R R89, SR_TID.X ;  /* 0x0000000000597919 */ /* 0x000e220000002100 */
[----:B------:R-:W-:Y:S02]  /*0850*/  ISETP.NE.AND.EX P0, PT, RZ, c[0x0][0x184], PT, P0 ;  /* 0x00006100ff007a0c */ /* 0x000fe40003f05300 */
[----:B0-----:R-:W-:Y:S02]  /*0860*/  LOP3.LUT R72, R89, 0x1f, RZ, 0xc0, !PT ;  /* 0x0000001f59487812 */ /* 0x001fe400078ec0ff */
[----:B--2---:R-:W-:-:S13]  /*0870*/  ISETP.GE.AND P1, PT, R78, 0x1, PT ;  /* 0x000000014e00780c */ /* 0x004fda0003f26270 */
[----:B------:R-:W-:-:S05]  /*0880*/  @P1 IADD3 R75, R78, -0x1, RZ ;  /* 0xffffffff4e4b1810 */ /* 0x000fca0007ffe0ff */
[----:B------:R-:W-:Y:S01]  /*0890*/  @P1 IMAD R76, R75, c[0x0][0x168], RZ ;  /* 0x00005a004b4c1a24 */ /* 0x000fe200078e02ff */
[----:B------:R-:W-:-:S04]  /*08a0*/  SHF.R.S32.HI R75, RZ, 0x1f, R74 ;  /* 0x0000001fff4b7819 */ /* 0x000fc8000001144a */
[----:B------:R-:W-:Y:S02]  /*08b0*/  @P1 SHF.R.S32.HI R77, RZ, 0x1f, R76 ;  /* 0x0000001fff4d1819 */ /* 0x000fe4000001144c */
[----:B------:R-:W-:Y:S01]  /*08c0*/  LEA.HI R75, R75, R74, RZ, 0x3 ;  /* 0x0000004a4b4b7211 */ /* 0x000fe200078f18ff */
[----:B------:R-:W-:Y:S01]  /*08d0*/  @P1 IMAD.MOV.U32 R74, RZ, RZ, 0x10 ;  /* 0x00000010ff4a1424 */ /* 0x000fe200078e00ff */
[----:B------:R-:W-:Y:S01]  /*08e0*/  @P1 LEA.HI R77, R77, R76, RZ, 0x3 ;  /* 0x0000004c4d4d1211 */ /* 0x000fe200078f18ff */
[----:B------:R-:W-:Y:S01]  /*08f0*/  @P0 IMAD.MOV.U32 R76, RZ, RZ, 0x10 ;  /* 0x00000010ff4c0424 */ /* 0x000fe200078e00ff */
        /* <DEDUP_REMOVED lines=18> */
.L_x_12314:
        /* <DEDUP_REMOVED lines=12> */
.L_x_12317:
[----:B------:R-:W-:Y:S02]  /*0ae0*/  MOV R10, R8 ;  /* 0x00000008000a7202 */ /* 0x000fe40000000f00 */
.L_x_12318:
[----:B------:R-:W-:Y:S05]  /*0af0*/  BSYNC B2 ;  /* 0x0000000000027941 */ /* 0x000fea0003800000 */
.L_x_12316:
        /* <DEDUP_REMOVED lines=16> */
.L_x_12322:
[----:B------:R-:W-:Y:S05]  /*0c00*/  BSYNC B3 ;  /* 0x0000000000037941 */ /* 0x000fea0003800000 */
.L_x_12321:
        /* <DEDUP_REMOVED lines=44> */
.L_x_12320:
[----:B------:R-:W-:Y:S05]  /*0ed0*/  BSYNC B2 ;  /* 0x0000000000027941 */ /* 0x000fea0003800000 */
.L_x_12319:
        /* <DEDUP_REMOVED lines=12> */
.L_x_12315:
[----:B------:R-:W-:Y:S05]  /*0fa0*/  BSYNC B1 ;  /* 0x0000000000017941 */ /* 0x000fea0003800000 */
.L_x_12313:
        /* <DEDUP_REMOVED lines=8> */
.L_x_12324:
        /* <DEDUP_REMOVED lines=12> */
.L_x_12327:
[----:B------:R-:W-:Y:S02]  /*10f0*/  IMAD.MOV.U32 R11, RZ, RZ, R8 ;  /* 0x000000ffff0b7224 */ /* 0x000fe400078e0008 */
.L_x_12328:
[----:B------:R-:W-:Y:S05]  /*1100*/  BSYNC B2 ;  /* 0x0000000000027941 */ /* 0x000fea0003800000 */
.L_x_12326:
        /* <DEDUP_REMOVED lines=16> */
.L_x_12332:
[----:B------:R-:W-:Y:S05]  /*1210*/  BSYNC B3 ;  /* 0x0000000000037941 */ /* 0x000fea0003800000 */
.L_x_12331:
        /* <DEDUP_REMOVED lines=44> */
.L_x_12330:
[----:B------:R-:W-:Y:S05]  /*14e0*/  BSYNC B2 ;  /* 0x0000000000027941 */ /* 0x000fea0003800000 */
.L_x_12329:
        /* <DEDUP_REMOVED lines=12> */
.L_x_12325:
[----:B------:R-:W-:Y:S05]  /*15b0*/  BSYNC B1 ;  /* 0x0000000000017941 */ /* 0x000fea0003800000 */
.L_x_12323:
        /* <DEDUP_REMOVED lines=8> */
.L_x_12334:
        /* <DEDUP_REMOVED lines=12> */
.L_x_12337:
[----:B------:R-:W-:Y:S02]  /*1700*/  IMAD.MOV.U32 R12, RZ, RZ, R8 ;  /* 0x000000ffff0c7224 */ /* 0x000fe400078e0008 */
.L_x_12338:
[----:B------:R-:W-:Y:S05]  /*1710*/  BSYNC B2 ;  /* 0x0000000000027941 */ /* 0x000fea0003800000 */
.L_x_12336:
        /* <DEDUP_REMOVED lines=16> */
.L_x_12342:
[----:B------:R-:W-:Y:S05]  /*1820*/  BSYNC B3 ;  /* 0x0000000000037941 */ /* 0x000fea0003800000 */
.L_x_12341:
        /* <DEDUP_REMOVED lines=44> */
.L_x_12340:
[----:B------:R-:W-:Y:S05]  /*1af0*/  BSYNC B2 ;  /* 0x0000000000027941 */ /* 0x000fea0003800000 */
.L_x_12339:
        /* <DEDUP_REMOVED lines=12> */
.L_x_12335:
[----:B------:R-:W-:Y:S05]  /*1bc0*/  BSYNC B1 ;  /* 0x0000000000017941 */ /* 0x000fea0003800000 */
.L_x_12333:
        /* <DEDUP_REMOVED lines=8> */
.L_x_12344:
        /* <DEDUP_REMOVED lines=12> */
.L_x_12347:
[----:B------:R-:W-:Y:S02]  /*1d10*/  MOV R13, R8 ;  /* 0x00000008000d7202 */ /* 0x000fe40000000f00 */
.L_x_12348:
[----:B------:R-:W-:Y:S05]  /*1d20*/  BSYNC B2 ;  /* 0x0000000000027941 */ /* 0x000fea0003800000 */
.L_x_12346:
        /* <DEDUP_REMOVED lines=16> */
.L_x_12352:
[----:B------:R-:W-:Y:S05]  /*1e30*/  BSYNC B3 ;  /* 0x0000000000037941 */ /* 0x000fea0003800000 */
.L_x_12351:
        /* <DEDUP_REMOVED lines=44> */
.L_x_12350:
[----:B------:R-:W-:Y:S05]  /*2100*/  BSYNC B2 ;  /* 0x0000000000027941 */ /* 0x000fea0003800000 */
.L_x_12349:
        /* <DEDUP_REMOVED lines=12> */
.L_x_12345:
[----:B------:R-:W-:Y:S05]  /*21d0*/  BSYNC B1 ;  /* 0x0000000000017941 */ /* 0x000fea0003800000 */
.L_x_12343:
        /* <DEDUP_REMOVED lines=8> */
.L_x_12354:
        /* <DEDUP_REMOVED lines=12> */
.L_x_12357:
[----:B------:R-:W-:Y:S02]  /*2320*/  IMAD.MOV.U32 R14, RZ, RZ, R8 ;  /* 0x000000ffff0e7224 */ /* 0x000fe400078e0008 */
.L_x_12358:
[----:B------:R-:W-:Y:S05]  /*2330*/  BSYNC B2 ;  /* 0x0000000000027941 */ /* 0x000fea0003800000 */
.L_x_12356:
        /* <DEDUP_REMOVED lines=16> */
.L_x_12362:
[----:B------:R-:W-:Y:S05]  /*2440*/  BSYNC B3 ;  /* 0x0000000000037941 */ /* 0x000fea0003800000 */
.L_x_12361:
        /* <DEDUP_REMOVED lines=44> */
.L_x_12360:
[----:B------:R-:W-:Y:S05]  /*2710*/  BSYNC B2 ;  /* 0x0000000000027941 */ /* 0x000fea0003800000 */
.L_x_12359:
        /* <DEDUP_REMOVED lines=12> */
.L_x_12355:
[----:B------:R-:W-:Y:S05]  /*27e0*/  BSYNC B1 ;  /* 0x0000000000017941 */ /* 0x000fea0003800000 */
.L_x_12353:
        /* <DEDUP_REMOVED lines=8> */
.L_x_12364:
        /* <DEDUP_REMOVED lines=12> */
.L_x_12367:
[----:B------:R-:W-:Y:S02]  /*2930*/  IMAD.MOV.U32 R15, RZ, RZ, R8 ;  /* 0x000000ffff0f7224 */ /* 0x000fe400078e0008 */
.L_x_12368:
[----:B------:R-:W-:Y:S05]  /*2940*/  BSYNC B2 ;  /* 0x0000000000027941 */ /* 0x000fea0003800000 */
.L_x_12366:
        /* <DEDUP_REMOVED lines=16> */
.L_x_12372:
[----:B------:R-:W-:Y:S05]  /*2a50*/  BSYNC B3 ;  /* 0x0000000000037941 */ /* 0x000fea0003800000 */
.L_x_12371:
        /* <DEDUP_REMOVED lines=44> */
.L_x_12370:
[----:B------:R-:W-:Y:S05]  /*2d20*/  BSYNC B2 ;  /* 0x0000000000027941 */ /* 0x000fea0003800000 */
.L_x_12369:
        /* <DEDUP_REMOVED lines=12> */
.L_x_12365:
[----:B------:R-:W-:Y:S05]  /*2df0*/  BSYNC B1 ;  /* 0x0000000000017941 */ /* 0x000fea0003800000 */
.L_x_12363:
        /* <DEDUP_REMOVED lines=8> */
.L_x_12374:
        /* <DEDUP_REMOVED lines=12> */
.L_x_12377:
[----:B------:R-:W-:Y:S02]  /*2f40*/  MOV R72, R8 ;  /* 0x0000000800487202 */ /* 0x000fe40000000f00 */
.L_x_12378:
[----:B------:R-:W-:Y:S05]  /*2f50*/  BSYNC B2 ;  /* 0x0000000000027941 */ /* 0x000fea0003800000 */
.L_x_12376:
        /* <DEDUP_REMOVED lines=16> */
.L_x_12382:
[----:B------:R-:W-:Y:S05]  /*3060*/  BSYNC B3 ;  /* 0x0000000000037941 */ /* 0x000fea0003800000 */
.L_x_12381:
        /* <DEDUP_REMOVED lines=44> */
.L_x_12380:
[----:B------:R-:W-:Y:S05]  /*3330*/  BSYNC B2 ;  /* 0x0000000000027941 */ /* 0x000fea0003800000 */
.L_x_12379:
        /* <DEDUP_REMOVED lines=10> */
[----:B------:R-:W-:Y:S02]  /*33e0*/  @P0 FADD.FTZ R77, R77, R76 ;  /* 0x0000004c4d4d0221 */ /* 0x000fe40000010000 */
.L_x_12375:
[----:B------:R-:W-:Y:S05]  /*33f0*/  BSYNC B1 ;  /* 0x0000000000017941 */ /* 0x000fea0003800000 */
.L_x_12373:
        /* <DEDUP_REMOVED lines=8> */
.L_x_12384:
        /* <DEDUP_REMOVED lines=12> */
.L_x_12387:
[----:B------:R-:W-:Y:S02]  /*3540*/  IMAD.MOV.U32 R72, RZ, RZ, R8 ;  /* 0x000000ffff487224 */ /* 0x000fe400078e0008 */
.L_x_12388:
[----:B------:R-:W-:Y:S05]  /*3550*/  BSYNC B2 ;  /* 0x0000000000027941 */ /* 0x000fea0003800000 */
.L_x_12386:
        /* <DEDUP_REMOVED lines=16> */
.L_x_12392:
[----:B------:R-:W-:Y:S05]  /*3660*/  BSYNC B3 ;  /* 0x0000000000037941 */ /* 0x000fea0003800000 */
.L_x_12391:
        /* <DEDUP_REMOVED lines=44> */
.L_x_12390:
[----:B------:R-:W-:Y:S05]  /*3930*/  BSYNC B2 ;  /* 0x0000000000027941 */ /* 0x000fea0003800000 */
.L_x_12389:
[----:B------:R-:W0:Y:S01]  /*3940*/  I2F.U32 R72, R72 ;  /* 0x0000004800487306 */ /* 0x000e220000201000 */
[----:B------:R-:W-:Y:S01]  /*3950*/  HFMA2.MMA R73, -RZ, RZ, 0.1171875, 0 ;  /* 0x2f800000ff497435 */ /* 0x000fe200000001ff */
[----:B-----5:R-:W-:-:S05]  /*3960*/  HADD2.F32 R74, -RZ, R67.H1_H1 ;  /* 0x30000043ff4a7230 */ /* 0x020fca0000004100 */
        /* <DEDUP_REMOVED lines=8> */
.L_x_12385:
[----:B------:R-:W-:Y:S05]  /*39f0*/  BSYNC B1 ;  /* 0x0000000000017941 */ /* 0x000fea0003800000 */
.L_x_12383:
[----:B------:R-:W-:Y:S01]  /*3a00*/  IMAD.MOV.U32 R108, RZ, RZ, 0x10 ;  /* 0x00000010ff6c7424 */ /* 0x000fe200078e00ff */
[----:B------:R-:W-:Y:S01]  /*3a10*/  F2FP.PACK_AB R75, R76, R77 ;  /* 0x0000004d4c4b723e */ /* 0x000fe200000000ff */
[----:B------:R-:W-:Y:S01]  /*3a20*/  BSSY B1, `(.L_x_12393) ;  /* 0x000001f000017945 */ /* 0x000fe20003800000 */
[----:B------:R-:W-:Y:S01]  /*3a30*/  F2FP.PACK_AB R74, R78, R79 ;  /* 0x0000004f4e4a723e */ /* 0x000fe200000000ff */
[-C--:B------:R-:W-:Y:S01]  /*3a40*/  IMAD.WIDE.U32 R94, R111, R108.reuse, c[0x0][0x188] ;  /* 0x000062006f5e7625 */ /* 0x080fe200078e006c */
        /* <DEDUP_REMOVED lines=28> */
.L_x_12394:
[----:B------:R-:W-:Y:S05]  /*3c10*/  BSYNC B1 ;  /* 0x0000000000017941 */ /* 0x000fea0003800000 */
.L_x_12393:
[----:B-----5:R1:W5:Y:S04]  /*3c20*/  @P1 LDG.E.128 R64, [R92.64] ;  /* 0x000000065c401981 */ /* 0x020368000c1e1d00 */
[----:B------:R1:W5:Y:S01]  /*3c30*/  @P0 LDG.E.128 R68, [R90.64] ;  /* 0x000000065a440981 */ /* 0x000362000c1e1d00 */
[----:B------:R-:W-:Y:S01]  /*3c40*/  BSSY B1, `(.L_x_12395) ;  /* 0x0000060000017945 */ /* 0x000fe20003800000 */
[----:B------:R-:W-:Y:S05]  /*3c50*/  @P2 BRA `(.L_x_12396) ;  /* 0x0000006000002947 */ /* 0x000fea0003800000 */
[----:B------:R-:W-:Y:S02]  /*3c60*/  IMAD.MOV.U32 R99, RZ, RZ, RZ ;  /* 0x000000ffff637224 */ /* 0x000fe400078e00ff */
[----:B0-----:R-:W-:Y:S01]  /*3c70*/  IMAD.MOV.U32 R72, RZ, RZ, R86 ;  /* 0x000000ffff487224 */ /* 0x001fe200078e0056 */
[----:B------:R-:W-:Y:S05]  /*3c80*/  @!P0 BRA `(.L_x_12397) ;  /* 0x000005b000008947 */ /* 0x000fea0003800000 */
[----:B------:R-:W-:Y:S01]  /*3c90*/  MOV R72, R86 ;  /* 0x0000005600487202 */ /* 0x000fe20000000f00 */
[----:B-----5:R-:W-:Y:S01]  /*3ca0*/  HADD2.F32 R99, -RZ, R68.H0_H0 ;  /* 0x20000044ff637230 */ /* 0x020fe20000004100 */
[----:B------:R-:W-:Y:S05]  /*3cb0*/  BRA `(.L_x_12397) ;  /* 0x0000058000007947 */ /* 0x000fea0003800000 */
.L_x_12396:
        /* <DEDUP_REMOVED lines=12> */
.L_x_12399:
[----:B------:R-:W-:Y:S02]  /*3d80*/  IMAD.MOV.U32 R10, RZ, RZ, R8 ;  /* 0x000000ffff0a7224 */ /* 0x000fe400078e0008 */
.L_x_12400:
[----:B------:R-:W-:Y:S05]  /*3d90*/  BSYNC B2 ;  /* 0x0000000000027941 */ /* 0x000fea0003800000 */
.L_x_12398:
        /* <DEDUP_REMOVED lines=16> */
.L_x_12404:
[----:B------:R-:W-:Y:S05]  /*3ea0*/  BSYNC B3 ;  /* 0x0000000000037941 */ /* 0x000fea0003800000 */
.L_x_12403:
        /* <DEDUP_REMOVED lines=44> */
.L_x_12402:
[----:B------:R-:W-:Y:S05]  /*4170*/  BSYNC B2 ;  /* 0x0000000000027941 */ /* 0x000fea0003800000 */
.L_x_12401:
        /* <DEDUP_REMOVED lines=12> */
.L_x_12397:
[----:B------:R-:W-:Y:S05]  /*4240*/  BSYNC B1 ;  /* 0x0000000000017941 */ /* 0x000fea0003800000 */
.L_x_12395:
        /* <DEDUP_REMOVED lines=8> */
.L_x_12406:
        /* <DEDUP_REMOVED lines=12> */
.L_x_12409:
[----:B------:R-:W-:Y:S02]  /*4390*/  MOV R11, R8 ;  /* 0x00000008000b7202 */ /* 0x000fe40000000f00 */
.L_x_12410:
[----:B------:R-:W-:Y:S05]  /*43a0*/  BSYNC B2 ;  /* 0x0000000000027941 */ /* 0x000fea0003800000 */
.L_x_12408:
        /* <DEDUP_REMOVED lines=16> */
.L_x_12414:
[----:B------:R-:W-:Y:S05]  /*44b0*/  BSYNC B3 ;  /* 0x0000000000037941 */ /* 0x000fea0003800000 */
.L_x_12413:
        /* <DEDUP_REMOVED lines=44> */
.L_x_12412:
[----:B------:R-:W-:Y:S05]  /*4780*/  BSYNC B2 ;  /* 0x0000000000027941 */ /* 0x000fea0003800000 */
.L_x_12411:
        /* <DEDUP_REMOVED lines=12> */
.L_x_12407:
[----:B------:R-:W-:Y:S05]  /*4850*/  BSYNC B1 ;  /* 0x0000000000017941 */ /* 0x000fea0003800000 */
.L_x_12405:
        /* <DEDUP_REMOVED lines=8> */
.L_x_12416:
        /* <DEDUP_REMOVED lines=12> */
.L_x_12419:
[----:B------:R-:W-:Y:S02]  /*49a0*/  IMAD.MOV.U32 R12, RZ, RZ, R8 ;  /* 0x000000ffff0c7224 */ /* 0x000fe400078e0008 */
.L_x_12420:
[----:B------:R-:W-:Y:S05]  /*49b0*/  BSYNC B2 ;  /* 0x0000000000027941 */ /* 0x000fea0003800000 */
.L_x_12418:
        /* <DEDUP_REMOVED lines=16> */
.L_x_12424:
[----:B------:R-:W-:Y:S05]  /*4ac0*/  BSYNC B3 ;  /* 0x0000000000037941 */ /* 0x000fea0003800000 */
.L_x_12423:
        /* <DEDUP_REMOVED lines=44> */
.L_x_12422:
[----:B------:R-:W-:Y:S05]  /*4d90*/  BSYNC B2 ;  /* 0x0000000000027941 */ /* 0x000fea0003800000 */
.L_x_12421:
        /* <DEDUP_REMOVED lines=12> */
.L_x_12417:
[----:B------:R-:W-:Y:S05]  /*4e60*/  BSYNC B1 ;  /* 0x0000000000017941 */ /* 0x000fea0003800000 */
.L_x_12415:
        /* <DEDUP_REMOVED lines=8> */
.L_x_12426:
        /* <DEDUP_REMOVED lines=12> */
.L_x_12429:
[----:B------:R-:W-:Y:S02]  /*4fb0*/  IMAD.MOV.U32 R13, RZ, RZ, R8 ;  /* 0x000000ffff0d7224 */ /* 0x000fe400078e0008 */
.L_x_12430:
[----:B------:R-:W-:Y:S05]  /*4fc0*/  BSYNC B2 ;  /* 0x0000000000027941 */ /* 0x000fea0003800000 */
.L_x_12428:
        /* <DEDUP_REMOVED lines=16> */
.L_x_12434:
[----:B------:R-:W-:Y:S05]  /*50d0*/  BSYNC B3 ;  /* 0x0000000000037941 */ /* 0x000fea0003800000 */
.L_x_12433:
        /* <DEDUP_REMOVED lines=44> */
.L_x_12432:
[----:B------:R-:W-:Y:S05]  /*53a0*/  BSYNC B2 ;  /* 0x0000000000027941 */ /* 0x000fea0003800000 */
.L_x_12431:
        /* <DEDUP_REMOVED lines=12> */
.L_x_12427:
[----:B------:R-:W-:Y:S05]  /*5470*/  BSYNC B1 ;  /* 0x0000000000017941 */ /* 0x000fea0003800000 */
.L_x_12425:
        /* <DEDUP_REMOVED lines=8> */
.L_x_12436:
        /* <DEDUP_REMOVED lines=12> */
.L_x_12439:
[----:B------:R-:W-:Y:S02]  /*55c0*/  MOV R14, R8 ;  /* 0x00000008000e7202 */ /* 0x000fe40000000f00 */
.L_x_12440:
[----:B------:R-:W-:Y:S05]  /*55d0*/  BSYNC B2 ;  /* 0x0000000000027941 */ /* 0x000fea0003800000 */
.L_x_12438:
        /* <DEDUP_REMOVED lines=16> */
.L_x_12444:
[----:B------:R-:W-:Y:S05]  /*56e0*/  BSYNC B3 ;  /* 0x0000000000037941 */ /* 0x000fea0003800000 */
.L_x_12443:
        /* <DEDUP_REMOVED lines=44> */
.L_x_12442:
[----:B------:R-:W-:Y:S05]  /*59b0*/  BSYNC B2 ;  /* 0x0000000000027941 */ /* 0x000fea0003800000 */
.L_x_12441:
        /* <DEDUP_REMOVED lines=12> */
.L_x_12437:
[----:B------:R-:W-:Y:S05]  /*5a80*/  BSYNC B1 ;  /* 0x0000000000017941 */ /* 0x000fea0003800000 */
.L_x_12435:
        /* <DEDUP_REMOVED lines=8> */
.L_x_12446:
        /* <DEDUP_REMOVED lines=12> */
.L_x_12449:
[----:B------:R-:W-:Y:S02]  /*5bd0*/  IMAD.MOV.U32 R15, RZ, RZ, R8 ;  /* 0x000000ffff0f7224 */ /* 0x000fe400078e0008 */
.L_x_12450:
[----:B------:R-:W-:Y:S05]  /*5be0*/  BSYNC B2 ;  /* 0x0000000000027941 */ /* 0x000fea0003800000 */
.L_x_12448:
        /* <DEDUP_REMOVED lines=16> */
.L_x_12454:
[----:B------:R-:W-:Y:S05]  /*5cf0*/  BSYNC B3 ;  /* 0x0000000000037941 */ /* 0x000fea0003800000 */
.L_x_12453:
        /* <DEDUP_REMOVED lines=44> */
.L_x_12452:
[----:B------:R-:W-:Y:S05]  /*5fc0*/  BSYNC B2 ;  /* 0x0000000000027941 */ /* 0x000fea0003800000 */
.L_x_12451:
        /* <DEDUP_REMOVED lines=12> */
.L_x_12447:
[----:B------:R-:W-:Y:S05]  /*6090*/  BSYNC B1 ;  /* 0x0000000000017941 */ /* 0x000fea0003800000 */
.L_x_12445:
[----:B------:R-:W-:Y:S01]  /*60a0*/  BSSY B1, `(.L_x_12455) ;  /* 0x0000060000017945 */ /* 0x000fe20003800000 */
[----:B------:R-:W-:Y:S05]  /*60b0*/  @P2 BRA `(.L_x_12456) ;  /* 0x0000006000002947 */ /* 0x000fea0003800000 */
[----:B-1----:R-:W-:Y:S02]  /*60c0*/  IMAD.MOV.U32 R91, RZ, RZ, RZ ;  /* 0x000000ffff5b7224 */ /* 0x002fe400078e00ff */
[----:B------:R-:W-:Y:S01]  /*60d0*/  IMAD.MOV.U32 R72, RZ, RZ, R73 ;  /* 0x000000ffff487224 */ /* 0x000fe200078e0049 */
[----:B------:R-:W-:Y:S05]  /*60e0*/  @!P0 BRA `(.L_x_12457) ;  /* 0x000005b000008947 */ /* 0x000fea0003800000 */
[----:B------:R-:W-:Y:S01]  /*60f0*/  MOV R72, R73 ;  /* 0x0000004900487202 */ /* 0x000fe20000000f00 */
[----:B-----5:R-:W-:Y:S01]  /*6100*/  HADD2.F32 R91, -RZ, R71.H0_H0 ;  /* 0x20000047ff5b7230 */ /* 0x020fe20000004100 */
[----:B------:R-:W-:Y:S05]  /*6110*/  BRA `(.L_x_12457) ;  /* 0x0000058000007947 */ /* 0x000fea0003800000 */
.L_x_12456:
        /* <DEDUP_REMOVED lines=12> */
.L_x_12459:
[----:B------:R-:W-:Y:S02]  /*61e0*/  IMAD.MOV.U32 R84, RZ, RZ, R8 ;  /* 0x000000ffff547224 */ /* 0x000fe400078e0008 */
.L_x_12460:
[----:B------:R-:W-:Y:S05]  /*61f0*/  BSYNC B2 ;  /* 0x0000000000027941 */ /* 0x000fea0003800000 */
.L_x_12458:
        /* <DEDUP_REMOVED lines=16> */
.L_x_12464:
[----:B------:R-:W-:Y:S05]  /*6300*/  BSYNC B3 ;  /* 0x0000000000037941 */ /* 0x000fea0003800000 */
.L_x_12463:
        /* <DEDUP_REMOVED lines=44> */
.L_x_12462:
[----:B------:R-:W-:Y:S05]  /*65d0*/  BSYNC B2 ;  /* 0x0000000000027941 */ /* 0x000fea0003800000 */
.L_x_12461:
        /* <DEDUP_REMOVED lines=8> */
[----:B-1----:R-:W-:Y:S02]  /*6660*/  FSEL R91, R75, RZ, !P3 ;  /* 0x000000ff4b5b7208 */ /* 0x002fe40005800000 */
[----:B------:R-:W-:-:S03]  /*6670*/  SEL R73, RZ, 0x1, P3 ;  /* 0x00000001ff497807 */ /* 0x000fc60001800000 */
[----:B------:R-:W-:Y:S01]  /*6680*/  @P0 FADD.FTZ R91, R74, R91 ;  /* 0x0000005b4a5b0221 */ /* 0x000fe20000010000 */
[----:B------:R-:W-:Y:S02]  /*6690*/  PRMT R84, R73, 0x7610, R84 ;  /* 0x0000761049547816 */ /* 0x000fe40000000054 */
.L_x_12457:
[----:B------:R-:W-:Y:S05]  /*66a0*/  BSYNC B1 ;  /* 0x0000000000017941 */ /* 0x000fea0003800000 */
.L_x_12455:
        /* <DEDUP_REMOVED lines=8> */
.L_x_12466:
        /* <DEDUP_REMOVED lines=12> */
.L_x_12469:
[----:B------:R-:W-:Y:S02]  /*67f0*/  MOV R85, R8 ;  /* 0x0000000800557202 */ /* 0x000fe40000000f00 */
.L_x_12470:
[----:B------:R-:W-:Y:S05]  /*6800*/  BSYNC B2 ;  /* 0x0000000000027941 */ /* 0x000fea0003800000 */
.L_x_12468:
        /* <DEDUP_REMOVED lines=16> */
.L_x_12474:
[----:B------:R-:W-:Y:S05]  /*6910*/  BSYNC B3 ;  /* 0x0000000000037941 */ /* 0x000fea0003800000 */
.L_x_12473:
        /* <DEDUP_REMOVED lines=44> */
.L_x_12472:
[----:B------:R-:W-:Y:S05]  /*6be0*/  BSYNC B2 ;  /* 0x0000000000027941 */ /* 0x000fea0003800000 */
.L_x_12471:
        /* <DEDUP_REMOVED lines=12> */
.L_x_12467:
[----:B------:R-:W-:Y:S05]  /*6cb0*/  BSYNC B1 ;  /* 0x0000000000017941 */ /* 0x000fea0003800000 */
.L_x_12465:
[----:B------:R-:W-:Y:S01]  /*6cc0*/  IMAD.WIDE.U32 R102, R103, R108, c[0x0][0x188] ;  /* 0x0000620067667625 */ /* 0x000fe200078e006c */
[----:B------:R-:W-:Y:S01]  /*6cd0*/  F2FP.PACK_AB R75, R90, R91 ;  /* 0x0000005b5a4b723e */ /* 0x000fe200000000ff */
[----:B------:R-:W-:Y:S01]  /*6ce0*/  BSSY B1, `(.L_x_12475) ;  /* 0x000001e000017945 */ /* 0x000fe20003800000 */
[----:B------:R-:W-:Y:S02]  /*6cf0*/  F2FP.PACK_AB R74, R94, R95 ;  /* 0x0000005f5e4a723e */ /* 0x000fe400000000ff */
[----:B------:R-:W-:Y:S02]  /*6d00*/  F2FP.PACK_AB R73, R96, R97 ;  /* 0x000000616049723e */ /* 0x000fe400000000ff */
[----:B------:R-:W-:Y:S02]  /*6d10*/  F2FP.PACK_AB R72, R98, R99 ;  /* 0x000000636248723e */ /* 0x000fe400000000ff */
[----:B------:R-:W-:-:S02]  /*6d20*/  IADD3 R111, R111, 0x40, RZ ;  /* 0x000000406f6f7810 */ /* 0x000fc40007ffe0ff */
        /* <DEDUP_REMOVED lines=25> */
.L_x_12476:
[----:B------:R-:W-:Y:S05]  /*6ec0*/  BSYNC B1 ;  /* 0x0000000000017941 */ /* 0x000fea0003800000 */
.L_x_12475:
[----:B-----5:R1:W5:Y:S04]  /*6ed0*/  @P1 LDG.E.128 R64, [R100.64] ;  /* 0x0000000664401981 */ /* 0x020368000c1e1d00 */
[----:B------:R1:W5:Y:S01]  /*6ee0*/  @P0 LDG.E.128 R68, [R92.64] ;  /* 0x000000065c440981 */ /* 0x000362000c1e1d00 */
[----:B------:R-:W-:Y:S01]  /*6ef0*/  BSSY B1, `(.L_x_12477) ;  /* 0x0000060000017945 */ /* 0x000fe20003800000 */
[----:B------:R-:W-:Y:S05]  /*6f00*/  @P2 BRA `(.L_x_12478) ;  /* 0x0000006000002947 */ /* 0x000fea0003800000 */
[----:B-1----:R-:W-:Y:S02]  /*6f10*/  IMAD.MOV.U32 R101, RZ, RZ, RZ ;  /* 0x000000ffff657224 */ /* 0x002fe400078e00ff */
[----:B0-----:R-:W-:Y:S01]  /*6f20*/  IMAD.MOV.U32 R72, RZ, RZ, R86 ;  /* 0x000000ffff487224 */ /* 0x001fe200078e0056 */
[----:B------:R-:W-:Y:S05]  /*6f30*/  @!P0 BRA `(.L_x_12479) ;  /* 0x000005b000008947 */ /* 0x000fea0003800000 */
[----:B------:R-:W-:Y:S01]  /*6f40*/  MOV R72, R86 ;  /* 0x0000005600487202 */ /* 0x000fe20000000f00 */
[----:B-----5:R-:W-:Y:S01]  /*6f50*/  HADD2.F32 R101, -RZ, R68.H0_H0 ;  /* 0x20000044ff657230 */ /* 0x020fe20000004100 */
[----:B------:R-:W-:Y:S05]  /*6f60*/  BRA `(.L_x_12479) ;  /* 0x0000058000007947 */ /* 0x000fea0003800000 */
.L_x_12478:
        /* <DEDUP_REMOVED lines=12> */
.L_x_12481:
[----:B------:R-:W-:Y:S02]  /*7030*/  IMAD.MOV.U32 R10, RZ, RZ, R8 ;  /* 0x000000ffff0a7224 */ /* 0x000fe400078e0008 */
.L_x_12482:
[----:B------:R-:W-:Y:S05]  /*7040*/  BSYNC B2 ;  /* 0x0000000000027941 */ /* 0x000fea0003800000 */
.L_x_12480:
        /* <DEDUP_REMOVED lines=16> */
.L_x_12486:
[----:B------:R-:W-:Y:S05]  /*7150*/  BSYNC B3 ;  /* 0x0000000000037941 */ /* 0x000fea0003800000 */
.L_x_12485:
        /* <DEDUP_REMOVED lines=44> */
.L_x_12484:
[----:B------:R-:W-:Y:S05]  /*7420*/  BSYNC B2 ;  /* 0x0000000000027941 */ /* 0x000fea0003800000 */
.L_x_12483:
        /* <DEDUP_REMOVED lines=8> */
[----:B-1----:R-:W-:Y:S02]  /*74b0*/  FSEL R101, R74, RZ, !P3 ;  /* 0x000000ff4a657208 */ /* 0x002fe40005800000 */
[----:B------:R-:W-:-:S03]  /*74c0*/  SEL R73, RZ, 0x1, P3 ;  /* 0x00000001ff497807 */ /* 0x000fc60001800000 */
[----:B------:R-:W-:Y:S01]  /*74d0*/  @P0 FADD.FTZ R101, R86, R101 ;  /* 0x0000006556650221 */ /* 0x000fe20000010000 */
[----:B------:R-:W-:Y:S02]  /*74e0*/  PRMT R10, R73, 0x7610, R10 ;  /* 0x00007610490a7816 */ /* 0x000fe4000000000a */
.L_x_12479:
[----:B------:R-:W-:Y:S05]  /*74f0*/  BSYNC B1 ;  /* 0x0000000000017941 */ /* 0x000fea0003800000 */
.L_x_12477:
        /* <DEDUP_REMOVED lines=8> */
.L_x_12488:
        /* <DEDUP_REMOVED lines=12> */
.L_x_12491:
[----:B------:R-:W-:Y:S02]  /*7640*/  MOV R11, R8 ;  /* 0x00000008000b7202 */ /* 0x000fe40000000f00 */
.L_x_12492:
[----:B------:R-:W-:Y:S05]  /*7650*/  BSYNC B2 ;  /* 0x0000000000027941 */ /* 0x000fea0003800000 */
.L_x_12490:
        /* <DEDUP_REMOVED lines=16> */
.L_x_12496:
[----:B------:R-:W-:Y:S05]  /*7760*/  BSYNC B3 ;  /* 0x0000000000037941 */ /* 0x000fea0003800000 */
.L_x_12495:
        /* <DEDUP_REMOVED lines=44> */
.L_x_12494:
[----:B------:R-:W-:Y:S05]  /*7a30*/  BSYNC B2 ;  /* 0x0000000000027941 */ /* 0x000fea0003800000 */
.L_x_12493:
        /* <DEDUP_REMOVED lines=12> */
.L_x_12489:
[----:B------:R-:W-:Y:S05]  /*7b00*/  BSYNC B1 ;  /* 0x0000000000017941 */ /* 0x000fea0003800000 */
.L_x_12487:
        /* <DEDUP_REMOVED lines=8> */
.L_x_12498:
        /* <DEDUP_REMOVED lines=12> */
.L_x_12501:
[----:B------:R-:W-:Y:S02]  /*7c50*/  IMAD.MOV.U32 R12, RZ, RZ, R8 ;  /* 0x000000ffff0c7224 */ /* 0x000fe400078e0008 */
.L_x_12502:
[----:B------:R-:W-:Y:S05]  /*7c60*/  BSYNC B2 ;  /* 0x0000000000027941 */ /* 0x000fea0003800000 */
.L_x_12500:
        /* <DEDUP_REMOVED lines=16> */
.L_x_12506:
[----:B------:R-:W-:Y:S05]  /*7d70*/  BSYNC B3 ;  /* 0x0000000000037941 */ /* 0x000fea0003800000 */
.L_x_12505:
        /* <DEDUP_REMOVED lines=44> */
.L_x_12504:
[----:B------:R-:W-:Y:S05]  /*8040*/  BSYNC B2 ;  /* 0x0000000000027941 */ /* 0x000fea0003800000 */
.L_x_12503:
        /* <DEDUP_REMOVED lines=12> */
.L_x_12499:
[----:B------:R-:W-:Y:S05]  /*8110*/  BSYNC B1 ;  /* 0x0000000000017941 */ /* 0x000fea0003800000 */
.L_x_12497:
        /* <DEDUP_REMOVED lines=8> */
.L_x_12508:
        /* <DEDUP_REMOVED lines=12> */
.L_x_12511:
[----:B------:R-:W-:Y:S02]  /*8260*/  IMAD.MOV.U32 R13, RZ, RZ, R8 ;  /* 0x000000ffff0d7224 */ /* 0x000fe400078e0008 */
.L_x_12512:
[----:B------:R-:W-:Y:S05]  /*8270*/  BSYNC B2 ;  /* 0x0000000000027941 */ /* 0x000fea0003800000 */
.L_x_12510:
        /* <DEDUP_REMOVED lines=16> */
.L_x_12516:
[----:B------:R-:W-:Y:S05]  /*8380*/  BSYNC B3 ;  /* 0x0000000000037941 */ /* 0x000fea0003800000 */
.L_x_12515:
        /* <DEDUP_REMOVED lines=44> */
.L_x_12514:
[----:B------:R-:W-:Y:S05]  /*8650*/  BSYNC B2 ;  /* 0x0000000000027941 */ /* 0x000fea0003800000 */
.L_x_12513:
        /* <DEDUP_REMOVED lines=12> */
.L_x_12509:
[----:B------:R-:W-:Y:S05]  /*8720*/  BSYNC B1 ;  /* 0x0000000000017941 */ /* 0x000fea0003800000 */
.L_x_12507:
        /* <DEDUP_REMOVED lines=8> */
.L_x_12518:
        /* <DEDUP_REMOVED lines=12> */
.L_x_12521:
[----:B------:R-:W-:Y:S02]  /*8870*/  MOV R14, R8 ;  /* 0x00000008000e7202 */ /* 0x000fe40000000f00 */
.L_x_12522:
[----:B------:R-:W-:Y:S05]  /*8880*/  BSYNC B2 ;  /* 0x0000000000027941 */ /* 0x000fea0003800000 */
.L_x_12520:
        /* <DEDUP_REMOVED lines=16> */
.L_x_12526:
[----:B------:R-:W-:Y:S05]  /*8990*/  BSYNC B3 ;  /* 0x0000000000037941 */ /* 0x000fea0003800000 */
.L_x_12525:
        /* <DEDUP_REMOVED lines=44> */
.L_x_12524:
[----:B------:R-:W-:Y:S05]  /*8c60*/  BSYNC B2 ;  /* 0x0000000000027941 */ /* 0x000fea0003800000 */
.L_x_12523:
        /* <DEDUP_REMOVED lines=12> */
.L_x_12519:
[----:B------:R-:W-:Y:S05]  /*8d30*/  BSYNC B1 ;  /* 0x0000000000017941 */ /* 0x000fea0003800000 */
.L_x_12517:
        /* <DEDUP_REMOVED lines=8> */
.L_x_12528:
        /* <DEDUP_REMOVED lines=12> */
.L_x_12531:
[----:B------:R-:W-:Y:S02]  /*8e80*/  IMAD.MOV.U32 R15, RZ, RZ, R8 ;  /* 0x000000ffff0f7224 */ /* 0x000fe400078e0008 */
.L_x_12532:
[----:B------:R-:W-:Y:S05]  /*8e90*/  BSYNC B2 ;  /* 0x0000000000027941 */ /* 0x000fea0003800000 */
.L_x_12530:
        /* <DEDUP_REMOVED lines=16> */
.L_x_12536:
[----:B------:R-:W-:Y:S05]  /*8fa0*/  BSYNC B3 ;  /* 0x0000000000037941 */ /* 0x000fea0003800000 */
.L_x_12535:
        /* <DEDUP_REMOVED lines=44> */
.L_x_12534:
[----:B------:R-:W-:Y:S05]  /*9270*/  BSYNC B2 ;  /* 0x0000000000027941 */ /* 0x000fea0003800000 */
.L_x_12533:
        /* <DEDUP_REMOVED lines=12> */
.L_x_12529:
[----:B------:R-:W-:Y:S05]  /*9340*/  BSYNC B1 ;  /* 0x0000000000017941 */ /* 0x000fea0003800000 */
.L_x_12527:
        /* <DEDUP_REMOVED lines=8> */
.L_x_12538:
        /* <DEDUP_REMOVED lines=12> */
.L_x_12541:
[----:B------:R-:W-:Y:S02]  /*9490*/  IMAD.MOV.U32 R84, RZ, RZ, R8 ;  /* 0x000000ffff547224 */ /* 0x000fe400078e0008 */
.L_x_12542:
[----:B------:R-:W-:Y:S05]  /*94a0*/  BSYNC B2 ;  /* 0x0000000000027941 */ /* 0x000fea0003800000 */
.L_x_12540:
        /* <DEDUP_REMOVED lines=16> */
.L_x_12546:
[----:B------:R-:W-:Y:S05]  /*95b0*/  BSYNC B3 ;  /* 0x0000000000037941 */ /* 0x000fea0003800000 */
.L_x_12545:
        /* <DEDUP_REMOVED lines=44> */
.L_x_12544:
[----:B------:R-:W-:Y:S05]  /*9880*/  BSYNC B2 ;  /* 0x0000000000027941 */ /* 0x000fea0003800000 */
.L_x_12543:
        /* <DEDUP_REMOVED lines=12> */
.L_x_12539:
[----:B------:R-:W-:Y:S05]  /*9950*/  BSYNC B1 ;  /* 0x0000000000017941 */ /* 0x000fea0003800000 */
.L_x_12537:
        /* <DEDUP_REMOVED lines=8> */
.L_x_12548:
        /* <DEDUP_REMOVED lines=12> */
.L_x_12551:
[----:B------:R-:W-:Y:S02]  /*9aa0*/  IMAD.MOV.U32 R85, RZ, RZ, R8 ;  /* 0x000000ffff557224 */ /* 0x000fe400078e0008 */
.L_x_12552:
[----:B------:R-:W-:Y:S05]  /*9ab0*/  BSYNC B2 ;  /* 0x0000000000027941 */ /* 0x000fea0003800000 */
.L_x_12550:
        /* <DEDUP_REMOVED lines=16> */
.L_x_12556:
[----:B------:R-:W-:Y:S05]  /*9bc0*/  BSYNC B3 ;  /* 0x0000000000037941 */ /* 0x000fea0003800000 */
.L_x_12555:
        /* <DEDUP_REMOVED lines=44> */
.L_x_12554:
[----:B------:R-:W-:Y:S05]  /*9e90*/  BSYNC B2 ;  /* 0x0000000000027941 */ /* 0x000fea0003800000 */
.L_x_12553:
        /* <DEDUP_REMOVED lines=12> */
.L_x_12549:
[----:B------:R-:W-:Y:S05]  /*9f60*/  BSYNC B1 ;  /* 0x0000000000017941 */ /* 0x000fea0003800000 */
.L_x_12547:
        /* <DEDUP_REMOVED lines=52> */
.L_x_12558:
[----:B------:R-:W-:Y:S05]  /*a2b0*/  BSYNC B1 ;  /* 0x0000000000017941 */ /* 0x000fea0003800000 */
.L_x_12557:
[----:B0-----:R-:W-:Y:S01]  /*a2c0*/  FADD.FTZ R93, R108, R109 ;  /* 0x0000006d6c5d7221 */ /* 0x001fe20000010000 */
[----:B------:R-:W-:Y:S05]  /*a2d0*/  BRA.DIV ~URZ, `(.L_x_12559) ;  /* 0x00000c227f007947 */ /* 0x000fea000b800000 */
[----:B------:R0:W1:Y:S02]  /*a2e0*/  SHFL.BFLY PT, R72, R93, 0x1, 0x1f ;  /* 0x0c201f005d487f89 */ /* 0x00006400000e0000 */
.L_x_12565:
        /* <DEDUP_REMOVED lines=68> */
.L_x_12566:
        /* <DEDUP_REMOVED lines=95> */
[----:B------:R-:W-:Y:S01]  /*ad20*/  IADD3 R90, R88, 0x20, RZ ;  /* 0x00000020585a7810 */ /* 0x000fe20007ffe0ff */
        /* <DEDUP_REMOVED lines=21> */
.L_x_12562:
[----:B-1----:R-:W-:Y:S05]  /*ae80*/  BSYNC B1 ;  /* 0x0000000000017941 */ /* 0x002fea0003800000 */
.L_x_12561:
[----:B0-----:R-:W-:-:S05]  /*ae90*/  IMAD.MOV.U32 R73, RZ, RZ, c[0x0][0x160] ;  /* 0x00005800ff497624 */ /* 0x001fca00078e00ff */
[----:B------:R-:W-:-:S04]  /*aea0*/  LEA R0, R73, R0, 0x2 ;  /* 0x0000000049007211 */ /* 0x000fc800078e10ff */
[----:B------:R-:W-:-:S13]  /*aeb0*/  ISETP.GE.AND P0, PT, R0, c[0x0][0x164], PT ;  /* 0x0000590000007a0c */ /* 0x000fda0003f06270 */
[----:B-----5:R-:W-:Y:S01]  /*aec0*/  @P0 CALL.REL.NOINC `(.L_x_12563) ;  /* 0x0000001000000944 */ /* 0x020fe20003c00000 */
[----:B------:R-:W-:Y:S05]  /*aed0*/  BRA `(.L_x_12564) ;  /* 0xffff590000007947 */ /* 0x000fea000383ffff */
.L_x_12563:
[----:B------:R-:W-:Y:S05]  /*aee0*/  BSYNC B0 ;  /* 0x0000000000007941 */ /* 0x000fea0003800000 */
.L_x_12312:
[----:B------:R-:W-:Y:S05]  /*aef0*/  EXIT ;  /* 0x000000000000794d */ /* 0x000fea0003800000 */
.L_x_12559:
[----:B------:R-:W-:Y:S01]  /*af00*/  IMAD.MOV.U32 R92, RZ, RZ, 0x1 ;  /* 0x00000001ff5c7424 */ /* 0x000fe200078e00ff */
[----:B------:R-:W-:Y:S01]  /*af10*/  MOV R74, 0x1f ;  /* 0x0000001f004a7802 */ /* 0x000fe20000000f00 */
[----:B------:R-:W-:Y:S01]  /*af20*/  IMAD.MOV.U32 R75, RZ, RZ, -0x1 ;  /* 0xffffffffff4b7424 */ /* 0x000fe200078e00ff */
[----:B------:R-:W-:Y:S02]  /*af30*/  MOV R72, 0xaf50 ;  /* 0x0000af5000487802 */ /* 0x000fe40000000f00 */
[----:B-----5:R-:W-:Y:S05]  /*af40*/  CALL.REL.NOINC `($__internal_91_$__cuda_sm70_shflsync_bfly_p) ;  /* 0x0000069000007944 */ /* 0x020fea0003c00000 */
[----:B-1----:R-:W-:Y:S01]  /*af50*/  MOV R72, R92 ;  /* 0x0000005c00487202 */ /* 0x002fe20000000f00 */
[----:B0-----:R-:W-:Y:S05]  /*af60*/  BRA `(.L_x_12565) ;  /* 0xfffff38000007947 */ /* 0x001fea000383ffff */
.L_x_12560:
[----:B------:R-:W-:Y:S01]  /*af70*/  HFMA2.MMA R74, -RZ, RZ, 0, 1.847743988037109375e-06 ;  /* 0x0000001fff4a7435 */ /* 0x000fe200000001ff */
[----:B------:R-:W-:Y:S01]  /*af80*/  IMAD.MOV.U32 R92, RZ, RZ, 0x2 ;  /* 0x00000002ff5c7424 */ /* 0x000fe200078e00ff */
[----:B------:R-:W-:Y:S01]  /*af90*/  MOV R72, 0xafc0 ;  /* 0x0000afc000487802 */ /* 0x000fe20000000f00 */
[----:B------:R-:W-:-:S03]  /*afa0*/  IMAD.MOV.U32 R75, RZ, RZ, -0x1 ;  /* 0xffffffffff4b7424 */ /* 0x000fc600078e00ff */
[----:B-----5:R-:W-:Y:S05]  /*afb0*/  CALL.REL.NOINC `($__internal_91_$__cuda_sm70_shflsync_bfly_p) ;  /* 0x0000062000007944 */ /* 0x020fea0003c00000 */
[----:B01----:R-:W-:Y:S01]  /*afc0*/  FADD.FTZ R93, R93, R92 ;  /* 0x0000005c5d5d7221 */ /* 0x003fe20000010000 */
[----:B------:R-:W-:Y:S01]  /*afd0*/  MOV R92, 0x4 ;  /* 0x00000004005c7802 */ /* 0x000fe20000000f00 */
[----:B------:R-:W-:Y:S01]  /*afe0*/  IMAD.MOV.U32 R74, RZ, RZ, 0x1f ;  /* 0x0000001fff4a7424 */ /* 0x000fe200078e00ff */
[----:B------:R-:W-:-:S02]  /*aff0*/  MOV R75, 0xffffffff ;  /* 0xffffffff004b7802 */ /* 0x000fc40000000f00 */
[----:B------:R-:W-:Y:S02]  /*b000*/  MOV R72, 0xb020 ;  /* 0x0000b02000487802 */ /* 0x000fe40000000f00 */
[----:B------:R-:W-:Y:S05]  /*b010*/  CALL.REL.NOINC `($__internal_91_$__cuda_sm70_shflsync_bfly_p) ;  /* 0x000005c000007944 */ /* 0x000fea0003c00000 */
[----:B0-----:R-:W-:Y:S01]  /*b020*/  HFMA2.MMA R74, -RZ, RZ, 0, 1.847743988037109375e-06 ;  /* 0x0000001fff4a7435 */ /* 0x001fe200000001ff */
[----:B-1----:R-:W-:Y:S01]  /*b030*/  FADD.FTZ R93, R93, R92 ;  /* 0x0000005c5d5d7221 */ /* 0x002fe20000010000 */
[----:B------:R-:W-:Y:S01]  /*b040*/  MOV R72, 0xb080 ;  /* 0x0000b08000487802 */ /* 0x000fe20000000f00 */
[----:B------:R-:W-:Y:S02]  /*b050*/  IMAD.MOV.U32 R92, RZ, RZ, 0x8 ;  /* 0x00000008ff5c7424 */ /* 0x000fe400078e00ff */
[----:B------:R-:W-:Y:S02]  /*b060*/  IMAD.MOV.U32 R75, RZ, RZ, -0x1 ;  /* 0xffffffffff4b7424 */ /* 0x000fe400078e00ff */
[----:B------:R-:W-:Y:S05]  /*b070*/  CALL.REL.NOINC `($__internal_91_$__cuda_sm70_shflsync_bfly_p) ;  /* 0x0000056000007944 */ /* 0x000fea0003c00000 */
[----:B01----:R-:W-:Y:S01]  /*b080*/  FADD.FTZ R93, R93, R92 ;  /* 0x0000005c5d5d7221 */ /* 0x003fe20000010000 */
[----:B------:R-:W-:Y:S01]  /*b090*/  MOV R92, 0x10 ;  /* 0x00000010005c7802 */ /* 0x000fe20000000f00 */
[----:B------:R-:W-:Y:S01]  /*b0a0*/  IMAD.MOV.U32 R74, RZ, RZ, 0x1f ;  /* 0x0000001fff4a7424 */ /* 0x000fe200078e00ff */
[----:B------:R-:W-:Y:S02]  /*b0b0*/  MOV R75, 0xffffffff ;  /* 0xffffffff004b7802 */ /* 0x000fe40000000f00 */
[----:B------:R-:W-:-:S02]  /*b0c0*/  MOV R72, 0xb0e0 ;  /* 0x0000b0e000487802 */ /* 0x000fc40000000f00 */
[----:B------:R-:W-:Y:S05]  /*b0d0*/  CALL.REL.NOINC `($__internal_91_$__cuda_sm70_shflsync_bfly_p) ;  /* 0x0000050000007944 */ /* 0x000fea0003c00000 */
        /* <DEDUP_REMOVED lines=54> */
[----:B------:R-:W-:Y:S05]  /*b440*/  CALL.REL.NOINC `($__internal_91_$__cuda_sm70_shflsync_bfly_p) ;  /* 0x0000019000007944 */ /* 0x000fea0003c00000 */
[----:B01----:R-:W-:Y:S01]  /*b450*/  FADD.FTZ R93, R93, R92 ;  /* 0x0000005c5d5d7221 */ /* 0x003fe20000010000 */
[----:B------:R-:W-:Y:S01]  /*b460*/  MOV R92, 0x2 ;  /* 0x00000002005c7802 */ /* 0x000fe20000000f00 */
[----:B------:R-:W-:Y:S01]  /*b470*/  IMAD.MOV.U32 R74, RZ, RZ, 0x1f ;  /* 0x0000001fff4a7424 */ /* 0x000fe200078e00ff */
[----:B------:R-:W-:Y:S02]  /*b480*/  MOV R75, 0xffffffff ;  /* 0xffffffff004b7802 */ /* 0x000fe40000000f00 */
[----:B------:R-:W-:-:S02]  /*b490*/  MOV R72, 0xb4b0 ;  /* 0x0000b4b000487802 */ /* 0x000fc40000000f00 */
[----:B------:R-:W-:Y:S05]  /*b4a0*/  CALL.REL.NOINC `($__internal_91_$__cuda_sm70_shflsync_bfly_p) ;  /* 0x0000013000007944 */ /* 0x000fea0003c00000 */
[----:B0-----:R-:W-:Y:S01]  /*b4b0*/  HFMA2.MMA R74, -RZ, RZ, 0, 1.847743988037109375e-06 ;  /* 0x0000001fff4a7435 */ /* 0x001fe200000001ff */
[----:B-1----:R-:W-:Y:S01]  /*b4c0*/  FADD.FTZ R93, R93, R92 ;  /* 0x0000005c5d5d7221 */ /* 0x002fe20000010000 */
[----:B------:R-:W-:Y:S01]  /*b4d0*/  MOV R72, 0xb510 ;  /* 0x0000b51000487802 */ /* 0x000fe20000000f00 */
[----:B------:R-:W-:-:S02]  /*b4e0*/  IMAD.MOV.U32 R92, RZ, RZ, 0x4 ;  /* 0x00000004ff5c7424 */ /* 0x000fc400078e00ff */
[----:B------:R-:W-:Y:S02]  /*b4f0*/  IMAD.MOV.U32 R75, RZ, RZ, -0x1 ;  /* 0xffffffffff4b7424 */ /* 0x000fe400078e00ff */
[----:B------:R-:W-:Y:S05]  /*b500*/  CALL.REL.NOINC `($__internal_91_$__cuda_sm70_shflsync_bfly_p) ;  /* 0x000000d000007944 */ /* 0x000fea0003c00000 */
[----:B01----:R-:W-:Y:S01]  /*b510*/  FADD.FTZ R93, R93, R92 ;  /* 0x0000005c5d5d7221 */ /* 0x003fe20000010000 */
[----:B------:R-:W-:Y:S01]  /*b520*/  MOV R92, 0x8 ;  /* 0x00000008005c7802 */ /* 0x000fe20000000f00 */
[----:B------:R-:W-:Y:S01]  /*b530*/  IMAD.MOV.U32 R74, RZ, RZ, 0x1f ;  /* 0x0000001fff4a7424 */ /* 0x000fe200078e00ff */
[----:B------:R-:W-:Y:S02]  /*b540*/  MOV R75, 0xffffffff ;  /* 0xffffffff004b7802 */ /* 0x000fe40000000f00 */
[----:B------:R-:W-:Y:S02]  /*b550*/  MOV R72, 0xb570 ;  /* 0x0000b57000487802 */ /* 0x000fe40000000f00 */
[----:B------:R-:W-:Y:S05]  /*b560*/  CALL.REL.NOINC `($__internal_91_$__cuda_sm70_shflsync_bfly_p) ;  /* 0x0000007000007944 */ /* 0x000fea0003c00000 */
[----:B0-----:R-:W-:Y:S01]  /*b570*/  HFMA2.MMA R74, -RZ, RZ, 0, 1.847743988037109375e-06 ;  /* 0x0000001fff4a7435 */ /* 0x001fe200000001ff */
[----:B-1----:R-:W-:Y:S01]  /*b580*/  FADD.FTZ R93, R93, R92 ;  /* 0x0000005c5d5d7221 */ /* 0x002fe20000010000 */
[----:B------:R-:W-:Y:S01]  /*b590*/  MOV R72, 0xb5d0 ;  /* 0x0000b5d000487802 */ /* 0x000fe20000000f00 */
[----:B------:R-:W-:Y:S02]  /*b5a0*/  IMAD.MOV.U32 R92, RZ, RZ, 0x10 ;  /* 0x00000010ff5c7424 */ /* 0x000fe400078e00ff */
[----:B------:R-:W-:-:S02]  /*b5b0*/  IMAD.MOV.U32 R75, RZ, RZ, -0x1 ;  /* 0xffffffffff4b7424 */ /* 0x000fc400078e00ff */
[----:B------:R-:W-:Y:S05]  /*b5c0*/  CALL.REL.NOINC `($__internal_91_$__cuda_sm70_shflsync_bfly_p) ;  /* 0x0000001000007944 */ /* 0x000fea0003c00000 */
[----:B01----:R-:W-:Y:S05]  /*b5d0*/  BRA `(.L_x_12566) ;  /* 0xfffff15000007947 */ /* 0x003fea000383ffff */
        .weak           $__internal_91_$__cuda_sm70_shflsync_bfly_p
        .type           $__internal_91_$__cuda_sm70_shflsync_bfly_p,@function
        .size           $__internal_91_$__cuda_sm70_shflsync_bfly_p,(.L_x_22259 - $__internal_91_$__cuda_sm70_shflsync_bfly_p)
$__internal_91_$__cuda_sm70_shflsync_bfly_p:
[----:B------:R-:W-:Y:S01]  /*b5e0*/  MOV R73, 0x0 ;  /* 0x0000000000497802 */ /* 0x000fe20000000f00 */
[----:B------:R-:W-:Y:S04]  /*b5f0*/  WARPSYNC R75 ;  /* 0x0000004b00007348 */ /* 0x000fe80003800000 */
[----:B------:R0:W1:Y:S01]  /*b600*/  SHFL.BFLY PT, R92, R93, R92, R74 ;  /* 0x0c00005c5d5c7389 */ /* 0x00006200000e004a */
[----:B------:R-:W-:Y:S05]  /*b610*/  RET.REL.NODEC R72 `(_ZN10layer_norm13ln_fwd_kernelINS_13Kernel_traitsIf6__halfS2_S2_fjLj768ELj1ELj4ELj1ELj16ENS_18Kernel_traits_baseILj768EfS2_S2_S2_fjLj128EEEEELb1ELb0ELb1ELb1EEEvNS_9FwdParamsE) ;  /* 0xffff49e048007950 */ /* 0x000fea0003c3ffff */
.L_x_12567:
        /* <DEDUP_REMOVED lines=14> */
.L_x_22259:


//--------------------- .text._ZN10layer_norm13ln_fwd_kernelINS_13Kernel_traitsIf6__halfS2_S2_fjLj768ELj1ELj4ELj1ELj16ENS_18Kernel_traits_baseILj768EfS2_S2_S2_fjLj128EEEEELb1ELb1ELb0ELb0EEEvNS_9FwdParamsE --------------------------
	.section	.text._ZN10layer_norm13ln_fwd_kernelINS_13Kernel_traitsIf6__halfS2_S2_fjLj768ELj1ELj4ELj1ELj16ENS_18Kernel_traits_baseILj768EfS2_S2_S2_fjLj128EEEEELb1ELb1ELb0ELb0EEEvNS_9FwdParamsE,"ax",@progbits
	.sectioninfo	@"SHI_REGISTERS=135"
	.align	128
        .global         _ZN10layer_norm13ln_fwd_kernelINS_13Kernel_traitsIf6__halfS2_S2_fjLj768ELj1ELj4ELj1ELj16ENS_18Kernel_traits_baseILj768EfS2_S2_S2_fjLj128EEEEELb1ELb1ELb0ELb0EEEvNS_9FwdParamsE
        .type           _ZN10layer_norm13ln_fwd_kernelINS_13Kernel_traitsIf6__halfS2_S2_fjLj768ELj1ELj4ELj1ELj16ENS_18Kernel_traits_baseILj768EfS2_S2_S2_fjLj128EEEEELb1ELb1ELb0ELb0EEEvNS_9FwdParamsE,@function
        .size           _ZN10layer_norm13ln_fwd_kernelINS_13Kernel_traitsIf6__halfS2_S2_fjLj768ELj1ELj4ELj1ELj16ENS_18Kernel_traits_baseILj768EfS2_S2_S2_fjLj128EEEEELb1ELb1ELb0ELb0EEEvNS_9FwdParamsE,(.L_x_22260 - _ZN10layer_norm13ln_fwd_kernelINS_13Kernel_traitsIf6__halfS2_S2_fjLj768ELj1ELj4ELj1ELj16ENS_18Kernel_traits_baseILj768EfS2_S2_S2_fjLj128EEEEELb1ELb1ELb0ELb0EEEvNS_9FwdParamsE)
        .other          _ZN10layer_norm13ln_fwd_kernelINS_13Kernel_traitsIf6__halfS2_S2_fjLj768ELj1ELj4ELj1ELj16ENS_18Kernel_traits_baseILj768EfS2_S2_S2_fjLj128EEEEELb1ELb1ELb0ELb0EEEvNS_9FwdParamsE,@"STO_CUDA_ENTRY STV_DEFAULT"
_ZN10layer_norm13ln_fwd_kernelINS_13Kernel_traitsIf6__halfS2_S2_fjLj768ELj1ELj4ELj1ELj16ENS_18Kernel_traits_baseILj768EfS2_S2_S2_fjLj128EEEEELb1ELb1ELb0ELb0EEEvNS_9FwdParamsE:
.text._ZN10layer_norm13ln_fwd_kernelINS_13Kernel_traitsIf6__halfS2_S2_fjLj768ELj1ELj4ELj1ELj16ENS_18Kernel_traits_baseILj768EfS2_S2_S2_fjLj128EEEEELb1ELb1ELb0ELb0EEEvNS_9FwdParamsE:
        /* <DEDUP_REMOVED lines=26> */
[----:B------:R-:W-:Y:S01]  /*01a0*/  UIADD3 UR9, UR4, -0x61c88647, URZ ;  /* 0x9e3779b904097890 */ /* 0x000fe2000fffe03f */
[----:B------:R-:W-:Y:S01]  /*01b0*/  LEA R95, R16, R95, 0x2 ;  /* 0x0000005f105f7211 */ /* 0x000fe200078e10ff */
[----:B------:R-:W-:-:S02]  /*01c0*/  UIADD3 UR11, UR4, 0x3c6ef372, URZ ;  /* 0x3c6ef372040b7890 */ /* 0x000fc4000fffe03f */
[----:B-1----:R-:W-:Y:S01]  /*01d0*/  IMAD.WIDE.U32 R4, R3, -0x2daee0ad, RZ ;  /* 0xd2511f5303047825 */ /* 0x002fe200078e00ff */
[----:B------:R-:W-:Y:S01]  /*01e0*/  UIADD3 UR13, UR4, -0x255992d5, URZ ;  /* 0xdaa66d2b040d7890 */ /* 0x000fe2000fffe03f */
[----:B--2---:R-:W-:Y:S01]  /*01f0*/  LOP3.LUT R12, R7, UR5, RZ, 0x3c, !PT ;  /* 0x00000005070c7c12 */ /* 0x004fe2000f8e3cff */
[----:B------:R-:W-:Y:S01]  /*0200*/  UIADD3 UR10, UR5, -0x4498517b, URZ ;  /* 0xbb67ae85050a7890 */ /* 0x000fe2000fffe03f */
[----:B------:R-:W-:Y:S01]  /*0210*/  IMAD.MOV.U32 R3, RZ, RZ, c[0x0][0x168] ;  /* 0x00005a00ff037624 */ /* 0x000fe200078e00ff */
[----:B------:R-:W-:Y:S02]  /*0220*/  UIADD3 UR12, UR5, 0x76cf5d0a, URZ ;  /* 0x76cf5d0a050c7890 */ /* 0x000fe4000fffe03f */
        /* <DEDUP_REMOVED lines=72> */
.L_x_12569:
[----:B------:R-:W-:Y:S05]  /*06b0*/  BSYNC B0 ;  /* 0x0000000000007941 */ /* 0x000fea0003800000 */
.L_x_12568:
        /* <DEDUP_REMOVED lines=21> */
.L_x_12571:
[----:B------:R-:W-:Y:S05]  /*0810*/  BSYNC B0 ;  /* 0x0000000000007941 */ /* 0x000fea0003800000 */
.L_x_12570:
        /* <DEDUP_REMOVED lines=20> */
.L_x_12573:
[----:B------:R-:W-:Y:S05]  /*0960*/  BSYNC B0 ;  /* 0x0000000000007941 */ /* 0x000fea0003800000 */
.L_x_12572:
[----:B------:R-:W-:Y:S02]  /*0970*/  ISETP.GE.AND P0, PT, R95, c[0x0][0x164], PT ;  /* 0x000059005f007a0c */ /* 0x000fe40003f06270 */
[----:B------:R-:W-:-:S02]  /*0980*/  LOP3.LUT R6, R91, UR23, R6, 0x96, !PT ;  /* 0x000000175b067c12 */ /* 0x000fc4000f8e9606 */
        /* <DEDUP_REMOVED lines=13> */
.L_x_12758:
        /* <DEDUP_REMOVED lines=37> */
.L_x_12578:
[----:B0-----:R-:W-:Y:S02]  /*0cb0*/  MOV R99, R8 ;  /* 0x0000000800637202 */ /* 0x001fe40000000f00 */
.L_x_12579:
[----:B------:R-:W-:Y:S05]  /*0cc0*/  BSYNC B2 ;  /* 0x0000000000027941 */ /* 0x000fea0003800000 */
.L_x_12577:
        /* <DEDUP_REMOVED lines=16> */
.L_x_12583:
[----:B------:R-:W-:Y:S05]  /*0dd0*/  BSYNC B3 ;  /* 0x0000000000037941 */ /* 0x000fea0003800000 */
.L_x_12582:
        /* <DEDUP_REMOVED lines=43> */
.L_x_12581:
[----:B------:R-:W-:Y:S05]  /*1090*/  BSYNC B2 ;  /* 0x0000000000027941 */ /* 0x000fea0003800000 */
.L_x_12580:
[----:B------:R-:W0:Y:S01]  /*10a0*/  I2F.U32 R7, R99 ;  /* 0x0000006300077306 */ /* 0x000e220000201000 */
[----:B-----5:R-:W-:Y:S01]  /*10b0*/  HADD2.F32 R106, -RZ, R88.H0_H0 ;  /* 0x20000058ff6a7230 */ /* 0x020fe20000004100 */
[----:B------:R-:W-:Y:S01]  /*10c0*/  IMAD.MOV.U32 R118, RZ, RZ, 0x2f800000 ;  /* 0x2f800000ff767424 */ /* 0x000fe200078e00ff */
[----:B------:R-:W-:Y:S03]  /*10d0*/  BSSY B2, `(.L_x_12584) ;  /* 0x0000016000027945 */ /* 0x000fe60003800000 */
[----:B------:R-:W-:-:S04]  /*10e0*/  FMUL.FTZ R106, R106, R121 ;  /* 0x000000796a6a7220 */ /* 0x000fc80000410000 */
[----:B------:R-:W-:Y:S02]  /*10f0*/  FMUL.FTZ R106, R106, c[0x0][0x1e8] ;  /* 0x00007a006a6a7a20 */ /* 0x000fe40000410000 */
[----:B0-----:R-:W-:-:S05]  /*1100*/  FFMA.FTZ R7, R7, R118, 1.1641532182693481445e-10 ;  /* 0x2f00000007077423 */ /* 0x001fca0000010076 */
[----:B------:R-:W-:-:S04]  /*1110*/  FSETP.GTU.FTZ.AND P1, PT, R7, c[0x0][0x1e4], PT ;  /* 0x0000790007007a0b */ /* 0x000fc80003f3c000 */
[----:B------:R-:W-:Y:S02]  /*1120*/  P2R R122, PR, RZ, 0x2 ;  /* 0x00000002ff7a7803 */ /* 0x000fe40000000000 */
[----:B------:R-:W-:Y:S01]  /*1130*/  FSEL R11, R106, RZ, !P1 ;  /* 0x000000ff6a0b7208 */ /* 0x000fe20004800000 */
[----:B------:R-:W-:Y:S01]  /*1140*/  @P0 HADD2.F32 R106, -RZ, R12.H0_H0 ;  /* 0x2000000cff6a0230 */ /* 0x000fe20000004100 */
        /* <DEDUP_REMOVED lines=13> */
.L_x_12585:
[----:B------:R-:W-:Y:S02]  /*1220*/  IMAD.MOV.U32 R99, RZ, RZ, R8 ;  /* 0x000000ffff637224 */ /* 0x000fe400078e0008 */
.L_x_12586:
[----:B------:R-:W-:Y:S05]  /*1230*/  BSYNC B2 ;  /* 0x0000000000027941 */ /* 0x000fea0003800000 */
.L_x_12584:
        /* <DEDUP_REMOVED lines=16> */
.L_x_12590:
[----:B------:R-:W-:Y:S05]  /*1340*/  BSYNC B3 ;  /* 0x0000000000037941 */ /* 0x000fea0003800000 */
.L_x_12589:
        /* <DEDUP_REMOVED lines=43> */
.L_x_12588:
[----:B------:R-:W-:Y:S05]  /*1600*/  BSYNC B2 ;  /* 0x0000000000027941 */ /* 0x000fea0003800000 */
.L_x_12587:
[----:B------:R-:W0:Y:S01]  /*1610*/  I2F.U32 R7, R99 ;  /* 0x0000006300077306 */ /* 0x000e220000201000 */
[----:B------:R-:W-:Y:S01]  /*1620*/  HADD2.F32 R88, -RZ, R88.H1_H1 ;  /* 0x30000058ff587230 */ /* 0x000fe20000004100 */
[----:B------:R-:W-:Y:S01]  /*1630*/  BSSY B2, `(.L_x_12591) ;  /* 0x0000016000027945 */ /* 0x000fe20003800000 */
[----:B------:R-:W-:-:S03]  /*1640*/  IADD3 R111, R106, 0x1, RZ ;  /* 0x000000016a6f7810 */ /* 0x000fc60007ffe0ff */
        /* <DEDUP_REMOVED lines=19> */
.L_x_12592:
[----:B------:R-:W-:Y:S02]  /*1780*/  IMAD.MOV.U32 R105, RZ, RZ, R8 ;  /* 0x000000ffff697224 */ /* 0x000fe400078e0008 */
.L_x_12593:
[----:B------:R-:W-:Y:S05]  /*1790*/  BSYNC B2 ;  /* 0x0000000000027941 */ /* 0x000fea0003800000 */
.L_x_12591:
        /* <DEDUP_REMOVED lines=16> */
.L_x_12597:
[----:B------:R-:W-:Y:S05]  /*18a0*/  BSYNC B3 ;  /* 0x0000000000037941 */ /* 0x000fea0003800000 */
.L_x_12596:
        /* <DEDUP_REMOVED lines=43> */
.L_x_12595:
[----:B------:R-:W-:Y:S05]  /*1b60*/  BSYNC B2 ;  /* 0x0000000000027941 */ /* 0x000fea0003800000 */
.L_x_12594:
[----:B------:R-:W0:Y:S01]  /*1b70*/  I2F.U32 R7, R105 ;  /* 0x0000006900077306 */ /* 0x000e220000201000 */
[----:B------:R-:W-:Y:S01]  /*1b80*/  HADD2.F32 R106, -RZ, R89.H0_H0 ;  /* 0x20000059ff6a7230 */ /* 0x000fe20000004100 */
        /* <DEDUP_REMOVED lines=8> */
[----:B------:R-:W-:-:S04]  /*1c10*/  @P0 HADD2.F32 R106, -RZ, R13.H0_H0 ;  /* 0x2000000dff6a0230 */ /* 0x000fc80000004100 */
        /* <DEDUP_REMOVED lines=11> */
.L_x_12599:
[----:B------:R-:W-:Y:S02]  /*1cd0*/  MOV R105, R8 ;  /* 0x0000000800697202 */ /* 0x000fe40000000f00 */
.L_x_12600:
[----:B------:R-:W-:Y:S05]  /*1ce0*/  BSYNC B2 ;  /* 0x0000000000027941 */ /* 0x000fea0003800000 */
.L_x_12598:
        /* <DEDUP_REMOVED lines=16> */
.L_x_12604:
[----:B------:R-:W-:Y:S05]  /*1df0*/  BSYNC B3 ;  /* 0x0000000000037941 */ /* 0x000fea0003800000 */
.L_x_12603:
        /* <DEDUP_REMOVED lines=43> */
.L_x_12602:
[----:B------:R-:W-:Y:S05]  /*20b0*/  BSYNC B2 ;  /* 0x0000000000027941 */ /* 0x000fea0003800000 */
.L_x_12601:
        /* <DEDUP_REMOVED lines=22> */
.L_x_12606:
[----:B------:R-:W-:Y:S02]  /*2220*/  IMAD.MOV.U32 R89, RZ, RZ, R8 ;  /* 0x000000ffff597224 */ /* 0x000fe400078e0008 */
.L_x_12607:
[----:B------:R-:W-:Y:S05]  /*2230*/  BSYNC B2 ;  /* 0x0000000000027941 */ /* 0x000fea0003800000 */
.L_x_12605:
        /* <DEDUP_REMOVED lines=16> */
.L_x_12611:
[----:B------:R-:W-:Y:S05]  /*2340*/  BSYNC B3 ;  /* 0x0000000000037941 */ /* 0x000fea0003800000 */
.L_x_12610:
        /* <DEDUP_REMOVED lines=43> */
.L_x_12609:
[----:B------:R-:W-:Y:S05]  /*2600*/  BSYNC B2 ;  /* 0x0000000000027941 */ /* 0x000fea0003800000 */
.L_x_12608:
        /* <DEDUP_REMOVED lines=22> */
.L_x_12613:
[----:B------:R-:W-:Y:S02]  /*2770*/  IMAD.MOV.U32 R89, RZ, RZ, R8 ;  /* 0x000000ffff597224 */ /* 0x000fe400078e0008 */
.L_x_12614:
[----:B------:R-:W-:Y:S05]  /*2780*/  BSYNC B2 ;  /* 0x0000000000027941 */ /* 0x000fea0003800000 */
.L_x_12612:
        /* <DEDUP_REMOVED lines=16> */
.L_x_12618:
[----:B------:R-:W-:Y:S05]  /*2890*/  BSYNC B3 ;  /* 0x0000000000037941 */ /* 0x000fea0003800000 */
.L_x_12617:
        /* <DEDUP_REMOVED lines=43> */
.L_x_12616:
[----:B------:R-:W-:Y:S05]  /*2b50*/  BSYNC B2 ;  /* 0x0000000000027941 */ /* 0x000fea0003800000 */
.L_x_12615:
        /* <DEDUP_REMOVED lines=22> */
.L_x_12620:
[----:B------:R-:W-:Y:S02]  /*2cc0*/  IMAD.MOV.U32 R89, RZ, RZ, R8 ;  /* 0x000000ffff597224 */ /* 0x000fe400078e0008 */
.L_x_12621:
[----:B------:R-:W-:Y:S05]  /*2cd0*/  BSYNC B2 ;  /* 0x0000000000027941 */ /* 0x000fea0003800000 */
.L_x_12619:
        /* <DEDUP_REMOVED lines=16> */
.L_x_12625:
[----:B------:R-:W-:Y:S05]  /*2de0*/  BSYNC B3 ;  /* 0x0000000000037941 */ /* 0x000fea0003800000 */
.L_x_12624:
        /* <DEDUP_REMOVED lines=43> */
.L_x_12623:
[----:B------:R-:W-:Y:S05]  /*30a0*/  BSYNC B2 ;  /* 0x0000000000027941 */ /* 0x000fea0003800000 */
.L_x_12622:
        /* <DEDUP_REMOVED lines=22> */
.L_x_12627:
[----:B------:R-:W-:Y:S02]  /*3210*/  IMAD.MOV.U32 R89, RZ, RZ, R8 ;  /* 0x000000ffff597224 */ /* 0x000fe400078e0008 */
.L_x_12628:
[----:B------:R-:W-:Y:S05]  /*3220*/  BSYNC B2 ;  /* 0x0000000000027941 */ /* 0x000fea0003800000 */
.L_x_12626:
        /* <DEDUP_REMOVED lines=18> */
.L_x_12632:
[----:B------:R-:W-:Y:S05]  /*3350*/  BSYNC B3 ;  /* 0x0000000000037941 */ /* 0x000fea0003800000 */
.L_x_12631:
        /* <DEDUP_REMOVED lines=43> */
.L_x_12630:
[----:B------:R-:W-:Y:S05]  /*3610*/  BSYNC B2 ;  /* 0x0000000000027941 */ /* 0x000fea0003800000 */
.L_x_12629:
[----:B------:R-:W0:Y:S01]  /*3620*/  I2F.U32 R89, R89 ;  /* 0x0000005900597306 */ /* 0x000e220000201000 */
[----:B------:R-:W-:Y:S01]  /*3630*/  HADD2.F32 R90, -RZ, R91.H1_H1 ;  /* 0x3000005bff5a7230 */ /* 0x000fe20000004100 */
[----:B------:R-:W-:Y:S01]  /*3640*/  SEL R124, RZ, 0x10000, P5 ;  /* 0x00010000ff7c7807 */ /* 0x000fe20002800000 */
[----:B------:R-:W-:Y:S01]  /*3650*/  @P0 HADD2.F32 R91, -RZ, R15.H1_H1 ;  /* 0x3000000fff5b0230 */ /* 0x000fe20000004100 */
[----:B------:R-:W-:Y:S02]  /*3660*/  SEL R125, RZ, 0x100, P4 ;  /* 0x00000100ff7d7807 */ /* 0x000fe40002000000 */
[----:B------:R-:W-:Y:S01]  /*3670*/  FMUL.FTZ R90, R90, R121 ;  /* 0x000000795a5a7220 */ /* 0x000fe20000410000 */
[----:B------:R-:W-:Y:S02]  /*3680*/  SEL R126, RZ, 0x1, P2 ;  /* 0x00000001ff7e7807 */ /* 0x000fe40001000000 */
[----:B------:R-:W-:Y:S01]  /*3690*/  ISETP.NE.AND P5, PT, R122, RZ, PT ;  /* 0x000000ff7a00720c */ /* 0x000fe20003fa5270 */
[----:B------:R-:W-:-:S02]  /*36a0*/  FMUL.FTZ R90, R90, c[0x0][0x1e8] ;  /* 0x00007a005a5a7a20 */ /* 0x000fc40000410000 */
[----:B0-----:R-:W-:Y:S01]  /*36b0*/  FFMA.FTZ R118, R89, R118, 1.1641532182693481445e-10 ;  /* 0x2f00000059767423 */ /* 0x001fe20000010076 */
[----:B------:R-:W-:-:S04]  /*36c0*/  F2FP.PACK_AB R89, R106, R99 ;  /* 0x000000636a59723e */ /* 0x000fc800000000ff */
[----:B------:R-:W-:-:S04]  /*36d0*/  FSETP.GTU.FTZ.AND P6, PT, R118, c[0x0][0x1e4], PT ;  /* 0x0000790076007a0b */ /* 0x000fc80003fdc000 */
[----:B------:R-:W-:Y:S02]  /*36e0*/  FSEL R90, R90, RZ, !P6 ;  /* 0x000000ff5a5a7208 */ /* 0x000fe40007000000 */
[----:B------:R-:W-:-:S03]  /*36f0*/  SEL R127, RZ, 0x1000000, P6 ;  /* 0x01000000ff7f7807 */ /* 0x000fc60003000000 */
[----:B------:R-:W-:Y:S01]  /*3700*/  FMUL.FTZ R118, R67, R90 ;  /* 0x0000005a43767220 */ /* 0x000fe20000410000 */
[----:B------:R-:W-:Y:S01]  /*3710*/  LOP3.LUT R124, R125, R127, R124, 0xfe, !PT ;  /* 0x0000007f7d7c7212 */ /* 0x000fe200078efe7c */
[----:B------:R-:W-:Y:S01]  /*3720*/  IMAD.WIDE.U32 R126, R126, 0x1000000, RZ ;  /* 0x010000007e7e7825 */ /* 0x000fe200078e00ff */
[----:B------:R-:W-:Y:S02]  /*3730*/  SEL R125, RZ, 0x1, P3 ;  /* 0x00000001ff7d7807 */ /* 0x000fe40001800000 */
[----:B------:R-:W-:Y:S01]  /*3740*/  F2FP.PACK_AB R90, R112, R105 ;  /* 0x00000069705a723e */ /* 0x000fe200000000ff */
[----:B------:R-:W-:Y:S01]  /*3750*/  @P0 FADD.FTZ R118, R91, R118 ;  /* 0x000000765b760221 */ /* 0x000fe20000010000 */
[C---:B------:R-:W-:Y:S02]  /*3760*/  LEA R122, P0, R10.reuse, c[0x0][0x188], 0x4 ;  /* 0x000062000a7a7a11 */ /* 0x040fe400078020ff */
[----:B------:R-:W-:Y:S02]  /*3770*/  LOP3.LUT R127, R127, R124, R125, 0xfe, !PT ;  /* 0x0000007c7f7f7212 */ /* 0x000fe400078efe7d */
[----:B------:R-:W-:-:S02]  /*3780*/  LEA.HI.X R123, R10, c[0x0][0x18c], RZ, 0x4, P0 ;  /* 0x000063000a7b7a11 */ /* 0x000fc400000f24ff */
[----:B------:R-:W-:Y:S02]  /*3790*/  ISETP.NE.AND P0, PT, R88, RZ, PT ;  /* 0x000000ff5800720c */ /* 0x000fe40003f05270 */
[----:B------:R-:W-:Y:S02]  /*37a0*/  F2FP.PACK_AB R88, R100, R11 ;  /* 0x0000000b6458723e */ /* 0x000fe400000000ff */
[----:B------:R-:W-:Y:S02]  /*37b0*/  F2FP.PACK_AB R91, R118, R111 ;  /* 0x0000006f765b723e */ /* 0x000fe400000000ff */
[----:B------:R-:W-:Y:S02]  /*37c0*/  SEL R124, RZ, 0x1, P1 ;  /* 0x00000001ff7c7807 */ /* 0x000fe40000800000 */
[----:B------:R-:W-:Y:S01]  /*37d0*/  SEL R128, RZ, 0x1, P0 ;  /* 0x00000001ff807807 */ /* 0x000fe20000000000 */
[----:B------:R0:W-:Y:S02]  /*37e0*/  STG.E.128 [R122.64], R88 ;  /* 0x000000587a007986 */ /* 0x0001e4000c101d06 */
        /* <DEDUP_REMOVED lines=10> */
.L_x_12576:
[----:B------:R-:W-:Y:S05]  /*3890*/  BSYNC B1 ;  /* 0x0000000000017941 */ /* 0x000fea0003800000 */
.L_x_12575:
        /* <DEDUP_REMOVED lines=23> */
.L_x_12636:
[----:B0-----:R-:W-:Y:S02]  /*3a10*/  IMAD.MOV.U32 R101, RZ, RZ, R8 ;  /* 0x000000ffff657224 */ /* 0x001fe400078e0008 */
.L_x_12637:
[----:B------:R-:W-:Y:S05]  /*3a20*/  BSYNC B2 ;  /* 0x0000000000027941 */ /* 0x000fea0003800000 */
.L_x_12635:
        /* <DEDUP_REMOVED lines=16> */
.L_x_12641:
[----:B------:R-:W-:Y:S05]  /*3b30*/  BSYNC B3 ;  /* 0x0000000000037941 */ /* 0x000fea0003800000 */
.L_x_12640:
        /* <DEDUP_REMOVED lines=43> */
.L_x_12639:
[----:B------:R-:W-:Y:S05]  /*3df0*/  BSYNC B2 ;  /* 0x0000000000027941 */ /* 0x000fea0003800000 */
.L_x_12638:
[----:B------:R-:W0:Y:S01]  /*3e00*/  I2F.U32 R92, R101 ;  /* 0x00000065005c7306 */ /* 0x000e220000201000 */
[----:B-----5:R-:W-:Y:S01]  /*3e10*/  HADD2.F32 R102, -RZ, R88.H0_H0 ;  /* 0x20000058ff667230 */ /* 0x020fe20000004100 */
[----:B------:R-:W-:Y:S01]  /*3e20*/  IMAD.MOV.U32 R117, RZ, RZ, 0x2f800000 ;  /* 0x2f800000ff757424 */ /* 0x000fe200078e00ff */
[----:B------:R-:W-:Y:S01]  /*3e30*/  @P0 HADD2.F32 R113, -RZ, R12.H0_H0 ;  /* 0x2000000cff710230 */ /* 0x000fe20000004100 */
[----:B------:R-:W-:Y:S01]  /*3e40*/  BSSY B2, `(.L_x_12642) ;  /* 0x0000015000027945 */ /* 0x000fe20003800000 */
        /* <DEDUP_REMOVED lines=19> */
.L_x_12643:
[----:B------:R-:W-:Y:S02]  /*3f80*/  MOV R102, R8 ;  /* 0x0000000800667202 */ /* 0x000fe40000000f00 */
.L_x_12644:
[----:B------:R-:W-:Y:S05]  /*3f90*/  BSYNC B2 ;  /* 0x0000000000027941 */ /* 0x000fea0003800000 */
.L_x_12642:
        /* <DEDUP_REMOVED lines=16> */
.L_x_12648:
[----:B------:R-:W-:Y:S05]  /*40a0*/  BSYNC B3 ;  /* 0x0000000000037941 */ /* 0x000fea0003800000 */
.L_x_12647:
        /* <DEDUP_REMOVED lines=43> */
.L_x_12646:
[----:B------:R-:W-:Y:S05]  /*4360*/  BSYNC B2 ;  /* 0x0000000000027941 */ /* 0x000fea0003800000 */
.L_x_12645:
[----:B------:R-:W0:Y:S01]  /*4370*/  I2F.U32 R102, R102 ;  /* 0x0000006600667306 */ /* 0x000e220000201000 */
[----:B------:R-:W-:Y:S01]  /*4380*/  HADD2.F32 R88, -RZ, R88.H1_H1 ;  /* 0x30000058ff587230 */ /* 0x000fe20000004100 */
[----:B------:R-:W-:Y:S01]  /*4390*/  BSSY B2, `(.L_x_12649) ;  /* 0x0000016000027945 */ /* 0x000fe20003800000 */
[----:B------:R-:W-:Y:S01]  /*43a0*/  @P0 HADD2.F32 R114, -RZ, R12.H1_H1 ;  /* 0x3000000cff720230 */ /* 0x000fe20000004100 */
        /* <DEDUP_REMOVED lines=19> */
.L_x_12650:
[----:B------:R-:W-:Y:S02]  /*44e0*/  MOV R88, R8 ;  /* 0x0000000800587202 */ /* 0x000fe40000000f00 */
.L_x_12651:
[----:B------:R-:W-:Y:S05]  /*44f0*/  BSYNC B2 ;  /* 0x0000000000027941 */ /* 0x000fea0003800000 */
.L_x_12649:
        /* <DEDUP_REMOVED lines=16> */
.L_x_12655:
[----:B------:R-:W-:Y:S05]  /*4600*/  BSYNC B3 ;  /* 0x0000000000037941 */ /* 0x000fea0003800000 */
.L_x_12654:
        /* <DEDUP_REMOVED lines=43> */
.L_x_12653:
[----:B------:R-:W-:Y:S05]  /*48c0*/  BSYNC B2 ;  /* 0x0000000000027941 */ /* 0x000fea0003800000 */
.L_x_12652:
        /* <DEDUP_REMOVED lines=22> */
.L_x_12657:
[----:B------:R-:W-:Y:S02]  /*4a30*/  MOV R88, R8 ;  /* 0x0000000800587202 */ /* 0x000fe40000000f00 */
.L_x_12658:
[----:B------:R-:W-:Y:S05]  /*4a40*/  BSYNC B2 ;  /* 0x0000000000027941 */ /* 0x000fea0003800000 */
.L_x_12656:
        /* <DEDUP_REMOVED lines=16> */
.L_x_12662:
[----:B------:R-:W-:Y:S05]  /*4b50*/  BSYNC B3 ;  /* 0x0000000000037941 */ /* 0x000fea0003800000 */
.L_x_12661:
        /* <DEDUP_REMOVED lines=43> */
.L_x_12660:
[----:B------:R-:W-:Y:S05]  /*4e10*/  BSYNC B2 ;  /* 0x0000000000027941 */ /* 0x000fea0003800000 */
.L_x_12659:
        /* <DEDUP_REMOVED lines=22> */
.L_x_12664:
[----:B------:R-:W-:Y:S02]  /*4f80*/  MOV R113, R8 ;  /* 0x0000000800717202 */ /* 0x000fe40000000f00 */
.L_x_12665:
[----:B------:R-:W-:Y:S05]  /*4f90*/  BSYNC B2 ;  /* 0x0000000000027941 */ /* 0x000fea0003800000 */
.L_x_12663:
        /* <DEDUP_REMOVED lines=16> */
.L_x_12669:
[----:B------:R-:W-:Y:S05]  /*50a0*/  BSYNC B3 ;  /* 0x0000000000037941 */ /* 0x000fea0003800000 */
.L_x_12668:
        /* <DEDUP_REMOVED lines=43> */
.L_x_12667:
[----:B------:R-:W-:Y:S05]  /*5360*/  BSYNC B2 ;  /* 0x0000000000027941 */ /* 0x000fea0003800000 */
.L_x_12666:
        /* <DEDUP_REMOVED lines=22> */
.L_x_12671:
[----:B------:R-:W-:Y:S02]  /*54d0*/  MOV R114, R8 ;  /* 0x0000000800727202 */ /* 0x000fe40000000f00 */
.L_x_12672:
[----:B------:R-:W-:Y:S05]  /*54e0*/  BSYNC B2 ;  /* 0x0000000000027941 */ /* 0x000fea0003800000 */
.L_x_12670:
        /* <DEDUP_REMOVED lines=16> */
.L_x_12676:
[----:B------:R-:W-:Y:S05]  /*55f0*/  BSYNC B3 ;  /* 0x0000000000037941 */ /* 0x000fea0003800000 */
.L_x_12675:
        /* <DEDUP_REMOVED lines=43> */
.L_x_12674:
[----:B------:R-:W-:Y:S05]  /*58b0*/  BSYNC B2 ;  /* 0x0000000000027941 */ /* 0x000fea0003800000 */
.L_x_12673:
        /* <DEDUP_REMOVED lines=22> */
.L_x_12678:
[----:B------:R-:W-:Y:S02]  /*5a20*/  MOV R90, R8 ;  /* 0x00000008005a7202 */ /* 0x000fe40000000f00 */
.L_x_12679:
[----:B------:R-:W-:Y:S05]  /*5a30*/  BSYNC B2 ;  /* 0x0000000000027941 */ /* 0x000fea0003800000 */
.L_x_12677:
        /* <DEDUP_REMOVED lines=16> */
.L_x_12683:
[----:B------:R-:W-:Y:S05]  /*5b40*/  BSYNC B3 ;  /* 0x0000000000037941 */ /* 0x000fea0003800000 */
.L_x_12682:
        /* <DEDUP_REMOVED lines=43> */
.L_x_12681:
[----:B------:R-:W-:Y:S05]  /*5e00*/  BSYNC B2 ;  /* 0x0000000000027941 */ /* 0x000fea0003800000 */
.L_x_12680:
        /* <DEDUP_REMOVED lines=22> */
.L_x_12685:
[----:B------:R-:W-:Y:S02]  /*5f70*/  MOV R88, R8 ;  /* 0x0000000800587202 */ /* 0x000fe40000000f00 */
.L_x_12686:
[----:B------:R-:W-:Y:S05]  /*5f80*/  BSYNC B2 ;  /* 0x0000000000027941 */ /* 0x000fea0003800000 */
.L_x_12684:
        /* <DEDUP_REMOVED lines=18> */
.L_x_12690:
[----:B------:R-:W-:Y:S05]  /*60b0*/  BSYNC B3 ;  /* 0x0000000000037941 */ /* 0x000fea0003800000 */
.L_x_12689:
        /* <DEDUP_REMOVED lines=43> */
.L_x_12688:
[----:B------:R-:W-:Y:S05]  /*6370*/  BSYNC B2 ;  /* 0x0000000000027941 */ /* 0x000fea0003800000 */
.L_x_12687:
[----:B------:R-:W0:Y:S01]  /*6380*/  I2F.U32 R88, R88 ;  /* 0x0000005800587306 */ /* 0x000e220000201000 */
[----:B------:R-:W-:Y:S01]  /*6390*/  HADD2.F32 R90, -RZ, R91.H1_H1 ;  /* 0x3000005bff5a7230 */ /* 0x000fe20000004100 */
[----:B------:R-:W-:Y:S02]  /*63a0*/  SEL R125, RZ, 0x10000, P5 ;  /* 0x00010000ff7d7807 */ /* 0x000fe40002800000 */
[----:B------:R-:W-:Y:S02]  /*63b0*/  ISETP.NE.AND P5, PT, R123, RZ, PT ;  /* 0x000000ff7b00720c */ /* 0x000fe40003fa5270 */
[----:B------:R-:W-:Y:S01]  /*63c0*/  FMUL.FTZ R90, R90, R121 ;  /* 0x000000795a5a7220 */ /* 0x000fe20000410000 */
[----:B------:R-:W-:Y:S02]  /*63d0*/  SEL R128, RZ, 0x100, P4 ;  /* 0x00000100ff807807 */ /* 0x000fe40002000000 */
[----:B------:R-:W-:Y:S01]  /*63e0*/  F2FP.PACK_AB R89, R107, R102 ;  /* 0x000000666b59723e */ /* 0x000fe200000000ff */
[----:B------:R-:W-:-:S02]  /*63f0*/  FMUL.FTZ R90, R90, c[0x0][0x1e8] ;  /* 0x00007a005a5a7a20 */ /* 0x000fc40000410000 */
[----:B0-----:R-:W-:Y:S01]  /*6400*/  FFMA.FTZ R117, R88, R117, 1.1641532182693481445e-10 ;  /* 0x2f00000058757423 */ /* 0x001fe20000010075 */
[----:B------:R-:W-:-:S04]  /*6410*/  F2FP.PACK_AB R88, R101, R92 ;  /* 0x0000005c6558723e */ /* 0x000fc800000000ff */
[----:B------:R-:W-:-:S04]  /*6420*/  FSETP.GTU.FTZ.AND P6, PT, R117, c[0x0][0x1e4], PT ;  /* 0x0000790075007a0b */ /* 0x000fc80003fdc000 */
[----:B------:R-:W-:Y:S02]  /*6430*/  FSEL R90, R90, RZ, !P6 ;  /* 0x000000ff5a5a7208 */ /* 0x000fe40007000000 */
[----:B------:R-:W-:-:S03]  /*6440*/  SEL R123, RZ, 0x1000000, P6 ;  /* 0x01000000ff7b7807 */ /* 0x000fc60003000000 */
[----:B------:R-:W-:Y:S01]  /*6450*/  FMUL.FTZ R117, R43, R90 ;  /* 0x0000005a2b757220 */ /* 0x000fe20000410000 */
[----:B------:R-:W-:Y:S01]  /*6460*/  @P0 HADD2.F32 R90, -RZ, R15.H1_H1 ;  /* 0x3000000fff5a0230 */ /* 0x000fe20000004100 */
[----:B------:R-:W-:Y:S02]  /*6470*/  LOP3.LUT R128, R128, R123, R125, 0xfe, !PT ;  /* 0x0000007b80807212 */ /* 0x000fe400078efe7d */
[----:B------:R-:W-:Y:S02]  /*6480*/  SEL R123, RZ, 0x1, P3 ;  /* 0x00000001ff7b7807 */ /* 0x000fe40001800000 */
[----:B------:R-:W-:Y:S01]  /*6490*/  @P0 FADD.FTZ R117, R90, R117 ;  /* 0x000000755a750221 */ /* 0x000fe20000010000 */
[C---:B------:R-:W-:Y:S02]  /*64a0*/  LEA R126, P0, R122.reuse, c[0x0][0x188], 0x4 ;  /* 0x000062007a7e7a11 */ /* 0x040fe400078020ff */
[----:B------:R-:W-:Y:S02]  /*64b0*/  F2FP.PACK_AB R90, R113, R108 ;  /* 0x0000006c715a723e */ /* 0x000fe400000000ff */
[----:B------:R-:W-:-:S02]  /*64c0*/  LEA.HI.X R127, R122, c[0x0][0x18c], RZ, 0x4, P0 ;  /* 0x000063007a7f7a11 */ /* 0x000fc400000f24ff */
[----:B------:R-:W-:Y:S02]  /*64d0*/  ISETP.NE.AND P0, PT, R124, RZ, PT ;  /* 0x000000ff7c00720c */ /* 0x000fe40003f05270 */
[----:B------:R-:W-:Y:S02]  /*64e0*/  SEL R124, RZ, 0x1, P2 ;  /* 0x00000001ff7c7807 */ /* 0x000fe40001000000 */
[----:B------:R-:W-:-:S03]  /*64f0*/  F2FP.PACK_AB R91, R117, R114 ;  /* 0x00000072755b723e */ /* 0x000fc600000000ff */
        /* <DEDUP_REMOVED lines=15> */
.L_x_12634:
[----:B------:R-:W-:Y:S05]  /*65f0*/  BSYNC B1 ;  /* 0x0000000000017941 */ /* 0x000fea0003800000 */
.L_x_12633:
        /* <DEDUP_REMOVED lines=23> */
.L_x_12694:
[----:B0-----:R-:W-:Y:S02]  /*6770*/  IMAD.MOV.U32 R103, RZ, RZ, R8 ;  /* 0x000000ffff677224 */ /* 0x001fe400078e0008 */
.L_x_12695:
[----:B------:R-:W-:Y:S05]  /*6780*/  BSYNC B2 ;  /* 0x0000000000027941 */ /* 0x000fea0003800000 */
.L_x_12693:
        /* <DEDUP_REMOVED lines=16> */
.L_x_12699:
[----:B------:R-:W-:Y:S05]  /*6890*/  BSYNC B3 ;  /* 0x0000000000037941 */ /* 0x000fea0003800000 */
.L_x_12698:
        /* <DEDUP_REMOVED lines=43> */
.L_x_12697:
[----:B------:R-:W-:Y:S05]  /*6b50*/  BSYNC B2 ;  /* 0x0000000000027941 */ /* 0x000fea0003800000 */
.L_x_12696:
        /* <DEDUP_REMOVED lines=24> */
.L_x_12701:
[----:B------:R-:W-:Y:S02]  /*6ce0*/  IMAD.MOV.U32 R103, RZ, RZ, R8 ;  /* 0x000000ffff677224 */ /* 0x000fe400078e0008 */
.L_x_12702:
[----:B------:R-:W-:Y:S05]  /*6cf0*/  BSYNC B2 ;  /* 0x0000000000027941 */ /* 0x000fea0003800000 */
.L_x_12700:
        /* <DEDUP_REMOVED lines=16> */
.L_x_12706:
[----:B------:R-:W-:Y:S05]  /*6e00*/  BSYNC B3 ;  /* 0x0000000000037941 */ /* 0x000fea0003800000 */
.L_x_12705:
        /* <DEDUP_REMOVED lines=43> */
.L_x_12704:
[----:B------:R-:W-:Y:S05]  /*70c0*/  BSYNC B2 ;  /* 0x0000000000027941 */ /* 0x000fea0003800000 */
.L_x_12703:
[----:B------:R-:W0:Y:S01]  /*70d0*/  I2F.U32 R7, R103 ;  /* 0x0000006700077306 */ /* 0x000e220000201000 */
[----:B------:R-:W-:Y:S01]  /*70e0*/  HADD2.F32 R88, -RZ, R88.H1_H1 ;  /* 0x30000058ff587230 */ /* 0x000fe20000004100 */
[----:B------:R-:W-:Y:S01]  /*70f0*/  BSSY B2, `(.L_x_12707) ;  /* 0x0000016000027945 */ /* 0x000fe20003800000 */
[----:B------:R-:W-:-:S03]  /*7100*/  IADD3 R115, R110, 0x1, RZ ;  /* 0x000000016e737810 */ /* 0x000fc60007ffe0ff */
[----:B------:R-:W-:Y:S02]  /*7110*/  FMUL.FTZ R88, R88, R121 ;  /* 0x0000007958587220 */ /* 0x000fe40000410000 */
[----:B0-----:R-:W-:-:S05]  /*7120*/  FFMA.FTZ R7, R7, R120, 1.1641532182693481445e-10 ;  /* 0x2f00000007077423 */ /* 0x001fca0000010078 */
[----:B------:R-:W-:Y:S01]  /*7130*/  FSETP.GTU.FTZ.AND P1, PT, R7, c[0x0][0x1e4], PT ;  /* 0x0000790007007a0b */ /* 0x000fe20003f3c000 */
[----:B------:R-:W-:-:S03]  /*7140*/  FMUL.FTZ R7, R88, c[0x0][0x1e8] ;  /* 0x00007a0058077a20 */ /* 0x000fc60000410000 */
        /* <DEDUP_REMOVED lines=15> */
.L_x_12708:
[----:B------:R-:W-:Y:S02]  /*7240*/  IMAD.MOV.U32 R109, RZ, RZ, R8 ;  /* 0x000000ffff6d7224 */ /* 0x000fe400078e0008 */
.L_x_12709:
[----:B------:R-:W-:Y:S05]  /*7250*/  BSYNC B2 ;  /* 0x0000000000027941 */ /* 0x000fea0003800000 */
.L_x_12707:
        /* <DEDUP_REMOVED lines=16> */
.L_x_12713:
[----:B------:R-:W-:Y:S05]  /*7360*/  BSYNC B3 ;  /* 0x0000000000037941 */ /* 0x000fea0003800000 */
.L_x_12712:
        /* <DEDUP_REMOVED lines=43> */
.L_x_12711:
[----:B------:R-:W-:Y:S05]  /*7620*/  BSYNC B2 ;  /* 0x0000000000027941 */ /* 0x000fea0003800000 */
.L_x_12710:
        /* <DEDUP_REMOVED lines=22> */
.L_x_12715:
[----:B------:R-:W-:Y:S02]  /*7790*/  IMAD.MOV.U32 R109, RZ, RZ, R8 ;  /* 0x000000ffff6d7224 */ /* 0x000fe400078e0008 */
.L_x_12716:
[----:B------:R-:W-:Y:S05]  /*77a0*/  BSYNC B2 ;  /* 0x0000000000027941 */ /* 0x000fea0003800000 */
.L_x_12714:
        /* <DEDUP_REMOVED lines=16> */
.L_x_12720:
[----:B------:R-:W-:Y:S05]  /*78b0*/  BSYNC B3 ;  /* 0x0000000000037941 */ /* 0x000fea0003800000 */
.L_x_12719:
        /* <DEDUP_REMOVED lines=43> */
.L_x_12718:
[----:B------:R-:W-:Y:S05]  /*7b70*/  BSYNC B2 ;  /* 0x0000000000027941 */ /* 0x000fea0003800000 */
.L_x_12717:
        /* <DEDUP_REMOVED lines=22> */
.L_x_12722:
[----:B------:R-:W-:Y:S02]  /*7ce0*/  IMAD.MOV.U32 R89, RZ, RZ, R8 ;  /* 0x000000ffff597224 */ /* 0x000fe400078e0008 */
.L_x_12723:
[----:B------:R-:W-:Y:S05]  /*7cf0*/  BSYNC B2 ;  /* 0x0000000000027941 */ /* 0x000fea0003800000 */
.L_x_12721:
        /* <DEDUP_REMOVED lines=16> */
.L_x_12727:
[----:B------:R-:W-:Y:S05]  /*7e00*/  BSYNC B3 ;  /* 0x0000000000037941 */ /* 0x000fea0003800000 */
.L_x_12726:
        /* <DEDUP_REMOVED lines=43> */
.L_x_12725:
[----:B------:R-:W-:Y:S05]  /*80c0*/  BSYNC B2 ;  /* 0x0000000000027941 */ /* 0x000fea0003800000 */
.L_x_12724:
        /* <DEDUP_REMOVED lines=22> */
.L_x_12729:
[----:B------:R-:W-:Y:S02]  /*8230*/  IMAD.MOV.U32 R89, RZ, RZ, R8 ;  /* 0x000000ffff597224 */ /* 0x000fe400078e0008 */
.L_x_12730:
[----:B------:R-:W-:Y:S05]  /*8240*/  BSYNC B2 ;  /* 0x0000000000027941 */ /* 0x000fea0003800000 */
.L_x_12728:
        /* <DEDUP_REMOVED lines=16> */
.L_x_12734:
[----:B------:R-:W-:Y:S05]  /*8350*/  BSYNC B3 ;  /* 0x0000000000037941 */ /* 0x000fea0003800000 */
.L_x_12733:
        /* <DEDUP_REMOVED lines=43> */
.L_x_12732:
[----:B------:R-:W-:Y:S05]  /*8610*/  BSYNC B2 ;  /* 0x0000000000027941 */ /* 0x000fea0003800000 */
.L_x_12731:
        /* <DEDUP_REMOVED lines=22> */
.L_x_12736:
[----:B------:R-:W-:Y:S02]  /*8780*/  IMAD.MOV.U32 R89, RZ, RZ, R8 ;  /* 0x000000ffff597224 */ /* 0x000fe400078e0008 */
.L_x_12737:
[----:B------:R-:W-:Y:S05]  /*8790*/  BSYNC B2 ;  /* 0x0000000000027941 */ /* 0x000fea0003800000 */
.L_x_12735:
        /* <DEDUP_REMOVED lines=16> */
.L_x_12741:
[----:B------:R-:W-:Y:S05]  /*88a0*/  BSYNC B3 ;  /* 0x0000000000037941 */ /* 0x000fea0003800000 */
.L_x_12740:
        /* <DEDUP_REMOVED lines=43> */
.L_x_12739:
[----:B------:R-:W-:Y:S05]  /*8b60*/  BSYNC B2 ;  /* 0x0000000000027941 */ /* 0x000fea0003800000 */
.L_x_12738:
        /* <DEDUP_REMOVED lines=22> */
.L_x_12743:
[----:B------:R-:W-:Y:S02]  /*8cd0*/  IMAD.MOV.U32 R89, RZ, RZ, R8 ;  /* 0x000000ffff597224 */ /* 0x000fe400078e0008 */
.L_x_12744:
[----:B------:R-:W-:Y:S05]  /*8ce0*/  BSYNC B2 ;  /* 0x0000000000027941 */ /* 0x000fea0003800000 */
.L_x_12742:
        /* <DEDUP_REMOVED lines=18> */
.L_x_12748:
[----:B------:R-:W-:Y:S05]  /*8e10*/  BSYNC B3 ;  /* 0x0000000000037941 */ /* 0x000fea0003800000 */
.L_x_12747:
        /* <DEDUP_REMOVED lines=43> */
.L_x_12746:
[----:B------:R-:W-:Y:S05]  /*90d0*/  BSYNC B2 ;  /* 0x0000000000027941 */ /* 0x000fea0003800000 */
.L_x_12745:
[----:B------:R-:W0:Y:S01]  /*90e0*/  I2F.U32 R89, R89 ;  /* 0x0000005900597306 */ /* 0x000e220000201000 */
[----:B------:R-:W-:Y:S01]  /*90f0*/  HADD2.F32 R90, -RZ, R91.H1_H1 ;  /* 0x3000005bff5a7230 */ /* 0x000fe20000004100 */
[----:B------:R-:W-:Y:S01]  /*9100*/  SEL R128, RZ, 0x1, P2 ;  /* 0x00000001ff807807 */ /* 0x000fe20001000000 */
[----:B------:R-:W-:Y:S01]  /*9110*/  @P0 HADD2.F32 R91, -RZ, R15.H1_H1 ;  /* 0x3000000fff5b0230 */ /* 0x000fe20000004100 */
[----:B------:R-:W-:Y:S02]  /*9120*/  SEL R126, RZ, 0x100, P4 ;  /* 0x00000100ff7e7807 */ /* 0x000fe40002000000 */
[----:B------:R-:W-:Y:S01]  /*9130*/  FMUL.FTZ R90, R90, R121 ;  /* 0x000000795a5a7220 */ /* 0x000fe20000410000 */
[----:B------:R-:W-:Y:S01]  /*9140*/  SEL R121, RZ, 0x10000, P5 ;  /* 0x00010000ff797807 */ /* 0x000fe20002800000 */
[----:B------:R-:W-:Y:S01]  /*9150*/  IMAD.WIDE.U32 R128, R128, 0x1000000, RZ ;  /* 0x0100000080807825 */ /* 0x000fe200078e00ff */
[----:B------:R-:W-:-:S03]  /*9160*/  ISETP.NE.AND P5, PT, R123, RZ, PT ;  /* 0x000000ff7b00720c */ /* 0x000fc60003fa5270 */
[----:B------:R-:W-:Y:S02]  /*9170*/  FMUL.FTZ R90, R90, c[0x0][0x1e8] ;  /* 0x00007a005a5a7a20 */ /* 0x000fe40000410000 */
[----:B0-----:R-:W-:Y:S01]  /*9180*/  FFMA.FTZ R120, R89, R120, 1.1641532182693481445e-10 ;  /* 0x2f00000059787423 */ /* 0x001fe20000010078 */
[----:B------:R-:W-:-:S04]  /*9190*/  F2FP.PACK_AB R89, R110, R103 ;  /* 0x000000676e59723e */ /* 0x000fc800000000ff */
        /* <DEDUP_REMOVED lines=8> */
[----:B------:R-:W-:Y:S02]  /*9220*/  F2FP.PACK_AB R90, R116, R109 ;  /* 0x0000006d745a723e */ /* 0x000fe400000000ff */
[----:B------:R-:W-:Y:S02]  /*9230*/  LEA.HI.X R125, R122, c[0x0][0x18c], RZ, 0x4, P0 ;  /* 0x000063007a7d7a11 */ /* 0x000fe400000f24ff */
[----:B------:R-:W-:-:S02]  /*9240*/  ISETP.NE.AND P0, PT, R88, RZ, PT ;  /* 0x000000ff5800720c */ /* 0x000fc40003f05270 */
[----:B------:R-:W-:Y:S02]  /*9250*/  F2FP.PACK_AB R88, R104, R93 ;  /* 0x0000005d6858723e */ /* 0x000fe400000000ff */
[----:B------:R-:W-:Y:S02]  /*9260*/  F2FP.PACK_AB R91, R120, R115 ;  /* 0x00000073785b723e */ /* 0x000fe400000000ff */
        /* <DEDUP_REMOVED lines=13> */
.L_x_12692:
[----:B------:R-:W-:Y:S05]  /*9340*/  BSYNC B1 ;  /* 0x0000000000017941 */ /* 0x000fea0003800000 */
.L_x_12691:
        /* <DEDUP_REMOVED lines=31> */
.L_x_12759:
        /* <DEDUP_REMOVED lines=70> */
.L_x_12760:
[----:B------:R-:W-:Y:S01]  /*99a0*/  FMUL.FTZ R89, R90, R90 ;  /* 0x0000005a5a597220 */ /* 0x000fe20000410000 */
[----:B------:R-:W-:Y:S01]  /*99b0*/  ISETP.NE.AND P0, PT, RZ, UR8, PT ;  /* 0x00000008ff007c0c */ /* 0x000fe2000bf05270 */
[----:B-1----:R-:W-:Y:S01]  /*99c0*/  FADD.FTZ R91, R91, R122 ;  /* 0x0000007a5b5b7221 */ /* 0x002fe20000010000 */
[----:B0-----:R-:W-:Y:S01]  /*99d0*/  @!P1 MOV R122, 0x4 ;  /* 0x00000004007a9802 */ /* 0x001fe20000000f00 */
[----:B------:R-:W-:Y:S01]  /*99e0*/  IMAD.MOV.U32 R88, RZ, RZ, c[0x0][0x1e0] ;  /* 0x00007800ff587624 */ /* 0x000fe200078e00ff */
        /* <DEDUP_REMOVED lines=45> */
.L_x_12752:
[----:B------:R-:W-:Y:S05]  /*9cc0*/  BSYNC B1 ;  /* 0x0000000000017941 */ /* 0x000fea0003800000 */
.L_x_12751:
        /* <DEDUP_REMOVED lines=22> */
[----:B------:R-:W-:Y:S01]  /*9e30*/  F2FP.PACK_AB R90, R123, R90 ;  /* 0x0000005a7b5a723e */ /* 0x000fe200000000ff */
[C---:B------:R-:W-:Y:S01]  /*9e40*/  FMUL.FTZ R122, R119.reuse, R122 ;  /* 0x0000007a777a7220 */ /* 0x040fe20000410000 */
[----:B------:R-:W-:Y:S01]  /*9e50*/  HFMA2.MMA R123, -RZ, RZ, 0, 9.5367431640625e-07 ;  /* 0x00000010ff7b7435 */ /* 0x000fe200000001ff */
[----:B------:R-:W-:-:S02]  /*9e60*/  FMUL.FTZ R124, R119, R124 ;  /* 0x0000007c777c7220 */ /* 0x000fc40000410000 */
[----:B------:R-:W-:Y:S02]  /*9e70*/  FFMA.FTZ R91, R50, R91, R58 ;  /* 0x0000005b325b7223 */ /* 0x000fe4000001003a */
[----:B------:R-:W-:Y:S02]  /*9e80*/  FFMA.FTZ R122, R51, R122, R59 ;  /* 0x0000007a337a7223 */ /* 0x000fe4000001003b */
[----:B------:R-:W-:Y:S02]  /*9e90*/  FFMA.FTZ R89, R54, R89, R62 ;  /* 0x0000005936597223 */ /* 0x000fe4000001003e */
[----:B------:R-:W-:Y:S01]  /*9ea0*/  FFMA.FTZ R124, R55, R124, R63 ;  /* 0x0000007c377c7223 */ /* 0x000fe2000001003f */
[----:B------:R-:W-:Y:S01]  /*9eb0*/  F2FP.PACK_AB R91, R122, R91 ;  /* 0x0000005b7a5b723e */ /* 0x000fe200000000ff */
[C---:B------:R-:W-:Y:S01]  /*9ec0*/  IMAD.WIDE.U32 R122, R10.reuse, R123, c[0x0][0x208] ;  /* 0x000082000a7a7625 */ /* 0x040fe200078e007b */
[----:B------:R-:W-:Y:S02]  /*9ed0*/  IADD3 R10, R10, 0x20, RZ ;  /* 0x000000200a0a7810 */ /* 0x000fe40007ffe0ff */
[----:B------:R-:W-:-:S05]  /*9ee0*/  F2FP.PACK_AB R89, R124, R89 ;  /* 0x000000597c59723e */ /* 0x000fca00000000ff */
[----:B------:R0:W-:Y:S02]  /*9ef0*/  STG.E.128 [R122.64], R88 ;  /* 0x000000587a007986 */ /* 0x0001e4000c101d06 */
.L_x_12754:
[----:B------:R-:W-:Y:S05]  /*9f00*/  BSYNC B1 ;  /* 0x0000000000017941 */ /* 0x000fea0003800000 */
.L_x_12753:
        /* <DEDUP_REMOVED lines=29> */
[----:B------:R-:W-:Y:S01]  /*a0e0*/  IMAD.MOV.U32 R123, RZ, RZ, 0x10 ;  /* 0x00000010ff7b7424 */ /* 0x000fe200078e00ff */
[----:B------:R-:W-:-:S02]  /*a0f0*/  F2FP.PACK_AB R90, R121, R90 ;  /* 0x0000005a795a723e */ /* 0x000fc400000000ff */
[----:B------:R-:W-:Y:S01]  /*a100*/  F2FP.PACK_AB R88, R88, R119 ;  /* 0x000000775858723e */ /* 0x000fe200000000ff */
[----:B------:R-:W-:-:S05]  /*a110*/  IMAD.WIDE.U32 R122, R10, R123, c[0x0][0x208] ;  /* 0x000082000a7a7625 */ /* 0x000fca00078e007b */
[----:B------:R0:W-:Y:S02]  /*a120*/  STG.E.128 [R122.64], R88 ;  /* 0x000000587a007986 */ /* 0x0001e4000c101d06 */
.L_x_12756:
[----:B------:R-:W-:Y:S05]  /*a130*/  BSYNC B1 ;  /* 0x0000000000017941 */ /* 0x000fea0003800000 */
.L_x_12755:
[----:B------:R-:W-:-:S04]  /*a140*/  IMAD.MOV.U32 R10, RZ, RZ, 0x4 ;  /* 0x00000004ff0a7424 */ /* 0x000fc800078e00ff */
[----:B------:R-:W-:-:S05]  /*a150*/  IMAD R95, R10, c[0x0][0x160], R95 ;  /* 0x000058000a5f7a24 */ /* 0x000fca00078e025f */
[----:B------:R-:W-:-:S13]  /*a160*/  ISETP.GE.AND P0, PT, R95, c[0x0][0x164], PT ;  /* 0x000059005f007a0c */ /* 0x000fda0003f06270 */
[----:B0----5:R-:W-:Y:S01]  /*a170*/  @P0 CALL.REL.NOINC `(.L_x_12757) ;  /* 0x0000001000000944 */ /* 0x021fe20003c00000 */
[----:B------:R-:W-:Y:S05]  /*a180*/  BRA `(.L_x_12758) ;  /* 0xffff68d000007947 */ /* 0x000fea000383ffff */
.L_x_12757:
[----:B------:R-:W-:Y:S05]  /*a190*/  BSYNC B0 ;  /* 0x0000000000007941 */ /* 0x000fea0003800000 */
.L_x_12574:
[----:B------:R-:W-:Y:S05]  /*a1a0*/  EXIT ;  /* 0x000000000000794d */ /* 0x000fea0003800000 */
.L_x_12749:
[----:B------:R-:W-:Y:S01]  /*a1b0*/  MOV R122, R90 ;  /* 0x0000005a007a7202 */ /* 0x000fe20000000f00 */
[----:B------:R-:W-:Y:S01]  /*a1c0*/  IMAD.MOV.U32 R119, RZ, RZ, 0x1 ;  /* 0x00000001ff777424 */ /* 0x000fe200078e00ff */
[----:B------:R-:W-:Y:S01]  /*a1d0*/  MOV R91, 0xffffffff ;  /* 0xffffffff005b7802 */ /* 0x000fe20000000f00 */
[----:B------:R-:W-:Y:S01]  /*a1e0*/  IMAD.MOV.U32 R124, RZ, RZ, 0x1f ;  /* 0x0000001fff7c7424 */ /* 0x000fe200078e00ff */
[----:B------:R-:W-:Y:S02]  /*a1f0*/  MOV R88, 0xa210 ;  /* 0x0000a21000587802 */ /* 0x000fe40000000f00 */
[----:B-----5:R-:W-:Y:S05]  /*a200*/  CALL.REL.NOINC `($__internal_92_$__cuda_sm70_shflsync_bfly_p) ;  /* 0x000006a000007944 */ /* 0x020fea0003c00000 */
[----:B01----:R-:W-:Y:S05]  /*a210*/  BRA `(.L_x_12759) ;  /* 0xfffff32000007947 */ /* 0x003fea000383ffff */
.L_x_12750:
[----:B------:R-:W-:Y:S01]  /*a220*/  IMAD.MOV.U32 R119, RZ, RZ, 0x2 ;  /* 0x00000002ff777424 */ /* 0x000fe200078e00ff */
[----:B------:R-:W-:Y:S01]  /*a230*/  MOV R91, 0xffffffff ;  /* 0xffffffff005b7802 */ /* 0x000fe20000000f00 */
[----:B------:R-:W-:Y:S01]  /*a240*/  IMAD.MOV.U32 R124, RZ, RZ, 0x1f ;  /* 0x0000001fff7c7424 */ /* 0x000fe200078e00ff */
[----:B------:R-:W-:Y:S02]  /*a250*/  MOV R88, 0xa270 ;  /* 0x0000a27000587802 */ /* 0x000fe40000000f00 */
[----:B0----5:R-:W-:Y:S05]  /*a260*/  CALL.REL.NOINC `($__internal_92_$__cuda_sm70_shflsync_bfly_p) ;  /* 0x0000064000007944 */ /* 0x021fea0003c00000 */
[----:B01----:R-:W-:Y:S01]  /*a270*/  FADD.FTZ R122, R122, R91 ;  /* 0x0000005b7a7a7221 */ /* 0x003fe20000010000 */
[----:B------:R-:W-:Y:S01]  /*a280*/  MOV R91, 0xffffffff ;  /* 0xffffffff005b7802 */ /* 0x000fe20000000f00 */
[----:B------:R-:W-:Y:S01]  /*a290*/  IMAD.MOV.U32 R119, RZ, RZ, 0x4 ;  /* 0x00000004ff777424 */ /* 0x000fe200078e00ff */
[----:B------:R-:W-:Y:S01]  /*a2a0*/  MOV R88, 0xa2d0 ;  /* 0x0000a2d000587802 */ /* 0x000fe20000000f00 */
[----:B------:R-:W-:-:S02]  /*a2b0*/  IMAD.MOV.U32 R124, RZ, RZ, 0x1f ;  /* 0x0000001fff7c7424 */ /* 0x000fc400078e00ff */
[----:B------:R-:W-:Y:S05]  /*a2c0*/  CALL.REL.NOINC `($__internal_92_$__cuda_sm70_shflsync_bfly_p) ;  /* 0x000005e000007944 */ /* 0x000fea0003c00000 */
        /* <DEDUP_REMOVED lines=12> */
[----:B-1----:R-:W-:Y:S01]  /*a390*/  FADD.FTZ R90, R122, R91 ;  /* 0x0000005b7a5a7221 */ /* 0x002fe20000010000 */
[----:B------:R-:W-:Y:S01]  /*a3a0*/  ISETP.NE.AND P3, PT, R98, RZ, PT ;  /* 0x000000ff6200720c */ /* 0x000fe20003f65270 */
[----:B0-----:R-:W-:Y:S01]  /*a3b0*/  IMAD.MOV.U32 R119, RZ, RZ, 0x1 ;  /* 0x00000001ff777424 */ /* 0x001fe200078e00ff */
[----:B------:R-:W-:Y:S01]  /*a3c0*/  MOV R91, 0xffffffff ;  /* 0xffffffff005b7802 */ /* 0x000fe20000000f00 */
[----:B------:R-:W-:-:S02]  /*a3d0*/  FMUL.FTZ R90, R90, c[0x0][0x1e0] ;  /* 0x000078005a5a7a20 */ /* 0x000fc40000410000 */
        /* <DEDUP_REMOVED lines=51> */
[----:B------:R-:W-:Y:S05]  /*a710*/  CALL.REL.NOINC `($__internal_92_$__cuda_sm70_shflsync_bfly_p) ;  /* 0x0000019000007944 */ /* 0x000fea0003c00000 */
[----:B01----:R-:W-:Y:S01]  /*a720*/  FADD.FTZ R122, R122, R91 ;  /* 0x0000005b7a7a7221 */ /* 0x003fe20000010000 */
[----:B------:R-:W-:Y:S01]  /*a730*/  MOV R91, 0xffffffff ;  /* 0xffffffff005b7802 */ /* 0x000fe20000000f00 */
[----:B------:R-:W-:Y:S01]  /*a740*/  IMAD.MOV.U32 R119, RZ, RZ, 0x2 ;  /* 0x00000002ff777424 */ /* 0x000fe200078e00ff */
[----:B------:R-:W-:Y:S01]  /*a750*/  MOV R88, 0xa780 ;  /* 0x0000a78000587802 */ /* 0x000fe20000000f00 */
[----:B------:R-:W-:Y:S02]  /*a760*/  IMAD.MOV.U32 R124, RZ, RZ, 0x1f ;  /* 0x0000001fff7c7424 */ /* 0x000fe400078e00ff */
        /* <DEDUP_REMOVED lines=19> */
[----:B01----:R-:W-:Y:S05]  /*a8a0*/  BRA `(.L_x_12760) ;  /* 0xfffff0f000007947 */ /* 0x003fea000383ffff */
        .weak           $__internal_92_$__cuda_sm70_shflsync_bfly_p
        .type           $__internal_92_$__cuda_sm70_shflsync_bfly_p,@function
        .size           $__internal_92_$__cuda_sm70_shflsync_bfly_p,(.L_x_22260 - $__internal_92_$__cuda_sm70_shflsync_bfly_p)
$__internal_92_$__cuda_sm70_shflsync_bfly_p:
[----:B------:R-:W-:Y:S01]  /*a8b0*/  IMAD.MOV.U32 R89, RZ, RZ, 0x0 ;  /* 0x00000000ff597424 */ /* 0x000fe200078e00ff */
[----:B------:R-:W-:Y:S04]  /*a8c0*/  WARPSYNC R91 ;  /* 0x0000005b00007348 */ /* 0x000fe80003800000 */
[----:B------:R0:W1:Y:S01]  /*a8d0*/  SHFL.BFLY PT, R91, R122, R119, R124 ;  /* 0x0c0000777a5b7389 */ /* 0x00006200000e007c */
[----:B------:R-:W-:Y:S05]  /*a8e0*/  RET.REL.NODEC R88 `(_ZN10layer_norm13ln_fwd_kernelINS_13Kernel_traitsIf6__halfS2_S2_fjLj768ELj1ELj4ELj1ELj16ENS_18Kernel_traits_baseILj768EfS2_S2_S2_fjLj128EEEEELb1ELb1ELb0ELb0EEEvNS_9FwdParamsE) ;  /* 0xffff571058007950 */ /* 0x000fea0003c3ffff */
.L_x_12761:
        /* <DEDUP_REMOVED lines=9> */
.L_x_22260:


//--------------------- .text._ZN10layer_norm13ln_fwd_kernelINS_13Kernel_traitsIf6__halfS2_S2_fjLj768ELj1ELj4ELj1ELj16ENS_18Kernel_traits_baseILj768EfS2_S2_S2_fjLj128EEEEELb1ELb1ELb0ELb1EEEvNS_9FwdParamsE --------------------------
	.section	.text._ZN10layer_norm13ln_fwd_kernelINS_13Kernel_traitsIf6__halfS2_S2_fjLj768ELj1ELj4ELj1ELj16ENS_18Kernel_traits_baseILj768EfS2_S2_S2_fjLj128EEEEELb1ELb1ELb0ELb1EEEvNS_9FwdParamsE,"ax",@progbits
	.sectioninfo	@"SHI_REGISTERS=128"
	.align	128
        .global         _ZN10layer_norm13ln_fwd_kernelINS_13Kernel_traitsIf6__halfS2_S2_fjLj768ELj1ELj4ELj1ELj16ENS_18Kernel_traits_baseILj768EfS2_S2_S2_fjLj128EEEEELb1ELb1ELb0ELb1EEEvNS_9FwdParamsE
        .type           _ZN10layer_norm13ln_fwd_kernelINS_13Kernel_traitsIf6__halfS2_S2_fjLj768ELj1ELj4ELj1ELj16ENS_18Kernel_traits_baseILj768EfS2_S2_S2_fjLj128EEEEELb1ELb1ELb0ELb1EEEvNS_9FwdParamsE,@function
        .size           _ZN10layer_norm13ln_fwd_kernelINS_13Kernel_traitsIf6__halfS2_S2_fjLj768ELj1ELj4ELj1ELj16ENS_18Kernel_traits_baseILj768EfS2_S2_S2_fjLj128EEEEELb1ELb1ELb0ELb1EEEvNS_9FwdParamsE,(.L_x_22261 - _ZN10layer_norm13ln_fwd_kernelINS_13Kernel_traitsIf6__halfS2_S2_fjLj768ELj1ELj4ELj1ELj16ENS_18Kernel_traits_baseILj768EfS2_S2_S2_fjLj128EEEEELb1ELb1ELb0ELb1EEEvNS_9FwdParamsE)
        .other          _ZN10layer_norm13ln_fwd_kernelINS_13Kernel_traitsIf6__halfS2_S2_fjLj768ELj1ELj4ELj1ELj16ENS_18Kernel_traits_baseILj768EfS2_S2_S2_fjLj128EEEEELb1ELb1ELb0ELb1EEEvNS_9FwdParamsE,@"STO_CUDA_ENTRY STV_DEFAULT"
_ZN10layer_norm13ln_fwd_kernelINS_13Kernel_traitsIf6__halfS2_S2_fjLj768ELj1ELj4ELj1ELj16ENS_18Kernel_traits_baseILj768EfS2_S2_S2_fjLj128EEEEELb1ELb1ELb0ELb1EEEvNS_9FwdParamsE:
.text._ZN10layer_norm13ln_fwd_kernelINS_13Kernel_traitsIf6__halfS2_S2_fjLj768ELj1ELj4ELj1ELj16ENS_18Kernel_traits_baseILj768EfS2_S2_S2_fjLj128EEEEELb1ELb1ELb0ELb1EEEvNS_9FwdParamsE:
        /* <DEDUP_REMOVED lines=93> */
[----:B------:R-:W-:Y:S01]  /*05d0*/  LEA R10, R14, R10, 0x2 ;  /* 0x0000000a0e0a7211 */ /* 0x000fe200078e10ff */
[----:B------:R-:W-:Y:S01]  /*05e0*/  CS2R R12, SRZ ;  /* 0x00000000000c7805 */ /* 0x000fe2000001ff00 */
[----:B------:R-:W-:Y:S01]  /*05f0*/  LOP3.LUT R9, R33, 0x1f, RZ, 0xc0, !PT ;  /* 0x0000001f21097812 */ /* 0x000fe200078ec0ff */
[----:B------:R-:W-:Y:S01]  /*0600*/  CS2R R14, SRZ ;  /* 0x00000000000e7805 */ /* 0x000fe2000001ff00 */
[----:B------:R-:W-:Y:S01]  /*0610*/  CS2R R32, SRZ ;  /* 0x0000000000207805 */ /* 0x000fe2000001ff00 */
[----:B------:R-:W-:Y:S02]  /*0620*/  ISETP.GE.AND P1, PT, R10, c[0x0][0x164], PT ;  /* 0x000059000a007a0c */ /* 0x000fe40003f26270 */
[----:B------:R-:W-:-:S02]  /*0630*/  LOP3.LUT R88, R7, UR24, R6, 0x96, !PT ;  /* 0x0000001807587c12 */ /* 0x000fc4000f8e9606 */
[----:B------:R0:W5:Y:S01]  /*0640*/  @P0 LDG.E.128 R12, [R36.64+0x800] ;  /* 0x00080006240c0981 */ /* 0x000162000c1e1d00 */
[----:B------:R-:W-:Y:S02]  /*0650*/  IADD3 R6, P2, R2, c[0x0][0x1b0], RZ ;  /* 0x00006c0002067a10 */ /* 0x000fe40007f5e0ff */
[----:B------:R-:W-:Y:S01]  /*0660*/  LEA R84, P3, R9, c[0x0][0x1c8], 0x5 ;  /* 0x0000720009547a11 */ /* 0x000fe200078628ff */
[----:B------:R0:W5:Y:S02]  /*0670*/  @P0 LDG.E.128 R32, [R36.64+0x810] ;  /* 0x0008100624200981 */ /* 0x000164000c1e1d00 */
[----:B------:R-:W-:Y:S01]  /*0680*/  IMAD.X R7, RZ, RZ, c[0x0][0x1b4], P2 ;  /* 0x00006d00ff077624 */ /* 0x000fe200010e06ff */
[----:B------:R-:W-:Y:S02]  /*0690*/  IADD3.X R85, RZ, c[0x0][0x1cc], RZ, P3, !PT ;  /* 0x00007300ff557a10 */ /* 0x000fe40001ffe4ff */
[----:B------:R-:W-:Y:S07]  /*06a0*/  @P1 EXIT ;  /* 0x000000000000194d */ /* 0x000fee0003800000 */
        /* <DEDUP_REMOVED lines=25> */
.L_x_12934:
[----:B------:R-:W-:Y:S01]  /*0840*/  ISETP.NE.U32.AND P1, PT, RZ, c[0x0][0x1c0], PT ;  /* 0x00007000ff007a0c */ /* 0x000fe20003f25070 */
[----:B------:R-:W-:Y:S01]  /*0850*/  IMAD R11, R10, c[0x0][0x168], RZ ;  /* 0x00005a000a0b7a24 */ /* 0x000fe200078e02ff */
[----:B------:R-:W-:Y:S01]  /*0860*/  ISETP.NE.U32.AND P0, PT, RZ, c[0x0][0x180], PT ;  /* 0x00006000ff007a0c */ /* 0x000fe20003f05070 */
[----:B------:R-:W-:Y:S01]  /*0870*/  IMAD.MOV.U32 R108, RZ, RZ, 0x10 ;  /* 0x00000010ff6c7424 */ /* 0x000fe200078e00ff */
[----:B------:R-:W-:Y:S02]  /*0880*/  ISETP.NE.AND.EX P1, PT, RZ, c[0x0][0x1c4], PT, P1 ;  /* 0x00007100ff007a0c */ /* 0x000fe40003f25310 */
[----:B------:R-:W-:Y:S02]  /*0890*/  SHF.R.S32.HI R88, RZ, 0x1f, R11 ;  /* 0x0000001fff587819 */ /* 0x000fe4000001140b */
[----:B------:R-:W-:Y:S02]  /*08a0*/  ISETP.NE.AND.EX P0, PT, RZ, c[0x0][0x184], PT, P0 ;  /* 0x00006100ff007a0c */ /* 0x000fe40003f05300 */
        /* <DEDUP_REMOVED lines=23> */
.L_x_12764:
[----:B0-----:R-:W-:Y:S02]  /*0a20*/  MOV R92, R2 ;  /* 0x00000002005c7202 */ /* 0x001fe40000000f00 */
.L_x_12765:
[----:B------:R-:W-:Y:S05]  /*0a30*/  BSYNC B1 ;  /* 0x0000000000017941 */ /* 0x000fea0003800000 */
.L_x_12763:
        /* <DEDUP_REMOVED lines=16> */
.L_x_12769:
[----:B------:R-:W-:Y:S05]  /*0b40*/  BSYNC B2 ;  /* 0x0000000000027941 */ /* 0x000fea0003800000 */
.L_x_12768:
        /* <DEDUP_REMOVED lines=43> */
.L_x_12767:
[----:B------:R-:W-:Y:S05]  /*0e00*/  BSYNC B1 ;  /* 0x0000000000017941 */ /* 0x000fea0003800000 */
.L_x_12766:
[----:B------:R-:W0:Y:S01]  /*0e10*/  I2F.U32 R92, R92 ;  /* 0x0000005c005c7306 */ /* 0x000e220000201000 */
[----:B------:R-:W-:Y:S01]  /*0e20*/  HFMA2.MMA R105, -RZ, RZ, 0.1171875, 0 ;  /* 0x2f800000ff697435 */ /* 0x000fe200000001ff */
[----:B-----5:R-:W-:Y:S01]  /*0e30*/  HADD2.F32 R95, -RZ, R88.H0_H0 ;  /* 0x20000058ff5f7230 */ /* 0x020fe20000004100 */
[----:B------:R-:W-:Y:S01]  /*0e40*/  BSSY B1, `(.L_x_12770) ;  /* 0x0000016000017945 */ /* 0x000fe20003800000 */
[----:B------:R-:W-:-:S03]  /*0e50*/  IADD3 R99, R97, 0x1, RZ ;  /* 0x0000000161637810 */ /* 0x000fc60007ffe0ff */
        /* <DEDUP_REMOVED lines=19> */
.L_x_12771:
[----:B------:R-:W-:Y:S02]  /*0f90*/  IMAD.MOV.U32 R93, RZ, RZ, R2 ;  /* 0x000000ffff5d7224 */ /* 0x000fe400078e0002 */
.L_x_12772:
[----:B------:R-:W-:Y:S05]  /*0fa0*/  BSYNC B1 ;  /* 0x0000000000017941 */ /* 0x000fea0003800000 */
.L_x_12770:
        /* <DEDUP_REMOVED lines=16> */
.L_x_12776:
[----:B------:R-:W-:Y:S05]  /*10b0*/  BSYNC B2 ;  /* 0x0000000000027941 */ /* 0x000fea0003800000 */
.L_x_12775:
        /* <DEDUP_REMOVED lines=44> */
.L_x_12774:
[----:B------:R-:W-:Y:S05]  /*1380*/  BSYNC B1 ;  /* 0x0000000000017941 */ /* 0x000fea0003800000 */
.L_x_12773:
[----:B------:R-:W0:Y:S01]  /*1390*/  I2F.U32 R94, R93 ;  /* 0x0000005d005e7306 */ /* 0x000e220000201000 */
[----:B------:R-:W-:Y:S01]  /*13a0*/  HADD2.F32 R95, -RZ, R88.H1_H1 ;  /* 0x30000058ff5f7230 */ /* 0x000fe20000004100 */
[----:B------:R-:W-:Y:S01]  /*13b0*/  BSSY B1, `(.L_x_12777) ;  /* 0x0000016000017945 */ /* 0x000fe20003800000 */
[----:B------:R-:W-:-:S03]  /*13c0*/  @P0 HADD2.F32 R98, -RZ, R84.H1_H1 ;  /* 0x30000054ff620230 */ /* 0x000fc60000004100 */
        /* <DEDUP_REMOVED lines=19> */
.L_x_12778:
[----:B------:R-:W-:Y:S02]  /*1500*/  IMAD.MOV.U32 R93, RZ, RZ, R2 ;  /* 0x000000ffff5d7224 */ /* 0x000fe400078e0002 */
.L_x_12779:
[----:B------:R-:W-:Y:S05]  /*1510*/  BSYNC B1 ;  /* 0x0000000000017941 */ /* 0x000fea0003800000 */
.L_x_12777:
        /* <DEDUP_REMOVED lines=16> */
.L_x_12783:
[----:B------:R-:W-:Y:S05]  /*1620*/  BSYNC B2 ;  /* 0x0000000000027941 */ /* 0x000fea0003800000 */
.L_x_12782:
        /* <DEDUP_REMOVED lines=44> */
.L_x_12781:
[----:B------:R-:W-:Y:S05]  /*18f0*/  BSYNC B1 ;  /* 0x0000000000017941 */ /* 0x000fea0003800000 */
.L_x_12780:
        /* <DEDUP_REMOVED lines=22> */
.L_x_12785:
[----:B------:R-:W-:Y:S02]  /*1a60*/  MOV R93, R2 ;  /* 0x00000002005d7202 */ /* 0x000fe40000000f00 */
.L_x_12786:
[----:B------:R-:W-:Y:S05]  /*1a70*/  BSYNC B1 ;  /* 0x0000000000017941 */ /* 0x000fea0003800000 */
.L_x_12784:
        /* <DEDUP_REMOVED lines=16> */
.L_x_12790:
[----:B------:R-:W-:Y:S05]  /*1b80*/  BSYNC B2 ;  /* 0x0000000000027941 */ /* 0x000fea0003800000 */
.L_x_12789:
        /* <DEDUP_REMOVED lines=44> */
.L_x_12788:
[----:B------:R-:W-:Y:S05]  /*1e50*/  BSYNC B1 ;  /* 0x0000000000017941 */ /* 0x000fea0003800000 */
.L_x_12787:
        /* <DEDUP_REMOVED lines=22> */
.L_x_12792:
[----:B------:R-:W-:Y:S02]  /*1fc0*/  IMAD.MOV.U32 R89, RZ, RZ, R2 ;  /* 0x000000ffff597224 */ /* 0x000fe400078e0002 */
.L_x_12793:
[----:B------:R-:W-:Y:S05]  /*1fd0*/  BSYNC B1 ;  /* 0x0000000000017941 */ /* 0x000fea0003800000 */
.L_x_12791:
        /* <DEDUP_REMOVED lines=16> */
.L_x_12797:
[----:B------:R-:W-:Y:S05]  /*20e0*/  BSYNC B2 ;  /* 0x0000000000027941 */ /* 0x000fea0003800000 */
.L_x_12796:
        /* <DEDUP_REMOVED lines=44> */
.L_x_12795:
[----:B------:R-:W-:Y:S05]  /*23b0*/  BSYNC B1 ;  /* 0x0000000000017941 */ /* 0x000fea0003800000 */
.L_x_12794:
[----:B------:R-:W0:Y:S01]  /*23c0*/  I2F.U32 R100, R89 ;  /* 0x0000005900647306 */ /* 0x000e220000201000 */
[----:B------:R-:W-:Y:S01]  /*23d0*/  HADD2.F32 R93, -RZ, R90.H0_H0 ;  /* 0x2000005aff5d7230 */ /* 0x000fe20000004100 */
[----:B------:R-:W-:Y:S01]  /*23e0*/  ISETP.NE.AND P4, PT, R94, 0x1, PT ;  /* 0x000000015e00780c */ /* 0x000fe20003f85270 */
[----:B------:R-:W-:Y:S03]  /*23f0*/  BSSY B1, `(.L_x_12798) ;  /* 0x0000014000017945 */ /* 0x000fe60003800000 */
        /* <DEDUP_REMOVED lines=18> */
.L_x_12799:
[----:B------:R-:W-:Y:S02]  /*2520*/  IMAD.MOV.U32 R89, RZ, RZ, R2 ;  /* 0x000000ffff597224 */ /* 0x000fe400078e0002 */
.L_x_12800:
[----:B------:R-:W-:Y:S05]  /*2530*/  BSYNC B1 ;  /* 0x0000000000017941 */ /* 0x000fea0003800000 */
.L_x_12798:
        /* <DEDUP_REMOVED lines=16> */
.L_x_12804:
[----:B------:R-:W-:Y:S05]  /*2640*/  BSYNC B2 ;  /* 0x0000000000027941 */ /* 0x000fea0003800000 */
.L_x_12803:
        /* <DEDUP_REMOVED lines=44> */
.L_x_12802:
[----:B------:R-:W-:Y:S05]  /*2910*/  BSYNC B1 ;  /* 0x0000000000017941 */ /* 0x000fea0003800000 */
.L_x_12801:
[----:B------:R-:W0:Y:S01]  /*2920*/  I2F.U32 R94, R89 ;  /* 0x00000059005e7306 */ /* 0x000e220000201000 */
[----:B------:R-:W-:Y:S01]  /*2930*/  HADD2.F32 R95, -RZ, R90.H1_H1 ;  /* 0x3000005aff5f7230 */ /* 0x000fe20000004100 */
[C---:B------:R-:W-:Y:S01]  /*2940*/  ISETP.NE.AND P5, PT, R93.reuse, 0x1, PT ;  /* 0x000000015d00780c */ /* 0x040fe20003fa5270 */
[----:B------:R-:W-:Y:S01]  /*2950*/  BSSY B1, `(.L_x_12805) ;  /* 0x0000014000017945 */ /* 0x000fe20003800000 */
[----:B------:R-:W-:-:S02]  /*2960*/  IADD3 R90, R93, 0x1, RZ ;  /* 0x000000015d5a7810 */ /* 0x000fc40007ffe0ff */
[----:B------:R-:W-:-:S04]  /*2970*/  FMUL.FTZ R95, R95, R106 ;  /* 0x0000006a5f5f7220 */ /* 0x000fc80000410000 */
[----:B------:R-:W-:Y:S02]  /*2980*/  FMUL.FTZ R95, R95, c[0x0][0x1e8] ;  /* 0x00007a005f5f7a20 */ /* 0x000fe40000410000 */
[----:B0-----:R-:W-:-:S05]  /*2990*/  FFMA.FTZ R94, R94, R105, 1.1641532182693481445e-10 ;  /* 0x2f0000005e5e7423 */ /* 0x001fca0000010069 */
[----:B------:R-:W-:-:S04]  /*29a0*/  FSETP.GTU.FTZ.AND P4, PT, R94, c[0x0][0x1e4], PT ;  /* 0x000079005e007a0b */ /* 0x000fc80003f9c000 */
[----:B------:R-:W-:Y:S01]  /*29b0*/  FSEL R100, R95, RZ, !P4 ;  /* 0x000000ff5f647208 */ /* 0x000fe20006000000 */
[----:B------:R-:W-:-:S04]  /*29c0*/  @P0 HADD2.F32 R95, -RZ, R86.H1_H1 ;  /* 0x30000056ff5f0230 */ /* 0x000fc80000004100 */
        /* <DEDUP_REMOVED lines=11> */
.L_x_12806:
[----:B------:R-:W-:Y:S02]  /*2a80*/  MOV R89, R2 ;  /* 0x0000000200597202 */ /* 0x000fe40000000f00 */
.L_x_12807:
[----:B------:R-:W-:Y:S05]  /*2a90*/  BSYNC B1 ;  /* 0x0000000000017941 */ /* 0x000fea0003800000 */
.L_x_12805:
        /* <DEDUP_REMOVED lines=16> */
.L_x_12811:
[----:B------:R-:W-:Y:S05]  /*2ba0*/  BSYNC B2 ;  /* 0x0000000000027941 */ /* 0x000fea0003800000 */
.L_x_12810:
        /* <DEDUP_REMOVED lines=44> */
.L_x_12809:
[----:B------:R-:W-:Y:S05]  /*2e70*/  BSYNC B1 ;  /* 0x0000000000017941 */ /* 0x000fea0003800000 */
.L_x_12808:
        /* <DEDUP_REMOVED lines=22> */
.L_x_12813:
[----:B------:R-:W-:Y:S02]  /*2fe0*/  IMAD.MOV.U32 R89, RZ, RZ, R2 ;  /* 0x000000ffff597224 */ /* 0x000fe400078e0002 */
.L_x_12814:
[----:B------:R-:W-:Y:S05]  /*2ff0*/  BSYNC B1 ;  /* 0x0000000000017941 */ /* 0x000fea0003800000 */
.L_x_12812:
        /* <DEDUP_REMOVED lines=18> */
.L_x_12818:
[----:B------:R-:W-:Y:S05]  /*3120*/  BSYNC B2 ;  /* 0x0000000000027941 */ /* 0x000fea0003800000 */
.L_x_12817:
        /* <DEDUP_REMOVED lines=43> */
.L_x_12816:
[----:B------:R-:W-:Y:S05]  /*33e0*/  BSYNC B1 ;  /* 0x0000000000017941 */ /* 0x000fea0003800000 */
.L_x_12815:
[----:B------:R-:W-:Y:S01]  /*33f0*/  SEL R94, RZ, 0x10000, P5 ;  /* 0x00010000ff5e7807 */ /* 0x000fe20002800000 */
[----:B------:R-:W-:Y:S01]  /*3400*/  HADD2.F32 R91, -RZ, R91.H1_H1 ;  /* 0x3000005bff5b7230 */ /* 0x000fe20000004100 */
[----:B------:R-:W-:Y:S01]  /*3410*/  ISETP.NE.AND P5, PT, R88, RZ, PT ;  /* 0x000000ff5800720c */ /* 0x000fe20003fa5270 */
[----:B------:R-:W-:Y:S01]  /*3420*/  @P0 HADD2.F32 R104, -RZ, R87.H1_H1 ;  /* 0x30000057ff680230 */ /* 0x000fe20000004100 */
[----:B------:R-:W0:Y:S01]  /*3430*/  I2F.U32 R88, R89 ;  /* 0x0000005900587306 */ /* 0x000e220000201000 */
[----:B------:R-:W-:Y:S01]  /*3440*/  SEL R95, RZ, 0x100, P4 ;  /* 0x00000100ff5f7807 */ /* 0x000fe20002000000 */
[----:B------:R-:W-:Y:S01]  /*3450*/  FMUL.FTZ R91, R91, R106 ;  /* 0x0000006a5b5b7220 */ /* 0x000fe20000410000 */
[----:B------:R-:W-:Y:S01]  /*3460*/  ISETP.NE.AND P6, PT, R92, RZ, PT ;  /* 0x000000ff5c00720c */ /* 0x000fe20003fc5270 */
[----:B------:R-:W-:Y:S01]  /*3470*/  IMAD.WIDE.U32 R110, R11, R108, c[0x0][0x188] ;  /* 0x000062000b6e7625 */ /* 0x000fe200078e006c */
[----:B------:R-:W-:-:S02]  /*3480*/  SEL R92, RZ, 0x1, P2 ;  /* 0x00000001ff5c7807 */ /* 0x000fc40001000000 */
[----:B------:R-:W-:Y:S01]  /*3490*/  SEL R90, RZ, 0x1, P1 ;  /* 0x00000001ff5a7807 */ /* 0x000fe20000800000 */
[----:B------:R-:W-:Y:S01]  /*34a0*/  FMUL.FTZ R91, R91, c[0x0][0x1e8] ;  /* 0x00007a005b5b7a20 */ /* 0x000fe20000410000 */
[----:B------:R-:W-:Y:S02]  /*34b0*/  SEL R109, RZ, 0x1, P3 ;  /* 0x00000001ff6d7807 */ /* 0x000fe40001800000 */
[----:B------:R-:W-:Y:S02]  /*34c0*/  SEL R113, RZ, 0x1, P6 ;  /* 0x00000001ff717807 */ /* 0x000fe40003000000 */
[----:B------:R-:W-:Y:S01]  /*34d0*/  IADD3 R107, R11, 0x20, RZ ;  /* 0x000000200b6b7810 */ /* 0x000fe20007ffe0ff */
[----:B0-----:R-:W-:-:S04]  /*34e0*/  FFMA.FTZ R88, R88, R105, 1.1641532182693481445e-10 ;  /* 0x2f00000058587423 */ /* 0x001fc80000010069 */
[----:B------:R-:W-:Y:S01]  /*34f0*/  @P0 IMAD.WIDE.U32 R114, R107, R108, c[0x0][0x180] ;  /* 0x000060006b720625 */ /* 0x000fe200078e006c */
[----:B------:R-:W-:Y:S02]  /*3500*/  FSETP.GTU.FTZ.AND P4, PT, R88, c[0x0][0x1e4], PT ;  /* 0x0000790058007a0b */ /* 0x000fe40003f9c000 */
[----:B------:R-:W-:Y:S02]  /*3510*/  SEL R88, RZ, 0x1, P5 ;  /* 0x00000001ff587807 */ /* 0x000fe40002800000 */
[----:B------:R-:W-:-:S03]  /*3520*/  SEL R93, RZ, 0x1000000, P4 ;  /* 0x01000000ff5d7807 */ /* 0x000fc60002000000 */
[----:B------:R-:W-:Y:S01]  /*3530*/  IMAD.WIDE.U32 R88, R88, 0x100, RZ ;  /* 0x0000010058587825 */ /* 0x000fe200078e00ff */
[----:B------:R-:W-:Y:S02]  /*3540*/  LOP3.LUT R95, R95, R93, R94, 0xfe, !PT ;  /* 0x0000005d5f5f7212 */ /* 0x000fe400078efe5e */
        /* <DEDUP_REMOVED lines=10> */
[----:B------:R-:W-:Y:S01]  /*35f0*/  IMAD.MOV.U32 R104, RZ, RZ, 0x8 ;  /* 0x00000008ff687424 */ /* 0x000fe200078e00ff */
[----:B------:R-:W-:-:S02]  /*3600*/  F2FP.PACK_AB R92, R97, R96 ;  /* 0x00000060615c723e */ /* 0x000fc400000000ff */
[----:B------:R-:W-:Y:S01]  /*3610*/  F2FP.PACK_AB R95, R103, R102 ;  /* 0x00000066675f723e */ /* 0x000fe200000000ff */
[----:B------:R-:W-:Y:S01]  /*3620*/  IMAD.WIDE.U32 R116, R11, R104, c[0x0][0x190] ;  /* 0x000064000b747625 */ /* 0x000fe200078e0068 */
[----:B------:R-:W-:-:S03]  /*3630*/  LOP3.LUT R113, R89, R109, R91, 0xfe, !PT ;  /* 0x0000006d59717212 */ /* 0x000fc600078efe5b */
[----:B------:R-:W-:Y:S01]  /*3640*/  IMAD.WIDE.U32 R88, R107, R108, c[0x0][0x170] ;  /* 0x00005c006b587625 */ /* 0x000fe200078e006c */
        /* <DEDUP_REMOVED lines=16> */
.L_x_12820:
[----:B0-----:R-:W-:Y:S02]  /*3750*/  IMAD.MOV.U32 R109, RZ, RZ, R2 ;  /* 0x000000ffff6d7224 */ /* 0x001fe400078e0002 */
.L_x_12821:
[----:B------:R-:W-:Y:S05]  /*3760*/  BSYNC B1 ;  /* 0x0000000000017941 */ /* 0x000fea0003800000 */
.L_x_12819:
        /* <DEDUP_REMOVED lines=16> */
.L_x_12825:
[----:B------:R-:W-:Y:S05]  /*3870*/  BSYNC B2 ;  /* 0x0000000000027941 */ /* 0x000fea0003800000 */
.L_x_12824:
        /* <DEDUP_REMOVED lines=43> */
.L_x_12823:
[----:B------:R-:W-:Y:S05]  /*3b30*/  BSYNC B1 ;  /* 0x0000000000017941 */ /* 0x000fea0003800000 */
.L_x_12822:
[----:B------:R-:W0:Y:S01]  /*3b40*/  I2F.U32 R92, R109 ;  /* 0x0000006d005c7306 */ /* 0x000e220000201000 */
        /* <DEDUP_REMOVED lines=22> */
.L_x_12827:
[----:B------:R-:W-:Y:S02]  /*3cb0*/  IMAD.MOV.U32 R93, RZ, RZ, R2 ;  /* 0x000000ffff5d7224 */ /* 0x000fe400078e0002 */
.L_x_12828:
[----:B------:R-:W-:Y:S05]  /*3cc0*/  BSYNC B1 ;  /* 0x0000000000017941 */ /* 0x000fea0003800000 */
.L_x_12826:
        /* <DEDUP_REMOVED lines=16> */
.L_x_12832:
[----:B------:R-:W-:Y:S05]  /*3dd0*/  BSYNC B2 ;  /* 0x0000000000027941 */ /* 0x000fea0003800000 */
.L_x_12831:
        /* <DEDUP_REMOVED lines=43> */
.L_x_12830:
[----:B------:R-:W-:Y:S05]  /*4090*/  BSYNC B1 ;  /* 0x0000000000017941 */ /* 0x000fea0003800000 */
.L_x_12829:
        /* <DEDUP_REMOVED lines=23> */
.L_x_12834:
[----:B------:R-:W-:Y:S02]  /*4210*/  IMAD.MOV.U32 R88, RZ, RZ, R2 ;  /* 0x000000ffff587224 */ /* 0x000fe400078e0002 */
.L_x_12835:
[----:B------:R-:W-:Y:S05]  /*4220*/  BSYNC B1 ;  /* 0x0000000000017941 */ /* 0x000fea0003800000 */
.L_x_12833:
        /* <DEDUP_REMOVED lines=16> */
.L_x_12839:
[----:B------:R-:W-:Y:S05]  /*4330*/  BSYNC B2 ;  /* 0x0000000000027941 */ /* 0x000fea0003800000 */
.L_x_12838:
        /* <DEDUP_REMOVED lines=43> */
.L_x_12837:
[----:B------:R-:W-:Y:S05]  /*45f0*/  BSYNC B1 ;  /* 0x0000000000017941 */ /* 0x000fea0003800000 */
.L_x_12836:
        /* <DEDUP_REMOVED lines=22> */
.L_x_12841:
[----:B------:R-:W-:Y:S02]  /*4760*/  IMAD.MOV.U32 R88, RZ, RZ, R2 ;  /* 0x000000ffff587224 */ /* 0x000fe400078e0002 */
.L_x_12842:
[----:B------:R-:W-:Y:S05]  /*4770*/  BSYNC B1 ;  /* 0x0000000000017941 */ /* 0x000fea0003800000 */
.L_x_12840:
        /* <DEDUP_REMOVED lines=16> */
.L_x_12846:
[----:B------:R-:W-:Y:S05]  /*4880*/  BSYNC B2 ;  /* 0x0000000000027941 */ /* 0x000fea0003800000 */
.L_x_12845:
        /* <DEDUP_REMOVED lines=43> */
.L_x_12844:
[----:B------:R-:W-:Y:S05]  /*4b40*/  BSYNC B1 ;  /* 0x0000000000017941 */ /* 0x000fea0003800000 */
.L_x_12843:
        /* <DEDUP_REMOVED lines=22> */
.L_x_12848:
[----:B------:R-:W-:Y:S02]  /*4cb0*/  MOV R109, R2 ;  /* 0x00000002006d7202 */ /* 0x000fe40000000f00 */
.L_x_12849:
[----:B------:R-:W-:Y:S05]  /*4cc0*/  BSYNC B1 ;  /* 0x0000000000017941 */ /* 0x000fea0003800000 */
.L_x_12847:
        /* <DEDUP_REMOVED lines=16> */
.L_x_12853:
[----:B------:R-:W-:Y:S05]  /*4dd0*/  BSYNC B2 ;  /* 0x0000000000027941 */ /* 0x000fea0003800000 */
.L_x_12852:
        /* <DEDUP_REMOVED lines=43> */
.L_x_12851:
[----:B------:R-:W-:Y:S05]  /*5090*/  BSYNC B1 ;  /* 0x0000000000017941 */ /* 0x000fea0003800000 */
.L_x_12850:
        /* <DEDUP_REMOVED lines=22> */
.L_x_12855:
[----:B------:R-:W-:Y:S02]  /*5200*/  IMAD.MOV.U32 R109, RZ, RZ, R2 ;  /* 0x000000ffff6d7224 */ /* 0x000fe400078e0002 */
.L_x_12856:
[----:B------:R-:W-:Y:S05]  /*5210*/  BSYNC B1 ;  /* 0x0000000000017941 */ /* 0x000fea0003800000 */
.L_x_12854:
        /* <DEDUP_REMOVED lines=16> */
.L_x_12860:
[----:B------:R-:W-:Y:S05]  /*5320*/  BSYNC B2 ;  /* 0x0000000000027941 */ /* 0x000fea0003800000 */
.L_x_12859:
        /* <DEDUP_REMOVED lines=43> */
.L_x_12858:
[----:B------:R-:W-:Y:S05]  /*55e0*/  BSYNC B1 ;  /* 0x0000000000017941 */ /* 0x000fea0003800000 */
.L_x_12857:
        /* <DEDUP_REMOVED lines=22> */
.L_x_12862:
[----:B------:R-:W-:Y:S02]  /*5750*/  MOV R90, R2 ;  /* 0x00000002005a7202 */ /* 0x000fe40000000f00 */
.L_x_12863:
[----:B------:R-:W-:Y:S05]  /*5760*/  BSYNC B1 ;  /* 0x0000000000017941 */ /* 0x000fea0003800000 */
.L_x_12861:
        /* <DEDUP_REMOVED lines=16> */
.L_x_12867:
[----:B------:R-:W-:Y:S05]  /*5870*/  BSYNC B2 ;  /* 0x0000000000027941 */ /* 0x000fea0003800000 */
.L_x_12866:
        /* <DEDUP_REMOVED lines=43> */
.L_x_12865:
[----:B------:R-:W-:Y:S05]  /*5b30*/  BSYNC B1 ;  /* 0x0000000000017941 */ /* 0x000fea0003800000 */
.L_x_12864:
        /* <DEDUP_REMOVED lines=22> */
.L_x_12869:
[----:B------:R-:W-:Y:S02]  /*5ca0*/  IMAD.MOV.U32 R90, RZ, RZ, R2 ;  /* 0x000000ffff5a7224 */ /* 0x000fe400078e0002 */
.L_x_12870:
[----:B------:R-:W-:Y:S05]  /*5cb0*/  BSYNC B1 ;  /* 0x0000000000017941 */ /* 0x000fea0003800000 */
.L_x_12868:
        /* <DEDUP_REMOVED lines=18> */
.L_x_12874:
[----:B------:R-:W-:Y:S05]  /*5de0*/  BSYNC B2 ;  /* 0x0000000000027941 */ /* 0x000fea0003800000 */
.L_x_12873:
        /* <DEDUP_REMOVED lines=43> */
.L_x_12872:
[----:B------:R-:W-:Y:S05]  /*60a0*/  BSYNC B1 ;  /* 0x0000000000017941 */ /* 0x000fea0003800000 */
.L_x_12871:
[----:B------:R0:W1:Y:S01]  /*60b0*/  I2F.U32 R88, R90 ;  /* 0x0000005a00587306 */ /* 0x0000620000201000 */
[----:B------:R-:W-:Y:S01]  /*60c0*/  HADD2.F32 R91, -RZ, R91.H1_H1 ;  /* 0x3000005bff5b7230 */ /* 0x000fe20000004100 */
[----:B------:R-:W-:Y:S01]  /*60d0*/  SEL R114, RZ, 0x10000, P5 ;  /* 0x00010000ff727807 */ /* 0x000fe20002800000 */
[----:B------:R-:W-:Y:S01]  /*60e0*/  @P0 HADD2.F32 R89, -RZ, R87.H1_H1 ;  /* 0x30000057ff590230 */ /* 0x000fe20000004100 */
[----:B------:R-:W-:Y:S01]  /*60f0*/  ISETP.NE.AND P6, PT, R112, RZ, PT ;  /* 0x000000ff7000720c */ /* 0x000fe20003fc5270 */
[----:B------:R-:W-:Y:S01]  /*6100*/  IMAD.WIDE.U32 R120, R107, R108, c[0x0][0x188] ;  /* 0x000062006b787625 */ /* 0x000fe200078e006c */
[----:B------:R-:W-:Y:S02]  /*6110*/  SEL R117, RZ, 0x100, P4 ;  /* 0x00000100ff757807 */ /* 0x000fe40002000000 */
[----:B------:R-:W-:Y:S01]  /*6120*/  SEL R116, RZ, 0x1, P1 ;  /* 0x00000001ff747807 */ /* 0x000fe20000800000 */
[----:B------:R-:W-:Y:S01]  /*6130*/  FMUL.FTZ R91, R91, R106 ;  /* 0x0000006a5b5b7220 */ /* 0x000fe20000410000 */
[----:B0-----:R-:W-:-:S03]  /*6140*/  F2FP.PACK_AB R90, R113, R94 ;  /* 0x0000005e715a723e */ /* 0x001fc600000000ff */
[----:B------:R-:W-:Y:S02]  /*6150*/  FMUL.FTZ R91, R91, c[0x0][0x1e8] ;  /* 0x00007a005b5b7a20 */ /* 0x000fe40000410000 */
[----:B-1----:R-:W-:-:S05]  /*6160*/  FFMA.FTZ R88, R88, R105, 1.1641532182693481445e-10 ;  /* 0x2f00000058587423 */ /* 0x002fca0000010069 */
[----:B------:R-:W-:Y:S02]  /*6170*/  FSETP.GTU.FTZ.AND P5, PT, R88, c[0x0][0x1e4], PT ;  /* 0x0000790058007a0b */ /* 0x000fe40003fbc000 */
[----:B------:R-:W-:Y:S02]  /*6180*/  F2FP.PACK_AB R88, R95, R92 ;  /* 0x0000005c5f58723e */ /* 0x000fe400000000ff */
        /* <DEDUP_REMOVED lines=10> */
[----:B------:R-:W-:Y:S02]  /*6230*/  F2FP.PACK_AB R89, R110, R93 ;  /* 0x0000005d6e59723e */ /* 0x000fe400000000ff */
[----:B------:R-:W-:Y:S02]  /*6240*/  F2FP.PACK_AB R91, R112, R111 ;  /* 0x0000006f705b723e */ /* 0x000fe400000000ff */
        /* <DEDUP_REMOVED lines=27> */
.L_x_12876:
[----:B0-----:R-:W-:Y:S02]  /*6400*/  MOV R118, R2 ;  /* 0x0000000200767202 */ /* 0x001fe40000000f00 */
.L_x_12877:
[----:B------:R-:W-:Y:S05]  /*6410*/  BSYNC B1 ;  /* 0x0000000000017941 */ /* 0x000fea0003800000 */
.L_x_12875:
        /* <DEDUP_REMOVED lines=16> */
.L_x_12881:
[----:B------:R-:W-:Y:S05]  /*6520*/  BSYNC B2 ;  /* 0x0000000000027941 */ /* 0x000fea0003800000 */
.L_x_12880:
        /* <DEDUP_REMOVED lines=43> */
.L_x_12879:
[----:B------:R-:W-:Y:S05]  /*67e0*/  BSYNC B1 ;  /* 0x0000000000017941 */ /* 0x000fea0003800000 */
.L_x_12878:
[----:B------:R0:W1:Y:S01]  /*67f0*/  I2F.U32 R114, R118 ;  /* 0x0000007600727306 */ /* 0x0000620000201000 */
[----:B-----5:R-:W-:Y:S01]  /*6800*/  HADD2.F32 R109, -RZ, R88.H0_H0 ;  /* 0x20000058ff6d7230 */ /* 0x020fe20000004100 */
        /* <DEDUP_REMOVED lines=10> */
[----:B------:R-:W-:-:S05]  /*68b0*/  @P0 HADD2.F32 R109, -RZ, R84.H0_H0 ;  /* 0x20000054ff6d0230 */ /* 0x000fca0000004100 */
        /* <DEDUP_REMOVED lines=10> */
.L_x_12883:
[----:B------:R-:W-:Y:S02]  /*6960*/  IMAD.MOV.U32 R109, RZ, RZ, R2 ;  /* 0x000000ffff6d7224 */ /* 0x000fe400078e0002 */
.L_x_12884:
[----:B------:R-:W-:Y:S05]  /*6970*/  BSYNC B1 ;  /* 0x0000000000017941 */ /* 0x000fea0003800000 */
.L_x_12882:
        /* <DEDUP_REMOVED lines=16> */
.L_x_12888:
[----:B------:R-:W-:Y:S05]  /*6a80*/  BSYNC B2 ;  /* 0x0000000000027941 */ /* 0x000fea0003800000 */
.L_x_12887:
        /* <DEDUP_REMOVED lines=43> */
.L_x_12886:
[----:B------:R-:W-:Y:S05]  /*6d40*/  BSYNC B1 ;  /* 0x0000000000017941 */ /* 0x000fea0003800000 */
.L_x_12885:
        /* <DEDUP_REMOVED lines=9> */
[----:B------:R-:W-:Y:S02]  /*6de0*/  FSEL R88, R115, RZ, !P1 ;  /* 0x000000ff73587208 */ /* 0x000fe40004800000 */
[----:B------:R-:W-:-:S03]  /*6df0*/  ISETP.NE.AND P1, PT, R118, 0x1, PT ;  /* 0x000000017600780c */ /* 0x000fc60003f25270 */
[----:B------:R-:W-:Y:S01]  /*6e00*/  FMUL.FTZ R117, R77, R88 ;  /* 0x000000584d757220 */ /* 0x000fe20000410000 */
[----:B------:R-:W-:-:S05]  /*6e10*/  @P0 HADD2.F32 R88, -RZ, R84.H1_H1 ;  /* 0x30000054ff580230 */ /* 0x000fca0000004100 */
        /* <DEDUP_REMOVED lines=10> */
.L_x_12890:
[----:B------:R-:W-:Y:S02]  /*6ec0*/  MOV R88, R2 ;  /* 0x0000000200587202 */ /* 0x000fe40000000f00 */
.L_x_12891:
[----:B------:R-:W-:Y:S05]  /*6ed0*/  BSYNC B1 ;  /* 0x0000000000017941 */ /* 0x000fea0003800000 */
.L_x_12889:
        /* <DEDUP_REMOVED lines=16> */
.L_x_12895:
[----:B------:R-:W-:Y:S05]  /*6fe0*/  BSYNC B2 ;  /* 0x0000000000027941 */ /* 0x000fea0003800000 */
.L_x_12894:
        /* <DEDUP_REMOVED lines=43> */
.L_x_12893:
[----:B------:R-:W-:Y:S05]  /*72a0*/  BSYNC B1 ;  /* 0x0000000000017941 */ /* 0x000fea0003800000 */
.L_x_12892:
        /* <DEDUP_REMOVED lines=22> */
.L_x_12897:
[----:B------:R-:W-:Y:S02]  /*7410*/  IMAD.MOV.U32 R88, RZ, RZ, R2 ;  /* 0x000000ffff587224 */ /* 0x000fe400078e0002 */
.L_x_12898:
[----:B------:R-:W-:Y:S05]  /*7420*/  BSYNC B1 ;  /* 0x0000000000017941 */ /* 0x000fea0003800000 */
.L_x_12896:
        /* <DEDUP_REMOVED lines=16> */
.L_x_12902:
[----:B------:R-:W-:Y:S05]  /*7530*/  BSYNC B2 ;  /* 0x0000000000027941 */ /* 0x000fea0003800000 */
.L_x_12901:
        /* <DEDUP_REMOVED lines=43> */
.L_x_12900:
[----:B------:R-:W-:Y:S05]  /*77f0*/  BSYNC B1 ;  /* 0x0000000000017941 */ /* 0x000fea0003800000 */
.L_x_12899:
        /* <DEDUP_REMOVED lines=22> */
.L_x_12904:
[----:B------:R-:W-:Y:S02]  /*7960*/  MOV R109, R2 ;  /* 0x00000002006d7202 */ /* 0x000fe40000000f00 */
.L_x_12905:
[----:B------:R-:W-:Y:S05]  /*7970*/  BSYNC B1 ;  /* 0x0000000000017941 */ /* 0x000fea0003800000 */
.L_x_12903:
        /* <DEDUP_REMOVED lines=16> */
.L_x_12909:
[----:B------:R-:W-:Y:S05]  /*7a80*/  BSYNC B2 ;  /* 0x0000000000027941 */ /* 0x000fea0003800000 */
.L_x_12908:
        /* <DEDUP_REMOVED lines=43> */
.L_x_12907:
[----:B------:R-:W-:Y:S05]  /*7d40*/  BSYNC B1 ;  /* 0x0000000000017941 */ /* 0x000fea0003800000 */
.L_x_12906:
        /* <DEDUP_REMOVED lines=22> */
.L_x_12911:
[----:B------:R-:W-:Y:S02]  /*7eb0*/  IMAD.MOV.U32 R109, RZ, RZ, R2 ;  /* 0x000000ffff6d7224 */ /* 0x000fe400078e0002 */
.L_x_12912:
[----:B------:R-:W-:Y:S05]  /*7ec0*/  BSYNC B1 ;  /* 0x0000000000017941 */ /* 0x000fea0003800000 */
.L_x_12910:
        /* <DEDUP_REMOVED lines=16> */
.L_x_12916:
[----:B------:R-:W-:Y:S05]  /*7fd0*/  BSYNC B2 ;  /* 0x0000000000027941 */ /* 0x000fea0003800000 */
.L_x_12915:
        /* <DEDUP_REMOVED lines=43> */
.L_x_12914:
[----:B------:R-:W-:Y:S05]  /*8290*/  BSYNC B1 ;  /* 0x0000000000017941 */ /* 0x000fea0003800000 */
.L_x_12913:
        /* <DEDUP_REMOVED lines=22> */
.L_x_12918:
[----:B------:R-:W-:Y:S02]  /*8400*/  MOV R90, R2 ;  /* 0x00000002005a7202 */ /* 0x000fe40000000f00 */
.L_x_12919:
[----:B------:R-:W-:Y:S05]  /*8410*/  BSYNC B1 ;  /* 0x0000000000017941 */ /* 0x000fea0003800000 */
.L_x_12917:
        /* <DEDUP_REMOVED lines=16> */
.L_x_12923:
[----:B------:R-:W-:Y:S05]  /*8520*/  BSYNC B2 ;  /* 0x0000000000027941 */ /* 0x000fea0003800000 */
.L_x_12922:
        /* <DEDUP_REMOVED lines=43> */
.L_x_12921:
[----:B------:R-:W-:Y:S05]  /*87e0*/  BSYNC B1 ;  /* 0x0000000000017941 */ /* 0x000fea0003800000 */
.L_x_12920:
        /* <DEDUP_REMOVED lines=22> */
.L_x_12925:
[----:B------:R-:W-:Y:S02]  /*8950*/  IMAD.MOV.U32 R90, RZ, RZ, R2 ;  /* 0x000000ffff5a7224 */ /* 0x000fe400078e0002 */
.L_x_12926:
[----:B------:R-:W-:Y:S05]  /*8960*/  BSYNC B1 ;  /* 0x0000000000017941 */ /* 0x000fea0003800000 */
.L_x_12924:
        /* <DEDUP_REMOVED lines=15> */
[----:B------:R-:W-:Y:S02]  /*8a60*/  @P0 IADD3 R6, R0, RZ, RZ ;  /* 0x000000ff00060210 */ /* 0x000fe40007ffe0ff */
[----:B------:R-:W-:-:S03]  /*8a70*/  ISETP.NE.AND P0, PT, R2, RZ, PT ;  /* 0x000000ff0200720c */ /* 0x000fc60003f05270 */
[----:B------:R-:W-:-:S05]  /*8a80*/  @!P6 IMAD.MOV.U32 R0, RZ, RZ, R6 ;  /* 0x000000ffff00e224 */ /* 0x000fca00078e0006 */
.L_x_12930:
[----:B------:R-:W-:Y:S05]  /*8a90*/  BSYNC B2 ;  /* 0x0000000000027941 */ /* 0x000fea0003800000 */
.L_x_12929:
        /* <DEDUP_REMOVED lines=43> */
.L_x_12928:
[----:B------:R-:W-:Y:S05]  /*8d50*/  BSYNC B1 ;  /* 0x0000000000017941 */ /* 0x000fea0003800000 */
.L_x_12927:
[----:B------:R0:W1:Y:S01]  /*8d60*/  I2F.U32 R88, R90 ;  /* 0x0000005a00587306 */ /* 0x0000620000201000 */
[----:B------:R-:W-:Y:S01]  /*8d70*/  HADD2.F32 R91, -RZ, R91.H1_H1 ;  /* 0x3000005bff5b7230 */ /* 0x000fe20000004100 */
[----:B------:R-:W-:Y:S01]  /*8d80*/  SEL R124, RZ, 0x1, P2 ;  /* 0x00000001ff7c7807 */ /* 0x000fe20001000000 */
[----:B------:R-:W-:-:S03]  /*8d90*/  @P0 HADD2.F32 R89, -RZ, R87.H1_H1 ;  /* 0x30000057ff590230 */ /* 0x000fc60000004100 */
[----:B------:R-:W-:Y:S02]  /*8da0*/  FMUL.FTZ R91, R91, R106 ;  /* 0x0000006a5b5b7220 */ /* 0x000fe40000410000 */
[----:B------:R-:W-:Y:S01]  /*8db0*/  IMAD.WIDE.U32 R124, R124, 0x1000000, RZ ;  /* 0x010000007c7c7825 */ /* 0x000fe200078e00ff */
[----:B0-----:R-:W-:-:S03]  /*8dc0*/  F2FP.PACK_AB R90, R121, R116 ;  /* 0x00000074795a723e */ /* 0x001fc600000000ff */
[----:B------:R-:W-:Y:S02]  /*8dd0*/  FMUL.FTZ R91, R91, c[0x0][0x1e8] ;  /* 0x00007a005b5b7a20 */ /* 0x000fe40000410000 */
[----:B-1----:R-:W-:Y:S01]  /*8de0*/  FFMA.FTZ R88, R88, R105, 1.1641532182693481445e-10 ;  /* 0x2f00000058587423 */ /* 0x002fe20000010069 */
[----:B------:R-:W-:Y:S02]  /*8df0*/  SEL R105, RZ, 0x10000, P5 ;  /* 0x00010000ff697807 */ /* 0x000fe40002800000 */
[----:B------:R-:W-:Y:S01]  /*8e00*/  ISETP.NE.AND P5, PT, R122, RZ, PT ;  /* 0x000000ff7a00720c */ /* 0x000fe20003fa5270 */
[----:B------:R-:W-:Y:S01]  /*8e10*/  IMAD.WIDE.U32 R122, R107, R108, c[0x0][0x188] ;  /* 0x000062006b7a7625 */ /* 0x000fe200078e006c */
[----:B------:R-:W-:Y:S02]  /*8e20*/  FSETP.GTU.FTZ.AND P6, PT, R88, c[0x0][0x1e4], PT ;  /* 0x0000790058007a0b */ /* 0x000fe40003fdc000 */
[----:B------:R-:W-:Y:S02]  /*8e30*/  SEL R108, RZ, 0x100, P4 ;  /* 0x00000100ff6c7807 */ /* 0x000fe40002000000 */
[----:B------:R-:W-:-:S02]  /*8e40*/  FSEL R106, R91, RZ, !P6 ;  /* 0x000000ff5b6a7208 */ /* 0x000fc40007000000 */
[----:B------:R-:W-:-:S03]  /*8e50*/  F2FP.PACK_AB R88, R117, R114 ;  /* 0x000000727558723e */ /* 0x000fc600000000ff */
[----:B------:R-:W-:-:S04]  /*8e60*/  FMUL.FTZ R106, R83, R106 ;  /* 0x0000006a536a7220 */ /* 0x000fc80000410000 */
[----:B------:R-:W-:Y:S01]  /*8e70*/  @P0 FADD.FTZ R106, R89, R106 ;  /* 0x0000006a596a0221 */ /* 0x000fe20000010000 */
[----:B------:R-:W-:Y:S02]  /*8e80*/  ISETP.NE.AND P0, PT, R120, RZ, PT ;  /* 0x000000ff7800720c */ /* 0x000fe40003f05270 */
[----:B------:R-:W-:Y:S02]  /*8e90*/  SEL R120, RZ, 0x1000000, P6 ;  /* 0x01000000ff787807 */ /* 0x000fe40003000000 */
[----:B------:R-:W-:Y:S02]  /*8ea0*/  F2FP.PACK_AB R89, R118, R115 ;  /* 0x000000737659723e */ /* 0x000fe400000000ff */
[----:B------:R-:W-:Y:S02]  /*8eb0*/  LOP3.LUT R108, R108, R120, R105, 0xfe, !PT ;  /* 0x000000786c6c7212 */ /* 0x000fe400078efe69 */
[----:B------:R-:W-:Y:S02]  /*8ec0*/  SEL R105, RZ, 0x1, P3 ;  /* 0x00000001ff697807 */ /* 0x000fe40001800000 */
[----:B------:R-:W-:-:S02]  /*8ed0*/  F2FP.PACK_AB R91, R106, R119 ;  /* 0x000000776a5b723e */ /* 0x000fc400000000ff */
        /* <DEDUP_REMOVED lines=39> */
.L_x_12935:
        /* <DEDUP_REMOVED lines=68> */
.L_x_12936:
[----:B------:R-:W-:Y:S01]  /*9590*/  FMUL.FTZ R89, R125, R125 ;  /* 0x0000007d7d597220 */ /* 0x000fe20000410000 */
[----:B------:R-:W-:Y:S01]  /*95a0*/  ISETP.NE.AND P0, PT, RZ, UR8, PT ;  /* 0x00000008ff007c0c */ /* 0x000fe2000bf05270 */
[----:B01----:R-:W-:Y:S02]  /*95b0*/  FADD.FTZ R105, R90, R105 ;  /* 0x000000695a697221 */ /* 0x003fe40000010000 */
[----:B------:R-:W-:Y:S01]  /*95c0*/  IMAD.MOV.U32 R88, RZ, RZ, c[0x0][0x1e0] ;  /* 0x00007800ff587624 */ /* 0x000fe200078e00ff */
[----:B------:R-:W-:Y:S02]  /*95d0*/  FSEL R89, R89, RZ, P0 ;  /* 0x000000ff59597208 */ /* 0x000fe40000000000 */
[----:B------:R-:W-:Y:S01]  /*95e0*/  FSEL R104, R125, RZ, !P0 ;  /* 0x000000ff7d687208 */ /* 0x000fe20004000000 */
[----:B------:R-:W-:Y:S01]  /*95f0*/  FFMA.FTZ R88, R105, R88, c[0x0][0x228] ;  /* 0x00008a0069587623 */ /* 0x000fe20000010058 */
[----:B------:R-:W-:-:S03]  /*9600*/  MOV R105, 0x4 ;  /* 0x0000000400697802 */ /* 0x000fc60000000f00 */
        /* <DEDUP_REMOVED lines=63> */
[----:B------:R-:W-:Y:S01]  /*9a00*/  F2FP.PACK_AB R90, R95, R90 ;  /* 0x0000005a5f5a723e */ /* 0x000fe200000000ff */
[----:B------:R-:W-:-:S02]  /*9a10*/  FMUL.FTZ R122, R123, R122 ;  /* 0x0000007a7b7a7220 */ /* 0x000fc40000410000 */
        /* <DEDUP_REMOVED lines=11> */
[----:B------:R-:W-:Y:S02]  /*9ad0*/  FFMA.FTZ R98, R57, R98, R33 ;  /* 0x0000006239627223 */ /* 0x000fe40000010021 */
[C---:B------:R-:W-:Y:S01]  /*9ae0*/  FMUL.FTZ R101, R123.reuse, R114 ;  /* 0x000000727b657220 */ /* 0x040fe20000410000 */
[----:B------:R-:W-:Y:S01]  /*9af0*/  F2FP.PACK_AB R99, R104, R99 ;  /* 0x000000636863723e */ /* 0x000fe200000000ff */
[C---:B------:R-:W-:Y:S01]  /*9b00*/  FMUL.FTZ R96, R123.reuse, R117 ;  /* 0x000000757b607220 */ /* 0x040fe20000410000 */
[----:B------:R-:W-:Y:S01]  /*9b10*/  F2FP.PACK_AB R98, R98, R113 ;  /* 0x000000716262723e */ /* 0x000fe200000000ff */
[C---:B------:R-:W-:Y:S02]  /*9b20*/  FMUL.FTZ R115, R123.reuse, R115 ;  /* 0x000000737b737220 */ /* 0x040fe40000410000 */
[----:B------:R-:W-:Y:S02]  /*9b30*/  FMUL.FTZ R118, R123, R118 ;  /* 0x000000767b767220 */ /* 0x000fe40000410000 */
[----:B------:R-:W-:-:S02]  /*9b40*/  FFMA.FTZ R122, R39, R122, R31 ;  /* 0x0000007a277a7223 */ /* 0x000fc4000001001f */
[----:B------:R-:W-:Y:S02]  /*9b50*/  FFMA.FTZ R125, R48, R125, R16 ;  /* 0x0000007d307d7223 */ /* 0x000fe40000010010 */
[----:B------:R-:W-:Y:S01]  /*9b60*/  FFMA.FTZ R94, R49, R94, R17 ;  /* 0x0000005e315e7223 */ /* 0x000fe20000010011 */
[----:B------:R-:W-:Y:S01]  /*9b70*/  F2FP.PACK_AB R89, R122, R89 ;  /* 0x000000597a59723e */ /* 0x000fe200000000ff */
[----:B------:R-:W-:Y:S02]  /*9b80*/  IMAD.MOV.U32 R111, RZ, RZ, 0x10 ;  /* 0x00000010ff6f7424 */ /* 0x000fe400078e00ff */
[----:B------:R-:W-:Y:S01]  /*9b90*/  FFMA.FTZ R97, R54, R115, R14 ;  /* 0x0000007336617223 */ /* 0x000fe2000001000e */
[----:B------:R-:W-:Y:S01]  /*9ba0*/  F2FP.PACK_AB R94, R94, R125 ;  /* 0x0000007d5e5e723e */ /* 0x000fe200000000ff */
[----:B------:R-:W-:Y:S02]  /*9bb0*/  FFMA.FTZ R118, R55, R118, R15 ;  /* 0x0000007637767223 */ /* 0x000fe4000001000f */
[----:B------:R-:W-:Y:S01]  /*9bc0*/  FFMA.FTZ R104, R52, R101, R12 ;  /* 0x0000006534687223 */ /* 0x000fe2000001000c */
[----:B------:R-:W-:Y:S01]  /*9bd0*/  LEA.HI.X R101, R11, c[0x0][0x20c], RZ, 0x4, P0 ;  /* 0x000083000b657a11 */ /* 0x000fe200000f24ff */
[----:B------:R-:W-:Y:S01]  /*9be0*/  FFMA.FTZ R113, R53, R96, R13 ;  /* 0x0000006035717223 */ /* 0x000fe2000001000d */
[----:B------:R-:W-:Y:S01]  /*9bf0*/  F2FP.PACK_AB R97, R118, R97 ;  /* 0x000000617661723e */ /* 0x000fe200000000ff */
[----:B------:R-:W-:-:S02]  /*9c00*/  IMAD.WIDE.U32 R110, R110, R111, c[0x0][0x208] ;  /* 0x000082006e6e7625 */ /* 0x000fc400078e006f */
[----:B------:R0:W-:Y:S01]  /*9c10*/  STG.E.128 [R100.64], R88 ;  /* 0x0000005864007986 */ /* 0x0001e2000c101d06 */
[----:B------:R-:W-:Y:S01]  /*9c20*/  F2FP.PACK_AB R96, R113, R104 ;  /* 0x000000687160723e */ /* 0x000fe200000000ff */
[----:B------:R-:W-:Y:S02]  /*9c30*/  IMAD R10, R105, c[0x0][0x160], R10 ;  /* 0x00005800690a7a24 */ /* 0x000fe400078e020a */
[----:B------:R0:W-:Y:S03]  /*9c40*/  STG.E.128 [R110.64], R92 ;  /* 0x0000005c6e007986 */ /* 0x0001e6000c101d06 */
[----:B------:R-:W-:Y:S01]  /*9c50*/  ISETP.GE.AND P0, PT, R10, c[0x0][0x164], PT ;  /* 0x000059000a007a0c */ /* 0x000fe20003f06270 */
[----:B------:R0:W-:-:S12]  /*9c60*/  STG.E.128 [R102.64], R96 ;  /* 0x0000006066007986 */ /* 0x0001d8000c101d06 */
[----:B0-----:R-:W-:Y:S01]  /*9c70*/  @P0 CALL.REL.NOINC `(.L_x_12933) ;  /* 0x0000001000000944 */ /* 0x001fe20003c00000 */
[----:B------:R-:W-:Y:S05]  /*9c80*/  BRA `(.L_x_12934) ;  /* 0xffff6bb000007947 */ /* 0x000fea000383ffff */
.L_x_12933:
[----:B------:R-:W-:Y:S05]  /*9c90*/  BSYNC B0 ;  /* 0x0000000000007941 */ /* 0x000fea0003800000 */
.L_x_12762:
[----:B------:R-:W-:Y:S05]  /*9ca0*/  EXIT ;  /* 0x000000000000794d */ /* 0x000fea0003800000 */
.L_x_12931:
[----:B------:R-:W-:Y:S01]  /*9cb0*/  HFMA2.MMA R104, -RZ, RZ, 0, 5.9604644775390625e-08 ;  /* 0x00000001ff687435 */ /* 0x000fe200000001ff */
[----:B------:R-:W-:Y:S01]  /*9cc0*/  IMAD.MOV.U32 R91, RZ, RZ, 0x1f ;  /* 0x0000001fff5b7424 */ /* 0x000fe200078e00ff */
[----:B------:R-:W-:Y:S02]  /*9cd0*/  MOV R90, 0xffffffff ;  /* 0xffffffff005a7802 */ /* 0x000fe40000000f00 */
[----:B------:R-:W-:Y:S02]  /*9ce0*/  MOV R88, 0x9d00 ;  /* 0x00009d0000587802 */ /* 0x000fe40000000f00 */
[----:B------:R-:W-:Y:S05]  /*9cf0*/  CALL.REL.NOINC `($__internal_93_$__cuda_sm70_shflsync_bfly_p) ;  /* 0x0000068000007944 */ /* 0x000fea0003c00000 */
[----:B01----:R-:W-:Y:S05]  /*9d00*/  BRA `(.L_x_12935) ;  /* 0xfffff44000007947 */ /* 0x003fea000383ffff */
.L_x_12932:
[----:B------:R-:W-:Y:S01]  /*9d10*/  HFMA2.MMA R91, -RZ, RZ, 0, 1.847743988037109375e-06 ;  /* 0x0000001fff5b7435 */ /* 0x000fe200000001ff */
[----:B------:R-:W-:Y:S01]  /*9d20*/  IMAD.MOV.U32 R104, RZ, RZ, 0x2 ;  /* 0x00000002ff687424 */ /* 0x000fe200078e00ff */
[----:B------:R-:W-:Y:S01]  /*9d30*/  MOV R88, 0x9d60 ;  /* 0x00009d6000587802 */ /* 0x000fe20000000f00 */
[----:B------:R-:W-:-:S03]  /*9d40*/  IMAD.MOV.U32 R90, RZ, RZ, -0x1 ;  /* 0xffffffffff5a7424 */ /* 0x000fc600078e00ff */
[----:B------:R-:W-:Y:S05]  /*9d50*/  CALL.REL.NOINC `($__internal_93_$__cuda_sm70_shflsync_bfly_p) ;  /* 0x0000062000007944 */ /* 0x000fea0003c00000 */
[----:B01----:R-:W-:Y:S01]  /*9d60*/  FADD.FTZ R105, R105, R90 ;  /* 0x0000005a69697221 */ /* 0x003fe20000010000 */
[----:B------:R-:W-:Y:S01]  /*9d70*/  MOV R104, 0x4 ;  /* 0x0000000400687802 */ /* 0x000fe20000000f00 */
[----:B------:R-:W-:Y:S01]  /*9d80*/  IMAD.MOV.U32 R91, RZ, RZ, 0x1f ;  /* 0x0000001fff5b7424 */ /* 0x000fe200078e00ff */
[----:B------:R-:W-:-:S02]  /*9d90*/  MOV R90, 0xffffffff ;  /* 0xffffffff005a7802 */ /* 0x000fc40000000f00 */
[----:B------:R-:W-:Y:S02]  /*9da0*/  MOV R88, 0x9dc0 ;  /* 0x00009dc000587802 */ /* 0x000fe40000000f00 */
[----:B------:R-:W-:Y:S05]  /*9db0*/  CALL.REL.NOINC `($__internal_93_$__cuda_sm70_shflsync_bfly_p) ;  /* 0x000005c000007944 */ /* 0x000fea0003c00000 */
[----:B0-----:R-:W-:Y:S01]  /*9dc0*/  HFMA2.MMA R91, -RZ, RZ, 0, 1.847743988037109375e-06 ;  /* 0x0000001fff5b7435 */ /* 0x001fe200000001ff */
[----:B-1----:R-:W-:Y:S01]  /*9dd0*/  FADD.FTZ R105, R105, R90 ;  /* 0x0000005a69697221 */ /* 0x002fe20000010000 */
[----:B------:R-:W-:Y:S01]  /*9de0*/  MOV R88, 0x9e20 ;  /* 0x00009e2000587802 */ /* 0x000fe20000000f00 */
[----:B------:R-:W-:Y:S02]  /*9df0*/  IMAD.MOV.U32 R104, RZ, RZ, 0x8 ;  /* 0x00000008ff687424 */ /* 0x000fe400078e00ff */
[----:B------:R-:W-:Y:S02]  /*9e00*/  IMAD.MOV.U32 R90, RZ, RZ, -0x1 ;  /* 0xffffffffff5a7424 */ /* 0x000fe400078e00ff */
[----:B------:R-:W-:Y:S05]  /*9e10*/  CALL.REL.NOINC `($__internal_93_$__cuda_sm70_shflsync_bfly_p) ;  /* 0x0000056000007944 */ /* 0x000fea0003c00000 */
[----:B01----:R-:W-:Y:S01]  /*9e20*/  FADD.FTZ R105, R105, R90 ;  /* 0x0000005a69697221 */ /* 0x003fe20000010000 */
[----:B------:R-:W-:Y:S01]  /*9e30*/  MOV R104, 0x10 ;  /* 0x0000001000687802 */ /* 0x000fe20000000f00 */
[----:B------:R-:W-:Y:S01]  /*9e40*/  IMAD.MOV.U32 R91, RZ, RZ, 0x1f ;  /* 0x0000001fff5b7424 */ /* 0x000fe200078e00ff */
[----:B------:R-:W-:Y:S02]  /*9e50*/  MOV R90, 0xffffffff ;  /* 0xffffffff005a7802 */ /* 0x000fe40000000f00 */
[----:B------:R-:W-:-:S02]  /*9e60*/  MOV R88, 0x9e80 ;  /* 0x00009e8000587802 */ /* 0x000fc40000000f00 */
[----:B------:R-:W-:Y:S05]  /*9e70*/  CALL.REL.NOINC `($__internal_93_$__cuda_sm70_shflsync_bfly_p) ;  /* 0x0000050000007944 */ /* 0x000fea0003c00000 */
[----:B-1----:R-:W-:Y:S01]  /*9e80*/  FADD.FTZ R90, R105, R90 ;  /* 0x0000005a695a7221 */ /* 0x002fe20000010000 */
[----:B0-----:R-:W-:Y:S01]  /*9e90*/  HFMA2.MMA R91, -RZ, RZ, 0, 1.847743988037109375e-06 ;  /* 0x0000001fff5b7435 */ /* 0x001fe200000001ff */
[----:B------:R-:W-:-:S02]  /*9ea0*/  IMAD.MOV.U32 R104, RZ, RZ, 0x1 ;  /* 0x00000001ff687424 */ /* 0x000fc400078e00ff */
[----:B------:R-:W-:Y:S02]  /*9eb0*/  FMUL.FTZ R125, R90, c[0x0][0x1e0] ;  /* 0x000078005a7d7a20 */ /* 0x000fe40000410000 */
[----:B------:R-:W-:Y:S02]  /*9ec0*/  IMAD.MOV.U32 R90, RZ, RZ, -0x1 ;  /* 0xffffffffff5a7424 */ /* 0x000fe400078e00ff */
        /* <DEDUP_REMOVED lines=49> */
[----:B------:R-:W-:Y:S05]  /*a1e0*/  CALL.REL.NOINC `($__internal_93_$__cuda_sm70_shflsync_bfly_p) ;  /* 0x0000019000007944 */ /* 0x000fea0003c00000 */
[----:B01----:R-:W-:Y:S01]  /*a1f0*/  FADD.FTZ R105, R105, R90 ;  /* 0x0000005a69697221 */ /* 0x003fe20000010000 */
[----:B------:R-:W-:Y:S01]  /*a200*/  MOV R104, 0x2 ;  /* 0x0000000200687802 */ /* 0x000fe20000000f00 */
[----:B------:R-:W-:Y:S01]  /*a210*/  IMAD.MOV.U32 R91, RZ, RZ, 0x1f ;  /* 0x0000001fff5b7424 */ /* 0x000fe200078e00ff */
[----:B------:R-:W-:Y:S02]  /*a220*/  MOV R90, 0xffffffff ;  /* 0xffffffff005a7802 */ /* 0x000fe40000000f00 */
[----:B------:R-:W-:Y:S02]  /*a230*/  MOV R88, 0xa250 ;  /* 0x0000a25000587802 */ /* 0x000fe40000000f00 */
[----:B------:R-:W-:Y:S05]  /*a240*/  CALL.REL.NOINC `($__internal_93_$__cuda_sm70_shflsync_bfly_p) ;  /* 0x0000013000007944 */ /* 0x000fea0003c00000 */
[----:B0-----:R-:W-:Y:S01]  /*a250*/  HFMA2.MMA R91, -RZ, RZ, 0, 1.847743988037109375e-06 ;  /* 0x0000001fff5b7435 */ /* 0x001fe200000001ff */
[----:B-1----:R-:W-:Y:S01]  /*a260*/  FADD.FTZ R105, R105, R90 ;  /* 0x0000005a69697221 */ /* 0x002fe20000010000 */
[----:B------:R-:W-:Y:S01]  /*a270*/  MOV R88, 0xa2b0 ;  /* 0x0000a2b000587802 */ /* 0x000fe20000000f00 */
[----:B------:R-:W-:Y:S02]  /*a280*/  IMAD.MOV.U32 R104, RZ, RZ, 0x4 ;  /* 0x00000004ff687424 */ /* 0x000fe400078e00ff */
[----:B------:R-:W-:-:S02]  /*a290*/  IMAD.MOV.U32 R90, RZ, RZ, -0x1 ;  /* 0xffffffffff5a7424 */ /* 0x000fc400078e00ff */
        /* <DEDUP_REMOVED lines=13> */
[----:B01----:R-:W-:Y:S05]  /*a370*/  BRA `(.L_x_12936) ;  /* 0xfffff21000007947 */ /* 0x003fea000383ffff */
        .weak           $__internal_93_$__cuda_sm70_shflsync_bfly_p
        .type           $__internal_93_$__cuda_sm70_shflsync_bfly_p,@function
        .size           $__internal_93_$__cuda_sm70_shflsync_bfly_p,(.L_x_22261 - $__internal_93_$__cuda_sm70_shflsync_bfly_p)
$__internal_93_$__cuda_sm70_shflsync_bfly_p:
[----:B------:R-:W-:Y:S01]  /*a380*/  MOV R89, 0x0 ;  /* 0x0000000000597802 */ /* 0x000fe20000000f00 */
[----:B------:R-:W-:Y:S04]  /*a390*/  WARPSYNC R90 ;  /* 0x0000005a00007348 */ /* 0x000fe80003800000 */
[----:B------:R0:W1:Y:S01]  /*a3a0*/  SHFL.BFLY PT, R90, R105, R104, R91 ;  /* 0x0c000068695a7389 */ /* 0x00006200000e005b */
[----:B------:R-:W-:Y:S05]  /*a3b0*/  RET.REL.NODEC R88 `(_ZN10layer_norm13ln_fwd_kernelINS_13Kernel_traitsIf6__halfS2_S2_fjLj768ELj1ELj4ELj1ELj16ENS_18Kernel_traits_baseILj768EfS2_S2_S2_fjLj128EEEEELb1ELb1ELb0ELb1EEEvNS_9FwdParamsE) ;  /* 0xffff5c4058007950 */ /* 0x000fea0003c3ffff */
.L_x_12937:
        /* <DEDUP_REMOVED lines=12> */
.L_x_22261:


//--------------------- .text._ZN10layer_norm13ln_fwd_kernelINS_13Kernel_traitsIf6__halfS2_S2_fjLj768ELj1ELj4ELj1ELj16ENS_18Kernel_traits_baseILj768EfS2_S2_S2_fjLj128EEEEELb1ELb1ELb1ELb0EEEvNS_9FwdParamsE --------------------------
	.section	.text._ZN10layer_norm13ln_fwd_kernelINS_13Kernel_traitsIf6__halfS2_S2_fjLj768ELj1ELj4ELj1ELj16ENS_18Kernel_traits_baseILj768EfS2_S2_S2_fjLj128EEEEELb1ELb1ELb1ELb0EEEvNS_9FwdParamsE,"ax",@progbits
	.sectioninfo	@"SHI_REGISTERS=145"
	.align	128
        .global         _ZN10layer_norm13ln_fwd_kernelINS_13Kernel_traitsIf6__halfS2_S2_fjLj768ELj1ELj4ELj1ELj16ENS_18Kernel_traits_baseILj768EfS2_S2_S2_fjLj128EEEEELb1ELb1ELb1ELb0EEEvNS_9FwdParamsE
        .type           _ZN10layer_norm13ln_fwd_kernelINS_13Kernel_traitsIf6__halfS2_S2_fjLj768ELj1ELj4ELj1ELj16ENS_18Kernel_traits_baseILj768EfS2_S2_S2_fjLj128EEEEELb1ELb1ELb1ELb0EEEvNS_9FwdParamsE,@function
        .size           _ZN10layer_norm13ln_fwd_kernelINS_13Kernel_traitsIf6__halfS2_S2_fjLj768ELj1ELj4ELj1ELj16ENS_18Kernel_traits_baseILj768EfS2_S2_S2_fjLj128EEEEELb1ELb1ELb1ELb0EEEvNS_9FwdParamsE,(.L_x_22262 - _ZN10layer_norm13ln_fwd_kernelINS_13Kernel_traitsIf6__halfS2_S2_fjLj768ELj1ELj4ELj1ELj16ENS_18Kernel_traits_baseILj768EfS2_S2_S2_fjLj128EEEEELb1ELb1ELb1ELb0EEEvNS_9FwdParamsE)
        .other          _ZN10layer_norm13ln_fwd_kernelINS_13Kernel_traitsIf6__halfS2_S2_fjLj768ELj1ELj4ELj1ELj16ENS_18Kernel_traits_baseILj768EfS2_S2_S2_fjLj128EEEEELb1ELb1ELb1ELb0EEEvNS_9FwdParamsE,@"STO_CUDA_ENTRY STV_DEFAULT"
_ZN10layer_norm13ln_fwd_kernelINS_13Kernel_traitsIf6__halfS2_S2_fjLj768ELj1ELj4ELj1ELj16ENS_18Kernel_traits_baseILj768EfS2_S2_S2_fjLj128EEEEELb1ELb1ELb1ELb0EEEvNS_9FwdParamsE:
.text._ZN10layer_norm13ln_fwd_kernelINS_13Kernel_traitsIf6__halfS2_S2_fjLj768ELj1ELj4ELj1ELj16ENS_18Kernel_traits_baseILj768EfS2_S2_S2_fjLj128EEEEELb1ELb1ELb1ELb0EEEvNS_9FwdParamsE:
[----:B------:R-:W-:Y:S02]  /*0000*/  IMAD.MOV.U32 R1, RZ, RZ, c[0x0][0x28] ;  /* 0x00000a00ff017624 */ /* 0x000fe400078e00ff */
[----:B------:R-:W-:Y:S02]  /*0010*/  ULDC.U8 UR4, c[0x0][0x244] ;  /* 0x0000910000047ab9 */ /* 0x000fe40000000000 */
[----:B------:R-:W-:Y:S01]  /*0020*/  ISETP.NE.AND P0, PT, RZ, UR4, PT ;  /* 0x00000004ff007c0c */ /* 0x000fe2000bf05270 */
[----:B------:R-:W-:Y:S02]  /*0030*/  ULDC.64 UR4, c[0x0][0x230] ;  /* 0x00008c0000047ab9 */ /* 0x000fe40000000a00 */
[----:B------:R-:W-:Y:S01]  /*0040*/  IMAD.U32 R4, RZ, RZ, UR4 ;  /* 0x00000004ff047e24 */ /* 0x000fe2000f8e00ff */
[----:B------:R-:W-:Y:S01]  /*0050*/  MOV R5, UR5 ;  /* 0x0000000500057c02 */ /* 0x000fe20008000f00 */
[----:B------:R-:W-:Y:S01]  /*0060*/  ULDC.64 UR6, c[0x0][0x118] ;  /* 0x0000460000067ab9 */ /* 0x000fe20000000a00 */
[----:B------:R-:W-:Y:S02]  /*0070*/  IMAD.MOV.U32 R10, RZ, RZ, c[0x0][0x238] ;  /* 0x00008e00ff0a7624 */ /* 0x000fe400078e00ff */
[----:B------:R-:W-:-:S05]  /*0080*/  IMAD.MOV.U32 R11, RZ, RZ, c[0x0][0x23c] ;  /* 0x00008f00ff0b7624 */ /* 0x000fca00078e00ff */
        /* <DEDUP_REMOVED lines=10> */
[----:B------:R-:W-:-:S04]  /*0130*/  @P0 IADD3.X R11, RZ, R3, RZ, P1, !PT ;  /* 0x00000003ff0b0210 */ /* 0x000fc80000ffe4ff */
        /* <DEDUP_REMOVED lines=56> */
[----:B------:R-:W-:Y:S01]  /*04c0*/  SHF.R.U32.HI R5, RZ, 0x5, R18 ;  /* 0x00000005ff057819 */ /* 0x000fe20000011612 */
[----:B------:R-:W-:Y:S01]  /*04d0*/  IMAD.HI.U32 R93, R94, -0x326172a9, RZ ;  /* 0xcd9e8d575e5d7827 */ /* 0x000fe200078e00ff */
[----:B------:R-:W-:-:S02]  /*04e0*/  LOP3.LUT P0, RZ, R4, 0xffffffe0, RZ, 0xc0, !PT ;  /* 0xffffffe004ff7812 */ /* 0x000fc4000780c0ff */
[----:B------:R-:W-:Y:S01]  /*04f0*/  LOP3.LUT R92, R17, UR21, R8, 0x96, !PT ;  /* 0x00000015115c7c12 */ /* 0x000fe2000f8e9608 */
[----:B------:R-:W-:Y:S01]  /*0500*/  IMAD R5, R19, 0x4, R5 ;  /* 0x0000000413057824 */ /* 0x000fe200078e0205 */
[C---:B------:R-:W-:Y:S02]  /*0510*/  ISETP.GE.U32.AND P5, PT, R4.reuse, 0x40, PT ;  /* 0x000000400400780c */ /* 0x040fe40003fa6070 */
[----:B------:R-:W-:Y:S01]  /*0520*/  ISETP.GE.U32.AND P1, PT, R4, 0x60, PT ;  /* 0x000000600400780c */ /* 0x000fe20003f26070 */
[----:B------:R-:W-:Y:S01]  /*0530*/  IMAD.HI.U32 R19, R92, -0x2daee0ad, RZ ;  /* 0xd2511f535c137827 */ /* 0x000fe200078e00ff */
[----:B------:R-:W-:-:S05]  /*0540*/  P2R R112, PR, RZ, 0x20 ;  /* 0x00000020ff707803 */ /* 0x000fca0000000000 */
        /* <DEDUP_REMOVED lines=20> */
.L_x_12939:
[----:B------:R-:W-:Y:S05]  /*0690*/  BSYNC B0 ;  /* 0x0000000000007941 */ /* 0x000fea0003800000 */
.L_x_12938:
        /* <DEDUP_REMOVED lines=21> */
.L_x_12941:
[----:B------:R-:W-:Y:S05]  /*07f0*/  BSYNC B0 ;  /* 0x0000000000007941 */ /* 0x000fea0003800000 */
.L_x_12940:
        /* <DEDUP_REMOVED lines=20> */
.L_x_12943:
[----:B------:R-:W-:Y:S05]  /*0940*/  BSYNC B0 ;  /* 0x0000000000007941 */ /* 0x000fea0003800000 */
.L_x_12942:
[----:B------:R-:W-:Y:S02]  /*0950*/  ISETP.GE.AND P2, PT, R5, c[0x0][0x164], PT ;  /* 0x0000590005007a0c */ /* 0x000fe40003f46270 */
[----:B0-----:R-:W-:-:S02]  /*0960*/  LOP3.LUT R8, R93, UR23, R16, 0x96, !PT ;  /* 0x000000175d087c12 */ /* 0x001fc4000f8e9610 */
        /* <DEDUP_REMOVED lines=11> */
[----:B------:R-:W-:Y:S02]  /*0a20*/  LOP3.LUT R6, R6, UR25, R11, 0x96, !PT ;  /* 0x0000001906067c12 */ /* 0x000fe4000f8e960b */
[----:B------:R-:W-:Y:S02]  /*0a30*/  MOV R11, RZ ;  /* 0x000000ff000b7202 */ /* 0x000fe40000000f00 */
.L_x_13204:
        /* <DEDUP_REMOVED lines=38> */
.L_x_12948:
        /* <DEDUP_REMOVED lines=12> */
.L_x_12951:
[----:B------:R-:W-:Y:S02]  /*0d60*/  IMAD.MOV.U32 R15, RZ, RZ, R10 ;  /* 0x000000ffff0f7224 */ /* 0x000fe400078e000a */
.L_x_12952:
[----:B------:R-:W-:Y:S05]  /*0d70*/  BSYNC B3 ;  /* 0x0000000000037941 */ /* 0x000fea0003800000 */
.L_x_12950:
        /* <DEDUP_REMOVED lines=16> */
.L_x_12956:
[----:B------:R-:W-:Y:S05]  /*0e80*/  BSYNC B4 ;  /* 0x0000000000047941 */ /* 0x000fea0003800000 */
.L_x_12955:
        /* <DEDUP_REMOVED lines=44> */
.L_x_12954:
[----:B------:R-:W-:Y:S05]  /*1150*/  BSYNC B3 ;  /* 0x0000000000037941 */ /* 0x000fea0003800000 */
.L_x_12953:
        /* <DEDUP_REMOVED lines=12> */
.L_x_12949:
[----:B------:R-:W-:Y:S05]  /*1220*/  BSYNC B2 ;  /* 0x0000000000027941 */ /* 0x000fea0003800000 */
.L_x_12947:
        /* <DEDUP_REMOVED lines=8> */
.L_x_12958:
        /* <DEDUP_REMOVED lines=12> */
.L_x_12961:
[----:B------:R-:W-:Y:S02]  /*1370*/  IMAD.MOV.U32 R16, RZ, RZ, R10 ;  /* 0x000000ffff107224 */ /* 0x000fe400078e000a */
.L_x_12962:
[----:B------:R-:W-:Y:S05]  /*1380*/  BSYNC B3 ;  /* 0x0000000000037941 */ /* 0x000fea0003800000 */
.L_x_12960:
        /* <DEDUP_REMOVED lines=16> */
.L_x_12966:
[----:B------:R-:W-:Y:S05]  /*1490*/  BSYNC B4 ;  /* 0x0000000000047941 */ /* 0x000fea0003800000 */
.L_x_12965:
        /* <DEDUP_REMOVED lines=44> */
.L_x_12964:
[----:B------:R-:W-:Y:S05]  /*1760*/  BSYNC B3 ;  /* 0x0000000000037941 */ /* 0x000fea0003800000 */
.L_x_12963:
        /* <DEDUP_REMOVED lines=12> */
.L_x_12959:
[----:B------:R-:W-:Y:S05]  /*1830*/  BSYNC B2 ;  /* 0x0000000000027941 */ /* 0x000fea0003800000 */
.L_x_12957:
        /* <DEDUP_REMOVED lines=8> */
.L_x_12968:
        /* <DEDUP_REMOVED lines=12> */
.L_x_12971:
[----:B------:R-:W-:Y:S02]  /*1980*/  MOV R19, R10 ;  /* 0x0000000a00137202 */ /* 0x000fe40000000f00 */
.L_x_12972:
[----:B------:R-:W-:Y:S05]  /*1990*/  BSYNC B3 ;  /* 0x0000000000037941 */ /* 0x000fea0003800000 */
.L_x_12970:
        /* <DEDUP_REMOVED lines=16> */
.L_x_12976:
[----:B------:R-:W-:Y:S05]  /*1aa0*/  BSYNC B4 ;  /* 0x0000000000047941 */ /* 0x000fea0003800000 */
.L_x_12975:
        /* <DEDUP_REMOVED lines=43> */
.L_x_12974:
[----:B------:R-:W-:Y:S05]  /*1d60*/  BSYNC B3 ;  /* 0x0000000000037941 */ /* 0x000fea0003800000 */
.L_x_12973:
        /* <DEDUP_REMOVED lines=12> */
.L_x_12969:
[----:B------:R-:W-:Y:S05]  /*1e30*/  BSYNC B2 ;  /* 0x0000000000027941 */ /* 0x000fea0003800000 */
.L_x_12967:
        /* <DEDUP_REMOVED lines=8> */
.L_x_12978:
        /* <DEDUP_REMOVED lines=12> */
.L_x_12981:
[----:B------:R-:W-:Y:S02]  /*1f80*/  IMAD.MOV.U32 R102, RZ, RZ, R10 ;  /* 0x000000ffff667224 */ /* 0x000fe400078e000a */
.L_x_12982:
[----:B------:R-:W-:Y:S05]  /*1f90*/  BSYNC B3 ;  /* 0x0000000000037941 */ /* 0x000fea0003800000 */
.L_x_12980:
        /* <DEDUP_REMOVED lines=16> */
.L_x_12986:
[----:B------:R-:W-:Y:S05]  /*20a0*/  BSYNC B4 ;  /* 0x0000000000047941 */ /* 0x000fea0003800000 */
.L_x_12985:
        /* <DEDUP_REMOVED lines=43> */
.L_x_12984:
[----:B------:R-:W-:Y:S05]  /*2360*/  BSYNC B3 ;  /* 0x0000000000037941 */ /* 0x000fea0003800000 */
.L_x_12983:
        /* <DEDUP_REMOVED lines=12> */
.L_x_12979:
[----:B------:R-:W-:Y:S05]  /*2430*/  BSYNC B2 ;  /* 0x0000000000027941 */ /* 0x000fea0003800000 */
.L_x_12977:
        /* <DEDUP_REMOVED lines=8> */
.L_x_12988:
        /* <DEDUP_REMOVED lines=12> */
.L_x_12991:
[----:B------:R-:W-:Y:S02]  /*2580*/  IMAD.MOV.U32 R105, RZ, RZ, R10 ;  /* 0x000000ffff697224 */ /* 0x000fe400078e000a */
.L_x_12992:
[----:B------:R-:W-:Y:S05]  /*2590*/  BSYNC B3 ;  /* 0x0000000000037941 */ /* 0x000fea0003800000 */
.L_x_12990:
        /* <DEDUP_REMOVED lines=16> */
.L_x_12996:
[----:B------:R-:W-:Y:S05]  /*26a0*/  BSYNC B4 ;  /* 0x0000000000047941 */ /* 0x000fea0003800000 */
.L_x_12995:
        /* <DEDUP_REMOVED lines=43> */
.L_x_12994:
[----:B------:R-:W-:Y:S05]  /*2960*/  BSYNC B3 ;  /* 0x0000000000037941 */ /* 0x000fea0003800000 */
.L_x_12993:
        /* <DEDUP_REMOVED lines=13> */
.L_x_12989:
[----:B------:R-:W-:Y:S05]  /*2a40*/  BSYNC B2 ;  /* 0x0000000000027941 */ /* 0x000fea0003800000 */
.L_x_12987:
        /* <DEDUP_REMOVED lines=8> */
.L_x_12998:
        /* <DEDUP_REMOVED lines=12> */
.L_x_13001:
[----:B------:R-:W-:Y:S02]  /*2b90*/  MOV R106, R10 ;  /* 0x0000000a006a7202 */ /* 0x000fe40000000f00 */
.L_x_13002:
[----:B------:R-:W-:Y:S05]  /*2ba0*/  BSYNC B3 ;  /* 0x0000000000037941 */ /* 0x000fea0003800000 */
.L_x_13000:
        /* <DEDUP_REMOVED lines=16> */
.L_x_13006:
[----:B------:R-:W-:Y:S05]  /*2cb0*/  BSYNC B4 ;  /* 0x0000000000047941 */ /* 0x000fea0003800000 */
.L_x_13005:
        /* <DEDUP_REMOVED lines=43> */
.L_x_13004:
[----:B------:R-:W-:Y:S05]  /*2f70*/  BSYNC B3 ;  /* 0x0000000000037941 */ /* 0x000fea0003800000 */
.L_x_13003:
        /* <DEDUP_REMOVED lines=13> */
.L_x_12999:
[----:B------:R-:W-:Y:S05]  /*3050*/  BSYNC B2 ;  /* 0x0000000000027941 */ /* 0x000fea0003800000 */
.L_x_12997:
        /* <DEDUP_REMOVED lines=8> */
.L_x_13008:
        /* <DEDUP_REMOVED lines=12> */
.L_x_13011:
[----:B------:R-:W-:Y:S02]  /*31a0*/  IMAD.MOV.U32 R109, RZ, RZ, R10 ;  /* 0x000000ffff6d7224 */ /* 0x000fe400078e000a */
.L_x_13012:
[----:B------:R-:W-:Y:S05]  /*31b0*/  BSYNC B3 ;  /* 0x0000000000037941 */ /* 0x000fea0003800000 */
.L_x_13010:
        /* <DEDUP_REMOVED lines=16> */
.L_x_13016:
[----:B------:R-:W-:Y:S05]  /*32c0*/  BSYNC B4 ;  /* 0x0000000000047941 */ /* 0x000fea0003800000 */
.L_x_13015:
        /* <DEDUP_REMOVED lines=43> */
.L_x_13014:
[----:B------:R-:W-:Y:S05]  /*3580*/  BSYNC B3 ;  /* 0x0000000000037941 */ /* 0x000fea0003800000 */
.L_x_13013:
        /* <DEDUP_REMOVED lines=13> */
.L_x_13009:
[----:B------:R-:W-:Y:S05]  /*3660*/  BSYNC B2 ;  /* 0x0000000000027941 */ /* 0x000fea0003800000 */
.L_x_13007:
        /* <DEDUP_REMOVED lines=8> */
.L_x_13018:
        /* <DEDUP_REMOVED lines=12> */
.L_x_13021:
[----:B------:R-:W-:Y:S02]  /*37b0*/  IMAD.MOV.U32 R110, RZ, RZ, R10 ;  /* 0x000000ffff6e7224 */ /* 0x000fe400078e000a */
.L_x_13022:
[----:B------:R-:W-:Y:S05]  /*37c0*/  BSYNC B3 ;  /* 0x0000000000037941 */ /* 0x000fea0003800000 */
.L_x_13020:
        /* <DEDUP_REMOVED lines=16> */
.L_x_13026:
[----:B------:R-:W-:Y:S05]  /*38d0*/  BSYNC B4 ;  /* 0x0000000000047941 */ /* 0x000fea0003800000 */
.L_x_13025:
        /* <DEDUP_REMOVED lines=43> */
.L_x_13024:
[----:B------:R-:W-:Y:S05]  /*3b90*/  BSYNC B3 ;  /* 0x0000000000037941 */ /* 0x000fea0003800000 */
.L_x_13023:
        /* <DEDUP_REMOVED lines=13> */
.L_x_13019:
[----:B------:R-:W-:Y:S05]  /*3c70*/  BSYNC B2 ;  /* 0x0000000000027941 */ /* 0x000fea0003800000 */
.L_x_13017:
        /* <DEDUP_REMOVED lines=29> */
.L_x_13028:
[----:B------:R-:W-:Y:S05]  /*3e50*/  BSYNC B2 ;  /* 0x0000000000027941 */ /* 0x000fea0003800000 */
.L_x_13027:
[----:B------:R-:W-:Y:S02]  /*3e60*/  IADD3 R135, R135, 0x20, RZ ;  /* 0x0000002087877810 */ /* 0x000fe40007ffe0ff */
[----:B------:R-:W-:Y:S02]  /*3e70*/  IADD3 R133, R133, 0x20, RZ ;  /* 0x0000002085857810 */ /* 0x000fe40007ffe0ff */
.L_x_12946:
[----:B0-----:R-:W-:Y:S05]  /*3e80*/  BSYNC B1 ;  /* 0x0000000000017941 */ /* 0x001fea0003800000 */
.L_x_12945:
        /* <DEDUP_REMOVED lines=20> */
.L_x_13032:
        /* <DEDUP_REMOVED lines=12> */
.L_x_13035:
[----:B------:R-:W-:Y:S02]  /*4090*/  IMAD.MOV.U32 R13, RZ, RZ, R10 ;  /* 0x000000ffff0d7224 */ /* 0x000fe400078e000a */
.L_x_13036:
[----:B------:R-:W-:Y:S05]  /*40a0*/  BSYNC B3 ;  /* 0x0000000000037941 */ /* 0x000fea0003800000 */
.L_x_13034:
        /* <DEDUP_REMOVED lines=16> */
.L_x_13040:
[----:B------:R-:W-:Y:S05]  /*41b0*/  BSYNC B4 ;  /* 0x0000000000047941 */ /* 0x000fea0003800000 */
.L_x_13039:
        /* <DEDUP_REMOVED lines=44> */
.L_x_13038:
[----:B------:R-:W-:Y:S05]  /*4480*/  BSYNC B3 ;  /* 0x0000000000037941 */ /* 0x000fea0003800000 */
.L_x_13037:
        /* <DEDUP_REMOVED lines=13> */
.L_x_13033:
[----:B------:R-:W-:Y:S05]  /*4560*/  BSYNC B2 ;  /* 0x0000000000027941 */ /* 0x000fea0003800000 */
.L_x_13031:
        /* <DEDUP_REMOVED lines=8> */
.L_x_13042:
        /* <DEDUP_REMOVED lines=12> */
.L_x_13045:
[----:B------:R-:W-:Y:S02]  /*46b0*/  IMAD.MOV.U32 R14, RZ, RZ, R10 ;  /* 0x000000ffff0e7224 */ /* 0x000fe400078e000a */
.L_x_13046:
[----:B------:R-:W-:Y:S05]  /*46c0*/  BSYNC B3 ;  /* 0x0000000000037941 */ /* 0x000fea0003800000 */
.L_x_13044:
        /* <DEDUP_REMOVED lines=16> */
.L_x_13050:
[----:B------:R-:W-:Y:S05]  /*47d0*/  BSYNC B4 ;  /* 0x0000000000047941 */ /* 0x000fea0003800000 */
.L_x_13049:
        /* <DEDUP_REMOVED lines=44> */
.L_x_13048:
[----:B------:R-:W-:Y:S05]  /*4aa0*/  BSYNC B3 ;  /* 0x0000000000037941 */ /* 0x000fea0003800000 */
.L_x_13047:
        /* <DEDUP_REMOVED lines=13> */
.L_x_13043:
[----:B------:R-:W-:Y:S05]  /*4b80*/  BSYNC B2 ;  /* 0x0000000000027941 */ /* 0x000fea0003800000 */
.L_x_13041:
        /* <DEDUP_REMOVED lines=8> */
.L_x_13052:
        /* <DEDUP_REMOVED lines=12> */
.L_x_13055:
[----:B------:R-:W-:Y:S02]  /*4cd0*/  MOV R17, R10 ;  /* 0x0000000a00117202 */ /* 0x000fe40000000f00 */
.L_x_13056:
[----:B------:R-:W-:Y:S05]  /*4ce0*/  BSYNC B3 ;  /* 0x0000000000037941 */ /* 0x000fea0003800000 */
.L_x_13054:
        /* <DEDUP_REMOVED lines=16> */
.L_x_13060:
[----:B------:R-:W-:Y:S05]  /*4df0*/  BSYNC B4 ;  /* 0x0000000000047941 */ /* 0x000fea0003800000 */
.L_x_13059:
        /* <DEDUP_REMOVED lines=43> */
.L_x_13058:
[----:B------:R-:W-:Y:S05]  /*50b0*/  BSYNC B3 ;  /* 0x0000000000037941 */ /* 0x000fea0003800000 */
.L_x_13057:
        /* <DEDUP_REMOVED lines=13> */
.L_x_13053:
[----:B------:R-:W-:Y:S05]  /*5190*/  BSYNC B2 ;  /* 0x0000000000027941 */ /* 0x000fea0003800000 */
.L_x_13051:
        /* <DEDUP_REMOVED lines=8> */
.L_x_13062:
        /* <DEDUP_REMOVED lines=12> */
.L_x_13065:
[----:B------:R-:W-:Y:S02]  /*52e0*/  IMAD.MOV.U32 R18, RZ, RZ, R10 ;  /* 0x000000ffff127224 */ /* 0x000fe400078e000a */
.L_x_13066:
[----:B------:R-:W-:Y:S05]  /*52f0*/  BSYNC B3 ;  /* 0x0000000000037941 */ /* 0x000fea0003800000 */
.L_x_13064:
        /* <DEDUP_REMOVED lines=16> */
.L_x_13070:
[----:B------:R-:W-:Y:S05]  /*5400*/  BSYNC B4 ;  /* 0x0000000000047941 */ /* 0x000fea0003800000 */
.L_x_13069:
        /* <DEDUP_REMOVED lines=43> */
.L_x_13068:
[----:B------:R-:W-:Y:S05]  /*56c0*/  BSYNC B3 ;  /* 0x0000000000037941 */ /* 0x000fea0003800000 */
.L_x_13067:
        /* <DEDUP_REMOVED lines=13> */
.L_x_13063:
[----:B------:R-:W-:Y:S05]  /*57a0*/  BSYNC B2 ;  /* 0x0000000000027941 */ /* 0x000fea0003800000 */
.L_x_13061:
        /* <DEDUP_REMOVED lines=8> */
.L_x_13072:
        /* <DEDUP_REMOVED lines=12> */
.L_x_13075:
[----:B------:R-:W-:Y:S02]  /*58f0*/  IMAD.MOV.U32 R105, RZ, RZ, R10 ;  /* 0x000000ffff697224 */ /* 0x000fe400078e000a */
.L_x_13076:
[----:B------:R-:W-:Y:S05]  /*5900*/  BSYNC B3 ;  /* 0x0000000000037941 */ /* 0x000fea0003800000 */
.L_x_13074:
        /* <DEDUP_REMOVED lines=16> */
.L_x_13080:
[----:B------:R-:W-:Y:S05]  /*5a10*/  BSYNC B4 ;  /* 0x0000000000047941 */ /* 0x000fea0003800000 */
.L_x_13079:
        /* <DEDUP_REMOVED lines=43> */
.L_x_13078:
[----:B------:R-:W-:Y:S05]  /*5cd0*/  BSYNC B3 ;  /* 0x0000000000037941 */ /* 0x000fea0003800000 */
.L_x_13077:
        /* <DEDUP_REMOVED lines=13> */
.L_x_13073:
[----:B------:R-:W-:Y:S05]  /*5db0*/  BSYNC B2 ;  /* 0x0000000000027941 */ /* 0x000fea0003800000 */
.L_x_13071:
        /* <DEDUP_REMOVED lines=8> */
.L_x_13082:
        /* <DEDUP_REMOVED lines=12> */
.L_x_13085:
[----:B------:R-:W-:Y:S02]  /*5f00*/  MOV R106, R10 ;  /* 0x0000000a006a7202 */ /* 0x000fe40000000f00 */
.L_x_13086:
[----:B------:R-:W-:Y:S05]  /*5f10*/  BSYNC B3 ;  /* 0x0000000000037941 */ /* 0x000fea0003800000 */
.L_x_13084:
        /* <DEDUP_REMOVED lines=16> */
.L_x_13090:
[----:B------:R-:W-:Y:S05]  /*6020*/  BSYNC B4 ;  /* 0x0000000000047941 */ /* 0x000fea0003800000 */
.L_x_13089:
        /* <DEDUP_REMOVED lines=43> */
.L_x_13088:
[----:B------:R-:W-:Y:S05]  /*62e0*/  BSYNC B3 ;  /* 0x0000000000037941 */ /* 0x000fea0003800000 */
.L_x_13087:
        /* <DEDUP_REMOVED lines=13> */
.L_x_13083:
[----:B------:R-:W-:Y:S05]  /*63c0*/  BSYNC B2 ;  /* 0x0000000000027941 */ /* 0x000fea0003800000 */
.L_x_13081:
        /* <DEDUP_REMOVED lines=8> */
.L_x_13092:
        /* <DEDUP_REMOVED lines=12> */
.L_x_13095:
[----:B------:R-:W-:Y:S02]  /*6510*/  IMAD.MOV.U32 R109, RZ, RZ, R10 ;  /* 0x000000ffff6d7224 */ /* 0x000fe400078e000a */
.L_x_13096:
[----:B------:R-:W-:Y:S05]  /*6520*/  BSYNC B3 ;  /* 0x0000000000037941 */ /* 0x000fea0003800000 */
.L_x_13094:
        /* <DEDUP_REMOVED lines=16> */
.L_x_13100:
[----:B------:R-:W-:Y:S05]  /*6630*/  BSYNC B4 ;  /* 0x0000000000047941 */ /* 0x000fea0003800000 */
.L_x_13099:
        /* <DEDUP_REMOVED lines=43> */
.L_x_13098:
[----:B------:R-:W-:Y:S05]  /*68f0*/  BSYNC B3 ;  /* 0x0000000000037941 */ /* 0x000fea0003800000 */
.L_x_13097:
        /* <DEDUP_REMOVED lines=13> */
.L_x_13093:
[----:B------:R-:W-:Y:S05]  /*69d0*/  BSYNC B2 ;  /* 0x0000000000027941 */ /* 0x000fea0003800000 */
.L_x_13091:
        /* <DEDUP_REMOVED lines=8> */
.L_x_13102:
        /* <DEDUP_REMOVED lines=12> */
.L_x_13105:
[----:B------:R-:W-:Y:S02]  /*6b20*/  IMAD.MOV.U32 R110, RZ, RZ, R10 ;  /* 0x000000ffff6e7224 */ /* 0x000fe400078e000a */
.L_x_13106:
[----:B------:R-:W-:Y:S05]  /*6b30*/  BSYNC B3 ;  /* 0x0000000000037941 */ /* 0x000fea0003800000 */
.L_x_13104:
        /* <DEDUP_REMOVED lines=16> */
.L_x_13110:
[----:B------:R-:W-:Y:S05]  /*6c40*/  BSYNC B4 ;  /* 0x0000000000047941 */ /* 0x000fea0003800000 */
.L_x_13109:
        /* <DEDUP_REMOVED lines=43> */
.L_x_13108:
[----:B------:R-:W-:Y:S05]  /*6f00*/  BSYNC B3 ;  /* 0x0000000000037941 */ /* 0x000fea0003800000 */
.L_x_13107:
        /* <DEDUP_REMOVED lines=13> */
.L_x_13103:
[----:B------:R-:W-:Y:S05]  /*6fe0*/  BSYNC B2 ;  /* 0x0000000000027941 */ /* 0x000fea0003800000 */
.L_x_13101:
        /* <DEDUP_REMOVED lines=29> */
.L_x_13112:
[----:B------:R-:W-:Y:S05]  /*71c0*/  BSYNC B2 ;  /* 0x0000000000027941 */ /* 0x000fea0003800000 */
.L_x_13111:
[----:B------:R-:W-:Y:S02]  /*71d0*/  IADD3 R135, R135, 0x20, RZ ;  /* 0x0000002087877810 */ /* 0x000fe40007ffe0ff */
[----:B------:R-:W-:Y:S02]  /*71e0*/  IADD3 R133, R133, 0x20, RZ ;  /* 0x0000002085857810 */ /* 0x000fe40007ffe0ff */
.L_x_13030:
[----:B------:R-:W-:Y:S05]  /*71f0*/  BSYNC B1 ;  /* 0x0000000000017941 */ /* 0x000fea0003800000 */
.L_x_13029:
        /* <DEDUP_REMOVED lines=19> */
.L_x_13116:
        /* <DEDUP_REMOVED lines=12> */
.L_x_13119:
[----:B------:R-:W-:Y:S02]  /*73f0*/  IMAD.MOV.U32 R13, RZ, RZ, R10 ;  /* 0x000000ffff0d7224 */ /* 0x000fe400078e000a */
.L_x_13120:
[----:B------:R-:W-:Y:S05]  /*7400*/  BSYNC B3 ;  /* 0x0000000000037941 */ /* 0x000fea0003800000 */
.L_x_13118:
        /* <DEDUP_REMOVED lines=16> */
.L_x_13124:
[----:B------:R-:W-:Y:S05]  /*7510*/  BSYNC B4 ;  /* 0x0000000000047941 */ /* 0x000fea0003800000 */
.L_x_13123:
        /* <DEDUP_REMOVED lines=44> */
.L_x_13122:
[----:B------:R-:W-:Y:S05]  /*77e0*/  BSYNC B3 ;  /* 0x0000000000037941 */ /* 0x000fea0003800000 */
.L_x_13121:
        /* <DEDUP_REMOVED lines=13> */
.L_x_13117:
[----:B------:R-:W-:Y:S05]  /*78c0*/  BSYNC B2 ;  /* 0x0000000000027941 */ /* 0x000fea0003800000 */
.L_x_13115:
        /* <DEDUP_REMOVED lines=8> */
.L_x_13126:
        /* <DEDUP_REMOVED lines=12> */
.L_x_13129:
[----:B------:R-:W-:Y:S02]  /*7a10*/  IMAD.MOV.U32 R14, RZ, RZ, R10 ;  /* 0x000000ffff0e7224 */ /* 0x000fe400078e000a */
.L_x_13130:
[----:B------:R-:W-:Y:S05]  /*7a20*/  BSYNC B3 ;  /* 0x0000000000037941 */ /* 0x000fea0003800000 */
.L_x_13128:
        /* <DEDUP_REMOVED lines=16> */
.L_x_13134:
[----:B------:R-:W-:Y:S05]  /*7b30*/  BSYNC B4 ;  /* 0x0000000000047941 */ /* 0x000fea0003800000 */
.L_x_13133:
        /* <DEDUP_REMOVED lines=44> */
.L_x_13132:
[----:B------:R-:W-:Y:S05]  /*7e00*/  BSYNC B3 ;  /* 0x0000000000037941 */ /* 0x000fea0003800000 */
.L_x_13131:
        /* <DEDUP_REMOVED lines=13> */
.L_x_13127:
[----:B------:R-:W-:Y:S05]  /*7ee0*/  BSYNC B2 ;  /* 0x0000000000027941 */ /* 0x000fea0003800000 */
.L_x_13125:
        /* <DEDUP_REMOVED lines=8> */
.L_x_13136:
        /* <DEDUP_REMOVED lines=12> */
.L_x_13139:
[----:B------:R-:W-:Y:S02]  /*8030*/  MOV R17, R10 ;  /* 0x0000000a00117202 */ /* 0x000fe40000000f00 */
.L_x_13140:
[----:B------:R-:W-:Y:S05]  /*8040*/  BSYNC B3 ;  /* 0x0000000000037941 */ /* 0x000fea0003800000 */
.L_x_13138:
        /* <DEDUP_REMOVED lines=16> */
.L_x_13144:
[----:B------:R-:W-:Y:S05]  /*8150*/  BSYNC B4 ;  /* 0x0000000000047941 */ /* 0x000fea0003800000 */
.L_x_13143:
        /* <DEDUP_REMOVED lines=44> */
.L_x_13142:
[----:B------:R-:W-:Y:S05]  /*8420*/  BSYNC B3 ;  /* 0x0000000000037941 */ /* 0x000fea0003800000 */
.L_x_13141:
        /* <DEDUP_REMOVED lines=13> */
.L_x_13137:
[----:B------:R-:W-:Y:S05]  /*8500*/  BSYNC B2 ;  /* 0x0000000000027941 */ /* 0x000fea0003800000 */
.L_x_13135:
        /* <DEDUP_REMOVED lines=8> */
.L_x_13146:
        /* <DEDUP_REMOVED lines=12> */
.L_x_13149:
[----:B------:R-:W-:Y:S02]  /*8650*/  IMAD.MOV.U32 R18, RZ, RZ, R10 ;  /* 0x000000ffff127224 */ /* 0x000fe400078e000a */
.L_x_13150:
[----:B------:R-:W-:Y:S05]  /*8660*/  BSYNC B3 ;  /* 0x0000000000037941 */ /* 0x000fea0003800000 */
.L_x_13148:
        /* <DEDUP_REMOVED lines=16> */
.L_x_13154:
[----:B------:R-:W-:Y:S05]  /*8770*/  BSYNC B4 ;  /* 0x0000000000047941 */ /* 0x000fea0003800000 */
.L_x_13153:
        /* <DEDUP_REMOVED lines=43> */
.L_x_13152:
[----:B------:R-:W-:Y:S05]  /*8a30*/  BSYNC B3 ;  /* 0x0000000000037941 */ /* 0x000fea0003800000 */
.L_x_13151:
        /* <DEDUP_REMOVED lines=13> */
.L_x_13147:
[----:B------:R-:W-:Y:S05]  /*8b10*/  BSYNC B2 ;  /* 0x0000000000027941 */ /* 0x000fea0003800000 */
.L_x_13145:
        /* <DEDUP_REMOVED lines=8> */
.L_x_13156:
        /* <DEDUP_REMOVED lines=12> */
.L_x_13159:
[----:B------:R-:W-:Y:S02]  /*8c60*/  MOV R105, R10 ;  /* 0x0000000a00697202 */ /* 0x000fe40000000f00 */
.L_x_13160:
[----:B------:R-:W-:Y:S05]  /*8c70*/  BSYNC B3 ;  /* 0x0000000000037941 */ /* 0x000fea0003800000 */
.L_x_13158:
        /* <DEDUP_REMOVED lines=16> */
.L_x_13164:
[----:B------:R-:W-:Y:S05]  /*8d80*/  BSYNC B4 ;  /* 0x0000000000047941 */ /* 0x000fea0003800000 */
.L_x_13163:
        /* <DEDUP_REMOVED lines=43> */
.L_x_13162:
[----:B------:R-:W-:Y:S05]  /*9040*/  BSYNC B3 ;  /* 0x0000000000037941 */ /* 0x000fea0003800000 */
.L_x_13161:
        /* <DEDUP_REMOVED lines=13> */
.L_x_13157:
[----:B------:R-:W-:Y:S05]  /*9120*/  BSYNC B2 ;  /* 0x0000000000027941 */ /* 0x000fea0003800000 */
.L_x_13155:
        /* <DEDUP_REMOVED lines=8> */
.L_x_13166:
        /* <DEDUP_REMOVED lines=12> */
.L_x_13169:
[----:B------:R-:W-:Y:S02]  /*9270*/  IMAD.MOV.U32 R106, RZ, RZ, R10 ;  /* 0x000000ffff6a7224 */ /* 0x000fe400078e000a */
.L_x_13170:
[----:B------:R-:W-:Y:S05]  /*9280*/  BSYNC B3 ;  /* 0x0000000000037941 */ /* 0x000fea0003800000 */
.L_x_13168:
        /* <DEDUP_REMOVED lines=16> */
.L_x_13174:
[----:B------:R-:W-:Y:S05]  /*9390*/  BSYNC B4 ;  /* 0x0000000000047941 */ /* 0x000fea0003800000 */
.L_x_13173:
        /* <DEDUP_REMOVED lines=43> */
.L_x_13172:
[----:B------:R-:W-:Y:S05]  /*9650*/  BSYNC B3 ;  /* 0x0000000000037941 */ /* 0x000fea0003800000 */
.L_x_13171:
        /* <DEDUP_REMOVED lines=13> */
.L_x_13167:
[----:B------:R-:W-:Y:S05]  /*9730*/  BSYNC B2 ;  /* 0x0000000000027941 */ /* 0x000fea0003800000 */
.L_x_13165:
        /* <DEDUP_REMOVED lines=8> */
.L_x_13176:
        /* <DEDUP_REMOVED lines=12> */
.L_x_13179:
[----:B------:R-:W-:Y:S02]  /*9880*/  IMAD.MOV.U32 R109, RZ, RZ, R10 ;  /* 0x000000ffff6d7224 */ /* 0x000fe400078e000a */
.L_x_13180:
[----:B------:R-:W-:Y:S05]  /*9890*/  BSYNC B3 ;  /* 0x0000000000037941 */ /* 0x000fea0003800000 */
.L_x_13178:
        /* <DEDUP_REMOVED lines=16> */
.L_x_13184:
[----:B------:R-:W-:Y:S05]  /*99a0*/  BSYNC B4 ;  /* 0x0000000000047941 */ /* 0x000fea0003800000 */
.L_x_13183:
        /* <DEDUP_REMOVED lines=43> */
.L_x_13182:
[----:B------:R-:W-:Y:S05]  /*9c60*/  BSYNC B3 ;  /* 0x0000000000037941 */ /* 0x000fea0003800000 */
.L_x_13181:
        /* <DEDUP_REMOVED lines=13> */
.L_x_13177:
[----:B------:R-:W-:Y:S05]  /*9d40*/  BSYNC B2 ;  /* 0x0000000000027941 */ /* 0x000fea0003800000 */
.L_x_13175:
        /* <DEDUP_REMOVED lines=8> */
.L_x_13186:
        /* <DEDUP_REMOVED lines=12> */
.L_x_13189:
[----:B------:R-:W-:Y:S02]  /*9e90*/  MOV R110, R10 ;  /* 0x0000000a006e7202 */ /* 0x000fe40000000f00 */
.L_x_13190:
[----:B------:R-:W-:Y:S05]  /*9ea0*/  BSYNC B3 ;  /* 0x0000000000037941 */ /* 0x000fea0003800000 */
.L_x_13188:
        /* <DEDUP_REMOVED lines=16> */
.L_x_13194:
[----:B------:R-:W-:Y:S05]  /*9fb0*/  BSYNC B4 ;  /* 0x0000000000047941 */ /* 0x000fea0003800000 */
.L_x_13193:
        /* <DEDUP_REMOVED lines=43> */
.L_x_13192:
[----:B------:R-:W-:Y:S05]  /*a270*/  BSYNC B3 ;  /* 0x0000000000037941 */ /* 0x000fea0003800000 */
.L_x_13191:
        /* <DEDUP_REMOVED lines=13> */
.L_x_13187:
[----:B------:R-:W-:Y:S05]  /*a350*/  BSYNC B2 ;  /* 0x0000000000027941 */ /* 0x000fea0003800000 */
.L_x_13185:
        /* <DEDUP_REMOVED lines=19> */
[----:B------:R-:W-:Y:S01]  /*a490*/  IMAD.WIDE.U32 R102, R124, 0x10000, RZ ;  /* 0x000100007c667825 */ /* 0x000fe200078e00ff */
[----:B------:R-:W-:-:S03]  /*a4a0*/  HFMA2.MMA R136, -RZ, RZ, 0, 4.76837158203125e-07 ;  /* 0x00000008ff887435 */ /* 0x000fc600000001ff */
[----:B------:R-:W-:Y:S01]  /*a4b0*/  IMAD.WIDE.U32 R124, R125, 0x100, RZ ;  /* 0x000001007d7c7825 */ /* 0x000fe200078e00ff */
[----:B------:R-:W-:-:S04]  /*a4c0*/  LOP3.LUT R135, R103, R135, R101, 0xfe, !PT ;  /* 0x0000008767877212 */ /* 0x000fc800078efe65 */
[----:B------:R-:W-:Y:S02]  /*a4d0*/  LOP3.LUT R100, R124, R100, R102, 0xfe, !PT ;  /* 0x000000647c647212 */ /* 0x000fe400078efe66 */
[----:B------:R-:W-:Y:S01]  /*a4e0*/  LOP3.LUT R101, R135, R125, RZ, 0xfc, !PT ;  /* 0x0000007d87657212 */ /* 0x000fe200078efcff */
[----:B------:R-:W-:Y:S01]  /*a4f0*/  IMAD.WIDE.U32 R102, R133, R136, c[0x0][0x190] ;  /* 0x0000640085667625 */ /* 0x000fe200078e0088 */
[----:B------:R-:W-:-:S05]  /*a500*/  LOP3.LUT R100, R100, 0xff, R13, 0xf8, !PT ;  /* 0x000000ff64647812 */ /* 0x000fca00078ef80d */
[----:B------:R0:W-:Y:S02]  /*a510*/  STG.E.64 [R102.64], R100 ;  /* 0x0000006466007986 */ /* 0x0001e4000c101b06 */
.L_x_13114:
[----:B------:R-:W-:Y:S05]  /*a520*/  BSYNC B1 ;  /* 0x0000000000017941 */ /* 0x000fea0003800000 */
.L_x_13113:
        /* <DEDUP_REMOVED lines=30> */
.L_x_13205:
        /* <DEDUP_REMOVED lines=69> */
.L_x_13206:
        /* <DEDUP_REMOVED lines=58> */
.L_x_13200:
[----:B------:R-:W-:Y:S05]  /*af00*/  BSYNC B2 ;  /* 0x0000000000027941 */ /* 0x000fea0003800000 */
.L_x_13199:
        /* <DEDUP_REMOVED lines=35> */
.L_x_13202:
[----:B------:R-:W-:Y:S05]  /*b140*/  BSYNC B2 ;  /* 0x0000000000027941 */ /* 0x000fea0003800000 */
.L_x_13201:
        /* <DEDUP_REMOVED lines=32> */
.L_x_13198:
[----:B-1----:R-:W-:Y:S05]  /*b350*/  BSYNC B1 ;  /* 0x0000000000017941 */ /* 0x002fea0003800000 */
.L_x_13197:
[----:B0-----:R-:W-:-:S05]  /*b360*/  IMAD.MOV.U32 R100, RZ, RZ, c[0x0][0x160] ;  /* 0x00005800ff647624 */ /* 0x001fca00078e00ff */
[----:B------:R-:W-:-:S04]  /*b370*/  LEA R5, R100, R5, 0x2 ;  /* 0x0000000564057211 */ /* 0x000fc800078e10ff */
[----:B------:R-:W-:-:S13]  /*b380*/  ISETP.GE.AND P2, PT, R5, c[0x0][0x164], PT ;  /* 0x0000590005007a0c */ /* 0x000fda0003f46270 */
[----:B------:R-:W-:Y:S01]  /*b390*/  @P2 CALL.REL.NOINC `(.L_x_13203) ;  /* 0x0000001000002944 */ /* 0x000fe20003c00000 */
[----:B------:R-:W-:Y:S05]  /*b3a0*/  BRA `(.L_x_13204) ;  /* 0xffff569000007947 */ /* 0x000fea000383ffff */
.L_x_13203:
[----:B------:R-:W-:Y:S05]  /*b3b0*/  BSYNC B0 ;  /* 0x0000000000007941 */ /* 0x000fea0003800000 */
.L_x_12944:
[----:B------:R-:W-:Y:S05]  /*b3c0*/  EXIT ;  /* 0x000000000000794d */ /* 0x000fea0003800000 */
.L_x_13195:
[----:B------:R-:W-:Y:S01]  /*b3d0*/  IMAD.MOV.U32 R103, RZ, RZ, 0x1 ;  /* 0x00000001ff677424 */ /* 0x000fe200078e00ff */
[----:B------:R-:W-:Y:S01]  /*b3e0*/  MOV R124, 0x1f ;  /* 0x0000001f007c7802 */ /* 0x000fe20000000f00 */
[----:B------:R-:W-:Y:S01]  /*b3f0*/  IMAD.MOV.U32 R135, RZ, RZ, -0x1 ;  /* 0xffffffffff877424 */ /* 0x000fe200078e00ff */
[----:B------:R-:W-:Y:S02]  /*b400*/  MOV R100, 0xb420 ;  /* 0x0000b42000647802 */ /* 0x000fe40000000f00 */
[----:B-----5:R-:W-:Y:S05]  /*b410*/  CALL.REL.NOINC `($__internal_94_$__cuda_sm70_shflsync_bfly_p) ;  /* 0x000006c000007944 */ /* 0x020fea0003c00000 */
[----:B-1----:R-:W-:Y:S01]  /*b420*/  MOV R101, R124 ;  /* 0x0000007c00657202 */ /* 0x002fe20000000f00 */
[----:B0-----:R-:W-:Y:S05]  /*b430*/  BRA `(.L_x_13205) ;  /* 0xfffff2d000007947 */ /* 0x001fea000383ffff */
.L_x_13196:
[----:B------:R-:W-:Y:S01]  /*b440*/  HFMA2.MMA R103, -RZ, RZ, 0, 1.1920928955078125e-07 ;  /* 0x00000002ff677435 */ /* 0x000fe200000001ff */
[----:B0-----:R-:W-:Y:S01]  /*b450*/  IMAD.MOV.U32 R102, RZ, RZ, R133 ;  /* 0x000000ffff667224 */ /* 0x001fe200078e0085 */
[----:B------:R-:W-:Y:S01]  /*b460*/  MOV R135, 0xffffffff ;  /* 0xffffffff00877802 */ /* 0x000fe20000000f00 */
[----:B------:R-:W-:Y:S01]  /*b470*/  IMAD.MOV.U32 R124, RZ, RZ, 0x1f ;  /* 0x0000001fff7c7424 */ /* 0x000fe200078e00ff */
[----:B------:R-:W-:Y:S02]  /*b480*/  MOV R100, 0xb4a0 ;  /* 0x0000b4a000647802 */ /* 0x000fe40000000f00 */
[----:B-----5:R-:W-:Y:S05]  /*b490*/  CALL.REL.NOINC `($__internal_94_$__cuda_sm70_shflsync_bfly_p) ;  /* 0x0000064000007944 */ /* 0x020fea0003c00000 */
[----:B01----:R-:W-:Y:S01]  /*b4a0*/  FADD.FTZ R102, R133, R124 ;  /* 0x0000007c85667221 */ /* 0x003fe20000010000 */
[----:B------:R-:W-:Y:S01]  /*b4b0*/  HFMA2.MMA R124, -RZ, RZ, 0, 1.847743988037109375e-06 ;  /* 0x0000001fff7c7435 */ /* 0x000fe200000001ff */
[----:B------:R-:W-:Y:S01]  /*b4c0*/  IMAD.MOV.U32 R103, RZ, RZ, 0x4 ;  /* 0x00000004ff677424 */ /* 0x000fe200078e00ff */
[----:B------:R-:W-:Y:S01]  /*b4d0*/  MOV R100, 0xb500 ;  /* 0x0000b50000647802 */ /* 0x000fe20000000f00 */
[----:B------:R-:W-:-:S03]  /*b4e0*/  IMAD.MOV.U32 R135, RZ, RZ, -0x1 ;  /* 0xffffffffff877424 */ /* 0x000fc600078e00ff */
[----:B------:R-:W-:Y:S05]  /*b4f0*/  CALL.REL.NOINC `($__internal_94_$__cuda_sm70_shflsync_bfly_p) ;  /* 0x000005e000007944 */ /* 0x000fea0003c00000 */
[----:B01----:R-:W-:Y:S01]  /*b500*/  FADD.FTZ R102, R102, R124 ;  /* 0x0000007c66667221 */ /* 0x003fe20000010000 */
[----:B------:R-:W-:Y:S01]  /*b510*/  MOV R103, 0x8 ;  /* 0x0000000800677802 */ /* 0x000fe20000000f00 */
[----:B------:R-:W-:Y:S01]  /*b520*/  IMAD.MOV.U32 R124, RZ, RZ, 0x1f ;  /* 0x0000001fff7c7424 */ /* 0x000fe200078e00ff */
[----:B------:R-:W-:-:S02]  /*b530*/  MOV R135, 0xffffffff ;  /* 0xffffffff00877802 */ /* 0x000fc40000000f00 */
[----:B------:R-:W-:Y:S02]  /*b540*/  MOV R100, 0xb560 ;  /* 0x0000b56000647802 */ /* 0x000fe40000000f00 */
[----:B------:R-:W-:Y:S05]  /*b550*/  CALL.REL.NOINC `($__internal_94_$__cuda_sm70_shflsync_bfly_p) ;  /* 0x0000058000007944 */ /* 0x000fea0003c00000 */
[----:B01----:R-:W-:Y:S01]  /*b560*/  FADD.FTZ R102, R102, R124 ;  /* 0x0000007c66667221 */ /* 0x003fe20000010000 */
[----:B------:R-:W-:Y:S01]  /*b570*/  HFMA2.MMA R124, -RZ, RZ, 0, 1.847743988037109375e-06 ;  /* 0x0000001fff7c7435 */ /* 0x000fe200000001ff */
[----:B------:R-:W-:Y:S01]  /*b580*/  IMAD.MOV.U32 R103, RZ, RZ, 0x10 ;  /* 0x00000010ff677424 */ /* 0x000fe200078e00ff */
[----:B------:R-:W-:Y:S01]  /*b590*/  MOV R100, 0xb5c0 ;  /* 0x0000b5c000647802 */ /* 0x000fe20000000f00 */
[----:B------:R-:W-:-:S03]  /*b5a0*/  IMAD.MOV.U32 R135, RZ, RZ, -0x1 ;  /* 0xffffffffff877424 */ /* 0x000fc600078e00ff */
[----:B------:R-:W-:Y:S05]  /*b5b0*/  CALL.REL.NOINC `($__internal_94_$__cuda_sm70_shflsync_bfly_p) ;  /* 0x0000052000007944 */ /* 0x000fea0003c00000 */
        /* <DEDUP_REMOVED lines=75> */
[----:B0-----:R-:W-:Y:S01]  /*ba70*/  MOV R103, 0x10 ;  /* 0x0000001000677802 */ /* 0x001fe20000000f00 */
[----:B------:R-:W-:Y:S01]  /*ba80*/  IMAD.MOV.U32 R124, RZ, RZ, 0x1f ;  /* 0x0000001fff7c7424 */ /* 0x000fe200078e00ff */
[----:B------:R-:W-:Y:S01]  /*ba90*/  MOV R135, 0xffffffff ;  /* 0xffffffff00877802 */ /* 0x000fe20000000f00 */
[----:B------:R-:W-:Y:S01]  /*baa0*/  IMAD.MOV.U32 R102, RZ, RZ, R133 ;  /* 0x000000ffff667224 */ /* 0x000fe200078e0085 */
[----:B------:R-:W-:Y:S02]  /*bab0*/  MOV R100, 0xbad0 ;  /* 0x0000bad000647802 */ /* 0x000fe40000000f00 */
[----:B------:R-:W-:Y:S05]  /*bac0*/  CALL.REL.NOINC `($__internal_94_$__cuda_sm70_shflsync_bfly_p) ;  /* 0x0000001000007944 */ /* 0x000fea0003c00000 */
[----:B01----:R-:W-:Y:S05]  /*bad0*/  BRA `(.L_x_13206) ;  /* 0xfffff08000007947 */ /* 0x003fea000383ffff */
        .weak           $__internal_94_$__cuda_sm70_shflsync_bfly_p
        .type           $__internal_94_$__cuda_sm70_shflsync_bfly_p,@function
        .size           $__internal_94_$__cuda_sm70_shflsync_bfly_p,(.L_x_22262 - $__internal_94_$__cuda_sm70_shflsync_bfly_p)
$__internal_94_$__cuda_sm70_shflsync_bfly_p:
[----:B------:R-:W-:Y:S01]  /*bae0*/  HFMA2.MMA R101, -RZ, RZ, 0, 0 ;  /* 0x00000000ff657435 */ /* 0x000fe200000001ff */
[----:B------:R-:W-:Y:S04]  /*baf0*/  WARPSYNC R135 ;  /* 0x0000008700007348 */ /* 0x000fe80003800000 */
[----:B------:R0:W1:Y:S01]  /*bb00*/  SHFL.BFLY PT, R124, R102, R103, R124 ;  /* 0x0c000067667c7389 */ /* 0x00006200000e007c */
[----:B------:R-:W-:Y:S05]  /*bb10*/  RET.REL.NODEC R100 `(_ZN10layer_norm13ln_fwd_kernelINS_13Kernel_traitsIf6__halfS2_S2_fjLj768ELj1ELj4ELj1ELj16ENS_18Kernel_traits_baseILj768EfS2_S2_S2_fjLj128EEEEELb1ELb1ELb1ELb0EEEvNS_9FwdParamsE) ;  /* 0xffff44e064007950 */ /* 0x000fea0003c3ffff */
.L_x_13207:
        /* <DEDUP_REMOVED lines=14> */
.L_x_22262:


//--------------------- .text._ZN10layer_norm13ln_fwd_kernelINS_13Kernel_traitsIf6__halfS2_S2_fjLj768ELj1ELj4ELj1ELj16ENS_18Kernel_traits_baseILj768EfS2_S2_S2_fjLj128EEEEELb1ELb1ELb1ELb1EEEvNS_9FwdParamsE --------------------------
	.section	.text._ZN10layer_norm13ln_fwd_kernelINS_13Kernel_traitsIf6__halfS2_S2_fjLj768ELj1ELj4ELj1ELj16ENS_18Kernel_traits_baseILj768EfS2_S2_S2_fjLj128EEEEELb1ELb1ELb1ELb1EEEvNS_9FwdParamsE,"ax",@progbits
	.sectioninfo	@"SHI_REGISTERS=155"
	.align	128
        .global         _ZN10layer_norm13ln_fwd_kernelINS_13Kernel_traitsIf6__halfS2_S2_fjLj768ELj1ELj4ELj1ELj16ENS_18Kernel_traits_baseILj768EfS2_S2_S2_fjLj128EEEEELb1ELb1ELb1ELb1EEEvNS_9FwdParamsE
        .type           _ZN10layer_norm13ln_fwd_kernelINS_13Kernel_traitsIf6__halfS2_S2_fjLj768ELj1ELj4ELj1ELj16ENS_18Kernel_traits_baseILj768EfS2_S2_S2_fjLj128EEEEELb1ELb1ELb1ELb1EEEvNS_9FwdParamsE,@function
        .size           _ZN10layer_norm13ln_fwd_kernelINS_13Kernel_traitsIf6__halfS2_S2_fjLj768ELj1ELj4ELj1ELj16ENS_18Kernel_traits_baseILj768EfS2_S2_S2_fjLj128EEEEELb1ELb1ELb1ELb1EEEvNS_9FwdParamsE,(.L_x_22263 - _ZN10layer_norm13ln_fwd_kernelINS_13Kernel_traitsIf6__halfS2_S2_fjLj768ELj1ELj4ELj1ELj16ENS_18Kernel_traits_baseILj768EfS2_S2_S2_fjLj128EEEEELb1ELb1ELb1ELb1EEEvNS_9FwdParamsE)
        .other          _ZN10layer_norm13ln_fwd_kernelINS_13Kernel_traitsIf6__halfS2_S2_fjLj768ELj1ELj4ELj1ELj16ENS_18Kernel_traits_baseILj768EfS2_S2_S2_fjLj128EEEEELb1ELb1ELb1ELb1EEEvNS_9FwdParamsE,@"STO_CUDA_ENTRY STV_DEFAULT"
_ZN10layer_norm13ln_fwd_kernelINS_13Kernel_traitsIf6__halfS2_S2_fjLj768ELj1ELj4ELj1ELj16ENS_18Kernel_traits_baseILj768EfS2_S2_S2_fjLj128EEEEELb1ELb1ELb1ELb1EEEvNS_9FwdParamsE:
.text._ZN10layer_norm13ln_fwd_kernelINS_13Kernel_traitsIf6__halfS2_S2_fjLj768ELj1ELj4ELj1ELj16ENS_18Kernel_traits_baseILj768EfS2_S2_S2_fjLj128EEEEELb1ELb1ELb1ELb1EEEvNS_9FwdParamsE:
        /* <DEDUP_REMOVED lines=133> */
[----:B0-----:R-:W-:Y:S01]  /*0850*/  MOV R4, R14 ;  /* 0x0000000e00047202 */ /* 0x001fe20000000f00 */
[----:B-1----:R-:W-:Y:S02]  /*0860*/  IMAD.MOV.U32 R5, RZ, RZ, R13 ;  /* 0x000000ffff057224 */ /* 0x002fe400078e000d */
.L_x_13460:
[----:B------:R-:W-:-:S10]  /*0870*/  HFMA2.MMA R17, -RZ, RZ, 0, 2.384185791015625e-07 ;  /* 0x00000004ff117435 */ /* 0x000fd400000001ff */
        /* <DEDUP_REMOVED lines=11> */
[----:B------:R-:W-:-:S04]  /*0930*/  @P0 IMAD.MOV.U32 R104, RZ, RZ, 0x10 ;  /* 0x00000010ff680424 */ /* 0x000fc800078e00ff */
[----:B------:R-:W-:-:S05]  /*0940*/  @P0 IMAD.WIDE.U32 R104, R129, R104, c[0x0][0x180] ;  /* 0x0000600081680625 */ /* 0x000fca00078e0068 */
[----:B------:R0:W5:Y:S01]  /*0950*/  @P0 LDG.E.128 R96, [R104.64] ;  /* 0x0000000668600981 */ /* 0x000162000c1e1d00 */
[----:B--2---:R-:W-:-:S13]  /*0960*/  ISETP.GE.AND P1, PT, R8, 0x1, PT ;  /* 0x000000010800780c */ /* 0x004fda0003f26270 */
[----:B------:R-:W-:-:S05]  /*0970*/  @P1 IADD3 R11, R8, -0x1, RZ ;  /* 0xffffffff080b1810 */ /* 0x000fca0007ffe0ff */
[----:B------:R-:W-:-:S05]  /*0980*/  @P1 IMAD R11, R11, c[0x0][0x168], RZ ;  /* 0x00005a000b0b1a24 */ /* 0x000fca00078e02ff */
[----:B------:R-:W-:-:S04]  /*0990*/  @P1 SHF.R.S32.HI R20, RZ, 0x1f, R11 ;  /* 0x0000001fff141819 */ /* 0x000fc8000001140b */
[----:B------:R-:W-:Y:S02]  /*09a0*/  @P1 LEA.HI R11, R20, R11, RZ, 0x3 ;  /* 0x0000000b140b1211 */ /* 0x000fe400078f18ff */
[----:B------:R-:W-:Y:S02]  /*09b0*/  @P1 MOV R20, 0x10 ;  /* 0x0000001000141802 */ /* 0x000fe40000000f00 */
        /* <DEDUP_REMOVED lines=13> */
.L_x_13210:
        /* <DEDUP_REMOVED lines=12> */
.L_x_13213:
[----:B------:R-:W-:Y:S02]  /*0b50*/  IMAD.MOV.U32 R23, RZ, RZ, R130 ;  /* 0x000000ffff177224 */ /* 0x000fe400078e0082 */
.L_x_13214:
[----:B------:R-:W-:Y:S05]  /*0b60*/  BSYNC B2 ;  /* 0x0000000000027941 */ /* 0x000fea0003800000 */
.L_x_13212:
        /* <DEDUP_REMOVED lines=16> */
.L_x_13218:
[----:B------:R-:W-:Y:S05]  /*0c70*/  BSYNC B3 ;  /* 0x0000000000037941 */ /* 0x000fea0003800000 */
.L_x_13217:
        /* <DEDUP_REMOVED lines=43> */
.L_x_13216:
[----:B------:R-:W-:Y:S05]  /*0f30*/  BSYNC B2 ;  /* 0x0000000000027941 */ /* 0x000fea0003800000 */
.L_x_13215:
        /* <DEDUP_REMOVED lines=12> */
.L_x_13211:
[----:B------:R-:W-:Y:S05]  /*1000*/  BSYNC B1 ;  /* 0x0000000000017941 */ /* 0x000fea0003800000 */
.L_x_13209:
        /* <DEDUP_REMOVED lines=8> */
.L_x_13220:
        /* <DEDUP_REMOVED lines=12> */
.L_x_13223:
[----:B------:R-:W-:Y:S02]  /*1150*/  IMAD.MOV.U32 R23, RZ, RZ, R130 ;  /* 0x000000ffff177224 */ /* 0x000fe400078e0082 */
.L_x_13224:
[----:B------:R-:W-:Y:S05]  /*1160*/  BSYNC B2 ;  /* 0x0000000000027941 */ /* 0x000fea0003800000 */
.L_x_13222:
        /* <DEDUP_REMOVED lines=16> */
.L_x_13228:
[----:B------:R-:W-:Y:S05]  /*1270*/  BSYNC B3 ;  /* 0x0000000000037941 */ /* 0x000fea0003800000 */
.L_x_13227:
        /* <DEDUP_REMOVED lines=43> */
.L_x_13226:
[----:B------:R-:W-:Y:S05]  /*1530*/  BSYNC B2 ;  /* 0x0000000000027941 */ /* 0x000fea0003800000 */
.L_x_13225:
        /* <DEDUP_REMOVED lines=12> */
.L_x_13221:
[----:B------:R-:W-:Y:S05]  /*1600*/  BSYNC B1 ;  /* 0x0000000000017941 */ /* 0x000fea0003800000 */
.L_x_13219:
        /* <DEDUP_REMOVED lines=8> */
.L_x_13230:
        /* <DEDUP_REMOVED lines=12> */
.L_x_13233:
[----:B------:R-:W-:Y:S02]  /*1750*/  MOV R14, R130 ;  /* 0x00000082000e7202 */ /* 0x000fe40000000f00 */
.L_x_13234:
[----:B------:R-:W-:Y:S05]  /*1760*/  BSYNC B2 ;  /* 0x0000000000027941 */ /* 0x000fea0003800000 */
.L_x_13232:
        /* <DEDUP_REMOVED lines=16> */
.L_x_13238:
[----:B------:R-:W-:Y:S05]  /*1870*/  BSYNC B3 ;  /* 0x0000000000037941 */ /* 0x000fea0003800000 */
.L_x_13237:
        /* <DEDUP_REMOVED lines=43> */
.L_x_13236:
[----:B------:R-:W-:Y:S05]  /*1b30*/  BSYNC B2 ;  /* 0x0000000000027941 */ /* 0x000fea0003800000 */
.L_x_13235:
        /* <DEDUP_REMOVED lines=13> */
.L_x_13231:
[----:B------:R-:W-:Y:S05]  /*1c10*/  BSYNC B1 ;  /* 0x0000000000017941 */ /* 0x000fea0003800000 */
.L_x_13229:
        /* <DEDUP_REMOVED lines=8> */
.L_x_13240:
        /* <DEDUP_REMOVED lines=12> */
.L_x_13243:
[----:B------:R-:W-:Y:S02]  /*1d60*/  IMAD.MOV.U32 R15, RZ, RZ, R130 ;  /* 0x000000ffff0f7224 */ /* 0x000fe400078e0082 */
.L_x_13244:
[----:B------:R-:W-:Y:S05]  /*1d70*/  BSYNC B2 ;  /* 0x0000000000027941 */ /* 0x000fea0003800000 */
.L_x_13242:
        /* <DEDUP_REMOVED lines=16> */
.L_x_13248:
[----:B------:R-:W-:Y:S05]  /*1e80*/  BSYNC B3 ;  /* 0x0000000000037941 */ /* 0x000fea0003800000 */
.L_x_13247:
        /* <DEDUP_REMOVED lines=43> */
.L_x_13246:
[----:B------:R-:W-:Y:S05]  /*2140*/  BSYNC B2 ;  /* 0x0000000000027941 */ /* 0x000fea0003800000 */
.L_x_13245:
        /* <DEDUP_REMOVED lines=13> */
.L_x_13241:
[----:B------:R-:W-:Y:S05]  /*2220*/  BSYNC B1 ;  /* 0x0000000000017941 */ /* 0x000fea0003800000 */
.L_x_13239:
        /* <DEDUP_REMOVED lines=8> */
.L_x_13250:
        /* <DEDUP_REMOVED lines=12> */
.L_x_13253:
[----:B------:R-:W-:Y:S02]  /*2370*/  IMAD.MOV.U32 R18, RZ, RZ, R130 ;  /* 0x000000ffff127224 */ /* 0x000fe400078e0082 */
.L_x_13254:
[----:B------:R-:W-:Y:S05]  /*2380*/  BSYNC B2 ;  /* 0x0000000000027941 */ /* 0x000fea0003800000 */
.L_x_13252:
        /* <DEDUP_REMOVED lines=16> */
.L_x_13258:
[----:B------:R-:W-:Y:S05]  /*2490*/  BSYNC B3 ;  /* 0x0000000000037941 */ /* 0x000fea0003800000 */
.L_x_13257:
        /* <DEDUP_REMOVED lines=43> */
.L_x_13256:
[----:B------:R-:W-:Y:S05]  /*2750*/  BSYNC B2 ;  /* 0x0000000000027941 */ /* 0x000fea0003800000 */
.L_x_13255:
        /* <DEDUP_REMOVED lines=13> */
.L_x_13251:
[----:B------:R-:W-:Y:S05]  /*2830*/  BSYNC B1 ;  /* 0x0000000000017941 */ /* 0x000fea0003800000 */
.L_x_13249:
        /* <DEDUP_REMOVED lines=8> */
.L_x_13260:
        /* <DEDUP_REMOVED lines=12> */
.L_x_13263:
[----:B------:R-:W-:Y:S02]  /*2980*/  MOV R19, R130 ;  /* 0x0000008200137202 */ /* 0x000fe40000000f00 */
.L_x_13264:
[----:B------:R-:W-:Y:S05]  /*2990*/  BSYNC B2 ;  /* 0x0000000000027941 */ /* 0x000fea0003800000 */
.L_x_13262:
        /* <DEDUP_REMOVED lines=16> */
.L_x_13268:
[----:B------:R-:W-:Y:S05]  /*2aa0*/  BSYNC B3 ;  /* 0x0000000000037941 */ /* 0x000fea0003800000 */
.L_x_13267:
        /* <DEDUP_REMOVED lines=43> */
.L_x_13266:
[----:B------:R-:W-:Y:S05]  /*2d60*/  BSYNC B2 ;  /* 0x0000000000027941 */ /* 0x000fea0003800000 */
.L_x_13265:
        /* <DEDUP_REMOVED lines=13> */
.L_x_13261:
[----:B------:R-:W-:Y:S05]  /*2e40*/  BSYNC B1 ;  /* 0x0000000000017941 */ /* 0x000fea0003800000 */
.L_x_13259:
        /* <DEDUP_REMOVED lines=8> */
.L_x_13270:
        /* <DEDUP_REMOVED lines=12> */
.L_x_13273:
[----:B------:R-:W-:Y:S02]  /*2f90*/  IMAD.MOV.U32 R22, RZ, RZ, R130 ;  /* 0x000000ffff167224 */ /* 0x000fe400078e0082 */
.L_x_13274:
[----:B------:R-:W-:Y:S05]  /*2fa0*/  BSYNC B2 ;  /* 0x0000000000027941 */ /* 0x000fea0003800000 */
.L_x_13272:
        /* <DEDUP_REMOVED lines=16> */
.L_x_13278:
[----:B------:R-:W-:Y:S05]  /*30b0*/  BSYNC B3 ;  /* 0x0000000000037941 */ /* 0x000fea0003800000 */
.L_x_13277:
        /* <DEDUP_REMOVED lines=43> */
.L_x_13276:
[----:B------:R-:W-:Y:S05]  /*3370*/  BSYNC B2 ;  /* 0x0000000000027941 */ /* 0x000fea0003800000 */
.L_x_13275:
        /* <DEDUP_REMOVED lines=13> */
.L_x_13271:
[----:B------:R-:W-:Y:S05]  /*3450*/  BSYNC B1 ;  /* 0x0000000000017941 */ /* 0x000fea0003800000 */
.L_x_13269:
        /* <DEDUP_REMOVED lines=8> */
.L_x_13280:
        /* <DEDUP_REMOVED lines=12> */
.L_x_13283:
[----:B------:R-:W-:Y:S02]  /*35a0*/  IMAD.MOV.U32 R23, RZ, RZ, R130 ;  /* 0x000000ffff177224 */ /* 0x000fe400078e0082 */
.L_x_13284:
[----:B------:R-:W-:Y:S05]  /*35b0*/  BSYNC B2 ;  /* 0x0000000000027941 */ /* 0x000fea0003800000 */
.L_x_13282:
        /* <DEDUP_REMOVED lines=16> */
.L_x_13288:
[----:B------:R-:W-:Y:S05]  /*36c0*/  BSYNC B3 ;  /* 0x0000000000037941 */ /* 0x000fea0003800000 */
.L_x_13287:
        /* <DEDUP_REMOVED lines=42> */
.L_x_13286:
[----:B------:R-:W-:Y:S05]  /*3970*/  BSYNC B2 ;  /* 0x0000000000027941 */ /* 0x000fea0003800000 */
.L_x_13285:
[----:B------:R-:W0:Y:S01]  /*3980*/  I2F.U32 R23, R23 ;  /* 0x0000001700177306 */ /* 0x000e220000201000 */
[----:B-----5:R-:W-:Y:S01]  /*3990*/  HADD2.F32 R105, -RZ, R103.H1_H1 ;  /* 0x30000067ff697230 */ /* 0x020fe20000004100 */
[----:B------:R-:W-:-:S04]  /*39a0*/  IMAD.MOV.U32 R104, RZ, RZ, 0x2f800000 ;  /* 0x2f800000ff687424 */ /* 0x000fc800078e00ff */
[----:B------:R-:W-:-:S04]  /*39b0*/  FMUL.FTZ R105, R105, c[0x0][0x1ec] ;  /* 0x00007b0069697a20 */ /* 0x000fc80000410000 */
[----:B------:R-:W-:Y:S02]  /*39c0*/  FMUL.FTZ R105, R105, c[0x0][0x1e8] ;  /* 0x00007a0069697a20 */ /* 0x000fe40000410000 */
[----:B0-----:R-:W-:-:S05]  /*39d0*/  FFMA.FTZ R104, R23, R104, 1.1641532182693481445e-10 ;  /* 0x2f00000017687423 */ /* 0x001fca0000010068 */
[----:B------:R-:W-:-:S04]  /*39e0*/  FSETP.GTU.FTZ.AND P3, PT, R104, c[0x0][0x1e4], PT ;  /* 0x0000790068007a0b */ /* 0x000fc80003f7c000 */
[----:B------:R-:W-:Y:S01]  /*39f0*/  FSEL R108, R105, RZ, !P3 ;  /* 0x000000ff696c7208 */ /* 0x000fe20005800000 */
[----:B------:R-:W-:Y:S01]  /*3a00*/  @P0 HADD2.F32 R105, -RZ, R99.H1_H1 ;  /* 0x30000063ff690230 */ /* 0x000fe20000004100 */
[----:B------:R-:W-:-:S03]  /*3a10*/  SEL R131, RZ, 0x1, P3 ;  /* 0x00000001ff837807 */ /* 0x000fc60001800000 */
[----:B------:R-:W-:-:S04]  /*3a20*/  FMUL.FTZ R108, R79, R108 ;  /* 0x0000006c4f6c7220 */ /* 0x000fc80000410000 */
[----:B------:R-:W-:Y:S02]  /*3a30*/  @P0 FADD.FTZ R108, R108, R105 ;  /* 0x000000696c6c0221 */ /* 0x000fe40000010000 */
.L_x_13281:
[----:B------:R-:W-:Y:S05]  /*3a40*/  BSYNC B1 ;  /* 0x0000000000017941 */ /* 0x000fea0003800000 */
.L_x_13279:
[----:B------:R-:W-:Y:S01]  /*3a50*/  IMAD.MOV.U32 R118, RZ, RZ, 0x10 ;  /* 0x00000010ff767424 */ /* 0x000fe200078e00ff */
[----:B------:R-:W-:Y:S01]  /*3a60*/  F2FP.PACK_AB R107, R108, R21 ;  /* 0x000000156c6b723e */ /* 0x000fe200000000ff */
[----:B------:R-:W-:Y:S01]  /*3a70*/  BSSY B1, `(.L_x_13289) ;  /* 0x000001f000017945 */ /* 0x000fe20003800000 */
[----:B------:R-:W-:Y:S01]  /*3a80*/  F2FP.PACK_AB R106, R20, R17 ;  /* 0x00000011146a723e */ /* 0x000fe200000000ff */
[----:B------:R-:W-:Y:S01]  /*3a90*/  IMAD.WIDE.U32 R112, R129, R118, c[0x0][0x188] ;  /* 0x0000620081707625 */ /* 0x000fe200078e0076 */
        /* <DEDUP_REMOVED lines=28> */
.L_x_13290:
[----:B------:R-:W-:Y:S05]  /*3c60*/  BSYNC B1 ;  /* 0x0000000000017941 */ /* 0x000fea0003800000 */
.L_x_13289:
        /* <DEDUP_REMOVED lines=8> */
[----:B-----5:R-:W-:Y:S01]  /*3cf0*/  HADD2.F32 R23, -RZ, R96.H0_H0 ;  /* 0x20000060ff177230 */ /* 0x020fe20000004100 */
[----:B------:R-:W-:Y:S05]  /*3d00*/  BRA `(.L_x_13293) ;  /* 0x0000058000007947 */ /* 0x000fea0003800000 */
.L_x_13292:
        /* <DEDUP_REMOVED lines=12> */
.L_x_13295:
[----:B------:R-:W-:Y:S02]  /*3dd0*/  IMAD.MOV.U32 R10, RZ, RZ, R130 ;  /* 0x000000ffff0a7224 */ /* 0x000fe400078e0082 */
.L_x_13296:
[----:B------:R-:W-:Y:S05]  /*3de0*/  BSYNC B2 ;  /* 0x0000000000027941 */ /* 0x000fea0003800000 */
.L_x_13294:
        /* <DEDUP_REMOVED lines=16> */
.L_x_13300:
[----:B------:R-:W-:Y:S05]  /*3ef0*/  BSYNC B3 ;  /* 0x0000000000037941 */ /* 0x000fea0003800000 */
.L_x_13299:
        /* <DEDUP_REMOVED lines=43> */
.L_x_13298:
[----:B------:R-:W-:Y:S05]  /*41b0*/  BSYNC B2 ;  /* 0x0000000000027941 */ /* 0x000fea0003800000 */
.L_x_13297:
        /* <DEDUP_REMOVED lines=13> */
.L_x_13293:
[----:B------:R-:W-:Y:S05]  /*4290*/  BSYNC B1 ;  /* 0x0000000000017941 */ /* 0x000fea0003800000 */
.L_x_13291:
        /* <DEDUP_REMOVED lines=8> */
.L_x_13302:
        /* <DEDUP_REMOVED lines=12> */
.L_x_13305:
[----:B------:R-:W-:Y:S02]  /*43e0*/  MOV R12, R130 ;  /* 0x00000082000c7202 */ /* 0x000fe40000000f00 */
.L_x_13306:
[----:B------:R-:W-:Y:S05]  /*43f0*/  BSYNC B2 ;  /* 0x0000000000027941 */ /* 0x000fea0003800000 */
.L_x_13304:
        /* <DEDUP_REMOVED lines=16> */
.L_x_13310:
[----:B------:R-:W-:Y:S05]  /*4500*/  BSYNC B3 ;  /* 0x0000000000037941 */ /* 0x000fea0003800000 */
.L_x_13309:
        /* <DEDUP_REMOVED lines=43> */
.L_x_13308:
[----:B------:R-:W-:Y:S05]  /*47c0*/  BSYNC B2 ;  /* 0x0000000000027941 */ /* 0x000fea0003800000 */
.L_x_13307:
        /* <DEDUP_REMOVED lines=8> */
[----:B-1----:R-:W-:Y:S02]  /*4850*/  FSEL R110, R106, RZ, !P3 ;  /* 0x000000ff6a6e7208 */ /* 0x002fe40005800000 */
[----:B------:R-:W-:-:S03]  /*4860*/  SEL R104, RZ, 0x1, P3 ;  /* 0x00000001ff687807 */ /* 0x000fc60001800000 */
[----:B------:R-:W-:Y:S01]  /*4870*/  FMUL.FTZ R110, R81, R110 ;  /* 0x0000006e516e7220 */ /* 0x000fe20000410000 */
[----:B------:R-:W-:-:S03]  /*4880*/  PRMT R12, R104, 0x7610, R12 ;  /* 0x00007610680c7816 */ /* 0x000fc6000000000c */
[----:B------:R-:W-:Y:S02]  /*4890*/  @P0 FADD.FTZ R110, R107, R110 ;  /* 0x0000006e6b6e0221 */ /* 0x000fe40000010000 */
.L_x_13303:
[----:B------:R-:W-:Y:S05]  /*48a0*/  BSYNC B1 ;  /* 0x0000000000017941 */ /* 0x000fea0003800000 */
.L_x_13301:
        /* <DEDUP_REMOVED lines=8> */
.L_x_13312:
        /* <DEDUP_REMOVED lines=12> */
.L_x_13315:
[----:B------:R-:W-:Y:S02]  /*49f0*/  IMAD.MOV.U32 R14, RZ, RZ, R130 ;  /* 0x000000ffff0e7224 */ /* 0x000fe400078e0082 */
.L_x_13316:
[----:B------:R-:W-:Y:S05]  /*4a00*/  BSYNC B2 ;  /* 0x0000000000027941 */ /* 0x000fea0003800000 */
.L_x_13314:
        /* <DEDUP_REMOVED lines=16> */
.L_x_13320:
[----:B------:R-:W-:Y:S05]  /*4b10*/  BSYNC B3 ;  /* 0x0000000000037941 */ /* 0x000fea0003800000 */
.L_x_13319:
        /* <DEDUP_REMOVED lines=43> */
.L_x_13318:
[----:B------:R-:W-:Y:S05]  /*4dd0*/  BSYNC B2 ;  /* 0x0000000000027941 */ /* 0x000fea0003800000 */
.L_x_13317:
        /* <DEDUP_REMOVED lines=13> */
.L_x_13313:
[----:B------:R-:W-:Y:S05]  /*4eb0*/  BSYNC B1 ;  /* 0x0000000000017941 */ /* 0x000fea0003800000 */
.L_x_13311:
        /* <DEDUP_REMOVED lines=8> */
.L_x_13322:
        /* <DEDUP_REMOVED lines=12> */
.L_x_13325:
[----:B------:R-:W-:Y:S02]  /*5000*/  IMAD.MOV.U32 R15, RZ, RZ, R130 ;  /* 0x000000ffff0f7224 */ /* 0x000fe400078e0082 */
.L_x_13326:
[----:B------:R-:W-:Y:S05]  /*5010*/  BSYNC B2 ;  /* 0x0000000000027941 */ /* 0x000fea0003800000 */
.L_x_13324:
        /* <DEDUP_REMOVED lines=16> */
.L_x_13330:
[----:B------:R-:W-:Y:S05]  /*5120*/  BSYNC B3 ;  /* 0x0000000000037941 */ /* 0x000fea0003800000 */
.L_x_13329:
        /* <DEDUP_REMOVED lines=43> */
.L_x_13328:
[----:B------:R-:W-:Y:S05]  /*53e0*/  BSYNC B2 ;  /* 0x0000000000027941 */ /* 0x000fea0003800000 */
.L_x_13327:
        /* <DEDUP_REMOVED lines=13> */
.L_x_13323:
[----:B------:R-:W-:Y:S05]  /*54c0*/  BSYNC B1 ;  /* 0x0000000000017941 */ /* 0x000fea0003800000 */
.L_x_13321:
        /* <DEDUP_REMOVED lines=8> */
.L_x_13332:
        /* <DEDUP_REMOVED lines=12> */
.L_x_13335:
[----:B------:R-:W-:Y:S02]  /*5610*/  MOV R18, R130 ;  /* 0x0000008200127202 */ /* 0x000fe40000000f00 */
.L_x_13336:
[----:B------:R-:W-:Y:S05]  /*5620*/  BSYNC B2 ;  /* 0x0000000000027941 */ /* 0x000fea0003800000 */
.L_x_13334:
        /* <DEDUP_REMOVED lines=16> */
.L_x_13340:
[----:B------:R-:W-:Y:S05]  /*5730*/  BSYNC B3 ;  /* 0x0000000000037941 */ /* 0x000fea0003800000 */
.L_x_13339:
        /* <DEDUP_REMOVED lines=43> */
.L_x_13338:
[----:B------:R-:W-:Y:S05]  /*59f0*/  BSYNC B2 ;  /* 0x0000000000027941 */ /* 0x000fea0003800000 */
.L_x_13337:
        /* <DEDUP_REMOVED lines=13> */
.L_x_13333:
[----:B------:R-:W-:Y:S05]  /*5ad0*/  BSYNC B1 ;  /* 0x0000000000017941 */ /* 0x000fea0003800000 */
.L_x_13331:
        /* <DEDUP_REMOVED lines=8> */
.L_x_13342:
        /* <DEDUP_REMOVED lines=12> */
.L_x_13345:
[----:B------:R-:W-:Y:S02]  /*5c20*/  IMAD.MOV.U32 R19, RZ, RZ, R130 ;  /* 0x000000ffff137224 */ /* 0x000fe400078e0082 */
.L_x_13346:
[----:B------:R-:W-:Y:S05]  /*5c30*/  BSYNC B2 ;  /* 0x0000000000027941 */ /* 0x000fea0003800000 */
.L_x_13344:
        /* <DEDUP_REMOVED lines=16> */
.L_x_13350:
[----:B------:R-:W-:Y:S05]  /*5d40*/  BSYNC B3 ;  /* 0x0000000000037941 */ /* 0x000fea0003800000 */
.L_x_13349:
        /* <DEDUP_REMOVED lines=43> */
.L_x_13348:
[----:B------:R-:W-:Y:S05]  /*6000*/  BSYNC B2 ;  /* 0x0000000000027941 */ /* 0x000fea0003800000 */
.L_x_13347:
        /* <DEDUP_REMOVED lines=13> */
.L_x_13343:
[----:B------:R-:W-:Y:S05]  /*60e0*/  BSYNC B1 ;  /* 0x0000000000017941 */ /* 0x000fea0003800000 */
.L_x_13341:
        /* <DEDUP_REMOVED lines=8> */
.L_x_13352:
        /* <DEDUP_REMOVED lines=12> */
.L_x_13355:
[----:B------:R-:W-:Y:S02]  /*6230*/  IMAD.MOV.U32 R22, RZ, RZ, R130 ;  /* 0x000000ffff167224 */ /* 0x000fe400078e0082 */
.L_x_13356:
[----:B------:R-:W-:Y:S05]  /*6240*/  BSYNC B2 ;  /* 0x0000000000027941 */ /* 0x000fea0003800000 */
.L_x_13354:
        /* <DEDUP_REMOVED lines=16> */
.L_x_13360:
[----:B------:R-:W-:Y:S05]  /*6350*/  BSYNC B3 ;  /* 0x0000000000037941 */ /* 0x000fea0003800000 */
.L_x_13359:
        /* <DEDUP_REMOVED lines=43> */
.L_x_13358:
[----:B------:R-:W-:Y:S05]  /*6610*/  BSYNC B2 ;  /* 0x0000000000027941 */ /* 0x000fea0003800000 */
.L_x_13357:
        /* <DEDUP_REMOVED lines=13> */
.L_x_13353:
[----:B------:R-:W-:Y:S05]  /*66f0*/  BSYNC B1 ;  /* 0x0000000000017941 */ /* 0x000fea0003800000 */
.L_x_13351:
        /* <DEDUP_REMOVED lines=8> */
.L_x_13362:
        /* <DEDUP_REMOVED lines=12> */
.L_x_13365:
[----:B------:R-:W-:Y:S02]  /*6840*/  MOV R119, R130 ;  /* 0x0000008200777202 */ /* 0x000fe40000000f00 */
.L_x_13366:
[----:B------:R-:W-:Y:S05]  /*6850*/  BSYNC B2 ;  /* 0x0000000000027941 */ /* 0x000fea0003800000 */
.L_x_13364:
        /* <DEDUP_REMOVED lines=16> */
.L_x_13370:
[----:B------:R-:W-:Y:S05]  /*6960*/  BSYNC B3 ;  /* 0x0000000000037941 */ /* 0x000fea0003800000 */
.L_x_13369:
        /* <DEDUP_REMOVED lines=42> */
.L_x_13368:
[----:B------:R-:W-:Y:S05]  /*6c10*/  BSYNC B2 ;  /* 0x0000000000027941 */ /* 0x000fea0003800000 */
.L_x_13367:
        /* <DEDUP_REMOVED lines=10> */
[----:B------:R-:W-:-:S04]  /*6cc0*/  FMUL.FTZ R116, R87, R116 ;  /* 0x0000007457747220 */ /* 0x000fc80000410000 */
[----:B------:R-:W-:Y:S02]  /*6cd0*/  @P0 FADD.FTZ R116, R105, R116 ;  /* 0x0000007469740221 */ /* 0x000fe40000010000 */
.L_x_13363:
[----:B------:R-:W-:Y:S05]  /*6ce0*/  BSYNC B1 ;  /* 0x0000000000017941 */ /* 0x000fea0003800000 */
.L_x_13361:
        /* <DEDUP_REMOVED lines=32> */
.L_x_13372:
[----:B------:R-:W-:Y:S05]  /*6ef0*/  BSYNC B1 ;  /* 0x0000000000017941 */ /* 0x000fea0003800000 */
.L_x_13371:
        /* <DEDUP_REMOVED lines=10> */
.L_x_13374:
        /* <DEDUP_REMOVED lines=12> */
.L_x_13377:
[----:B------:R-:W-:Y:S02]  /*7060*/  IMAD.MOV.U32 R10, RZ, RZ, R130 ;  /* 0x000000ffff0a7224 */ /* 0x000fe400078e0082 */
.L_x_13378:
[----:B------:R-:W-:Y:S05]  /*7070*/  BSYNC B2 ;  /* 0x0000000000027941 */ /* 0x000fea0003800000 */
.L_x_13376:
        /* <DEDUP_REMOVED lines=16> */
.L_x_13382:
[----:B------:R-:W-:Y:S05]  /*7180*/  BSYNC B3 ;  /* 0x0000000000037941 */ /* 0x000fea0003800000 */
.L_x_13381:
        /* <DEDUP_REMOVED lines=43> */
.L_x_13380:
[----:B------:R-:W-:Y:S05]  /*7440*/  BSYNC B2 ;  /* 0x0000000000027941 */ /* 0x000fea0003800000 */
.L_x_13379:
        /* <DEDUP_REMOVED lines=13> */
.L_x_13375:
[----:B------:R-:W-:Y:S05]  /*7520*/  BSYNC B1 ;  /* 0x0000000000017941 */ /* 0x000fea0003800000 */
.L_x_13373:
[----:B------:R-:W-:Y:S01]  /*7530*/  BSSY B1, `(.L_x_13383) ;  /* 0x0000060000017945 */ /* 0x000fe20003800000 */
[----:B------:R-:W-:Y:S05]  /*7540*/  @P2 BRA `(.L_x_13384) ;  /* 0x0000006000002947 */ /* 0x000fea0003800000 */
[----:B-1----:R-:W-:Y:S01]  /*7550*/  IMAD.MOV.U32 R120, RZ, RZ, RZ ;  /* 0x000000ffff787224 */ /* 0x002fe200078e00ff */
[----:B------:R-:W-:Y:S01]  /*7560*/  MOV R105, R104 ;  /* 0x0000006800697202 */ /* 0x000fe20000000f00 */
[----:B------:R-:W-:Y:S05]  /*7570*/  @!P0 BRA `(.L_x_13385) ;  /* 0x000005b000008947 */ /* 0x000fea0003800000 */
[----:B------:R-:W-:Y:S01]  /*7580*/  IMAD.MOV.U32 R105, RZ, RZ, R104 ;  /* 0x000000ffff697224 */ /* 0x000fe200078e0068 */
[----:B-----5:R-:W-:Y:S01]  /*7590*/  HADD2.F32 R120, -RZ, R96.H1_H1 ;  /* 0x30000060ff787230 */ /* 0x020fe20000004100 */
[----:B------:R-:W-:Y:S05]  /*75a0*/  BRA `(.L_x_13385) ;  /* 0x0000058000007947 */ /* 0x000fea0003800000 */
.L_x_13384:
        /* <DEDUP_REMOVED lines=12> */
.L_x_13387:
[----:B------:R-:W-:Y:S02]  /*7670*/  IMAD.MOV.U32 R12, RZ, RZ, R130 ;  /* 0x000000ffff0c7224 */ /* 0x000fe400078e0082 */
.L_x_13388:
[----:B------:R-:W-:Y:S05]  /*7680*/  BSYNC B2 ;  /* 0x0000000000027941 */ /* 0x000fea0003800000 */
.L_x_13386:
        /* <DEDUP_REMOVED lines=16> */
.L_x_13392:
[----:B------:R-:W-:Y:S05]  /*7790*/  BSYNC B3 ;  /* 0x0000000000037941 */ /* 0x000fea0003800000 */
.L_x_13391:
        /* <DEDUP_REMOVED lines=43> */
.L_x_13390:
[----:B------:R-:W-:Y:S05]  /*7a50*/  BSYNC B2 ;  /* 0x0000000000027941 */ /* 0x000fea0003800000 */
.L_x_13389:
        /* <DEDUP_REMOVED lines=13> */
.L_x_13385:
[----:B------:R-:W-:Y:S05]  /*7b30*/  BSYNC B1 ;  /* 0x0000000000017941 */ /* 0x000fea0003800000 */
.L_x_13383:
[----:B------:R-:W-:Y:S01]  /*7b40*/  BSSY B1, `(.L_x_13393) ;  /* 0x0000060000017945 */ /* 0x000fe20003800000 */
[----:B------:R-:W-:Y:S05]  /*7b50*/  @P2 BRA `(.L_x_13394) ;  /* 0x0000006000002947 */ /* 0x000fea0003800000 */
[----:B------:R-:W-:Y:S01]  /*7b60*/  MOV R119, RZ ;  /* 0x000000ff00777202 */ /* 0x000fe20000000f00 */
[----:B------:R-:W-:Y:S01]  /*7b70*/  IMAD.MOV.U32 R104, RZ, RZ, R105 ;  /* 0x000000ffff687224 */ /* 0x000fe200078e0069 */
[----:B------:R-:W-:Y:S05]  /*7b80*/  @!P0 BRA `(.L_x_13395) ;  /* 0x000005b000008947 */ /* 0x000fea0003800000 */
[----:B------:R-:W-:Y:S01]  /*7b90*/  MOV R104, R105 ;  /* 0x0000006900687202 */ /* 0x000fe20000000f00 */
[----:B-----5:R-:W-:Y:S01]  /*7ba0*/  HADD2.F32 R119, -RZ, R97.H0_H0 ;  /* 0x20000061ff777230 */ /* 0x020fe20000004100 */
[----:B------:R-:W-:Y:S05]  /*7bb0*/  BRA `(.L_x_13395) ;  /* 0x0000058000007947 */ /* 0x000fea0003800000 */
.L_x_13394:
        /* <DEDUP_REMOVED lines=12> */
.L_x_13397:
[----:B------:R-:W-:Y:S02]  /*7c80*/  MOV R14, R130 ;  /* 0x00000082000e7202 */ /* 0x000fe40000000f00 */
.L_x_13398:
[----:B------:R-:W-:Y:S05]  /*7c90*/  BSYNC B2 ;  /* 0x0000000000027941 */ /* 0x000fea0003800000 */
.L_x_13396:
        /* <DEDUP_REMOVED lines=16> */
.L_x_13402:
[----:B------:R-:W-:Y:S05]  /*7da0*/  BSYNC B3 ;  /* 0x0000000000037941 */ /* 0x000fea0003800000 */
.L_x_13401:
        /* <DEDUP_REMOVED lines=43> */
.L_x_13400:
[----:B------:R-:W-:Y:S05]  /*8060*/  BSYNC B2 ;  /* 0x0000000000027941 */ /* 0x000fea0003800000 */
.L_x_13399:
        /* <DEDUP_REMOVED lines=13> */
.L_x_13395:
[----:B------:R-:W-:Y:S05]  /*8140*/  BSYNC B1 ;  /* 0x0000000000017941 */ /* 0x000fea0003800000 */
.L_x_13393:
        /* <DEDUP_REMOVED lines=8> */
.L_x_13404:
        /* <DEDUP_REMOVED lines=12> */
.L_x_13407:
[----:B------:R-:W-:Y:S02]  /*8290*/  IMAD.MOV.U32 R15, RZ, RZ, R130 ;  /* 0x000000ffff0f7224 */ /* 0x000fe400078e0082 */
.L_x_13408:
[----:B------:R-:W-:Y:S05]  /*82a0*/  BSYNC B2 ;  /* 0x0000000000027941 */ /* 0x000fea0003800000 */
.L_x_13406:
        /* <DEDUP_REMOVED lines=16> */
.L_x_13412:
[----:B------:R-:W-:Y:S05]  /*83b0*/  BSYNC B3 ;  /* 0x0000000000037941 */ /* 0x000fea0003800000 */
.L_x_13411:
        /* <DEDUP_REMOVED lines=43> */
.L_x_13410:
[----:B------:R-:W-:Y:S05]  /*8670*/  BSYNC B2 ;  /* 0x0000000000027941 */ /* 0x000fea0003800000 */
.L_x_13409:
        /* <DEDUP_REMOVED lines=13> */
.L_x_13405:
[----:B------:R-:W-:Y:S05]  /*8750*/  BSYNC B1 ;  /* 0x0000000000017941 */ /* 0x000fea0003800000 */
.L_x_13403:
        /* <DEDUP_REMOVED lines=8> */
.L_x_13414:
        /* <DEDUP_REMOVED lines=12> */
.L_x_13417:
[----:B------:R-:W-:Y:S02]  /*88a0*/  MOV R18, R130 ;  /* 0x0000008200127202 */ /* 0x000fe40000000f00 */
.L_x_13418:
[----:B------:R-:W-:Y:S05]  /*88b0*/  BSYNC B2 ;  /* 0x0000000000027941 */ /* 0x000fea0003800000 */
.L_x_13416:
        /* <DEDUP_REMOVED lines=16> */
.L_x_13422:
[----:B------:R-:W-:Y:S05]  /*89c0*/  BSYNC B3 ;  /* 0x0000000000037941 */ /* 0x000fea0003800000 */
.L_x_13421:
        /* <DEDUP_REMOVED lines=43> */
.L_x_13420:
[----:B------:R-:W-:Y:S05]  /*8c80*/  BSYNC B2 ;  /* 0x0000000000027941 */ /* 0x000fea0003800000 */
.L_x_13419:
        /* <DEDUP_REMOVED lines=13> */
.L_x_13415:
[----:B------:R-:W-:Y:S05]  /*8d60*/  BSYNC B1 ;  /* 0x0000000000017941 */ /* 0x000fea0003800000 */
.L_x_13413:
        /* <DEDUP_REMOVED lines=8> */
.L_x_13424:
        /* <DEDUP_REMOVED lines=12> */
.L_x_13427:
[----:B------:R-:W-:Y:S02]  /*8eb0*/  IMAD.MOV.U32 R19, RZ, RZ, R130 ;  /* 0x000000ffff137224 */ /* 0x000fe400078e0082 */
.L_x_13428:
[----:B------:R-:W-:Y:S05]  /*8ec0*/  BSYNC B2 ;  /* 0x0000000000027941 */ /* 0x000fea0003800000 */
.L_x_13426:
        /* <DEDUP_REMOVED lines=16> */
.L_x_13432:
[----:B------:R-:W-:Y:S05]  /*8fd0*/  BSYNC B3 ;  /* 0x0000000000037941 */ /* 0x000fea0003800000 */
.L_x_13431:
        /* <DEDUP_REMOVED lines=43> */
.L_x_13430:
[----:B------:R-:W-:Y:S05]  /*9290*/  BSYNC B2 ;  /* 0x0000000000027941 */ /* 0x000fea0003800000 */
.L_x_13429:
        /* <DEDUP_REMOVED lines=13> */
.L_x_13425:
[----:B------:R-:W-:Y:S05]  /*9370*/  BSYNC B1 ;  /* 0x0000000000017941 */ /* 0x000fea0003800000 */
.L_x_13423:
        /* <DEDUP_REMOVED lines=8> */
.L_x_13434:
        /* <DEDUP_REMOVED lines=12> */
.L_x_13437:
[----:B------:R-:W-:Y:S02]  /*94c0*/  MOV R22, R130 ;  /* 0x0000008200167202 */ /* 0x000fe40000000f00 */
.L_x_13438:
[----:B------:R-:W-:Y:S05]  /*94d0*/  BSYNC B2 ;  /* 0x0000000000027941 */ /* 0x000fea0003800000 */
.L_x_13436:
        /* <DEDUP_REMOVED lines=16> */
.L_x_13442:
[----:B------:R-:W-:Y:S05]  /*95e0*/  BSYNC B3 ;  /* 0x0000000000037941 */ /* 0x000fea0003800000 */
.L_x_13441:
        /* <DEDUP_REMOVED lines=43> */
.L_x_13440:
[----:B------:R-:W-:Y:S05]  /*98a0*/  BSYNC B2 ;  /* 0x0000000000027941 */ /* 0x000fea0003800000 */
.L_x_13439:
        /* <DEDUP_REMOVED lines=13> */
.L_x_13435:
[----:B------:R-:W-:Y:S05]  /*9980*/  BSYNC B1 ;  /* 0x0000000000017941 */ /* 0x000fea0003800000 */
.L_x_13433:
        /* <DEDUP_REMOVED lines=8> */
.L_x_13444:
        /* <DEDUP_REMOVED lines=12> */
.L_x_13447:
[----:B------:R-:W-:Y:S02]  /*9ad0*/  IMAD.MOV.U32 R131, RZ, RZ, R130 ;  /* 0x000000ffff837224 */ /* 0x000fe400078e0082 */
.L_x_13448:
[----:B------:R-:W-:Y:S05]  /*9ae0*/  BSYNC B2 ;  /* 0x0000000000027941 */ /* 0x000fea0003800000 */
.L_x_13446:
        /* <DEDUP_REMOVED lines=16> */
.L_x_13452:
[----:B------:R-:W-:Y:S05]  /*9bf0*/  BSYNC B3 ;  /* 0x0000000000037941 */ /* 0x000fea0003800000 */
.L_x_13451:
        /* <DEDUP_REMOVED lines=44> */
.L_x_13450:
[----:B------:R-:W-:Y:S05]  /*9ec0*/  BSYNC B2 ;  /* 0x0000000000027941 */ /* 0x000fea0003800000 */
.L_x_13449:
        /* <DEDUP_REMOVED lines=13> */
.L_x_13445:
[----:B------:R-:W-:Y:S05]  /*9fa0*/  BSYNC B1 ;  /* 0x0000000000017941 */ /* 0x000fea0003800000 */
.L_x_13443:
        /* <DEDUP_REMOVED lines=52> */
.L_x_13454:
[----:B------:R-:W-:Y:S05]  /*a2f0*/  BSYNC B1 ;  /* 0x0000000000017941 */ /* 0x000fea0003800000 */
.L_x_13453:
[----:B0-----:R-:W-:Y:S01]  /*a300*/  FADD.FTZ R125, R129, R134 ;  /* 0x00000086817d7221 */ /* 0x001fe20000010000 */
[----:B------:R-:W-:Y:S05]  /*a310*/  BRA.DIV ~URZ, `(.L_x_13455) ;  /* 0x00000c127f007947 */ /* 0x000fea000b800000 */
[----:B------:R0:W1:Y:S02]  /*a320*/  SHFL.BFLY PT, R104, R125, 0x1, 0x1f ;  /* 0x0c201f007d687f89 */ /* 0x00006400000e0000 */
.L_x_13461:
        /* <DEDUP_REMOVED lines=68> */
.L_x_13462:
        /* <DEDUP_REMOVED lines=34> */
[----:B------:R-:W-:Y:S01]  /*a990*/  F2FP.PACK_AB R107, R108, R17 ;  /* 0x000000116c6b723e */ /* 0x000fe200000000ff */
        /* <DEDUP_REMOVED lines=13> */
[----:B------:R-:W-:Y:S01]  /*aa70*/  F2FP.PACK_AB R104, R104, R9 ;  /* 0x000000096868723e */ /* 0x000fe200000000ff */
        /* <DEDUP_REMOVED lines=22> */
[----:B------:R-:W-:Y:S01]  /*abe0*/  F2FP.PACK_AB R108, R108, R21 ;  /* 0x000000156c6c723e */ /* 0x000fe200000000ff */
[----:B------:R-:W-:Y:S01]  /*abf0*/  FFMA.FTZ R110, R61, R114, R37 ;  /* 0x000000723d6e7223 */ /* 0x000fe20000010025 */
[----:B------:R-:W-:Y:S01]  /*ac00*/  HFMA2.MMA R21, -RZ, RZ, 0, 9.5367431640625e-07 ;  /* 0x00000010ff157435 */ /* 0x000fe200000001ff */
[----:B------:R-:W-:Y:S02]  /*ac10*/  FFMA.FTZ R23, R58, R23, R34 ;  /* 0x000000173a177223 */ /* 0x000fe40000010022 */
[----:B------:R-:W-:Y:S01]  /*ac20*/  FFMA.FTZ R112, R59, R112, R35 ;  /* 0x000000703b707223 */ /* 0x000fe20000010023 */
[----:B------:R-:W-:Y:S01]  /*ac30*/  F2FP.PACK_AB R110, R110, R109 ;  /* 0x0000006d6e6e723e */ /* 0x000fe200000000ff */
[----:B------:R-:W-:-:S02]  /*ac40*/  FFMA.FTZ R114, R68, R115, R44 ;  /* 0x0000007344727223 */ /* 0x000fc4000001002c */
[----:B------:R-:W-:Y:S01]  /*ac50*/  FFMA.FTZ R9, R69, R128, R45 ;  /* 0x0000008045097223 */ /* 0x000fe2000001002d */
[----:B------:R-:W-:Y:S01]  /*ac60*/  F2FP.PACK_AB R109, R112, R23 ;  /* 0x00000017706d723e */ /* 0x000fe200000000ff */
[C---:B------:R-:W-:Y:S02]  /*ac70*/  FMUL.FTZ R113, R125.reuse, R146 ;  /* 0x000000927d717220 */ /* 0x040fe40000410000 */
[----:B------:R-:W-:Y:S01]  /*ac80*/  FMUL.FTZ R8, R125, R120 ;  /* 0x000000787d087220 */ /* 0x000fe20000410000 */
[----:B------:R-:W-:Y:S01]  /*ac90*/  F2FP.PACK_AB R114, R9, R114 ;  /* 0x000000720972723e */ /* 0x000fe200000000ff */
        /* <DEDUP_REMOVED lines=23> */
[----:B------:R-:W-:-:S02]  /*ae10*/  FFMA.FTZ R113, R66, R117, R42 ;  /* 0x0000007542717223 */ /* 0x000fc4000001002a */
        /* <DEDUP_REMOVED lines=9> */
.L_x_13458:
[----:B------:R-:W-:Y:S05]  /*aeb0*/  BSYNC B1 ;  /* 0x0000000000017941 */ /* 0x000fea0003800000 */
.L_x_13457:
[----:B------:R-:W-:-:S05]  /*aec0*/  IMAD.MOV.U32 R7, RZ, RZ, c[0x0][0x160] ;  /* 0x00005800ff077624 */ /* 0x000fca00078e00ff */
[----:B------:R-:W-:-:S04]  /*aed0*/  LEA R0, R7, R0, 0x2 ;  /* 0x0000000007007211 */ /* 0x000fc800078e10ff */
[----:B------:R-:W-:-:S13]  /*aee0*/  ISETP.GE.AND P0, PT, R0, c[0x0][0x164], PT ;  /* 0x0000590000007a0c */ /* 0x000fda0003f06270 */
[----:B01---5:R-:W-:Y:S01]  /*aef0*/  @P0 CALL.REL.NOINC `(.L_x_13459) ;  /* 0x0000001000000944 */ /* 0x023fe20003c00000 */
[----:B------:R-:W-:Y:S05]  /*af00*/  BRA `(.L_x_13460) ;  /* 0xffff596000007947 */ /* 0x000fea000383ffff */
.L_x_13459:
[----:B------:R-:W-:Y:S05]  /*af10*/  BSYNC B0 ;  /* 0x0000000000007941 */ /* 0x000fea0003800000 */
.L_x_13208:
[----:B------:R-:W-:Y:S05]  /*af20*/  EXIT ;  /* 0x000000000000794d */ /* 0x000fea0003800000 */
.L_x_13455:
[----:B------:R-:W-:Y:S01]  /*af30*/  IMAD.MOV.U32 R118, RZ, RZ, 0x1 ;  /* 0x00000001ff767424 */ /* 0x000fe200078e00ff */
[----:B------:R-:W-:Y:S01]  /*af40*/  MOV R106, 0x1f ;  /* 0x0000001f006a7802 */ /* 0x000fe20000000f00 */
[----:B------:R-:W-:Y:S01]  /*af50*/  IMAD.MOV.U32 R107, RZ, RZ, -0x1 ;  /* 0xffffffffff6b7424 */ /* 0x000fe200078e00ff */
[----:B------:R-:W-:Y:S02]  /*af60*/  MOV R104, 0xaf80 ;  /* 0x0000af8000687802 */ /* 0x000fe40000000f00 */
[----:B-----5:R-:W-:Y:S05]  /*af70*/  CALL.REL.NOINC `($__internal_95_$__cuda_sm70_shflsync_bfly_p) ;  /* 0x0000069000007944 */ /* 0x020fea0003c00000 */
[----:B-1----:R-:W-:Y:S01]  /*af80*/  MOV R104, R118 ;  /* 0x0000007600687202 */ /* 0x002fe20000000f00 */
[----:B0-----:R-:W-:Y:S05]  /*af90*/  BRA `(.L_x_13461) ;  /* 0xfffff39000007947 */ /* 0x001fea000383ffff */
.L_x_13456:
[----:B------:R-:W-:Y:S01]  /*afa0*/  HFMA2.MMA R106, -RZ, RZ, 0, 1.847743988037109375e-06 ;  /* 0x0000001fff6a7435 */ /* 0x000fe200000001ff */
[----:B------:R-:W-:Y:S01]  /*afb0*/  IMAD.MOV.U32 R118, RZ, RZ, 0x2 ;  /* 0x00000002ff767424 */ /* 0x000fe200078e00ff */
[----:B------:R-:W-:Y:S01]  /*afc0*/  MOV R104, 0xaff0 ;  /* 0x0000aff000687802 */ /* 0x000fe20000000f00 */
[----:B------:R-:W-:-:S03]  /*afd0*/  IMAD.MOV.U32 R107, RZ, RZ, -0x1 ;  /* 0xffffffffff6b7424 */ /* 0x000fc600078e00ff */
[----:B-----5:R-:W-:Y:S05]  /*afe0*/  CALL.REL.NOINC `($__internal_95_$__cuda_sm70_shflsync_bfly_p) ;  /* 0x0000062000007944 */ /* 0x020fea0003c00000 */
[----:B01----:R-:W-:Y:S01]  /*aff0*/  FADD.FTZ R125, R125, R118 ;  /* 0x000000767d7d7221 */ /* 0x003fe20000010000 */
[----:B------:R-:W-:Y:S01]  /*b000*/  MOV R118, 0x4 ;  /* 0x0000000400767802 */ /* 0x000fe20000000f00 */
[----:B------:R-:W-:Y:S01]  /*b010*/  IMAD.MOV.U32 R106, RZ, RZ, 0x1f ;  /* 0x0000001fff6a7424 */ /* 0x000fe200078e00ff */
[----:B------:R-:W-:-:S02]  /*b020*/  MOV R107, 0xffffffff ;  /* 0xffffffff006b7802 */ /* 0x000fc40000000f00 */
[----:B------:R-:W-:Y:S02]  /*b030*/  MOV R104, 0xb050 ;  /* 0x0000b05000687802 */ /* 0x000fe40000000f00 */
[----:B------:R-:W-:Y:S05]  /*b040*/  CALL.REL.NOINC `($__internal_95_$__cuda_sm70_shflsync_bfly_p) ;  /* 0x000005c000007944 */ /* 0x000fea0003c00000 */
[----:B0-----:R-:W-:Y:S01]  /*b050*/  HFMA2.MMA R106, -RZ, RZ, 0, 1.847743988037109375e-06 ;  /* 0x0000001fff6a7435 */ /* 0x001fe200000001ff */
[----:B-1----:R-:W-:Y:S01]  /*b060*/  FADD.FTZ R125, R125, R118 ;  /* 0x000000767d7d7221 */ /* 0x002fe20000010000 */
[----:B------:R-:W-:Y:S01]  /*b070*/  MOV R104, 0xb0b0 ;  /* 0x0000b0b000687802 */ /* 0x000fe20000000f00 */
[----:B------:R-:W-:Y:S02]  /*b080*/  IMAD.MOV.U32 R118, RZ, RZ, 0x8 ;  /* 0x00000008ff767424 */ /* 0x000fe400078e00ff */
[----:B------:R-:W-:Y:S02]  /*b090*/  IMAD.MOV.U32 R107, RZ, RZ, -0x1 ;  /* 0xffffffffff6b7424 */ /* 0x000fe400078e00ff */
[----:B------:R-:W-:Y:S05]  /*b0a0*/  CALL.REL.NOINC `($__internal_95_$__cuda_sm70_shflsync_bfly_p) ;  /* 0x0000056000007944 */ /* 0x000fea0003c00000 */
[----:B01----:R-:W-:Y:S01]  /*b0b0*/  FADD.FTZ R125, R125, R118 ;  /* 0x000000767d7d7221 */ /* 0x003fe20000010000 */
[----:B------:R-:W-:Y:S01]  /*b0c0*/  MOV R118, 0x10 ;  /* 0x0000001000767802 */ /* 0x000fe20000000f00 */
[----:B------:R-:W-:Y:S01]  /*b0d0*/  IMAD.MOV.U32 R106, RZ, RZ, 0x1f ;  /* 0x0000001fff6a7424 */ /* 0x000fe200078e00ff */
[----:B------:R-:W-:Y:S02]  /*b0e0*/  MOV R107, 0xffffffff ;  /* 0xffffffff006b7802 */ /* 0x000fe40000000f00 */
[----:B------:R-:W-:-:S02]  /*b0f0*/  MOV R104, 0xb110 ;  /* 0x0000b11000687802 */ /* 0x000fc40000000f00 */
[----:B------:R-:W-:Y:S05]  /*b100*/  CALL.REL.NOINC `($__internal_95_$__cuda_sm70_shflsync_bfly_p) ;  /* 0x0000050000007944 */ /* 0x000fea0003c00000 */
[----:B-1----:R-:W-:Y:S01]  /*b110*/  FADD.FTZ R115, R125, R118 ;  /* 0x000000767d737221 */ /* 0x002fe20000010000 */
[----:B0-----:R-:W-:Y:S01]  /*b120*/  HFMA2.MMA R106, -RZ, RZ, 0, 1.847743988037109375e-06 ;  /* 0x0000001fff6a7435 */ /* 0x001fe200000001ff */
        /* <DEDUP_REMOVED lines=49> */
[----:B------:R-:W-:-:S02]  /*b440*/  IMAD.MOV.U32 R107, RZ, RZ, -0x1 ;  /* 0xffffffffff6b7424 */ /* 0x000fc400078e00ff */
[----:B------:R-:W-:Y:S01]  /*b450*/  FFMA.FTZ R125, R105, R105, R104 ;  /* 0x00000069697d7223 */ /* 0x000fe20000010068 */
[----:B------:R-:W-:Y:S02]  /*b460*/  MOV R104, 0xb480 ;  /* 0x0000b48000687802 */ /* 0x000fe40000000f00 */
[----:B------:R-:W-:Y:S05]  /*b470*/  CALL.REL.NOINC `($__internal_95_$__cuda_sm70_shflsync_bfly_p) ;  /* 0x0000019000007944 */ /* 0x000fea0003c00000 */
[----:B01----:R-:W-:Y:S01]  /*b480*/  FADD.FTZ R125, R125, R118 ;  /* 0x000000767d7d7221 */ /* 0x003fe20000010000 */
[----:B------:R-:W-:Y:S01]  /*b490*/  MOV R118, 0x2 ;  /* 0x0000000200767802 */ /* 0x000fe20000000f00 */
[----:B------:R-:W-:Y:S01]  /*b4a0*/  IMAD.MOV.U32 R106, RZ, RZ, 0x1f ;  /* 0x0000001fff6a7424 */ /* 0x000fe200078e00ff */
[----:B------:R-:W-:Y:S02]  /*b4b0*/  MOV R107, 0xffffffff ;  /* 0xffffffff006b7802 */ /* 0x000fe40000000f00 */
[----:B------:R-:W-:Y:S02]  /*b4c0*/  MOV R104, 0xb4e0 ;  /* 0x0000b4e000687802 */ /* 0x000fe40000000f00 */
[----:B------:R-:W-:Y:S05]  /*b4d0*/  CALL.REL.NOINC `($__internal_95_$__cuda_sm70_shflsync_bfly_p) ;  /* 0x0000013000007944 */ /* 0x000fea0003c00000 */
[----:B0-----:R-:W-:Y:S01]  /*b4e0*/  HFMA2.MMA R106, -RZ, RZ, 0, 1.847743988037109375e-06 ;  /* 0x0000001fff6a7435 */ /* 0x001fe200000001ff */
[----:B-1----:R-:W-:Y:S01]  /*b4f0*/  FADD.FTZ R125, R125, R118 ;  /* 0x000000767d7d7221 */ /* 0x002fe20000010000 */
[----:B------:R-:W-:Y:S01]  /*b500*/  MOV R104, 0xb540 ;  /* 0x0000b54000687802 */ /* 0x000fe20000000f00 */
[----:B------:R-:W-:Y:S02]  /*b510*/  IMAD.MOV.U32 R118, RZ, RZ, 0x4 ;  /* 0x00000004ff767424 */ /* 0x000fe400078e00ff */
[----:B------:R-:W-:-:S02]  /*b520*/  IMAD.MOV.U32 R107, RZ, RZ, -0x1 ;  /* 0xffffffffff6b7424 */ /* 0x000fc400078e00ff */
[----:B------:R-:W-:Y:S05]  /*b530*/  CALL.REL.NOINC `($__internal_95_$__cuda_sm70_shflsync_bfly_p) ;  /* 0x000000d000007944 */ /* 0x000fea0003c00000 */
        /* <DEDUP_REMOVED lines=12> */
[----:B01----:R-:W-:Y:S05]  /*b600*/  BRA `(.L_x_13462) ;  /* 0xfffff16000007947 */ /* 0x003fea000383ffff */
        .weak           $__internal_95_$__cuda_sm70_shflsync_bfly_p
        .type           $__internal_95_$__cuda_sm70_shflsync_bfly_p,@function
        .size           $__internal_95_$__cuda_sm70_shflsync_bfly_p,(.L_x_22263 - $__internal_95_$__cuda_sm70_shflsync_bfly_p)
$__internal_95_$__cuda_sm70_shflsync_bfly_p:
[----:B------:R-:W-:Y:S01]  /*b610*/  MOV R105, 0x0 ;  /* 0x0000000000697802 */ /* 0x000fe20000000f00 */
[----:B------:R-:W-:Y:S04]  /*b620*/  WARPSYNC R107 ;  /* 0x0000006b00007348 */ /* 0x000fe80003800000 */
[----:B------:R0:W1:Y:S01]  /*b630*/  SHFL.BFLY PT, R118, R125, R118, R106 ;  /* 0x0c0000767d767389 */ /* 0x00006200000e006a */
[----:B------:R-:W-:Y:S05]  /*b640*/  RET.REL.NODEC R104 `(_ZN10layer_norm13ln_fwd_kernelINS_13Kernel_traitsIf6__halfS2_S2_fjLj768ELj1ELj4ELj1ELj16ENS_18Kernel_traits_baseILj768EfS2_S2_S2_fjLj128EEEEELb1ELb1ELb1ELb1EEEvNS_9FwdParamsE) ;  /* 0xffff49b068007950 */ /* 0x000fea0003c3ffff */
.L_x_13463:
        /* <DEDUP_REMOVED lines=11> */
.L_x_22263:


//--------------------- .text._ZN10layer_norm13ln_fwd_kernelINS_13Kernel_traitsI6__halfS2_fS2_fjLj768ELj1ELj4ELj1ELj16ENS_18Kernel_traits_baseILj768ES2_S2_fS2_fjLj128EEEEELb0ELb0ELb0ELb0EEEvNS_9FwdParamsE --------------------------
	.section	.text._ZN10layer_norm13ln_fwd_kernelINS_13Kernel_traitsI6__halfS2_fS2_fjLj768ELj1ELj4ELj1ELj16ENS_18Kernel_traits_baseILj768ES2_S2_fS2_fjLj128EEEEELb0ELb0ELb0ELb0EEEvNS_9FwdParamsE,"ax",@progbits
	.sectioninfo	@"SHI_REGISTERS=96"
	.align	128
        .global         _ZN10layer_norm13ln_fwd_kernelINS_13Kernel_traitsI6__halfS2_fS2_fjLj768ELj1ELj4ELj1ELj16ENS_18Kernel_traits_baseILj768ES2_S2_fS2_fjLj128EEEEELb0ELb0ELb0ELb0EEEvNS_9FwdParamsE
        .type           _ZN10layer_norm13ln_fwd_kernelINS_13Kernel_traitsI6__halfS2_fS2_fjLj768ELj1ELj4ELj1ELj16ENS_18Kernel_traits_baseILj768ES2_S2_fS2_fjLj128EEEEELb0ELb0ELb0ELb0EEEvNS_9FwdParamsE,@function
        .size           _ZN10layer_norm13ln_fwd_kernelINS_13Kernel_traitsI6__halfS2_fS2_fjLj768ELj1ELj4ELj1ELj16ENS_18Kernel_traits_baseILj768ES2_S2_fS2_fjLj128EEEEELb0ELb0ELb0ELb0EEEvNS_9FwdParamsE,(.L_x_22264 - _ZN10layer_norm13ln_fwd_kernelINS_13Kernel_traitsI6__halfS2_fS2_fjLj768ELj1ELj4ELj1ELj16ENS_18Kernel_traits_baseILj768ES2_S2_fS2_fjLj128EEEEELb0ELb0ELb0ELb0EEEvNS_9FwdParamsE)
        .other          _ZN10layer_norm13ln_fwd_kernelINS_13Kernel_traitsI6__halfS2_fS2_fjLj768ELj1ELj4ELj1ELj16ENS_18Kernel_traits_baseILj768ES2_S2_fS2_fjLj128EEEEELb0ELb0ELb0ELb0EEEvNS_9FwdParamsE,@"STO_CUDA_ENTRY STV_DEFAULT"
_ZN10layer_norm13ln_fwd_kernelINS_13Kernel_traitsI6__halfS2_fS2_fjLj768ELj1ELj4ELj1ELj16ENS_18Kernel_traits_baseILj768ES2_S2_fS2_fjLj128EEEEELb0ELb0ELb0ELb0EEEvNS_9FwdParamsE:
.text._ZN10layer_norm13ln_fwd_kernelINS_13Kernel_traitsI6__halfS2_fS2_fjLj768ELj1ELj4ELj1ELj16ENS_18Kernel_traits_baseILj768ES2_S2_fS2_fjLj128EEEEELb0ELb0ELb0ELb0EEEvNS_9FwdParamsE:
        /* <DEDUP_REMOVED lines=30> */
.L_x_13465:
[----:B0-----:R-:W-:Y:S05]  /*01e0*/  BSYNC B0 ;  /* 0x0000000000007941 */ /* 0x001fea0003800000 */
.L_x_13464:
        /* <DEDUP_REMOVED lines=13> */
.L_x_13467:
[----:B0-----:R-:W-:Y:S05]  /*02c0*/  BSYNC B0 ;  /* 0x0000000000007941 */ /* 0x001fea0003800000 */
.L_x_13466:
        /* <DEDUP_REMOVED lines=12> */
.L_x_13469:
[----:B0-----:R-:W-:Y:S05]  /*0390*/  BSYNC B0 ;  /* 0x0000000000007941 */ /* 0x001fea0003800000 */
.L_x_13468:
        /* <DEDUP_REMOVED lines=50> */
.L_x_13485:
        /* <DEDUP_REMOVED lines=24> */
[----:B------:R-:W-:Y:S01]  /*0840*/  ISETP.NE.AND.EX P0, PT, RZ, c[0x0][0x184], PT, P0 ;  /* 0x00006100ff007a0c */ /* 0x000fe20003f05300 */
[--C-:B--2---:R-:W-:Y:S02]  /*0850*/  HADD2.F32 R31, -RZ, R24.reuse.H0_H0 ;  /* 0x20000018ff1f7230 */ /* 0x104fe40000004100 */
[----:B------:R-:W-:Y:S02]  /*0860*/  HADD2.F32 R50, -RZ, R27.H1_H1 ;  /* 0x3000001bff327230 */ /* 0x000fe40000004100 */
[----:B------:R-:W-:Y:S01]  /*0870*/  HADD2.F32 R49, -RZ, R24.H1_H1 ;  /* 0x30000018ff317230 */ /* 0x000fe20000004100 */
[-C--:B------:R-:W-:Y:S01]  /*0880*/  FMUL.FTZ R24, R31, R48.reuse ;  /* 0x000000301f187220 */ /* 0x080fe20000410000 */
[--C-:B------:R-:W-:Y:S01]  /*0890*/  HADD2.F32 R51, -RZ, R25.reuse.H0_H0 ;  /* 0x20000019ff337230 */ /* 0x100fe20000004100 */
[-C--:B------:R-:W-:Y:S01]  /*08a0*/  FMUL.FTZ R31, R50, R48.reuse ;  /* 0x00000030321f7220 */ /* 0x080fe20000410000 */
[----:B------:R-:W-:Y:S01]  /*08b0*/  HADD2.F32 R89, -RZ, R25.H1_H1 ;  /* 0x30000019ff597230 */ /* 0x000fe20000004100 */
[-C--:B------:R-:W-:Y:S01]  /*08c0*/  FMUL.FTZ R25, R49, R48.reuse ;  /* 0x0000003031197220 */ /* 0x080fe20000410000 */
[--C-:B------:R-:W-:Y:S01]  /*08d0*/  HADD2.F32 R91, -RZ, R26.reuse.H0_H0 ;  /* 0x2000001aff5b7230 */ /* 0x100fe20000004100 */
[C---:B------:R-:W-:Y:S01]  /*08e0*/  LEA R50, P4, R86.reuse, c[0x0][0x188], 0x5 ;  /* 0x0000620056327a11 */ /* 0x040fe200078828ff */
[----:B------:R-:W-:Y:S01]  /*08f0*/  HADD2.F32 R93, -RZ, R26.H1_H1 ;  /* 0x3000001aff5d7230 */ /* 0x000fe20000004100 */
[-C--:B------:R-:W-:Y:S01]  /*0900*/  FMUL.FTZ R26, R51, R48.reuse ;  /* 0x00000030331a7220 */ /* 0x080fe20000410000 */
[----:B------:R-:W-:Y:S01]  /*0910*/  HADD2.F32 R30, -RZ, R27.H0_H0 ;  /* 0x2000001bff1e7230 */ /* 0x000fe20000004100 */
[-C--:B------:R-:W-:Y:S01]  /*0920*/  FMUL.FTZ R27, R89, R48.reuse ;  /* 0x00000030591b7220 */ /* 0x080fe20000410000 */
[C---:B------:R-:W-:Y:S01]  /*0930*/  LEA.HI.X R51, R86.reuse, c[0x0][0x18c], RZ, 0x5, P4 ;  /* 0x0000630056337a11 */ /* 0x040fe200020f2cff */
[-C--:B0-----:R-:W-:Y:S01]  /*0940*/  FMUL.FTZ R28, R91, R48.reuse ;  /* 0x000000305b1c7220 */ /* 0x081fe20000410000 */
        /* <DEDUP_REMOVED lines=13> */
.L_x_13471:
[----:B------:R-:W-:Y:S05]  /*0a20*/  BSYNC B0 ;  /* 0x0000000000007941 */ /* 0x000fea0003800000 */
.L_x_13470:
        /* <DEDUP_REMOVED lines=12> */
[----:B------:R-:W-:Y:S01]  /*0af0*/  ISETP.NE.AND.EX P0, PT, RZ, c[0x0][0x184], PT, P0 ;  /* 0x00006100ff007a0c */ /* 0x000fe20003f05300 */
[----:B--2---:R-:W-:Y:S02]  /*0b00*/  HADD2.F32 R38, -RZ, R34.H1_H1 ;  /* 0x30000022ff267230 */ /* 0x004fe40000004100 */
[--C-:B------:R-:W-:Y:S02]  /*0b10*/  HADD2.F32 R39, -RZ, R32.reuse.H0_H0 ;  /* 0x20000020ff277230 */ /* 0x100fe40000004100 */
[----:B0-----:R-:W-:Y:S01]  /*0b20*/  HADD2.F32 R50, -RZ, R35.H0_H0 ;  /* 0x20000023ff327230 */ /* 0x001fe20000004100 */
[-C--:B-1----:R-:W-:Y:S01]  /*0b30*/  FMUL.FTZ R37, R38, R48.reuse ;  /* 0x0000003026257220 */ /* 0x082fe20000410000 */
[----:B------:R-:W-:Y:S01]  /*0b40*/  HADD2.F32 R51, -RZ, R32.H1_H1 ;  /* 0x30000020ff337230 */ /* 0x000fe20000004100 */
[-C--:B------:R-:W-:Y:S01]  /*0b50*/  FMUL.FTZ R32, R39, R48.reuse ;  /* 0x0000003027207220 */ /* 0x080fe20000410000 */
[--C-:B------:R-:W-:Y:S01]  /*0b60*/  HADD2.F32 R89, -RZ, R33.reuse.H0_H0 ;  /* 0x20000021ff597230 */ /* 0x100fe20000004100 */
[-C--:B------:R-:W-:Y:S01]  /*0b70*/  FMUL.FTZ R38, R50, R48.reuse ;  /* 0x0000003032267220 */ /* 0x080fe20000410000 */
[----:B------:R-:W-:Y:S01]  /*0b80*/  HADD2.F32 R91, -RZ, R33.H1_H1 ;  /* 0x30000021ff5b7230 */ /* 0x000fe20000004100 */
[-C--:B------:R-:W-:Y:S01]  /*0b90*/  FMUL.FTZ R33, R51, R48.reuse ;  /* 0x0000003033217220 */ /* 0x080fe20000410000 */
[----:B------:R-:W-:Y:S01]  /*0ba0*/  HADD2.F32 R93, -RZ, R34.H0_H0 ;  /* 0x20000022ff5d7230 */ /* 0x000fe20000004100 */
[-C--:B------:R-:W-:Y:S01]  /*0bb0*/  FMUL.FTZ R34, R89, R48.reuse ;  /* 0x0000003059227220 */ /* 0x080fe20000410000 */
[----:B------:R-:W-:Y:S01]  /*0bc0*/  HADD2.F32 R90, -RZ, R35.H1_H1 ;  /* 0x30000023ff5a7230 */ /* 0x000fe20000004100 */
[-C--:B------:R-:W-:Y:S01]  /*0bd0*/  FMUL.FTZ R35, R91, R48.reuse ;  /* 0x000000305b237220 */ /* 0x080fe20000410000 */
[----:B------:R-:W-:Y:S01]  /*0be0*/  LEA R50, P4, R49, c[0x0][0x188], 0x5 ;  /* 0x0000620031327a11 */ /* 0x000fe200078828ff */
[----:B------:R-:W-:-:S02]  /*0bf0*/  FMUL.FTZ R36, R93, R48 ;  /* 0x000000305d247220 */ /* 0x000fc40000410000 */
[----:B------:R-:W-:Y:S01]  /*0c00*/  FMUL.FTZ R39, R90, R48 ;  /* 0x000000305a277220 */ /* 0x000fe20000410000 */
[C---:B------:R-:W-:Y:S01]  /*0c10*/  LEA.HI.X R51, R49.reuse, c[0x0][0x18c], RZ, 0x5, P4 ;  /* 0x0000630031337a11 */ /* 0x040fe200020f2cff */
[----:B---3--:R-:W-:Y:S01]  /*0c20*/  @P0 FADD.FTZ R32, R16, R32 ;  /* 0x0000002010200221 */ /* 0x008fe20000010000 */
[----:B------:R-:W-:Y:S01]  /*0c30*/  IADD3 R49, R49, 0x20, RZ ;  /* 0x0000002031317810 */ /* 0x000fe20007ffe0ff */
        /* <DEDUP_REMOVED lines=9> */
.L_x_13473:
[----:B------:R-:W-:Y:S05]  /*0cd0*/  BSYNC B0 ;  /* 0x0000000000007941 */ /* 0x000fea0003800000 */
.L_x_13472:
        /* <DEDUP_REMOVED lines=13> */
[----:B--2---:R-:W-:Y:S02]  /*0db0*/  HADD2.F32 R47, -RZ, R40.H0_H0 ;  /* 0x20000028ff2f7230 */ /* 0x004fe40000004100 */
[----:B------:R-:W-:Y:S02]  /*0dc0*/  HADD2.F32 R46, -RZ, R42.H1_H1 ;  /* 0x3000002aff2e7230 */ /* 0x000fe40000004100 */
[----:B0-----:R-:W-:Y:S01]  /*0dd0*/  HADD2.F32 R51, -RZ, R40.H1_H1 ;  /* 0x30000028ff337230 */ /* 0x001fe20000004100 */
[-C--:B------:R-:W-:Y:S01]  /*0de0*/  FMUL.FTZ R40, R47, R48.reuse ;  /* 0x000000302f287220 */ /* 0x080fe20000410000 */
[--C-:B------:R-:W-:Y:S01]  /*0df0*/  HADD2.F32 R89, -RZ, R41.reuse.H0_H0 ;  /* 0x20000029ff597230 */ /* 0x100fe20000004100 */
[-C--:B-1----:R-:W-:Y:S01]  /*0e00*/  FMUL.FTZ R45, R46, R48.reuse ;  /* 0x000000302e2d7220 */ /* 0x082fe20000410000 */
[----:B------:R-:W-:Y:S01]  /*0e10*/  HADD2.F32 R91, -RZ, R41.H1_H1 ;  /* 0x30000029ff5b7230 */ /* 0x000fe20000004100 */
[-C--:B------:R-:W-:Y:S01]  /*0e20*/  FMUL.FTZ R41, R51, R48.reuse ;  /* 0x0000003033297220 */ /* 0x080fe20000410000 */
[----:B------:R-:W-:Y:S01]  /*0e30*/  HADD2.F32 R93, -RZ, R42.H0_H0 ;  /* 0x2000002aff5d7230 */ /* 0x000fe20000004100 */
[-C--:B------:R-:W-:Y:S01]  /*0e40*/  FMUL.FTZ R42, R89, R48.reuse ;  /* 0x00000030592a7220 */ /* 0x080fe20000410000 */
[--C-:B------:R-:W-:Y:S01]  /*0e50*/  HADD2.F32 R50, -RZ, R43.reuse.H0_H0 ;  /* 0x2000002bff327230 */ /* 0x100fe20000004100 */
[----:B---3--:R-:W-:Y:S01]  /*0e60*/  @P0 FADD.FTZ R40, R16, R40 ;  /* 0x0000002810280221 */ /* 0x008fe20000010000 */
[----:B------:R-:W-:Y:S01]  /*0e70*/  HADD2.F32 R90, -RZ, R43.H1_H1 ;  /* 0x3000002bff5a7230 */ /* 0x000fe20000004100 */
[----:B------:R-:W-:-:S02]  /*0e80*/  FMUL.FTZ R43, R91, R48 ;  /* 0x000000305b2b7220 */ /* 0x000fc40000410000 */
[-C--:B------:R-:W-:Y:S02]  /*0e90*/  FMUL.FTZ R44, R93, R48.reuse ;  /* 0x000000305d2c7220 */ /* 0x080fe40000410000 */
[-C--:B------:R-:W-:Y:S02]  /*0ea0*/  FMUL.FTZ R46, R50, R48.reuse ;  /* 0x00000030322e7220 */ /* 0x080fe40000410000 */
[----:B------:R-:W-:Y:S01]  /*0eb0*/  FMUL.FTZ R47, R90, R48 ;  /* 0x000000305a2f7220 */ /* 0x000fe20000410000 */
[----:B------:R-:W-:Y:S01]  /*0ec0*/  LEA R48, P4, R49, c[0x0][0x188], 0x5 ;  /* 0x0000620031307a11 */ /* 0x000fe200078828ff */
[----:B------:R-:W-:Y:S02]  /*0ed0*/  @P0 FADD.FTZ R41, R17, R41 ;  /* 0x0000002911290221 */ /* 0x000fe40000010000 */
[----:B------:R-:W-:Y:S01]  /*0ee0*/  @P0 FADD.FTZ R42, R18, R42 ;  /* 0x0000002a122a0221 */ /* 0x000fe20000010000 */
[----:B------:R-:W-:Y:S01]  /*0ef0*/  LEA.HI.X R49, R49, c[0x0][0x18c], RZ, 0x5, P4 ;  /* 0x0000630031317a11 */ /* 0x000fe200020f2cff */
[----:B------:R-:W-:-:S02]  /*0f00*/  @P0 FADD.FTZ R43, R19, R43 ;  /* 0x0000002b132b0221 */ /* 0x000fc40000010000 */
[----:B----4-:R-:W-:Y:S02]  /*0f10*/  @P0 FADD.FTZ R44, R20, R44 ;  /* 0x0000002c142c0221 */ /* 0x010fe40000010000 */
[----:B------:R-:W-:Y:S01]  /*0f20*/  @P0 FADD.FTZ R45, R21, R45 ;  /* 0x0000002d152d0221 */ /* 0x000fe20000010000 */
[----:B------:R0:W-:Y:S01]  /*0f30*/  STG.E.128 [R48.64], R40 ;  /* 0x0000002830007986 */ /* 0x0001e2000c101d04 */
[----:B------:R-:W-:Y:S02]  /*0f40*/  @P0 FADD.FTZ R46, R22, R46 ;  /* 0x0000002e162e0221 */ /* 0x000fe40000010000 */
[----:B------:R-:W-:-:S05]  /*0f50*/  @P0 FADD.FTZ R47, R23, R47 ;  /* 0x0000002f172f0221 */ /* 0x000fca0000010000 */
[----:B------:R0:W-:Y:S02]  /*0f60*/  STG.E.128 [R48.64+0x10], R44 ;  /* 0x0000102c30007986 */ /* 0x0001e4000c101d04 */
.L_x_13475:
[----:B------:R-:W-:Y:S05]  /*0f70*/  BSYNC B0 ;  /* 0x0000000000007941 */ /* 0x000fea0003800000 */
.L_x_13474:
        /* <DEDUP_REMOVED lines=29> */
.L_x_13486:
        /* <DEDUP_REMOVED lines=69> */
.L_x_13487:
        /* <DEDUP_REMOVED lines=27> */
[----:B------:R-:W-:Y:S01]  /*1750*/  F2FP.PACK_AB R48, R51, R48 ;  /* 0x000000303330723e */ /* 0x000fe200000000ff */
[----:B------:R-:W-:-:S02]  /*1760*/  FADD.FTZ R51, R27, -R89 ;  /* 0x800000591b337221 */ /* 0x000fc40000010000 */
[C---:B------:R-:W-:Y:S02]  /*1770*/  FMUL.FTZ R49, R90.reuse, R49 ;  /* 0x000000315a317220 */ /* 0x040fe40000410000 */
[----:B------:R-:W-:Y:S02]  /*1780*/  FMUL.FTZ R51, R90, R51 ;  /* 0x000000335a337220 */ /* 0x000fe40000410000 */
[----:B------:R-:W-:Y:S02]  /*1790*/  FFMA.FTZ R49, R14, R49, R7 ;  /* 0x000000310e317223 */ /* 0x000fe40000010007 */
[----:B------:R-:W-:Y:S02]  /*17a0*/  FFMA.FTZ R50, R15, R51, R6 ;  /* 0x000000330f327223 */ /* 0x000fe40000010006 */
[----:B------:R-:W-:Y:S02]  /*17b0*/  FADD.FTZ R51, R28, -R89 ;  /* 0x800000591c337221 */ /* 0x000fe40000010000 */
[----:B------:R-:W-:Y:S01]  /*17c0*/  FMUL.FTZ R91, R90, R91 ;  /* 0x0000005b5a5b7220 */ /* 0x000fe20000410000 */
[----:B------:R-:W-:Y:S01]  /*17d0*/  F2FP.PACK_AB R49, R50, R49 ;  /* 0x000000313231723e */ /* 0x000fe200000000ff */
[----:B------:R-:W-:-:S02]  /*17e0*/  FMUL.FTZ R51, R90, R51 ;  /* 0x000000335a337220 */ /* 0x000fc40000410000 */
        /* <DEDUP_REMOVED lines=8> */
[----:B------:R-:W-:-:S05]  /*1870*/  FFMA.FTZ R92, R11, R91, R2 ;  /* 0x0000005b0b5c7223 */ /* 0x000fca0000010002 */
[----:B------:R-:W-:Y:S01]  /*1880*/  F2FP.PACK_AB R51, R92, R51 ;  /* 0x000000335c33723e */ /* 0x000fe200000000ff */
[C---:B------:R-:W-:Y:S01]  /*1890*/  IMAD.WIDE.U32 R92, R86.reuse, R93, c[0x0][0x208] ;  /* 0x00008200565c7625 */ /* 0x040fe200078e005d */
[----:B------:R-:W-:-:S04]  /*18a0*/  IADD3 R86, R86, 0x20, RZ ;  /* 0x0000002056567810 */ /* 0x000fc80007ffe0ff */
[----:B------:R0:W-:Y:S03]  /*18b0*/  STG.E.128 [R92.64], R48 ;  /* 0x000000305c007986 */ /* 0x0001e6000c101d04 */
.L_x_13479:
[----:B------:R-:W-:Y:S05]  /*18c0*/  BSYNC B0 ;  /* 0x0000000000007941 */ /* 0x000fea0003800000 */
.L_x_13478:
        /* <DEDUP_REMOVED lines=12> */
[----:B------:R-:W-:Y:S02]  /*1990*/  FADD.FTZ R51, R35, -R89 ;  /* 0x8000005923337221 */ /* 0x000fe40000010000 */
[C---:B------:R-:W-:Y:S02]  /*19a0*/  FMUL.FTZ R49, R90.reuse, R49 ;  /* 0x000000315a317220 */ /* 0x040fe40000410000 */
[----:B------:R-:W-:Y:S02]  /*19b0*/  FMUL.FTZ R51, R90, R51 ;  /* 0x000000335a337220 */ /* 0x000fe40000410000 */
[----:B------:R-:W-:-:S02]  /*19c0*/  FFMA.FTZ R49, R56, R49, R65 ;  /* 0x0000003138317223 */ /* 0x000fc40000010041 */
[----:B------:R-:W-:Y:S02]  /*19d0*/  FFMA.FTZ R50, R59, R51, R66 ;  /* 0x000000333b327223 */ /* 0x000fe40000010042 */
[----:B------:R-:W-:Y:S02]  /*19e0*/  FADD.FTZ R51, R36, -R89 ;  /* 0x8000005924337221 */ /* 0x000fe40000010000 */
[----:B------:R-:W-:Y:S01]  /*19f0*/  FMUL.FTZ R91, R90, R91 ;  /* 0x0000005b5a5b7220 */ /* 0x000fe20000410000 */
[----:B------:R-:W-:Y:S01]  /*1a00*/  F2FP.PACK_AB R49, R50, R49 ;  /* 0x000000313231723e */ /* 0x000fe200000000ff */
[----:B------:R-:W-:Y:S02]  /*1a10*/  FMUL.FTZ R51, R90, R51 ;  /* 0x000000335a337220 */ /* 0x000fe40000410000 */
        /* <DEDUP_REMOVED lines=13> */
.L_x_13481:
[----:B------:R-:W-:Y:S05]  /*1af0*/  BSYNC B0 ;  /* 0x0000000000007941 */ /* 0x000fea0003800000 */
.L_x_13480:
        /* <DEDUP_REMOVED lines=26> */
[----:B------:R-:W-:Y:S01]  /*1ca0*/  HFMA2.MMA R91, -RZ, RZ, 0, 9.5367431640625e-07 ;  /* 0x00000010ff5b7435 */ /* 0x000fe200000001ff */
[----:B------:R-:W-:Y:S02]  /*1cb0*/  FFMA.FTZ R89, R70, R93, R79 ;  /* 0x0000005d46597223 */ /* 0x000fe4000001004f */
[----:B------:R-:W-:Y:S01]  /*1cc0*/  FFMA.FTZ R48, R73, R48, R80 ;  /* 0x0000003049307223 */ /* 0x000fe20000010050 */
[----:B------:R-:W-:-:S04]  /*1cd0*/  F2FP.PACK_AB R49, R90, R49 ;  /* 0x000000315a31723e */ /* 0x000fc800000000ff */
[----:B------:R-:W-:Y:S02]  /*1ce0*/  F2FP.PACK_AB R48, R48, R89 ;  /* 0x000000593030723e */ /* 0x000fe400000000ff */
[----:B------:R-:W-:-:S05]  /*1cf0*/  IMAD.WIDE.U32 R90, R86, R91, c[0x0][0x208] ;  /* 0x00008200565a7625 */ /* 0x000fca00078e005b */
[----:B------:R0:W-:Y:S02]  /*1d00*/  STG.E.128 [R90.64], R48 ;  /* 0x000000305a007986 */ /* 0x0001e4000c101d04 */
.L_x_13483:
[----:B------:R-:W-:Y:S05]  /*1d10*/  BSYNC B0 ;  /* 0x0000000000007941 */ /* 0x000fea0003800000 */
.L_x_13482:
[----:B0-2---:R-:W-:-:S05]  /*1d20*/  MOV R49, 0x4 ;  /* 0x0000000400317802 */ /* 0x005fca0000000f00 */
[----:B------:R-:W-:-:S05]  /*1d30*/  IMAD R88, R49, c[0x0][0x160], R88 ;  /* 0x0000580031587a24 */ /* 0x000fca00078e0258 */
[----:B------:R-:W-:-:S13]  /*1d40*/  ISETP.GE.AND P0, PT, R88, c[0x0][0x164], PT ;  /* 0x0000590058007a0c */ /* 0x000fda0003f06270 */
[----:B------:R-:W-:Y:S01]  /*1d50*/  @P0 CALL.REL.NOINC `(.L_x_13484) ;  /* 0x0000001000000944 */ /* 0x000fe20003c00000 */
[----:B------:R-:W-:Y:S05]  /*1d60*/  BRA `(.L_x_13485) ;  /* 0xffffe95000007947 */ /* 0x000fea000383ffff */
.L_x_13484:
[----:B------:R-:W-:Y:S05]  /*1d70*/  EXIT ;  /* 0x000000000000794d */ /* 0x000fea0003800000 */
.L_x_13476:
[----:B------:R-:W-:Y:S01]  /*1d80*/  HFMA2.MMA R89, -RZ, RZ, 0, 5.9604644775390625e-08 ;  /* 0x00000001ff597435 */ /* 0x000fe200000001ff */
[----:B------:R-:W-:Y:S02]  /*1d90*/  MOV R90, R91 ;  /* 0x0000005b005a7202 */ /* 0x000fe40000000f00 */
[----:B------:R-:W-:Y:S02]  /*1da0*/  MOV R92, 0x1f ;  /* 0x0000001f005c7802 */ /* 0x000fe40000000f00 */
[----:B------:R-:W-:Y:S02]  /*1db0*/  MOV R51, 0xffffffff ;  /* 0xffffffff00337802 */ /* 0x000fe40000000f00 */
[----:B------:R-:W-:Y:S02]  /*1dc0*/  MOV R48, 0x1de0 ;  /* 0x00001de000307802 */ /* 0x000fe40000000f00 */
[----:B------:R-:W-:Y:S05]  /*1dd0*/  CALL.REL.NOINC `($__internal_96_$__cuda_sm70_shflsync_bfly_p) ;  /* 0x0000069000007944 */ /* 0x000fea0003c00000 */
[----:B01----:R-:W-:Y:S05]  /*1de0*/  BRA `(.L_x_13486) ;  /* 0xfffff36000007947 */ /* 0x003fea000383ffff */
.L_x_13477:
[----:B------:R-:W-:Y:S01]  /*1df0*/  HFMA2.MMA R89, -RZ, RZ, 0, 1.1920928955078125e-07 ;  /* 0x00000002ff597435 */ /* 0x000fe200000001ff */
[----:B------:R-:W-:Y:S02]  /*1e00*/  MOV R92, 0x1f ;  /* 0x0000001f005c7802 */ /* 0x000fe40000000f00 */
[----:B------:R-:W-:-:S02]  /*1e10*/  MOV R51, 0xffffffff ;  /* 0xffffffff00337802 */ /* 0x000fc40000000f00 */
[----:B------:R-:W-:Y:S02]  /*1e20*/  MOV R48, 0x1e40 ;  /* 0x00001e4000307802 */ /* 0x000fe40000000f00 */
[----:B0-----:R-:W-:Y:S05]  /*1e30*/  CALL.REL.NOINC `($__internal_96_$__cuda_sm70_shflsync_bfly_p) ;  /* 0x0000063000007944 */ /* 0x001fea0003c00000 */
[----:B0-----:R-:W-:Y:S01]  /*1e40*/  HFMA2.MMA R89, -RZ, RZ, 0, 2.384185791015625e-07 ;  /* 0x00000004ff597435 */ /* 0x001fe200000001ff */
[----:B-1----:R-:W-:Y:S01]  /*1e50*/  FADD.FTZ R90, R90, R51 ;  /* 0x000000335a5a7221 */ /* 0x002fe20000010000 */
[----:B------:R-:W-:Y:S02]  /*1e60*/  MOV R92, 0x1f ;  /* 0x0000001f005c7802 */ /* 0x000fe40000000f00 */
[----:B------:R-:W-:Y:S02]  /*1e70*/  MOV R51, 0xffffffff ;  /* 0xffffffff00337802 */ /* 0x000fe40000000f00 */
[----:B------:R-:W-:Y:S02]  /*1e80*/  MOV R48, 0x1ea0 ;  /* 0x00001ea000307802 */ /* 0x000fe40000000f00 */
[----:B------:R-:W-:Y:S05]  /*1e90*/  CALL.REL.NOINC `($__internal_96_$__cuda_sm70_shflsync_bfly_p) ;  /* 0x000005d000007944 */ /* 0x000fea0003c00000 */
[----:B0-----:R-:W-:Y:S01]  /*1ea0*/  HFMA2.MMA R89, -RZ, RZ, 0, 4.76837158203125e-07 ;  /* 0x00000008ff597435 */ /* 0x001fe200000001ff */
[----:B-1----:R-:W-:Y:S01]  /*1eb0*/  FADD.FTZ R90, R90, R51 ;  /* 0x000000335a5a7221 */ /* 0x002fe20000010000 */
[----:B------:R-:W-:Y:S02]  /*1ec0*/  MOV R92, 0x1f ;  /* 0x0000001f005c7802 */ /* 0x000fe40000000f00 */
[----:B------:R-:W-:-:S02]  /*1ed0*/  MOV R51, 0xffffffff ;  /* 0xffffffff00337802 */ /* 0x000fc40000000f00 */
[----:B------:R-:W-:Y:S02]  /*1ee0*/  MOV R48, 0x1f00 ;  /* 0x00001f0000307802 */ /* 0x000fe40000000f00 */
[----:B------:R-:W-:Y:S05]  /*1ef0*/  CALL.REL.NOINC `($__internal_96_$__cuda_sm70_shflsync_bfly_p) ;  /* 0x0000057000007944 */ /* 0x000fea0003c00000 */
[----:B0-----:R-:W-:Y:S01]  /*1f00*/  HFMA2.MMA R89, -RZ, RZ, 0, 9.5367431640625e-07 ;  /* 0x00000010ff597435 */ /* 0x001fe200000001ff */
[----:B-1----:R-:W-:Y:S01]  /*1f10*/  FADD.FTZ R90, R90, R51 ;  /* 0x000000335a5a7221 */ /* 0x002fe20000010000 */
[----:B------:R-:W-:Y:S02]  /*1f20*/  MOV R92, 0x1f ;  /* 0x0000001f005c7802 */ /* 0x000fe40000000f00 */
[----:B------:R-:W-:Y:S02]  /*1f30*/  MOV R51, 0xffffffff ;  /* 0xffffffff00337802 */ /* 0x000fe40000000f00 */
[----:B------:R-:W-:Y:S02]  /*1f40*/  MOV R48, 0x1f60 ;  /* 0x00001f6000307802 */ /* 0x000fe40000000f00 */
[----:B------:R-:W-:Y:S05]  /*1f50*/  CALL.REL.NOINC `($__internal_96_$__cuda_sm70_shflsync_bfly_p) ;  /* 0x0000051000007944 */ /* 0x000fea0003c00000 */
        /* <DEDUP_REMOVED lines=55> */
[----:B------:R-:W-:Y:S05]  /*22d0*/  CALL.REL.NOINC `($__internal_96_$__cuda_sm70_shflsync_bfly_p) ;  /* 0x0000019000007944 */ /* 0x000fea0003c00000 */
[----:B0-----:R-:W-:Y:S01]  /*22e0*/  HFMA2.MMA R89, -RZ, RZ, 0, 1.1920928955078125e-07 ;  /* 0x00000002ff597435 */ /* 0x001fe200000001ff */
[----:B-1----:R-:W-:Y:S01]  /*22f0*/  FADD.FTZ R90, R90, R51 ;  /* 0x000000335a5a7221 */ /* 0x002fe20000010000 */
[----:B------:R-:W-:Y:S02]  /*2300*/  MOV R92, 0x1f ;  /* 0x0000001f005c7802 */ /* 0x000fe40000000f00 */
[----:B------:R-:W-:Y:S02]  /*2310*/  MOV R51, 0xffffffff ;  /* 0xffffffff00337802 */ /* 0x000fe40000000f00 */
[----:B------:R-:W-:Y:S02]  /*2320*/  MOV R48, 0x2340 ;  /* 0x0000234000307802 */ /* 0x000fe40000000f00 */
[----:B------:R-:W-:Y:S05]  /*2330*/  CALL.REL.NOINC `($__internal_96_$__cuda_sm70_shflsync_bfly_p) ;  /* 0x0000013000007944 */ /* 0x000fea0003c00000 */
[----:B0-----:R-:W-:Y:S01]  /*2340*/  HFMA2.MMA R89, -RZ, RZ, 0, 2.384185791015625e-07 ;  /* 0x00000004ff597435 */ /* 0x001fe200000001ff */
[----:B-1----:R-:W-:Y:S01]  /*2350*/  FADD.FTZ R90, R90, R51 ;  /* 0x000000335a5a7221 */ /* 0x002fe20000010000 */
[----:B------:R-:W-:Y:S02]  /*2360*/  MOV R92, 0x1f ;  /* 0x0000001f005c7802 */ /* 0x000fe40000000f00 */
[----:B------:R-:W-:-:S02]  /*2370*/  MOV R51, 0xffffffff ;  /* 0xffffffff00337802 */ /* 0x000fc40000000f00 */
[----:B------:R-:W-:Y:S02]  /*2380*/  MOV R48, 0x23a0 ;  /* 0x000023a000307802 */ /* 0x000fe40000000f00 */
[----:B------:R-:W-:Y:S05]  /*2390*/  CALL.REL.NOINC `($__internal_96_$__cuda_sm70_shflsync_bfly_p) ;  /* 0x000000d000007944 */ /* 0x000fea0003c00000 */
[----:B0-----:R-:W-:Y:S01]  /*23a0*/  HFMA2.MMA R89, -RZ, RZ, 0, 4.76837158203125e-07 ;  /* 0x00000008ff597435 */ /* 0x001fe200000001ff */
[----:B-1----:R-:W-:Y:S01]  /*23b0*/  FADD.FTZ R90, R90, R51 ;  /* 0x000000335a5a7221 */ /* 0x002fe20000010000 */
[----:B------:R-:W-:Y:S02]  /*23c0*/  MOV R92, 0x1f ;  /* 0x0000001f005c7802 */ /* 0x000fe40000000f00 */
[----:B------:R-:W-:Y:S02]  /*23d0*/  MOV R51, 0xffffffff ;  /* 0xffffffff00337802 */ /* 0x000fe40000000f00 */
[----:B------:R-:W-:Y:S02]  /*23e0*/  MOV R48, 0x2400 ;  /* 0x0000240000307802 */ /* 0x000fe40000000f00 */
[----:B------:R-:W-:Y:S05]  /*23f0*/  CALL.REL.NOINC `($__internal_96_$__cuda_sm70_shflsync_bfly_p) ;  /* 0x0000007000007944 */ /* 0x000fea0003c00000 */
[----:B0-----:R-:W-:Y:S01]  /*2400*/  HFMA2.MMA R89, -RZ, RZ, 0, 9.5367431640625e-07 ;  /* 0x00000010ff597435 */ /* 0x001fe200000001ff */
[----:B-1----:R-:W-:Y:S01]  /*2410*/  FADD.FTZ R90, R90, R51 ;  /* 0x000000335a5a7221 */ /* 0x002fe20000010000 */
[----:B------:R-:W-:Y:S02]  /*2420*/  MOV R92, 0x1f ;  /* 0x0000001f005c7802 */ /* 0x000fe40000000f00 */
[----:B------:R-:W-:-:S02]  /*2430*/  MOV R51, 0xffffffff ;  /* 0xffffffff00337802 */ /* 0x000fc40000000f00 */
[----:B------:R-:W-:Y:S02]  /*2440*/  MOV R48, 0x2460 ;  /* 0x0000246000307802 */ /* 0x000fe40000000f00 */
[----:B------:R-:W-:Y:S05]  /*2450*/  CALL.REL.NOINC `($__internal_96_$__cuda_sm70_shflsync_bfly_p) ;  /* 0x0000001000007944 */ /* 0x000fea0003c00000 */
[----:B01----:R-:W-:Y:S05]  /*2460*/  BRA `(.L_x_13487) ;  /* 0xfffff13000007947 */ /* 0x003fea000383ffff */
        .weak           $__internal_96_$__cuda_sm70_shflsync_bfly_p
        .type           $__internal_96_$__cuda_sm70_shflsync_bfly_p,@function
        .size           $__internal_96_$__cuda_sm70_shflsync_bfly_p,(.L_x_22264 - $__internal_96_$__cuda_sm70_shflsync_bfly_p)
$__internal_96_$__cuda_sm70_shflsync_bfly_p:
[----:B------:R-:W-:Y:S01]  /*2470*/  HFMA2.MMA R49, -RZ, RZ, 0, 0 ;  /* 0x00000000ff317435 */ /* 0x000fe200000001ff */
[----:B------:R-:W-:Y:S04]  /*2480*/  WARPSYNC R51 ;  /* 0x0000003300007348 */ /* 0x000fe80003800000 */
[----:B------:R0:W1:Y:S01]  /*2490*/  SHFL.BFLY PT, R51, R90, R89, R92 ;  /* 0x0c0000595a337389 */ /* 0x00006200000e005c */
[----:B------:R-:W-:Y:S05]  /*24a0*/  RET.REL.NODEC R48 `(_ZN10layer_norm13ln_fwd_kernelINS_13Kernel_traitsI6__halfS2_fS2_fjLj768ELj1ELj4ELj1ELj16ENS_18Kernel_traits_baseILj768ES2_S2_fS2_fjLj128EEEEELb0ELb0ELb0ELb0EEEvNS_9FwdParamsE) ;  /* 0xffffdb5030007950 */ /* 0x000fea0003c3ffff */
.L_x_13488:
        /* <DEDUP_REMOVED lines=13> */
.L_x_22264:


//--------------------- .text._ZN10layer_norm13ln_fwd_kernelINS_13Kernel_traitsI6__halfS2_fS2_fjLj768ELj1ELj4ELj1ELj16ENS_18Kernel_traits_baseILj768ES2_S2_fS2_fjLj128EEEEELb0ELb0ELb0ELb1EEEvNS_9FwdParamsE --------------------------
	.section	.text._ZN10layer_norm13ln_fwd_kernelINS_13Kernel_traitsI6__halfS2_fS2_fjLj768ELj1ELj4ELj1ELj16ENS_18Kernel_traits_baseILj768ES2_S2_fS2_fjLj128EEEEELb0ELb0ELb0ELb1EEEvNS_9FwdParamsE,"ax",@progbits
	.sectioninfo	@"SHI_REGISTERS=95"
	.align	128
        .global         _ZN10layer_norm13ln_fwd_kernelINS_13Kernel_traitsI6__halfS2_fS2_fjLj768ELj1ELj4ELj1ELj16ENS_18Kernel_traits_baseILj768ES2_S2_fS2_fjLj128EEEEELb0ELb0ELb0ELb1EEEvNS_9FwdParamsE
        .type           _ZN10layer_norm13ln_fwd_kernelINS_13Kernel_traitsI6__halfS2_fS2_fjLj768ELj1ELj4ELj1ELj16ENS_18Kernel_traits_baseILj768ES2_S2_fS2_fjLj128EEEEELb0ELb0ELb0ELb1EEEvNS_9FwdParamsE,@function
        .size           _ZN10layer_norm13ln_fwd_kernelINS_13Kernel_traitsI6__halfS2_fS2_fjLj768ELj1ELj4ELj1ELj16ENS_18Kernel_traits_baseILj768ES2_S2_fS2_fjLj128EEEEELb0ELb0ELb0ELb1EEEvNS_9FwdParamsE,(.L_x_22265 - _ZN10layer_norm13ln_fwd_kernelINS_13Kernel_traitsI6__halfS2_fS2_fjLj768ELj1ELj4ELj1ELj16ENS_18Kernel_traits_baseILj768ES2_S2_fS2_fjLj128EEEEELb0ELb0ELb0ELb1EEEvNS_9FwdParamsE)
        .other          _ZN10layer_norm13ln_fwd_kernelINS_13Kernel_traitsI6__halfS2_fS2_fjLj768ELj1ELj4ELj1ELj16ENS_18Kernel_traits_baseILj768ES2_S2_fS2_fjLj128EEEEELb0ELb0ELb0ELb1EEEvNS_9FwdParamsE,@"STO_CUDA_ENTRY STV_DEFAULT"
_ZN10layer_norm13ln_fwd_kernelINS_13Kernel_traitsI6__halfS2_fS2_fjLj768ELj1ELj4ELj1ELj16ENS_18Kernel_traits_baseILj768ES2_S2_fS2_fjLj128EEEEELb0ELb0ELb0ELb1EEEvNS_9FwdParamsE:
.text._ZN10layer_norm13ln_fwd_kernelINS_13Kernel_traitsI6__halfS2_fS2_fjLj768ELj1ELj4ELj1ELj16ENS_18Kernel_traits_baseILj768ES2_S2_fS2_fjLj128EEEEELb0ELb0ELb0ELb1EEEvNS_9FwdParamsE:
        /* <DEDUP_REMOVED lines=11> */
[----:B------:R0:W5:Y:S04]  /*00b0*/  @P0 LDG.E.128 R64, [R2.64+0x200] ;  /* 0x0002000402400981 */ /* 0x000168000c1e1d00 */
[----:B------:R0:W5:Y:S01]  /*00c0*/  @P0 LDG.E.128 R24, [R2.64+0x400] ;  /* 0x0004000402180981 */ /* 0x000162000c1e1d00 */
[----:B------:R-:W-:Y:S02]  /*00d0*/  SHF.R.U32.HI R0, RZ, 0x5, R4 ;  /* 0x00000005ff007819 */ /* 0x000fe40000011604 */
[----:B------:R-:W-:-:S02]  /*00e0*/  IADD3 R6, P2, R6, c[0x0][0x1b0], RZ ;  /* 0x00006c0006067a10 */ /* 0x000fc40007f5e0ff */
[----:B-1----:R-:W-:Y:S02]  /*00f0*/  LEA R78, R5, R0, 0x2 ;  /* 0x00000000054e7211 */ /* 0x002fe400078e10ff */
[----:B------:R-:W-:Y:S02]  /*0100*/  IADD3.X R7, RZ, c[0x0][0x1b4], RZ, P2, !PT ;  /* 0x00006d00ff077a10 */ /* 0x000fe400017fe4ff */
[----:B------:R-:W-:-:S13]  /*0110*/  ISETP.GE.AND P1, PT, R78, c[0x0][0x164], PT ;  /* 0x000059004e007a0c */ /* 0x000fda0003f26270 */
        /* <DEDUP_REMOVED lines=15> */
[----:B------:R-:W-:Y:S01]  /*0210*/  ULDC.U8 UR6, c[0x0][0x1f0] ;  /* 0x00007c0000067ab9 */ /* 0x000fe20000000000 */
[----:B------:R-:W-:Y:S02]  /*0220*/  HADD2.F32 R5, -RZ, R10.H1_H1 ;  /* 0x3000000aff057230 */ /* 0x000fe40000004100 */
[--C-:B------:R-:W-:Y:S02]  /*0230*/  HADD2.F32 R8, -RZ, R64.reuse.H0_H0 ;  /* 0x20000040ff087230 */ /* 0x100fe40000004100 */
[----:B------:R-:W-:Y:S02]  /*0240*/  HADD2.F32 R9, -RZ, R64.H1_H1 ;  /* 0x30000040ff097230 */ /* 0x000fe40000004100 */
[----:B------:R-:W-:-:S02]  /*0250*/  HADD2.F32 R10, -RZ, R65.H0_H0 ;  /* 0x20000041ff0a7230 */ /* 0x000fc40000004100 */
[--C-:B0-----:R-:W-:Y:S02]  /*0260*/  HADD2.F32 R6, -RZ, R11.reuse.H0_H0 ;  /* 0x2000000bff067230 */ /* 0x101fe40000004100 */
        /* <DEDUP_REMOVED lines=14> */
.L_x_13492:
        /* <DEDUP_REMOVED lines=25> */
[----:B--2---:R-:W-:Y:S01]  /*04e0*/  @P1 HADD2.F32 R63, -RZ, R36.H0_H0 ;  /* 0x20000024ff3f1230 */ /* 0x004fe20000004100 */
[----:B------:R-:W-:Y:S01]  /*04f0*/  ISETP.NE.AND.EX P1, PT, RZ, c[0x0][0x184], PT, P2 ;  /* 0x00006100ff007a0c */ /* 0x000fe20003f25320 */
[--C-:B---3--:R-:W-:Y:S02]  /*0500*/  HADD2.F32 R36, -RZ, R32.reuse.H0_H0 ;  /* 0x20000020ff247230 */ /* 0x108fe40000004100 */
[----:B------:R-:W-:Y:S02]  /*0510*/  HADD2.F32 R40, -RZ, R32.H1_H1 ;  /* 0x30000020ff287230 */ /* 0x000fe40000004100 */
[--C-:B------:R-:W-:Y:S02]  /*0520*/  HADD2.F32 R42, -RZ, R33.reuse.H0_H0 ;  /* 0x20000021ff2a7230 */ /* 0x100fe40000004100 */
[----:B------:R-:W-:Y:S02]  /*0530*/  HADD2.F32 R44, -RZ, R33.H1_H1 ;  /* 0x30000021ff2c7230 */ /* 0x000fe40000004100 */
[----:B------:R-:W-:-:S02]  /*0540*/  HADD2.F32 R46, -RZ, R34.H0_H0 ;  /* 0x20000022ff2e7230 */ /* 0x000fc40000004100 */
[----:B------:R-:W-:Y:S02]  /*0550*/  HADD2.F32 R48, -RZ, R34.H1_H1 ;  /* 0x30000022ff307230 */ /* 0x000fe40000004100 */
[--C-:B0-----:R-:W-:Y:S02]  /*0560*/  HADD2.F32 R38, -RZ, R35.reuse.H0_H0 ;  /* 0x20000023ff267230 */ /* 0x101fe40000004100 */
[----:B------:R-:W-:Y:S01]  /*0570*/  HADD2.F32 R50, -RZ, R35.H1_H1 ;  /* 0x30000023ff327230 */ /* 0x000fe20000004100 */
        /* <DEDUP_REMOVED lines=8> */
[----:B----4-:R-:W-:Y:S02]  /*0600*/  @P1 FADD.FTZ R32, R24, R32 ;  /* 0x0000002018201221 */ /* 0x010fe40000010000 */
[----:B------:R-:W-:-:S02]  /*0610*/  @P1 FADD.FTZ R33, R25, R33 ;  /* 0x0000002119211221 */ /* 0x000fc40000010000 */
[----:B------:R-:W-:Y:S02]  /*0620*/  @P1 FADD.FTZ R34, R26, R34 ;  /* 0x000000221a221221 */ /* 0x000fe40000010000 */
[----:B------:R-:W-:Y:S02]  /*0630*/  @P1 FADD.FTZ R35, R27, R35 ;  /* 0x000000231b231221 */ /* 0x000fe40000010000 */
[----:B------:R-:W-:Y:S02]  /*0640*/  @P1 FADD.FTZ R36, R28, R36 ;  /* 0x000000241c241221 */ /* 0x000fe40000010000 */
[----:B------:R-:W-:Y:S02]  /*0650*/  @P1 FADD.FTZ R37, R29, R37 ;  /* 0x000000251d251221 */ /* 0x000fe40000010000 */
[----:B------:R-:W-:Y:S02]  /*0660*/  @P1 FADD.FTZ R38, R30, R38 ;  /* 0x000000261e261221 */ /* 0x000fe40000010000 */
[----:B------:R-:W-:-:S02]  /*0670*/  @P1 FADD.FTZ R39, R31, R39 ;  /* 0x000000271f271221 */ /* 0x000fc40000010000 */
        /* <DEDUP_REMOVED lines=14> */
[----:B------:R-:W-:Y:S01]  /*0760*/  IADD3 R80, R76, 0x40, RZ ;  /* 0x000000404c507810 */ /* 0x000fe20007ffe0ff */
[----:B------:R-:W-:Y:S01]  /*0770*/  IMAD.WIDE.U32 R84, R81, R79, c[0x0][0x188] ;  /* 0x0000620051547625 */ /* 0x000fe200078e004f */
[--C-:B0-----:R-:W-:Y:S02]  /*0780*/  HADD2.F32 R54, -RZ, R48.reuse.H0_H0 ;  /* 0x20000030ff367230 */ /* 0x101fe40000004100 */
[----:B------:R-:W-:Y:S02]  /*0790*/  HADD2.F32 R56, -RZ, R48.H1_H1 ;  /* 0x30000030ff387230 */ /* 0x000fe40000004100 */
[--C-:B------:R-:W-:Y:S02]  /*07a0*/  HADD2.F32 R58, -RZ, R49.reuse.H0_H0 ;  /* 0x20000031ff3a7230 */ /* 0x100fe40000004100 */
[----:B------:R-:W-:Y:S02]  /*07b0*/  HADD2.F32 R60, -RZ, R49.H1_H1 ;  /* 0x30000031ff3c7230 */ /* 0x000fe40000004100 */
[----:B------:R-:W-:-:S02]  /*07c0*/  HADD2.F32 R62, -RZ, R50.H0_H0 ;  /* 0x20000032ff3e7230 */ /* 0x000fc40000004100 */
[----:B------:R-:W-:Y:S02]  /*07d0*/  HADD2.F32 R86, -RZ, R50.H1_H1 ;  /* 0x30000032ff567230 */ /* 0x000fe40000004100 */
[--C-:B------:R-:W-:Y:S02]  /*07e0*/  HADD2.F32 R88, -RZ, R51.reuse.H0_H0 ;  /* 0x20000033ff587230 */ /* 0x100fe40000004100 */
[----:B------:R-:W-:Y:S01]  /*07f0*/  HADD2.F32 R90, -RZ, R51.H1_H1 ;  /* 0x30000033ff5a7230 */ /* 0x000fe20000004100 */
[-C--:B------:R-:W-:Y:S02]  /*0800*/  FMUL.FTZ R48, R54, R63.reuse ;  /* 0x0000003f36307220 */ /* 0x080fe40000410000 */
[-C--:B------:R-:W-:Y:S02]  /*0810*/  FMUL.FTZ R49, R56, R63.reuse ;  /* 0x0000003f38317220 */ /* 0x080fe40000410000 */
[-C--:B------:R-:W-:Y:S02]  /*0820*/  FMUL.FTZ R50, R58, R63.reuse ;  /* 0x0000003f3a327220 */ /* 0x080fe40000410000 */
[----:B------:R-:W-:-:S02]  /*0830*/  FMUL.FTZ R51, R60, R63 ;  /* 0x0000003f3c337220 */ /* 0x000fc40000410000 */
[-C--:B-1----:R-:W-:Y:S02]  /*0840*/  FMUL.FTZ R52, R62, R63.reuse ;  /* 0x0000003f3e347220 */ /* 0x082fe40000410000 */
        /* <DEDUP_REMOVED lines=11> */
[----:B------:R-:W-:Y:S01]  /*0900*/  IMAD.WIDE.U32 R56, R80, R57, c[0x0][0x170] ;  /* 0x00005c0050387625 */ /* 0x000fe200078e0039 */
        /* <DEDUP_REMOVED lines=22> */
[--C-:B--2---:R-:W-:Y:S02]  /*0a70*/  HADD2.F32 R86, -RZ, R56.reuse.H0_H0 ;  /* 0x20000038ff567230 */ /* 0x104fe40000004100 */
[----:B------:R-:W-:Y:S01]  /*0a80*/  HADD2.F32 R88, -RZ, R56.H1_H1 ;  /* 0x30000038ff587230 */ /* 0x000fe20000004100 */
[----:B------:R-:W-:Y:S01]  /*0a90*/  FADD.FTZ R56, R48, R83 ;  /* 0x0000005330387221 */ /* 0x000fe20000010000 */
[--C-:B------:R-:W-:Y:S02]  /*0aa0*/  HADD2.F32 R62, -RZ, R59.reuse.H0_H0 ;  /* 0x2000003bff3e7230 */ /* 0x100fe40000004100 */
[----:B0-----:R-:W-:Y:S01]  /*0ab0*/  HADD2.F32 R84, -RZ, R59.H1_H1 ;  /* 0x3000003bff547230 */ /* 0x001fe20000004100 */
[----:B------:R-:W-:Y:S01]  /*0ac0*/  FADD.FTZ R59, R49, R56 ;  /* 0x00000038313b7221 */ /* 0x000fe20000010000 */
[--C-:B-1----:R-:W-:Y:S01]  /*0ad0*/  HADD2.F32 R60, -RZ, R57.reuse.H0_H0 ;  /* 0x20000039ff3c7230 */ /* 0x102fe20000004100 */
[----:B------:R-:W-:Y:S01]  /*0ae0*/  FMUL.FTZ R56, R86, R63 ;  /* 0x0000003f56387220 */ /* 0x000fe20000410000 */
[----:B------:R-:W-:Y:S01]  /*0af0*/  HADD2.F32 R90, -RZ, R57.H1_H1 ;  /* 0x30000039ff5a7230 */ /* 0x000fe20000004100 */
[----:B------:R-:W-:Y:S01]  /*0b00*/  FADD.FTZ R86, R50, R59 ;  /* 0x0000003b32567221 */ /* 0x000fe20000010000 */
[----:B------:R-:W-:-:S02]  /*0b10*/  HADD2.F32 R92, -RZ, R58.H0_H0 ;  /* 0x2000003aff5c7230 */ /* 0x000fc40000004100 */
[----:B------:R-:W-:Y:S01]  /*0b20*/  HADD2.F32 R61, -RZ, R58.H1_H1 ;  /* 0x3000003aff3d7230 */ /* 0x000fe20000004100 */
[----:B------:R-:W-:Y:S02]  /*0b30*/  FADD.FTZ R83, R51, R86 ;  /* 0x0000005633537221 */ /* 0x000fe40000010000 */
[-C--:B------:R-:W-:Y:S02]  /*0b40*/  FMUL.FTZ R58, R60, R63.reuse ;  /* 0x0000003f3c3a7220 */ /* 0x080fe40000410000 */
[-C--:B------:R-:W-:Y:S02]  /*0b50*/  FMUL.FTZ R57, R88, R63.reuse ;  /* 0x0000003f58397220 */ /* 0x080fe40000410000 */
[-C--:B------:R-:W-:Y:S02]  /*0b60*/  FMUL.FTZ R59, R90, R63.reuse ;  /* 0x0000003f5a3b7220 */ /* 0x080fe40000410000 */
[-C--:B------:R-:W-:Y:S02]  /*0b70*/  FMUL.FTZ R60, R92, R63.reuse ;  /* 0x0000003f5c3c7220 */ /* 0x080fe40000410000 */
[----:B------:R-:W-:-:S02]  /*0b80*/  FMUL.FTZ R61, R61, R63 ;  /* 0x0000003f3d3d7220 */ /* 0x000fc40000410000 */
[-C--:B------:R-:W-:Y:S02]  /*0b90*/  FMUL.FTZ R62, R62, R63.reuse ;  /* 0x0000003f3e3e7220 */ /* 0x080fe40000410000 */
        /* <DEDUP_REMOVED lines=10> */
[----:B------:R-:W-:Y:S01]  /*0c40*/  @P0 MOV R42, R26 ;  /* 0x0000001a002a0202 */ /* 0x000fe20000000f00 */
[----:B------:R-:W-:Y:S01]  /*0c50*/  FADD.FTZ R40, R56, R41 ;  /* 0x0000002938287221 */ /* 0x000fe20000010000 */
[----:B----4-:R-:W-:-:S02]  /*0c60*/  @P0 MOV R44, R28 ;  /* 0x0000001c002c0202 */ /* 0x010fc40000000f00 */
[----:B------:R-:W-:Y:S02]  /*0c70*/  @P0 MOV R45, R29 ;  /* 0x0000001d002d0202 */ /* 0x000fe40000000f00 */
[----:B------:R-:W-:Y:S02]  /*0c80*/  @P0 MOV R46, R30 ;  /* 0x0000001e002e0202 */ /* 0x000fe40000000f00 */
[----:B------:R-:W-:Y:S01]  /*0c90*/  @P0 MOV R47, R31 ;  /* 0x0000001f002f0202 */ /* 0x000fe20000000f00 */
[----:B------:R-:W-:Y:S02]  /*0ca0*/  @P1 FADD.FTZ R59, R59, R43 ;  /* 0x0000002b3b3b1221 */ /* 0x000fe40000010000 */
[----:B------:R-:W-:Y:S02]  /*0cb0*/  FADD.FTZ R43, R57, R40 ;  /* 0x00000028392b7221 */ /* 0x000fe40000010000 */
[----:B------:R-:W-:Y:S02]  /*0cc0*/  @P1 FADD.FTZ R58, R58, R42 ;  /* 0x0000002a3a3a1221 */ /* 0x000fe40000010000 */
[----:B------:R-:W-:-:S02]  /*0cd0*/  @P1 FADD.FTZ R60, R60, R44 ;  /* 0x0000002c3c3c1221 */ /* 0x000fc40000010000 */
[----:B------:R-:W-:Y:S02]  /*0ce0*/  @P1 FADD.FTZ R61, R61, R45 ;  /* 0x0000002d3d3d1221 */ /* 0x000fe40000010000 */
[----:B------:R-:W-:Y:S02]  /*0cf0*/  @P1 FADD.FTZ R62, R62, R46 ;  /* 0x0000002e3e3e1221 */ /* 0x000fe40000010000 */
[----:B------:R-:W-:-:S04]  /*0d00*/  IMAD.WIDE.U32 R40, R81, R80, c[0x0][0x188] ;  /* 0x0000620051287625 */ /* 0x000fc800078e0050 */
[----:B------:R-:W-:Y:S01]  /*0d10*/  @P1 FADD.FTZ R63, R63, R47 ;  /* 0x0000002f3f3f1221 */ /* 0x000fe20000010000 */
[----:B------:R0:W-:Y:S01]  /*0d20*/  STG.E.128 [R40.64], R56 ;  /* 0x0000003828007986 */ /* 0x0001e2000c101d04 */
[----:B------:R-:W-:-:S03]  /*0d30*/  FADD.FTZ R42, R58, R43 ;  /* 0x0000002b3a2a7221 */ /* 0x000fc60000010000 */
[----:B------:R0:W-:Y:S01]  /*0d40*/  STG.E.128 [R40.64+0x10], R60 ;  /* 0x0000103c28007986 */ /* 0x0001e2000c101d04 */
        /* <DEDUP_REMOVED lines=8> */
.L_x_13493:
        /* <DEDUP_REMOVED lines=68> */
.L_x_13494:
[C---:B------:R-:W-:Y:S01]  /*1210*/  FMUL.FTZ R40, R81.reuse, R81 ;  /* 0x0000005151287220 */ /* 0x040fe20000410000 */
[----:B------:R-:W-:Y:S01]  /*1220*/  MOV R41, c[0x0][0x1e0] ;  /* 0x0000780000297a02 */ /* 0x000fe20000000f00 */
[----:B-1----:R-:W-:Y:S01]  /*1230*/  FADD.FTZ R44, R44, R45 ;  /* 0x0000002d2c2c7221 */ /* 0x002fe20000010000 */
[----:B------:R-:W-:Y:S01]  /*1240*/  ISETP.NE.AND P0, PT, RZ, UR6, PT ;  /* 0x00000006ff007c0c */ /* 0x000fe2000bf05270 */
[--C-:B-----5:R-:W-:Y:S02]  /*1250*/  HADD2.F32 R43, -RZ, R23.reuse.H0_H0 ;  /* 0x20000017ff2b7230 */ /* 0x120fe40000004100 */
[----:B------:R-:W-:Y:S01]  /*1260*/  FFMA.FTZ R41, R44, R41, c[0x0][0x228] ;  /* 0x00008a002c297623 */ /* 0x000fe20000010029 */
[----:B------:R-:W-:Y:S01]  /*1270*/  FSEL R42, R40, RZ, P0 ;  /* 0x000000ff282a7208 */ /* 0x000fe20000000000 */
[----:B------:R-:W-:Y:S01]  /*1280*/  HADD2.F32 R47, -RZ, R23.H1_H1 ;  /* 0x30000017ff2f7230 */ /* 0x000fe20000004100 */
[----:B------:R-:W-:-:S03]  /*1290*/  FSEL R40, R81, RZ, !P0 ;  /* 0x000000ff51287208 */ /* 0x000fc60004000000 */
[----:B------:R-:W-:Y:S02]  /*12a0*/  FADD.FTZ R41, R41, R42 ;  /* 0x0000002a29297221 */ /* 0x000fe40000010000 */
[--C-:B------:R-:W-:Y:S02]  /*12b0*/  FADD.FTZ R42, R33, -R40.reuse ;  /* 0x80000028212a7221 */ /* 0x100fe40000010000 */
[----:B------:R1:W2:Y:S01]  /*12c0*/  MUFU.RSQ R83, R41 ;  /* 0x0000002900537308 */ /* 0x0002a20000001400 */
[--C-:B------:R-:W-:Y:S02]  /*12d0*/  FADD.FTZ R33, R38, -R40.reuse ;  /* 0x8000002826217221 */ /* 0x100fe40000010000 */
[--C-:B------:R-:W-:Y:S02]  /*12e0*/  FADD.FTZ R39, R39, -R40.reuse ;  /* 0x8000002827277221 */ /* 0x100fe40000010000 */
[--C-:B------:R-:W-:Y:S02]  /*12f0*/  FADD.FTZ R36, R36, -R40.reuse ;  /* 0x8000002824247221 */ /* 0x100fe40000010000 */
[----:B------:R-:W-:-:S02]  /*1300*/  FADD.FTZ R44, R35, -R40 ;  /* 0x80000028232c7221 */ /* 0x000fc40000010000 */
[--C-:B------:R-:W-:Y:S01]  /*1310*/  FADD.FTZ R84, R37, -R40.reuse ;  /* 0x8000002825547221 */ /* 0x100fe20000010000 */
[--C-:B------:R-:W-:Y:S01]  /*1320*/  HADD2.F32 R37, -RZ, R22.reuse.H0_H0 ;  /* 0x20000016ff257230 */ /* 0x100fe20000004100 */
[--C-:B------:R-:W-:Y:S01]  /*1330*/  FADD.FTZ R34, R34, -R40.reuse ;  /* 0x8000002822227221 */ /* 0x100fe20000010000 */
[----:B-1----:R-:W-:Y:S01]  /*1340*/  HADD2.F32 R41, -RZ, R22.H1_H1 ;  /* 0x30000016ff297230 */ /* 0x002fe20000004100 */
[--C-:B------:R-:W-:Y:S02]  /*1350*/  FADD.FTZ R32, R32, -R40.reuse ;  /* 0x8000002820207221 */ /* 0x100fe40000010000 */
[----:B------:R-:W-:Y:S01]  /*1360*/  FADD.FTZ R38, R49, -R40 ;  /* 0x8000002831267221 */ /* 0x000fe20000010000 */
[----:B------:R-:W-:Y:S01]  /*1370*/  HADD2.F32 R49, -RZ, R21.H1_H1 ;  /* 0x30000015ff317230 */ /* 0x000fe20000004100 */
[C---:B--2---:R-:W-:Y:S02]  /*1380*/  FMUL.FTZ R35, R83.reuse, R33 ;  /* 0x0000002153237220 */ /* 0x044fe40000410000 */
[----:B0-----:R-:W-:-:S02]  /*1390*/  FMUL.FTZ R45, R83, R39 ;  /* 0x00000027532d7220 */ /* 0x001fc40000410000 */
[C---:B------:R-:W-:Y:S02]  /*13a0*/  FMUL.FTZ R33, R83.reuse, R36 ;  /* 0x0000002453217220 */ /* 0x040fe40000410000 */
[----:B------:R-:W-:Y:S02]  /*13b0*/  FMUL.FTZ R39, R83, R84 ;  /* 0x0000005453277220 */ /* 0x000fe40000410000 */
[----:B------:R-:W-:Y:S02]  /*13c0*/  FFMA.FTZ R84, R35, R43, R6 ;  /* 0x0000002b23547223 */ /* 0x000fe40000010006 */
[----:B------:R-:W-:Y:S01]  /*13d0*/  FFMA.FTZ R35, R45, R47, R7 ;  /* 0x0000002f2d237223 */ /* 0x000fe20000010007 */
[----:B------:R-:W-:Y:S01]  /*13e0*/  HADD2.F32 R47, -RZ, R21.H0_H0 ;  /* 0x20000015ff2f7230 */ /* 0x000fe20000004100 */
[----:B------:R-:W-:Y:S01]  /*13f0*/  FFMA.FTZ R36, R33, R37, R4 ;  /* 0x0000002521247223 */ /* 0x000fe20000010004 */
[--C-:B------:R-:W-:Y:S01]  /*1400*/  HADD2.F32 R45, -RZ, R20.reuse.H1_H1 ;  /* 0x30000014ff2d7230 */ /* 0x100fe20000004100 */
[----:B------:R-:W-:Y:S01]  /*1410*/  FFMA.FTZ R33, R39, R41, R5 ;  /* 0x0000002927217223 */ /* 0x000fe20000010005 */
[----:B------:R-:W-:Y:S01]  /*1420*/  HADD2.F32 R41, -RZ, R20.H0_H0 ;  /* 0x20000014ff297230 */ /* 0x000fe20000004100 */
[C---:B------:R-:W-:Y:S01]  /*1430*/  FMUL.FTZ R37, R83.reuse, R34 ;  /* 0x0000002253257220 */ /* 0x040fe20000410000 */
[----:B------:R-:W-:Y:S01]  /*1440*/  HADD2.F32 R34, -RZ, R18.H1_H1 ;  /* 0x30000012ff227230 */ /* 0x000fe20000004100 */
[----:B------:R-:W-:Y:S01]  /*1450*/  FMUL.FTZ R44, R83, R44 ;  /* 0x0000002c532c7220 */ /* 0x000fe20000410000 */
[----:B------:R-:W-:Y:S01]  /*1460*/  F2FP.PACK_AB R35, R35, R84 ;  /* 0x000000542323723e */ /* 0x000fe200000000ff */
[----:B------:R-:W-:-:S02]  /*1470*/  FMUL.FTZ R39, R83, R32 ;  /* 0x0000002053277220 */ /* 0x000fc40000410000 */
[----:B------:R-:W-:Y:S02]  /*1480*/  FMUL.FTZ R43, R83, R42 ;  /* 0x0000002a532b7220 */ /* 0x000fe40000410000 */
[--C-:B------:R-:W-:Y:S02]  /*1490*/  FADD.FTZ R52, R52, -R40.reuse ;  /* 0x8000002834347221 */ /* 0x100fe40000010000 */
[--C-:B------:R-:W-:Y:S01]  /*14a0*/  FADD.FTZ R88, R53, -R40.reuse ;  /* 0x8000002835587221 */ /* 0x100fe20000010000 */
[----:B------:R-:W-:Y:S01]  /*14b0*/  HADD2.F32 R53, -RZ, R17.H1_H1 ;  /* 0x30000011ff357230 */ /* 0x000fe20000004100 */
[----:B------:R-:W-:Y:S02]  /*14c0*/  FADD.FTZ R90, R54, -R40 ;  /* 0x80000028365a7221 */ /* 0x000fe40000010000 */
[----:B------:R-:W-:Y:S01]  /*14d0*/  FFMA.FTZ R32, R37, R47, R2 ;  /* 0x0000002f25207223 */ /* 0x000fe20000010002 */
[----:B------:R-:W-:Y:S01]  /*14e0*/  HADD2.F32 R47, -RZ, R19.H1_H1 ;  /* 0x30000013ff2f7230 */ /* 0x000fe20000004100 */
[----:B------:R-:W-:Y:S01]  /*14f0*/  FADD.FTZ R92, R55, -R40 ;  /* 0x80000028375c7221 */ /* 0x000fe20000010000 */
[----:B------:R-:W-:Y:S01]  /*1500*/  HADD2.F32 R55, -RZ, R13.H0_H0 ;  /* 0x2000000dff377230 */ /* 0x000fe20000004100 */
[----:B------:R-:W-:Y:S01]  /*1510*/  FFMA.FTZ R37, R44, R49, R3 ;  /* 0x000000312c257223 */ /* 0x000fe20000010003 */
[----:B------:R-:W-:Y:S01]  /*1520*/  HADD2.F32 R44, -RZ, R18.H0_H0 ;  /* 0x20000012ff2c7230 */ /* 0x000fe20000004100 */
[----:B------:R-:W-:Y:S01]  /*1530*/  FFMA.FTZ R39, R39, R41, R70 ;  /* 0x0000002927277223 */ /* 0x000fe20000010046 */
[----:B------:R-:W-:Y:S01]  /*1540*/  HADD2.F32 R49, -RZ, R16.H1_H1 ;  /* 0x30000010ff317230 */ /* 0x000fe20000004100 */
[----:B------:R-:W-:Y:S01]  /*1550*/  FFMA.FTZ R42, R43, R45, R0 ;  /* 0x0000002d2b2a7223 */ /* 0x000fe20000010000 */
[----:B------:R-:W-:Y:S01]  /*1560*/  HADD2.F32 R45, -RZ, R19.H0_H0 ;  /* 0x20000013ff2d7230 */ /* 0x000fe20000004100 */
[----:B------:R-:W-:-:S02]  /*1570*/  FMUL.FTZ R41, R83, R52 ;  /* 0x0000003453297220 */ /* 0x000fc40000410000 */
[C---:B------:R-:W-:Y:S02]  /*1580*/  FMUL.FTZ R43, R83.reuse, R90 ;  /* 0x0000005a532b7220 */ /* 0x040fe40000410000 */
[C---:B------:R-:W-:Y:S02]  /*1590*/  FMUL.FTZ R88, R83.reuse, R88 ;  /* 0x0000005853587220 */ /* 0x040fe40000410000 */
[----:B------:R-:W-:Y:S02]  /*15a0*/  FMUL.FTZ R92, R83, R92 ;  /* 0x0000005c535c7220 */ /* 0x000fe40000410000 */
[--C-:B------:R-:W-:Y:S02]  /*15b0*/  FADD.FTZ R48, R48, -R40.reuse ;  /* 0x8000002830307221 */ /* 0x100fe40000010000 */
[--C-:B------:R-:W-:Y:S02]  /*15c0*/  FADD.FTZ R50, R50, -R40.reuse ;  /* 0x8000002832327221 */ /* 0x100fe40000010000 */
[----:B------:R-:W-:Y:S01]  /*15d0*/  FADD.FTZ R46, R51, -R40 ;  /* 0x80000028332e7221 */ /* 0x000fe20000010000 */
[----:B------:R-:W-:Y:S01]  /*15e0*/  HADD2.F32 R51, -RZ, R17.H0_H0 ;  /* 0x20000011ff337230 */ /* 0x000fe20000004100 */
[----:B------:R-:W-:-:S02]  /*15f0*/  FFMA.FTZ R44, R41, R44, R64 ;  /* 0x0000002c292c7223 */ /* 0x000fc40000010040 */
[----:B------:R-:W-:Y:S02]  /*1600*/  FFMA.FTZ R52, R43, R45, R66 ;  /* 0x0000002d2b347223 */ /* 0x000fe40000010042 */
[----:B------:R-:W-:Y:S01]  /*1610*/  FFMA.FTZ R41, R88, R34, R65 ;  /* 0x0000002258297223 */ /* 0x000fe20000010041 */
[----:B------:R-:W-:Y:S01]  /*1620*/  HADD2.F32 R34, -RZ, R16.H0_H0 ;  /* 0x20000010ff227230 */ /* 0x000fe20000004100 */
[----:B------:R-:W-:Y:S02]  /*1630*/  FFMA.FTZ R43, R92, R47, R67 ;  /* 0x0000002f5c2b7223 */ /* 0x000fe40000010043 */
[----:B------:R-:W-:Y:S02]  /*1640*/  FMUL.FTZ R47, R83, R48 ;  /* 0x00000030532f7220 */ /* 0x000fe40000410000 */
[----:B------:R-:W-:Y:S01]  /*1650*/  FADD.FTZ R82, R59, -R40 ;  /* 0x800000283b527221 */ /* 0x000fe20000010000 */
[----:B------:R-:W-:Y:S01]  /*1660*/  MOV R59, 0x10 ;  /* 0x00000010003b7802 */ /* 0x000fe20000000f00 */
[C---:B------:R-:W-:Y:S01]  /*1670*/  FMUL.FTZ R45, R83.reuse, R50 ;  /* 0x00000032532d7220 */ /* 0x040fe20000410000 */
[----:B------:R-:W-:Y:S01]  /*1680*/  HADD2.F32 R50, -RZ, R15.H0_H0 ;  /* 0x2000000fff327230 */ /* 0x000fe20000004100 */
[----:B------:R-:W-:-:S02]  /*1690*/  FMUL.FTZ R46, R83, R46 ;  /* 0x0000002e532e7220 */ /* 0x000fc40000410000 */
[----:B------:R-:W-:Y:S02]  /*16a0*/  FMUL.FTZ R38, R83, R38 ;  /* 0x0000002653267220 */ /* 0x000fe40000410000 */
[--C-:B------:R-:W-:Y:S02]  /*16b0*/  FADD.FTZ R56, R56, -R40.reuse ;  /* 0x8000002838387221 */ /* 0x100fe40000010000 */
[--C-:B------:R-:W-:Y:S01]  /*16c0*/  FADD.FTZ R54, R57, -R40.reuse ;  /* 0x8000002839367221 */ /* 0x100fe20000010000 */
[----:B------:R-:W-:Y:S01]  /*16d0*/  HADD2.F32 R57, -RZ, R13.H1_H1 ;  /* 0x3000000dff397230 */ /* 0x000fe20000004100 */
[--C-:B------:R-:W-:Y:S02]  /*16e0*/  FADD.FTZ R58, R58, -R40.reuse ;  /* 0x800000283a3a7221 */ /* 0x100fe40000010000 */
[--C-:B------:R-:W-:Y:S02]  /*16f0*/  FADD.FTZ R60, R60, -R40.reuse ;  /* 0x800000283c3c7221 */ /* 0x100fe40000010000 */
[----:B------:R-:W-:-:S02]  /*1700*/  FADD.FTZ R86, R61, -R40 ;  /* 0x800000283d567221 */ /* 0x000fc40000010000 */
[--C-:B------:R-:W-:Y:S02]  /*1710*/  FADD.FTZ R62, R62, -R40.reuse ;  /* 0x800000283e3e7221 */ /* 0x100fe40000010000 */
[----:B------:R-:W-:Y:S02]  /*1720*/  FADD.FTZ R40, R63, -R40 ;  /* 0x800000283f287221 */ /* 0x000fe40000010000 */
[----:B------:R-:W-:Y:S01]  /*1730*/  FFMA.FTZ R47, R47, R34, R8 ;  /* 0x000000222f2f7223 */ /* 0x000fe20000010008 */
[--C-:B------:R-:W-:Y:S01]  /*1740*/  HADD2.F32 R34, -RZ, R14.reuse.H0_H0 ;  /* 0x2000000eff227230 */ /* 0x100fe20000004100 */
[----:B------:R-:W-:Y:S02]  /*1750*/  FFMA.FTZ R45, R45, R51, R10 ;  /* 0x000000332d2d7223 */ /* 0x000fe4000001000a */
[----:B------:R-:W-:Y:S01]  /*1760*/  FFMA.FTZ R46, R46, R53, R11 ;  /* 0x000000352e2e7223 */ /* 0x000fe2000001000b */
[----:B------:R-:W-:Y:S01]  /*1770*/  HADD2.F32 R53, -RZ, R15.H1_H1 ;  /* 0x3000000fff357230 */ /* 0x000fe20000004100 */
[----:B------:R-:W-:Y:S01]  /*1780*/  FFMA.FTZ R48, R38, R49, R9 ;  /* 0x0000003126307223 */ /* 0x000fe20000010009 */
[----:B------:R-:W-:Y:S01]  /*1790*/  HADD2.F32 R38, -RZ, R14.H1_H1 ;  /* 0x3000000eff267230 */ /* 0x000fe20000004100 */
[----:B------:R-:W-:-:S02]  /*17a0*/  FMUL.FTZ R82, R83, R82 ;  /* 0x0000005253527220 */ /* 0x000fc40000410000 */
[C---:B------:R-:W-:Y:S02]  /*17b0*/  FMUL.FTZ R51, R83.reuse, R62 ;  /* 0x0000003e53337220 */ /* 0x040fe40000410000 */
[C---:B------:R-:W-:Y:S02]  /*17c0*/  FMUL.FTZ R49, R83.reuse, R60 ;  /* 0x0000003c53317220 */ /* 0x040fe40000410000 */
[C---:B------:R-:W-:Y:S02]  /*17d0*/  FMUL.FTZ R62, R83.reuse, R40 ;  /* 0x00000028533e7220 */ /* 0x040fe40000410000 */
[----:B------:R-:W-:Y:S02]  /*17e0*/  FMUL.FTZ R40, R83, R86 ;  /* 0x0000005653287220 */ /* 0x000fe40000410000 */
[----:B------:R-:W-:Y:S01]  /*17f0*/  FFMA.FTZ R82, R82, R57, R73 ;  /* 0x0000003952527223 */ /* 0x000fe20000010049 */
[----:B------:R-:W-:Y:S01]  /*1800*/  HFMA2.MMA R57, -RZ, RZ, 0, 2.384185791015625e-07 ;  /* 0x00000004ff397435 */ /* 0x000fe200000001ff */
[----:B------:R-:W-:-:S02]  /*1810*/  FFMA.FTZ R51, R51, R50, R74 ;  /* 0x0000003233337223 */ /* 0x000fc4000001004a */
[----:B------:R-:W-:Y:S01]  /*1820*/  FFMA.FTZ R49, R49, R34, R72 ;  /* 0x0000002231317223 */ /* 0x000fe20000010048 */
[--C-:B------:R-:W-:Y:S01]  /*1830*/  HADD2.F32 R34, -RZ, R12.reuse.H0_H0 ;  /* 0x2000000cff227230 */ /* 0x100fe20000004100 */
[----:B------:R-:W-:Y:S02]  /*1840*/  FFMA.FTZ R50, R62, R53, R77 ;  /* 0x000000353e327223 */ /* 0x000fe4000001004d */
[----:B------:R-:W-:Y:S01]  /*1850*/  FFMA.FTZ R40, R40, R38, R75 ;  /* 0x0000002628287223 */ /* 0x000fe2000001004b */
[----:B------:R-:W-:Y:S01]  /*1860*/  HADD2.F32 R38, -RZ, R12.H1_H1 ;  /* 0x3000000cff267230 */ /* 0x000fe20000004100 */
[C---:B------:R-:W-:Y:S02]  /*1870*/  FMUL.FTZ R53, R83.reuse, R56 ;  /* 0x0000003853357220 */ /* 0x040fe40000410000 */
[C---:B------:R-:W-:Y:S02]  /*1880*/  FMUL.FTZ R54, R83.reuse, R54 ;  /* 0x0000003653367220 */ /* 0x040fe40000410000 */
[----:B------:R-:W-:-:S02]  /*1890*/  FMUL.FTZ R58, R83, R58 ;  /* 0x0000003a533a7220 */ /* 0x000fc40000410000 */
[----:B------:R-:W-:Y:S01]  /*18a0*/  FFMA.FTZ R53, R53, R34, R68 ;  /* 0x0000002235357223 */ /* 0x000fe20000010044 */
[----:B------:R-:W-:Y:S01]  /*18b0*/  F2FP.PACK_AB R34, R33, R36 ;  /* 0x000000242122723e */ /* 0x000fe200000000ff */
[----:B------:R-:W-:Y:S01]  /*18c0*/  FFMA.FTZ R54, R54, R38, R71 ;  /* 0x0000002636367223 */ /* 0x000fe20000010047 */
[----:B------:R-:W-:Y:S01]  /*18d0*/  F2FP.PACK_AB R33, R37, R32 ;  /* 0x000000202521723e */ /* 0x000fe200000000ff */
[----:B------:R-:W-:Y:S01]  /*18e0*/  FFMA.FTZ R55, R58, R55, R69 ;  /* 0x000000373a377223 */ /* 0x000fe20000010045 */
[----:B------:R-:W-:Y:S02]  /*18f0*/  F2FP.PACK_AB R38, R41, R44 ;  /* 0x0000002c2926723e */ /* 0x000fe400000000ff */
[----:B------:R-:W-:Y:S01]  /*1900*/  F2FP.PACK_AB R37, R46, R45 ;  /* 0x0000002d2e25723e */ /* 0x000fe200000000ff */
[----:B------:R-:W-:Y:S01]  /*1910*/  @!P1 IMAD.WIDE R44, R78, R57, c[0x0][0x1a0] ;  /* 0x000068004e2c9625 */ /* 0x000fe200078e0239 */
[----:B------:R-:W-:Y:S02]  /*1920*/  F2FP.PACK_AB R32, R42, R39 ;  /* 0x000000272a20723e */ /* 0x000fe400000000ff */
[----:B------:R-:W-:Y:S01]  /*1930*/  F2FP.PACK_AB R36, R48, R47 ;  /* 0x0000002f3024723e */ /* 0x000fe200000000ff */
[----:B------:R-:W-:Y:S01]  /*1940*/  @!P1 IMAD.WIDE R46, R78, R57, c[0x0][0x1a8] ;  /* 0x00006a004e2e9625 */ /* 0x000fe200078e0239 */
[----:B------:R-:W-:Y:S01]  /*1950*/  F2FP.PACK_AB R39, R43, R52 ;  /* 0x000000342b27723e */ /* 0x000fe200000000ff */
[----:B------:R0:W-:Y:S01]  /*1960*/  @!P1 STG.E [R44.64], R81 ;  /* 0x000000512c009986 */ /* 0x0001e2000c101904 */
[----:B------:R-:W-:Y:S01]  /*1970*/  F2FP.PACK_AB R42, R40, R49 ;  /* 0x00000031282a723e */ /* 0x000fe200000000ff */
[----:B------:R-:W-:Y:S01]  /*1980*/  IMAD.WIDE.U32 R48, R76, R59, c[0x0][0x208] ;  /* 0x000082004c307625 */ /* 0x000fe200078e003b */
[----:B------:R-:W-:Y:S01]  /*1990*/  F2FP.PACK_AB R43, R50, R51 ;  /* 0x00000033322b723e */ /* 0x000fe200000000ff */
[----:B------:R0:W-:Y:S01]  /*19a0*/  @!P1 STG.E [R46.64], R83 ;  /* 0x000000532e009986 */ /* 0x0001e2000c101904 */
[----:B------:R-:W-:Y:S01]  /*19b0*/  F2FP.PACK_AB R40, R54, R53 ;  /* 0x000000353628723e */ /* 0x000fe200000000ff */
[----:B------:R-:W-:Y:S01]  /*19c0*/  IMAD.WIDE.U32 R50, R79, R59, c[0x0][0x208] ;  /* 0x000082004f327625 */ /* 0x000fe200078e003b */
[----:B------:R-:W-:Y:S01]  /*19d0*/  F2FP.PACK_AB R41, R82, R55 ;  /* 0x000000375229723e */ /* 0x000fe200000000ff */
[----:B------:R0:W-:Y:S02]  /*19e0*/  STG.E.128 [R48.64], R32 ;  /* 0x0000002030007986 */ /* 0x0001e4000c101d04 */
[----:B------:R-:W-:-:S02]  /*19f0*/  IMAD.WIDE.U32 R52, R80, R59, c[0x0][0x208] ;  /* 0x0000820050347625 */ /* 0x000fc400078e003b */
[----:B------:R0:W-:Y:S02]  /*1a00*/  STG.E.128 [R50.64], R36 ;  /* 0x0000002432007986 */ /* 0x0001e4000c101d04 */
[----:B------:R-:W-:Y:S02]  /*1a10*/  IMAD R78, R57, c[0x0][0x160], R78 ;  /* 0x00005800394e7a24 */ /* 0x000fe400078e024e */
[----:B------:R0:W-:Y:S03]  /*1a20*/  STG.E.128 [R52.64], R40 ;  /* 0x0000002834007986 */ /* 0x0001e6000c101d04 */
[----:B------:R-:W-:-:S13]  /*1a30*/  ISETP.GE.AND P0, PT, R78, c[0x0][0x164], PT ;  /* 0x000059004e007a0c */ /* 0x000fda0003f06270 */
[----:B0-----:R-:W-:Y:S01]  /*1a40*/  @P0 CALL.REL.NOINC `(.L_x_13491) ;  /* 0x0000001000000944 */ /* 0x001fe20003c00000 */
[----:B------:R-:W-:Y:S05]  /*1a50*/  BRA `(.L_x_13492) ;  /* 0xffffe8f000007947 */ /* 0x000fea000383ffff */
.L_x_13491:
[----:B------:R-:W-:Y:S05]  /*1a60*/  EXIT ;  /* 0x000000000000794d */ /* 0x000fea0003800000 */
.L_x_13489:
[----:B0-----:R-:W-:Y:S02]  /*1a70*/  MOV R44, 0x1 ;  /* 0x00000001002c7802 */ /* 0x001fe40000000f00 */
[----:B------:R-:W-:Y:S02]  /*1a80*/  MOV R42, 0x1f ;  /* 0x0000001f002a7802 */ /* 0x000fe40000000f00 */
[----:B------:R-:W-:Y:S02]  /*1a90*/  MOV R43, 0xffffffff ;  /* 0xffffffff002b7802 */ /* 0x000fe40000000f00 */
[----:B------:R-:W-:Y:S02]  /*1aa0*/  MOV R40, 0x1ac0 ;  /* 0x00001ac000287802 */ /* 0x000fe40000000f00 */
[----:B-----5:R-:W-:Y:S05]  /*1ab0*/  CALL.REL.NOINC `($__internal_97_$__cuda_sm70_shflsync_bfly_p) ;  /* 0x0000069000007944 */ /* 0x020fea0003c00000 */
[----:B-1----:R-:W-:Y:S01]  /*1ac0*/  MOV R40, R44 ;  /* 0x0000002c00287202 */ /* 0x002fe20000000f00 */
[----:B0-----:R-:W-:Y:S05]  /*1ad0*/  BRA `(.L_x_13493) ;  /* 0xfffff2f000007947 */ /* 0x001fea000383ffff */
.L_x_13490:
[----:B------:R-:W-:Y:S01]  /*1ae0*/  HFMA2.MMA R44, -RZ, RZ, 0, 1.1920928955078125e-07 ;  /* 0x00000002ff2c7435 */ /* 0x000fe200000001ff */
[----:B------:R-:W-:Y:S02]  /*1af0*/  MOV R42, 0x1f ;  /* 0x0000001f002a7802 */ /* 0x000fe40000000f00 */
[----:B------:R-:W-:-:S02]  /*1b00*/  MOV R43, 0xffffffff ;  /* 0xffffffff002b7802 */ /* 0x000fc40000000f00 */
[----:B------:R-:W-:Y:S02]  /*1b10*/  MOV R40, 0x1b30 ;  /* 0x00001b3000287802 */ /* 0x000fe40000000f00 */
[----:B-----5:R-:W-:Y:S05]  /*1b20*/  CALL.REL.NOINC `($__internal_97_$__cuda_sm70_shflsync_bfly_p) ;  /* 0x0000062000007944 */ /* 0x020fea0003c00000 */
[----:B01----:R-:W-:Y:S01]  /*1b30*/  FADD.FTZ R45, R45, R44 ;  /* 0x0000002c2d2d7221 */ /* 0x003fe20000010000 */
[----:B------:R-:W-:Y:S01]  /*1b40*/  HFMA2.MMA R44, -RZ, RZ, 0, 2.384185791015625e-07 ;  /* 0x00000004ff2c7435 */ /* 0x000fe200000001ff */
[----:B------:R-:W-:Y:S02]  /*1b50*/  MOV R42, 0x1f ;  /* 0x0000001f002a7802 */ /* 0x000fe40000000f00 */
[----:B------:R-:W-:Y:S02]  /*1b60*/  MOV R43, 0xffffffff ;  /* 0xffffffff002b7802 */ /* 0x000fe40000000f00 */
[----:B------:R-:W-:Y:S02]  /*1b70*/  MOV R40, 0x1b90 ;  /* 0x00001b9000287802 */ /* 0x000fe40000000f00 */
[----:B------:R-:W-:Y:S05]  /*1b80*/  CALL.REL.NOINC `($__internal_97_$__cuda_sm70_shflsync_bfly_p) ;  /* 0x000005c000007944 */ /* 0x000fea0003c00000 */
[----:B01----:R-:W-:Y:S01]  /*1b90*/  FADD.FTZ R45, R45, R44 ;  /* 0x0000002c2d2d7221 */ /* 0x003fe20000010000 */
[----:B------:R-:W-:Y:S01]  /*1ba0*/  HFMA2.MMA R44, -RZ, RZ, 0, 4.76837158203125e-07 ;  /* 0x00000008ff2c7435 */ /* 0x000fe200000001ff */
[----:B------:R-:W-:Y:S02]  /*1bb0*/  MOV R42, 0x1f ;  /* 0x0000001f002a7802 */ /* 0x000fe40000000f00 */
[----:B------:R-:W-:-:S02]  /*1bc0*/  MOV R43, 0xffffffff ;  /* 0xffffffff002b7802 */ /* 0x000fc40000000f00 */
[----:B------:R-:W-:Y:S02]  /*1bd0*/  MOV R40, 0x1bf0 ;  /* 0x00001bf000287802 */ /* 0x000fe40000000f00 */
[----:B------:R-:W-:Y:S05]  /*1be0*/  CALL.REL.NOINC `($__internal_97_$__cuda_sm70_shflsync_bfly_p) ;  /* 0x0000056000007944 */ /* 0x000fea0003c00000 */
[----:B01----:R-:W-:Y:S01]  /*1bf0*/  FADD.FTZ R45, R45, R44 ;  /* 0x0000002c2d2d7221 */ /* 0x003fe20000010000 */
[----:B------:R-:W-:Y:S01]  /*1c00*/  HFMA2.MMA R44, -RZ, RZ, 0, 9.5367431640625e-07 ;  /* 0x00000010ff2c7435 */ /* 0x000fe200000001ff */
[----:B------:R-:W-:Y:S02]  /*1c10*/  MOV R42, 0x1f ;  /* 0x0000001f002a7802 */ /* 0x000fe40000000f00 */
[----:B------:R-:W-:Y:S02]  /*1c20*/  MOV R43, 0xffffffff ;  /* 0xffffffff002b7802 */ /* 0x000fe40000000f00 */
[----:B------:R-:W-:Y:S02]  /*1c30*/  MOV R40, 0x1c50 ;  /* 0x00001c5000287802 */ /* 0x000fe40000000f00 */
[----:B------:R-:W-:Y:S05]  /*1c40*/  CALL.REL.NOINC `($__internal_97_$__cuda_sm70_shflsync_bfly_p) ;  /* 0x0000050000007944 */ /* 0x000fea0003c00000 */
        /* <DEDUP_REMOVED lines=54> */
[----:B------:R-:W-:Y:S05]  /*1fb0*/  CALL.REL.NOINC `($__internal_97_$__cuda_sm70_shflsync_bfly_p) ;  /* 0x0000019000007944 */ /* 0x000fea0003c00000 */
[----:B01----:R-:W-:Y:S01]  /*1fc0*/  FADD.FTZ R45, R45, R44 ;  /* 0x0000002c2d2d7221 */ /* 0x003fe20000010000 */
[----:B------:R-:W-:Y:S01]  /*1fd0*/  HFMA2.MMA R44, -RZ, RZ, 0, 1.1920928955078125e-07 ;  /* 0x00000002ff2c7435 */ /* 0x000fe200000001ff */
[----:B------:R-:W-:Y:S02]  /*1fe0*/  MOV R42, 0x1f ;  /* 0x0000001f002a7802 */ /* 0x000fe40000000f00 */
[----:B------:R-:W-:Y:S02]  /*1ff0*/  MOV R43, 0xffffffff ;  /* 0xffffffff002b7802 */ /* 0x000fe40000000f00 */
[----:B------:R-:W-:Y:S02]  /*2000*/  MOV R40, 0x2020 ;  /* 0x0000202000287802 */ /* 0x000fe40000000f00 */
[----:B------:R-:W-:Y:S05]  /*2010*/  CALL.REL.NOINC `($__internal_97_$__cuda_sm70_shflsync_bfly_p) ;  /* 0x0000013000007944 */ /* 0x000fea0003c00000 */
[----:B01----:R-:W-:Y:S01]  /*2020*/  FADD.FTZ R45, R45, R44 ;  /* 0x0000002c2d2d7221 */ /* 0x003fe20000010000 */
[----:B------:R-:W-:Y:S01]  /*2030*/  HFMA2.MMA R44, -RZ, RZ, 0, 2.384185791015625e-07 ;  /* 0x00000004ff2c7435 */ /* 0x000fe200000001ff */
[----:B------:R-:W-:Y:S02]  /*2040*/  MOV R42, 0x1f ;  /* 0x0000001f002a7802 */ /* 0x000fe40000000f00 */
[----:B------:R-:W-:-:S02]  /*2050*/  MOV R43, 0xffffffff ;  /* 0xffffffff002b7802 */ /* 0x000fc40000000f00 */
[----:B------:R-:W-:Y:S02]  /*2060*/  MOV R40, 0x2080 ;  /* 0x0000208000287802 */ /* 0x000fe40000000f00 */
[----:B------:R-:W-:Y:S05]  /*2070*/  CALL.REL.NOINC `($__internal_97_$__cuda_sm70_shflsync_bfly_p) ;  /* 0x000000d000007944 */ /* 0x000fea0003c00000 */
[----:B01----:R-:W-:Y:S01]  /*2080*/  FADD.FTZ R45, R45, R44 ;  /* 0x0000002c2d2d7221 */ /* 0x003fe20000010000 */
[----:B------:R-:W-:Y:S01]  /*2090*/  HFMA2.MMA R44, -RZ, RZ, 0, 4.76837158203125e-07 ;  /* 0x00000008ff2c7435 */ /* 0x000fe200000001ff */
[----:B------:R-:W-:Y:S02]  /*20a0*/  MOV R42, 0x1f ;  /* 0x0000001f002a7802 */ /* 0x000fe40000000f00 */
[----:B------:R-:W-:Y:S02]  /*20b0*/  MOV R43, 0xffffffff ;  /* 0xffffffff002b7802 */ /* 0x000fe40000000f00 */
[----:B------:R-:W-:Y:S02]  /*20c0*/  MOV R40, 0x20e0 ;  /* 0x000020e000287802 */ /* 0x000fe40000000f00 */
[----:B------:R-:W-:Y:S05]  /*20d0*/  CALL.REL.NOINC `($__internal_97_$__cuda_sm70_shflsync_bfly_p) ;  /* 0x0000007000007944 */ /* 0x000fea0003c00000 */
[----:B01----:R-:W-:Y:S01]  /*20e0*/  FADD.FTZ R45, R45, R44 ;  /* 0x0000002c2d2d7221 */ /* 0x003fe20000010000 */
[----:B------:R-:W-:Y:S01]  /*20f0*/  HFMA2.MMA R44, -RZ, RZ, 0, 9.5367431640625e-07 ;  /* 0x00000010ff2c7435 */ /* 0x000fe200000001ff */
[----:B------:R-:W-:Y:S02]  /*2100*/  MOV R42, 0x1f ;  /* 0x0000001f002a7802 */ /* 0x000fe40000000f00 */
[----:B------:R-:W-:-:S02]  /*2110*/  MOV R43, 0xffffffff ;  /* 0xffffffff002b7802 */ /* 0x000fc40000000f00 */
[----:B------:R-:W-:Y:S02]  /*2120*/  MOV R40, 0x2140 ;  /* 0x0000214000287802 */ /* 0x000fe40000000f00 */
[----:B------:R-:W-:Y:S05]  /*2130*/  CALL.REL.NOINC `($__internal_97_$__cuda_sm70_shflsync_bfly_p) ;  /* 0x0000001000007944 */ /* 0x000fea0003c00000 */
[----:B01----:R-:W-:Y:S05]  /*2140*/  BRA `(.L_x_13494) ;  /* 0xfffff0c000007947 */ /* 0x003fea000383ffff */
        .weak           $__internal_97_$__cuda_sm70_shflsync_bfly_p
        .type           $__internal_97_$__cuda_sm70_shflsync_bfly_p,@function
        .size           $__internal_97_$__cuda_sm70_shflsync_bfly_p,(.L_x_22265 - $__internal_97_$__cuda_sm70_shflsync_bfly_p)
$__internal_97_$__cuda_sm70_shflsync_bfly_p:
[----:B------:R-:W-:Y:S01]  /*2150*/  HFMA2.MMA R41, -RZ, RZ, 0, 0 ;  /* 0x00000000ff297435 */ /* 0x000fe200000001ff */
[----:B------:R-:W-:Y:S04]  /*2160*/  WARPSYNC R43 ;  /* 0x0000002b00007348 */ /* 0x000fe80003800000 */
[----:B------:R0:W1:Y:S01]  /*2170*/  SHFL.BFLY PT, R44, R45, R44, R42 ;  /* 0x0c00002c2d2c7389 */ /* 0x00006200000e002a */
[----:B------:R-:W-:Y:S05]  /*2180*/  RET.REL.NODEC R40 `(_ZN10layer_norm13ln_fwd_kernelINS_13Kernel_traitsI6__halfS2_fS2_fjLj768ELj1ELj4ELj1ELj16ENS_18Kernel_traits_baseILj768ES2_S2_fS2_fjLj128EEEEELb0ELb0ELb0ELb1EEEvNS_9FwdParamsE) ;  /* 0xffffde7028007950 */ /* 0x000fea0003c3ffff */
.L_x_13495:
        /* <DEDUP_REMOVED lines=15> */
.L_x_22265:


//--------------------- .text._ZN10layer_norm13ln_fwd_kernelINS_13Kernel_traitsI6__halfS2_fS2_fjLj768ELj1ELj4ELj1ELj16ENS_18Kernel_traits_baseILj768ES2_S2_fS2_fjLj128EEEEELb0ELb0ELb1ELb0EEEvNS_9FwdParamsE --------------------------
	.section	.text._ZN10layer_norm13ln_fwd_kernelINS_13Kernel_traitsI6__halfS2_fS2_fjLj768ELj1ELj4ELj1ELj16ENS_18Kernel_traits_baseILj768ES2_S2_fS2_fjLj128EEEEELb0ELb0ELb1ELb0EEEvNS_9FwdParamsE,"ax",@progbits
	.sectioninfo	@"SHI_REGISTERS=109"
	.align	128
        .global         _ZN10layer_norm13ln_fwd_kernelINS_13Kernel_traitsI6__halfS2_fS2_fjLj768ELj1ELj4ELj1ELj16ENS_18Kernel_traits_baseILj768ES2_S2_fS2_fjLj128EEEEELb0ELb0ELb1ELb0EEEvNS_9FwdParamsE
        .type           _ZN10layer_norm13ln_fwd_kernelINS_13Kernel_traitsI6__halfS2_fS2_fjLj768ELj1ELj4ELj1ELj16ENS_18Kernel_traits_baseILj768ES2_S2_fS2_fjLj128EEEEELb0ELb0ELb1ELb0EEEvNS_9FwdParamsE,@function
        .size           _ZN10layer_norm13ln_fwd_kernelINS_13Kernel_traitsI6__halfS2_fS2_fjLj768ELj1ELj4ELj1ELj16ENS_18Kernel_traits_baseILj768ES2_S2_fS2_fjLj128EEEEELb0ELb0ELb1ELb0EEEvNS_9FwdParamsE,(.L_x_22266 - _ZN10layer_norm13ln_fwd_kernelINS_13Kernel_traitsI6__halfS2_fS2_fjLj768ELj1ELj4ELj1ELj16ENS_18Kernel_traits_baseILj768ES2_S2_fS2_fjLj128EEEEELb0ELb0ELb1ELb0EEEvNS_9FwdParamsE)
        .other          _ZN10layer_norm13ln_fwd_kernelINS_13Kernel_traitsI6__halfS2_fS2_fjLj768ELj1ELj4ELj1ELj16ENS_18Kernel_traits_baseILj768ES2_S2_fS2_fjLj128EEEEELb0ELb0ELb1ELb0EEEvNS_9FwdParamsE,@"STO_CUDA_ENTRY STV_DEFAULT"
_ZN10layer_norm13ln_fwd_kernelINS_13Kernel_traitsI6__halfS2_fS2_fjLj768ELj1ELj4ELj1ELj16ENS_18Kernel_traits_baseILj768ES2_S2_fS2_fjLj128EEEEELb0ELb0ELb1ELb0EEEvNS_9FwdParamsE:
.text._ZN10layer_norm13ln_fwd_kernelINS_13Kernel_traitsI6__halfS2_fS2_fjLj768ELj1ELj4ELj1ELj16ENS_18Kernel_traits_baseILj768ES2_S2_fS2_fjLj128EEEEELb0ELb0ELb1ELb0EEEvNS_9FwdParamsE:
        /* <DEDUP_REMOVED lines=30> */
.L_x_13497:
[----:B0-----:R-:W-:Y:S05]  /*01e0*/  BSYNC B0 ;  /* 0x0000000000007941 */ /* 0x001fea0003800000 */
.L_x_13496:
        /* <DEDUP_REMOVED lines=13> */
.L_x_13499:
[----:B0-----:R-:W-:Y:S05]  /*02c0*/  BSYNC B0 ;  /* 0x0000000000007941 */ /* 0x001fea0003800000 */
.L_x_13498:
        /* <DEDUP_REMOVED lines=12> */
.L_x_13501:
[----:B0-----:R-:W-:Y:S05]  /*0390*/  BSYNC B0 ;  /* 0x0000000000007941 */ /* 0x001fea0003800000 */
.L_x_13500:
        /* <DEDUP_REMOVED lines=50> */
.L_x_13565:
[----:B------:R-:W-:-:S10]  /*06c0*/  HFMA2.MMA R62, -RZ, RZ, 0, 2.384185791015625e-07 ;  /* 0x00000004ff3e7435 */ /* 0x000fd400000001ff */
[----:B------:R-:W-:-:S05]  /*06d0*/  IMAD.WIDE R60, R93, R62, c[0x0][0x1d0] ;  /* 0x000074005d3c7625 */ /* 0x000fca00078e023e */
[----:B------:R-:W2:Y:S01]  /*06e0*/  LDG.E R83, [R60.64] ;  /* 0x000000043c537981 */ /* 0x000ea2000c1e1900 */
[----:B------:R-:W-:Y:S01]  /*06f0*/  IMAD.WIDE R62, R93, R62, c[0x0][0x1d8] ;  /* 0x000076005d3e7625 */ /* 0x000fe200078e023e */
[----:B------:R-:W-:Y:S04]  /*0700*/  BSSY B0, `(.L_x_13502) ;  /* 0x0000067000007945 */ /* 0x000fe80003800000 */
[----:B------:R0:W5:Y:S01]  /*0710*/  LDG.E R82, [R62.64] ;  /* 0x000000043e527981 */ /* 0x000162000c1e1900 */
[----:B--2---:R-:W-:-:S13]  /*0720*/  ISETP.GE.AND P1, PT, R83, 0x1, PT ;  /* 0x000000015300780c */ /* 0x004fda0003f26270 */
[----:B------:R-:W-:-:S05]  /*0730*/  @P1 IADD3 R94, R83, -0x1, RZ ;  /* 0xffffffff535e1810 */ /* 0x000fca0007ffe0ff */
[----:B------:R-:W-:Y:S02]  /*0740*/  @P1 IMAD R95, R94, c[0x0][0x168], RZ ;  /* 0x00005a005e5f1a24 */ /* 0x000fe400078e02ff */
[----:B------:R-:W-:-:S03]  /*0750*/  IMAD R94, R93, c[0x0][0x168], RZ ;  /* 0x00005a005d5e7a24 */ /* 0x000fc600078e02ff */
[----:B------:R-:W-:Y:S02]  /*0760*/  @P1 SHF.R.S32.HI R96, RZ, 0x1f, R95 ;  /* 0x0000001fff601819 */ /* 0x000fe4000001145f */
[----:B------:R-:W-:Y:S02]  /*0770*/  SHF.R.S32.HI R97, RZ, 0x1f, R94 ;  /* 0x0000001fff617819 */ /* 0x000fe4000001145e */
[----:B------:R-:W-:Y:S02]  /*0780*/  @P1 LEA.HI R99, R96, R95, RZ, 0x3 ;  /* 0x0000005f60631211 */ /* 0x000fe400078f18ff */
[----:B------:R-:W-:Y:S02]  /*0790*/  LEA.HI R97, R97, R94, RZ, 0x3 ;  /* 0x0000005e61617211 */ /* 0x000fe400078f18ff */
[----:B------:R-:W-:Y:S02]  /*07a0*/  MOV R95, RZ ;  /* 0x000000ff005f7202 */ /* 0x000fe40000000f00 */
[----:B------:R-:W-:-:S02]  /*07b0*/  @P1 LEA.HI.SX32 R95, R99, R2, 0x1d ;  /* 0x00000002635f1211 */ /* 0x000fc400078feaff */
[----:B------:R-:W-:Y:S02]  /*07c0*/  SHF.R.S32.HI R94, RZ, 0x1f, R93 ;  /* 0x0000001fff5e7819 */ /* 0x000fe4000001145d */
[----:B0-----:R-:W-:Y:S01]  /*07d0*/  LEA.HI.SX32 R62, R97, R2, 0x1d ;  /* 0x00000002613e7211 */ /* 0x001fe200078feaff */
        /* <DEDUP_REMOVED lines=39> */
[----:B-----5:R-:W-:-:S05]  /*0a50*/  HADD2.F32 R36, -RZ, R32.H0_H0 ;  /* 0x20000020ff247230 */ /* 0x020fca0000004100 */
[----:B------:R-:W-:-:S04]  /*0a60*/  FMUL.FTZ R36, R36, c[0x0][0x1ec] ;  /* 0x00007b0024247a20 */ /* 0x000fc80000410000 */
[----:B------:R-:W-:Y:S02]  /*0a70*/  @P0 FADD.FTZ R36, R24, R36 ;  /* 0x0000002418240221 */ /* 0x000fe40000010000 */
.L_x_13505:
[----:B------:R-:W-:Y:S05]  /*0a80*/  BSYNC B1 ;  /* 0x0000000000017941 */ /* 0x000fea0003800000 */
.L_x_13504:
[----:B------:R-:W-:Y:S01]  /*0a90*/  BSSY B1, `(.L_x_13506) ;  /* 0x0000005000017945 */ /* 0x000fe20003800000 */
[----:B------:R-:W-:Y:S05]  /*0aa0*/  @!P6 BRA `(.L_x_13507) ;  /* 0x000000300000e947 */ /* 0x000fea0003800000 */
[----:B-----5:R-:W-:-:S05]  /*0ab0*/  HADD2.F32 R37, -RZ, R32.H1_H1 ;  /* 0x30000020ff257230 */ /* 0x020fca0000004100 */
[----:B------:R-:W-:-:S04]  /*0ac0*/  FMUL.FTZ R37, R37, c[0x0][0x1ec] ;  /* 0x00007b0025257a20 */ /* 0x000fc80000410000 */
[----:B------:R-:W-:Y:S02]  /*0ad0*/  @P0 FADD.FTZ R37, R25, R37 ;  /* 0x0000002519250221 */ /* 0x000fe40000010000 */
.L_x_13507:
[----:B------:R-:W-:Y:S05]  /*0ae0*/  BSYNC B1 ;  /* 0x0000000000017941 */ /* 0x000fea0003800000 */
.L_x_13506:
[----:B------:R-:W-:Y:S01]  /*0af0*/  BSSY B1, `(.L_x_13508) ;  /* 0x0000005000017945 */ /* 0x000fe20003800000 */
[----:B------:R-:W-:Y:S05]  /*0b00*/  @!P6 BRA `(.L_x_13509) ;  /* 0x000000300000e947 */ /* 0x000fea0003800000 */
[----:B-----5:R-:W-:-:S05]  /*0b10*/  HADD2.F32 R38, -RZ, R33.H0_H0 ;  /* 0x20000021ff267230 */ /* 0x020fca0000004100 */
[----:B------:R-:W-:-:S04]  /*0b20*/  FMUL.FTZ R38, R38, c[0x0][0x1ec] ;  /* 0x00007b0026267a20 */ /* 0x000fc80000410000 */
[----:B------:R-:W-:Y:S02]  /*0b30*/  @P0 FADD.FTZ R38, R26, R38 ;  /* 0x000000261a260221 */ /* 0x000fe40000010000 */
.L_x_13509:
[----:B------:R-:W-:Y:S05]  /*0b40*/  BSYNC B1 ;  /* 0x0000000000017941 */ /* 0x000fea0003800000 */
.L_x_13508:
[----:B------:R-:W-:Y:S01]  /*0b50*/  BSSY B1, `(.L_x_13510) ;  /* 0x0000005000017945 */ /* 0x000fe20003800000 */
[----:B------:R-:W-:Y:S05]  /*0b60*/  @!P6 BRA `(.L_x_13511) ;  /* 0x000000300000e947 */ /* 0x000fea0003800000 */
[----:B-----5:R-:W-:-:S05]  /*0b70*/  HADD2.F32 R39, -RZ, R33.H1_H1 ;  /* 0x30000021ff277230 */ /* 0x020fca0000004100 */
[----:B------:R-:W-:-:S04]  /*0b80*/  FMUL.FTZ R39, R39, c[0x0][0x1ec] ;  /* 0x00007b0027277a20 */ /* 0x000fc80000410000 */
[----:B------:R-:W-:Y:S02]  /*0b90*/  @P0 FADD.FTZ R39, R27, R39 ;  /* 0x000000271b270221 */ /* 0x000fe40000010000 */
.L_x_13511:
[----:B------:R-:W-:Y:S05]  /*0ba0*/  BSYNC B1 ;  /* 0x0000000000017941 */ /* 0x000fea0003800000 */
.L_x_13510:
[----:B------:R-:W-:Y:S01]  /*0bb0*/  BSSY B1, `(.L_x_13512) ;  /* 0x0000005000017945 */ /* 0x000fe20003800000 */
[----:B------:R-:W-:Y:S05]  /*0bc0*/  @!P6 BRA `(.L_x_13513) ;  /* 0x000000300000e947 */ /* 0x000fea0003800000 */
[----:B-----5:R-:W-:-:S05]  /*0bd0*/  HADD2.F32 R40, -RZ, R34.H0_H0 ;  /* 0x20000022ff287230 */ /* 0x020fca0000004100 */
[----:B------:R-:W-:-:S04]  /*0be0*/  FMUL.FTZ R40, R40, c[0x0][0x1ec] ;  /* 0x00007b0028287a20 */ /* 0x000fc80000410000 */
[----:B------:R-:W-:Y:S02]  /*0bf0*/  @P0 FADD.FTZ R40, R28, R40 ;  /* 0x000000281c280221 */ /* 0x000fe40000010000 */
.L_x_13513:
[----:B------:R-:W-:Y:S05]  /*0c00*/  BSYNC B1 ;  /* 0x0000000000017941 */ /* 0x000fea0003800000 */
.L_x_13512:
[----:B------:R-:W-:Y:S01]  /*0c10*/  BSSY B1, `(.L_x_13514) ;  /* 0x0000005000017945 */ /* 0x000fe20003800000 */
[----:B------:R-:W-:Y:S05]  /*0c20*/  @!P6 BRA `(.L_x_13515) ;  /* 0x000000300000e947 */ /* 0x000fea0003800000 */
[----:B-----5:R-:W-:-:S05]  /*0c30*/  HADD2.F32 R41, -RZ, R34.H1_H1 ;  /* 0x30000022ff297230 */ /* 0x020fca0000004100 */
[----:B------:R-:W-:-:S04]  /*0c40*/  FMUL.FTZ R41, R41, c[0x0][0x1ec] ;  /* 0x00007b0029297a20 */ /* 0x000fc80000410000 */
[----:B------:R-:W-:Y:S02]  /*0c50*/  @P0 FADD.FTZ R41, R29, R41 ;  /* 0x000000291d290221 */ /* 0x000fe40000010000 */
.L_x_13515:
[----:B------:R-:W-:Y:S05]  /*0c60*/  BSYNC B1 ;  /* 0x0000000000017941 */ /* 0x000fea0003800000 */
.L_x_13514:
[----:B------:R-:W-:Y:S01]  /*0c70*/  BSSY B1, `(.L_x_13516) ;  /* 0x0000005000017945 */ /* 0x000fe20003800000 */
[----:B------:R-:W-:Y:S05]  /*0c80*/  @!P6 BRA `(.L_x_13517) ;  /* 0x000000300000e947 */ /* 0x000fea0003800000 */
[----:B-----5:R-:W-:-:S05]  /*0c90*/  HADD2.F32 R42, -RZ, R35.H0_H0 ;  /* 0x20000023ff2a7230 */ /* 0x020fca0000004100 */
[----:B------:R-:W-:-:S04]  /*0ca0*/  FMUL.FTZ R42, R42, c[0x0][0x1ec] ;  /* 0x00007b002a2a7a20 */ /* 0x000fc80000410000 */
[----:B------:R-:W-:Y:S02]  /*0cb0*/  @P0 FADD.FTZ R42, R30, R42 ;  /* 0x0000002a1e2a0221 */ /* 0x000fe40000010000 */
.L_x_13517:
[----:B------:R-:W-:Y:S05]  /*0cc0*/  BSYNC B1 ;  /* 0x0000000000017941 */ /* 0x000fea0003800000 */
.L_x_13516:
[----:B------:R-:W-:Y:S01]  /*0cd0*/  BSSY B1, `(.L_x_13518) ;  /* 0x0000005000017945 */ /* 0x000fe20003800000 */
[----:B------:R-:W-:Y:S05]  /*0ce0*/  @!P6 BRA `(.L_x_13519) ;  /* 0x000000300000e947 */ /* 0x000fea0003800000 */
[----:B-----5:R-:W-:-:S05]  /*0cf0*/  HADD2.F32 R43, -RZ, R35.H1_H1 ;  /* 0x30000023ff2b7230 */ /* 0x020fca0000004100 */
[----:B------:R-:W-:-:S04]  /*0d00*/  FMUL.FTZ R43, R43, c[0x0][0x1ec] ;  /* 0x00007b002b2b7a20 */ /* 0x000fc80000410000 */
[----:B------:R-:W-:Y:S02]  /*0d10*/  @P0 FADD.FTZ R43, R31, R43 ;  /* 0x0000002b1f2b0221 */ /* 0x000fe40000010000 */
.L_x_13519:
[----:B------:R-:W-:Y:S05]  /*0d20*/  BSYNC B1 ;  /* 0x0000000000017941 */ /* 0x000fea0003800000 */
.L_x_13518:
[----:B------:R0:W-:Y:S01]  /*0d30*/  STG.E.128 [R60.64], R36 ;  /* 0x000000243c007986 */ /* 0x0001e2000c101d04 */
[----:B------:R-:W-:Y:S02]  /*0d40*/  IADD3 R95, R95, 0x20, RZ ;  /* 0x000000205f5f7810 */ /* 0x000fe40007ffe0ff */
[----:B------:R-:W-:Y:S01]  /*0d50*/  IADD3 R62, R62, 0x20, RZ ;  /* 0x000000203e3e7810 */ /* 0x000fe20007ffe0ff */
[----:B------:R0:W-:Y:S04]  /*0d60*/  STG.E.128 [R60.64+0x10], R40 ;  /* 0x000010283c007986 */ /* 0x0001e8000c101d04 */
.L_x_13503:
[----:B------:R-:W-:Y:S05]  /*0d70*/  BSYNC B0 ;  /* 0x0000000000007941 */ /* 0x000fea0003800000 */
.L_x_13502:
        /* <DEDUP_REMOVED lines=43> */
.L_x_13523:
[----:B------:R-:W-:Y:S05]  /*1030*/  BSYNC B1 ;  /* 0x0000000000017941 */ /* 0x000fea0003800000 */
.L_x_13522:
[----:B------:R-:W-:Y:S01]  /*1040*/  BSSY B1, `(.L_x_13524) ;  /* 0x0000005000017945 */ /* 0x000fe20003800000 */
[----:B------:R-:W-:Y:S05]  /*1050*/  @!P6 BRA `(.L_x_13525) ;  /* 0x000000300000e947 */ /* 0x000fea0003800000 */
[----:B-----5:R-:W-:-:S05]  /*1060*/  HADD2.F32 R45, -RZ, R32.H1_H1 ;  /* 0x30000020ff2d7230 */ /* 0x020fca0000004100 */
[----:B------:R-:W-:-:S04]  /*1070*/  FMUL.FTZ R45, R45, c[0x0][0x1ec] ;  /* 0x00007b002d2d7a20 */ /* 0x000fc80000410000 */
[----:B------:R-:W-:Y:S02]  /*1080*/  @P0 FADD.FTZ R45, R25, R45 ;  /* 0x0000002d192d0221 */ /* 0x000fe40000010000 */
.L_x_13525:
[----:B------:R-:W-:Y:S05]  /*1090*/  BSYNC B1 ;  /* 0x0000000000017941 */ /* 0x000fea0003800000 */
.L_x_13524:
[----:B------:R-:W-:Y:S01]  /*10a0*/  BSSY B1, `(.L_x_13526) ;  /* 0x0000005000017945 */ /* 0x000fe20003800000 */
[----:B------:R-:W-:Y:S05]  /*10b0*/  @!P6 BRA `(.L_x_13527) ;  /* 0x000000300000e947 */ /* 0x000fea0003800000 */
[----:B-----5:R-:W-:-:S05]  /*10c0*/  HADD2.F32 R46, -RZ, R33.H0_H0 ;  /* 0x20000021ff2e7230 */ /* 0x020fca0000004100 */
[----:B------:R-:W-:-:S04]  /*10d0*/  FMUL.FTZ R46, R46, c[0x0][0x1ec] ;  /* 0x00007b002e2e7a20 */ /* 0x000fc80000410000 */
[----:B------:R-:W-:Y:S02]  /*10e0*/  @P0 FADD.FTZ R46, R26, R46 ;  /* 0x0000002e1a2e0221 */ /* 0x000fe40000010000 */
.L_x_13527:
[----:B------:R-:W-:Y:S05]  /*10f0*/  BSYNC B1 ;  /* 0x0000000000017941 */ /* 0x000fea0003800000 */
.L_x_13526:
[----:B------:R-:W-:Y:S01]  /*1100*/  BSSY B1, `(.L_x_13528) ;  /* 0x0000005000017945 */ /* 0x000fe20003800000 */
[----:B------:R-:W-:Y:S05]  /*1110*/  @!P6 BRA `(.L_x_13529) ;  /* 0x000000300000e947 */ /* 0x000fea0003800000 */
[----:B-----5:R-:W-:-:S05]  /*1120*/  HADD2.F32 R47, -RZ, R33.H1_H1 ;  /* 0x30000021ff2f7230 */ /* 0x020fca0000004100 */
[----:B------:R-:W-:-:S04]  /*1130*/  FMUL.FTZ R47, R47, c[0x0][0x1ec] ;  /* 0x00007b002f2f7a20 */ /* 0x000fc80000410000 */
[----:B------:R-:W-:Y:S02]  /*1140*/  @P0 FADD.FTZ R47, R27, R47 ;  /* 0x0000002f1b2f0221 */ /* 0x000fe40000010000 */
.L_x_13529:
[----:B------:R-:W-:Y:S05]  /*1150*/  BSYNC B1 ;  /* 0x0000000000017941 */ /* 0x000fea0003800000 */
.L_x_13528:
[----:B------:R-:W-:Y:S01]  /*1160*/  BSSY B1, `(.L_x_13530) ;  /* 0x0000005000017945 */ /* 0x000fe20003800000 */
[----:B------:R-:W-:Y:S05]  /*1170*/  @!P6 BRA `(.L_x_13531) ;  /* 0x000000300000e947 */ /* 0x000fea0003800000 */
[----:B-----5:R-:W-:-:S05]  /*1180*/  HADD2.F32 R48, -RZ, R34.H0_H0 ;  /* 0x20000022ff307230 */ /* 0x020fca0000004100 */
[----:B------:R-:W-:-:S04]  /*1190*/  FMUL.FTZ R48, R48, c[0x0][0x1ec] ;  /* 0x00007b0030307a20 */ /* 0x000fc80000410000 */
[----:B------:R-:W-:Y:S02]  /*11a0*/  @P0 FADD.FTZ R48, R28, R48 ;  /* 0x000000301c300221 */ /* 0x000fe40000010000 */
.L_x_13531:
[----:B------:R-:W-:Y:S05]  /*11b0*/  BSYNC B1 ;  /* 0x0000000000017941 */ /* 0x000fea0003800000 */
.L_x_13530:
[----:B------:R-:W-:Y:S01]  /*11c0*/  BSSY B1, `(.L_x_13532) ;  /* 0x0000005000017945 */ /* 0x000fe20003800000 */
[----:B------:R-:W-:Y:S05]  /*11d0*/  @!P6 BRA `(.L_x_13533) ;  /* 0x000000300000e947 */ /* 0x000fea0003800000 */
[----:B-----5:R-:W-:-:S05]  /*11e0*/  HADD2.F32 R49, -RZ, R34.H1_H1 ;  /* 0x30000022ff317230 */ /* 0x020fca0000004100 */
[----:B------:R-:W-:-:S04]  /*11f0*/  FMUL.FTZ R49, R49, c[0x0][0x1ec] ;  /* 0x00007b0031317a20 */ /* 0x000fc80000410000 */
[----:B------:R-:W-:Y:S02]  /*1200*/  @P0 FADD.FTZ R49, R29, R49 ;  /* 0x000000311d310221 */ /* 0x000fe40000010000 */
.L_x_13533:
[----:B------:R-:W-:Y:S05]  /*1210*/  BSYNC B1 ;  /* 0x0000000000017941 */ /* 0x000fea0003800000 */
.L_x_13532:
[----:B------:R-:W-:Y:S01]  /*1220*/  BSSY B1, `(.L_x_13534) ;  /* 0x0000005000017945 */ /* 0x000fe20003800000 */
[----:B------:R-:W-:Y:S05]  /*1230*/  @!P6 BRA `(.L_x_13535) ;  /* 0x000000300000e947 */ /* 0x000fea0003800000 */
[----:B-----5:R-:W-:-:S05]  /*1240*/  HADD2.F32 R50, -RZ, R35.H0_H0 ;  /* 0x20000023ff327230 */ /* 0x020fca0000004100 */
[----:B------:R-:W-:-:S04]  /*1250*/  FMUL.FTZ R50, R50, c[0x0][0x1ec] ;  /* 0x00007b0032327a20 */ /* 0x000fc80000410000 */
[----:B------:R-:W-:Y:S02]  /*1260*/  @P0 FADD.FTZ R50, R30, R50 ;  /* 0x000000321e320221 */ /* 0x000fe40000010000 */
.L_x_13535:
[----:B------:R-:W-:Y:S05]  /*1270*/  BSYNC B1 ;  /* 0x0000000000017941 */ /* 0x000fea0003800000 */
.L_x_13534:
[----:B------:R-:W-:Y:S01]  /*1280*/  BSSY B1, `(.L_x_13536) ;  /* 0x0000005000017945 */ /* 0x000fe20003800000 */
[----:B------:R-:W-:Y:S05]  /*1290*/  @!P6 BRA `(.L_x_13537) ;  /* 0x000000300000e947 */ /* 0x000fea0003800000 */
[----:B-----5:R-:W-:-:S05]  /*12a0*/  HADD2.F32 R51, -RZ, R35.H1_H1 ;  /* 0x30000023ff337230 */ /* 0x020fca0000004100 */
[----:B------:R-:W-:-:S04]  /*12b0*/  FMUL.FTZ R51, R51, c[0x0][0x1ec] ;  /* 0x00007b0033337a20 */ /* 0x000fc80000410000 */
[----:B------:R-:W-:Y:S02]  /*12c0*/  @P0 FADD.FTZ R51, R31, R51 ;  /* 0x000000331f330221 */ /* 0x000fe40000010000 */
.L_x_13537:
[----:B------:R-:W-:Y:S05]  /*12d0*/  BSYNC B1 ;  /* 0x0000000000017941 */ /* 0x000fea0003800000 */
.L_x_13536:
[----:B------:R0:W-:Y:S01]  /*12e0*/  STG.E.128 [R60.64], R44 ;  /* 0x0000002c3c007986 */ /* 0x0001e2000c101d04 */
[----:B------:R-:W-:Y:S02]  /*12f0*/  IADD3 R95, R95, 0x20, RZ ;  /* 0x000000205f5f7810 */ /* 0x000fe40007ffe0ff */
[----:B------:R-:W-:Y:S01]  /*1300*/  IADD3 R62, R62, 0x20, RZ ;  /* 0x000000203e3e7810 */ /* 0x000fe20007ffe0ff */
[----:B------:R0:W-:Y:S04]  /*1310*/  STG.E.128 [R60.64+0x10], R48 ;  /* 0x000010303c007986 */ /* 0x0001e8000c101d04 */
.L_x_13521:
[----:B------:R-:W-:Y:S05]  /*1320*/  BSYNC B0 ;  /* 0x0000000000007941 */ /* 0x000fea0003800000 */
.L_x_13520:
        /* <DEDUP_REMOVED lines=40> */
[----:B-----5:R-:W-:-:S05]  /*15b0*/  HADD2.F32 R56, -RZ, R32.H0_H0 ;  /* 0x20000020ff387230 */ /* 0x020fca0000004100 */
[----:B------:R-:W-:-:S04]  /*15c0*/  FMUL.FTZ R56, R56, c[0x0][0x1ec] ;  /* 0x00007b0038387a20 */ /* 0x000fc80000410000 */
[----:B------:R-:W-:Y:S02]  /*15d0*/  @P0 FADD.FTZ R56, R24, R56 ;  /* 0x0000003818380221 */ /* 0x000fe40000010000 */
.L_x_13541:
[----:B------:R-:W-:Y:S05]  /*15e0*/  BSYNC B1 ;  /* 0x0000000000017941 */ /* 0x000fea0003800000 */
.L_x_13540:
[----:B------:R-:W-:Y:S01]  /*15f0*/  BSSY B1, `(.L_x_13542) ;  /* 0x0000005000017945 */ /* 0x000fe20003800000 */
[----:B------:R-:W-:Y:S05]  /*1600*/  @!P6 BRA `(.L_x_13543) ;  /* 0x000000300000e947 */ /* 0x000fea0003800000 */
[----:B-----5:R-:W-:-:S05]  /*1610*/  HADD2.F32 R57, -RZ, R32.H1_H1 ;  /* 0x30000020ff397230 */ /* 0x020fca0000004100 */
[----:B------:R-:W-:-:S04]  /*1620*/  FMUL.FTZ R57, R57, c[0x0][0x1ec] ;  /* 0x00007b0039397a20 */ /* 0x000fc80000410000 */
[----:B------:R-:W-:Y:S02]  /*1630*/  @P0 FADD.FTZ R57, R25, R57 ;  /* 0x0000003919390221 */ /* 0x000fe40000010000 */
.L_x_13543:
[----:B------:R-:W-:Y:S05]  /*1640*/  BSYNC B1 ;  /* 0x0000000000017941 */ /* 0x000fea0003800000 */
.L_x_13542:
[----:B------:R-:W-:Y:S01]  /*1650*/  BSSY B1, `(.L_x_13544) ;  /* 0x0000005000017945 */ /* 0x000fe20003800000 */
[----:B------:R-:W-:Y:S05]  /*1660*/  @!P6 BRA `(.L_x_13545) ;  /* 0x000000300000e947 */ /* 0x000fea0003800000 */
[----:B-----5:R-:W-:-:S05]  /*1670*/  HADD2.F32 R58, -RZ, R33.H0_H0 ;  /* 0x20000021ff3a7230 */ /* 0x020fca0000004100 */
[----:B------:R-:W-:-:S04]  /*1680*/  FMUL.FTZ R58, R58, c[0x0][0x1ec] ;  /* 0x00007b003a3a7a20 */ /* 0x000fc80000410000 */
[----:B------:R-:W-:Y:S02]  /*1690*/  @P0 FADD.FTZ R58, R26, R58 ;  /* 0x0000003a1a3a0221 */ /* 0x000fe40000010000 */
.L_x_13545:
[----:B------:R-:W-:Y:S05]  /*16a0*/  BSYNC B1 ;  /* 0x0000000000017941 */ /* 0x000fea0003800000 */
.L_x_13544:
[----:B------:R-:W-:Y:S01]  /*16b0*/  BSSY B1, `(.L_x_13546) ;  /* 0x0000005000017945 */ /* 0x000fe20003800000 */
[----:B------:R-:W-:Y:S05]  /*16c0*/  @!P6 BRA `(.L_x_13547) ;  /* 0x000000300000e947 */ /* 0x000fea0003800000 */
[----:B-----5:R-:W-:-:S05]  /*16d0*/  HADD2.F32 R59, -RZ, R33.H1_H1 ;  /* 0x30000021ff3b7230 */ /* 0x020fca0000004100 */
[----:B------:R-:W-:-:S04]  /*16e0*/  FMUL.FTZ R59, R59, c[0x0][0x1ec] ;  /* 0x00007b003b3b7a20 */ /* 0x000fc80000410000 */
[----:B------:R-:W-:Y:S02]  /*16f0*/  @P0 FADD.FTZ R59, R27, R59 ;  /* 0x0000003b1b3b0221 */ /* 0x000fe40000010000 */
.L_x_13547:
[----:B------:R-:W-:Y:S05]  /*1700*/  BSYNC B1 ;  /* 0x0000000000017941 */ /* 0x000fea0003800000 */
.L_x_13546:
[----:B------:R-:W-:Y:S01]  /*1710*/  BSSY B1, `(.L_x_13548) ;  /* 0x0000005000017945 */ /* 0x000fe20003800000 */
[----:B------:R-:W-:Y:S05]  /*1720*/  @!P6 BRA `(.L_x_13549) ;  /* 0x000000300000e947 */ /* 0x000fea0003800000 */
[----:B-----5:R-:W-:-:S05]  /*1730*/  HADD2.F32 R52, -RZ, R34.H0_H0 ;  /* 0x20000022ff347230 */ /* 0x020fca0000004100 */
[----:B------:R-:W-:-:S04]  /*1740*/  FMUL.FTZ R52, R52, c[0x0][0x1ec] ;  /* 0x00007b0034347a20 */ /* 0x000fc80000410000 */
[----:B------:R-:W-:Y:S02]  /*1750*/  @P0 FADD.FTZ R52, R28, R52 ;  /* 0x000000341c340221 */ /* 0x000fe40000010000 */
.L_x_13549:
[----:B------:R-:W-:Y:S05]  /*1760*/  BSYNC B1 ;  /* 0x0000000000017941 */ /* 0x000fea0003800000 */
.L_x_13548:
[----:B------:R-:W-:Y:S01]  /*1770*/  BSSY B1, `(.L_x_13550) ;  /* 0x0000005000017945 */ /* 0x000fe20003800000 */
[----:B------:R-:W-:Y:S05]  /*1780*/  @!P6 BRA `(.L_x_13551) ;  /* 0x000000300000e947 */ /* 0x000fea0003800000 */
[----:B-----5:R-:W-:-:S05]  /*1790*/  HADD2.F32 R53, -RZ, R34.H1_H1 ;  /* 0x30000022ff357230 */ /* 0x020fca0000004100 */
[----:B------:R-:W-:-:S04]  /*17a0*/  FMUL.FTZ R53, R53, c[0x0][0x1ec] ;  /* 0x00007b0035357a20 */ /* 0x000fc80000410000 */
[----:B------:R-:W-:Y:S02]  /*17b0*/  @P0 FADD.FTZ R53, R29, R53 ;  /* 0x000000351d350221 */ /* 0x000fe40000010000 */
.L_x_13551:
[----:B------:R-:W-:Y:S05]  /*17c0*/  BSYNC B1 ;  /* 0x0000000000017941 */ /* 0x000fea0003800000 */
.L_x_13550:
[----:B------:R-:W-:Y:S01]  /*17d0*/  BSSY B1, `(.L_x_13552) ;  /* 0x0000005000017945 */ /* 0x000fe20003800000 */
[----:B------:R-:W-:Y:S05]  /*17e0*/  @!P6 BRA `(.L_x_13553) ;  /* 0x000000300000e947 */ /* 0x000fea0003800000 */
[----:B-----5:R-:W-:-:S05]  /*17f0*/  HADD2.F32 R54, -RZ, R35.H0_H0 ;  /* 0x20000023ff367230 */ /* 0x020fca0000004100 */
[----:B------:R-:W-:-:S04]  /*1800*/  FMUL.FTZ R54, R54, c[0x0][0x1ec] ;  /* 0x00007b0036367a20 */ /* 0x000fc80000410000 */
[----:B------:R-:W-:Y:S02]  /*1810*/  @P0 FADD.FTZ R54, R30, R54 ;  /* 0x000000361e360221 */ /* 0x000fe40000010000 */
.L_x_13553:
[----:B------:R-:W-:Y:S05]  /*1820*/  BSYNC B1 ;  /* 0x0000000000017941 */ /* 0x000fea0003800000 */
.L_x_13552:
[----:B------:R-:W-:Y:S01]  /*1830*/  BSSY B1, `(.L_x_13554) ;  /* 0x0000005000017945 */ /* 0x000fe20003800000 */
[----:B------:R-:W-:Y:S05]  /*1840*/  @!P6 BRA `(.L_x_13555) ;  /* 0x000000300000e947 */ /* 0x000fea0003800000 */
[----:B-----5:R-:W-:-:S05]  /*1850*/  HADD2.F32 R55, -RZ, R35.H1_H1 ;  /* 0x30000023ff377230 */ /* 0x020fca0000004100 */
[----:B------:R-:W-:-:S04]  /*1860*/  FMUL.FTZ R55, R55, c[0x0][0x1ec] ;  /* 0x00007b0037377a20 */ /* 0x000fc80000410000 */
[----:B------:R-:W-:Y:S02]  /*1870*/  @P0 FADD.FTZ R55, R31, R55 ;  /* 0x000000371f370221 */ /* 0x000fe40000010000 */
.L_x_13555:
[----:B------:R-:W-:Y:S05]  /*1880*/  BSYNC B1 ;  /* 0x0000000000017941 */ /* 0x000fea0003800000 */
.L_x_13554:
[----:B------:R0:W-:Y:S04]  /*1890*/  STG.E.128 [R60.64], R56 ;  /* 0x000000383c007986 */ /* 0x0001e8000c101d04 */
[----:B------:R0:W-:Y:S02]  /*18a0*/  STG.E.128 [R60.64+0x10], R52 ;  /* 0x000010343c007986 */ /* 0x0001e4000c101d04 */
.L_x_13539:
[----:B------:R-:W-:Y:S05]  /*18b0*/  BSYNC B0 ;  /* 0x0000000000007941 */ /* 0x000fea0003800000 */
.L_x_13538:
        /* <DEDUP_REMOVED lines=29> */
.L_x_13566:
        /* <DEDUP_REMOVED lines=69> */
.L_x_13567:
        /* <DEDUP_REMOVED lines=26> */
[--C-:B------:R-:W-:Y:S01]  /*2080*/  FADD.FTZ R60, R36, -R96.reuse ;  /* 0x80000060243c7221 */ /* 0x100fe20000010000 */
        /* <DEDUP_REMOVED lines=31> */
.L_x_13561:
[----:B------:R-:W-:Y:S05]  /*2280*/  BSYNC B1 ;  /* 0x0000000000017941 */ /* 0x000fea0003800000 */
.L_x_13560:
        /* <DEDUP_REMOVED lines=34> */
.L_x_13563:
[----:B------:R-:W-:Y:S05]  /*24b0*/  BSYNC B1 ;  /* 0x0000000000017941 */ /* 0x000fea0003800000 */
.L_x_13562:
        /* <DEDUP_REMOVED lines=32> */
.L_x_13559:
[----:B-1----:R-:W-:Y:S05]  /*26c0*/  BSYNC B0 ;  /* 0x0000000000007941 */ /* 0x002fea0003800000 */
.L_x_13558:
[----:B0-----:R-:W-:-:S04]  /*26d0*/  MOV R60, c[0x0][0x160] ;  /* 0x00005800003c7a02 */ /* 0x001fc80000000f00 */
[----:B------:R-:W-:-:S04]  /*26e0*/  LEA R93, R60, R93, 0x2 ;  /* 0x0000005d3c5d7211 */ /* 0x000fc800078e10ff */
[----:B------:R-:W-:-:S13]  /*26f0*/  ISETP.GE.AND P0, PT, R93, c[0x0][0x164], PT ;  /* 0x000059005d007a0c */ /* 0x000fda0003f06270 */
[----:B------:R-:W-:Y:S01]  /*2700*/  @P0 CALL.REL.NOINC `(.L_x_13564) ;  /* 0x0000001000000944 */ /* 0x000fe20003c00000 */
[----:B------:R-:W-:Y:S05]  /*2710*/  BRA `(.L_x_13565) ;  /* 0xffffdfa000007947 */ /* 0x000fea000383ffff */
.L_x_13564:
[----:B------:R-:W-:Y:S05]  /*2720*/  EXIT ;  /* 0x000000000000794d */ /* 0x000fea0003800000 */
.L_x_13556:
[----:B------:R-:W-:Y:S01]  /*2730*/  HFMA2.MMA R97, -RZ, RZ, 0, 5.9604644775390625e-08 ;  /* 0x00000001ff617435 */ /* 0x000fe200000001ff */
[----:B------:R-:W-:Y:S02]  /*2740*/  MOV R62, R63 ;  /* 0x0000003f003e7202 */ /* 0x000fe40000000f00 */
[----:B------:R-:W-:Y:S02]  /*2750*/  MOV R96, 0x1f ;  /* 0x0000001f00607802 */ /* 0x000fe40000000f00 */
[----:B------:R-:W-:Y:S02]  /*2760*/  MOV R99, 0xffffffff ;  /* 0xffffffff00637802 */ /* 0x000fe40000000f00 */
[----:B------:R-:W-:Y:S02]  /*2770*/  MOV R60, 0x2790 ;  /* 0x00002790003c7802 */ /* 0x000fe40000000f00 */
[----:B-----5:R-:W-:Y:S05]  /*2780*/  CALL.REL.NOINC `($__internal_98_$__cuda_sm70_shflsync_bfly_p) ;  /* 0x000006c000007944 */ /* 0x020fea0003c00000 */
[----:B-1----:R-:W-:Y:S01]  /*2790*/  MOV R60, R96 ;  /* 0x00000060003c7202 */ /* 0x002fe20000000f00 */
[----:B0-----:R-:W-:Y:S05]  /*27a0*/  BRA `(.L_x_13566) ;  /* 0xfffff2e000007947 */ /* 0x001fea000383ffff */
.L_x_13557:
[----:B------:R-:W-:Y:S01]  /*27b0*/  HFMA2.MMA R97, -RZ, RZ, 0, 1.1920928955078125e-07 ;  /* 0x00000002ff617435 */ /* 0x000fe200000001ff */
[----:B------:R-:W-:Y:S02]  /*27c0*/  MOV R62, R95 ;  /* 0x0000005f003e7202 */ /* 0x000fe40000000f00 */
[----:B------:R-:W-:-:S02]  /*27d0*/  MOV R96, 0x1f ;  /* 0x0000001f00607802 */ /* 0x000fc40000000f00 */
[----:B------:R-:W-:Y:S02]  /*27e0*/  MOV R99, 0xffffffff ;  /* 0xffffffff00637802 */ /* 0x000fe40000000f00 */
[----:B------:R-:W-:Y:S02]  /*27f0*/  MOV R60, 0x2810 ;  /* 0x00002810003c7802 */ /* 0x000fe40000000f00 */
[----:B0----5:R-:W-:Y:S05]  /*2800*/  CALL.REL.NOINC `($__internal_98_$__cuda_sm70_shflsync_bfly_p) ;  /* 0x0000064000007944 */ /* 0x021fea0003c00000 */
[----:B0-----:R-:W-:Y:S01]  /*2810*/  HFMA2.MMA R97, -RZ, RZ, 0, 2.384185791015625e-07 ;  /* 0x00000004ff617435 */ /* 0x001fe200000001ff */
[----:B-1----:R-:W-:Y:S01]  /*2820*/  FADD.FTZ R62, R95, R96 ;  /* 0x000000605f3e7221 */ /* 0x002fe20000010000 */
[----:B------:R-:W-:Y:S02]  /*2830*/  MOV R96, 0x1f ;  /* 0x0000001f00607802 */ /* 0x000fe40000000f00 */
[----:B------:R-:W-:Y:S02]  /*2840*/  MOV R99, 0xffffffff ;  /* 0xffffffff00637802 */ /* 0x000fe40000000f00 */
[----:B------:R-:W-:Y:S02]  /*2850*/  MOV R60, 0x2870 ;  /* 0x00002870003c7802 */ /* 0x000fe40000000f00 */
[----:B------:R-:W-:Y:S05]  /*2860*/  CALL.REL.NOINC `($__internal_98_$__cuda_sm70_shflsync_bfly_p) ;  /* 0x000005e000007944 */ /* 0x000fea0003c00000 */
[----:B0-----:R-:W-:Y:S01]  /*2870*/  HFMA2.MMA R97, -RZ, RZ, 0, 4.76837158203125e-07 ;  /* 0x00000008ff617435 */ /* 0x001fe200000001ff */
[----:B-1----:R-:W-:Y:S01]  /*2880*/  FADD.FTZ R62, R62, R96 ;  /* 0x000000603e3e7221 */ /* 0x002fe20000010000 */
[----:B------:R-:W-:-:S02]  /*2890*/  MOV R96, 0x1f ;  /* 0x0000001f00607802 */ /* 0x000fc40000000f00 */
[----:B------:R-:W-:Y:S02]  /*28a0*/  MOV R99, 0xffffffff ;  /* 0xffffffff00637802 */ /* 0x000fe40000000f00 */
[----:B------:R-:W-:Y:S02]  /*28b0*/  MOV R60, 0x28d0 ;  /* 0x000028d0003c7802 */ /* 0x000fe40000000f00 */
[----:B------:R-:W-:Y:S05]  /*28c0*/  CALL.REL.NOINC `($__internal_98_$__cuda_sm70_shflsync_bfly_p) ;  /* 0x0000058000007944 */ /* 0x000fea0003c00000 */
[----:B0-----:R-:W-:Y:S01]  /*28d0*/  HFMA2.MMA R97, -RZ, RZ, 0, 9.5367431640625e-07 ;  /* 0x00000010ff617435 */ /* 0x001fe200000001ff */
[----:B-1----:R-:W-:Y:S01]  /*28e0*/  FADD.FTZ R62, R62, R96 ;  /* 0x000000603e3e7221 */ /* 0x002fe20000010000 */
[----:B------:R-:W-:Y:S02]  /*28f0*/  MOV R96, 0x1f ;  /* 0x0000001f00607802 */ /* 0x000fe40000000f00 */
[----:B------:R-:W-:Y:S02]  /*2900*/  MOV R99, 0xffffffff ;  /* 0xffffffff00637802 */ /* 0x000fe40000000f00 */
[----:B------:R-:W-:Y:S02]  /*2910*/  MOV R60, 0x2930 ;  /* 0x00002930003c7802 */ /* 0x000fe40000000f00 */
[----:B------:R-:W-:Y:S05]  /*2920*/  CALL.REL.NOINC `($__internal_98_$__cuda_sm70_shflsync_bfly_p) ;  /* 0x0000052000007944 */ /* 0x000fea0003c00000 */
[----:B-1----:R-:W-:Y:S01]  /*2930*/  FADD.FTZ R83, R62, R96 ;  /* 0x000000603e537221 */ /* 0x002fe20000010000 */
[----:B0-----:R-:W-:Y:S01]  /*2940*/  HFMA2.MMA R97, -RZ, RZ, 0, 5.9604644775390625e-08 ;  /* 0x00000001ff617435 */ /* 0x001fe200000001ff */
[----:B------:R-:W-:-:S02]  /*2950*/  MOV R99, 0xffffffff ;  /* 0xffffffff00637802 */ /* 0x000fc40000000f00 */
        /* <DEDUP_REMOVED lines=51> */
[----:B------:R-:W-:Y:S02]  /*2c90*/  MOV R60, 0x2cb0 ;  /* 0x00002cb0003c7802 */ /* 0x000fe40000000f00 */
[----:B------:R-:W-:Y:S05]  /*2ca0*/  CALL.REL.NOINC `($__internal_98_$__cuda_sm70_shflsync_bfly_p) ;  /* 0x000001a000007944 */ /* 0x000fea0003c00000 */
[----:B0-----:R-:W-:Y:S01]  /*2cb0*/  HFMA2.MMA R97, -RZ, RZ, 0, 1.1920928955078125e-07 ;  /* 0x00000002ff617435 */ /* 0x001fe200000001ff */
[----:B-1----:R-:W-:Y:S01]  /*2cc0*/  FADD.FTZ R62, R62, R96 ;  /* 0x000000603e3e7221 */ /* 0x002fe20000010000 */
[----:B------:R-:W-:Y:S02]  /*2cd0*/  MOV R96, 0x1f ;  /* 0x0000001f00607802 */ /* 0x000fe40000000f00 */
[----:B------:R-:W-:Y:S02]  /*2ce0*/  MOV R99, 0xffffffff ;  /* 0xffffffff00637802 */ /* 0x000fe40000000f00 */
[----:B------:R-:W-:Y:S02]  /*2cf0*/  MOV R60, 0x2d10 ;  /* 0x00002d10003c7802 */ /* 0x000fe40000000f00 */
[----:B------:R-:W-:Y:S05]  /*2d00*/  CALL.REL.NOINC `($__internal_98_$__cuda_sm70_shflsync_bfly_p) ;  /* 0x0000014000007944 */ /* 0x000fea0003c00000 */
[----:B0-----:R-:W-:Y:S01]  /*2d10*/  HFMA2.MMA R97, -RZ, RZ, 0, 2.384185791015625e-07 ;  /* 0x00000004ff617435 */ /* 0x001fe200000001ff */
[----:B-1----:R-:W-:Y:S01]  /*2d20*/  FADD.FTZ R62, R62, R96 ;  /* 0x000000603e3e7221 */ /* 0x002fe20000010000 */
[----:B------:R-:W-:Y:S02]  /*2d30*/  MOV R96, 0x1f ;  /* 0x0000001f00607802 */ /* 0x000fe40000000f00 */
[----:B------:R-:W-:-:S02]  /*2d40*/  MOV R99, 0xffffffff ;  /* 0xffffffff00637802 */ /* 0x000fc40000000f00 */
[----:B------:R-:W-:Y:S02]  /*2d50*/  MOV R60, 0x2d70 ;  /* 0x00002d70003c7802 */ /* 0x000fe40000000f00 */
[----:B------:R-:W-:Y:S05]  /*2d60*/  CALL.REL.NOINC `($__internal_98_$__cuda_sm70_shflsync_bfly_p) ;  /* 0x000000e000007944 */ /* 0x000fea0003c00000 */
[----:B0-----:R-:W-:Y:S01]  /*2d70*/  HFMA2.MMA R97, -RZ, RZ, 0, 4.76837158203125e-07 ;  /* 0x00000008ff617435 */ /* 0x001fe200000001ff */
[----:B-1----:R-:W-:Y:S01]  /*2d80*/  FADD.FTZ R62, R62, R96 ;  /* 0x000000603e3e7221 */ /* 0x002fe20000010000 */
[----:B------:R-:W-:Y:S02]  /*2d90*/  MOV R96, 0x1f ;  /* 0x0000001f00607802 */ /* 0x000fe40000000f00 */
[----:B------:R-:W-:Y:S02]  /*2da0*/  MOV R99, 0xffffffff ;  /* 0xffffffff00637802 */ /* 0x000fe40000000f00 */
[----:B------:R-:W-:Y:S02]  /*2db0*/  MOV R60, 0x2dd0 ;  /* 0x00002dd0003c7802 */ /* 0x000fe40000000f00 */
[----:B------:R-:W-:Y:S05]  /*2dc0*/  CALL.REL.NOINC `($__internal_98_$__cuda_sm70_shflsync_bfly_p) ;  /* 0x0000008000007944 */ /* 0x000fea0003c00000 */
[----:B-1----:R-:W-:Y:S01]  /*2dd0*/  FADD.FTZ R95, R62, R96 ;  /* 0x000000603e5f7221 */ /* 0x002fe20000010000 */
[----:B0-----:R-:W-:Y:S01]  /*2de0*/  HFMA2.MMA R97, -RZ, RZ, 0, 9.5367431640625e-07 ;  /* 0x00000010ff617435 */ /* 0x001fe200000001ff */
[----:B------:R-:W-:Y:S02]  /*2df0*/  MOV R96, 0x1f ;  /* 0x0000001f00607802 */ /* 0x000fe40000000f00 */
[----:B------:R-:W-:-:S02]  /*2e00*/  MOV R99, 0xffffffff ;  /* 0xffffffff00637802 */ /* 0x000fc40000000f00 */
[----:B------:R-:W-:Y:S02]  /*2e10*/  MOV R62, R95 ;  /* 0x0000005f003e7202 */ /* 0x000fe40000000f00 */
[----:B------:R-:W-:Y:S02]  /*2e20*/  MOV R60, 0x2e40 ;  /* 0x00002e40003c7802 */ /* 0x000fe40000000f00 */
[----:B------:R-:W-:Y:S05]  /*2e30*/  CALL.REL.NOINC `($__internal_98_$__cuda_sm70_shflsync_bfly_p) ;  /* 0x0000001000007944 */ /* 0x000fea0003c00000 */
[----:B01----:R-:W-:Y:S05]  /*2e40*/  BRA `(.L_x_13567) ;  /* 0xfffff09000007947 */ /* 0x003fea000383ffff */
        .weak           $__internal_98_$__cuda_sm70_shflsync_bfly_p
        .type           $__internal_98_$__cuda_sm70_shflsync_bfly_p,@function
        .size           $__internal_98_$__cuda_sm70_shflsync_bfly_p,(.L_x_22266 - $__internal_98_$__cuda_sm70_shflsync_bfly_p)
$__internal_98_$__cuda_sm70_shflsync_bfly_p:
[----:B------:R-:W-:Y:S01]  /*2e50*/  HFMA2.MMA R61, -RZ, RZ, 0, 0 ;  /* 0x00000000ff3d7435 */ /* 0x000fe200000001ff */
[----:B------:R-:W-:Y:S04]  /*2e60*/  WARPSYNC R99 ;  /* 0x0000006300007348 */ /* 0x000fe80003800000 */
[----:B------:R0:W1:Y:S01]  /*2e70*/  SHFL.BFLY PT, R96, R62, R97, R96 ;  /* 0x0c0000613e607389 */ /* 0x00006200000e0060 */
[----:B------:R-:W-:Y:S05]  /*2e80*/  RET.REL.NODEC R60 `(_ZN10layer_norm13ln_fwd_kernelINS_13Kernel_traitsI6__halfS2_fS2_fjLj768ELj1ELj4ELj1ELj16ENS_18Kernel_traits_baseILj768ES2_S2_fS2_fjLj128EEEEELb0ELb0ELb1ELb0EEEvNS_9FwdParamsE) ;  /* 0xffffd1703c007950 */ /* 0x000fea0003c3ffff */
.L_x_13568:
        /* <DEDUP_REMOVED lines=15> */
.L_x_22266:


//--------------------- .text._ZN10layer_norm13ln_fwd_kernelINS_13Kernel_traitsI6__halfS2_fS2_fjLj768ELj1ELj4ELj1ELj16ENS_18Kernel_traits_baseILj768ES2_S2_fS2_fjLj128EEEEELb0ELb0ELb1ELb1EEEvNS_9FwdParamsE --------------------------
	.section	.text._ZN10layer_norm13ln_fwd_kernelINS_13Kernel_traitsI6__halfS2_fS2_fjLj768ELj1ELj4ELj1ELj16ENS_18Kernel_traits_baseILj768ES2_S2_fS2_fjLj128EEEEELb0ELb0ELb1ELb1EEEvNS_9FwdParamsE,"ax",@progbits
	.sectioninfo	@"SHI_REGISTERS=96"
	.align	128
        .global         _ZN10layer_norm13ln_fwd_kernelINS_13Kernel_traitsI6__halfS2_fS2_fjLj768ELj1ELj4ELj1ELj16ENS_18Kernel_traits_baseILj768ES2_S2_fS2_fjLj128EEEEELb0ELb0ELb1ELb1EEEvNS_9FwdParamsE
        .type           _ZN10layer_norm13ln_fwd_kernelINS_13Kernel_traitsI6__halfS2_fS2_fjLj768ELj1ELj4ELj1ELj16ENS_18Kernel_traits_baseILj768ES2_S2_fS2_fjLj128EEEEELb0ELb0ELb1ELb1EEEvNS_9FwdParamsE,@function
        .size           _ZN10layer_norm13ln_fwd_kernelINS_13Kernel_traitsI6__halfS2_fS2_fjLj768ELj1ELj4ELj1ELj16ENS_18Kernel_traits_baseILj768ES2_S2_fS2_fjLj128EEEEELb0ELb0ELb1ELb1EEEvNS_9FwdParamsE,(.L_x_22267 - _ZN10layer_norm13ln_fwd_kernelINS_13Kernel_traitsI6__halfS2_fS2_fjLj768ELj1ELj4ELj1ELj16ENS_18Kernel_traits_baseILj768ES2_S2_fS2_fjLj128EEEEELb0ELb0ELb1ELb1EEEvNS_9FwdParamsE)
        .other          _ZN10layer_norm13ln_fwd_kernelINS_13Kernel_traitsI6__halfS2_fS2_fjLj768ELj1ELj4ELj1ELj16ENS_18Kernel_traits_baseILj768ES2_S2_fS2_fjLj128EEEEELb0ELb0ELb1ELb1EEEvNS_9FwdParamsE,@"STO_CUDA_ENTRY STV_DEFAULT"
_ZN10layer_norm13ln_fwd_kernelINS_13Kernel_traitsI6__halfS2_fS2_fjLj768ELj1ELj4ELj1ELj16ENS_18Kernel_traits_baseILj768ES2_S2_fS2_fjLj128EEEEELb0ELb0ELb1ELb1EEEvNS_9FwdParamsE:
.text._ZN10layer_norm13ln_fwd_kernelINS_13Kernel_traitsI6__halfS2_fS2_fjLj768ELj1ELj4ELj1ELj16ENS_18Kernel_traits_baseILj768ES2_S2_fS2_fjLj128EEEEELb0ELb0ELb1ELb1EEEvNS_9FwdParamsE:
        /* <DEDUP_REMOVED lines=53> */
[----:B0-----:R-:W-:Y:S02]  /*0350*/  HADD2.F32 R3, -RZ, R31.H1_H1 ;  /* 0x3000001fff037230 */ /* 0x001fe40000004100 */
        /* <DEDUP_REMOVED lines=24> */
.L_x_13622:
        /* <DEDUP_REMOVED lines=56> */
[----:B-----5:R-:W-:-:S05]  /*0860*/  HADD2.F32 R32, -RZ, R24.H0_H0 ;  /* 0x20000018ff207230 */ /* 0x020fca0000004100 */
[----:B------:R-:W-:-:S04]  /*0870*/  FMUL.FTZ R32, R32, c[0x0][0x1ec] ;  /* 0x00007b0020207a20 */ /* 0x000fc80000410000 */
[----:B------:R-:W-:Y:S02]  /*0880*/  @P0 FADD.FTZ R32, R16, R32 ;  /* 0x0000002010200221 */ /* 0x000fe40000010000 */
.L_x_13570:
[----:B------:R-:W-:Y:S05]  /*0890*/  BSYNC B0 ;  /* 0x0000000000007941 */ /* 0x000fea0003800000 */
.L_x_13569:
[----:B------:R-:W-:Y:S01]  /*08a0*/  BSSY B0, `(.L_x_13571) ;  /* 0x0000005000007945 */ /* 0x000fe20003800000 */
[----:B------:R-:W-:Y:S05]  /*08b0*/  @!P6 BRA `(.L_x_13572) ;  /* 0x000000300000e947 */ /* 0x000fea0003800000 */
[----:B-----5:R-:W-:-:S05]  /*08c0*/  HADD2.F32 R33, -RZ, R24.H1_H1 ;  /* 0x30000018ff217230 */ /* 0x020fca0000004100 */
[----:B------:R-:W-:-:S04]  /*08d0*/  FMUL.FTZ R33, R33, c[0x0][0x1ec] ;  /* 0x00007b0021217a20 */ /* 0x000fc80000410000 */
[----:B------:R-:W-:Y:S02]  /*08e0*/  @P0 FADD.FTZ R33, R17, R33 ;  /* 0x0000002111210221 */ /* 0x000fe40000010000 */
.L_x_13572:
[----:B------:R-:W-:Y:S05]  /*08f0*/  BSYNC B0 ;  /* 0x0000000000007941 */ /* 0x000fea0003800000 */
.L_x_13571:
[----:B------:R-:W-:Y:S01]  /*0900*/  BSSY B0, `(.L_x_13573) ;  /* 0x0000005000007945 */ /* 0x000fe20003800000 */
[----:B------:R-:W-:Y:S05]  /*0910*/  @!P6 BRA `(.L_x_13574) ;  /* 0x000000300000e947 */ /* 0x000fea0003800000 */
[----:B-----5:R-:W-:-:S05]  /*0920*/  HADD2.F32 R34, -RZ, R25.H0_H0 ;  /* 0x20000019ff227230 */ /* 0x020fca0000004100 */
[----:B------:R-:W-:-:S04]  /*0930*/  FMUL.FTZ R34, R34, c[0x0][0x1ec] ;  /* 0x00007b0022227a20 */ /* 0x000fc80000410000 */
[----:B------:R-:W-:Y:S02]  /*0940*/  @P0 FADD.FTZ R34, R18, R34 ;  /* 0x0000002212220221 */ /* 0x000fe40000010000 */
.L_x_13574:
[----:B------:R-:W-:Y:S05]  /*0950*/  BSYNC B0 ;  /* 0x0000000000007941 */ /* 0x000fea0003800000 */
.L_x_13573:
[----:B------:R-:W-:Y:S01]  /*0960*/  BSSY B0, `(.L_x_13575) ;  /* 0x0000005000007945 */ /* 0x000fe20003800000 */
[----:B------:R-:W-:Y:S05]  /*0970*/  @!P6 BRA `(.L_x_13576) ;  /* 0x000000300000e947 */ /* 0x000fea0003800000 */
[----:B-----5:R-:W-:-:S05]  /*0980*/  HADD2.F32 R35, -RZ, R25.H1_H1 ;  /* 0x30000019ff237230 */ /* 0x020fca0000004100 */
[----:B------:R-:W-:-:S04]  /*0990*/  FMUL.FTZ R35, R35, c[0x0][0x1ec] ;  /* 0x00007b0023237a20 */ /* 0x000fc80000410000 */
[----:B------:R-:W-:Y:S02]  /*09a0*/  @P0 FADD.FTZ R35, R19, R35 ;  /* 0x0000002313230221 */ /* 0x000fe40000010000 */
.L_x_13576:
[----:B------:R-:W-:Y:S05]  /*09b0*/  BSYNC B0 ;  /* 0x0000000000007941 */ /* 0x000fea0003800000 */
.L_x_13575:
[----:B------:R-:W-:Y:S01]  /*09c0*/  BSSY B0, `(.L_x_13577) ;  /* 0x0000005000007945 */ /* 0x000fe20003800000 */
[----:B------:R-:W-:Y:S05]  /*09d0*/  @!P6 BRA `(.L_x_13578) ;  /* 0x000000300000e947 */ /* 0x000fea0003800000 */
[----:B-----5:R-:W-:-:S05]  /*09e0*/  HADD2.F32 R28, -RZ, R26.H0_H0 ;  /* 0x2000001aff1c7230 */ /* 0x020fca0000004100 */
[----:B------:R-:W-:-:S04]  /*09f0*/  FMUL.FTZ R28, R28, c[0x0][0x1ec] ;  /* 0x00007b001c1c7a20 */ /* 0x000fc80000410000 */
[----:B------:R-:W-:Y:S02]  /*0a00*/  @P0 FADD.FTZ R28, R20, R28 ;  /* 0x0000001c141c0221 */ /* 0x000fe40000010000 */
.L_x_13578:
[----:B------:R-:W-:Y:S05]  /*0a10*/  BSYNC B0 ;  /* 0x0000000000007941 */ /* 0x000fea0003800000 */
.L_x_13577:
[----:B------:R-:W-:Y:S01]  /*0a20*/  BSSY B0, `(.L_x_13579) ;  /* 0x0000005000007945 */ /* 0x000fe20003800000 */
[----:B------:R-:W-:Y:S05]  /*0a30*/  @!P6 BRA `(.L_x_13580) ;  /* 0x000000300000e947 */ /* 0x000fea0003800000 */
[----:B-----5:R-:W-:-:S05]  /*0a40*/  HADD2.F32 R29, -RZ, R26.H1_H1 ;  /* 0x3000001aff1d7230 */ /* 0x020fca0000004100 */
[----:B------:R-:W-:-:S04]  /*0a50*/  FMUL.FTZ R29, R29, c[0x0][0x1ec] ;  /* 0x00007b001d1d7a20 */ /* 0x000fc80000410000 */
[----:B------:R-:W-:Y:S02]  /*0a60*/  @P0 FADD.FTZ R29, R21, R29 ;  /* 0x0000001d151d0221 */ /* 0x000fe40000010000 */
.L_x_13580:
[----:B------:R-:W-:Y:S05]  /*0a70*/  BSYNC B0 ;  /* 0x0000000000007941 */ /* 0x000fea0003800000 */
.L_x_13579:
[----:B------:R-:W-:Y:S01]  /*0a80*/  BSSY B0, `(.L_x_13581) ;  /* 0x0000005000007945 */ /* 0x000fe20003800000 */
[----:B------:R-:W-:Y:S05]  /*0a90*/  @!P6 BRA `(.L_x_13582) ;  /* 0x000000300000e947 */ /* 0x000fea0003800000 */
[----:B-----5:R-:W-:-:S05]  /*0aa0*/  HADD2.F32 R30, -RZ, R27.H0_H0 ;  /* 0x2000001bff1e7230 */ /* 0x020fca0000004100 */
[----:B------:R-:W-:-:S04]  /*0ab0*/  FMUL.FTZ R30, R30, c[0x0][0x1ec] ;  /* 0x00007b001e1e7a20 */ /* 0x000fc80000410000 */
[----:B------:R-:W-:Y:S02]  /*0ac0*/  @P0 FADD.FTZ R30, R22, R30 ;  /* 0x0000001e161e0221 */ /* 0x000fe40000010000 */
.L_x_13582:
[----:B------:R-:W-:Y:S05]  /*0ad0*/  BSYNC B0 ;  /* 0x0000000000007941 */ /* 0x000fea0003800000 */
.L_x_13581:
[----:B------:R-:W-:Y:S01]  /*0ae0*/  BSSY B0, `(.L_x_13583) ;  /* 0x0000005000007945 */ /* 0x000fe20003800000 */
[----:B------:R-:W-:Y:S05]  /*0af0*/  @!P6 BRA `(.L_x_13584) ;  /* 0x000000300000e947 */ /* 0x000fea0003800000 */
[----:B-----5:R-:W-:-:S05]  /*0b00*/  HADD2.F32 R31, -RZ, R27.H1_H1 ;  /* 0x3000001bff1f7230 */ /* 0x020fca0000004100 */
[----:B------:R-:W-:-:S04]  /*0b10*/  FMUL.FTZ R31, R31, c[0x0][0x1ec] ;  /* 0x00007b001f1f7a20 */ /* 0x000fc80000410000 */
[----:B------:R-:W-:Y:S02]  /*0b20*/  @P0 FADD.FTZ R31, R23, R31 ;  /* 0x0000001f171f0221 */ /* 0x000fe40000010000 */
.L_x_13584:
[----:B------:R-:W-:Y:S05]  /*0b30*/  BSYNC B0 ;  /* 0x0000000000007941 */ /* 0x000fea0003800000 */
.L_x_13583:
        /* <DEDUP_REMOVED lines=37> */
[----:B-----5:R-:W-:-:S05]  /*0d90*/  HADD2.F32 R40, -RZ, R24.H0_H0 ;  /* 0x20000018ff287230 */ /* 0x020fca0000004100 */
[----:B------:R-:W-:-:S04]  /*0da0*/  FMUL.FTZ R40, R40, c[0x0][0x1ec] ;  /* 0x00007b0028287a20 */ /* 0x000fc80000410000 */
[----:B------:R-:W-:Y:S02]  /*0db0*/  @P0 FADD.FTZ R40, R16, R40 ;  /* 0x0000002810280221 */ /* 0x000fe40000010000 */
.L_x_13586:
[----:B------:R-:W-:Y:S05]  /*0dc0*/  BSYNC B0 ;  /* 0x0000000000007941 */ /* 0x000fea0003800000 */
.L_x_13585:
[----:B------:R-:W-:Y:S01]  /*0dd0*/  BSSY B0, `(.L_x_13587) ;  /* 0x0000005000007945 */ /* 0x000fe20003800000 */
[----:B------:R-:W-:Y:S05]  /*0de0*/  @!P6 BRA `(.L_x_13588) ;  /* 0x000000300000e947 */ /* 0x000fea0003800000 */
[----:B-----5:R-:W-:-:S05]  /*0df0*/  HADD2.F32 R41, -RZ, R24.H1_H1 ;  /* 0x30000018ff297230 */ /* 0x020fca0000004100 */
[----:B------:R-:W-:-:S04]  /*0e00*/  FMUL.FTZ R41, R41, c[0x0][0x1ec] ;  /* 0x00007b0029297a20 */ /* 0x000fc80000410000 */
[----:B------:R-:W-:Y:S02]  /*0e10*/  @P0 FADD.FTZ R41, R17, R41 ;  /* 0x0000002911290221 */ /* 0x000fe40000010000 */
.L_x_13588:
[----:B------:R-:W-:Y:S05]  /*0e20*/  BSYNC B0 ;  /* 0x0000000000007941 */ /* 0x000fea0003800000 */
.L_x_13587:
[----:B------:R-:W-:Y:S01]  /*0e30*/  BSSY B0, `(.L_x_13589) ;  /* 0x0000005000007945 */ /* 0x000fe20003800000 */
[----:B------:R-:W-:Y:S05]  /*0e40*/  @!P6 BRA `(.L_x_13590) ;  /* 0x000000300000e947 */ /* 0x000fea0003800000 */
[----:B-----5:R-:W-:-:S05]  /*0e50*/  HADD2.F32 R42, -RZ, R25.H0_H0 ;  /* 0x20000019ff2a7230 */ /* 0x020fca0000004100 */
[----:B------:R-:W-:-:S04]  /*0e60*/  FMUL.FTZ R42, R42, c[0x0][0x1ec] ;  /* 0x00007b002a2a7a20 */ /* 0x000fc80000410000 */
[----:B------:R-:W-:Y:S02]  /*0e70*/  @P0 FADD.FTZ R42, R18, R42 ;  /* 0x0000002a122a0221 */ /* 0x000fe40000010000 */
.L_x_13590:
[----:B------:R-:W-:Y:S05]  /*0e80*/  BSYNC B0 ;  /* 0x0000000000007941 */ /* 0x000fea0003800000 */
.L_x_13589:
[----:B------:R-:W-:Y:S01]  /*0e90*/  BSSY B0, `(.L_x_13591) ;  /* 0x0000005000007945 */ /* 0x000fe20003800000 */
[----:B------:R-:W-:Y:S05]  /*0ea0*/  @!P6 BRA `(.L_x_13592) ;  /* 0x000000300000e947 */ /* 0x000fea0003800000 */
[----:B-----5:R-:W-:-:S05]  /*0eb0*/  HADD2.F32 R43, -RZ, R25.H1_H1 ;  /* 0x30000019ff2b7230 */ /* 0x020fca0000004100 */
[----:B------:R-:W-:-:S04]  /*0ec0*/  FMUL.FTZ R43, R43, c[0x0][0x1ec] ;  /* 0x00007b002b2b7a20 */ /* 0x000fc80000410000 */
[----:B------:R-:W-:Y:S02]  /*0ed0*/  @P0 FADD.FTZ R43, R19, R43 ;  /* 0x0000002b132b0221 */ /* 0x000fe40000010000 */
.L_x_13592:
[----:B------:R-:W-:Y:S05]  /*0ee0*/  BSYNC B0 ;  /* 0x0000000000007941 */ /* 0x000fea0003800000 */
.L_x_13591:
[----:B------:R-:W-:Y:S01]  /*0ef0*/  BSSY B0, `(.L_x_13593) ;  /* 0x0000005000007945 */ /* 0x000fe20003800000 */
[----:B------:R-:W-:Y:S05]  /*0f00*/  @!P6 BRA `(.L_x_13594) ;  /* 0x000000300000e947 */ /* 0x000fea0003800000 */
[----:B-----5:R-:W-:-:S05]  /*0f10*/  HADD2.F32 R36, -RZ, R26.H0_H0 ;  /* 0x2000001aff247230 */ /* 0x020fca0000004100 */
[----:B------:R-:W-:-:S04]  /*0f20*/  FMUL.FTZ R36, R36, c[0x0][0x1ec] ;  /* 0x00007b0024247a20 */ /* 0x000fc80000410000 */
[----:B------:R-:W-:Y:S02]  /*0f30*/  @P0 FADD.FTZ R36, R20, R36 ;  /* 0x0000002414240221 */ /* 0x000fe40000010000 */
.L_x_13594:
[----:B------:R-:W-:Y:S05]  /*0f40*/  BSYNC B0 ;  /* 0x0000000000007941 */ /* 0x000fea0003800000 */
.L_x_13593:
[----:B------:R-:W-:Y:S01]  /*0f50*/  BSSY B0, `(.L_x_13595) ;  /* 0x0000005000007945 */ /* 0x000fe20003800000 */
[----:B------:R-:W-:Y:S05]  /*0f60*/  @!P6 BRA `(.L_x_13596) ;  /* 0x000000300000e947 */ /* 0x000fea0003800000 */
[----:B-----5:R-:W-:-:S05]  /*0f70*/  HADD2.F32 R37, -RZ, R26.H1_H1 ;  /* 0x3000001aff257230 */ /* 0x020fca0000004100 */
[----:B------:R-:W-:-:S04]  /*0f80*/  FMUL.FTZ R37, R37, c[0x0][0x1ec] ;  /* 0x00007b0025257a20 */ /* 0x000fc80000410000 */
[----:B------:R-:W-:Y:S02]  /*0f90*/  @P0 FADD.FTZ R37, R21, R37 ;  /* 0x0000002515250221 */ /* 0x000fe40000010000 */
.L_x_13596:
[----:B------:R-:W-:Y:S05]  /*0fa0*/  BSYNC B0 ;  /* 0x0000000000007941 */ /* 0x000fea0003800000 */
.L_x_13595:
[----:B------:R-:W-:Y:S01]  /*0fb0*/  BSSY B0, `(.L_x_13597) ;  /* 0x0000005000007945 */ /* 0x000fe20003800000 */
[----:B------:R-:W-:Y:S05]  /*0fc0*/  @!P6 BRA `(.L_x_13598) ;  /* 0x000000300000e947 */ /* 0x000fea0003800000 */
[----:B-----5:R-:W-:-:S05]  /*0fd0*/  HADD2.F32 R38, -RZ, R27.H0_H0 ;  /* 0x2000001bff267230 */ /* 0x020fca0000004100 */
[----:B------:R-:W-:-:S04]  /*0fe0*/  FMUL.FTZ R38, R38, c[0x0][0x1ec] ;  /* 0x00007b0026267a20 */ /* 0x000fc80000410000 */
[----:B------:R-:W-:Y:S02]  /*0ff0*/  @P0 FADD.FTZ R38, R22, R38 ;  /* 0x0000002616260221 */ /* 0x000fe40000010000 */
.L_x_13598:
[----:B------:R-:W-:Y:S05]  /*1000*/  BSYNC B0 ;  /* 0x0000000000007941 */ /* 0x000fea0003800000 */
.L_x_13597:
[----:B------:R-:W-:Y:S01]  /*1010*/  BSSY B0, `(.L_x_13599) ;  /* 0x0000005000007945 */ /* 0x000fe20003800000 */
[----:B------:R-:W-:Y:S05]  /*1020*/  @!P6 BRA `(.L_x_13600) ;  /* 0x000000300000e947 */ /* 0x000fea0003800000 */
[----:B-----5:R-:W-:-:S05]  /*1030*/  HADD2.F32 R39, -RZ, R27.H1_H1 ;  /* 0x3000001bff277230 */ /* 0x020fca0000004100 */
[----:B------:R-:W-:-:S04]  /*1040*/  FMUL.FTZ R39, R39, c[0x0][0x1ec] ;  /* 0x00007b0027277a20 */ /* 0x000fc80000410000 */
[----:B------:R-:W-:Y:S02]  /*1050*/  @P0 FADD.FTZ R39, R23, R39 ;  /* 0x0000002717270221 */ /* 0x000fe40000010000 */
.L_x_13600:
[----:B------:R-:W-:Y:S05]  /*1060*/  BSYNC B0 ;  /* 0x0000000000007941 */ /* 0x000fea0003800000 */
.L_x_13599:
        /* <DEDUP_REMOVED lines=34> */
[----:B-----5:R-:W-:-:S05]  /*1290*/  HADD2.F32 R48, -RZ, R24.H0_H0 ;  /* 0x20000018ff307230 */ /* 0x020fca0000004100 */
[----:B------:R-:W-:-:S04]  /*12a0*/  FMUL.FTZ R48, R48, c[0x0][0x1ec] ;  /* 0x00007b0030307a20 */ /* 0x000fc80000410000 */
[----:B------:R-:W-:Y:S02]  /*12b0*/  @P0 FADD.FTZ R48, R16, R48 ;  /* 0x0000003010300221 */ /* 0x000fe40000010000 */
.L_x_13602:
[----:B------:R-:W-:Y:S05]  /*12c0*/  BSYNC B0 ;  /* 0x0000000000007941 */ /* 0x000fea0003800000 */
.L_x_13601:
[----:B------:R-:W-:Y:S01]  /*12d0*/  BSSY B0, `(.L_x_13603) ;  /* 0x0000005000007945 */ /* 0x000fe20003800000 */
[----:B------:R-:W-:Y:S05]  /*12e0*/  @!P6 BRA `(.L_x_13604) ;  /* 0x000000300000e947 */ /* 0x000fea0003800000 */
[----:B-----5:R-:W-:-:S05]  /*12f0*/  HADD2.F32 R49, -RZ, R24.H1_H1 ;  /* 0x30000018ff317230 */ /* 0x020fca0000004100 */
[----:B------:R-:W-:-:S04]  /*1300*/  FMUL.FTZ R49, R49, c[0x0][0x1ec] ;  /* 0x00007b0031317a20 */ /* 0x000fc80000410000 */
[----:B------:R-:W-:Y:S02]  /*1310*/  @P0 FADD.FTZ R49, R17, R49 ;  /* 0x0000003111310221 */ /* 0x000fe40000010000 */
.L_x_13604:
[----:B------:R-:W-:Y:S05]  /*1320*/  BSYNC B0 ;  /* 0x0000000000007941 */ /* 0x000fea0003800000 */
.L_x_13603:
[----:B------:R-:W-:Y:S01]  /*1330*/  BSSY B0, `(.L_x_13605) ;  /* 0x0000005000007945 */ /* 0x000fe20003800000 */
[----:B------:R-:W-:Y:S05]  /*1340*/  @!P6 BRA `(.L_x_13606) ;  /* 0x000000300000e947 */ /* 0x000fea0003800000 */
[----:B-----5:R-:W-:-:S05]  /*1350*/  HADD2.F32 R50, -RZ, R25.H0_H0 ;  /* 0x20000019ff327230 */ /* 0x020fca0000004100 */
[----:B------:R-:W-:-:S04]  /*1360*/  FMUL.FTZ R50, R50, c[0x0][0x1ec] ;  /* 0x00007b0032327a20 */ /* 0x000fc80000410000 */
[----:B------:R-:W-:Y:S02]  /*1370*/  @P0 FADD.FTZ R50, R18, R50 ;  /* 0x0000003212320221 */ /* 0x000fe40000010000 */
.L_x_13606:
[----:B------:R-:W-:Y:S05]  /*1380*/  BSYNC B0 ;  /* 0x0000000000007941 */ /* 0x000fea0003800000 */
.L_x_13605:
[----:B------:R-:W-:Y:S01]  /*1390*/  BSSY B0, `(.L_x_13607) ;  /* 0x0000005000007945 */ /* 0x000fe20003800000 */
[----:B------:R-:W-:Y:S05]  /*13a0*/  @!P6 BRA `(.L_x_13608) ;  /* 0x000000300000e947 */ /* 0x000fea0003800000 */
[----:B-----5:R-:W-:-:S05]  /*13b0*/  HADD2.F32 R51, -RZ, R25.H1_H1 ;  /* 0x30000019ff337230 */ /* 0x020fca0000004100 */
[----:B------:R-:W-:-:S04]  /*13c0*/  FMUL.FTZ R51, R51, c[0x0][0x1ec] ;  /* 0x00007b0033337a20 */ /* 0x000fc80000410000 */
[----:B------:R-:W-:Y:S02]  /*13d0*/  @P0 FADD.FTZ R51, R19, R51 ;  /* 0x0000003313330221 */ /* 0x000fe40000010000 */
.L_x_13608:
[----:B------:R-:W-:Y:S05]  /*13e0*/  BSYNC B0 ;  /* 0x0000000000007941 */ /* 0x000fea0003800000 */
.L_x_13607:
[----:B------:R-:W-:Y:S01]  /*13f0*/  BSSY B0, `(.L_x_13609) ;  /* 0x0000005000007945 */ /* 0x000fe20003800000 */
[----:B------:R-:W-:Y:S05]  /*1400*/  @!P6 BRA `(.L_x_13610) ;  /* 0x000000300000e947 */ /* 0x000fea0003800000 */
[----:B-----5:R-:W-:-:S05]  /*1410*/  HADD2.F32 R44, -RZ, R26.H0_H0 ;  /* 0x2000001aff2c7230 */ /* 0x020fca0000004100 */
[----:B------:R-:W-:-:S04]  /*1420*/  FMUL.FTZ R44, R44, c[0x0][0x1ec] ;  /* 0x00007b002c2c7a20 */ /* 0x000fc80000410000 */
[----:B------:R-:W-:Y:S02]  /*1430*/  @P0 FADD.FTZ R44, R20, R44 ;  /* 0x0000002c142c0221 */ /* 0x000fe40000010000 */
.L_x_13610:
[----:B------:R-:W-:Y:S05]  /*1440*/  BSYNC B0 ;  /* 0x0000000000007941 */ /* 0x000fea0003800000 */
.L_x_13609:
[----:B------:R-:W-:Y:S01]  /*1450*/  BSSY B0, `(.L_x_13611) ;  /* 0x0000005000007945 */ /* 0x000fe20003800000 */
[----:B------:R-:W-:Y:S05]  /*1460*/  @!P6 BRA `(.L_x_13612) ;  /* 0x000000300000e947 */ /* 0x000fea0003800000 */
[----:B-----5:R-:W-:-:S05]  /*1470*/  HADD2.F32 R45, -RZ, R26.H1_H1 ;  /* 0x3000001aff2d7230 */ /* 0x020fca0000004100 */
[----:B------:R-:W-:-:S04]  /*1480*/  FMUL.FTZ R45, R45, c[0x0][0x1ec] ;  /* 0x00007b002d2d7a20 */ /* 0x000fc80000410000 */
[----:B------:R-:W-:Y:S02]  /*1490*/  @P0 FADD.FTZ R45, R21, R45 ;  /* 0x0000002d152d0221 */ /* 0x000fe40000010000 */
.L_x_13612:
[----:B------:R-:W-:Y:S05]  /*14a0*/  BSYNC B0 ;  /* 0x0000000000007941 */ /* 0x000fea0003800000 */
.L_x_13611:
[----:B------:R-:W-:Y:S01]  /*14b0*/  BSSY B0, `(.L_x_13613) ;  /* 0x0000005000007945 */ /* 0x000fe20003800000 */
[----:B------:R-:W-:Y:S05]  /*14c0*/  @!P6 BRA `(.L_x_13614) ;  /* 0x000000300000e947 */ /* 0x000fea0003800000 */
[----:B-----5:R-:W-:-:S05]  /*14d0*/  HADD2.F32 R46, -RZ, R27.H0_H0 ;  /* 0x2000001bff2e7230 */ /* 0x020fca0000004100 */
[----:B------:R-:W-:-:S04]  /*14e0*/  FMUL.FTZ R46, R46, c[0x0][0x1ec] ;  /* 0x00007b002e2e7a20 */ /* 0x000fc80000410000 */
[----:B------:R-:W-:Y:S02]  /*14f0*/  @P0 FADD.FTZ R46, R22, R46 ;  /* 0x0000002e162e0221 */ /* 0x000fe40000010000 */
.L_x_13614:
[----:B------:R-:W-:Y:S05]  /*1500*/  BSYNC B0 ;  /* 0x0000000000007941 */ /* 0x000fea0003800000 */
.L_x_13613:
[----:B------:R-:W-:Y:S01]  /*1510*/  BSSY B0, `(.L_x_13615) ;  /* 0x0000005000007945 */ /* 0x000fe20003800000 */
[----:B------:R-:W-:Y:S05]  /*1520*/  @!P6 BRA `(.L_x_13616) ;  /* 0x000000300000e947 */ /* 0x000fea0003800000 */
[----:B-----5:R-:W-:-:S05]  /*1530*/  HADD2.F32 R47, -RZ, R27.H1_H1 ;  /* 0x3000001bff2f7230 */ /* 0x020fca0000004100 */
[----:B------:R-:W-:-:S04]  /*1540*/  FMUL.FTZ R47, R47, c[0x0][0x1ec] ;  /* 0x00007b002f2f7a20 */ /* 0x000fc80000410000 */
[----:B------:R-:W-:Y:S02]  /*1550*/  @P0 FADD.FTZ R47, R23, R47 ;  /* 0x0000002f172f0221 */ /* 0x000fe40000010000 */
.L_x_13616:
[----:B------:R-:W-:Y:S05]  /*1560*/  BSYNC B0 ;  /* 0x0000000000007941 */ /* 0x000fea0003800000 */
.L_x_13615:
        /* <DEDUP_REMOVED lines=31> */
.L_x_13623:
        /* <DEDUP_REMOVED lines=68> */
.L_x_13624:
        /* <DEDUP_REMOVED lines=24> */
[C---:B------:R-:W-:Y:S01]  /*1d20*/  FADD.FTZ R31, -R88.reuse, R31 ;  /* 0x0000001f581f7221 */ /* 0x040fe20000010100 */
[----:B------:R-:W-:Y:S01]  /*1d30*/  LEA.HI R64, R65, R64, RZ, 0x3 ;  /* 0x0000004041407211 */ /* 0x000fe200078f18ff */
[----:B------:R-:W-:-:S02]  /*1d40*/  FADD.FTZ R28, -R88, R28 ;  /* 0x0000001c581c7221 */ /* 0x000fc40000010100 */
[----:B------:R-:W-:Y:S01]  /*1d50*/  FADD.FTZ R38, -R88, R38 ;  /* 0x0000002658267221 */ /* 0x000fe20000010100 */
[----:B------:R-:W-:Y:S01]  /*1d60*/  LEA.HI.SX32 R64, R64, R93, 0x1d ;  /* 0x0000005d40407211 */ /* 0x000fe200078feaff */
[C---:B------:R-:W-:Y:S02]  /*1d70*/  FADD.FTZ R32, -R88.reuse, R32 ;  /* 0x0000002058207221 */ /* 0x040fe40000010100 */
[C---:B------:R-:W-:Y:S02]  /*1d80*/  FADD.FTZ R33, -R88.reuse, R33 ;  /* 0x0000002158217221 */ /* 0x040fe40000010100 */
[----:B------:R-:W-:Y:S02]  /*1d90*/  FADD.FTZ R39, -R88, R39 ;  /* 0x0000002758277221 */ /* 0x000fe40000010100 */
        /* <DEDUP_REMOVED lines=9> */
[C---:B------:R-:W-:Y:S02]  /*1e30*/  FADD.FTZ R34, -R88.reuse, R34 ;  /* 0x0000002258227221 */ /* 0x040fe40000010100 */
[----:B------:R-:W-:Y:S02]  /*1e40*/  FFMA.FTZ R65, R73, R29, R84 ;  /* 0x0000001d49417223 */ /* 0x000fe40000010054 */
[C---:B------:R-:W-:Y:S02]  /*1e50*/  FADD.FTZ R42, -R88.reuse, R42 ;  /* 0x0000002a582a7221 */ /* 0x040fe40000010100 */
[----:B------:R-:W-:Y:S02]  /*1e60*/  FADD.FTZ R43, -R88, R43 ;  /* 0x0000002b582b7221 */ /* 0x000fe40000010100 */
[----:B------:R-:W-:-:S02]  /*1e70*/  FFMA.FTZ R30, R72, R30, R83 ;  /* 0x0000001e481e7223 */ /* 0x000fc40000010053 */
[----:B------:R-:W-:Y:S02]  /*1e80*/  FFMA.FTZ R31, R2, R31, R82 ;  /* 0x0000001f021f7223 */ /* 0x000fe40000010052 */
[----:B------:R-:W-:Y:S02]  /*1e90*/  FFMA.FTZ R29, R76, R35, R87 ;  /* 0x000000234c1d7223 */ /* 0x000fe40000010057 */
[C---:B------:R-:W-:Y:S01]  /*1ea0*/  FADD.FTZ R44, -R88.reuse, R44 ;  /* 0x0000002c582c7221 */ /* 0x040fe20000010100 */
[----:B------:R-:W-:Y:S01]  /*1eb0*/  F2FP.PACK_AB R31, R31, R30 ;  /* 0x0000001e1f1f723e */ /* 0x000fe200000000ff */
[----:B------:R-:W-:Y:S02]  /*1ec0*/  FADD.FTZ R45, -R88, R45 ;  /* 0x0000002d582d7221 */ /* 0x000fe40000010100 */
[----:B------:R-:W-:Y:S02]  /*1ed0*/  FFMA.FTZ R28, R74, R28, R86 ;  /* 0x0000001c4a1c7223 */ /* 0x000fe40000010056 */
[----:B------:R-:W-:-:S02]  /*1ee0*/  FFMA.FTZ R35, R56, R38, R12 ;  /* 0x0000002638237223 */ /* 0x000fc4000001000c */
[----:B------:R-:W-:Y:S01]  /*1ef0*/  FFMA.FTZ R32, R85, R32, R92 ;  /* 0x0000002055207223 */ /* 0x000fe2000001005c */
[----:B------:R-:W-:Y:S01]  /*1f00*/  F2FP.PACK_AB R30, R65, R28 ;  /* 0x0000001c411e723e */ /* 0x000fe200000000ff */
[----:B------:R-:W-:Y:S02]  /*1f10*/  FFMA.FTZ R33, R78, R33, R91 ;  /* 0x000000214e217223 */ /* 0x000fe4000001005b */
[----:B------:R-:W-:Y:S02]  /*1f20*/  FFMA.FTZ R38, R59, R39, R11 ;  /* 0x000000273b267223 */ /* 0x000fe4000001000b */
[C---:B------:R-:W-:Y:S01]  /*1f30*/  FMUL.FTZ R34, R90.reuse, R34 ;  /* 0x000000225a227220 */ /* 0x040fe20000410000 */
[----:B------:R-:W-:Y:S01]  /*1f40*/  F2FP.PACK_AB R28, R33, R32 ;  /* 0x00000020211c723e */ /* 0x000fe200000000ff */
[----:B------:R-:W-:Y:S01]  /*1f50*/  FMUL.FTZ R42, R90, R42 ;  /* 0x0000002a5a2a7220 */ /* 0x000fe20000410000 */
[----:B------:R-:W-:Y:S01]  /*1f60*/  F2FP.PACK_AB R35, R38, R35 ;  /* 0x000000232623723e */ /* 0x000fe200000000ff */
[----:B------:R-:W-:-:S02]  /*1f70*/  FMUL.FTZ R43, R90, R43 ;  /* 0x0000002b5a2b7220 */ /* 0x000fc40000410000 */
[C---:B------:R-:W-:Y:S02]  /*1f80*/  FADD.FTZ R36, -R88.reuse, R36 ;  /* 0x0000002458247221 */ /* 0x040fe40000010100 */
[----:B------:R-:W-:Y:S02]  /*1f90*/  FADD.FTZ R37, -R88, R37 ;  /* 0x0000002558257221 */ /* 0x000fe40000010100 */
[C---:B------:R-:W-:Y:S02]  /*1fa0*/  FMUL.FTZ R44, R90.reuse, R44 ;  /* 0x0000002c5a2c7220 */ /* 0x040fe40000410000 */
[----:B------:R-:W-:Y:S02]  /*1fb0*/  FMUL.FTZ R45, R90, R45 ;  /* 0x0000002d5a2d7220 */ /* 0x000fe40000410000 */
[----:B------:R-:W-:Y:S02]  /*1fc0*/  FFMA.FTZ R34, R77, R34, R89 ;  /* 0x000000224d227223 */ /* 0x000fe40000010059 */
[----:B------:R-:W-:-:S02]  /*1fd0*/  FADD.FTZ R46, -R88, R46 ;  /* 0x0000002e582e7221 */ /* 0x000fc40000010100 */
[----:B------:R-:W-:Y:S01]  /*1fe0*/  FADD.FTZ R47, -R88, R47 ;  /* 0x0000002f582f7221 */ /* 0x000fe20000010100 */
[----:B------:R-:W-:Y:S01]  /*1ff0*/  F2FP.PACK_AB R29, R29, R34 ;  /* 0x000000221d1d723e */ /* 0x000fe200000000ff */
[----:B------:R-:W-:Y:S01]  /*2000*/  FFMA.FTZ R33, R52, R42, R79 ;  /* 0x0000002a34217223 */ /* 0x000fe2000001004f */
[----:B------:R-:W-:Y:S01]  /*2010*/  IADD3 R42, R64, 0x20, RZ ;  /* 0x00000020402a7810 */ /* 0x000fe20007ffe0ff */
[----:B------:R-:W-:Y:S02]  /*2020*/  FFMA.FTZ R38, R55, R43, R15 ;  /* 0x0000002b37267223 */ /* 0x000fe4000001000f */
[C---:B------:R-:W-:Y:S02]  /*2030*/  FMUL.FTZ R36, R90.reuse, R36 ;  /* 0x000000245a247220 */ /* 0x040fe40000410000 */
[----:B------:R-:W-:Y:S01]  /*2040*/  FMUL.FTZ R37, R90, R37 ;  /* 0x000000255a257220 */ /* 0x000fe20000410000 */
[----:B------:R-:W-:Y:S01]  /*2050*/  F2FP.PACK_AB R33, R38, R33 ;  /* 0x000000212621723e */ /* 0x000fe200000000ff */
[----:B------:R-:W-:-:S02]  /*2060*/  FFMA.FTZ R44, R62, R44, R6 ;  /* 0x0000002c3e2c7223 */ /* 0x000fc40000010006 */
[----:B------:R-:W-:Y:S02]  /*2070*/  FFMA.FTZ R45, R69, R45, R5 ;  /* 0x0000002d452d7223 */ /* 0x000fe40000010005 */
[C---:B------:R-:W-:Y:S02]  /*2080*/  FADD.FTZ R40, -R88.reuse, R40 ;  /* 0x0000002858287221 */ /* 0x040fe40000010100 */
[C---:B------:R-:W-:Y:S01]  /*2090*/  FADD.FTZ R41, -R88.reuse, R41 ;  /* 0x0000002958297221 */ /* 0x040fe20000010100 */
[----:B------:R-:W-:Y:S01]  /*20a0*/  F2FP.PACK_AB R38, R45, R44 ;  /* 0x0000002c2d26723e */ /* 0x000fe200000000ff */
[C---:B------:R-:W-:Y:S01]  /*20b0*/  FADD.FTZ R50, -R88.reuse, R50 ;  /* 0x0000003258327221 */ /* 0x040fe20000010100 */
[----:B------:R-:W-:Y:S01]  /*20c0*/  HFMA2.MMA R45, -RZ, RZ, 0, 9.5367431640625e-07 ;  /* 0x00000010ff2d7435 */ /* 0x000fe200000001ff */
[----:B------:R-:W-:Y:S01]  /*20d0*/  FADD.FTZ R51, -R88, R51 ;  /* 0x0000003358337221 */ /* 0x000fe20000010100 */
[----:B------:R-:W-:Y:S01]  /*20e0*/  IADD3 R44, R64, 0x40, RZ ;  /* 0x00000040402c7810 */ /* 0x000fe20007ffe0ff */
[----:B------:R-:W-:-:S02]  /*20f0*/  FMUL.FTZ R46, R90, R46 ;  /* 0x0000002e5a2e7220 */ /* 0x000fc40000410000 */
[----:B------:R-:W-:Y:S02]  /*2100*/  FMUL.FTZ R47, R90, R47 ;  /* 0x0000002f5a2f7220 */ /* 0x000fe40000410000 */
[----:B------:R-:W-:Y:S02]  /*2110*/  FFMA.FTZ R34, R54, R36, R14 ;  /* 0x0000002436227223 */ /* 0x000fe4000001000e */
[----:B------:R-:W-:Y:S02]  /*2120*/  FFMA.FTZ R37, R57, R37, R13 ;  /* 0x0000002539257223 */ /* 0x000fe4000001000d */
[C---:B------:R-:W-:Y:S02]  /*2130*/  FADD.FTZ R48, -R88.reuse, R48 ;  /* 0x0000003058307221 */ /* 0x040fe40000010100 */
[----:B------:R-:W-:Y:S01]  /*2140*/  FADD.FTZ R49, -R88, R49 ;  /* 0x0000003158317221 */ /* 0x000fe20000010100 */
[----:B------:R-:W-:Y:S01]  /*2150*/  F2FP.PACK_AB R34, R37, R34 ;  /* 0x000000222522723e */ /* 0x000fe200000000ff */
[----:B------:R-:W-:-:S02]  /*2160*/  FMUL.FTZ R40, R90, R40 ;  /* 0x000000285a287220 */ /* 0x000fc40000410000 */
[C---:B------:R-:W-:Y:S02]  /*2170*/  FMUL.FTZ R41, R90.reuse, R41 ;  /* 0x000000295a297220 */ /* 0x040fe40000410000 */
[C---:B------:R-:W-:Y:S02]  /*2180*/  FMUL.FTZ R50, R90.reuse, R50 ;  /* 0x000000325a327220 */ /* 0x040fe40000410000 */
[----:B------:R-:W-:Y:S02]  /*2190*/  FMUL.FTZ R51, R90, R51 ;  /* 0x000000335a337220 */ /* 0x000fe40000410000 */
[----:B------:R-:W-:Y:S02]  /*21a0*/  FFMA.FTZ R39, R68, R46, R4 ;  /* 0x0000002e44277223 */ /* 0x000fe40000010004 */
[----:B------:R-:W-:Y:S02]  /*21b0*/  FFMA.FTZ R36, R70, R47, R3 ;  /* 0x0000002f46247223 */ /* 0x000fe40000010003 */
[----:B------:R-:W-:-:S02]  /*21c0*/  FMUL.FTZ R48, R90, R48 ;  /* 0x000000305a307220 */ /* 0x000fc40000410000 */
[----:B------:R-:W-:Y:S01]  /*21d0*/  FMUL.FTZ R49, R90, R49 ;  /* 0x000000315a317220 */ /* 0x000fe20000410000 */
[----:B------:R-:W-:Y:S01]  /*21e0*/  F2FP.PACK_AB R39, R36, R39 ;  /* 0x000000272427723e */ /* 0x000fe200000000ff */
        /* <DEDUP_REMOVED lines=15> */
.L_x_13620:
[----:B-1----:R-:W-:Y:S05]  /*22e0*/  BSYNC B0 ;  /* 0x0000000000007941 */ /* 0x002fea0003800000 */
.L_x_13619:
[----:B0-----:R-:W-:-:S04]  /*22f0*/  MOV R28, c[0x0][0x160] ;  /* 0x00005800001c7a02 */ /* 0x001fc80000000f00 */
[----:B------:R-:W-:-:S04]  /*2300*/  LEA R71, R28, R71, 0x2 ;  /* 0x000000471c477211 */ /* 0x000fc800078e10ff */
[----:B------:R-:W-:-:S13]  /*2310*/  ISETP.GE.AND P0, PT, R71, c[0x0][0x164], PT ;  /* 0x0000590047007a0c */ /* 0x000fda0003f06270 */
[----:B-----5:R-:W-:Y:S01]  /*2320*/  @P0 CALL.REL.NOINC `(.L_x_13621) ;  /* 0x0000001000000944 */ /* 0x020fe20003c00000 */
[----:B------:R-:W-:Y:S05]  /*2330*/  BRA `(.L_x_13622) ;  /* 0xffffe1a000007947 */ /* 0x000fea000383ffff */
.L_x_13621:
[----:B------:R-:W-:Y:S05]  /*2340*/  EXIT ;  /* 0x000000000000794d */ /* 0x000fea0003800000 */
.L_x_13617:
[----:B0-----:R-:W-:Y:S01]  /*2350*/  HFMA2.MMA R66, -RZ, RZ, 0, 5.9604644775390625e-08 ;  /* 0x00000001ff427435 */ /* 0x001fe200000001ff */
[----:B------:R-:W-:Y:S02]  /*2360*/  MOV R90, R88 ;  /* 0x00000058005a7202 */ /* 0x000fe40000000f00 */
[----:B------:R-:W-:Y:S02]  /*2370*/  MOV R65, 0xffffffff ;  /* 0xffffffff00417802 */ /* 0x000fe40000000f00 */
[----:B------:R-:W-:Y:S02]  /*2380*/  MOV R64, 0x23a0 ;  /* 0x000023a000407802 */ /* 0x000fe40000000f00 */
[----:B-----5:R-:W-:Y:S05]  /*2390*/  CALL.REL.NOINC `($__internal_99_$__cuda_sm70_shflsync_bfly_p) ;  /* 0x0000063000007944 */ /* 0x020fea0003c00000 */
[----:B------:R-:W-:Y:S05]  /*23a0*/  BRA `(.L_x_13623) ;  /* 0xfffff3b000007947 */ /* 0x000fea000383ffff */
.L_x_13618:
[----:B------:R-:W-:Y:S01]  /*23b0*/  HFMA2.MMA R66, -RZ, RZ, 0, 1.1920928955078125e-07 ;  /* 0x00000002ff427435 */ /* 0x000fe200000001ff */
[----:B------:R-:W-:Y:S02]  /*23c0*/  MOV R90, R88 ;  /* 0x00000058005a7202 */ /* 0x000fe40000000f00 */
[----:B------:R-:W-:Y:S02]  /*23d0*/  MOV R65, 0xffffffff ;  /* 0xffffffff00417802 */ /* 0x000fe40000000f00 */
[----:B------:R-:W-:-:S02]  /*23e0*/  MOV R64, 0x2400 ;  /* 0x0000240000407802 */ /* 0x000fc40000000f00 */
[----:B-----5:R-:W-:Y:S05]  /*23f0*/  CALL.REL.NOINC `($__internal_99_$__cuda_sm70_shflsync_bfly_p) ;  /* 0x000005d000007944 */ /* 0x020fea0003c00000 */
[----:B------:R-:W-:Y:S01]  /*2400*/  FADD.FTZ R88, R88, R66 ;  /* 0x0000004258587221 */ /* 0x000fe20000010000 */
[----:B------:R-:W-:Y:S01]  /*2410*/  HFMA2.MMA R66, -RZ, RZ, 0, 2.384185791015625e-07 ;  /* 0x00000004ff427435 */ /* 0x000fe200000001ff */
[----:B------:R-:W-:-:S02]  /*2420*/  MOV R65, 0xffffffff ;  /* 0xffffffff00417802 */ /* 0x000fc40000000f00 */
[----:B------:R-:W-:Y:S02]  /*2430*/  MOV R64, 0x2460 ;  /* 0x0000246000407802 */ /* 0x000fe40000000f00 */
[----:B------:R-:W-:Y:S02]  /*2440*/  MOV R90, R88 ;  /* 0x00000058005a7202 */ /* 0x000fe40000000f00 */
[----:B------:R-:W-:Y:S05]  /*2450*/  CALL.REL.NOINC `($__internal_99_$__cuda_sm70_shflsync_bfly_p) ;  /* 0x0000057000007944 */ /* 0x000fea0003c00000 */
[----:B------:R-:W-:Y:S01]  /*2460*/  FADD.FTZ R88, R88, R66 ;  /* 0x0000004258587221 */ /* 0x000fe20000010000 */
[----:B------:R-:W-:Y:S01]  /*2470*/  HFMA2.MMA R66, -RZ, RZ, 0, 4.76837158203125e-07 ;  /* 0x00000008ff427435 */ /* 0x000fe200000001ff */
[----:B------:R-:W-:Y:S02]  /*2480*/  MOV R65, 0xffffffff ;  /* 0xffffffff00417802 */ /* 0x000fe40000000f00 */
[----:B------:R-:W-:Y:S02]  /*2490*/  MOV R64, 0x24c0 ;  /* 0x000024c000407802 */ /* 0x000fe40000000f00 */
[----:B------:R-:W-:Y:S02]  /*24a0*/  MOV R90, R88 ;  /* 0x00000058005a7202 */ /* 0x000fe40000000f00 */
[----:B------:R-:W-:Y:S05]  /*24b0*/  CALL.REL.NOINC `($__internal_99_$__cuda_sm70_shflsync_bfly_p) ;  /* 0x0000051000007944 */ /* 0x000fea0003c00000 */
[----:B------:R-:W-:Y:S01]  /*24c0*/  FADD.FTZ R88, R88, R66 ;  /* 0x0000004258587221 */ /* 0x000fe20000010000 */
[----:B------:R-:W-:Y:S01]  /*24d0*/  HFMA2.MMA R66, -RZ, RZ, 0, 9.5367431640625e-07 ;  /* 0x00000010ff427435 */ /* 0x000fe200000001ff */
[----:B------:R-:W-:-:S02]  /*24e0*/  MOV R65, 0xffffffff ;  /* 0xffffffff00417802 */ /* 0x000fc40000000f00 */
[----:B------:R-:W-:Y:S02]  /*24f0*/  MOV R64, 0x2520 ;  /* 0x0000252000407802 */ /* 0x000fe40000000f00 */
[----:B------:R-:W-:Y:S02]  /*2500*/  MOV R90, R88 ;  /* 0x00000058005a7202 */ /* 0x000fe40000000f00 */
[----:B------:R-:W-:Y:S05]  /*2510*/  CALL.REL.NOINC `($__internal_99_$__cuda_sm70_shflsync_bfly_p) ;  /* 0x000004b000007944 */ /* 0x000fea0003c00000 */
        /* <DEDUP_REMOVED lines=53> */
[----:B------:R-:W-:Y:S05]  /*2870*/  CALL.REL.NOINC `($__internal_99_$__cuda_sm70_shflsync_bfly_p) ;  /* 0x0000015000007944 */ /* 0x000fea0003c00000 */
[----:B------:R-:W-:Y:S01]  /*2880*/  FADD.FTZ R90, R90, R66 ;  /* 0x000000425a5a7221 */ /* 0x000fe20000010000 */
[----:B------:R-:W-:Y:S01]  /*2890*/  HFMA2.MMA R66, -RZ, RZ, 0, 1.1920928955078125e-07 ;  /* 0x00000002ff427435 */ /* 0x000fe200000001ff */
[----:B------:R-:W-:Y:S02]  /*28a0*/  MOV R65, 0xffffffff ;  /* 0xffffffff00417802 */ /* 0x000fe40000000f00 */
[----:B------:R-:W-:-:S03]  /*28b0*/  MOV R64, 0x28d0 ;  /* 0x000028d000407802 */ /* 0x000fc60000000f00 */
[----:B------:R-:W-:Y:S05]  /*28c0*/  CALL.REL.NOINC `($__internal_99_$__cuda_sm70_shflsync_bfly_p) ;  /* 0x0000010000007944 */ /* 0x000fea0003c00000 */
[----:B------:R-:W-:Y:S01]  /*28d0*/  FADD.FTZ R90, R90, R66 ;  /* 0x000000425a5a7221 */ /* 0x000fe20000010000 */
[----:B------:R-:W-:Y:S01]  /*28e0*/  HFMA2.MMA R66, -RZ, RZ, 0, 2.384185791015625e-07 ;  /* 0x00000004ff427435 */ /* 0x000fe200000001ff */
[----:B------:R-:W-:Y:S02]  /*28f0*/  MOV R65, 0xffffffff ;  /* 0xffffffff00417802 */ /* 0x000fe40000000f00 */
[----:B------:R-:W-:-:S03]  /*2900*/  MOV R64, 0x2920 ;  /* 0x0000292000407802 */ /* 0x000fc60000000f00 */
[----:B------:R-:W-:Y:S05]  /*2910*/  CALL.REL.NOINC `($__internal_99_$__cuda_sm70_shflsync_bfly_p) ;  /* 0x000000b000007944 */ /* 0x000fea0003c00000 */
[----:B------:R-:W-:Y:S01]  /*2920*/  FADD.FTZ R90, R90, R66 ;  /* 0x000000425a5a7221 */ /* 0x000fe20000010000 */
[----:B------:R-:W-:Y:S01]  /*2930*/  HFMA2.MMA R66, -RZ, RZ, 0, 4.76837158203125e-07 ;  /* 0x00000008ff427435 */ /* 0x000fe200000001ff */
[----:B------:R-:W-:-:S02]  /*2940*/  MOV R65, 0xffffffff ;  /* 0xffffffff00417802 */ /* 0x000fc40000000f00 */
[----:B------:R-:W-:-:S03]  /*2950*/  MOV R64, 0x2970 ;  /* 0x0000297000407802 */ /* 0x000fc60000000f00 */
[----:B------:R-:W-:Y:S05]  /*2960*/  CALL.REL.NOINC `($__internal_99_$__cuda_sm70_shflsync_bfly_p) ;  /* 0x0000006000007944 */ /* 0x000fea0003c00000 */
[----:B------:R-:W-:Y:S01]  /*2970*/  FADD.FTZ R90, R90, R66 ;  /* 0x000000425a5a7221 */ /* 0x000fe20000010000 */
[----:B------:R-:W-:Y:S01]  /*2980*/  HFMA2.MMA R66, -RZ, RZ, 0, 9.5367431640625e-07 ;  /* 0x00000010ff427435 */ /* 0x000fe200000001ff */
[----:B------:R-:W-:Y:S02]  /*2990*/  MOV R65, 0xffffffff ;  /* 0xffffffff00417802 */ /* 0x000fe40000000f00 */
[----:B------:R-:W-:-:S03]  /*29a0*/  MOV R64, 0x29c0 ;  /* 0x000029c000407802 */ /* 0x000fc60000000f00 */
[----:B------:R-:W-:Y:S05]  /*29b0*/  CALL.REL.NOINC `($__internal_99_$__cuda_sm70_shflsync_bfly_p) ;  /* 0x0000001000007944 */ /* 0x000fea0003c00000 */
[----:B------:R-:W-:Y:S05]  /*29c0*/  BRA `(.L_x_13624) ;  /* 0xfffff1d000007947 */ /* 0x000fea000383ffff */
        .weak           $__internal_99_$__cuda_sm70_shflsync_bfly_p
        .type           $__internal_99_$__cuda_sm70_shflsync_bfly_p,@function
        .size           $__internal_99_$__cuda_sm70_shflsync_bfly_p,(.L_x_22267 - $__internal_99_$__cuda_sm70_shflsync_bfly_p)
$__internal_99_$__cuda_sm70_shflsync_bfly_p:
[----:B------:R-:W-:Y:S01]  /*29d0*/  HFMA2.MMA R93, -RZ, RZ, 0, 1.847743988037109375e-06 ;  /* 0x0000001fff5d7435 */ /* 0x000fe200000001ff */
[----:B------:R-:W-:Y:S06]  /*29e0*/  WARPSYNC R65 ;  /* 0x0000004100007348 */ /* 0x000fec0003800000 */
[----:B------:R0:W1:Y:S04]  /*29f0*/  SHFL.BFLY PT, R66, R90, R66, R93 ;  /* 0x0c0000425a427389 */ /* 0x00006800000e005d */
[----:B0-----:R-:W0:Y:S01]  /*2a00*/  S2R R93, SR_TID.X ;  /* 0x00000000005d7919 */ /* 0x001e220000002100 */
[----:B------:R-:W-:-:S02]  /*2a10*/  MOV R65, 0x0 ;  /* 0x0000000000417802 */ /* 0x000fc40000000f00 */
[----:B0-----:R-:W-:Y:S02]  /*2a20*/  LOP3.LUT R93, R93, 0x1f, RZ, 0xc0, !PT ;  /* 0x0000001f5d5d7812 */ /* 0x001fe400078ec0ff */
[----:B-1----:R-:W-:Y:S05]  /*2a30*/  RET.REL.NODEC R64 `(_ZN10layer_norm13ln_fwd_kernelINS_13Kernel_traitsI6__halfS2_fS2_fjLj768ELj1ELj4ELj1ELj16ENS_18Kernel_traits_baseILj768ES2_S2_fS2_fjLj128EEEEELb0ELb0ELb1ELb1EEEvNS_9FwdParamsE) ;  /* 0xffffd5c040007950 */ /* 0x002fea0003c3ffff */
.L_x_13625:
        /* <DEDUP_REMOVED lines=12> */
.L_x_22267:


//--------------------- .text._ZN10layer_norm13ln_fwd_kernelINS_13Kernel_traitsI6__halfS2_fS2_fjLj768ELj1ELj4ELj1ELj16ENS_18Kernel_traits_baseILj768ES2_S2_fS2_fjLj128EEEEELb0ELb1ELb0ELb0EEEvNS_9FwdParamsE --------------------------
	.section	.text._ZN10layer_norm13ln_fwd_kernelINS_13Kernel_traitsI6__halfS2_fS2_fjLj768ELj1ELj4ELj1ELj16ENS_18Kernel_traits_baseILj768ES2_S2_fS2_fjLj128EEEEELb0ELb1ELb0ELb0EEEvNS_9FwdParamsE,"ax",@progbits
	.sectioninfo	@"SHI_REGISTERS=125"
	.align	128
        .global         _ZN10layer_norm13ln_fwd_kernelINS_13Kernel_traitsI6__halfS2_fS2_fjLj768ELj1ELj4ELj1ELj16ENS_18Kernel_traits_baseILj768ES2_S2_fS2_fjLj128EEEEELb0ELb1ELb0ELb0EEEvNS_9FwdParamsE
        .type           _ZN10layer_norm13ln_fwd_kernelINS_13Kernel_traitsI6__halfS2_fS2_fjLj768ELj1ELj4ELj1ELj16ENS_18Kernel_traits_baseILj768ES2_S2_fS2_fjLj128EEEEELb0ELb1ELb0ELb0EEEvNS_9FwdParamsE,@function
        .size           _ZN10layer_norm13ln_fwd_kernelINS_13Kernel_traitsI6__halfS2_fS2_fjLj768ELj1ELj4ELj1ELj16ENS_18Kernel_traits_baseILj768ES2_S2_fS2_fjLj128EEEEELb0ELb1ELb0ELb0EEEvNS_9FwdParamsE,(.L_x_22268 - _ZN10layer_norm13ln_fwd_kernelINS_13Kernel_traitsI6__halfS2_fS2_fjLj768ELj1ELj4ELj1ELj16ENS_18Kernel_traits_baseILj768ES2_S2_fS2_fjLj128EEEEELb0ELb1ELb0ELb0EEEvNS_9FwdParamsE)
        .other          _ZN10layer_norm13ln_fwd_kernelINS_13Kernel_traitsI6__halfS2_fS2_fjLj768ELj1ELj4ELj1ELj16ENS_18Kernel_traits_baseILj768ES2_S2_fS2_fjLj128EEEEELb0ELb1ELb0ELb0EEEvNS_9FwdParamsE,@"STO_CUDA_ENTRY STV_DEFAULT"
_ZN10layer_norm13ln_fwd_kernelINS_13Kernel_traitsI6__halfS2_fS2_fjLj768ELj1ELj4ELj1ELj16ENS_18Kernel_traits_baseILj768ES2_S2_fS2_fjLj128EEEEELb0ELb1ELb0ELb0EEEvNS_9FwdParamsE:
.text._ZN10layer_norm13ln_fwd_kernelINS_13Kernel_traitsI6__halfS2_fS2_fjLj768ELj1ELj4ELj1ELj16ENS_18Kernel_traits_baseILj768ES2_S2_fS2_fjLj128EEEEELb0ELb1ELb0ELb0EEEvNS_9FwdParamsE:
        /* <DEDUP_REMOVED lines=32> */
.L_x_13627:
[----:B0-----:R-:W-:Y:S05]  /*0200*/  BSYNC B0 ;  /* 0x0000000000007941 */ /* 0x001fea0003800000 */
.L_x_13626:
        /* <DEDUP_REMOVED lines=16> */
.L_x_13629:
[----:B0-----:R-:W-:Y:S05]  /*0310*/  BSYNC B0 ;  /* 0x0000000000007941 */ /* 0x001fea0003800000 */
.L_x_13628:
        /* <DEDUP_REMOVED lines=15> */
.L_x_13631:
[----:B0-----:R-:W-:Y:S05]  /*0410*/  BSYNC B0 ;  /* 0x0000000000007941 */ /* 0x001fea0003800000 */
.L_x_13630:
        /* <DEDUP_REMOVED lines=74> */
.L_x_13647:
        /* <DEDUP_REMOVED lines=28> */
[----:B------:R-:W-:Y:S01]  /*0a80*/  LEA.HI.X R57, R109, c[0x0][0x18c], RZ, 0x5, P1 ;  /* 0x000063006d397a11 */ /* 0x000fe200008f2cff */
[----:B--2---:R-:W-:-:S02]  /*0a90*/  HADD2.F32 R38, -RZ, R32.H0_H0 ;  /* 0x20000020ff267230 */ /* 0x004fc40000004100 */
[----:B------:R-:W-:Y:S02]  /*0aa0*/  HADD2.F32 R112, -RZ, R32.H1_H1 ;  /* 0x30000020ff707230 */ /* 0x000fe40000004100 */
[--C-:B------:R-:W-:Y:S01]  /*0ab0*/  HADD2.F32 R116, -RZ, R34.reuse.H0_H0 ;  /* 0x20000022ff747230 */ /* 0x100fe20000004100 */
[-C--:B------:R-:W-:Y:S01]  /*0ac0*/  FMUL.FTZ R38, R38, R59.reuse ;  /* 0x0000003b26267220 */ /* 0x080fe20000410000 */
[--C-:B------:R-:W-:Y:S02]  /*0ad0*/  HADD2.F32 R114, -RZ, R33.reuse.H0_H0 ;  /* 0x20000021ff727230 */ /* 0x100fe40000004100 */
[----:B------:R-:W-:Y:S01]  /*0ae0*/  HADD2.F32 R32, -RZ, R33.H1_H1 ;  /* 0x30000021ff207230 */ /* 0x000fe20000004100 */
[-C--:B------:R-:W-:Y:S01]  /*0af0*/  FMUL.FTZ R33, R112, R59.reuse ;  /* 0x0000003b70217220 */ /* 0x080fe20000410000 */
[----:B------:R-:W-:Y:S01]  /*0b00*/  HADD2.F32 R34, -RZ, R34.H1_H1 ;  /* 0x30000022ff227230 */ /* 0x000fe20000004100 */
[-C--:B------:R-:W-:Y:S01]  /*0b10*/  FMUL.FTZ R114, R114, R59.reuse ;  /* 0x0000003b72727220 */ /* 0x080fe20000410000 */
[--C-:B------:R-:W-:Y:S01]  /*0b20*/  HADD2.F32 R118, -RZ, R35.reuse.H0_H0 ;  /* 0x20000023ff767230 */ /* 0x100fe20000004100 */
[-C--:B------:R-:W-:Y:S01]  /*0b30*/  FMUL.FTZ R116, R116, R59.reuse ;  /* 0x0000003b74747220 */ /* 0x080fe20000410000 */
[----:B------:R-:W-:Y:S01]  /*0b40*/  HADD2.F32 R120, -RZ, R35.H1_H1 ;  /* 0x30000023ff787230 */ /* 0x000fe20000004100 */
[-C--:B------:R-:W-:Y:S01]  /*0b50*/  FMUL.FTZ R35, R32, R59.reuse ;  /* 0x0000003b20237220 */ /* 0x080fe20000410000 */
[----:B------:R-:W-:Y:S01]  /*0b60*/  IADD3 R112, R109, 0x20, RZ ;  /* 0x000000206d707810 */ /* 0x000fe20007ffe0ff */
[----:B0-----:R-:W-:-:S02]  /*0b70*/  FMUL.FTZ R37, R34, R59 ;  /* 0x0000003b22257220 */ /* 0x001fc40000410000 */
        /* <DEDUP_REMOVED lines=20> */
.L_x_13633:
[----:B------:R-:W-:Y:S05]  /*0cc0*/  BSYNC B0 ;  /* 0x0000000000007941 */ /* 0x000fea0003800000 */
.L_x_13632:
        /* <DEDUP_REMOVED lines=15> */
[----:B------:R-:W-:Y:S01]  /*0dc0*/  IADD3 R112, R112, 0x20, RZ ;  /* 0x0000002070707810 */ /* 0x000fe20007ffe0ff */
[--C-:B--2---:R-:W-:Y:S02]  /*0dd0*/  HADD2.F32 R46, -RZ, R40.reuse.H0_H0 ;  /* 0x20000028ff2e7230 */ /* 0x104fe40000004100 */
        /* <DEDUP_REMOVED lines=11> */
[----:B------:R-:W-:-:S02]  /*0e90*/  FMUL.FTZ R43, R40, R59 ;  /* 0x0000003b282b7220 */ /* 0x000fc40000410000 */
[-C--:B-1----:R-:W-:Y:S02]  /*0ea0*/  FMUL.FTZ R45, R42, R59.reuse ;  /* 0x0000003b2a2d7220 */ /* 0x082fe40000410000 */
        /* <DEDUP_REMOVED lines=10> */
[----:B---3--:R-:W-:-:S02]  /*0f50*/  @P0 FADD.FTZ R40, R24, R40 ;  /* 0x0000002818280221 */ /* 0x008fc40000010000 */
        /* <DEDUP_REMOVED lines=9> */
.L_x_13635:
[----:B------:R-:W-:Y:S05]  /*0ff0*/  BSYNC B0 ;  /* 0x0000000000007941 */ /* 0x000fea0003800000 */
.L_x_13634:
        /* <DEDUP_REMOVED lines=14> */
[----:B------:R-:W-:Y:S01]  /*10e0*/  LEA.HI.X R57, R112, c[0x0][0x18c], RZ, 0x5, P1 ;  /* 0x0000630070397a11 */ /* 0x000fe200008f2cff */
[----:B--2---:R-:W-:-:S02]  /*10f0*/  HADD2.F32 R54, -RZ, R48.H0_H0 ;  /* 0x20000030ff367230 */ /* 0x004fc40000004100 */
[----:B------:R-:W-:Y:S02]  /*1100*/  HADD2.F32 R114, -RZ, R48.H1_H1 ;  /* 0x30000030ff727230 */ /* 0x000fe40000004100 */
[--C-:B------:R-:W-:Y:S02]  /*1110*/  HADD2.F32 R118, -RZ, R49.reuse.H1_H1 ;  /* 0x30000031ff767230 */ /* 0x100fe40000004100 */
[--C-:B------:R-:W-:Y:S02]  /*1120*/  HADD2.F32 R48, -RZ, R50.reuse.H0_H0 ;  /* 0x20000032ff307230 */ /* 0x100fe40000004100 */
[----:B------:R-:W-:Y:S01]  /*1130*/  HADD2.F32 R116, -RZ, R49.H0_H0 ;  /* 0x20000031ff747230 */ /* 0x000fe20000004100 */
[-C--:B------:R-:W-:Y:S01]  /*1140*/  FMUL.FTZ R49, R54, R59.reuse ;  /* 0x0000003b36317220 */ /* 0x080fe20000410000 */
[----:B------:R-:W-:Y:S01]  /*1150*/  HADD2.F32 R50, -RZ, R50.H1_H1 ;  /* 0x30000032ff327230 */ /* 0x000fe20000004100 */
[-C--:B-1----:R-:W-:Y:S01]  /*1160*/  FMUL.FTZ R53, R118, R59.reuse ;  /* 0x0000003b76357220 */ /* 0x082fe20000410000 */
[--C-:B------:R-:W-:Y:S01]  /*1170*/  HADD2.F32 R120, -RZ, R51.reuse.H0_H0 ;  /* 0x20000033ff787230 */ /* 0x100fe20000004100 */
[-C--:B------:R-:W-:Y:S01]  /*1180*/  FMUL.FTZ R116, R116, R59.reuse ;  /* 0x0000003b74747220 */ /* 0x080fe20000410000 */
[----:B------:R-:W-:Y:S01]  /*1190*/  HADD2.F32 R122, -RZ, R51.H1_H1 ;  /* 0x30000033ff7a7230 */ /* 0x000fe20000004100 */
        /* <DEDUP_REMOVED lines=23> */
.L_x_13637:
[----:B------:R-:W-:Y:S05]  /*1310*/  BSYNC B0 ;  /* 0x0000000000007941 */ /* 0x000fea0003800000 */
.L_x_13636:
        /* <DEDUP_REMOVED lines=30> */
.L_x_13648:
        /* <DEDUP_REMOVED lines=69> */
.L_x_13649:
        /* <DEDUP_REMOVED lines=30> */
[--C-:B------:R-:W-:Y:S02]  /*1b30*/  FADD.FTZ R118, R36, -R114.reuse ;  /* 0x8000007224767221 */ /* 0x100fe40000010000 */
[--C-:B------:R-:W-:Y:S01]  /*1b40*/  FADD.FTZ R120, R37, -R114.reuse ;  /* 0x8000007225787221 */ /* 0x100fe20000010000 */
[----:B------:R-:W-:Y:S01]  /*1b50*/  F2FP.PACK_AB R57, R59, R112 ;  /* 0x000000703b39723e */ /* 0x000fe200000000ff */
        /* <DEDUP_REMOVED lines=16> */
.L_x_13641:
[----:B------:R-:W-:Y:S05]  /*1c60*/  BSYNC B0 ;  /* 0x0000000000007941 */ /* 0x000fea0003800000 */
.L_x_13640:
        /* <DEDUP_REMOVED lines=34> */
.L_x_13643:
[----:B------:R-:W-:Y:S05]  /*1e90*/  BSYNC B0 ;  /* 0x0000000000007941 */ /* 0x000fea0003800000 */
.L_x_13642:
        /* <DEDUP_REMOVED lines=33> */
.L_x_13645:
[----:B------:R-:W-:Y:S05]  /*20b0*/  BSYNC B0 ;  /* 0x0000000000007941 */ /* 0x000fea0003800000 */
.L_x_13644:
[----:B0-2---:R-:W-:-:S05]  /*20c0*/  MOV R56, 0x4 ;  /* 0x0000000400387802 */ /* 0x005fca0000000f00 */
[----:B------:R-:W-:-:S05]  /*20d0*/  IMAD R111, R56, c[0x0][0x160], R111 ;  /* 0x00005800386f7a24 */ /* 0x000fca00078e026f */
[----:B------:R-:W-:-:S13]  /*20e0*/  ISETP.GE.AND P0, PT, R111, c[0x0][0x164], PT ;  /* 0x000059006f007a0c */ /* 0x000fda0003f06270 */
[----:B------:R-:W-:Y:S01]  /*20f0*/  @P0 CALL.REL.NOINC `(.L_x_13646) ;  /* 0x0000001000000944 */ /* 0x000fe20003c00000 */
[----:B------:R-:W-:Y:S05]  /*2100*/  BRA `(.L_x_13647) ;  /* 0xffffe7b000007947 */ /* 0x000fea000383ffff */
.L_x_13646:
[----:B------:R-:W-:Y:S05]  /*2110*/  EXIT ;  /* 0x000000000000794d */ /* 0x000fea0003800000 */
.L_x_13638:
[----:B------:R-:W-:Y:S01]  /*2120*/  HFMA2.MMA R115, -RZ, RZ, 0, 5.9604644775390625e-08 ;  /* 0x00000001ff737435 */ /* 0x000fe200000001ff */
[----:B------:R-:W-:Y:S02]  /*2130*/  MOV R58, R59 ;  /* 0x0000003b003a7202 */ /* 0x000fe40000000f00 */
[----:B------:R-:W-:Y:S02]  /*2140*/  MOV R114, 0x1f ;  /* 0x0000001f00727802 */ /* 0x000fe40000000f00 */
[----:B------:R-:W-:Y:S02]  /*2150*/  MOV R117, 0xffffffff ;  /* 0xffffffff00757802 */ /* 0x000fe40000000f00 */
[----:B------:R-:W-:Y:S02]  /*2160*/  MOV R56, 0x2180 ;  /* 0x0000218000387802 */ /* 0x000fe40000000f00 */
[----:B------:R-:W-:Y:S05]  /*2170*/  CALL.REL.NOINC `($__internal_100_$__cuda_sm70_shflsync_bfly_p) ;  /* 0x000006c000007944 */ /* 0x000fea0003c00000 */
[----:B-1----:R-:W-:Y:S01]  /*2180*/  MOV R56, R115 ;  /* 0x0000007300387202 */ /* 0x002fe20000000f00 */
[----:B0-----:R-:W-:Y:S05]  /*2190*/  BRA `(.L_x_13648) ;  /* 0xfffff36000007947 */ /* 0x001fea000383ffff */
.L_x_13639:
[----:B------:R-:W-:Y:S01]  /*21a0*/  HFMA2.MMA R115, -RZ, RZ, 0, 1.1920928955078125e-07 ;  /* 0x00000002ff737435 */ /* 0x000fe200000001ff */
[----:B------:R-:W-:Y:S02]  /*21b0*/  MOV R58, R116 ;  /* 0x00000074003a7202 */ /* 0x000fe40000000f00 */
[----:B------:R-:W-:-:S02]  /*21c0*/  MOV R114, 0x1f ;  /* 0x0000001f00727802 */ /* 0x000fc40000000f00 */
[----:B------:R-:W-:Y:S02]  /*21d0*/  MOV R117, 0xffffffff ;  /* 0xffffffff00757802 */ /* 0x000fe40000000f00 */
[----:B------:R-:W-:Y:S02]  /*21e0*/  MOV R56, 0x2200 ;  /* 0x0000220000387802 */ /* 0x000fe40000000f00 */
[----:B0-----:R-:W-:Y:S05]  /*21f0*/  CALL.REL.NOINC `($__internal_100_$__cuda_sm70_shflsync_bfly_p) ;  /* 0x0000064000007944 */ /* 0x001fea0003c00000 */
[----:B01----:R-:W-:Y:S01]  /*2200*/  FADD.FTZ R58, R116, R115 ;  /* 0x00000073743a7221 */ /* 0x003fe20000010000 */
[----:B------:R-:W-:Y:S01]  /*2210*/  HFMA2.MMA R115, -RZ, RZ, 0, 2.384185791015625e-07 ;  /* 0x00000004ff737435 */ /* 0x000fe200000001ff */
[----:B------:R-:W-:Y:S02]  /*2220*/  MOV R114, 0x1f ;  /* 0x0000001f00727802 */ /* 0x000fe40000000f00 */
[----:B------:R-:W-:Y:S02]  /*2230*/  MOV R117, 0xffffffff ;  /* 0xffffffff00757802 */ /* 0x000fe40000000f00 */
[----:B------:R-:W-:Y:S02]  /*2240*/  MOV R56, 0x2260 ;  /* 0x0000226000387802 */ /* 0x000fe40000000f00 */
[----:B------:R-:W-:Y:S05]  /*2250*/  CALL.REL.NOINC `($__internal_100_$__cuda_sm70_shflsync_bfly_p) ;  /* 0x000005e000007944 */ /* 0x000fea0003c00000 */
[----:B01----:R-:W-:Y:S01]  /*2260*/  FADD.FTZ R58, R58, R115 ;  /* 0x000000733a3a7221 */ /* 0x003fe20000010000 */
[----:B------:R-:W-:Y:S01]  /*2270*/  HFMA2.MMA R115, -RZ, RZ, 0, 4.76837158203125e-07 ;  /* 0x00000008ff737435 */ /* 0x000fe200000001ff */
[----:B------:R-:W-:-:S02]  /*2280*/  MOV R114, 0x1f ;  /* 0x0000001f00727802 */ /* 0x000fc40000000f00 */
[----:B------:R-:W-:Y:S02]  /*2290*/  MOV R117, 0xffffffff ;  /* 0xffffffff00757802 */ /* 0x000fe40000000f00 */
[----:B------:R-:W-:Y:S02]  /*22a0*/  MOV R56, 0x22c0 ;  /* 0x000022c000387802 */ /* 0x000fe40000000f00 */
[----:B------:R-:W-:Y:S05]  /*22b0*/  CALL.REL.NOINC `($__internal_100_$__cuda_sm70_shflsync_bfly_p) ;  /* 0x0000058000007944 */ /* 0x000fea0003c00000 */
[----:B01----:R-:W-:Y:S01]  /*22c0*/  FADD.FTZ R58, R58, R115 ;  /* 0x000000733a3a7221 */ /* 0x003fe20000010000 */
[----:B------:R-:W-:Y:S01]  /*22d0*/  HFMA2.MMA R115, -RZ, RZ, 0, 9.5367431640625e-07 ;  /* 0x00000010ff737435 */ /* 0x000fe200000001ff */
[----:B------:R-:W-:Y:S02]  /*22e0*/  MOV R114, 0x1f ;  /* 0x0000001f00727802 */ /* 0x000fe40000000f00 */
[----:B------:R-:W-:Y:S02]  /*22f0*/  MOV R117, 0xffffffff ;  /* 0xffffffff00757802 */ /* 0x000fe40000000f00 */
[----:B------:R-:W-:Y:S02]  /*2300*/  MOV R56, 0x2320 ;  /* 0x0000232000387802 */ /* 0x000fe40000000f00 */
[----:B------:R-:W-:Y:S05]  /*2310*/  CALL.REL.NOINC `($__internal_100_$__cuda_sm70_shflsync_bfly_p) ;  /* 0x0000052000007944 */ /* 0x000fea0003c00000 */
        /* <DEDUP_REMOVED lines=55> */
[----:B------:R-:W-:Y:S05]  /*2690*/  CALL.REL.NOINC `($__internal_100_$__cuda_sm70_shflsync_bfly_p) ;  /* 0x000001a000007944 */ /* 0x000fea0003c00000 */
[----:B01----:R-:W-:Y:S01]  /*26a0*/  FADD.FTZ R58, R58, R115 ;  /* 0x000000733a3a7221 */ /* 0x003fe20000010000 */
[----:B------:R-:W-:Y:S01]  /*26b0*/  HFMA2.MMA R115, -RZ, RZ, 0, 1.1920928955078125e-07 ;  /* 0x00000002ff737435 */ /* 0x000fe200000001ff */
[----:B------:R-:W-:Y:S02]  /*26c0*/  MOV R114, 0x1f ;  /* 0x0000001f00727802 */ /* 0x000fe40000000f00 */
[----:B------:R-:W-:Y:S02]  /*26d0*/  MOV R117, 0xffffffff ;  /* 0xffffffff00757802 */ /* 0x000fe40000000f00 */
[----:B------:R-:W-:Y:S02]  /*26e0*/  MOV R56, 0x2700 ;  /* 0x0000270000387802 */ /* 0x000fe40000000f00 */
[----:B------:R-:W-:Y:S05]  /*26f0*/  CALL.REL.NOINC `($__internal_100_$__cuda_sm70_shflsync_bfly_p) ;  /* 0x0000014000007944 */ /* 0x000fea0003c00000 */
[----:B01----:R-:W-:Y:S01]  /*2700*/  FADD.FTZ R58, R58, R115 ;  /* 0x000000733a3a7221 */ /* 0x003fe20000010000 */
[----:B------:R-:W-:Y:S01]  /*2710*/  HFMA2.MMA R115, -RZ, RZ, 0, 2.384185791015625e-07 ;  /* 0x00000004ff737435 */ /* 0x000fe200000001ff */
[----:B------:R-:W-:Y:S02]  /*2720*/  MOV R114, 0x1f ;  /* 0x0000001f00727802 */ /* 0x000fe40000000f00 */
[----:B------:R-:W-:-:S02]  /*2730*/  MOV R117, 0xffffffff ;  /* 0xffffffff00757802 */ /* 0x000fc40000000f00 */
[----:B------:R-:W-:Y:S02]  /*2740*/  MOV R56, 0x2760 ;  /* 0x0000276000387802 */ /* 0x000fe40000000f00 */
[----:B------:R-:W-:Y:S05]  /*2750*/  CALL.REL.NOINC `($__internal_100_$__cuda_sm70_shflsync_bfly_p) ;  /* 0x000000e000007944 */ /* 0x000fea0003c00000 */
[----:B01----:R-:W-:Y:S01]  /*2760*/  FADD.FTZ R58, R58, R115 ;  /* 0x000000733a3a7221 */ /* 0x003fe20000010000 */
[----:B------:R-:W-:Y:S01]  /*2770*/  HFMA2.MMA R115, -RZ, RZ, 0, 4.76837158203125e-07 ;  /* 0x00000008ff737435 */ /* 0x000fe200000001ff */
[----:B------:R-:W-:Y:S02]  /*2780*/  MOV R114, 0x1f ;  /* 0x0000001f00727802 */ /* 0x000fe40000000f00 */
[----:B------:R-:W-:Y:S02]  /*2790*/  MOV R117, 0xffffffff ;  /* 0xffffffff00757802 */ /* 0x000fe40000000f00 */
[----:B------:R-:W-:Y:S02]  /*27a0*/  MOV R56, 0x27c0 ;  /* 0x000027c000387802 */ /* 0x000fe40000000f00 */
[----:B------:R-:W-:Y:S05]  /*27b0*/  CALL.REL.NOINC `($__internal_100_$__cuda_sm70_shflsync_bfly_p) ;  /* 0x0000008000007944 */ /* 0x000fea0003c00000 */
[----:B-1----:R-:W-:Y:S01]  /*27c0*/  FADD.FTZ R112, R58, R115 ;  /* 0x000000733a707221 */ /* 0x002fe20000010000 */
[----:B------:R-:W-:Y:S01]  /*27d0*/  HFMA2.MMA R115, -RZ, RZ, 0, 9.5367431640625e-07 ;  /* 0x00000010ff737435 */ /* 0x000fe200000001ff */
[----:B0-----:R-:W-:Y:S02]  /*27e0*/  MOV R114, 0x1f ;  /* 0x0000001f00727802 */ /* 0x001fe40000000f00 */
[----:B------:R-:W-:-:S02]  /*27f0*/  MOV R117, 0xffffffff ;  /* 0xffffffff00757802 */ /* 0x000fc40000000f00 */
[----:B------:R-:W-:Y:S02]  /*2800*/  MOV R58, R112 ;  /* 0x00000070003a7202 */ /* 0x000fe40000000f00 */
[----:B------:R-:W-:Y:S02]  /*2810*/  MOV R56, 0x2830 ;  /* 0x0000283000387802 */ /* 0x000fe40000000f00 */
[----:B------:R-:W-:Y:S05]  /*2820*/  CALL.REL.NOINC `($__internal_100_$__cuda_sm70_shflsync_bfly_p) ;  /* 0x0000001000007944 */ /* 0x000fea0003c00000 */
[----:B01----:R-:W-:Y:S05]  /*2830*/  BRA `(.L_x_13649) ;  /* 0xfffff11000007947 */ /* 0x003fea000383ffff */
        .weak           $__internal_100_$__cuda_sm70_shflsync_bfly_p
        .type           $__internal_100_$__cuda_sm70_shflsync_bfly_p,@function
        .size           $__internal_100_$__cuda_sm70_shflsync_bfly_p,(.L_x_22268 - $__internal_100_$__cuda_sm70_shflsync_bfly_p)
$__internal_100_$__cuda_sm70_shflsync_bfly_p:
[----:B------:R-:W-:Y:S01]  /*2840*/  HFMA2.MMA R57, -RZ, RZ, 0, 0 ;  /* 0x00000000ff397435 */ /* 0x000fe200000001ff */
[----:B------:R-:W-:Y:S04]  /*2850*/  WARPSYNC R117 ;  /* 0x0000007500007348 */ /* 0x000fe80003800000 */
[----:B------:R0:W1:Y:S01]  /*2860*/  SHFL.BFLY PT, R115, R58, R115, R114 ;  /* 0x0c0000733a737389 */ /* 0x00006200000e0072 */
[----:B------:R-:W-:Y:S05]  /*2870*/  RET.REL.NODEC R56 `(_ZN10layer_norm13ln_fwd_kernelINS_13Kernel_traitsI6__halfS2_fS2_fjLj768ELj1ELj4ELj1ELj16ENS_18Kernel_traits_baseILj768ES2_S2_fS2_fjLj128EEEEELb0ELb1ELb0ELb0EEEvNS_9FwdParamsE) ;  /* 0xffffd78038007950 */ /* 0x000fea0003c3ffff */
.L_x_13650:
        /* <DEDUP_REMOVED lines=16> */
.L_x_22268:


//--------------------- .text._ZN10layer_norm13ln_fwd_kernelINS_13Kernel_traitsI6__halfS2_fS2_fjLj768ELj1ELj4ELj1ELj16ENS_18Kernel_traits_baseILj768ES2_S2_fS2_fjLj128EEEEELb0ELb1ELb0ELb1EEEvNS_9FwdParamsE --------------------------
	.section	.text._ZN10layer_norm13ln_fwd_kernelINS_13Kernel_traitsI6__halfS2_fS2_fjLj768ELj1ELj4ELj1ELj16ENS_18Kernel_traits_baseILj768ES2_S2_fS2_fjLj128EEEEELb0ELb1ELb0ELb1EEEvNS_9FwdParamsE,"ax",@progbits
	.sectioninfo	@"SHI_REGISTERS=128"
	.align	128
        .global         _ZN10layer_norm13ln_fwd_kernelINS_13Kernel_traitsI6__halfS2_fS2_fjLj768ELj1ELj4ELj1ELj16ENS_18Kernel_traits_baseILj768ES2_S2_fS2_fjLj128EEEEELb0ELb1ELb0ELb1EEEvNS_9FwdParamsE
        .type           _ZN10layer_norm13ln_fwd_kernelINS_13Kernel_traitsI6__halfS2_fS2_fjLj768ELj1ELj4ELj1ELj16ENS_18Kernel_traits_baseILj768ES2_S2_fS2_fjLj128EEEEELb0ELb1ELb0ELb1EEEvNS_9FwdParamsE,@function
        .size           _ZN10layer_norm13ln_fwd_kernelINS_13Kernel_traitsI6__halfS2_fS2_fjLj768ELj1ELj4ELj1ELj16ENS_18Kernel_traits_baseILj768ES2_S2_fS2_fjLj128EEEEELb0ELb1ELb0ELb1EEEvNS_9FwdParamsE,(.L_x_22269 - _ZN10layer_norm13ln_fwd_kernelINS_13Kernel_traitsI6__halfS2_fS2_fjLj768ELj1ELj4ELj1ELj16ENS_18Kernel_traits_baseILj768ES2_S2_fS2_fjLj128EEEEELb0ELb1ELb0ELb1EEEvNS_9FwdParamsE)
        .other          _ZN10layer_norm13ln_fwd_kernelINS_13Kernel_traitsI6__halfS2_fS2_fjLj768ELj1ELj4ELj1ELj16ENS_18Kernel_traits_baseILj768ES2_S2_fS2_fjLj128EEEEELb0ELb1ELb0ELb1EEEvNS_9FwdParamsE,@"STO_CUDA_ENTRY STV_DEFAULT"
_ZN10layer_norm13ln_fwd_kernelINS_13Kernel_traitsI6__halfS2_fS2_fjLj768ELj1ELj4ELj1ELj16ENS_18Kernel_traits_baseILj768ES2_S2_fS2_fjLj128EEEEELb0ELb1ELb0ELb1EEEvNS_9FwdParamsE:
.text._ZN10layer_norm13ln_fwd_kernelINS_13Kernel_traitsI6__halfS2_fS2_fjLj768ELj1ELj4ELj1ELj16ENS_18Kernel_traits_baseILj768ES2_S2_fS2_fjLj128EEEEELb0ELb1ELb0ELb1EEEvNS_9FwdParamsE:
        /* <DEDUP_REMOVED lines=35> */
[----:B------:R-:W-:Y:S01]  /*0230*/  ULDC.U8 UR6, c[0x0][0x1f0] ;  /* 0x00007c0000067ab9 */ /* 0x000fe20000000000 */
[----:B------:R-:W-:-:S02]  /*0240*/  HADD2.F32 R8, -RZ, R20.H1_H1 ;  /* 0x30000014ff087230 */ /* 0x000fc40000004100 */
[--C-:B------:R-:W-:Y:S02]  /*0250*/  HADD2.F32 R7, -RZ, R21.reuse.H0_H0 ;  /* 0x20000015ff077230 */ /* 0x100fe40000004100 */
[----:B------:R-:W-:Y:S02]  /*0260*/  HADD2.F32 R6, -RZ, R21.H1_H1 ;  /* 0x30000015ff067230 */ /* 0x000fe40000004100 */
[--C-:B0-----:R-:W-:Y:S02]  /*0270*/  HADD2.F32 R5, -RZ, R22.reuse.H0_H0 ;  /* 0x20000016ff057230 */ /* 0x101fe40000004100 */
[----:B------:R-:W-:Y:S02]  /*0280*/  HADD2.F32 R4, -RZ, R22.H1_H1 ;  /* 0x30000016ff047230 */ /* 0x000fe40000004100 */
[--C-:B-1----:R-:W-:Y:S02]  /*0290*/  HADD2.F32 R3, -RZ, R23.reuse.H0_H0 ;  /* 0x20000017ff037230 */ /* 0x102fe40000004100 */
        /* <DEDUP_REMOVED lines=17> */
[--C-:B--2---:R-:W-:Y:S02]  /*03b0*/  HADD2.F32 R61, -RZ, R28.reuse.H0_H0 ;  /* 0x2000001cff3d7230 */ /* 0x104fe40000004100 */
[----:B------:R-:W-:-:S02]  /*03c0*/  HADD2.F32 R64, -RZ, R28.H1_H1 ;  /* 0x3000001cff407230 */ /* 0x000fc40000004100 */
[--C-:B------:R-:W-:Y:S02]  /*03d0*/  HADD2.F32 R63, -RZ, R29.reuse.H0_H0 ;  /* 0x2000001dff3f7230 */ /* 0x100fe40000004100 */
[----:B------:R-:W-:Y:S02]  /*03e0*/  HADD2.F32 R66, -RZ, R29.H1_H1 ;  /* 0x3000001dff427230 */ /* 0x000fe40000004100 */
[--C-:B------:R-:W-:Y:S02]  /*03f0*/  HADD2.F32 R65, -RZ, R30.reuse.H0_H0 ;  /* 0x2000001eff417230 */ /* 0x100fe40000004100 */
[----:B------:R-:W-:Y:S02]  /*0400*/  HADD2.F32 R68, -RZ, R30.H1_H1 ;  /* 0x3000001eff447230 */ /* 0x000fe40000004100 */
[--C-:B------:R-:W-:Y:S02]  /*0410*/  HADD2.F32 R67, -RZ, R31.reuse.H0_H0 ;  /* 0x2000001fff437230 */ /* 0x100fe40000004100 */
[----:B------:R-:W-:-:S02]  /*0420*/  HADD2.F32 R70, -RZ, R31.H1_H1 ;  /* 0x3000001fff467230 */ /* 0x000fc40000004100 */
[--C-:B---3--:R-:W-:Y:S02]  /*0430*/  HADD2.F32 R69, -RZ, R32.reuse.H0_H0 ;  /* 0x20000020ff457230 */ /* 0x108fe40000004100 */
[----:B------:R-:W-:Y:S02]  /*0440*/  HADD2.F32 R72, -RZ, R32.H1_H1 ;  /* 0x30000020ff487230 */ /* 0x000fe40000004100 */
[--C-:B------:R-:W-:Y:S02]  /*0450*/  HADD2.F32 R71, -RZ, R33.reuse.H0_H0 ;  /* 0x20000021ff477230 */ /* 0x100fe40000004100 */
[----:B------:R-:W-:Y:S02]  /*0460*/  HADD2.F32 R74, -RZ, R33.H1_H1 ;  /* 0x30000021ff4a7230 */ /* 0x000fe40000004100 */
[--C-:B------:R-:W-:Y:S02]  /*0470*/  HADD2.F32 R73, -RZ, R34.reuse.H0_H0 ;  /* 0x20000022ff497230 */ /* 0x100fe40000004100 */
[----:B------:R-:W-:-:S02]  /*0480*/  HADD2.F32 R76, -RZ, R34.H1_H1 ;  /* 0x30000022ff4c7230 */ /* 0x000fc40000004100 */
[--C-:B------:R-:W-:Y:S02]  /*0490*/  HADD2.F32 R75, -RZ, R35.reuse.H0_H0 ;  /* 0x20000023ff4b7230 */ /* 0x100fe40000004100 */
[----:B------:R-:W-:Y:S02]  /*04a0*/  HADD2.F32 R78, -RZ, R35.H1_H1 ;  /* 0x30000023ff4e7230 */ /* 0x000fe40000004100 */
[--C-:B----4-:R-:W-:Y:S02]  /*04b0*/  HADD2.F32 R77, -RZ, R36.reuse.H0_H0 ;  /* 0x20000024ff4d7230 */ /* 0x110fe40000004100 */
        /* <DEDUP_REMOVED lines=31> */
.L_x_13654:
        /* <DEDUP_REMOVED lines=19> */
[----:B------:R-:W-:Y:S01]  /*07e0*/  IADD3 R112, R110, 0x20, RZ ;  /* 0x000000206e707810 */ /* 0x000fe20007ffe0ff */
[----:B--2---:R-:W-:Y:S02]  /*07f0*/  HADD2.F32 R37, -RZ, R25.H0_H0 ;  /* 0x20000019ff257230 */ /* 0x004fe40000004100 */
[----:B---3--:R-:W-:Y:S01]  /*0800*/  @P1 HADD2.F32 R116, -RZ, R30.H0_H0 ;  /* 0x2000001eff741230 */ /* 0x008fe20000004100 */
[----:B------:R-:W-:Y:S01]  /*0810*/  ISETP.NE.U32.AND P1, PT, RZ, c[0x0][0x180], PT ;  /* 0x00006000ff007a0c */ /* 0x000fe20003f25070 */
[----:B0-----:R-:W-:-:S02]  /*0820*/  HADD2.F32 R29, -RZ, R27.H0_H0 ;  /* 0x2000001bff1d7230 */ /* 0x001fc40000004100 */
[--C-:B------:R-:W-:Y:S01]  /*0830*/  HADD2.F32 R33, -RZ, R24.reuse.H0_H0 ;  /* 0x20000018ff217230 */ /* 0x100fe20000004100 */
[----:B------:R-:W-:Y:S01]  /*0840*/  ISETP.NE.AND.EX P1, PT, RZ, c[0x0][0x184], PT, P1 ;  /* 0x00006100ff007a0c */ /* 0x000fe20003f25310 */
[----:B------:R-:W-:Y:S02]  /*0850*/  HADD2.F32 R35, -RZ, R24.H1_H1 ;  /* 0x30000018ff237230 */ /* 0x000fe40000004100 */
[----:B------:R-:W-:Y:S02]  /*0860*/  HADD2.F32 R25, -RZ, R25.H1_H1 ;  /* 0x30000019ff197230 */ /* 0x000fe40000004100 */
[--C-:B------:R-:W-:Y:S02]  /*0870*/  HADD2.F32 R39, -RZ, R26.reuse.H0_H0 ;  /* 0x2000001aff277230 */ /* 0x100fe40000004100 */
[----:B------:R-:W-:Y:S02]  /*0880*/  HADD2.F32 R41, -RZ, R26.H1_H1 ;  /* 0x3000001aff297230 */ /* 0x000fe40000004100 */
[----:B------:R-:W-:Y:S01]  /*0890*/  HADD2.F32 R27, -RZ, R27.H1_H1 ;  /* 0x3000001bff1b7230 */ /* 0x000fe20000004100 */
[----:B------:R-:W-:-:S02]  /*08a0*/  FMUL.FTZ R44, R33, R116 ;  /* 0x00000074212c7220 */ /* 0x000fc40000410000 */
[-C--:B------:R-:W-:Y:S02]  /*08b0*/  FMUL.FTZ R35, R35, R116.reuse ;  /* 0x0000007423237220 */ /* 0x080fe40000410000 */
[-C--:B------:R-:W-:Y:S02]  /*08c0*/  FMUL.FTZ R46, R37, R116.reuse ;  /* 0x00000074252e7220 */ /* 0x080fe40000410000 */
[-C--:B------:R-:W-:Y:S02]  /*08d0*/  FMUL.FTZ R25, R25, R116.reuse ;  /* 0x0000007419197220 */ /* 0x080fe40000410000 */
[-C--:B------:R-:W-:Y:S02]  /*08e0*/  FMUL.FTZ R40, R39, R116.reuse ;  /* 0x0000007427287220 */ /* 0x080fe40000410000 */
[-C--:B------:R-:W-:Y:S02]  /*08f0*/  FMUL.FTZ R41, R41, R116.reuse ;  /* 0x0000007429297220 */ /* 0x080fe40000410000 */
[----:B------:R-:W-:-:S02]  /*0900*/  FMUL.FTZ R42, R29, R116 ;  /* 0x000000741d2a7220 */ /* 0x000fc40000410000 */
[----:B------:R-:W-:Y:S01]  /*0910*/  FMUL.FTZ R27, R27, R116 ;  /* 0x000000741b1b7220 */ /* 0x000fe20000410000 */
[----:B------:R-:W-:Y:S01]  /*0920*/  LEA R30, P2, R110, c[0x0][0x188], 0x5 ;  /* 0x000062006e1e7a11 */ /* 0x000fe200078428ff */
[----:B------:R-:W-:Y:S02]  /*0930*/  FMUL.FTZ R44, R61, R44 ;  /* 0x0000002c3d2c7220 */ /* 0x000fe40000410000 */
[----:B------:R-:W-:Y:S02]  /*0940*/  FMUL.FTZ R45, R64, R35 ;  /* 0x00000023402d7220 */ /* 0x000fe40000410000 */
[----:B------:R-:W-:Y:S02]  /*0950*/  FMUL.FTZ R46, R63, R46 ;  /* 0x0000002e3f2e7220 */ /* 0x000fe40000410000 */
[----:B------:R-:W-:Y:S02]  /*0960*/  FMUL.FTZ R47, R66, R25 ;  /* 0x00000019422f7220 */ /* 0x000fe40000410000 */
[----:B------:R-:W-:-:S02]  /*0970*/  FMUL.FTZ R40, R65, R40 ;  /* 0x0000002841287220 */ /* 0x000fc40000410000 */
[----:B------:R-:W-:Y:S02]  /*0980*/  FMUL.FTZ R41, R68, R41 ;  /* 0x0000002944297220 */ /* 0x000fe40000410000 */
[----:B------:R-:W-:Y:S02]  /*0990*/  FMUL.FTZ R42, R67, R42 ;  /* 0x0000002a432a7220 */ /* 0x000fe40000410000 */
[----:B------:R-:W-:Y:S01]  /*09a0*/  FMUL.FTZ R43, R70, R27 ;  /* 0x0000001b462b7220 */ /* 0x000fe20000410000 */
[----:B------:R-:W-:Y:S01]  /*09b0*/  LEA.HI.X R31, R110, c[0x0][0x18c], RZ, 0x5, P2 ;  /* 0x000063006e1f7a11 */ /* 0x000fe200010f2cff */
[----:B----4-:R-:W-:Y:S02]  /*09c0*/  @P1 FADD.FTZ R44, R52, R44 ;  /* 0x0000002c342c1221 */ /* 0x010fe40000010000 */
[----:B------:R-:W-:Y:S02]  /*09d0*/  @P1 FADD.FTZ R45, R53, R45 ;  /* 0x0000002d352d1221 */ /* 0x000fe40000010000 */
[----:B------:R-:W-:-:S02]  /*09e0*/  @P1 FADD.FTZ R46, R54, R46 ;  /* 0x0000002e362e1221 */ /* 0x000fc40000010000 */
[----:B------:R-:W-:Y:S02]  /*09f0*/  @P1 FADD.FTZ R47, R55, R47 ;  /* 0x0000002f372f1221 */ /* 0x000fe40000010000 */
[----:B-----5:R-:W-:Y:S02]  /*0a00*/  @P1 FADD.FTZ R40, R48, R40 ;  /* 0x0000002830281221 */ /* 0x020fe40000010000 */
[----:B------:R-:W-:Y:S02]  /*0a10*/  @P1 FADD.FTZ R41, R49, R41 ;  /* 0x0000002931291221 */ /* 0x000fe40000010000 */
[----:B------:R-:W-:Y:S02]  /*0a20*/  @P1 FADD.FTZ R42, R50, R42 ;  /* 0x0000002a322a1221 */ /* 0x000fe40000010000 */
[----:B------:R-:W-:Y:S02]  /*0a30*/  @P1 FADD.FTZ R43, R51, R43 ;  /* 0x0000002b332b1221 */ /* 0x000fe40000010000 */
[C---:B------:R-:W-:Y:S01]  /*0a40*/  IMAD.WIDE.U32 R24, R112.reuse, R115, c[0x0][0x170] ;  /* 0x00005c0070187625 */ /* 0x040fe200078e0073 */
[----:B------:R-:W-:Y:S04]  /*0a50*/  STG.E.128 [R30.64], R44 ;  /* 0x0000002c1e007986 */ /* 0x000fe8000c101d04 */
[----:B------:R0:W-:Y:S04]  /*0a60*/  STG.E.128 [R30.64+0x10], R40 ;  /* 0x000010281e007986 */ /* 0x0001e8000c101d04 */
[----:B------:R-:W2:Y:S01]  /*0a70*/  LDG.E.128 R24, [R24.64] ;  /* 0x0000000418187981 */ /* 0x000ea2000c1e1d00 */
        /* <DEDUP_REMOVED lines=10> */
[----:B------:R1:W3:Y:S04]  /*0b20*/  @P0 LDG.E.128 R56, [R28.64] ;  /* 0x000000041c380981 */ /* 0x0002e8000c1e1d00 */
[----:B------:R1:W4:Y:S01]  /*0b30*/  @P0 LDG.E.128 R36, [R28.64+0x10] ;  /* 0x000010041c240981 */ /* 0x000322000c1e1d00 */
[----:B------:R-:W-:Y:S02]  /*0b40*/  IADD3 R113, R110, 0x40, RZ ;  /* 0x000000406e717810 */ /* 0x000fe40007ffe0ff */
[----:B------:R-:W-:-:S04]  /*0b50*/  LEA R118, P2, R112, c[0x0][0x188], 0x5 ;  /* 0x0000620070767a11 */ /* 0x000fc800078428ff */
[----:B------:R-:W-:Y:S02]  /*0b60*/  LEA.HI.X R119, R112, c[0x0][0x18c], RZ, 0x5, P2 ;  /* 0x0000630070777a11 */ /* 0x000fe400010f2cff */
[----:B------:R-:W-:Y:S01]  /*0b70*/  @P0 LEA R114, P2, R113, c[0x0][0x180], 0x5 ;  /* 0x0000600071720a11 */ /* 0x000fe200078428ff */
[----:B--2---:R-:W-:Y:S02]  /*0b80*/  HADD2.F32 R35, -RZ, R25.H0_H0 ;  /* 0x20000019ff237230 */ /* 0x004fe40000004100 */
[----:B------:R-:W-:Y:S02]  /*0b90*/  HADD2.F32 R123, -RZ, R27.H0_H0 ;  /* 0x2000001bff7b7230 */ /* 0x000fe40000004100 */
[--C-:B0-----:R-:W-:Y:S02]  /*0ba0*/  HADD2.F32 R31, -RZ, R24.reuse.H0_H0 ;  /* 0x20000018ff1f7230 */ /* 0x101fe40000004100 */
[----:B------:R-:W-:Y:S02]  /*0bb0*/  HADD2.F32 R33, -RZ, R24.H1_H1 ;  /* 0x30000018ff217230 */ /* 0x000fe40000004100 */
[----:B------:R-:W-:-:S02]  /*0bc0*/  HADD2.F32 R25, -RZ, R25.H1_H1 ;  /* 0x30000019ff197230 */ /* 0x000fc40000004100 */
[--C-:B------:R-:W-:Y:S02]  /*0bd0*/  HADD2.F32 R117, -RZ, R26.reuse.H0_H0 ;  /* 0x2000001aff757230 */ /* 0x100fe40000004100 */
[----:B------:R-:W-:Y:S02]  /*0be0*/  HADD2.F32 R121, -RZ, R26.H1_H1 ;  /* 0x3000001aff797230 */ /* 0x000fe40000004100 */
        /* <DEDUP_REMOVED lines=22> */
[----:B------:R-:W-:-:S02]  /*0d50*/  @P1 FADD.FTZ R29, R37, R29 ;  /* 0x0000001d251d1221 */ /* 0x000fc40000010000 */
        /* <DEDUP_REMOVED lines=19> */
[--C-:B--2---:R-:W-:Y:S02]  /*0e90*/  HADD2.F32 R120, -RZ, R25.reuse.H0_H0 ;  /* 0x20000019ff787230 */ /* 0x104fe40000004100 */
[----:B------:R-:W-:Y:S02]  /*0ea0*/  HADD2.F32 R118, -RZ, R25.H1_H1 ;  /* 0x30000019ff767230 */ /* 0x000fe40000004100 */
[--C-:B------:R-:W-:Y:S02]  /*0eb0*/  HADD2.F32 R119, -RZ, R24.reuse.H0_H0 ;  /* 0x20000018ff777230 */ /* 0x100fe40000004100 */
[----:B------:R-:W-:Y:S02]  /*0ec0*/  HADD2.F32 R25, -RZ, R27.H0_H0 ;  /* 0x2000001bff197230 */ /* 0x000fe40000004100 */
[----:B------:R-:W-:Y:S01]  /*0ed0*/  HADD2.F32 R125, -RZ, R24.H1_H1 ;  /* 0x30000018ff7d7230 */ /* 0x000fe20000004100 */
[----:B------:R-:W-:Y:S01]  /*0ee0*/  FADD.FTZ R24, R46, R122 ;  /* 0x0000007a2e187221 */ /* 0x000fe20000010000 */
[--C-:B------:R-:W-:Y:S01]  /*0ef0*/  HADD2.F32 R121, -RZ, R26.reuse.H0_H0 ;  /* 0x2000001aff797230 */ /* 0x100fe20000004100 */
[-C--:B-1----:R-:W-:Y:S01]  /*0f00*/  FMUL.FTZ R114, R25, R116.reuse ;  /* 0x0000007419727220 */ /* 0x082fe20000410000 */
[----:B------:R-:W-:Y:S01]  /*0f10*/  HADD2.F32 R123, -RZ, R26.H1_H1 ;  /* 0x3000001aff7b7230 */ /* 0x000fe20000004100 */
[----:B------:R-:W-:-:S02]  /*0f20*/  FMUL.FTZ R26, R119, R116 ;  /* 0x00000074771a7220 */ /* 0x000fc40000410000 */
[----:B------:R-:W-:Y:S01]  /*0f30*/  FADD.FTZ R25, R47, R24 ;  /* 0x000000182f197221 */ /* 0x000fe20000010000 */
[----:B------:R-:W-:Y:S01]  /*0f40*/  HADD2.F32 R117, -RZ, R27.H1_H1 ;  /* 0x3000001bff757230 */ /* 0x000fe20000004100 */
[----:B------:R-:W-:Y:S02]  /*0f50*/  FMUL.FTZ R24, R77, R26 ;  /* 0x0000001a4d187220 */ /* 0x000fe40000410000 */
[----:B------:R-:W-:Y:S02]  /*0f60*/  FADD.FTZ R26, R40, R25 ;  /* 0x00000019281a7221 */ /* 0x000fe40000010000 */
[-C--:B------:R-:W-:Y:S02]  /*0f70*/  FMUL.FTZ R27, R118, R116.reuse ;  /* 0x00000074761b7220 */ /* 0x080fe40000410000 */
[-C--:B------:R-:W-:Y:S02]  /*0f80*/  FMUL.FTZ R119, R125, R116.reuse ;  /* 0x000000747d777220 */ /* 0x080fe40000410000 */
[----:B------:R-:W-:-:S02]  /*0f90*/  FMUL.FTZ R120, R120, R116 ;  /* 0x0000007478787220 */ /* 0x000fc40000410000 */
[-C--:B------:R-:W-:Y:S02]  /*0fa0*/  FMUL.FTZ R118, R121, R116.reuse ;  /* 0x0000007479767220 */ /* 0x080fe40000410000 */
        /* <DEDUP_REMOVED lines=51> */
.L_x_13655:
        /* <DEDUP_REMOVED lines=68> */
.L_x_13656:
        /* <DEDUP_REMOVED lines=69> */
[----:B0-----:R-:W-:Y:S01]  /*1b70*/  FFMA.FTZ R37, R99, R114, R4 ;  /* 0x0000007263257223 */ /* 0x001fe20000010004 */
[----:B------:R-:W-:Y:S01]  /*1b80*/  F2FP.PACK_AB R26, R41, R26 ;  /* 0x0000001a291a723e */ /* 0x000fe200000000ff */
[----:B------:R-:W-:-:S02]  /*1b90*/  FFMA.FTZ R42, R93, R43, R10 ;  /* 0x0000002b5d2a7223 */ /* 0x000fc4000001000a */
        /* <DEDUP_REMOVED lines=8> */
[----:B------:R-:W-:Y:S02]  /*1c20*/  FFMA.FTZ R29, R96, R34, R7 ;  /* 0x00000022601d7223 */ /* 0x000fe40000010007 */
[----:B------:R-:W-:Y:S01]  /*1c30*/  FFMA.FTZ R36, R97, R36, R6 ;  /* 0x0000002461247223 */ /* 0x000fe20000010006 */
[----:B------:R-:W-:Y:S01]  /*1c40*/  F2FP.PACK_AB R25, R40, R25 ;  /* 0x000000192819723e */ /* 0x000fe200000000ff */
[----:B------:R-:W-:Y:S01]  /*1c50*/  FFMA.FTZ R58, R106, R58, R23 ;  /* 0x0000003a6a3a7223 */ /* 0x000fe20000010017 */
[----:B------:R-:W-:Y:S01]  /*1c60*/  LEA R40, P1, R112, c[0x0][0x208], 0x4 ;  /* 0x0000820070287a11 */ /* 0x000fe200078220ff */
        /* <DEDUP_REMOVED lines=9> */
[----:B------:R-:W-:Y:S01]  /*1d00*/  F2FP.PACK_AB R24, R45, R24 ;  /* 0x000000182d18723e */ /* 0x000fe200000000ff */
[----:B------:R-:W-:-:S02]  /*1d10*/  FFMA.FTZ R32, R101, R120, R0 ;  /* 0x0000007865207223 */ /* 0x000fc40000010000 */
[----:B------:R-:W-:Y:S01]  /*1d20*/  FFMA.FTZ R37, R105, R118, R20 ;  /* 0x0000007669257223 */ /* 0x000fe20000010014 */
[----:B------:R-:W-:Y:S01]  /*1d30*/  F2FP.PACK_AB R34, R41, R34 ;  /* 0x000000222922723e */ /* 0x000fe200000000ff */
[----:B------:R-:W-:Y:S01]  /*1d40*/  FFMA.FTZ R33, R102, R33, R19 ;  /* 0x0000002166217223 */ /* 0x000fe20000010013 */
[----:B------:R-:W-:Y:S01]  /*1d50*/  LEA.HI.X R41, R112, c[0x0][0x20c], RZ, 0x4, P1 ;  /* 0x0000830070297a11 */ /* 0x000fe200008f24ff */
[----:B------:R-:W-:Y:S01]  /*1d60*/  FFMA.FTZ R122, R107, R122, R22 ;  /* 0x0000007a6b7a7223 */ /* 0x000fe20000010016 */
[----:B------:R-:W-:Y:S01]  /*1d70*/  F2FP.PACK_AB R32, R37, R32 ;  /* 0x000000202520723e */ /* 0x000fe200000000ff */
[----:B------:R0:W-:Y:S01]  /*1d80*/  STG.E.128 [R42.64], R24 ;  /* 0x000000182a007986 */ /* 0x0001e2000c101d04 */
[----:B------:R-:W-:Y:S01]  /*1d90*/  LEA.HI.X R37, R113, c[0x0][0x20c], RZ, 0x4, P2 ;  /* 0x0000830071257a11 */ /* 0x000fe200010f24ff */
[----:B------:R-:W-:Y:S01]  /*1da0*/  IMAD R108, R39, c[0x0][0x160], R108 ;  /* 0x00005800276c7a24 */ /* 0x000fe200078e026c */
[----:B------:R-:W-:Y:S01]  /*1db0*/  F2FP.PACK_AB R33, R122, R33 ;  /* 0x000000217a21723e */ /* 0x000fe200000000ff */
[----:B------:R0:W-:Y:S03]  /*1dc0*/  STG.E.128 [R40.64], R28 ;  /* 0x0000001c28007986 */ /* 0x0001e6000c101d04 */
[----:B------:R-:W-:Y:S01]  /*1dd0*/  ISETP.GE.AND P0, PT, R108, c[0x0][0x164], PT ;  /* 0x000059006c007a0c */ /* 0x000fe20003f06270 */
[----:B------:R0:W-:-:S12]  /*1de0*/  STG.E.128 [R36.64], R32 ;  /* 0x0000002024007986 */ /* 0x0001d8000c101d04 */
[----:B0-----:R-:W-:Y:S01]  /*1df0*/  @P0 CALL.REL.NOINC `(.L_x_13653) ;  /* 0x0000001000000944 */ /* 0x001fe20003c00000 */
[----:B------:R-:W-:Y:S05]  /*1e00*/  BRA `(.L_x_13654) ;  /* 0xffffe8a000007947 */ /* 0x000fea000383ffff */
.L_x_13653:
[----:B------:R-:W-:Y:S05]  /*1e10*/  EXIT ;  /* 0x000000000000794d */ /* 0x000fea0003800000 */
.L_x_13651:
[----:B0-----:R-:W-:Y:S02]  /*1e20*/  MOV R38, 0x1 ;  /* 0x0000000100267802 */ /* 0x001fe40000000f00 */
[----:B------:R-:W-:Y:S02]  /*1e30*/  MOV R39, 0x1f ;  /* 0x0000001f00277802 */ /* 0x000fe40000000f00 */
[----:B------:R-:W-:Y:S02]  /*1e40*/  MOV R114, 0xffffffff ;  /* 0xffffffff00727802 */ /* 0x000fe40000000f00 */
[----:B------:R-:W-:Y:S02]  /*1e50*/  MOV R36, 0x1e70 ;  /* 0x00001e7000247802 */ /* 0x000fe40000000f00 */
[----:B------:R-:W-:Y:S05]  /*1e60*/  CALL.REL.NOINC `($__internal_101_$__cuda_sm70_shflsync_bfly_p) ;  /* 0x0000068000007944 */ /* 0x000fea0003c00000 */
[----:B01----:R-:W-:Y:S05]  /*1e70*/  BRA `(.L_x_13655) ;  /* 0xfffff46000007947 */ /* 0x003fea000383ffff */
.L_x_13652:
[----:B------:R-:W-:Y:S01]  /*1e80*/  HFMA2.MMA R38, -RZ, RZ, 0, 1.1920928955078125e-07 ;  /* 0x00000002ff267435 */ /* 0x000fe200000001ff */
[----:B------:R-:W-:Y:S02]  /*1e90*/  MOV R39, 0x1f ;  /* 0x0000001f00277802 */ /* 0x000fe40000000f00 */
[----:B------:R-:W-:Y:S02]  /*1ea0*/  MOV R114, 0xffffffff ;  /* 0xffffffff00727802 */ /* 0x000fe40000000f00 */
[----:B------:R-:W-:-:S02]  /*1eb0*/  MOV R36, 0x1ed0 ;  /* 0x00001ed000247802 */ /* 0x000fc40000000f00 */
[----:B------:R-:W-:Y:S05]  /*1ec0*/  CALL.REL.NOINC `($__internal_101_$__cuda_sm70_shflsync_bfly_p) ;  /* 0x0000062000007944 */ /* 0x000fea0003c00000 */
[----:B01----:R-:W-:Y:S01]  /*1ed0*/  FADD.FTZ R117, R117, R38 ;  /* 0x0000002675757221 */ /* 0x003fe20000010000 */
[----:B------:R-:W-:Y:S01]  /*1ee0*/  HFMA2.MMA R38, -RZ, RZ, 0, 2.384185791015625e-07 ;  /* 0x00000004ff267435 */ /* 0x000fe200000001ff */
[----:B------:R-:W-:-:S02]  /*1ef0*/  MOV R39, 0x1f ;  /* 0x0000001f00277802 */ /* 0x000fc40000000f00 */
[----:B------:R-:W-:Y:S02]  /*1f00*/  MOV R114, 0xffffffff ;  /* 0xffffffff00727802 */ /* 0x000fe40000000f00 */
[----:B------:R-:W-:Y:S02]  /*1f10*/  MOV R36, 0x1f30 ;  /* 0x00001f3000247802 */ /* 0x000fe40000000f00 */
[----:B------:R-:W-:Y:S05]  /*1f20*/  CALL.REL.NOINC `($__internal_101_$__cuda_sm70_shflsync_bfly_p) ;  /* 0x000005c000007944 */ /* 0x000fea0003c00000 */
[----:B01----:R-:W-:Y:S01]  /*1f30*/  FADD.FTZ R117, R117, R38 ;  /* 0x0000002675757221 */ /* 0x003fe20000010000 */
[----:B------:R-:W-:Y:S01]  /*1f40*/  HFMA2.MMA R38, -RZ, RZ, 0, 4.76837158203125e-07 ;  /* 0x00000008ff267435 */ /* 0x000fe200000001ff */
[----:B------:R-:W-:Y:S02]  /*1f50*/  MOV R39, 0x1f ;  /* 0x0000001f00277802 */ /* 0x000fe40000000f00 */
[----:B------:R-:W-:Y:S02]  /*1f60*/  MOV R114, 0xffffffff ;  /* 0xffffffff00727802 */ /* 0x000fe40000000f00 */
[----:B------:R-:W-:Y:S02]  /*1f70*/  MOV R36, 0x1f90 ;  /* 0x00001f9000247802 */ /* 0x000fe40000000f00 */
[----:B------:R-:W-:Y:S05]  /*1f80*/  CALL.REL.NOINC `($__internal_101_$__cuda_sm70_shflsync_bfly_p) ;  /* 0x0000056000007944 */ /* 0x000fea0003c00000 */
[----:B01----:R-:W-:Y:S01]  /*1f90*/  FADD.FTZ R117, R117, R38 ;  /* 0x0000002675757221 */ /* 0x003fe20000010000 */
[----:B------:R-:W-:Y:S01]  /*1fa0*/  HFMA2.MMA R38, -RZ, RZ, 0, 9.5367431640625e-07 ;  /* 0x00000010ff267435 */ /* 0x000fe200000001ff */
[----:B------:R-:W-:-:S02]  /*1fb0*/  MOV R39, 0x1f ;  /* 0x0000001f00277802 */ /* 0x000fc40000000f00 */
[----:B------:R-:W-:Y:S02]  /*1fc0*/  MOV R114, 0xffffffff ;  /* 0xffffffff00727802 */ /* 0x000fe40000000f00 */
[----:B------:R-:W-:Y:S02]  /*1fd0*/  MOV R36, 0x1ff0 ;  /* 0x00001ff000247802 */ /* 0x000fe40000000f00 */
[----:B------:R-:W-:Y:S05]  /*1fe0*/  CALL.REL.NOINC `($__internal_101_$__cuda_sm70_shflsync_bfly_p) ;  /* 0x0000050000007944 */ /* 0x000fea0003c00000 */
        /* <DEDUP_REMOVED lines=54> */
[----:B------:R-:W-:Y:S05]  /*2350*/  CALL.REL.NOINC `($__internal_101_$__cuda_sm70_shflsync_bfly_p) ;  /* 0x0000019000007944 */ /* 0x000fea0003c00000 */
[----:B01----:R-:W-:Y:S01]  /*2360*/  FADD.FTZ R117, R117, R38 ;  /* 0x0000002675757221 */ /* 0x003fe20000010000 */
[----:B------:R-:W-:Y:S01]  /*2370*/  HFMA2.MMA R38, -RZ, RZ, 0, 1.1920928955078125e-07 ;  /* 0x00000002ff267435 */ /* 0x000fe200000001ff */
[----:B------:R-:W-:Y:S02]  /*2380*/  MOV R39, 0x1f ;  /* 0x0000001f00277802 */ /* 0x000fe40000000f00 */
[----:B------:R-:W-:Y:S02]  /*2390*/  MOV R114, 0xffffffff ;  /* 0xffffffff00727802 */ /* 0x000fe40000000f00 */
[----:B------:R-:W-:Y:S02]  /*23a0*/  MOV R36, 0x23c0 ;  /* 0x000023c000247802 */ /* 0x000fe40000000f00 */
[----:B------:R-:W-:Y:S05]  /*23b0*/  CALL.REL.NOINC `($__internal_101_$__cuda_sm70_shflsync_bfly_p) ;  /* 0x0000013000007944 */ /* 0x000fea0003c00000 */
[----:B01----:R-:W-:Y:S01]  /*23c0*/  FADD.FTZ R117, R117, R38 ;  /* 0x0000002675757221 */ /* 0x003fe20000010000 */
[----:B------:R-:W-:Y:S01]  /*23d0*/  HFMA2.MMA R38, -RZ, RZ, 0, 2.384185791015625e-07 ;  /* 0x00000004ff267435 */ /* 0x000fe200000001ff */
[----:B------:R-:W-:Y:S02]  /*23e0*/  MOV R39, 0x1f ;  /* 0x0000001f00277802 */ /* 0x000fe40000000f00 */
[----:B------:R-:W-:-:S02]  /*23f0*/  MOV R114, 0xffffffff ;  /* 0xffffffff00727802 */ /* 0x000fc40000000f00 */
        /* <DEDUP_REMOVED lines=10> */
[----:B------:R-:W-:Y:S02]  /*24a0*/  MOV R39, 0x1f ;  /* 0x0000001f00277802 */ /* 0x000fe40000000f00 */
[----:B------:R-:W-:-:S02]  /*24b0*/  MOV R114, 0xffffffff ;  /* 0xffffffff00727802 */ /* 0x000fc40000000f00 */
[----:B------:R-:W-:Y:S02]  /*24c0*/  MOV R36, 0x24e0 ;  /* 0x000024e000247802 */ /* 0x000fe40000000f00 */
[----:B------:R-:W-:Y:S05]  /*24d0*/  CALL.REL.NOINC `($__internal_101_$__cuda_sm70_shflsync_bfly_p) ;  /* 0x0000001000007944 */ /* 0x000fea0003c00000 */
[----:B01----:R-:W-:Y:S05]  /*24e0*/  BRA `(.L_x_13656) ;  /* 0xfffff23000007947 */ /* 0x003fea000383ffff */
        .weak           $__internal_101_$__cuda_sm70_shflsync_bfly_p
        .type           $__internal_101_$__cuda_sm70_shflsync_bfly_p,@function
        .size           $__internal_101_$__cuda_sm70_shflsync_bfly_p,(.L_x_22269 - $__internal_101_$__cuda_sm70_shflsync_bfly_p)
$__internal_101_$__cuda_sm70_shflsync_bfly_p:
[----:B------:R-:W-:Y:S01]  /*24f0*/  HFMA2.MMA R37, -RZ, RZ, 0, 0 ;  /* 0x00000000ff257435 */ /* 0x000fe200000001ff */
[----:B------:R-:W-:Y:S04]  /*2500*/  WARPSYNC R114 ;  /* 0x0000007200007348 */ /* 0x000fe80003800000 */
[----:B------:R0:W1:Y:S01]  /*2510*/  SHFL.BFLY PT, R38, R117, R38, R39 ;  /* 0x0c00002675267389 */ /* 0x00006200000e0027 */
[----:B------:R-:W-:Y:S05]  /*2520*/  RET.REL.NODEC R36 `(_ZN10layer_norm13ln_fwd_kernelINS_13Kernel_traitsI6__halfS2_fS2_fjLj768ELj1ELj4ELj1ELj16ENS_18Kernel_traits_baseILj768ES2_S2_fS2_fjLj128EEEEELb0ELb1ELb0ELb1EEEvNS_9FwdParamsE) ;  /* 0xffffdad024007950 */ /* 0x000fea0003c3ffff */
.L_x_13657:
        /* <DEDUP_REMOVED lines=13> */
.L_x_22269:


//--------------------- .text._ZN10layer_norm13ln_fwd_kernelINS_13Kernel_traitsI6__halfS2_fS2_fjLj768ELj1ELj4ELj1ELj16ENS_18Kernel_traits_baseILj768ES2_S2_fS2_fjLj128EEEEELb0ELb1ELb1ELb0EEEvNS_9FwdParamsE --------------------------
	.section	.text._ZN10layer_norm13ln_fwd_kernelINS_13Kernel_traitsI6__halfS2_fS2_fjLj768ELj1ELj4ELj1ELj16ENS_18Kernel_traits_baseILj768ES2_S2_fS2_fjLj128EEEEELb0ELb1ELb1ELb0EEEvNS_9FwdParamsE,"ax",@progbits
	.sectioninfo	@"SHI_REGISTERS=128"
	.align	128
        .global         _ZN10layer_norm13ln_fwd_kernelINS_13Kernel_traitsI6__halfS2_fS2_fjLj768ELj1ELj4ELj1ELj16ENS_18Kernel_traits_baseILj768ES2_S2_fS2_fjLj128EEEEELb0ELb1ELb1ELb0EEEvNS_9FwdParamsE
        .type           _ZN10layer_norm13ln_fwd_kernelINS_13Kernel_traitsI6__halfS2_fS2_fjLj768ELj1ELj4ELj1ELj16ENS_18Kernel_traits_baseILj768ES2_S2_fS2_fjLj128EEEEELb0ELb1ELb1ELb0EEEvNS_9FwdParamsE,@function
        .size           _ZN10layer_norm13ln_fwd_kernelINS_13Kernel_traitsI6__halfS2_fS2_fjLj768ELj1ELj4ELj1ELj16ENS_18Kernel_traits_baseILj768ES2_S2_fS2_fjLj128EEEEELb0ELb1ELb1ELb0EEEvNS_9FwdParamsE,(.L_x_22270 - _ZN10layer_norm13ln_fwd_kernelINS_13Kernel_traitsI6__halfS2_fS2_fjLj768ELj1ELj4ELj1ELj16ENS_18Kernel_traits_baseILj768ES2_S2_fS2_fjLj128EEEEELb0ELb1ELb1ELb0EEEvNS_9FwdParamsE)
        .other          _ZN10layer_norm13ln_fwd_kernelINS_13Kernel_traitsI6__halfS2_fS2_fjLj768ELj1ELj4ELj1ELj16ENS_18Kernel_traits_baseILj768ES2_S2_fS2_fjLj128EEEEELb0ELb1ELb1ELb0EEEvNS_9FwdParamsE,@"STO_CUDA_ENTRY STV_DEFAULT"
_ZN10layer_norm13ln_fwd_kernelINS_13Kernel_traitsI6__halfS2_fS2_fjLj768ELj1ELj4ELj1ELj16ENS_18Kernel_traits_baseILj768ES2_S2_fS2_fjLj128EEEEELb0ELb1ELb1ELb0EEEvNS_9FwdParamsE:
.text._ZN10layer_norm13ln_fwd_kernelINS_13Kernel_traitsI6__halfS2_fS2_fjLj768ELj1ELj4ELj1ELj16ENS_18Kernel_traits_baseILj768ES2_S2_fS2_fjLj128EEEEELb0ELb1ELb1ELb0EEEvNS_9FwdParamsE:
        /* <DEDUP_REMOVED lines=32> */
.L_x_13659:
[----:B0-----:R-:W-:Y:S05]  /*0200*/  BSYNC B0 ;  /* 0x0000000000007941 */ /* 0x001fea0003800000 */
.L_x_13658:
        /* <DEDUP_REMOVED lines=16> */
.L_x_13661:
[----:B0-----:R-:W-:Y:S05]  /*0310*/  BSYNC B0 ;  /* 0x0000000000007941 */ /* 0x001fea0003800000 */
.L_x_13660:
        /* <DEDUP_REMOVED lines=15> */
.L_x_13663:
[----:B0-----:R-:W-:Y:S05]  /*0410*/  BSYNC B0 ;  /* 0x0000000000007941 */ /* 0x001fea0003800000 */
.L_x_13662:
        /* <DEDUP_REMOVED lines=74> */
.L_x_13727:
        /* <DEDUP_REMOVED lines=16> */
[----:B------:R-:W-:Y:S02]  /*09c0*/  @P1 LEA.HI R121, R121, R118, RZ, 0x3 ;  /* 0x0000007679791211 */ /* 0x000fe400078f18ff */
[----:B------:R-:W-:Y:S02]  /*09d0*/  MOV R118, RZ ;  /* 0x000000ff00767202 */ /* 0x000fe40000000f00 */
        /* <DEDUP_REMOVED lines=38> */
[----:B-----5:R-:W-:-:S05]  /*0c40*/  HADD2.F32 R36, -RZ, R32.H0_H0 ;  /* 0x20000020ff247230 */ /* 0x020fca0000004100 */
[----:B------:R-:W-:-:S04]  /*0c50*/  FMUL.FTZ R36, R36, c[0x0][0x1ec] ;  /* 0x00007b0024247a20 */ /* 0x000fc80000410000 */
[----:B------:R-:W-:-:S04]  /*0c60*/  FMUL.FTZ R36, R17, R36 ;  /* 0x0000002411247220 */ /* 0x000fc80000410000 */
[----:B------:R-:W-:Y:S02]  /*0c70*/  @P0 FADD.FTZ R36, R24, R36 ;  /* 0x0000002418240221 */ /* 0x000fe40000010000 */
.L_x_13667:
[----:B------:R-:W-:Y:S05]  /*0c80*/  BSYNC B1 ;  /* 0x0000000000017941 */ /* 0x000fea0003800000 */
.L_x_13666:
[----:B------:R-:W-:Y:S01]  /*0c90*/  BSSY B1, `(.L_x_13668) ;  /* 0x0000006000017945 */ /* 0x000fe20003800000 */
[----:B------:R-:W-:Y:S05]  /*0ca0*/  @!P6 BRA `(.L_x_13669) ;  /* 0x000000400000e947 */ /* 0x000fea0003800000 */
[----:B-----5:R-:W-:-:S05]  /*0cb0*/  HADD2.F32 R37, -RZ, R32.H1_H1 ;  /* 0x30000020ff257230 */ /* 0x020fca0000004100 */
[----:B------:R-:W-:-:S04]  /*0cc0*/  FMUL.FTZ R37, R37, c[0x0][0x1ec] ;  /* 0x00007b0025257a20 */ /* 0x000fc80000410000 */
[----:B------:R-:W-:-:S04]  /*0cd0*/  FMUL.FTZ R37, R16, R37 ;  /* 0x0000002510257220 */ /* 0x000fc80000410000 */
[----:B------:R-:W-:Y:S02]  /*0ce0*/  @P0 FADD.FTZ R37, R25, R37 ;  /* 0x0000002519250221 */ /* 0x000fe40000010000 */
.L_x_13669:
[----:B------:R-:W-:Y:S05]  /*0cf0*/  BSYNC B1 ;  /* 0x0000000000017941 */ /* 0x000fea0003800000 */
.L_x_13668:
[----:B------:R-:W-:Y:S01]  /*0d00*/  BSSY B1, `(.L_x_13670) ;  /* 0x0000006000017945 */ /* 0x000fe20003800000 */
[----:B------:R-:W-:Y:S05]  /*0d10*/  @!P6 BRA `(.L_x_13671) ;  /* 0x000000400000e947 */ /* 0x000fea0003800000 */
[----:B-----5:R-:W-:-:S05]  /*0d20*/  HADD2.F32 R38, -RZ, R33.H0_H0 ;  /* 0x20000021ff267230 */ /* 0x020fca0000004100 */
[----:B------:R-:W-:-:S04]  /*0d30*/  FMUL.FTZ R38, R38, c[0x0][0x1ec] ;  /* 0x00007b0026267a20 */ /* 0x000fc80000410000 */
[----:B------:R-:W-:-:S04]  /*0d40*/  FMUL.FTZ R38, R15, R38 ;  /* 0x000000260f267220 */ /* 0x000fc80000410000 */
[----:B------:R-:W-:Y:S02]  /*0d50*/  @P0 FADD.FTZ R38, R26, R38 ;  /* 0x000000261a260221 */ /* 0x000fe40000010000 */
.L_x_13671:
[----:B------:R-:W-:Y:S05]  /*0d60*/  BSYNC B1 ;  /* 0x0000000000017941 */ /* 0x000fea0003800000 */
.L_x_13670:
[----:B------:R-:W-:Y:S01]  /*0d70*/  BSSY B1, `(.L_x_13672) ;  /* 0x0000006000017945 */ /* 0x000fe20003800000 */
[----:B------:R-:W-:Y:S05]  /*0d80*/  @!P6 BRA `(.L_x_13673) ;  /* 0x000000400000e947 */ /* 0x000fea0003800000 */
[----:B-----5:R-:W-:-:S05]  /*0d90*/  HADD2.F32 R39, -RZ, R33.H1_H1 ;  /* 0x30000021ff277230 */ /* 0x020fca0000004100 */
[----:B------:R-:W-:-:S04]  /*0da0*/  FMUL.FTZ R39, R39, c[0x0][0x1ec] ;  /* 0x00007b0027277a20 */ /* 0x000fc80000410000 */
[----:B------:R-:W-:-:S04]  /*0db0*/  FMUL.FTZ R39, R14, R39 ;  /* 0x000000270e277220 */ /* 0x000fc80000410000 */
[----:B------:R-:W-:Y:S02]  /*0dc0*/  @P0 FADD.FTZ R39, R27, R39 ;  /* 0x000000271b270221 */ /* 0x000fe40000010000 */
.L_x_13673:
[----:B------:R-:W-:Y:S05]  /*0dd0*/  BSYNC B1 ;  /* 0x0000000000017941 */ /* 0x000fea0003800000 */
.L_x_13672:
[----:B------:R-:W-:Y:S01]  /*0de0*/  BSSY B1, `(.L_x_13674) ;  /* 0x0000006000017945 */ /* 0x000fe20003800000 */
[----:B------:R-:W-:Y:S05]  /*0df0*/  @!P6 BRA `(.L_x_13675) ;  /* 0x000000400000e947 */ /* 0x000fea0003800000 */
[----:B-----5:R-:W-:-:S05]  /*0e00*/  HADD2.F32 R40, -RZ, R34.H0_H0 ;  /* 0x20000022ff287230 */ /* 0x020fca0000004100 */
[----:B------:R-:W-:-:S04]  /*0e10*/  FMUL.FTZ R40, R40, c[0x0][0x1ec] ;  /* 0x00007b0028287a20 */ /* 0x000fc80000410000 */
[----:B------:R-:W-:-:S04]  /*0e20*/  FMUL.FTZ R40, R13, R40 ;  /* 0x000000280d287220 */ /* 0x000fc80000410000 */
[----:B------:R-:W-:Y:S02]  /*0e30*/  @P0 FADD.FTZ R40, R28, R40 ;  /* 0x000000281c280221 */ /* 0x000fe40000010000 */
.L_x_13675:
[----:B------:R-:W-:Y:S05]  /*0e40*/  BSYNC B1 ;  /* 0x0000000000017941 */ /* 0x000fea0003800000 */
.L_x_13674:
[----:B------:R-:W-:Y:S01]  /*0e50*/  BSSY B1, `(.L_x_13676) ;  /* 0x0000006000017945 */ /* 0x000fe20003800000 */
[----:B------:R-:W-:Y:S05]  /*0e60*/  @!P6 BRA `(.L_x_13677) ;  /* 0x000000400000e947 */ /* 0x000fea0003800000 */
[----:B-----5:R-:W-:-:S05]  /*0e70*/  HADD2.F32 R41, -RZ, R34.H1_H1 ;  /* 0x30000022ff297230 */ /* 0x020fca0000004100 */
[----:B------:R-:W-:-:S04]  /*0e80*/  FMUL.FTZ R41, R41, c[0x0][0x1ec] ;  /* 0x00007b0029297a20 */ /* 0x000fc80000410000 */
[----:B------:R-:W-:-:S04]  /*0e90*/  FMUL.FTZ R41, R12, R41 ;  /* 0x000000290c297220 */ /* 0x000fc80000410000 */
[----:B------:R-:W-:Y:S02]  /*0ea0*/  @P0 FADD.FTZ R41, R29, R41 ;  /* 0x000000291d290221 */ /* 0x000fe40000010000 */
.L_x_13677:
[----:B------:R-:W-:Y:S05]  /*0eb0*/  BSYNC B1 ;  /* 0x0000000000017941 */ /* 0x000fea0003800000 */
.L_x_13676:
[----:B------:R-:W-:Y:S01]  /*0ec0*/  BSSY B1, `(.L_x_13678) ;  /* 0x0000007000017945 */ /* 0x000fe20003800000 */
[----:B------:R-:W-:Y:S01]  /*0ed0*/  HFMA2.MMA R61, -RZ, RZ, 0, 1.9073486328125e-06 ;  /* 0x00000020ff3d7435 */ /* 0x000fe200000001ff */
[----:B------:R-:W-:Y:S05]  /*0ee0*/  @!P6 BRA `(.L_x_13679) ;  /* 0x000000400000e947 */ /* 0x000fea0003800000 */
[----:B-----5:R-:W-:-:S05]  /*0ef0*/  HADD2.F32 R42, -RZ, R35.H0_H0 ;  /* 0x20000023ff2a7230 */ /* 0x020fca0000004100 */
[----:B------:R-:W-:-:S04]  /*0f00*/  FMUL.FTZ R42, R42, c[0x0][0x1ec] ;  /* 0x00007b002a2a7a20 */ /* 0x000fc80000410000 */
[----:B------:R-:W-:-:S04]  /*0f10*/  FMUL.FTZ R42, R11, R42 ;  /* 0x0000002a0b2a7220 */ /* 0x000fc80000410000 */
[----:B------:R-:W-:Y:S02]  /*0f20*/  @P0 FADD.FTZ R42, R30, R42 ;  /* 0x0000002a1e2a0221 */ /* 0x000fe40000010000 */
.L_x_13679:
[----:B------:R-:W-:Y:S05]  /*0f30*/  BSYNC B1 ;  /* 0x0000000000017941 */ /* 0x000fea0003800000 */
.L_x_13678:
[----:B------:R-:W-:Y:S01]  /*0f40*/  BSSY B1, `(.L_x_13680) ;  /* 0x0000008000017945 */ /* 0x000fe20003800000 */
[----:B------:R-:W-:Y:S01]  /*0f50*/  IMAD.WIDE.U32 R60, R62, R61, c[0x0][0x188] ;  /* 0x000062003e3c7625 */ /* 0x000fe200078e003d */
[----:B------:R-:W-:Y:S01]  /*0f60*/  @!P6 FSEL R43, R31, RZ, P2 ;  /* 0x000000ff1f2be208 */ /* 0x000fe20001000000 */
[----:B------:R-:W-:Y:S05]  /*0f70*/  @!P6 BRA `(.L_x_13681) ;  /* 0x000000400000e947 */ /* 0x000fea0003800000 */
[----:B-----5:R-:W-:-:S05]  /*0f80*/  HADD2.F32 R43, -RZ, R35.H1_H1 ;  /* 0x30000023ff2b7230 */ /* 0x020fca0000004100 */
[----:B------:R-:W-:-:S04]  /*0f90*/  FMUL.FTZ R43, R43, c[0x0][0x1ec] ;  /* 0x00007b002b2b7a20 */ /* 0x000fc80000410000 */
[----:B------:R-:W-:-:S04]  /*0fa0*/  FMUL.FTZ R43, R10, R43 ;  /* 0x0000002b0a2b7220 */ /* 0x000fc80000410000 */
[----:B------:R-:W-:Y:S02]  /*0fb0*/  @P0 FADD.FTZ R43, R31, R43 ;  /* 0x0000002b1f2b0221 */ /* 0x000fe40000010000 */
.L_x_13681:
[----:B------:R-:W-:Y:S05]  /*0fc0*/  BSYNC B1 ;  /* 0x0000000000017941 */ /* 0x000fea0003800000 */
.L_x_13680:
[----:B------:R0:W-:Y:S01]  /*0fd0*/  STG.E.128 [R60.64], R36 ;  /* 0x000000243c007986 */ /* 0x0001e2000c101d04 */
[----:B------:R-:W-:Y:S02]  /*0fe0*/  IADD3 R118, R118, 0x20, RZ ;  /* 0x0000002076767810 */ /* 0x000fe40007ffe0ff */
[----:B------:R-:W-:Y:S01]  /*0ff0*/  IADD3 R62, R62, 0x20, RZ ;  /* 0x000000203e3e7810 */ /* 0x000fe20007ffe0ff */
[----:B------:R0:W-:Y:S04]  /*1000*/  STG.E.128 [R60.64+0x10], R40 ;  /* 0x000010283c007986 */ /* 0x0001e8000c101d04 */
.L_x_13665:
[----:B-1----:R-:W-:Y:S05]  /*1010*/  BSYNC B0 ;  /* 0x0000000000007941 */ /* 0x002fea0003800000 */
.L_x_13664:
        /* <DEDUP_REMOVED lines=41> */
.L_x_13685:
[----:B------:R-:W-:Y:S05]  /*12b0*/  BSYNC B1 ;  /* 0x0000000000017941 */ /* 0x000fea0003800000 */
.L_x_13684:
[----:B------:R-:W-:Y:S01]  /*12c0*/  BSSY B1, `(.L_x_13686) ;  /* 0x0000006000017945 */ /* 0x000fe20003800000 */
[----:B------:R-:W-:Y:S05]  /*12d0*/  @!P6 BRA `(.L_x_13687) ;  /* 0x000000400000e947 */ /* 0x000fea0003800000 */
[----:B-----5:R-:W-:-:S05]  /*12e0*/  HADD2.F32 R45, -RZ, R32.H1_H1 ;  /* 0x30000020ff2d7230 */ /* 0x020fca0000004100 */
[----:B------:R-:W-:-:S04]  /*12f0*/  FMUL.FTZ R45, R45, c[0x0][0x1ec] ;  /* 0x00007b002d2d7a20 */ /* 0x000fc80000410000 */
[----:B------:R-:W-:-:S04]  /*1300*/  FMUL.FTZ R45, R8, R45 ;  /* 0x0000002d082d7220 */ /* 0x000fc80000410000 */
[----:B------:R-:W-:Y:S02]  /*1310*/  @P0 FADD.FTZ R45, R25, R45 ;  /* 0x0000002d192d0221 */ /* 0x000fe40000010000 */
.L_x_13687:
[----:B------:R-:W-:Y:S05]  /*1320*/  BSYNC B1 ;  /* 0x0000000000017941 */ /* 0x000fea0003800000 */
.L_x_13686:
[----:B------:R-:W-:Y:S01]  /*1330*/  BSSY B1, `(.L_x_13688) ;  /* 0x0000006000017945 */ /* 0x000fe20003800000 */
[----:B------:R-:W-:Y:S05]  /*1340*/  @!P6 BRA `(.L_x_13689) ;  /* 0x000000400000e947 */ /* 0x000fea0003800000 */
[----:B-----5:R-:W-:-:S05]  /*1350*/  HADD2.F32 R46, -RZ, R33.H0_H0 ;  /* 0x20000021ff2e7230 */ /* 0x020fca0000004100 */
[----:B------:R-:W-:-:S04]  /*1360*/  FMUL.FTZ R46, R46, c[0x0][0x1ec] ;  /* 0x00007b002e2e7a20 */ /* 0x000fc80000410000 */
[----:B------:R-:W-:-:S04]  /*1370*/  FMUL.FTZ R46, R7, R46 ;  /* 0x0000002e072e7220 */ /* 0x000fc80000410000 */
[----:B------:R-:W-:Y:S02]  /*1380*/  @P0 FADD.FTZ R46, R26, R46 ;  /* 0x0000002e1a2e0221 */ /* 0x000fe40000010000 */
.L_x_13689:
[----:B------:R-:W-:Y:S05]  /*1390*/  BSYNC B1 ;  /* 0x0000000000017941 */ /* 0x000fea0003800000 */
.L_x_13688:
[----:B------:R-:W-:Y:S01]  /*13a0*/  BSSY B1, `(.L_x_13690) ;  /* 0x0000006000017945 */ /* 0x000fe20003800000 */
[----:B------:R-:W-:Y:S05]  /*13b0*/  @!P6 BRA `(.L_x_13691) ;  /* 0x000000400000e947 */ /* 0x000fea0003800000 */
[----:B-----5:R-:W-:-:S05]  /*13c0*/  HADD2.F32 R47, -RZ, R33.H1_H1 ;  /* 0x30000021ff2f7230 */ /* 0x020fca0000004100 */
[----:B------:R-:W-:-:S04]  /*13d0*/  FMUL.FTZ R47, R47, c[0x0][0x1ec] ;  /* 0x00007b002f2f7a20 */ /* 0x000fc80000410000 */
[----:B------:R-:W-:-:S04]  /*13e0*/  FMUL.FTZ R47, R6, R47 ;  /* 0x0000002f062f7220 */ /* 0x000fc80000410000 */
[----:B------:R-:W-:Y:S02]  /*13f0*/  @P0 FADD.FTZ R47, R27, R47 ;  /* 0x0000002f1b2f0221 */ /* 0x000fe40000010000 */
.L_x_13691:
[----:B------:R-:W-:Y:S05]  /*1400*/  BSYNC B1 ;  /* 0x0000000000017941 */ /* 0x000fea0003800000 */
.L_x_13690:
[----:B------:R-:W-:Y:S01]  /*1410*/  BSSY B1, `(.L_x_13692) ;  /* 0x0000006000017945 */ /* 0x000fe20003800000 */
[----:B------:R-:W-:Y:S05]  /*1420*/  @!P6 BRA `(.L_x_13693) ;  /* 0x000000400000e947 */ /* 0x000fea0003800000 */
[----:B-----5:R-:W-:-:S05]  /*1430*/  HADD2.F32 R48, -RZ, R34.H0_H0 ;  /* 0x20000022ff307230 */ /* 0x020fca0000004100 */
[----:B------:R-:W-:-:S04]  /*1440*/  FMUL.FTZ R48, R48, c[0x0][0x1ec] ;  /* 0x00007b0030307a20 */ /* 0x000fc80000410000 */
[----:B------:R-:W-:-:S04]  /*1450*/  FMUL.FTZ R48, R5, R48 ;  /* 0x0000003005307220 */ /* 0x000fc80000410000 */
[----:B------:R-:W-:Y:S02]  /*1460*/  @P0 FADD.FTZ R48, R28, R48 ;  /* 0x000000301c300221 */ /* 0x000fe40000010000 */
.L_x_13693:
[----:B------:R-:W-:Y:S05]  /*1470*/  BSYNC B1 ;  /* 0x0000000000017941 */ /* 0x000fea0003800000 */
.L_x_13692:
[----:B------:R-:W-:Y:S01]  /*1480*/  BSSY B1, `(.L_x_13694) ;  /* 0x0000006000017945 */ /* 0x000fe20003800000 */
[----:B------:R-:W-:Y:S05]  /*1490*/  @!P6 BRA `(.L_x_13695) ;  /* 0x000000400000e947 */ /* 0x000fea0003800000 */
[----:B-----5:R-:W-:-:S05]  /*14a0*/  HADD2.F32 R49, -RZ, R34.H1_H1 ;  /* 0x30000022ff317230 */ /* 0x020fca0000004100 */
[----:B------:R-:W-:-:S04]  /*14b0*/  FMUL.FTZ R49, R49, c[0x0][0x1ec] ;  /* 0x00007b0031317a20 */ /* 0x000fc80000410000 */
[----:B------:R-:W-:-:S04]  /*14c0*/  FMUL.FTZ R49, R4, R49 ;  /* 0x0000003104317220 */ /* 0x000fc80000410000 */
[----:B------:R-:W-:Y:S02]  /*14d0*/  @P0 FADD.FTZ R49, R29, R49 ;  /* 0x000000311d310221 */ /* 0x000fe40000010000 */
.L_x_13695:
[----:B------:R-:W-:Y:S05]  /*14e0*/  BSYNC B1 ;  /* 0x0000000000017941 */ /* 0x000fea0003800000 */
.L_x_13694:
[----:B------:R-:W-:Y:S01]  /*14f0*/  BSSY B1, `(.L_x_13696) ;  /* 0x0000007000017945 */ /* 0x000fe20003800000 */
[----:B0-----:R-:W-:Y:S01]  /*1500*/  HFMA2.MMA R61, -RZ, RZ, 0, 1.9073486328125e-06 ;  /* 0x00000020ff3d7435 */ /* 0x001fe200000001ff */
[----:B------:R-:W-:Y:S05]  /*1510*/  @!P6 BRA `(.L_x_13697) ;  /* 0x000000400000e947 */ /* 0x000fea0003800000 */
[----:B-----5:R-:W-:-:S05]  /*1520*/  HADD2.F32 R50, -RZ, R35.H0_H0 ;  /* 0x20000023ff327230 */ /* 0x020fca0000004100 */
[----:B------:R-:W-:-:S04]  /*1530*/  FMUL.FTZ R50, R50, c[0x0][0x1ec] ;  /* 0x00007b0032327a20 */ /* 0x000fc80000410000 */
[----:B------:R-:W-:-:S04]  /*1540*/  FMUL.FTZ R50, R3, R50 ;  /* 0x0000003203327220 */ /* 0x000fc80000410000 */
[----:B------:R-:W-:Y:S02]  /*1550*/  @P0 FADD.FTZ R50, R30, R50 ;  /* 0x000000321e320221 */ /* 0x000fe40000010000 */
.L_x_13697:
[----:B------:R-:W-:Y:S05]  /*1560*/  BSYNC B1 ;  /* 0x0000000000017941 */ /* 0x000fea0003800000 */
.L_x_13696:
        /* <DEDUP_REMOVED lines=8> */
.L_x_13699:
[----:B------:R-:W-:Y:S05]  /*15f0*/  BSYNC B1 ;  /* 0x0000000000017941 */ /* 0x000fea0003800000 */
.L_x_13698:
[----:B------:R0:W-:Y:S01]  /*1600*/  STG.E.128 [R60.64], R44 ;  /* 0x0000002c3c007986 */ /* 0x0001e2000c101d04 */
[----:B------:R-:W-:Y:S02]  /*1610*/  IADD3 R118, R118, 0x20, RZ ;  /* 0x0000002076767810 */ /* 0x000fe40007ffe0ff */
[----:B------:R-:W-:Y:S01]  /*1620*/  IADD3 R62, R62, 0x20, RZ ;  /* 0x000000203e3e7810 */ /* 0x000fe20007ffe0ff */
[----:B------:R0:W-:Y:S04]  /*1630*/  STG.E.128 [R60.64+0x10], R48 ;  /* 0x000010303c007986 */ /* 0x0001e8000c101d04 */
.L_x_13683:
[----:B------:R-:W-:Y:S05]  /*1640*/  BSYNC B0 ;  /* 0x0000000000007941 */ /* 0x000fea0003800000 */
.L_x_13682:
        /* <DEDUP_REMOVED lines=38> */
[----:B----45:R-:W-:-:S05]  /*18b0*/  HADD2.F32 R52, -RZ, R32.H0_H0 ;  /* 0x20000020ff347230 */ /* 0x030fca0000004100 */
[----:B------:R-:W-:-:S04]  /*18c0*/  FMUL.FTZ R59, R52, c[0x0][0x1ec] ;  /* 0x00007b00343b7a20 */ /* 0x000fc80000410000 */
[----:B------:R-:W-:-:S04]  /*18d0*/  FMUL.FTZ R52, R0, R59 ;  /* 0x0000003b00347220 */ /* 0x000fc80000410000 */
[----:B------:R-:W-:Y:S02]  /*18e0*/  @P0 FADD.FTZ R52, R24, R52 ;  /* 0x0000003418340221 */ /* 0x000fe40000010000 */
.L_x_13703:
[----:B----4-:R-:W-:Y:S05]  /*18f0*/  BSYNC B1 ;  /* 0x0000000000017941 */ /* 0x010fea0003800000 */
.L_x_13702:
[----:B------:R-:W-:Y:S01]  /*1900*/  BSSY B1, `(.L_x_13704) ;  /* 0x0000006000017945 */ /* 0x000fe20003800000 */
[----:B------:R-:W-:Y:S05]  /*1910*/  @!P6 BRA `(.L_x_13705) ;  /* 0x000000400000e947 */ /* 0x000fea0003800000 */
[----:B-----5:R-:W-:-:S05]  /*1920*/  HADD2.F32 R53, -RZ, R32.H1_H1 ;  /* 0x30000020ff357230 */ /* 0x020fca0000004100 */
[----:B------:R-:W-:-:S04]  /*1930*/  FMUL.FTZ R53, R53, c[0x0][0x1ec] ;  /* 0x00007b0035357a20 */ /* 0x000fc80000410000 */
[----:B------:R-:W-:-:S04]  /*1940*/  FMUL.FTZ R53, R20, R53 ;  /* 0x0000003514357220 */ /* 0x000fc80000410000 */
[----:B------:R-:W-:Y:S02]  /*1950*/  @P0 FADD.FTZ R53, R25, R53 ;  /* 0x0000003519350221 */ /* 0x000fe40000010000 */
.L_x_13705:
[----:B------:R-:W-:Y:S05]  /*1960*/  BSYNC B1 ;  /* 0x0000000000017941 */ /* 0x000fea0003800000 */
.L_x_13704:
[----:B------:R-:W-:Y:S01]  /*1970*/  BSSY B1, `(.L_x_13706) ;  /* 0x0000006000017945 */ /* 0x000fe20003800000 */
[----:B------:R-:W-:Y:S05]  /*1980*/  @!P6 BRA `(.L_x_13707) ;  /* 0x000000400000e947 */ /* 0x000fea0003800000 */
[----:B-----5:R-:W-:-:S05]  /*1990*/  HADD2.F32 R54, -RZ, R33.H0_H0 ;  /* 0x20000021ff367230 */ /* 0x020fca0000004100 */
[----:B------:R-:W-:-:S04]  /*19a0*/  FMUL.FTZ R54, R54, c[0x0][0x1ec] ;  /* 0x00007b0036367a20 */ /* 0x000fc80000410000 */
[----:B------:R-:W-:-:S04]  /*19b0*/  FMUL.FTZ R54, R19, R54 ;  /* 0x0000003613367220 */ /* 0x000fc80000410000 */
[----:B------:R-:W-:Y:S02]  /*19c0*/  @P0 FADD.FTZ R54, R26, R54 ;  /* 0x000000361a360221 */ /* 0x000fe40000010000 */
.L_x_13707:
[----:B------:R-:W-:Y:S05]  /*19d0*/  BSYNC B1 ;  /* 0x0000000000017941 */ /* 0x000fea0003800000 */
.L_x_13706:
[----:B------:R-:W-:Y:S01]  /*19e0*/  BSSY B1, `(.L_x_13708) ;  /* 0x0000006000017945 */ /* 0x000fe20003800000 */
[----:B------:R-:W-:Y:S05]  /*19f0*/  @!P6 BRA `(.L_x_13709) ;  /* 0x000000400000e947 */ /* 0x000fea0003800000 */
[----:B-----5:R-:W-:-:S05]  /*1a00*/  HADD2.F32 R55, -RZ, R33.H1_H1 ;  /* 0x30000021ff377230 */ /* 0x020fca0000004100 */
[----:B------:R-:W-:-:S04]  /*1a10*/  FMUL.FTZ R55, R55, c[0x0][0x1ec] ;  /* 0x00007b0037377a20 */ /* 0x000fc80000410000 */
[----:B------:R-:W-:-:S04]  /*1a20*/  FMUL.FTZ R55, R22, R55 ;  /* 0x0000003716377220 */ /* 0x000fc80000410000 */
[----:B------:R-:W-:Y:S02]  /*1a30*/  @P0 FADD.FTZ R55, R27, R55 ;  /* 0x000000371b370221 */ /* 0x000fe40000010000 */
.L_x_13709:
[----:B------:R-:W-:Y:S05]  /*1a40*/  BSYNC B1 ;  /* 0x0000000000017941 */ /* 0x000fea0003800000 */
.L_x_13708:
[----:B------:R-:W-:Y:S01]  /*1a50*/  BSSY B1, `(.L_x_13710) ;  /* 0x0000006000017945 */ /* 0x000fe20003800000 */
[----:B------:R-:W-:Y:S05]  /*1a60*/  @!P6 BRA `(.L_x_13711) ;  /* 0x000000400000e947 */ /* 0x000fea0003800000 */
[----:B-----5:R-:W-:-:S05]  /*1a70*/  HADD2.F32 R56, -RZ, R34.H0_H0 ;  /* 0x20000022ff387230 */ /* 0x020fca0000004100 */
[----:B------:R-:W-:-:S04]  /*1a80*/  FMUL.FTZ R56, R56, c[0x0][0x1ec] ;  /* 0x00007b0038387a20 */ /* 0x000fc80000410000 */
[----:B------:R-:W-:-:S04]  /*1a90*/  FMUL.FTZ R56, R21, R56 ;  /* 0x0000003815387220 */ /* 0x000fc80000410000 */
[----:B------:R-:W-:Y:S02]  /*1aa0*/  @P0 FADD.FTZ R56, R28, R56 ;  /* 0x000000381c380221 */ /* 0x000fe40000010000 */
.L_x_13711:
[----:B------:R-:W-:Y:S05]  /*1ab0*/  BSYNC B1 ;  /* 0x0000000000017941 */ /* 0x000fea0003800000 */
.L_x_13710:
[----:B------:R-:W-:Y:S01]  /*1ac0*/  BSSY B1, `(.L_x_13712) ;  /* 0x0000006000017945 */ /* 0x000fe20003800000 */
[----:B------:R-:W-:Y:S05]  /*1ad0*/  @!P6 BRA `(.L_x_13713) ;  /* 0x000000400000e947 */ /* 0x000fea0003800000 */
[----:B-----5:R-:W-:-:S05]  /*1ae0*/  HADD2.F32 R57, -RZ, R34.H1_H1 ;  /* 0x30000022ff397230 */ /* 0x020fca0000004100 */
[----:B------:R-:W-:-:S04]  /*1af0*/  FMUL.FTZ R57, R57, c[0x0][0x1ec] ;  /* 0x00007b0039397a20 */ /* 0x000fc80000410000 */
[----:B------:R-:W-:-:S04]  /*1b00*/  FMUL.FTZ R57, R64, R57 ;  /* 0x0000003940397220 */ /* 0x000fc80000410000 */
[----:B------:R-:W-:Y:S02]  /*1b10*/  @P0 FADD.FTZ R57, R29, R57 ;  /* 0x000000391d390221 */ /* 0x000fe40000010000 */
.L_x_13713:
[----:B------:R-:W-:Y:S05]  /*1b20*/  BSYNC B1 ;  /* 0x0000000000017941 */ /* 0x000fea0003800000 */
.L_x_13712:
[----:B------:R-:W-:Y:S01]  /*1b30*/  BSSY B1, `(.L_x_13714) ;  /* 0x0000007000017945 */ /* 0x000fe20003800000 */
[----:B------:R-:W-:Y:S01]  /*1b40*/  @!P6 FSEL R58, R30, RZ, P2 ;  /* 0x000000ff1e3ae208 */ /* 0x000fe20001000000 */
[----:B------:R-:W-:Y:S05]  /*1b50*/  @!P6 BRA `(.L_x_13715) ;  /* 0x000000400000e947 */ /* 0x000fea0003800000 */
[----:B-----5:R-:W-:-:S05]  /*1b60*/  HADD2.F32 R58, -RZ, R35.H0_H0 ;  /* 0x20000023ff3a7230 */ /* 0x020fca0000004100 */
[----:B------:R-:W-:-:S04]  /*1b70*/  FMUL.FTZ R58, R58, c[0x0][0x1ec] ;  /* 0x00007b003a3a7a20 */ /* 0x000fc80000410000 */
[----:B------:R-:W-:-:S04]  /*1b80*/  FMUL.FTZ R58, R23, R58 ;  /* 0x0000003a173a7220 */ /* 0x000fc80000410000 */
[----:B------:R-:W-:Y:S02]  /*1b90*/  @P0 FADD.FTZ R58, R30, R58 ;  /* 0x0000003a1e3a0221 */ /* 0x000fe40000010000 */
.L_x_13715:
[----:B------:R-:W-:Y:S05]  /*1ba0*/  BSYNC B1 ;  /* 0x0000000000017941 */ /* 0x000fea0003800000 */
.L_x_13714:
[----:B------:R-:W-:Y:S01]  /*1bb0*/  BSSY B1, `(.L_x_13716) ;  /* 0x0000007000017945 */ /* 0x000fe20003800000 */
[----:B------:R-:W-:Y:S01]  /*1bc0*/  @!P6 FSEL R59, R31, RZ, P1 ;  /* 0x000000ff1f3be208 */ /* 0x000fe20000800000 */
[----:B------:R-:W-:Y:S05]  /*1bd0*/  @!P6 BRA `(.L_x_13717) ;  /* 0x000000400000e947 */ /* 0x000fea0003800000 */
[----:B-----5:R-:W-:-:S05]  /*1be0*/  HADD2.F32 R59, -RZ, R35.H1_H1 ;  /* 0x30000023ff3b7230 */ /* 0x020fca0000004100 */
[----:B------:R-:W-:-:S04]  /*1bf0*/  FMUL.FTZ R59, R59, c[0x0][0x1ec] ;  /* 0x00007b003b3b7a20 */ /* 0x000fc80000410000 */
[----:B------:R-:W-:-:S04]  /*1c00*/  FMUL.FTZ R59, R66, R59 ;  /* 0x0000003b423b7220 */ /* 0x000fc80000410000 */
[----:B------:R-:W-:Y:S02]  /*1c10*/  @P0 FADD.FTZ R59, R31, R59 ;  /* 0x0000003b1f3b0221 */ /* 0x000fe40000010000 */
.L_x_13717:
[----:B------:R-:W-:Y:S05]  /*1c20*/  BSYNC B1 ;  /* 0x0000000000017941 */ /* 0x000fea0003800000 */
.L_x_13716:
[----:B------:R0:W-:Y:S04]  /*1c30*/  STG.E.128 [R60.64], R52 ;  /* 0x000000343c007986 */ /* 0x0001e8000c101d04 */
[----:B------:R0:W-:Y:S02]  /*1c40*/  STG.E.128 [R60.64+0x10], R56 ;  /* 0x000010383c007986 */ /* 0x0001e4000c101d04 */
.L_x_13701:
[----:B------:R-:W-:Y:S05]  /*1c50*/  BSYNC B0 ;  /* 0x0000000000007941 */ /* 0x000fea0003800000 */
.L_x_13700:
        /* <DEDUP_REMOVED lines=30> */
.L_x_13728:
        /* <DEDUP_REMOVED lines=69> */
.L_x_13729:
        /* <DEDUP_REMOVED lines=47> */
[----:B------:R-:W-:Y:S01]  /*2580*/  FADD.FTZ R125, R43, -R119 ;  /* 0x800000772b7d7221 */ /* 0x000fe20000010000 */
[----:B------:R-:W-:Y:S01]  /*2590*/  F2FP.PACK_AB R62, R82, R83 ;  /* 0x00000053523e723e */ /* 0x000fe200000000ff */
[----:B------:R-:W-:Y:S01]  /*25a0*/  HFMA2.MMA R82, -RZ, RZ, 0, 9.5367431640625e-07 ;  /* 0x00000010ff527435 */ /* 0x000fe200000001ff */
[C---:B------:R-:W-:Y:S02]  /*25b0*/  FMUL.FTZ R123, R118.reuse, R123 ;  /* 0x0000007b767b7220 */ /* 0x040fe40000410000 */
[----:B------:R-:W-:Y:S02]  /*25c0*/  FMUL.FTZ R125, R118, R125 ;  /* 0x0000007d767d7220 */ /* 0x000fe40000410000 */
[----:B------:R-:W-:Y:S02]  /*25d0*/  FFMA.FTZ R63, R71, R123, R80 ;  /* 0x0000007b473f7223 */ /* 0x000fe40000010050 */
[----:B------:R-:W-:-:S03]  /*25e0*/  FFMA.FTZ R120, R73, R125, R84 ;  /* 0x0000007d49787223 */ /* 0x000fc60000010054 */
[C---:B------:R-:W-:Y:S01]  /*25f0*/  IMAD.WIDE.U32 R82, R117.reuse, R82, c[0x0][0x208] ;  /* 0x0000820075527625 */ /* 0x040fe200078e0052 */
[----:B------:R-:W-:Y:S02]  /*2600*/  IADD3 R117, R117, 0x20, RZ ;  /* 0x0000002075757810 */ /* 0x000fe40007ffe0ff */
[----:B------:R-:W-:-:S05]  /*2610*/  F2FP.PACK_AB R63, R120, R63 ;  /* 0x0000003f783f723e */ /* 0x000fca00000000ff */
[----:B------:R1:W-:Y:S02]  /*2620*/  STG.E.128 [R82.64], R60 ;  /* 0x0000003c52007986 */ /* 0x0003e4000c101d04 */
.L_x_13723:
[----:B------:R-:W-:Y:S05]  /*2630*/  BSYNC B1 ;  /* 0x0000000000017941 */ /* 0x000fea0003800000 */
.L_x_13722:
        /* <DEDUP_REMOVED lines=23> */
[----:B------:R-:W-:Y:S01]  /*27b0*/  F2FP.PACK_AB R61, R62, R61 ;  /* 0x0000003d3e3d723e */ /* 0x000fe200000000ff */
[C---:B------:R-:W-:Y:S02]  /*27c0*/  FMUL.FTZ R123, R118.reuse, R123 ;  /* 0x0000007b767b7220 */ /* 0x040fe40000410000 */
[----:B------:R-:W-:Y:S01]  /*27d0*/  FMUL.FTZ R125, R118, R125 ;  /* 0x0000007d767d7220 */ /* 0x000fe20000410000 */
[----:B------:R-:W-:Y:S01]  /*27e0*/  F2FP.PACK_AB R62, R82, R83 ;  /* 0x00000053523e723e */ /* 0x000fe200000000ff */
[----:B------:R-:W-:Y:S01]  /*27f0*/  FFMA.FTZ R63, R89, R123, R98 ;  /* 0x0000007b593f7223 */ /* 0x000fe20000010062 */
[----:B------:R-:W-:Y:S01]  /*2800*/  MOV R82, 0x10 ;  /* 0x0000001000527802 */ /* 0x000fe20000000f00 */
[----:B------:R-:W-:-:S04]  /*2810*/  FFMA.FTZ R120, R91, R125, R100 ;  /* 0x0000007d5b787223 */ /* 0x000fc80000010064 */
[C---:B------:R-:W-:Y:S01]  /*2820*/  IMAD.WIDE.U32 R82, R117.reuse, R82, c[0x0][0x208] ;  /* 0x0000820075527625 */ /* 0x040fe200078e0052 */
[----:B------:R-:W-:Y:S02]  /*2830*/  F2FP.PACK_AB R63, R120, R63 ;  /* 0x0000003f783f723e */ /* 0x000fe400000000ff */
[----:B------:R-:W-:-:S03]  /*2840*/  IADD3 R117, R117, 0x20, RZ ;  /* 0x0000002075757810 */ /* 0x000fc60007ffe0ff */
[----:B------:R1:W-:Y:S04]  /*2850*/  STG.E.128 [R82.64], R60 ;  /* 0x0000003c52007986 */ /* 0x0003e8000c101d04 */
.L_x_13725:
[----:B------:R-:W-:Y:S05]  /*2860*/  BSYNC B1 ;  /* 0x0000000000017941 */ /* 0x000fea0003800000 */
.L_x_13724:
        /* <DEDUP_REMOVED lines=16> */
[----:B------:R-:W-:Y:S01]  /*2970*/  F2FP.PACK_AB R61, R82, R61 ;  /* 0x0000003d523d723e */ /* 0x000fe200000000ff */
        /* <DEDUP_REMOVED lines=12> */
[----:B------:R-:W-:-:S03]  /*2a40*/  IMAD.WIDE.U32 R82, R117, R82, c[0x0][0x208] ;  /* 0x0000820075527625 */ /* 0x000fc600078e0052 */
[----:B------:R-:W-:-:S05]  /*2a50*/  F2FP.PACK_AB R62, R119, R62 ;  /* 0x0000003e773e723e */ /* 0x000fca00000000ff */
[----:B------:R0:W-:Y:S02]  /*2a60*/  STG.E.128 [R82.64], R60 ;  /* 0x0000003c52007986 */ /* 0x0001e4000c101d04 */
.L_x_13721:
[----:B-1----:R-:W-:Y:S05]  /*2a70*/  BSYNC B0 ;  /* 0x0000000000007941 */ /* 0x002fea0003800000 */
.L_x_13720:
[----:B0-----:R-:W-:-:S04]  /*2a80*/  MOV R60, c[0x0][0x160] ;  /* 0x00005800003c7a02 */ /* 0x001fc80000000f00 */
[----:B------:R-:W-:-:S04]  /*2a90*/  LEA R115, R60, R115, 0x2 ;  /* 0x000000733c737211 */ /* 0x000fc800078e10ff */
[----:B------:R-:W-:-:S13]  /*2aa0*/  ISETP.GE.AND P0, PT, R115, c[0x0][0x164], PT ;  /* 0x0000590073007a0c */ /* 0x000fda0003f06270 */
[----:B------:R-:W-:Y:S01]  /*2ab0*/  @P0 CALL.REL.NOINC `(.L_x_13726) ;  /* 0x0000001000000944 */ /* 0x000fe20003c00000 */
[----:B------:R-:W-:Y:S05]  /*2ac0*/  BRA `(.L_x_13727) ;  /* 0xffffddf000007947 */ /* 0x000fea000383ffff */
.L_x_13726:
[----:B------:R-:W-:Y:S05]  /*2ad0*/  EXIT ;  /* 0x000000000000794d */ /* 0x000fea0003800000 */
.L_x_13718:
[----:B------:R-:W-:Y:S01]  /*2ae0*/  HFMA2.MMA R120, -RZ, RZ, 0, 5.9604644775390625e-08 ;  /* 0x00000001ff787435 */ /* 0x000fe200000001ff */
[----:B------:R-:W-:Y:S02]  /*2af0*/  MOV R118, 0x1f ;  /* 0x0000001f00767802 */ /* 0x000fe40000000f00 */
[----:B------:R-:W-:Y:S02]  /*2b00*/  MOV R121, 0xffffffff ;  /* 0xffffffff00797802 */ /* 0x000fe40000000f00 */
[----:B------:R-:W-:Y:S02]  /*2b10*/  MOV R60, 0x2b30 ;  /* 0x00002b30003c7802 */ /* 0x000fe40000000f00 */
[----:B-----5:R-:W-:Y:S05]  /*2b20*/  CALL.REL.NOINC `($__internal_102_$__cuda_sm70_shflsync_bfly_p) ;  /* 0x000006c000007944 */ /* 0x020fea0003c00000 */
[----:B01----:R-:W-:Y:S05]  /*2b30*/  BRA `(.L_x_13728) ;  /* 0xfffff30000007947 */ /* 0x003fea000383ffff */
.L_x_13719:
[----:B------:R-:W-:Y:S01]  /*2b40*/  HFMA2.MMA R120, -RZ, RZ, 0, 1.1920928955078125e-07 ;  /* 0x00000002ff787435 */ /* 0x000fe200000001ff */
[----:B0-----:R-:W-:Y:S02]  /*2b50*/  MOV R63, R122 ;  /* 0x0000007a003f7202 */ /* 0x001fe40000000f00 */
[----:B------:R-:W-:Y:S02]  /*2b60*/  MOV R118, 0x1f ;  /* 0x0000001f00767802 */ /* 0x000fe40000000f00 */
[----:B------:R-:W-:-:S02]  /*2b70*/  MOV R121, 0xffffffff ;  /* 0xffffffff00797802 */ /* 0x000fc40000000f00 */
[----:B------:R-:W-:Y:S02]  /*2b80*/  MOV R60, 0x2ba0 ;  /* 0x00002ba0003c7802 */ /* 0x000fe40000000f00 */
[----:B-----5:R-:W-:Y:S05]  /*2b90*/  CALL.REL.NOINC `($__internal_102_$__cuda_sm70_shflsync_bfly_p) ;  /* 0x0000065000007944 */ /* 0x020fea0003c00000 */
[----:B0-----:R-:W-:Y:S01]  /*2ba0*/  HFMA2.MMA R120, -RZ, RZ, 0, 2.384185791015625e-07 ;  /* 0x00000004ff787435 */ /* 0x001fe200000001ff */
[----:B-1----:R-:W-:Y:S01]  /*2bb0*/  FADD.FTZ R63, R122, R121 ;  /* 0x000000797a3f7221 */ /* 0x002fe20000010000 */
[----:B------:R-:W-:Y:S02]  /*2bc0*/  MOV R118, 0x1f ;  /* 0x0000001f00767802 */ /* 0x000fe40000000f00 */
[----:B------:R-:W-:Y:S02]  /*2bd0*/  MOV R121, 0xffffffff ;  /* 0xffffffff00797802 */ /* 0x000fe40000000f00 */
[----:B------:R-:W-:Y:S02]  /*2be0*/  MOV R60, 0x2c00 ;  /* 0x00002c00003c7802 */ /* 0x000fe40000000f00 */
[----:B------:R-:W-:Y:S05]  /*2bf0*/  CALL.REL.NOINC `($__internal_102_$__cuda_sm70_shflsync_bfly_p) ;  /* 0x000005f000007944 */ /* 0x000fea0003c00000 */
[----:B0-----:R-:W-:Y:S01]  /*2c00*/  HFMA2.MMA R120, -RZ, RZ, 0, 4.76837158203125e-07 ;  /* 0x00000008ff787435 */ /* 0x001fe200000001ff */
[----:B-1----:R-:W-:Y:S01]  /*2c10*/  FADD.FTZ R63, R63, R121 ;  /* 0x000000793f3f7221 */ /* 0x002fe20000010000 */
[----:B------:R-:W-:Y:S02]  /*2c20*/  MOV R118, 0x1f ;  /* 0x0000001f00767802 */ /* 0x000fe40000000f00 */
[----:B------:R-:W-:-:S02]  /*2c30*/  MOV R121, 0xffffffff ;  /* 0xffffffff00797802 */ /* 0x000fc40000000f00 */
[----:B------:R-:W-:Y:S02]  /*2c40*/  MOV R60, 0x2c60 ;  /* 0x00002c60003c7802 */ /* 0x000fe40000000f00 */
[----:B------:R-:W-:Y:S05]  /*2c50*/  CALL.REL.NOINC `($__internal_102_$__cuda_sm70_shflsync_bfly_p) ;  /* 0x0000059000007944 */ /* 0x000fea0003c00000 */
[----:B0-----:R-:W-:Y:S01]  /*2c60*/  HFMA2.MMA R120, -RZ, RZ, 0, 9.5367431640625e-07 ;  /* 0x00000010ff787435 */ /* 0x001fe200000001ff */
[----:B-1----:R-:W-:Y:S01]  /*2c70*/  FADD.FTZ R63, R63, R121 ;  /* 0x000000793f3f7221 */ /* 0x002fe20000010000 */
[----:B------:R-:W-:Y:S02]  /*2c80*/  MOV R118, 0x1f ;  /* 0x0000001f00767802 */ /* 0x000fe40000000f00 */
[----:B------:R-:W-:Y:S02]  /*2c90*/  MOV R121, 0xffffffff ;  /* 0xffffffff00797802 */ /* 0x000fe40000000f00 */
[----:B------:R-:W-:Y:S02]  /*2ca0*/  MOV R60, 0x2cc0 ;  /* 0x00002cc0003c7802 */ /* 0x000fe40000000f00 */
[----:B------:R-:W-:Y:S05]  /*2cb0*/  CALL.REL.NOINC `($__internal_102_$__cuda_sm70_shflsync_bfly_p) ;  /* 0x0000053000007944 */ /* 0x000fea0003c00000 */
        /* <DEDUP_REMOVED lines=56> */
[----:B------:R-:W-:Y:S05]  /*3040*/  CALL.REL.NOINC `($__internal_102_$__cuda_sm70_shflsync_bfly_p) ;  /* 0x000001a000007944 */ /* 0x000fea0003c00000 */
[----:B0-----:R-:W-:Y:S01]  /*3050*/  HFMA2.MMA R120, -RZ, RZ, 0, 1.1920928955078125e-07 ;  /* 0x00000002ff787435 */ /* 0x001fe200000001ff */
[----:B-1----:R-:W-:Y:S01]  /*3060*/  FADD.FTZ R63, R62, R121 ;  /* 0x000000793e3f7221 */ /* 0x002fe20000010000 */
[----:B------:R-:W-:Y:S02]  /*3070*/  MOV R118, 0x1f ;  /* 0x0000001f00767802 */ /* 0x000fe40000000f00 */
[----:B------:R-:W-:Y:S02]  /*3080*/  MOV R121, 0xffffffff ;  /* 0xffffffff00797802 */ /* 0x000fe40000000f00 */
[----:B------:R-:W-:Y:S02]  /*3090*/  MOV R60, 0x30b0 ;  /* 0x000030b0003c7802 */ /* 0x000fe40000000f00 */
[----:B------:R-:W-:Y:S05]  /*30a0*/  CALL.REL.NOINC `($__internal_102_$__cuda_sm70_shflsync_bfly_p) ;  /* 0x0000014000007944 */ /* 0x000fea0003c00000 */
[----:B0-----:R-:W-:Y:S01]  /*30b0*/  HFMA2.MMA R120, -RZ, RZ, 0, 2.384185791015625e-07 ;  /* 0x00000004ff787435 */ /* 0x001fe200000001ff */
[----:B-1----:R-:W-:Y:S01]  /*30c0*/  FADD.FTZ R63, R63, R121 ;  /* 0x000000793f3f7221 */ /* 0x002fe20000010000 */
[----:B------:R-:W-:Y:S02]  /*30d0*/  MOV R118, 0x1f ;  /* 0x0000001f00767802 */ /* 0x000fe40000000f00 */
[----:B------:R-:W-:-:S02]  /*30e0*/  MOV R121, 0xffffffff ;  /* 0xffffffff00797802 */ /* 0x000fc40000000f00 */
[----:B------:R-:W-:Y:S02]  /*30f0*/  MOV R60, 0x3110 ;  /* 0x00003110003c7802 */ /* 0x000fe40000000f00 */
[----:B------:R-:W-:Y:S05]  /*3100*/  CALL.REL.NOINC `($__internal_102_$__cuda_sm70_shflsync_bfly_p) ;  /* 0x000000e000007944 */ /* 0x000fea0003c00000 */
[----:B0-----:R-:W-:Y:S01]  /*3110*/  HFMA2.MMA R120, -RZ, RZ, 0, 4.76837158203125e-07 ;  /* 0x00000008ff787435 */ /* 0x001fe200000001ff */
[----:B-1----:R-:W-:Y:S01]  /*3120*/  FADD.FTZ R63, R63, R121 ;  /* 0x000000793f3f7221 */ /* 0x002fe20000010000 */
[----:B------:R-:W-:Y:S02]  /*3130*/  MOV R118, 0x1f ;  /* 0x0000001f00767802 */ /* 0x000fe40000000f00 */
[----:B------:R-:W-:Y:S02]  /*3140*/  MOV R121, 0xffffffff ;  /* 0xffffffff00797802 */ /* 0x000fe40000000f00 */
[----:B------:R-:W-:Y:S02]  /*3150*/  MOV R60, 0x3170 ;  /* 0x00003170003c7802 */ /* 0x000fe40000000f00 */
[----:B------:R-:W-:Y:S05]  /*3160*/  CALL.REL.NOINC `($__internal_102_$__cuda_sm70_shflsync_bfly_p) ;  /* 0x0000008000007944 */ /* 0x000fea0003c00000 */
[----:B-1----:R-:W-:Y:S01]  /*3170*/  FADD.FTZ R122, R63, R121 ;  /* 0x000000793f7a7221 */ /* 0x002fe20000010000 */
[----:B0-----:R-:W-:Y:S01]  /*3180*/  HFMA2.MMA R120, -RZ, RZ, 0, 9.5367431640625e-07 ;  /* 0x00000010ff787435 */ /* 0x001fe200000001ff */
[----:B------:R-:W-:Y:S02]  /*3190*/  MOV R118, 0x1f ;  /* 0x0000001f00767802 */ /* 0x000fe40000000f00 */
[----:B------:R-:W-:-:S02]  /*31a0*/  MOV R121, 0xffffffff ;  /* 0xffffffff00797802 */ /* 0x000fc40000000f00 */
[----:B------:R-:W-:Y:S02]  /*31b0*/  MOV R63, R122 ;  /* 0x0000007a003f7202 */ /* 0x000fe40000000f00 */
[----:B------:R-:W-:Y:S02]  /*31c0*/  MOV R60, 0x31e0 ;  /* 0x000031e0003c7802 */ /* 0x000fe40000000f00 */
[----:B------:R-:W-:Y:S05]  /*31d0*/  CALL.REL.NOINC `($__internal_102_$__cuda_sm70_shflsync_bfly_p) ;  /* 0x0000001000007944 */ /* 0x000fea0003c00000 */
[----:B01----:R-:W-:Y:S05]  /*31e0*/  BRA `(.L_x_13729) ;  /* 0xfffff0a000007947 */ /* 0x003fea000383ffff */
        .weak           $__internal_102_$__cuda_sm70_shflsync_bfly_p
        .type           $__internal_102_$__cuda_sm70_shflsync_bfly_p,@function
        .size           $__internal_102_$__cuda_sm70_shflsync_bfly_p,(.L_x_22270 - $__internal_102_$__cuda_sm70_shflsync_bfly_p)
$__internal_102_$__cuda_sm70_shflsync_bfly_p:
[----:B------:R-:W-:Y:S01]  /*31f0*/  HFMA2.MMA R61, -RZ, RZ, 0, 0 ;  /* 0x00000000ff3d7435 */ /* 0x000fe200000001ff */
[----:B------:R-:W-:Y:S04]  /*3200*/  WARPSYNC R121 ;  /* 0x0000007900007348 */ /* 0x000fe80003800000 */
[----:B------:R0:W1:Y:S01]  /*3210*/  SHFL.BFLY PT, R121, R63, R120, R118 ;  /* 0x0c0000783f797389 */ /* 0x00006200000e0076 */
[----:B------:R-:W-:Y:S05]  /*3220*/  RET.REL.NODEC R60 `(_ZN10layer_norm13ln_fwd_kernelINS_13Kernel_traitsI6__halfS2_fS2_fjLj768ELj1ELj4ELj1ELj16ENS_18Kernel_traits_baseILj768ES2_S2_fS2_fjLj128EEEEELb0ELb1ELb1ELb0EEEvNS_9FwdParamsE) ;  /* 0xffffcdd03c007950 */ /* 0x000fea0003c3ffff */
.L_x_13730:
        /* <DEDUP_REMOVED lines=13> */
.L_x_22270:


//--------------------- .text._ZN10layer_norm13ln_fwd_kernelINS_13Kernel_traitsI6__halfS2_fS2_fjLj768ELj1ELj4ELj1ELj16ENS_18Kernel_traits_baseILj768ES2_S2_fS2_fjLj128EEEEELb0ELb1ELb1ELb1EEEvNS_9FwdParamsE --------------------------
	.section	.text._ZN10layer_norm13ln_fwd_kernelINS_13Kernel_traitsI6__halfS2_fS2_fjLj768ELj1ELj4ELj1ELj16ENS_18Kernel_traits_baseILj768ES2_S2_fS2_fjLj128EEEEELb0ELb1ELb1ELb1EEEvNS_9FwdParamsE,"ax",@progbits
	.sectioninfo	@"SHI_REGISTERS=125"
	.align	128
        .global         _ZN10layer_norm13ln_fwd_kernelINS_13Kernel_traitsI6__halfS2_fS2_fjLj768ELj1ELj4ELj1ELj16ENS_18Kernel_traits_baseILj768ES2_S2_fS2_fjLj128EEEEELb0ELb1ELb1ELb1EEEvNS_9FwdParamsE
        .type           _ZN10layer_norm13ln_fwd_kernelINS_13Kernel_traitsI6__halfS2_fS2_fjLj768ELj1ELj4ELj1ELj16ENS_18Kernel_traits_baseILj768ES2_S2_fS2_fjLj128EEEEELb0ELb1ELb1ELb1EEEvNS_9FwdParamsE,@function
        .size           _ZN10layer_norm13ln_fwd_kernelINS_13Kernel_traitsI6__halfS2_fS2_fjLj768ELj1ELj4ELj1ELj16ENS_18Kernel_traits_baseILj768ES2_S2_fS2_fjLj128EEEEELb0ELb1ELb1ELb1EEEvNS_9FwdParamsE,(.L_x_22271 - _ZN10layer_norm13ln_fwd_kernelINS_13Kernel_traitsI6__halfS2_fS2_fjLj768ELj1ELj4ELj1ELj16ENS_18Kernel_traits_baseILj768ES2_S2_fS2_fjLj128EEEEELb0ELb1ELb1ELb1EEEvNS_9FwdParamsE)
        .other          _ZN10layer_norm13ln_fwd_kernelINS_13Kernel_traitsI6__halfS2_fS2_fjLj768ELj1ELj4ELj1ELj16ENS_18Kernel_traits_baseILj768ES2_S2_fS2_fjLj128EEEEELb0ELb1ELb1ELb1EEEvNS_9FwdParamsE,@"STO_CUDA_ENTRY STV_DEFAULT"
_ZN10layer_norm13ln_fwd_kernelINS_13Kernel_traitsI6__halfS2_fS2_fjLj768ELj1ELj4ELj1ELj16ENS_18Kernel_traits_baseILj768ES2_S2_fS2_fjLj128EEEEELb0ELb1ELb1ELb1EEEvNS_9FwdParamsE:
.text._ZN10layer_norm13ln_fwd_kernelINS_13Kernel_traitsI6__halfS2_fS2_fjLj768ELj1ELj4ELj1ELj16ENS_18Kernel_traits_baseILj768ES2_S2_fS2_fjLj128EEEEELb0ELb1ELb1ELb1EEEvNS_9FwdParamsE:
        /* <DEDUP_REMOVED lines=50> */
[--C-:B-1----:R-:W-:Y:S02]  /*0320*/  HADD2.F32 R3, -RZ, R16.reuse.H0_H0 ;  /* 0x20000010ff037230 */ /* 0x102fe40000004100 */
        /* <DEDUP_REMOVED lines=12> */
[--C-:B----4-:R-:W-:Y:S02]  /*03f0*/  HADD2.F32 R100, -RZ, R70.reuse.H0_H0 ;  /* 0x20000046ff647230 */ /* 0x110fe40000004100 */
[----:B------:R-:W-:Y:S02]  /*0400*/  HADD2.F32 R101, -RZ, R70.H1_H1 ;  /* 0x30000046ff657230 */ /* 0x000fe40000004100 */
[----:B------:R-:W-:-:S02]  /*0410*/  HADD2.F32 R59, -RZ, R62.H0_H0 ;  /* 0x2000003eff3b7230 */ /* 0x000fc40000004100 */
[----:B------:R-:W-:Y:S02]  /*0420*/  HADD2.F32 R90, -RZ, R62.H1_H1 ;  /* 0x3000003eff5a7230 */ /* 0x000fe40000004100 */
[--C-:B------:R-:W-:Y:S02]  /*0430*/  HADD2.F32 R70, -RZ, R72.reuse.H0_H0 ;  /* 0x20000048ff467230 */ /* 0x100fe40000004100 */
[----:B------:R-:W-:Y:S02]  /*0440*/  HADD2.F32 R105, -RZ, R72.H1_H1 ;  /* 0x30000048ff697230 */ /* 0x000fe40000004100 */
[----:B------:R-:W-:Y:S02]  /*0450*/  HADD2.F32 R62, -RZ, R63.H0_H0 ;  /* 0x2000003fff3e7230 */ /* 0x000fe40000004100 */
[--C-:B------:R-:W-:Y:S02]  /*0460*/  HADD2.F32 R96, -RZ, R66.reuse.H0_H0 ;  /* 0x20000042ff607230 */ /* 0x100fe40000004100 */
[----:B------:R-:W-:-:S02]  /*0470*/  HADD2.F32 R95, -RZ, R66.H1_H1 ;  /* 0x30000042ff5f7230 */ /* 0x000fc40000004100 */
[----:B------:R-:W-:Y:S02]  /*0480*/  HADD2.F32 R103, -RZ, R73.H0_H0 ;  /* 0x20000049ff677230 */ /* 0x000fe40000004100 */
[--C-:B------:R-:W-:Y:S02]  /*0490*/  HADD2.F32 R72, -RZ, R74.reuse.H0_H0 ;  /* 0x2000004aff487230 */ /* 0x100fe40000004100 */
        /* <DEDUP_REMOVED lines=10> */
[----:B------:R-:W-:Y:S02]  /*0540*/  HADD2.F32 R73, -RZ, R73.H1_H1 ;  /* 0x30000049ff497230 */ /* 0x000fe40000004100 */
[----:B------:R-:W-:Y:S02]  /*0550*/  HADD2.F32 R74, -RZ, R61.H1_H1 ;  /* 0x3000003dff4a7230 */ /* 0x000fe40000004100 */
.L_x_13784:
        /* <DEDUP_REMOVED lines=56> */
[----:B-----5:R-:W-:Y:S02]  /*08e0*/  HADD2.F32 R32, -RZ, R24.H0_H0 ;  /* 0x20000018ff207230 */ /* 0x020fe40000004100 */
[----:B------:R-:W-:-:S03]  /*08f0*/  HADD2.F32 R43, -RZ, R52.H0_H0 ;  /* 0x20000034ff2b7230 */ /* 0x000fc60000004100 */
[----:B------:R-:W-:-:S04]  /*0900*/  FMUL.FTZ R32, R32, c[0x0][0x1ec] ;  /* 0x00007b0020207a20 */ /* 0x000fc80000410000 */
[----:B------:R-:W-:-:S04]  /*0910*/  FMUL.FTZ R32, R32, R43 ;  /* 0x0000002b20207220 */ /* 0x000fc80000410000 */
[----:B------:R-:W-:Y:S02]  /*0920*/  @P0 FADD.FTZ R32, R16, R32 ;  /* 0x0000002010200221 */ /* 0x000fe40000010000 */
.L_x_13732:
[----:B------:R-:W-:Y:S05]  /*0930*/  BSYNC B0 ;  /* 0x0000000000007941 */ /* 0x000fea0003800000 */
.L_x_13731:
[----:B------:R-:W-:Y:S01]  /*0940*/  BSSY B0, `(.L_x_13733) ;  /* 0x0000007000007945 */ /* 0x000fe20003800000 */
[----:B------:R-:W-:Y:S05]  /*0950*/  @!P6 BRA `(.L_x_13734) ;  /* 0x000000500000e947 */ /* 0x000fea0003800000 */
[----:B-----5:R-:W-:Y:S02]  /*0960*/  HADD2.F32 R33, -RZ, R24.H1_H1 ;  /* 0x30000018ff217230 */ /* 0x020fe40000004100 */
[----:B------:R-:W-:-:S03]  /*0970*/  HADD2.F32 R40, -RZ, R52.H1_H1 ;  /* 0x30000034ff287230 */ /* 0x000fc60000004100 */
[----:B------:R-:W-:-:S04]  /*0980*/  FMUL.FTZ R33, R33, c[0x0][0x1ec] ;  /* 0x00007b0021217a20 */ /* 0x000fc80000410000 */
[----:B------:R-:W-:-:S04]  /*0990*/  FMUL.FTZ R33, R33, R40 ;  /* 0x0000002821217220 */ /* 0x000fc80000410000 */
[----:B------:R-:W-:Y:S02]  /*09a0*/  @P0 FADD.FTZ R33, R17, R33 ;  /* 0x0000002111210221 */ /* 0x000fe40000010000 */
.L_x_13734:
[----:B------:R-:W-:Y:S05]  /*09b0*/  BSYNC B0 ;  /* 0x0000000000007941 */ /* 0x000fea0003800000 */
.L_x_13733:
[----:B------:R-:W-:Y:S01]  /*09c0*/  BSSY B0, `(.L_x_13735) ;  /* 0x0000007000007945 */ /* 0x000fe20003800000 */
[----:B------:R-:W-:Y:S05]  /*09d0*/  @!P6 BRA `(.L_x_13736) ;  /* 0x000000500000e947 */ /* 0x000fea0003800000 */
[----:B-----5:R-:W-:Y:S02]  /*09e0*/  HADD2.F32 R34, -RZ, R25.H0_H0 ;  /* 0x20000019ff227230 */ /* 0x020fe40000004100 */
[----:B------:R-:W-:-:S03]  /*09f0*/  HADD2.F32 R43, -RZ, R53.H0_H0 ;  /* 0x20000035ff2b7230 */ /* 0x000fc60000004100 */
[----:B------:R-:W-:-:S04]  /*0a00*/  FMUL.FTZ R34, R34, c[0x0][0x1ec] ;  /* 0x00007b0022227a20 */ /* 0x000fc80000410000 */
[----:B------:R-:W-:-:S04]  /*0a10*/  FMUL.FTZ R34, R34, R43 ;  /* 0x0000002b22227220 */ /* 0x000fc80000410000 */
[----:B------:R-:W-:Y:S02]  /*0a20*/  @P0 FADD.FTZ R34, R18, R34 ;  /* 0x0000002212220221 */ /* 0x000fe40000010000 */
.L_x_13736:
[----:B------:R-:W-:Y:S05]  /*0a30*/  BSYNC B0 ;  /* 0x0000000000007941 */ /* 0x000fea0003800000 */
.L_x_13735:
[----:B------:R-:W-:Y:S01]  /*0a40*/  BSSY B0, `(.L_x_13737) ;  /* 0x0000007000007945 */ /* 0x000fe20003800000 */
[----:B------:R-:W-:Y:S05]  /*0a50*/  @!P6 BRA `(.L_x_13738) ;  /* 0x000000500000e947 */ /* 0x000fea0003800000 */
[----:B-----5:R-:W-:Y:S02]  /*0a60*/  HADD2.F32 R35, -RZ, R25.H1_H1 ;  /* 0x30000019ff237230 */ /* 0x020fe40000004100 */
[----:B------:R-:W-:-:S03]  /*0a70*/  HADD2.F32 R40, -RZ, R53.H1_H1 ;  /* 0x30000035ff287230 */ /* 0x000fc60000004100 */
[----:B------:R-:W-:-:S04]  /*0a80*/  FMUL.FTZ R35, R35, c[0x0][0x1ec] ;  /* 0x00007b0023237a20 */ /* 0x000fc80000410000 */
[----:B------:R-:W-:-:S04]  /*0a90*/  FMUL.FTZ R35, R35, R40 ;  /* 0x0000002823237220 */ /* 0x000fc80000410000 */
[----:B------:R-:W-:Y:S02]  /*0aa0*/  @P0 FADD.FTZ R35, R19, R35 ;  /* 0x0000002313230221 */ /* 0x000fe40000010000 */
.L_x_13738:
[----:B------:R-:W-:Y:S05]  /*0ab0*/  BSYNC B0 ;  /* 0x0000000000007941 */ /* 0x000fea0003800000 */
.L_x_13737:
[----:B------:R-:W-:Y:S01]  /*0ac0*/  BSSY B0, `(.L_x_13739) ;  /* 0x0000007000007945 */ /* 0x000fe20003800000 */
[----:B------:R-:W-:Y:S05]  /*0ad0*/  @!P6 BRA `(.L_x_13740) ;  /* 0x000000500000e947 */ /* 0x000fea0003800000 */
[----:B-----5:R-:W-:Y:S02]  /*0ae0*/  HADD2.F32 R28, -RZ, R26.H0_H0 ;  /* 0x2000001aff1c7230 */ /* 0x020fe40000004100 */
[----:B------:R-:W-:-:S03]  /*0af0*/  HADD2.F32 R43, -RZ, R54.H0_H0 ;  /* 0x20000036ff2b7230 */ /* 0x000fc60000004100 */
[----:B------:R-:W-:-:S04]  /*0b00*/  FMUL.FTZ R28, R28, c[0x0][0x1ec] ;  /* 0x00007b001c1c7a20 */ /* 0x000fc80000410000 */
[----:B------:R-:W-:-:S04]  /*0b10*/  FMUL.FTZ R28, R28, R43 ;  /* 0x0000002b1c1c7220 */ /* 0x000fc80000410000 */
[----:B------:R-:W-:Y:S02]  /*0b20*/  @P0 FADD.FTZ R28, R20, R28 ;  /* 0x0000001c141c0221 */ /* 0x000fe40000010000 */
.L_x_13740:
[----:B------:R-:W-:Y:S05]  /*0b30*/  BSYNC B0 ;  /* 0x0000000000007941 */ /* 0x000fea0003800000 */
.L_x_13739:
[----:B------:R-:W-:Y:S01]  /*0b40*/  BSSY B0, `(.L_x_13741) ;  /* 0x0000007000007945 */ /* 0x000fe20003800000 */
[----:B------:R-:W-:Y:S05]  /*0b50*/  @!P6 BRA `(.L_x_13742) ;  /* 0x000000500000e947 */ /* 0x000fea0003800000 */
[----:B-----5:R-:W-:Y:S02]  /*0b60*/  HADD2.F32 R29, -RZ, R26.H1_H1 ;  /* 0x3000001aff1d7230 */ /* 0x020fe40000004100 */
[----:B------:R-:W-:-:S03]  /*0b70*/  HADD2.F32 R40, -RZ, R54.H1_H1 ;  /* 0x30000036ff287230 */ /* 0x000fc60000004100 */
[----:B------:R-:W-:-:S04]  /*0b80*/  FMUL.FTZ R29, R29, c[0x0][0x1ec] ;  /* 0x00007b001d1d7a20 */ /* 0x000fc80000410000 */
[----:B------:R-:W-:-:S04]  /*0b90*/  FMUL.FTZ R29, R29, R40 ;  /* 0x000000281d1d7220 */ /* 0x000fc80000410000 */
[----:B------:R-:W-:Y:S02]  /*0ba0*/  @P0 FADD.FTZ R29, R21, R29 ;  /* 0x0000001d151d0221 */ /* 0x000fe40000010000 */
.L_x_13742:
[----:B------:R-:W-:Y:S05]  /*0bb0*/  BSYNC B0 ;  /* 0x0000000000007941 */ /* 0x000fea0003800000 */
.L_x_13741:
[----:B------:R-:W-:Y:S01]  /*0bc0*/  BSSY B0, `(.L_x_13743) ;  /* 0x0000006000007945 */ /* 0x000fe20003800000 */
[----:B------:R-:W-:Y:S05]  /*0bd0*/  @!P6 BRA `(.L_x_13744) ;  /* 0x000000400000e947 */ /* 0x000fea0003800000 */
[----:B-----5:R-:W-:-:S05]  /*0be0*/  HADD2.F32 R30, -RZ, R27.H0_H0 ;  /* 0x2000001bff1e7230 */ /* 0x020fca0000004100 */
[----:B------:R-:W-:-:S04]  /*0bf0*/  FMUL.FTZ R30, R30, c[0x0][0x1ec] ;  /* 0x00007b001e1e7a20 */ /* 0x000fc80000410000 */
[----:B------:R-:W-:-:S04]  /*0c00*/  FMUL.FTZ R30, R85, R30 ;  /* 0x0000001e551e7220 */ /* 0x000fc80000410000 */
[----:B------:R-:W-:Y:S02]  /*0c10*/  @P0 FADD.FTZ R30, R22, R30 ;  /* 0x0000001e161e0221 */ /* 0x000fe40000010000 */
.L_x_13744:
[----:B------:R-:W-:Y:S05]  /*0c20*/  BSYNC B0 ;  /* 0x0000000000007941 */ /* 0x000fea0003800000 */
.L_x_13743:
[----:B------:R-:W-:Y:S01]  /*0c30*/  BSSY B0, `(.L_x_13745) ;  /* 0x0000006000007945 */ /* 0x000fe20003800000 */
[----:B------:R-:W-:Y:S05]  /*0c40*/  @!P6 BRA `(.L_x_13746) ;  /* 0x000000400000e947 */ /* 0x000fea0003800000 */
[----:B-----5:R-:W-:-:S05]  /*0c50*/  HADD2.F32 R31, -RZ, R27.H1_H1 ;  /* 0x3000001bff1f7230 */ /* 0x020fca0000004100 */
[----:B------:R-:W-:-:S04]  /*0c60*/  FMUL.FTZ R31, R31, c[0x0][0x1ec] ;  /* 0x00007b001f1f7a20 */ /* 0x000fc80000410000 */
[----:B------:R-:W-:-:S04]  /*0c70*/  FMUL.FTZ R31, R88, R31 ;  /* 0x0000001f581f7220 */ /* 0x000fc80000410000 */
[----:B------:R-:W-:Y:S02]  /*0c80*/  @P0 FADD.FTZ R31, R23, R31 ;  /* 0x0000001f171f0221 */ /* 0x000fe40000010000 */
.L_x_13746:
[----:B------:R-:W-:Y:S05]  /*0c90*/  BSYNC B0 ;  /* 0x0000000000007941 */ /* 0x000fea0003800000 */
.L_x_13745:
        /* <DEDUP_REMOVED lines=42> */
.L_x_13748:
[----:B------:R-:W-:Y:S05]  /*0f40*/  BSYNC B0 ;  /* 0x0000000000007941 */ /* 0x000fea0003800000 */
.L_x_13747:
[----:B------:R-:W-:Y:S01]  /*0f50*/  BSSY B0, `(.L_x_13749) ;  /* 0x0000007000007945 */ /* 0x000fe20003800000 */
[----:B------:R-:W-:Y:S05]  /*0f60*/  @!P6 BRA `(.L_x_13750) ;  /* 0x000000500000e947 */ /* 0x000fea0003800000 */
[----:B-----5:R-:W-:Y:S02]  /*0f70*/  HADD2.F32 R49, -RZ, R24.H1_H1 ;  /* 0x30000018ff317230 */ /* 0x020fe40000004100 */
[----:B------:R-:W-:-:S03]  /*0f80*/  HADD2.F32 R41, -RZ, R56.H1_H1 ;  /* 0x30000038ff297230 */ /* 0x000fc60000004100 */
[----:B------:R-:W-:-:S04]  /*0f90*/  FMUL.FTZ R50, R49, c[0x0][0x1ec] ;  /* 0x00007b0031327a20 */ /* 0x000fc80000410000 */
[----:B------:R-:W-:-:S04]  /*0fa0*/  FMUL.FTZ R41, R50, R41 ;  /* 0x0000002932297220 */ /* 0x000fc80000410000 */
[----:B------:R-:W-:Y:S02]  /*0fb0*/  @P0 FADD.FTZ R41, R17, R41 ;  /* 0x0000002911290221 */ /* 0x000fe40000010000 */
.L_x_13750:
[----:B------:R-:W-:Y:S05]  /*0fc0*/  BSYNC B0 ;  /* 0x0000000000007941 */ /* 0x000fea0003800000 */
.L_x_13749:
[----:B------:R-:W-:Y:S01]  /*0fd0*/  BSSY B0, `(.L_x_13751) ;  /* 0x0000007000007945 */ /* 0x000fe20003800000 */
[----:B------:R-:W-:Y:S05]  /*0fe0*/  @!P6 BRA `(.L_x_13752) ;  /* 0x000000500000e947 */ /* 0x000fea0003800000 */
[----:B-----5:R-:W-:Y:S02]  /*0ff0*/  HADD2.F32 R49, -RZ, R25.H0_H0 ;  /* 0x20000019ff317230 */ /* 0x020fe40000004100 */
[----:B------:R-:W-:-:S03]  /*1000*/  HADD2.F32 R42, -RZ, R57.H0_H0 ;  /* 0x20000039ff2a7230 */ /* 0x000fc60000004100 */
[----:B------:R-:W-:-:S04]  /*1010*/  FMUL.FTZ R49, R49, c[0x0][0x1ec] ;  /* 0x00007b0031317a20 */ /* 0x000fc80000410000 */
[----:B------:R-:W-:-:S04]  /*1020*/  FMUL.FTZ R42, R49, R42 ;  /* 0x0000002a312a7220 */ /* 0x000fc80000410000 */
[----:B------:R-:W-:Y:S02]  /*1030*/  @P0 FADD.FTZ R42, R18, R42 ;  /* 0x0000002a122a0221 */ /* 0x000fe40000010000 */
.L_x_13752:
[----:B------:R-:W-:Y:S05]  /*1040*/  BSYNC B0 ;  /* 0x0000000000007941 */ /* 0x000fea0003800000 */
.L_x_13751:
[----:B------:R-:W-:Y:S01]  /*1050*/  BSSY B0, `(.L_x_13753) ;  /* 0x0000007000007945 */ /* 0x000fe20003800000 */
[----:B------:R-:W-:Y:S05]  /*1060*/  @!P6 BRA `(.L_x_13754) ;  /* 0x000000500000e947 */ /* 0x000fea0003800000 */
[----:B-----5:R-:W-:Y:S02]  /*1070*/  HADD2.F32 R49, -RZ, R25.H1_H1 ;  /* 0x30000019ff317230 */ /* 0x020fe40000004100 */
[----:B------:R-:W-:-:S03]  /*1080*/  HADD2.F32 R43, -RZ, R57.H1_H1 ;  /* 0x30000039ff2b7230 */ /* 0x000fc60000004100 */
[----:B------:R-:W-:-:S04]  /*1090*/  FMUL.FTZ R50, R49, c[0x0][0x1ec] ;  /* 0x00007b0031327a20 */ /* 0x000fc80000410000 */
[----:B------:R-:W-:-:S04]  /*10a0*/  FMUL.FTZ R43, R50, R43 ;  /* 0x0000002b322b7220 */ /* 0x000fc80000410000 */
[----:B------:R-:W-:Y:S02]  /*10b0*/  @P0 FADD.FTZ R43, R19, R43 ;  /* 0x0000002b132b0221 */ /* 0x000fe40000010000 */
.L_x_13754:
[----:B------:R-:W-:Y:S05]  /*10c0*/  BSYNC B0 ;  /* 0x0000000000007941 */ /* 0x000fea0003800000 */
.L_x_13753:
[----:B------:R-:W-:Y:S01]  /*10d0*/  BSSY B0, `(.L_x_13755) ;  /* 0x0000007000007945 */ /* 0x000fe20003800000 */
[----:B------:R-:W-:Y:S05]  /*10e0*/  @!P6 BRA `(.L_x_13756) ;  /* 0x000000500000e947 */ /* 0x000fea0003800000 */
[----:B-----5:R-:W-:Y:S02]  /*10f0*/  HADD2.F32 R49, -RZ, R26.H0_H0 ;  /* 0x2000001aff317230 */ /* 0x020fe40000004100 */
[----:B------:R-:W-:-:S03]  /*1100*/  HADD2.F32 R36, -RZ, R58.H0_H0 ;  /* 0x2000003aff247230 */ /* 0x000fc60000004100 */
[----:B------:R-:W-:-:S04]  /*1110*/  FMUL.FTZ R49, R49, c[0x0][0x1ec] ;  /* 0x00007b0031317a20 */ /* 0x000fc80000410000 */
[----:B------:R-:W-:-:S04]  /*1120*/  FMUL.FTZ R36, R49, R36 ;  /* 0x0000002431247220 */ /* 0x000fc80000410000 */
[----:B------:R-:W-:Y:S02]  /*1130*/  @P0 FADD.FTZ R36, R20, R36 ;  /* 0x0000002414240221 */ /* 0x000fe40000010000 */
.L_x_13756:
[----:B------:R-:W-:Y:S05]  /*1140*/  BSYNC B0 ;  /* 0x0000000000007941 */ /* 0x000fea0003800000 */
.L_x_13755:
[----:B------:R-:W-:Y:S01]  /*1150*/  BSSY B0, `(.L_x_13757) ;  /* 0x0000007000007945 */ /* 0x000fe20003800000 */
[----:B------:R-:W-:Y:S05]  /*1160*/  @!P6 BRA `(.L_x_13758) ;  /* 0x000000500000e947 */ /* 0x000fea0003800000 */
[----:B-----5:R-:W-:Y:S02]  /*1170*/  HADD2.F32 R49, -RZ, R26.H1_H1 ;  /* 0x3000001aff317230 */ /* 0x020fe40000004100 */
[----:B------:R-:W-:-:S03]  /*1180*/  HADD2.F32 R37, -RZ, R58.H1_H1 ;  /* 0x3000003aff257230 */ /* 0x000fc60000004100 */
[----:B------:R-:W-:-:S04]  /*1190*/  FMUL.FTZ R50, R49, c[0x0][0x1ec] ;  /* 0x00007b0031327a20 */ /* 0x000fc80000410000 */
[----:B------:R-:W-:-:S04]  /*11a0*/  FMUL.FTZ R37, R50, R37 ;  /* 0x0000002532257220 */ /* 0x000fc80000410000 */
[----:B------:R-:W-:Y:S02]  /*11b0*/  @P0 FADD.FTZ R37, R21, R37 ;  /* 0x0000002515250221 */ /* 0x000fe40000010000 */
.L_x_13758:
[----:B------:R-:W-:Y:S05]  /*11c0*/  BSYNC B0 ;  /* 0x0000000000007941 */ /* 0x000fea0003800000 */
.L_x_13757:
[----:B------:R-:W-:Y:S01]  /*11d0*/  BSSY B0, `(.L_x_13759) ;  /* 0x0000006000007945 */ /* 0x000fe20003800000 */
[----:B------:R-:W-:Y:S05]  /*11e0*/  @!P6 BRA `(.L_x_13760) ;  /* 0x000000400000e947 */ /* 0x000fea0003800000 */
[----:B-----5:R-:W-:-:S05]  /*11f0*/  HADD2.F32 R38, -RZ, R27.H0_H0 ;  /* 0x2000001bff267230 */ /* 0x020fca0000004100 */
[----:B------:R-:W-:-:S04]  /*1200*/  FMUL.FTZ R38, R38, c[0x0][0x1ec] ;  /* 0x00007b0026267a20 */ /* 0x000fc80000410000 */
[----:B------:R-:W-:-:S04]  /*1210*/  FMUL.FTZ R38, R55, R38 ;  /* 0x0000002637267220 */ /* 0x000fc80000410000 */
[----:B------:R-:W-:Y:S02]  /*1220*/  @P0 FADD.FTZ R38, R22, R38 ;  /* 0x0000002616260221 */ /* 0x000fe40000010000 */
.L_x_13760:
[----:B------:R-:W-:Y:S05]  /*1230*/  BSYNC B0 ;  /* 0x0000000000007941 */ /* 0x000fea0003800000 */
.L_x_13759:
[----:B------:R-:W-:Y:S01]  /*1240*/  BSSY B0, `(.L_x_13761) ;  /* 0x0000006000007945 */ /* 0x000fe20003800000 */
[----:B------:R-:W-:Y:S05]  /*1250*/  @!P6 BRA `(.L_x_13762) ;  /* 0x000000400000e947 */ /* 0x000fea0003800000 */
[----:B-----5:R-:W-:-:S05]  /*1260*/  HADD2.F32 R39, -RZ, R27.H1_H1 ;  /* 0x3000001bff277230 */ /* 0x020fca0000004100 */
[----:B------:R-:W-:-:S04]  /*1270*/  FMUL.FTZ R50, R39, c[0x0][0x1ec] ;  /* 0x00007b0027327a20 */ /* 0x000fc80000410000 */
[----:B------:R-:W-:-:S04]  /*1280*/  FMUL.FTZ R39, R89, R50 ;  /* 0x0000003259277220 */ /* 0x000fc80000410000 */
[----:B------:R-:W-:Y:S02]  /*1290*/  @P0 FADD.FTZ R39, R23, R39 ;  /* 0x0000002717270221 */ /* 0x000fe40000010000 */
.L_x_13762:
[----:B------:R-:W-:Y:S05]  /*12a0*/  BSYNC B0 ;  /* 0x0000000000007941 */ /* 0x000fea0003800000 */
.L_x_13761:
        /* <DEDUP_REMOVED lines=34> */
[----:B-----5:R-:W-:Y:S02]  /*14d0*/  HADD2.F32 R68, -RZ, R24.H0_H0 ;  /* 0x20000018ff447230 */ /* 0x020fe40000004100 */
[----:B------:R-:W-:-:S03]  /*14e0*/  HADD2.F32 R48, -RZ, R60.H0_H0 ;  /* 0x2000003cff307230 */ /* 0x000fc60000004100 */
[----:B------:R-:W-:-:S04]  /*14f0*/  FMUL.FTZ R69, R68, c[0x0][0x1ec] ;  /* 0x00007b0044457a20 */ /* 0x000fc80000410000 */
[----:B------:R-:W-:-:S04]  /*1500*/  FMUL.FTZ R48, R69, R48 ;  /* 0x0000003045307220 */ /* 0x000fc80000410000 */
[----:B------:R-:W-:Y:S02]  /*1510*/  @P0 FADD.FTZ R48, R16, R48 ;  /* 0x0000003010300221 */ /* 0x000fe40000010000 */
.L_x_13764:
[----:B------:R-:W-:Y:S05]  /*1520*/  BSYNC B0 ;  /* 0x0000000000007941 */ /* 0x000fea0003800000 */
.L_x_13763:
[----:B------:R-:W-:Y:S01]  /*1530*/  BSSY B0, `(.L_x_13765) ;  /* 0x0000007000007945 */ /* 0x000fe20003800000 */
[----:B------:R-:W-:Y:S05]  /*1540*/  @!P6 BRA `(.L_x_13766) ;  /* 0x000000500000e947 */ /* 0x000fea0003800000 */
[----:B-----5:R-:W-:Y:S02]  /*1550*/  HADD2.F32 R68, -RZ, R24.H1_H1 ;  /* 0x30000018ff447230 */ /* 0x020fe40000004100 */
[----:B------:R-:W-:-:S03]  /*1560*/  HADD2.F32 R49, -RZ, R60.H1_H1 ;  /* 0x3000003cff317230 */ /* 0x000fc60000004100 */
[----:B------:R-:W-:-:S04]  /*1570*/  FMUL.FTZ R68, R68, c[0x0][0x1ec] ;  /* 0x00007b0044447a20 */ /* 0x000fc80000410000 */
[----:B------:R-:W-:-:S04]  /*1580*/  FMUL.FTZ R49, R68, R49 ;  /* 0x0000003144317220 */ /* 0x000fc80000410000 */
[----:B------:R-:W-:Y:S02]  /*1590*/  @P0 FADD.FTZ R49, R17, R49 ;  /* 0x0000003111310221 */ /* 0x000fe40000010000 */
.L_x_13766:
[----:B------:R-:W-:Y:S05]  /*15a0*/  BSYNC B0 ;  /* 0x0000000000007941 */ /* 0x000fea0003800000 */
.L_x_13765:
[----:B------:R-:W-:Y:S01]  /*15b0*/  BSSY B0, `(.L_x_13767) ;  /* 0x0000007000007945 */ /* 0x000fe20003800000 */
[----:B------:R-:W-:Y:S05]  /*15c0*/  @!P6 BRA `(.L_x_13768) ;  /* 0x000000500000e947 */ /* 0x000fea0003800000 */
[----:B-----5:R-:W-:Y:S02]  /*15d0*/  HADD2.F32 R68, -RZ, R25.H0_H0 ;  /* 0x20000019ff447230 */ /* 0x020fe40000004100 */
[----:B------:R-:W-:-:S03]  /*15e0*/  HADD2.F32 R50, -RZ, R61.H0_H0 ;  /* 0x2000003dff327230 */ /* 0x000fc60000004100 */
[----:B------:R-:W-:-:S04]  /*15f0*/  FMUL.FTZ R69, R68, c[0x0][0x1ec] ;  /* 0x00007b0044457a20 */ /* 0x000fc80000410000 */
[----:B------:R-:W-:-:S04]  /*1600*/  FMUL.FTZ R50, R69, R50 ;  /* 0x0000003245327220 */ /* 0x000fc80000410000 */
[----:B------:R-:W-:Y:S02]  /*1610*/  @P0 FADD.FTZ R50, R18, R50 ;  /* 0x0000003212320221 */ /* 0x000fe40000010000 */
.L_x_13768:
[----:B------:R-:W-:Y:S05]  /*1620*/  BSYNC B0 ;  /* 0x0000000000007941 */ /* 0x000fea0003800000 */
.L_x_13767:
[----:B------:R-:W-:Y:S01]  /*1630*/  BSSY B0, `(.L_x_13769) ;  /* 0x0000006000007945 */ /* 0x000fe20003800000 */
[----:B------:R-:W-:Y:S05]  /*1640*/  @!P6 BRA `(.L_x_13770) ;  /* 0x000000400000e947 */ /* 0x000fea0003800000 */
[----:B-----5:R-:W-:-:S05]  /*1650*/  HADD2.F32 R51, -RZ, R25.H1_H1 ;  /* 0x30000019ff337230 */ /* 0x020fca0000004100 */
[----:B------:R-:W-:-:S04]  /*1660*/  FMUL.FTZ R51, R51, c[0x0][0x1ec] ;  /* 0x00007b0033337a20 */ /* 0x000fc80000410000 */
[----:B------:R-:W-:-:S04]  /*1670*/  FMUL.FTZ R51, R74, R51 ;  /* 0x000000334a337220 */ /* 0x000fc80000410000 */
[----:B------:R-:W-:Y:S02]  /*1680*/  @P0 FADD.FTZ R51, R19, R51 ;  /* 0x0000003313330221 */ /* 0x000fe40000010000 */
.L_x_13770:
[----:B------:R-:W-:Y:S05]  /*1690*/  BSYNC B0 ;  /* 0x0000000000007941 */ /* 0x000fea0003800000 */
.L_x_13769:
[----:B------:R-:W-:Y:S01]  /*16a0*/  BSSY B0, `(.L_x_13771) ;  /* 0x0000006000007945 */ /* 0x000fe20003800000 */
[----:B------:R-:W-:Y:S05]  /*16b0*/  @!P6 BRA `(.L_x_13772) ;  /* 0x000000400000e947 */ /* 0x000fea0003800000 */
[----:B-----5:R-:W-:-:S05]  /*16c0*/  HADD2.F32 R44, -RZ, R26.H0_H0 ;  /* 0x2000001aff2c7230 */ /* 0x020fca0000004100 */
[----:B------:R-:W-:-:S04]  /*16d0*/  FMUL.FTZ R44, R44, c[0x0][0x1ec] ;  /* 0x00007b002c2c7a20 */ /* 0x000fc80000410000 */
[----:B------:R-:W-:-:S04]  /*16e0*/  FMUL.FTZ R44, R59, R44 ;  /* 0x0000002c3b2c7220 */ /* 0x000fc80000410000 */
[----:B------:R-:W-:Y:S02]  /*16f0*/  @P0 FADD.FTZ R44, R20, R44 ;  /* 0x0000002c142c0221 */ /* 0x000fe40000010000 */
.L_x_13772:
[----:B------:R-:W-:Y:S05]  /*1700*/  BSYNC B0 ;  /* 0x0000000000007941 */ /* 0x000fea0003800000 */
.L_x_13771:
[----:B------:R-:W-:Y:S01]  /*1710*/  BSSY B0, `(.L_x_13773) ;  /* 0x0000006000007945 */ /* 0x000fe20003800000 */
[----:B------:R-:W-:Y:S05]  /*1720*/  @!P6 BRA `(.L_x_13774) ;  /* 0x000000400000e947 */ /* 0x000fea0003800000 */
[----:B-----5:R-:W-:-:S05]  /*1730*/  HADD2.F32 R45, -RZ, R26.H1_H1 ;  /* 0x3000001aff2d7230 */ /* 0x020fca0000004100 */
[----:B------:R-:W-:-:S04]  /*1740*/  FMUL.FTZ R45, R45, c[0x0][0x1ec] ;  /* 0x00007b002d2d7a20 */ /* 0x000fc80000410000 */
[----:B------:R-:W-:-:S04]  /*1750*/  FMUL.FTZ R45, R90, R45 ;  /* 0x0000002d5a2d7220 */ /* 0x000fc80000410000 */
[----:B------:R-:W-:Y:S02]  /*1760*/  @P0 FADD.FTZ R45, R21, R45 ;  /* 0x0000002d152d0221 */ /* 0x000fe40000010000 */
.L_x_13774:
[----:B------:R-:W-:Y:S05]  /*1770*/  BSYNC B0 ;  /* 0x0000000000007941 */ /* 0x000fea0003800000 */
.L_x_13773:
[----:B------:R-:W-:Y:S01]  /*1780*/  BSSY B0, `(.L_x_13775) ;  /* 0x0000006000007945 */ /* 0x000fe20003800000 */
[----:B------:R-:W-:Y:S05]  /*1790*/  @!P6 BRA `(.L_x_13776) ;  /* 0x000000400000e947 */ /* 0x000fea0003800000 */
[----:B-----5:R-:W-:-:S05]  /*17a0*/  HADD2.F32 R46, -RZ, R27.H0_H0 ;  /* 0x2000001bff2e7230 */ /* 0x020fca0000004100 */
[----:B------:R-:W-:-:S04]  /*17b0*/  FMUL.FTZ R69, R46, c[0x0][0x1ec] ;  /* 0x00007b002e457a20 */ /* 0x000fc80000410000 */
[----:B------:R-:W-:-:S04]  /*17c0*/  FMUL.FTZ R46, R62, R69 ;  /* 0x000000453e2e7220 */ /* 0x000fc80000410000 */
[----:B------:R-:W-:Y:S02]  /*17d0*/  @P0 FADD.FTZ R46, R22, R46 ;  /* 0x0000002e162e0221 */ /* 0x000fe40000010000 */
.L_x_13776:
[----:B------:R-:W-:Y:S05]  /*17e0*/  BSYNC B0 ;  /* 0x0000000000007941 */ /* 0x000fea0003800000 */
.L_x_13775:
[----:B------:R-:W-:Y:S01]  /*17f0*/  BSSY B0, `(.L_x_13777) ;  /* 0x0000006000007945 */ /* 0x000fe20003800000 */
[----:B------:R-:W-:Y:S05]  /*1800*/  @!P6 BRA `(.L_x_13778) ;  /* 0x000000400000e947 */ /* 0x000fea0003800000 */
[----:B-----5:R-:W-:-:S05]  /*1810*/  HADD2.F32 R47, -RZ, R27.H1_H1 ;  /* 0x3000001bff2f7230 */ /* 0x020fca0000004100 */
[----:B------:R-:W-:-:S04]  /*1820*/  FMUL.FTZ R68, R47, c[0x0][0x1ec] ;  /* 0x00007b002f447a20 */ /* 0x000fc80000410000 */
[----:B------:R-:W-:-:S04]  /*1830*/  FMUL.FTZ R47, R63, R68 ;  /* 0x000000443f2f7220 */ /* 0x000fc80000410000 */
[----:B------:R-:W-:Y:S02]  /*1840*/  @P0 FADD.FTZ R47, R23, R47 ;  /* 0x0000002f172f0221 */ /* 0x000fe40000010000 */
.L_x_13778:
[----:B------:R-:W-:Y:S05]  /*1850*/  BSYNC B0 ;  /* 0x0000000000007941 */ /* 0x000fea0003800000 */
.L_x_13777:
        /* <DEDUP_REMOVED lines=31> */
.L_x_13785:
        /* <DEDUP_REMOVED lines=68> */
.L_x_13786:
        /* <DEDUP_REMOVED lines=18> */
[----:B------:R-:W-:Y:S01]  /*1fb0*/  FADD.FTZ R106, -R64, R29 ;  /* 0x0000001d406a7221 */ /* 0x000fe20000010100 */
[----:B------:R-:W-:Y:S01]  /*1fc0*/  IADD3 R29, R102, -0x1, RZ ;  /* 0xffffffff661d7810 */ /* 0x000fe20007ffe0ff */
[C---:B------:R-:W-:Y:S02]  /*1fd0*/  FADD.FTZ R30, -R64.reuse, R30 ;  /* 0x0000001e401e7221 */ /* 0x040fe40000010100 */
[C---:B------:R-:W-:Y:S02]  /*1fe0*/  FADD.FTZ R114, -R64.reuse, R40 ;  /* 0x0000002840727221 */ /* 0x040fe40000010100 */
[C---:B------:R-:W-:Y:S02]  /*1ff0*/  FADD.FTZ R120, -R64.reuse, R48 ;  /* 0x0000003040787221 */ /* 0x040fe40000010100 */
[C---:B------:R-:W-:Y:S02]  /*2000*/  FADD.FTZ R32, -R64.reuse, R32 ;  /* 0x0000002040207221 */ /* 0x040fe40000010100 */
[----:B------:R-:W-:-:S02]  /*2010*/  FADD.FTZ R68, -R64, R33 ;  /* 0x0000002140447221 */ /* 0x000fc40000010100 */
[C---:B------:R-:W-:Y:S02]  /*2020*/  FADD.FTZ R34, -R64.reuse, R34 ;  /* 0x0000002240227221 */ /* 0x040fe40000010100 */
[C---:B------:R-:W-:Y:S01]  /*2030*/  FADD.FTZ R104, -R64.reuse, R35 ;  /* 0x0000002340687221 */ /* 0x040fe20000010100 */
[----:B------:R-:W-:Y:S01]  /*2040*/  HADD2.F32 R35, -RZ, R67.H1_H1 ;  /* 0x30000043ff237230 */ /* 0x000fe20000004100 */
[C---:B------:R-:W-:Y:S02]  /*2050*/  FADD.FTZ R28, -R64.reuse, R28 ;  /* 0x0000001c401c7221 */ /* 0x040fe40000010100 */
[C---:B------:R-:W-:Y:S02]  /*2060*/  FADD.FTZ R108, -R64.reuse, R31 ;  /* 0x0000001f406c7221 */ /* 0x040fe40000010100 */
[C---:B------:R-:W-:Y:S02]  /*2070*/  FADD.FTZ R40, -R64.reuse, R41 ;  /* 0x0000002940287221 */ /* 0x040fe40000010100 */
[----:B------:R-:W-:-:S02]  /*2080*/  FADD.FTZ R42, -R64, R42 ;  /* 0x0000002a402a7221 */ /* 0x000fc40000010100 */
[C---:B------:R-:W-:Y:S01]  /*2090*/  FADD.FTZ R110, -R64.reuse, R43 ;  /* 0x0000002b406e7221 */ /* 0x040fe20000010100 */
[--C-:B------:R-:W-:Y:S01]  /*20a0*/  HADD2.F32 R43, -RZ, R71.reuse.H1_H1 ;  /* 0x30000047ff2b7230 */ /* 0x100fe20000004100 */
[C---:B------:R-:W-:Y:S02]  /*20b0*/  FADD.FTZ R36, -R64.reuse, R36 ;  /* 0x0000002440247221 */ /* 0x040fe40000010100 */
[C---:B------:R-:W-:Y:S02]  /*20c0*/  FADD.FTZ R112, -R64.reuse, R37 ;  /* 0x0000002540707221 */ /* 0x040fe40000010100 */
[C---:B------:R-:W-:Y:S02]  /*20d0*/  FADD.FTZ R38, -R64.reuse, R38 ;  /* 0x0000002640267221 */ /* 0x040fe40000010100 */
[C---:B------:R-:W-:Y:S01]  /*20e0*/  FADD.FTZ R116, -R64.reuse, R39 ;  /* 0x0000002740747221 */ /* 0x040fe20000010100 */
[----:B------:R-:W-:Y:S01]  /*20f0*/  HADD2.F32 R39, -RZ, R71.H0_H0 ;  /* 0x20000047ff277230 */ /* 0x000fe20000004100 */
[----:B------:R-:W-:-:S02]  /*2100*/  FADD.FTZ R48, -R64, R49 ;  /* 0x0000003140307221 */ /* 0x000fc40000010100 */
[C---:B------:R-:W-:Y:S02]  /*2110*/  FADD.FTZ R50, -R64.reuse, R50 ;  /* 0x0000003240327221 */ /* 0x040fe40000010100 */
[C---:B------:R-:W-:Y:S02]  /*2120*/  FADD.FTZ R118, -R64.reuse, R51 ;  /* 0x0000003340767221 */ /* 0x040fe40000010100 */
[C---:B------:R-:W-:Y:S02]  /*2130*/  FADD.FTZ R44, -R64.reuse, R44 ;  /* 0x0000002c402c7221 */ /* 0x040fe40000010100 */
[C---:B------:R-:W-:Y:S01]  /*2140*/  FADD.FTZ R102, -R64.reuse, R45 ;  /* 0x0000002d40667221 */ /* 0x040fe20000010100 */
[----:B------:R-:W-:Y:S01]  /*2150*/  HADD2.F32 R45, -RZ, R75.H0_H0 ;  /* 0x2000004bff2d7230 */ /* 0x000fe20000004100 */
[C---:B------:R-:W-:Y:S02]  /*2160*/  FADD.FTZ R46, -R64.reuse, R46 ;  /* 0x0000002e402e7221 */ /* 0x040fe40000010100 */
[----:B------:R-:W-:Y:S01]  /*2170*/  FADD.FTZ R122, -R64, R47 ;  /* 0x0000002f407a7221 */ /* 0x000fe20000010100 */
[----:B------:R-:W-:Y:S01]  /*2180*/  HADD2.F32 R64, -RZ, R67.H0_H0 ;  /* 0x20000043ff407230 */ /* 0x000fe20000004100 */
[----:B------:R-:W-:Y:S01]  /*2190*/  IMAD R29, R29, c[0x0][0x168], RZ ;  /* 0x00005a001d1d7a24 */ /* 0x000fe200078e02ff */
[----:B------:R-:W-:Y:S01]  /*21a0*/  HFMA2.MMA R47, -RZ, RZ, 0, 9.5367431640625e-07 ;  /* 0x00000010ff2f7435 */ /* 0x000fe200000001ff */
[----:B------:R-:W-:-:S02]  /*21b0*/  FMUL.FTZ R30, R109, R30 ;  /* 0x0000001e6d1e7220 */ /* 0x000fc40000410000 */
[C---:B------:R-:W-:Y:S02]  /*21c0*/  FMUL.FTZ R33, R109.reuse, R108 ;  /* 0x0000006c6d217220 */ /* 0x040fe40000410000 */
[----:B------:R-:W-:Y:S01]  /*21d0*/  FFMA.FTZ R31, R30, R64, R13 ;  /* 0x000000401e1f7223 */ /* 0x000fe2000001000d */
[----:B------:R-:W-:Y:S01]  /*21e0*/  SHF.R.S32.HI R30, RZ, 0x1f, R29 ;  /* 0x0000001fff1e7819 */ /* 0x000fe2000001141d */
[C---:B------:R-:W-:Y:S02]  /*21f0*/  FMUL.FTZ R28, R109.reuse, R28 ;  /* 0x0000001c6d1c7220 */ /* 0x040fe40000410000 */
[C---:B------:R-:W-:Y:S01]  /*2200*/  FMUL.FTZ R106, R109.reuse, R106 ;  /* 0x0000006a6d6a7220 */ /* 0x040fe20000410000 */
[----:B------:R-:W-:Y:S01]  /*2210*/  LEA.HI R37, R30, R29, RZ, 0x3 ;  /* 0x0000001d1e257211 */ /* 0x000fe200078f18ff */
[C---:B------:R-:W-:Y:S01]  /*2220*/  FMUL.FTZ R32, R109.reuse, R32 ;  /* 0x000000206d207220 */ /* 0x040fe20000410000 */
[----:B------:R-:W-:Y:S01]  /*2230*/  HADD2.F32 R30, -RZ, R75.H1_H1 ;  /* 0x3000004bff1e7230 */ /* 0x000fe20000004100 */
[----:B------:R-:W-:-:S02]  /*2240*/  FMUL.FTZ R68, R109, R68 ;  /* 0x000000446d447220 */ /* 0x000fc40000410000 */
[C---:B------:R-:W-:Y:S02]  /*2250*/  FMUL.FTZ R108, R109.reuse, R38 ;  /* 0x000000266d6c7220 */ /* 0x040fe40000410000 */
[C---:B------:R-:W-:Y:S02]  /*2260*/  FMUL.FTZ R41, R109.reuse, R116 ;  /* 0x000000746d297220 */ /* 0x040fe40000410000 */
[----:B------:R-:W-:Y:S02]  /*2270*/  FMUL.FTZ R34, R109, R34 ;  /* 0x000000226d227220 */ /* 0x000fe40000410000 */
[----:B------:R-:W-:Y:S02]  /*2280*/  FFMA.FTZ R38, R33, R35, R12 ;  /* 0x0000002321267223 */ /* 0x000fe4000001000c */
[C---:B------:R-:W-:Y:S02]  /*2290*/  FMUL.FTZ R36, R109.reuse, R36 ;  /* 0x000000246d247220 */ /* 0x040fe40000410000 */
[C---:B------:R-:W-:Y:S01]  /*22a0*/  FMUL.FTZ R112, R109.reuse, R112 ;  /* 0x000000706d707220 */ /* 0x040fe20000410000 */
[----:B------:R-:W-:Y:S01]  /*22b0*/  F2FP.PACK_AB R31, R38, R31 ;  /* 0x0000001f261f723e */ /* 0x000fe200000000ff */
[----:B------:R-:W-:-:S02]  /*22c0*/  FMUL.FTZ R116, R109, R46 ;  /* 0x0000002e6d747220 */ /* 0x000fc40000410000 */
[----:B------:R-:W-:Y:S02]  /*22d0*/  FMUL.FTZ R122, R109, R122 ;  /* 0x0000007a6d7a7220 */ /* 0x000fe40000410000 */
[----:B------:R-:W-:Y:S02]  /*22e0*/  FFMA.FTZ R28, R96, R28, R15 ;  /* 0x0000001c601c7223 */ /* 0x000fe4000001000f */
[----:B------:R-:W-:Y:S02]  /*22f0*/  FFMA.FTZ R35, R95, R106, R14 ;  /* 0x0000006a5f237223 */ /* 0x000fe4000001000e */
[----:B------:R-:W-:Y:S02]  /*2300*/  FMUL.FTZ R44, R109, R44 ;  /* 0x0000002c6d2c7220 */ /* 0x000fe40000410000 */
[----:B------:R-:W-:Y:S02]  /*2310*/  FFMA.FTZ R39, R108, R39, R5 ;  /* 0x000000276c277223 */ /* 0x000fe40000010005 */
[----:B------:R-:W-:-:S02]  /*2320*/  FFMA.FTZ R46, R41, R43, R4 ;  /* 0x0000002b292e7223 */ /* 0x000fc40000010004 */
[----:B------:R-:W-:Y:S02]  /*2330*/  FFMA.FTZ R32, R92, R32, R79 ;  /* 0x000000205c207223 */ /* 0x000fe4000001004f */
[----:B------:R-:W-:Y:S02]  /*2340*/  FFMA.FTZ R33, R91, R68, R78 ;  /* 0x000000445b217223 */ /* 0x000fe4000001004e */
[C---:B------:R-:W-:Y:S02]  /*2350*/  FMUL.FTZ R114, R109.reuse, R114 ;  /* 0x000000726d727220 */ /* 0x040fe40000410000 */
[----:B------:R-:W-:Y:S02]  /*2360*/  FMUL.FTZ R40, R109, R40 ;  /* 0x000000286d287220 */ /* 0x000fe40000410000 */
[----:B------:R-:W-:Y:S02]  /*2370*/  FFMA.FTZ R29, R94, R34, R77 ;  /* 0x000000225e1d7223 */ /* 0x000fe4000001004d */
[----:B------:R-:W-:Y:S01]  /*2380*/  FFMA.FTZ R122, R122, R30, R87 ;  /* 0x0000001e7a7a7223 */ /* 0x000fe20000010057 */
[----:B------:R-:W-:Y:S01]  /*2390*/  F2FP.PACK_AB R30, R35, R28 ;  /* 0x0000001c231e723e */ /* 0x000fe200000000ff */
[----:B------:R-:W-:Y:S01]  /*23a0*/  FFMA.FTZ R34, R100, R36, R7 ;  /* 0x0000002464227223 */ /* 0x000fe20000010007 */
[----:B------:R-:W-:Y:S01]  /*23b0*/  F2FP.PACK_AB R28, R33, R32 ;  /* 0x00000020211c723e */ /* 0x000fe200000000ff */
[----:B------:R-:W-:Y:S01]  /*23c0*/  FFMA.FTZ R41, R101, R112, R6 ;  /* 0x0000007065297223 */ /* 0x000fe20000010006 */
[----:B------:R-:W-:Y:S01]  /*23d0*/  F2FP.PACK_AB R35, R46, R39 ;  /* 0x000000272e23723e */ /* 0x000fe200000000ff */
[----:B------:R-:W-:-:S02]  /*23e0*/  FMUL.FTZ R104, R109, R104 ;  /* 0x000000686d687220 */ /* 0x000fc40000410000 */
[----:B------:R-:W-:Y:S01]  /*23f0*/  FMUL.FTZ R42, R109, R42 ;  /* 0x0000002a6d2a7220 */ /* 0x000fe20000410000 */
[----:B------:R-:W-:Y:S01]  /*2400*/  F2FP.PACK_AB R34, R41, R34 ;  /* 0x000000222922723e */ /* 0x000fe200000000ff */
        /* <DEDUP_REMOVED lines=34> */
.L_x_13782:
[----:B-1----:R-:W-:Y:S05]  /*2630*/  BSYNC B0 ;  /* 0x0000000000007941 */ /* 0x002fea0003800000 */
.L_x_13781:
[----:B0-----:R-:W-:-:S04]  /*2640*/  MOV R29, c[0x0][0x160] ;  /* 0x00005800001d7a02 */ /* 0x001fc80000000f00 */
[----:B------:R-:W-:-:S04]  /*2650*/  LEA R86, R29, R86, 0x2 ;  /* 0x000000561d567211 */ /* 0x000fc800078e10ff */
[----:B------:R-:W-:-:S13]  /*2660*/  ISETP.GE.AND P0, PT, R86, c[0x0][0x164], PT ;  /* 0x0000590056007a0c */ /* 0x000fda0003f06270 */
[----:B-----5:R-:W-:Y:S01]  /*2670*/  @P0 CALL.REL.NOINC `(.L_x_13783) ;  /* 0x0000001000000944 */ /* 0x020fe20003c00000 */
[----:B------:R-:W-:Y:S05]  /*2680*/  BRA `(.L_x_13784) ;  /* 0xffffded000007947 */ /* 0x000fea000383ffff */
.L_x_13783:
[----:B------:R-:W-:Y:S05]  /*2690*/  EXIT ;  /* 0x000000000000794d */ /* 0x000fea0003800000 */
.L_x_13779:
[----:B0-----:R-:W-:Y:S01]  /*26a0*/  HFMA2.MMA R113, -RZ, RZ, 0, 5.9604644775390625e-08 ;  /* 0x00000001ff717435 */ /* 0x001fe200000001ff */
[----:B------:R-:W-:Y:S02]  /*26b0*/  MOV R104, 0x1f ;  /* 0x0000001f00687802 */ /* 0x000fe40000000f00 */
[----:B------:R-:W-:Y:S02]  /*26c0*/  MOV R109, 0xffffffff ;  /* 0xffffffff006d7802 */ /* 0x000fe40000000f00 */
[----:B------:R-:W-:Y:S02]  /*26d0*/  MOV R64, 0x26f0 ;  /* 0x000026f000407802 */ /* 0x000fe40000000f00 */
[----:B-----5:R-:W-:Y:S05]  /*26e0*/  CALL.REL.NOINC `($__internal_103_$__cuda_sm70_shflsync_bfly_p) ;  /* 0x000006a000007944 */ /* 0x020fea0003c00000 */
[----:B-1----:R-:W-:Y:S01]  /*26f0*/  MOV R64, R113 ;  /* 0x0000007100407202 */ /* 0x002fe20000000f00 */
[----:B0-----:R-:W-:Y:S05]  /*2700*/  BRA `(.L_x_13785) ;  /* 0xfffff34000007947 */ /* 0x001fea000383ffff */
.L_x_13780:
[----:B------:R-:W-:Y:S01]  /*2710*/  HFMA2.MMA R113, -RZ, RZ, 0, 1.1920928955078125e-07 ;  /* 0x00000002ff717435 */ /* 0x000fe200000001ff */
[----:B0-----:R-:W-:Y:S02]  /*2720*/  MOV R68, R106 ;  /* 0x0000006a00447202 */ /* 0x001fe40000000f00 */
[----:B------:R-:W-:Y:S02]  /*2730*/  MOV R104, 0x1f ;  /* 0x0000001f00687802 */ /* 0x000fe40000000f00 */
[----:B------:R-:W-:-:S02]  /*2740*/  MOV R109, 0xffffffff ;  /* 0xffffffff006d7802 */ /* 0x000fc40000000f00 */
[----:B------:R-:W-:Y:S02]  /*2750*/  MOV R64, 0x2770 ;  /* 0x0000277000407802 */ /* 0x000fe40000000f00 */
[----:B-----5:R-:W-:Y:S05]  /*2760*/  CALL.REL.NOINC `($__internal_103_$__cuda_sm70_shflsync_bfly_p) ;  /* 0x0000062000007944 */ /* 0x020fea0003c00000 */
[----:B01----:R-:W-:Y:S01]  /*2770*/  FADD.FTZ R68, R106, R113 ;  /* 0x000000716a447221 */ /* 0x003fe20000010000 */
[----:B------:R-:W-:Y:S01]  /*2780*/  HFMA2.MMA R113, -RZ, RZ, 0, 2.384185791015625e-07 ;  /* 0x00000004ff717435 */ /* 0x000fe200000001ff */
[----:B------:R-:W-:Y:S02]  /*2790*/  MOV R104, 0x1f ;  /* 0x0000001f00687802 */ /* 0x000fe40000000f00 */
[----:B------:R-:W-:Y:S02]  /*27a0*/  MOV R109, 0xffffffff ;  /* 0xffffffff006d7802 */ /* 0x000fe40000000f00 */
[----:B------:R-:W-:Y:S02]  /*27b0*/  MOV R64, 0x27d0 ;  /* 0x000027d000407802 */ /* 0x000fe40000000f00 */
[----:B------:R-:W-:Y:S05]  /*27c0*/  CALL.REL.NOINC `($__internal_103_$__cuda_sm70_shflsync_bfly_p) ;  /* 0x000005c000007944 */ /* 0x000fea0003c00000 */
[----:B01----:R-:W-:Y:S01]  /*27d0*/  FADD.FTZ R68, R68, R113 ;  /* 0x0000007144447221 */ /* 0x003fe20000010000 */
[----:B------:R-:W-:Y:S01]  /*27e0*/  HFMA2.MMA R113, -RZ, RZ, 0, 4.76837158203125e-07 ;  /* 0x00000008ff717435 */ /* 0x000fe200000001ff */
[----:B------:R-:W-:Y:S02]  /*27f0*/  MOV R104, 0x1f ;  /* 0x0000001f00687802 */ /* 0x000fe40000000f00 */
[----:B------:R-:W-:-:S02]  /*2800*/  MOV R109, 0xffffffff ;  /* 0xffffffff006d7802 */ /* 0x000fc40000000f00 */
[----:B------:R-:W-:Y:S02]  /*2810*/  MOV R64, 0x2830 ;  /* 0x0000283000407802 */ /* 0x000fe40000000f00 */
[----:B------:R-:W-:Y:S05]  /*2820*/  CALL.REL.NOINC `($__internal_103_$__cuda_sm70_shflsync_bfly_p) ;  /* 0x0000056000007944 */ /* 0x000fea0003c00000 */
[----:B01----:R-:W-:Y:S01]  /*2830*/  FADD.FTZ R68, R68, R113 ;  /* 0x0000007144447221 */ /* 0x003fe20000010000 */
[----:B------:R-:W-:Y:S01]  /*2840*/  HFMA2.MMA R113, -RZ, RZ, 0, 9.5367431640625e-07 ;  /* 0x00000010ff717435 */ /* 0x000fe200000001ff */
[----:B------:R-:W-:Y:S02]  /*2850*/  MOV R104, 0x1f ;  /* 0x0000001f00687802 */ /* 0x000fe40000000f00 */
[----:B------:R-:W-:Y:S02]  /*2860*/  MOV R109, 0xffffffff ;  /* 0xffffffff006d7802 */ /* 0x000fe40000000f00 */
[----:B------:R-:W-:Y:S02]  /*2870*/  MOV R64, 0x2890 ;  /* 0x0000289000407802 */ /* 0x000fe40000000f00 */
[----:B------:R-:W-:Y:S05]  /*2880*/  CALL.REL.NOINC `($__internal_103_$__cuda_sm70_shflsync_bfly_p) ;  /* 0x0000050000007944 */ /* 0x000fea0003c00000 */
        /* <DEDUP_REMOVED lines=54> */
[----:B------:R-:W-:Y:S05]  /*2bf0*/  CALL.REL.NOINC `($__internal_103_$__cuda_sm70_shflsync_bfly_p) ;  /* 0x0000019000007944 */ /* 0x000fea0003c00000 */
[----:B01----:R-:W-:Y:S01]  /*2c00*/  FADD.FTZ R68, R68, R113 ;  /* 0x0000007144447221 */ /* 0x003fe20000010000 */
[----:B------:R-:W-:Y:S01]  /*2c10*/  HFMA2.MMA R113, -RZ, RZ, 0, 1.1920928955078125e-07 ;  /* 0x00000002ff717435 */ /* 0x000fe200000001ff */
[----:B------:R-:W-:Y:S02]  /*2c20*/  MOV R104, 0x1f ;  /* 0x0000001f00687802 */ /* 0x000fe40000000f00 */
[----:B------:R-:W-:Y:S02]  /*2c30*/  MOV R109, 0xffffffff ;  /* 0xffffffff006d7802 */ /* 0x000fe40000000f00 */
[----:B------:R-:W-:Y:S02]  /*2c40*/  MOV R64, 0x2c60 ;  /* 0x00002c6000407802 */ /* 0x000fe40000000f00 */
[----:B------:R-:W-:Y:S05]  /*2c50*/  CALL.REL.NOINC `($__internal_103_$__cuda_sm70_shflsync_bfly_p) ;  /* 0x0000013000007944 */ /* 0x000fea0003c00000 */
[----:B01----:R-:W-:Y:S01]  /*2c60*/  FADD.FTZ R68, R68, R113 ;  /* 0x0000007144447221 */ /* 0x003fe20000010000 */
[----:B------:R-:W-:Y:S01]  /*2c70*/  HFMA2.MMA R113, -RZ, RZ, 0, 2.384185791015625e-07 ;  /* 0x00000004ff717435 */ /* 0x000fe200000001ff */
[----:B------:R-:W-:Y:S02]  /*2c80*/  MOV R104, 0x1f ;  /* 0x0000001f00687802 */ /* 0x000fe40000000f00 */
[----:B------:R-:W-:-:S02]  /*2c90*/  MOV R109, 0xffffffff ;  /* 0xffffffff006d7802 */ /* 0x000fc40000000f00 */
[----:B------:R-:W-:Y:S02]  /*2ca0*/  MOV R64, 0x2cc0 ;  /* 0x00002cc000407802 */ /* 0x000fe40000000f00 */
[----:B------:R-:W-:Y:S05]  /*2cb0*/  CALL.REL.NOINC `($__internal_103_$__cuda_sm70_shflsync_bfly_p) ;  /* 0x000000d000007944 */ /* 0x000fea0003c00000 */
[----:B01----:R-:W-:Y:S01]  /*2cc0*/  FADD.FTZ R68, R68, R113 ;  /* 0x0000007144447221 */ /* 0x003fe20000010000 */
[----:B------:R-:W-:Y:S01]  /*2cd0*/  HFMA2.MMA R113, -RZ, RZ, 0, 4.76837158203125e-07 ;  /* 0x00000008ff717435 */ /* 0x000fe200000001ff */
[----:B------:R-:W-:Y:S02]  /*2ce0*/  MOV R104, 0x1f ;  /* 0x0000001f00687802 */ /* 0x000fe40000000f00 */
[----:B------:R-:W-:Y:S02]  /*2cf0*/  MOV R109, 0xffffffff ;  /* 0xffffffff006d7802 */ /* 0x000fe40000000f00 */
[----:B------:R-:W-:Y:S02]  /*2d00*/  MOV R64, 0x2d20 ;  /* 0x00002d2000407802 */ /* 0x000fe40000000f00 */
[----:B------:R-:W-:Y:S05]  /*2d10*/  CALL.REL.NOINC `($__internal_103_$__cuda_sm70_shflsync_bfly_p) ;  /* 0x0000007000007944 */ /* 0x000fea0003c00000 */
[----:B01----:R-:W-:Y:S01]  /*2d20*/  FADD.FTZ R68, R68, R113 ;  /* 0x0000007144447221 */ /* 0x003fe20000010000 */
[----:B------:R-:W-:Y:S01]  /*2d30*/  HFMA2.MMA R113, -RZ, RZ, 0, 9.5367431640625e-07 ;  /* 0x00000010ff717435 */ /* 0x000fe200000001ff */
[----:B------:R-:W-:Y:S02]  /*2d40*/  MOV R104, 0x1f ;  /* 0x0000001f00687802 */ /* 0x000fe40000000f00 */
[----:B------:R-:W-:-:S02]  /*2d50*/  MOV R109, 0xffffffff ;  /* 0xffffffff006d7802 */ /* 0x000fc40000000f00 */
[----:B------:R-:W-:Y:S02]  /*2d60*/  MOV R64, 0x2d80 ;  /* 0x00002d8000407802 */ /* 0x000fe40000000f00 */
[----:B------:R-:W-:Y:S05]  /*2d70*/  CALL.REL.NOINC `($__internal_103_$__cuda_sm70_shflsync_bfly_p) ;  /* 0x0000001000007944 */ /* 0x000fea0003c00000 */
[----:B01----:R-:W-:Y:S05]  /*2d80*/  BRA `(.L_x_13786) ;  /* 0xfffff10000007947 */ /* 0x003fea000383ffff */
        .weak           $__internal_103_$__cuda_sm70_shflsync_bfly_p
        .type           $__internal_103_$__cuda_sm70_shflsync_bfly_p,@function
        .size           $__internal_103_$__cuda_sm70_shflsync_bfly_p,(.L_x_22271 - $__internal_103_$__cuda_sm70_shflsync_bfly_p)
$__internal_103_$__cuda_sm70_shflsync_bfly_p:
[----:B------:R-:W-:Y:S01]  /*2d90*/  HFMA2.MMA R65, -RZ, RZ, 0, 0 ;  /* 0x00000000ff417435 */ /* 0x000fe200000001ff */
[----:B------:R-:W-:Y:S04]  /*2da0*/  WARPSYNC R109 ;  /* 0x0000006d00007348 */ /* 0x000fe80003800000 */
[----:B------:R0:W1:Y:S01]  /*2db0*/  SHFL.BFLY PT, R113, R68, R113, R104 ;  /* 0x0c00007144717389 */ /* 0x00006200000e0068 */
[----:B------:R-:W-:Y:S05]  /*2dc0*/  RET.REL.NODEC R64 `(_ZN10layer_norm13ln_fwd_kernelINS_13Kernel_traitsI6__halfS2_fS2_fjLj768ELj1ELj4ELj1ELj16ENS_18Kernel_traits_baseILj768ES2_S2_fS2_fjLj128EEEEELb0ELb1ELb1ELb1EEEvNS_9FwdParamsE) ;  /* 0xffffd23040007950 */ /* 0x000fea0003c3ffff */
.L_x_13787:
        /* <DEDUP_REMOVED lines=11> */
.L_x_22271:


//--------------------- .text._ZN10layer_norm13ln_fwd_kernelINS_13Kernel_traitsI6__halfS2_fS2_fjLj768ELj1ELj4ELj1ELj16ENS_18Kernel_traits_baseILj768ES2_S2_fS2_fjLj128EEEEELb1ELb0ELb0ELb0EEEvNS_9FwdParamsE --------------------------
	.section	.text._ZN10layer_norm13ln_fwd_kernelINS_13Kernel_traitsI6__halfS2_fS2_fjLj768ELj1ELj4ELj1ELj16ENS_18Kernel_traits_baseILj768ES2_S2_fS2_fjLj128EEEEELb1ELb0ELb0ELb0EEEvNS_9FwdParamsE,"ax",@progbits
	.sectioninfo	@"SHI_REGISTERS=117"
	.align	128
        .global         _ZN10layer_norm13ln_fwd_kernelINS_13Kernel_traitsI6__halfS2_fS2_fjLj768ELj1ELj4ELj1ELj16ENS_18Kernel_traits_baseILj768ES2_S2_fS2_fjLj128EEEEELb1ELb0ELb0ELb0EEEvNS_9FwdParamsE
        .type           _ZN10layer_norm13ln_fwd_kernelINS_13Kernel_traitsI6__halfS2_fS2_fjLj768ELj1ELj4ELj1ELj16ENS_18Kernel_traits_baseILj768ES2_S2_fS2_fjLj128EEEEELb1ELb0ELb0ELb0EEEvNS_9FwdParamsE,@function
        .size           _ZN10layer_norm13ln_fwd_kernelINS_13Kernel_traitsI6__halfS2_fS2_fjLj768ELj1ELj4ELj1ELj16ENS_18Kernel_traits_baseILj768ES2_S2_fS2_fjLj128EEEEELb1ELb0ELb0ELb0EEEvNS_9FwdParamsE,(.L_x_22272 - _ZN10layer_norm13ln_fwd_kernelINS_13Kernel_traitsI6__halfS2_fS2_fjLj768ELj1ELj4ELj1ELj16ENS_18Kernel_traits_baseILj768ES2_S2_fS2_fjLj128EEEEELb1ELb0ELb0ELb0EEEvNS_9FwdParamsE)
        .other          _ZN10layer_norm13ln_fwd_kernelINS_13Kernel_traitsI6__halfS2_fS2_fjLj768ELj1ELj4ELj1ELj16ENS_18Kernel_traits_baseILj768ES2_S2_fS2_fjLj128EEEEELb1ELb0ELb0ELb0EEEvNS_9FwdParamsE,@"STO_CUDA_ENTRY STV_DEFAULT"
_ZN10layer_norm13ln_fwd_kernelINS_13Kernel_traitsI6__halfS2_fS2_fjLj768ELj1ELj4ELj1ELj16ENS_18Kernel_traits_baseILj768ES2_S2_fS2_fjLj128EEEEELb1ELb0ELb0ELb0EEEvNS_9FwdParamsE:
.text._ZN10layer_norm13ln_fwd_kernelINS_13Kernel_traitsI6__halfS2_fS2_fjLj768ELj1ELj4ELj1ELj16ENS_18Kernel_traits_baseILj768ES2_S2_fS2_fjLj128EEEEELb1ELb0ELb0ELb0EEEvNS_9FwdParamsE:
        /* <DEDUP_REMOVED lines=101> */
.L_x_13789:
[----:B0-----:R-:W-:Y:S05]  /*0650*/  BSYNC B0 ;  /* 0x0000000000007941 */ /* 0x001fea0003800000 */
.L_x_13788:
        /* <DEDUP_REMOVED lines=13> */
.L_x_13791:
[----:B0-----:R-:W-:Y:S05]  /*0730*/  BSYNC B0 ;  /* 0x0000000000007941 */ /* 0x001fea0003800000 */
.L_x_13790:
        /* <DEDUP_REMOVED lines=12> */
.L_x_13793:
[----:B0-----:R-:W-:Y:S05]  /*0800*/  BSYNC B0 ;  /* 0x0000000000007941 */ /* 0x001fea0003800000 */
.L_x_13792:
[----:B------:R-:W-:Y:S02]  /*0810*/  ISETP.GE.AND P0, PT, R18, c[0x0][0x164], PT ;  /* 0x0000590012007a0c */ /* 0x000fe40003f06270 */
[----:B------:R-:W-:Y:S02]  /*0820*/  LOP3.LUT R104, R15, UR23, R12, 0x96, !PT ;  /* 0x000000170f687c12 */ /* 0x000fe4000f8e960c */
[----:B------:R-:W-:-:S09]  /*0830*/  LOP3.LUT R78, R7, UR24, R2, 0x96, !PT ;  /* 0x00000018074e7c12 */ /* 0x000fd2000f8e9602 */
[----:B------:R-:W-:Y:S05]  /*0840*/  @P0 EXIT ;  /* 0x000000000000094d */ /* 0x000fea0003800000 */
[--C-:B-----5:R-:W-:Y:S01]  /*0850*/  HADD2.F32 R76, -RZ, R24.reuse.H0_H0 ;  /* 0x20000018ff4c7230 */ /* 0x120fe20000004100 */
[----:B------:R-:W-:Y:S01]  /*0860*/  IMAD R81, R81, -0x2daee0ad, RZ ;  /* 0xd2511f5351517824 */ /* 0x000fe200078e02ff */
[----:B------:R-:W-:Y:S01]  /*0870*/  HADD2.F32 R83, -RZ, R24.H1_H1 ;  /* 0x30000018ff537230 */ /* 0x000fe20000004100 */
[----:B------:R-:W-:Y:S01]  /*0880*/  IMAD R24, R44, -0x326172a9, RZ ;  /* 0xcd9e8d572c187824 */ /* 0x000fe200078e02ff */
[--C-:B------:R-:W-:Y:S01]  /*0890*/  HADD2.F32 R12, -RZ, R10.reuse.H0_H0 ;  /* 0x2000000aff0c7230 */ /* 0x100fe20000004100 */
[----:B------:R-:W-:Y:S01]  /*08a0*/  IMAD.HI.U32 R79, R78, -0x326172a9, RZ ;  /* 0xcd9e8d574e4f7827 */ /* 0x000fe200078e00ff */
[----:B------:R-:W-:Y:S01]  /*08b0*/  HADD2.F32 R13, -RZ, R10.H1_H1 ;  /* 0x3000000aff0d7230 */ /* 0x000fe20000004100 */
[----:B------:R-:W-:Y:S01]  /*08c0*/  BSSY B0, `(.L_x_13794) ;  /* 0x0000965000007945 */ /* 0x000fe20003800000 */
[--C-:B------:R-:W-:Y:S01]  /*08d0*/  HADD2.F32 R16, -RZ, R8.reuse.H0_H0 ;  /* 0x20000008ff107230 */ /* 0x100fe20000004100 */
[----:B------:R-:W-:Y:S01]  /*08e0*/  IMAD.WIDE.U32 R104, R104, -0x2daee0ad, RZ ;  /* 0xd2511f5368687825 */ /* 0x000fe200078e00ff */
        /* <DEDUP_REMOVED lines=49> */
.L_x_13978:
        /* <DEDUP_REMOVED lines=38> */
.L_x_13798:
[----:B0-----:R-:W-:Y:S02]  /*0e60*/  IMAD.MOV.U32 R102, RZ, RZ, R78 ;  /* 0x000000ffff667224 */ /* 0x001fe400078e004e */
.L_x_13799:
[----:B------:R-:W-:Y:S05]  /*0e70*/  BSYNC B2 ;  /* 0x0000000000027941 */ /* 0x000fea0003800000 */
.L_x_13797:
        /* <DEDUP_REMOVED lines=16> */
.L_x_13803:
[----:B------:R-:W-:Y:S05]  /*0f80*/  BSYNC B3 ;  /* 0x0000000000037941 */ /* 0x000fea0003800000 */
.L_x_13802:
        /* <DEDUP_REMOVED lines=42> */
.L_x_13801:
[----:B------:R-:W-:Y:S05]  /*1230*/  BSYNC B2 ;  /* 0x0000000000027941 */ /* 0x000fea0003800000 */
.L_x_13800:
[----:B------:R-:W0:Y:S01]  /*1240*/  I2F.U32 R32, R102 ;  /* 0x0000006600207306 */ /* 0x000e220000201000 */
[----:B-----5:R-:W-:Y:S01]  /*1250*/  HADD2.F32 R33, -RZ, R36.H0_H0 ;  /* 0x20000024ff217230 */ /* 0x020fe20000004100 */
        /* <DEDUP_REMOVED lines=22> */
.L_x_13805:
[----:B------:R-:W-:Y:S02]  /*13c0*/  IMAD.MOV.U32 R80, RZ, RZ, R78 ;  /* 0x000000ffff507224 */ /* 0x000fe400078e004e */
.L_x_13806:
[----:B------:R-:W-:Y:S05]  /*13d0*/  BSYNC B2 ;  /* 0x0000000000027941 */ /* 0x000fea0003800000 */
.L_x_13804:
        /* <DEDUP_REMOVED lines=16> */
.L_x_13810:
[----:B------:R-:W-:Y:S05]  /*14e0*/  BSYNC B3 ;  /* 0x0000000000037941 */ /* 0x000fea0003800000 */
.L_x_13809:
        /* <DEDUP_REMOVED lines=42> */
.L_x_13808:
[----:B------:R-:W-:Y:S05]  /*1790*/  BSYNC B2 ;  /* 0x0000000000027941 */ /* 0x000fea0003800000 */
.L_x_13807:
        /* <DEDUP_REMOVED lines=21> */
.L_x_13812:
[----:B------:R-:W-:Y:S02]  /*18f0*/  IMAD.MOV.U32 R36, RZ, RZ, R78 ;  /* 0x000000ffff247224 */ /* 0x000fe400078e004e */
.L_x_13813:
[----:B------:R-:W-:Y:S05]  /*1900*/  BSYNC B2 ;  /* 0x0000000000027941 */ /* 0x000fea0003800000 */
.L_x_13811:
        /* <DEDUP_REMOVED lines=16> */
.L_x_13817:
[----:B------:R-:W-:Y:S05]  /*1a10*/  BSYNC B3 ;  /* 0x0000000000037941 */ /* 0x000fea0003800000 */
.L_x_13816:
        /* <DEDUP_REMOVED lines=42> */
.L_x_13815:
[----:B------:R-:W-:Y:S05]  /*1cc0*/  BSYNC B2 ;  /* 0x0000000000027941 */ /* 0x000fea0003800000 */
.L_x_13814:
        /* <DEDUP_REMOVED lines=20> */
.L_x_13819:
[----:B------:R-:W-:Y:S02]  /*1e10*/  IMAD.MOV.U32 R36, RZ, RZ, R78 ;  /* 0x000000ffff247224 */ /* 0x000fe400078e004e */
.L_x_13820:
[----:B------:R-:W-:Y:S05]  /*1e20*/  BSYNC B2 ;  /* 0x0000000000027941 */ /* 0x000fea0003800000 */
.L_x_13818:
        /* <DEDUP_REMOVED lines=16> */
.L_x_13824:
[----:B------:R-:W-:Y:S05]  /*1f30*/  BSYNC B3 ;  /* 0x0000000000037941 */ /* 0x000fea0003800000 */
.L_x_13823:
        /* <DEDUP_REMOVED lines=42> */
.L_x_13822:
[----:B------:R-:W-:Y:S05]  /*21e0*/  BSYNC B2 ;  /* 0x0000000000027941 */ /* 0x000fea0003800000 */
.L_x_13821:
        /* <DEDUP_REMOVED lines=20> */
.L_x_13826:
[----:B------:R-:W-:Y:S02]  /*2330*/  IMAD.MOV.U32 R80, RZ, RZ, R78 ;  /* 0x000000ffff507224 */ /* 0x000fe400078e004e */
.L_x_13827:
[----:B------:R-:W-:Y:S05]  /*2340*/  BSYNC B2 ;  /* 0x0000000000027941 */ /* 0x000fea0003800000 */
.L_x_13825:
        /* <DEDUP_REMOVED lines=16> */
.L_x_13831:
[----:B------:R-:W-:Y:S05]  /*2450*/  BSYNC B3 ;  /* 0x0000000000037941 */ /* 0x000fea0003800000 */
.L_x_13830:
        /* <DEDUP_REMOVED lines=42> */
.L_x_13829:
[----:B------:R-:W-:Y:S05]  /*2700*/  BSYNC B2 ;  /* 0x0000000000027941 */ /* 0x000fea0003800000 */
.L_x_13828:
        /* <DEDUP_REMOVED lines=20> */
.L_x_13833:
[----:B------:R-:W-:Y:S02]  /*2850*/  IMAD.MOV.U32 R106, RZ, RZ, R78 ;  /* 0x000000ffff6a7224 */ /* 0x000fe400078e004e */
.L_x_13834:
[----:B------:R-:W-:Y:S05]  /*2860*/  BSYNC B2 ;  /* 0x0000000000027941 */ /* 0x000fea0003800000 */
.L_x_13832:
        /* <DEDUP_REMOVED lines=16> */
.L_x_13838:
[----:B------:R-:W-:Y:S05]  /*2970*/  BSYNC B3 ;  /* 0x0000000000037941 */ /* 0x000fea0003800000 */
.L_x_13837:
        /* <DEDUP_REMOVED lines=42> */
.L_x_13836:
[----:B------:R-:W-:Y:S05]  /*2c20*/  BSYNC B2 ;  /* 0x0000000000027941 */ /* 0x000fea0003800000 */
.L_x_13835:
        /* <DEDUP_REMOVED lines=20> */
.L_x_13840:
[----:B------:R-:W-:Y:S02]  /*2d70*/  IMAD.MOV.U32 R106, RZ, RZ, R78 ;  /* 0x000000ffff6a7224 */ /* 0x000fe400078e004e */
.L_x_13841:
[----:B------:R-:W-:Y:S05]  /*2d80*/  BSYNC B2 ;  /* 0x0000000000027941 */ /* 0x000fea0003800000 */
.L_x_13839:
        /* <DEDUP_REMOVED lines=16> */
.L_x_13845:
[----:B------:R-:W-:Y:S05]  /*2e90*/  BSYNC B3 ;  /* 0x0000000000037941 */ /* 0x000fea0003800000 */
.L_x_13844:
        /* <DEDUP_REMOVED lines=42> */
.L_x_13843:
[----:B------:R-:W-:Y:S05]  /*3140*/  BSYNC B2 ;  /* 0x0000000000027941 */ /* 0x000fea0003800000 */
.L_x_13842:
        /* <DEDUP_REMOVED lines=20> */
.L_x_13847:
[----:B------:R-:W-:Y:S02]  /*3290*/  IMAD.MOV.U32 R106, RZ, RZ, R78 ;  /* 0x000000ffff6a7224 */ /* 0x000fe400078e004e */
.L_x_13848:
[----:B------:R-:W-:Y:S05]  /*32a0*/  BSYNC B2 ;  /* 0x0000000000027941 */ /* 0x000fea0003800000 */
.L_x_13846:
        /* <DEDUP_REMOVED lines=18> */
.L_x_13852:
[----:B------:R-:W-:Y:S05]  /*33d0*/  BSYNC B3 ;  /* 0x0000000000037941 */ /* 0x000fea0003800000 */
.L_x_13851:
        /* <DEDUP_REMOVED lines=42> */
.L_x_13850:
[----:B------:R-:W-:Y:S05]  /*3680*/  BSYNC B2 ;  /* 0x0000000000027941 */ /* 0x000fea0003800000 */
.L_x_13849:
[----:B------:R-:W0:Y:S01]  /*3690*/  I2F.U32 R56, R106 ;  /* 0x0000006a00387306 */ /* 0x000e220000201000 */
[----:B------:R-:W-:Y:S01]  /*36a0*/  ISETP.NE.AND P6, PT, R102, RZ, PT ;  /* 0x000000ff6600720c */ /* 0x000fe20003fc5270 */
[----:B------:R-:W-:Y:S01]  /*36b0*/  HADD2.F32 R39, -RZ, R39.H1_H1 ;  /* 0x30000027ff277230 */ /* 0x000fe20000004100 */
[----:B------:R-:W-:Y:S02]  /*36c0*/  SEL R108, RZ, 0x10000, P5 ;  /* 0x00010000ff6c7807 */ /* 0x000fe40002800000 */
[----:B------:R-:W-:Y:S02]  /*36d0*/  SEL R102, RZ, 0x1, P1 ;  /* 0x00000001ff667807 */ /* 0x000fe40000800000 */
[----:B------:R-:W-:Y:S01]  /*36e0*/  ISETP.NE.AND P5, PT, R103, RZ, PT ;  /* 0x000000ff6700720c */ /* 0x000fe20003fa5270 */
[----:B------:R-:W-:Y:S01]  /*36f0*/  FMUL.FTZ R39, R39, R100 ;  /* 0x0000006427277220 */ /* 0x000fe20000410000 */
[----:B------:R-:W-:Y:S01]  /*3700*/  SEL R107, RZ, 0x100, P4 ;  /* 0x00000100ff6b7807 */ /* 0x000fe20002000000 */
[----:B------:R-:W-:Y:S01]  /*3710*/  IMAD.WIDE.U32 R102, R102, 0x10000, RZ ;  /* 0x0001000066667825 */ /* 0x000fe200078e00ff */
[----:B------:R-:W-:-:S02]  /*3720*/  SEL R57, RZ, 0x1, P2 ;  /* 0x00000001ff397807 */ /* 0x000fc40001000000 */
[----:B------:R-:W-:Y:S01]  /*3730*/  SEL R58, RZ, 0x1, P5 ;  /* 0x00000001ff3a7807 */ /* 0x000fe20002800000 */
[----:B------:R-:W-:Y:S01]  /*3740*/  FMUL.FTZ R39, R39, c[0x0][0x1e8] ;  /* 0x00007a0027277a20 */ /* 0x000fe20000410000 */
[----:B------:R-:W-:Y:S01]  /*3750*/  SEL R105, RZ, 0x1, P3 ;  /* 0x00000001ff697807 */ /* 0x000fe20001800000 */
[----:B0-----:R-:W-:Y:S01]  /*3760*/  FFMA.FTZ R56, R56, R101, 1.1641532182693481445e-10 ;  /* 0x2f00000038387423 */ /* 0x001fe20000010065 */
[----:B------:R-:W-:Y:S01]  /*3770*/  LEA R106, P2, R98, c[0x0][0x188], 0x5 ;  /* 0x00006200626a7a11 */ /* 0x000fe200078428ff */
[----:B------:R-:W-:Y:S01]  /*3780*/  IMAD.WIDE.U32 R58, R58, 0x100, RZ ;  /* 0x000001003a3a7825 */ /* 0x000fe200078e00ff */
[----:B------:R-:W-:Y:S02]  /*3790*/  SEL R101, RZ, 0x1, P6 ;  /* 0x00000001ff657807 */ /* 0x000fe40003000000 */
[----:B------:R-:W-:-:S04]  /*37a0*/  FSETP.GTU.FTZ.AND P1, PT, R56, c[0x0][0x1e4], PT ;  /* 0x0000790038007a0b */ /* 0x000fc80003f3c000 */
[----:B------:R-:W-:Y:S02]  /*37b0*/  SEL R56, RZ, 0x1000000, P1 ;  /* 0x01000000ff387807 */ /* 0x000fe40000800000 */
[----:B------:R-:W-:Y:S02]  /*37c0*/  FSEL R39, R39, RZ, !P1 ;  /* 0x000000ff27277208 */ /* 0x000fe40004800000 */
[----:B------:R-:W-:Y:S01]  /*37d0*/  LOP3.LUT R107, R107, R56, R108, 0xfe, !PT ;  /* 0x000000386b6b7212 */ /* 0x000fe200078efe6c */
[----:B------:R-:W-:-:S04]  /*37e0*/  IMAD.WIDE.U32 R56, R57, 0x1000000, RZ ;  /* 0x0100000039387825 */ /* 0x000fc800078e00ff */
[----:B------:R-:W-:Y:S01]  /*37f0*/  @P0 FADD.FTZ R39, R31, R39 ;  /* 0x000000271f270221 */ /* 0x000fe20000010000 */
[----:B------:R-:W-:Y:S02]  /*3800*/  LOP3.LUT R58, R58, R56, R102, 0xfe, !PT ;  /* 0x000000383a3a7212 */ /* 0x000fe400078efe66 */
[----:B------:R-:W-:Y:S02]  /*3810*/  LOP3.LUT R105, R57, R107, R105, 0xfe, !PT ;  /* 0x0000006b39697212 */ /* 0x000fe400078efe69 */
        /* <DEDUP_REMOVED lines=9> */
.L_x_13796:
[----:B------:R-:W-:Y:S05]  /*38b0*/  BSYNC B1 ;  /* 0x0000000000017941 */ /* 0x000fea0003800000 */
.L_x_13795:
        /* <DEDUP_REMOVED lines=24> */
.L_x_13856:
[----:B-1----:R-:W-:Y:S02]  /*3a40*/  MOV R102, R78 ;  /* 0x0000004e00667202 */ /* 0x002fe40000000f00 */
.L_x_13857:
[----:B------:R-:W-:Y:S05]  /*3a50*/  BSYNC B2 ;  /* 0x0000000000027941 */ /* 0x000fea0003800000 */
.L_x_13855:
        /* <DEDUP_REMOVED lines=16> */
.L_x_13861:
[----:B------:R-:W-:Y:S05]  /*3b60*/  BSYNC B3 ;  /* 0x0000000000037941 */ /* 0x000fea0003800000 */
.L_x_13860:
        /* <DEDUP_REMOVED lines=42> */
.L_x_13859:
[----:B------:R-:W-:Y:S05]  /*3e10*/  BSYNC B2 ;  /* 0x0000000000027941 */ /* 0x000fea0003800000 */
.L_x_13858:
[----:B------:R-:W1:Y:S01]  /*3e20*/  I2F.U32 R40, R102 ;  /* 0x0000006600287306 */ /* 0x000e620000201000 */
[----:B-----5:R-:W-:Y:S01]  /*3e30*/  HADD2.F32 R41, -RZ, R44.H0_H0 ;  /* 0x2000002cff297230 */ /* 0x020fe20000004100 */
[----:B------:R-:W-:Y:S01]  /*3e40*/  IMAD.MOV.U32 R103, RZ, RZ, 0x2f800000 ;  /* 0x2f800000ff677424 */ /* 0x000fe200078e00ff */
[----:B------:R-:W-:Y:S01]  /*3e50*/  ISETP.NE.U32.AND P0, PT, RZ, c[0x0][0x180], PT ;  /* 0x00006000ff007a0c */ /* 0x000fe20003f05070 */
[----:B------:R-:W-:Y:S01]  /*3e60*/  BSSY B2, `(.L_x_13862) ;  /* 0x0000015000027945 */ /* 0x000fe20003800000 */
[----:B------:R-:W-:Y:S01]  /*3e70*/  ISETP.NE.AND P1, PT, R42, 0x1, PT ;  /* 0x000000012a00780c */ /* 0x000fe20003f25270 */
[----:B------:R-:W-:Y:S01]  /*3e80*/  FMUL.FTZ R41, R41, R100 ;  /* 0x0000006429297220 */ /* 0x000fe20000410000 */
[----:B------:R-:W-:-:S02]  /*3e90*/  ISETP.NE.AND.EX P0, PT, RZ, c[0x0][0x184], PT, P0 ;  /* 0x00006100ff007a0c */ /* 0x000fc40003f05300 */
[----:B0-----:R-:W-:Y:S01]  /*3ea0*/  IADD3 R56, R42, 0x1, RZ ;  /* 0x000000012a387810 */ /* 0x001fe20007ffe0ff */
        /* <DEDUP_REMOVED lines=15> */
.L_x_13863:
[----:B------:R-:W-:Y:S02]  /*3fa0*/  IMAD.MOV.U32 R80, RZ, RZ, R78 ;  /* 0x000000ffff507224 */ /* 0x000fe400078e004e */
.L_x_13864:
[----:B------:R-:W-:Y:S05]  /*3fb0*/  BSYNC B2 ;  /* 0x0000000000027941 */ /* 0x000fea0003800000 */
.L_x_13862:
        /* <DEDUP_REMOVED lines=16> */
.L_x_13868:
[----:B------:R-:W-:Y:S05]  /*40c0*/  BSYNC B3 ;  /* 0x0000000000037941 */ /* 0x000fea0003800000 */
.L_x_13867:
        /* <DEDUP_REMOVED lines=42> */
.L_x_13866:
[----:B------:R-:W-:Y:S05]  /*4370*/  BSYNC B2 ;  /* 0x0000000000027941 */ /* 0x000fea0003800000 */
.L_x_13865:
        /* <DEDUP_REMOVED lines=21> */
.L_x_13870:
[----:B------:R-:W-:Y:S02]  /*44d0*/  IMAD.MOV.U32 R44, RZ, RZ, R78 ;  /* 0x000000ffff2c7224 */ /* 0x000fe400078e004e */
.L_x_13871:
[----:B------:R-:W-:Y:S05]  /*44e0*/  BSYNC B2 ;  /* 0x0000000000027941 */ /* 0x000fea0003800000 */
.L_x_13869:
        /* <DEDUP_REMOVED lines=16> */
.L_x_13875:
[----:B------:R-:W-:Y:S05]  /*45f0*/  BSYNC B3 ;  /* 0x0000000000037941 */ /* 0x000fea0003800000 */
.L_x_13874:
        /* <DEDUP_REMOVED lines=42> */
.L_x_13873:
[----:B------:R-:W-:Y:S05]  /*48a0*/  BSYNC B2 ;  /* 0x0000000000027941 */ /* 0x000fea0003800000 */
.L_x_13872:
        /* <DEDUP_REMOVED lines=20> */
.L_x_13877:
[----:B------:R-:W-:Y:S02]  /*49f0*/  IMAD.MOV.U32 R44, RZ, RZ, R78 ;  /* 0x000000ffff2c7224 */ /* 0x000fe400078e004e */
.L_x_13878:
[----:B------:R-:W-:Y:S05]  /*4a00*/  BSYNC B2 ;  /* 0x0000000000027941 */ /* 0x000fea0003800000 */
.L_x_13876:
        /* <DEDUP_REMOVED lines=16> */
.L_x_13882:
[----:B------:R-:W-:Y:S05]  /*4b10*/  BSYNC B3 ;  /* 0x0000000000037941 */ /* 0x000fea0003800000 */
.L_x_13881:
        /* <DEDUP_REMOVED lines=42> */
.L_x_13880:
[----:B------:R-:W-:Y:S05]  /*4dc0*/  BSYNC B2 ;  /* 0x0000000000027941 */ /* 0x000fea0003800000 */
.L_x_13879:
        /* <DEDUP_REMOVED lines=20> */
.L_x_13884:
[----:B------:R-:W-:Y:S02]  /*4f10*/  IMAD.MOV.U32 R80, RZ, RZ, R78 ;  /* 0x000000ffff507224 */ /* 0x000fe400078e004e */
.L_x_13885:
[----:B------:R-:W-:Y:S05]  /*4f20*/  BSYNC B2 ;  /* 0x0000000000027941 */ /* 0x000fea0003800000 */
.L_x_13883:
        /* <DEDUP_REMOVED lines=16> */
.L_x_13889:
[----:B------:R-:W-:Y:S05]  /*5030*/  BSYNC B3 ;  /* 0x0000000000037941 */ /* 0x000fea0003800000 */
.L_x_13888:
        /* <DEDUP_REMOVED lines=42> */
.L_x_13887:
[----:B------:R-:W-:Y:S05]  /*52e0*/  BSYNC B2 ;  /* 0x0000000000027941 */ /* 0x000fea0003800000 */
.L_x_13886:
        /* <DEDUP_REMOVED lines=20> */
.L_x_13891:
[----:B------:R-:W-:Y:S02]  /*5430*/  IMAD.MOV.U32 R107, RZ, RZ, R78 ;  /* 0x000000ffff6b7224 */ /* 0x000fe400078e004e */
.L_x_13892:
[----:B------:R-:W-:Y:S05]  /*5440*/  BSYNC B2 ;  /* 0x0000000000027941 */ /* 0x000fea0003800000 */
.L_x_13890:
        /* <DEDUP_REMOVED lines=16> */
.L_x_13896:
[----:B------:R-:W-:Y:S05]  /*5550*/  BSYNC B3 ;  /* 0x0000000000037941 */ /* 0x000fea0003800000 */
.L_x_13895:
        /* <DEDUP_REMOVED lines=42> */
.L_x_13894:
[----:B------:R-:W-:Y:S05]  /*5800*/  BSYNC B2 ;  /* 0x0000000000027941 */ /* 0x000fea0003800000 */
.L_x_13893:
        /* <DEDUP_REMOVED lines=20> */
.L_x_13898:
[----:B------:R-:W-:Y:S02]  /*5950*/  IMAD.MOV.U32 R107, RZ, RZ, R78 ;  /* 0x000000ffff6b7224 */ /* 0x000fe400078e004e */
.L_x_13899:
[----:B------:R-:W-:Y:S05]  /*5960*/  BSYNC B2 ;  /* 0x0000000000027941 */ /* 0x000fea0003800000 */
.L_x_13897:
        /* <DEDUP_REMOVED lines=16> */
.L_x_13903:
[----:B------:R-:W-:Y:S05]  /*5a70*/  BSYNC B3 ;  /* 0x0000000000037941 */ /* 0x000fea0003800000 */
.L_x_13902:
        /* <DEDUP_REMOVED lines=42> */
.L_x_13901:
[----:B------:R-:W-:Y:S05]  /*5d20*/  BSYNC B2 ;  /* 0x0000000000027941 */ /* 0x000fea0003800000 */
.L_x_13900:
        /* <DEDUP_REMOVED lines=20> */
.L_x_13905:
[----:B------:R-:W-:Y:S02]  /*5e70*/  IMAD.MOV.U32 R107, RZ, RZ, R78 ;  /* 0x000000ffff6b7224 */ /* 0x000fe400078e004e */
.L_x_13906:
[----:B------:R-:W-:Y:S05]  /*5e80*/  BSYNC B2 ;  /* 0x0000000000027941 */ /* 0x000fea0003800000 */
.L_x_13904:
        /* <DEDUP_REMOVED lines=18> */
.L_x_13910:
[----:B------:R-:W-:Y:S05]  /*5fb0*/  BSYNC B3 ;  /* 0x0000000000037941 */ /* 0x000fea0003800000 */
.L_x_13909:
        /* <DEDUP_REMOVED lines=42> */
.L_x_13908:
[----:B------:R-:W-:Y:S05]  /*6260*/  BSYNC B2 ;  /* 0x0000000000027941 */ /* 0x000fea0003800000 */
.L_x_13907:
[----:B------:R-:W0:Y:S01]  /*6270*/  I2F.U32 R56, R107 ;  /* 0x0000006b00387306 */ /* 0x000e220000201000 */
[----:B------:R-:W-:Y:S01]  /*6280*/  ISETP.NE.AND P6, PT, R102, RZ, PT ;  /* 0x000000ff6600720c */ /* 0x000fe20003fc5270 */
[----:B------:R-:W-:Y:S01]  /*6290*/  HADD2.F32 R47, -RZ, R47.H1_H1 ;  /* 0x3000002fff2f7230 */ /* 0x000fe20000004100 */
[----:B------:R-:W-:Y:S02]  /*62a0*/  SEL R59, RZ, 0x10000, P5 ;  /* 0x00010000ff3b7807 */ /* 0x000fe40002800000 */
        /* <DEDUP_REMOVED lines=8> */
[----:B0-----:R-:W-:Y:S01]  /*6330*/  FFMA.FTZ R56, R56, R103, 1.1641532182693481445e-10 ;  /* 0x2f00000038387423 */ /* 0x001fe20000010067 */
[C---:B------:R-:W-:Y:S01]  /*6340*/  LEA R106, P2, R101.reuse, c[0x0][0x188], 0x5 ;  /* 0x00006200656a7a11 */ /* 0x040fe200078428ff */
[----:B------:R-:W-:Y:S01]  /*6350*/  IMAD.WIDE.U32 R102, R102, 0x10000, RZ ;  /* 0x0001000066667825 */ /* 0x000fe200078e00ff */
[----:B------:R-:W-:Y:S02]  /*6360*/  SEL R105, RZ, 0x1, P6 ;  /* 0x00000001ff697807 */ /* 0x000fe40003000000 */
[----:B------:R-:W-:Y:S02]  /*6370*/  FSETP.GTU.FTZ.AND P1, PT, R56, c[0x0][0x1e4], PT ;  /* 0x0000790038007a0b */ /* 0x000fe40003f3c000 */
[----:B------:R-:W-:Y:S02]  /*6380*/  LEA.HI.X R107, R101, c[0x0][0x18c], RZ, 0x5, P2 ;  /* 0x00006300656b7a11 */ /* 0x000fe400010f2cff */
[----:B------:R-:W-:-:S02]  /*6390*/  SEL R56, RZ, 0x1000000, P1 ;  /* 0x01000000ff387807 */ /* 0x000fc40000800000 */
[----:B------:R-:W-:Y:S01]  /*63a0*/  FSEL R47, R47, RZ, !P1 ;  /* 0x000000ff2f2f7208 */ /* 0x000fe20004800000 */
[----:B------:R0:W-:Y:S01]  /*63b0*/  STG.E.128 [R106.64], R40 ;  /* 0x000000286a007986 */ /* 0x0001e2000c101d06 */
[----:B------:R-:W-:Y:S01]  /*63c0*/  LOP3.LUT R108, R108, R56, R59, 0xfe, !PT ;  /* 0x000000386c6c7212 */ /* 0x000fe200078efe3b */
[----:B------:R-:W-:-:S04]  /*63d0*/  IMAD.WIDE.U32 R56, R57, 0x1000000, RZ ;  /* 0x0100000039387825 */ /* 0x000fc800078e00ff */
[----:B------:R-:W-:Y:S01]  /*63e0*/  IMAD.WIDE.U32 R58, R58, 0x100, RZ ;  /* 0x000001003a3a7825 */ /* 0x000fe200078e00ff */
[----:B------:R-:W-:-:S03]  /*63f0*/  LOP3.LUT R109, R57, R108, R109, 0xfe, !PT ;  /* 0x0000006c396d7212 */ /* 0x000fc600078efe6d */
[----:B------:R-:W-:Y:S01]  /*6400*/  @P0 FADD.FTZ R47, R31, R47 ;  /* 0x0000002f1f2f0221 */ /* 0x000fe20000010000 */
[----:B------:R-:W-:Y:S02]  /*6410*/  LOP3.LUT R58, R58, R56, R102, 0xfe, !PT ;  /* 0x000000383a3a7212 */ /* 0x000fe400078efe66 */
[C---:B------:R-:W-:Y:S02]  /*6420*/  LEA R56, P1, R101.reuse, c[0x0][0x190], 0x3 ;  /* 0x0000640065387a11 */ /* 0x040fe400078218ff */
[----:B------:R-:W-:Y:S01]  /*6430*/  LOP3.LUT R58, R58, R105, RZ, 0xfc, !PT ;  /* 0x000000693a3a7212 */ /* 0x000fe200078efcff */
[----:B------:R0:W-:Y:S01]  /*6440*/  STG.E.128 [R106.64+0x10], R44 ;  /* 0x0000102c6a007986 */ /* 0x0001e2000c101d06 */
[----:B------:R-:W-:Y:S02]  /*6450*/  LEA.HI.X R57, R101, c[0x0][0x194], RZ, 0x3, P1 ;  /* 0x0000650065397a11 */ /* 0x000fe400008f1cff */
[----:B------:R-:W-:Y:S02]  /*6460*/  LOP3.LUT R59, R59, R109, R103, 0xfe, !PT ;  /* 0x0000006d3b3b7212 */ /* 0x000fe400078efe67 */
[----:B------:R-:W-:-:S03]  /*6470*/  IADD3 R101, R101, 0x20, RZ ;  /* 0x0000002065657810 */ /* 0x000fc60007ffe0ff */
[----:B------:R0:W-:Y:S04]  /*6480*/  STG.E.64 [R56.64], R58 ;  /* 0x0000003a38007986 */ /* 0x0001e8000c101b06 */
.L_x_13854:
[----:B------:R-:W-:Y:S05]  /*6490*/  BSYNC B1 ;  /* 0x0000000000017941 */ /* 0x000fea0003800000 */
.L_x_13853:
        /* <DEDUP_REMOVED lines=24> */
.L_x_13914:
[----:B-1----:R-:W-:Y:S02]  /*6620*/  IMAD.MOV.U32 R102, RZ, RZ, R78 ;  /* 0x000000ffff667224 */ /* 0x002fe400078e004e */
.L_x_13915:
[----:B------:R-:W-:Y:S05]  /*6630*/  BSYNC B2 ;  /* 0x0000000000027941 */ /* 0x000fea0003800000 */
.L_x_13913:
        /* <DEDUP_REMOVED lines=16> */
.L_x_13919:
[----:B------:R-:W-:Y:S05]  /*6740*/  BSYNC B3 ;  /* 0x0000000000037941 */ /* 0x000fea0003800000 */
.L_x_13918:
        /* <DEDUP_REMOVED lines=42> */
.L_x_13917:
[----:B------:R-:W-:Y:S05]  /*69f0*/  BSYNC B2 ;  /* 0x0000000000027941 */ /* 0x000fea0003800000 */
.L_x_13916:
[----:B------:R-:W1:Y:S01]  /*6a00*/  I2F.U32 R48, R102 ;  /* 0x0000006600307306 */ /* 0x000e620000201000 */
[----:B-----5:R-:W-:Y:S01]  /*6a10*/  HADD2.F32 R49, -RZ, R52.H0_H0 ;  /* 0x20000034ff317230 */ /* 0x020fe20000004100 */
[----:B------:R-:W-:Y:S01]  /*6a20*/  IMAD.MOV.U32 R103, RZ, RZ, 0x2f800000 ;  /* 0x2f800000ff677424 */ /* 0x000fe200078e00ff */
[----:B------:R-:W-:Y:S01]  /*6a30*/  ISETP.NE.U32.AND P0, PT, RZ, c[0x0][0x180], PT ;  /* 0x00006000ff007a0c */ /* 0x000fe20003f05070 */
[----:B------:R-:W-:Y:S01]  /*6a40*/  BSSY B2, `(.L_x_13920) ;  /* 0x0000015000027945 */ /* 0x000fe20003800000 */
[C---:B------:R-:W-:Y:S01]  /*6a50*/  ISETP.NE.AND P1, PT, R50.reuse, 0x1, PT ;  /* 0x000000013200780c */ /* 0x040fe20003f25270 */
[----:B------:R-:W-:Y:S01]  /*6a60*/  FMUL.FTZ R49, R49, R100 ;  /* 0x0000006431317220 */ /* 0x000fe20000410000 */
[----:B------:R-:W-:Y:S02]  /*6a70*/  ISETP.NE.AND.EX P0, PT, RZ, c[0x0][0x184], PT, P0 ;  /* 0x00006100ff007a0c */ /* 0x000fe40003f05300 */
[----:B0-----:R-:W-:Y:S01]  /*6a80*/  IADD3 R56, R50, 0x1, RZ ;  /* 0x0000000132387810 */ /* 0x001fe20007ffe0ff */
        /* <DEDUP_REMOVED lines=15> */
.L_x_13921:
[----:B------:R-:W-:Y:S02]  /*6b80*/  IMAD.MOV.U32 R80, RZ, RZ, R78 ;  /* 0x000000ffff507224 */ /* 0x000fe400078e004e */
.L_x_13922:
[----:B------:R-:W-:Y:S05]  /*6b90*/  BSYNC B2 ;  /* 0x0000000000027941 */ /* 0x000fea0003800000 */
.L_x_13920:
        /* <DEDUP_REMOVED lines=16> */
.L_x_13926:
[----:B------:R-:W-:Y:S05]  /*6ca0*/  BSYNC B3 ;  /* 0x0000000000037941 */ /* 0x000fea0003800000 */
.L_x_13925:
        /* <DEDUP_REMOVED lines=42> */
.L_x_13924:
[----:B------:R-:W-:Y:S05]  /*6f50*/  BSYNC B2 ;  /* 0x0000000000027941 */ /* 0x000fea0003800000 */
.L_x_13923:
        /* <DEDUP_REMOVED lines=21> */
.L_x_13928:
[----:B------:R-:W-:Y:S02]  /*70b0*/  IMAD.MOV.U32 R52, RZ, RZ, R78 ;  /* 0x000000ffff347224 */ /* 0x000fe400078e004e */
.L_x_13929:
[----:B------:R-:W-:Y:S05]  /*70c0*/  BSYNC B2 ;  /* 0x0000000000027941 */ /* 0x000fea0003800000 */
.L_x_13927:
        /* <DEDUP_REMOVED lines=16> */
.L_x_13933:
[----:B------:R-:W-:Y:S05]  /*71d0*/  BSYNC B3 ;  /* 0x0000000000037941 */ /* 0x000fea0003800000 */
.L_x_13932:
        /* <DEDUP_REMOVED lines=43> */
.L_x_13931:
[----:B------:R-:W-:Y:S05]  /*7490*/  BSYNC B2 ;  /* 0x0000000000027941 */ /* 0x000fea0003800000 */
.L_x_13930:
        /* <DEDUP_REMOVED lines=20> */
.L_x_13935:
[----:B------:R-:W-:Y:S02]  /*75e0*/  IMAD.MOV.U32 R52, RZ, RZ, R78 ;  /* 0x000000ffff347224 */ /* 0x000fe400078e004e */
.L_x_13936:
[----:B------:R-:W-:Y:S05]  /*75f0*/  BSYNC B2 ;  /* 0x0000000000027941 */ /* 0x000fea0003800000 */
.L_x_13934:
        /* <DEDUP_REMOVED lines=16> */
.L_x_13940:
[----:B------:R-:W-:Y:S05]  /*7700*/  BSYNC B3 ;  /* 0x0000000000037941 */ /* 0x000fea0003800000 */
.L_x_13939:
        /* <DEDUP_REMOVED lines=43> */
.L_x_13938:
[----:B------:R-:W-:Y:S05]  /*79c0*/  BSYNC B2 ;  /* 0x0000000000027941 */ /* 0x000fea0003800000 */
.L_x_13937:
        /* <DEDUP_REMOVED lines=20> */
.L_x_13942:
[----:B------:R-:W-:Y:S02]  /*7b10*/  IMAD.MOV.U32 R80, RZ, RZ, R78 ;  /* 0x000000ffff507224 */ /* 0x000fe400078e004e */
.L_x_13943:
[----:B------:R-:W-:Y:S05]  /*7b20*/  BSYNC B2 ;  /* 0x0000000000027941 */ /* 0x000fea0003800000 */
.L_x_13941:
        /* <DEDUP_REMOVED lines=16> */
.L_x_13947:
[----:B------:R-:W-:Y:S05]  /*7c30*/  BSYNC B3 ;  /* 0x0000000000037941 */ /* 0x000fea0003800000 */
.L_x_13946:
        /* <DEDUP_REMOVED lines=43> */
.L_x_13945:
[----:B------:R-:W-:Y:S05]  /*7ef0*/  BSYNC B2 ;  /* 0x0000000000027941 */ /* 0x000fea0003800000 */
.L_x_13944:
        /* <DEDUP_REMOVED lines=20> */
.L_x_13949:
[----:B------:R-:W-:Y:S02]  /*8040*/  IMAD.MOV.U32 R106, RZ, RZ, R78 ;  /* 0x000000ffff6a7224 */ /* 0x000fe400078e004e */
.L_x_13950:
[----:B------:R-:W-:Y:S05]  /*8050*/  BSYNC B2 ;  /* 0x0000000000027941 */ /* 0x000fea0003800000 */
.L_x_13948:
        /* <DEDUP_REMOVED lines=16> */
.L_x_13954:
[----:B------:R-:W-:Y:S05]  /*8160*/  BSYNC B3 ;  /* 0x0000000000037941 */ /* 0x000fea0003800000 */
.L_x_13953:
        /* <DEDUP_REMOVED lines=43> */
.L_x_13952:
[----:B------:R-:W-:Y:S05]  /*8420*/  BSYNC B2 ;  /* 0x0000000000027941 */ /* 0x000fea0003800000 */
.L_x_13951:
        /* <DEDUP_REMOVED lines=20> */
.L_x_13956:
[----:B------:R-:W-:Y:S02]  /*8570*/  IMAD.MOV.U32 R106, RZ, RZ, R78 ;  /* 0x000000ffff6a7224 */ /* 0x000fe400078e004e */
.L_x_13957:
[----:B------:R-:W-:Y:S05]  /*8580*/  BSYNC B2 ;  /* 0x0000000000027941 */ /* 0x000fea0003800000 */
.L_x_13955:
        /* <DEDUP_REMOVED lines=16> */
.L_x_13961:
[----:B------:R-:W-:Y:S05]  /*8690*/  BSYNC B3 ;  /* 0x0000000000037941 */ /* 0x000fea0003800000 */
.L_x_13960:
        /* <DEDUP_REMOVED lines=43> */
.L_x_13959:
[----:B------:R-:W-:Y:S05]  /*8950*/  BSYNC B2 ;  /* 0x0000000000027941 */ /* 0x000fea0003800000 */
.L_x_13958:
        /* <DEDUP_REMOVED lines=20> */
.L_x_13963:
[----:B------:R-:W-:Y:S02]  /*8aa0*/  IMAD.MOV.U32 R106, RZ, RZ, R78 ;  /* 0x000000ffff6a7224 */ /* 0x000fe400078e004e */
.L_x_13964:
[----:B------:R-:W-:Y:S05]  /*8ab0*/  BSYNC B2 ;  /* 0x0000000000027941 */ /* 0x000fea0003800000 */
.L_x_13962:
        /* <DEDUP_REMOVED lines=18> */
.L_x_13968:
[----:B------:R-:W-:Y:S05]  /*8be0*/  BSYNC B3 ;  /* 0x0000000000037941 */ /* 0x000fea0003800000 */
.L_x_13967:
        /* <DEDUP_REMOVED lines=43> */
.L_x_13966:
[----:B------:R-:W-:Y:S05]  /*8ea0*/  BSYNC B2 ;  /* 0x0000000000027941 */ /* 0x000fea0003800000 */
.L_x_13965:
[----:B------:R-:W0:Y:S01]  /*8eb0*/  I2F.U32 R56, R106 ;  /* 0x0000006a00387306 */ /* 0x000e220000201000 */
[----:B------:R-:W-:Y:S01]  /*8ec0*/  ISETP.NE.AND P6, PT, R102, RZ, PT ;  /* 0x000000ff6600720c */ /* 0x000fe20003fc5270 */
[----:B------:R-:W-:Y:S01]  /*8ed0*/  HADD2.F32 R55, -RZ, R55.H1_H1 ;  /* 0x30000037ff377230 */ /* 0x000fe20000004100 */
[----:B------:R-:W-:Y:S02]  /*8ee0*/  SEL R108, RZ, 0x10000, P5 ;  /* 0x00010000ff6c7807 */ /* 0x000fe40002800000 */
        /* <DEDUP_REMOVED lines=8> */
[----:B0-----:R-:W-:Y:S01]  /*8f70*/  FFMA.FTZ R56, R56, R103, 1.1641532182693481445e-10 ;  /* 0x2f00000038387423 */ /* 0x001fe20000010067 */
[----:B------:R-:W-:Y:S01]  /*8f80*/  LEA R106, P2, R101, c[0x0][0x188], 0x5 ;  /* 0x00006200656a7a11 */ /* 0x000fe200078428ff */
[----:B------:R-:W-:Y:S01]  /*8f90*/  IMAD.WIDE.U32 R102, R102, 0x10000, RZ ;  /* 0x0001000066667825 */ /* 0x000fe200078e00ff */
[----:B------:R-:W-:Y:S02]  /*8fa0*/  SEL R105, RZ, 0x1, P6 ;  /* 0x00000001ff697807 */ /* 0x000fe40003000000 */
[----:B------:R-:W-:-:S02]  /*8fb0*/  FSETP.GTU.FTZ.AND P1, PT, R56, c[0x0][0x1e4], PT ;  /* 0x0000790038007a0b */ /* 0x000fc40003f3c000 */
[----:B------:R-:W-:Y:S02]  /*8fc0*/  LEA.HI.X R107, R101, c[0x0][0x18c], RZ, 0x5, P2 ;  /* 0x00006300656b7a11 */ /* 0x000fe400010f2cff */
[----:B------:R-:W-:Y:S02]  /*8fd0*/  SEL R56, RZ, 0x1000000, P1 ;  /* 0x01000000ff387807 */ /* 0x000fe40000800000 */
        /* <DEDUP_REMOVED lines=12> */
[----:B------:R-:W-:-:S05]  /*90a0*/  LOP3.LUT R59, R59, R109, R103, 0xfe, !PT ;  /* 0x0000006d3b3b7212 */ /* 0x000fca00078efe67 */
[----:B------:R0:W-:Y:S02]  /*90b0*/  STG.E.64 [R56.64], R58 ;  /* 0x0000003a38007986 */ /* 0x0001e4000c101b06 */
.L_x_13912:
[----:B------:R-:W-:Y:S05]  /*90c0*/  BSYNC B1 ;  /* 0x0000000000017941 */ /* 0x000fea0003800000 */
.L_x_13911:
        /* <DEDUP_REMOVED lines=31> */
.L_x_13979:
        /* <DEDUP_REMOVED lines=70> */
.L_x_13980:
        /* <DEDUP_REMOVED lines=50> */
.L_x_13972:
[----:B------:R-:W-:Y:S05]  /*9a40*/  BSYNC B1 ;  /* 0x0000000000017941 */ /* 0x000fea0003800000 */
.L_x_13971:
[----:B------:R-:W-:Y:S01]  /*9a50*/  ISETP.NE.AND P0, PT, R60, RZ, PT ;  /* 0x000000ff3c00720c */ /* 0x000fe20003f05270 */
[----:B------:R-:W-:-:S12]  /*9a60*/  BSSY B1, `(.L_x_13973) ;  /* 0x0000022000017945 */ /* 0x000fd80003800000 */
[----:B------:R-:W-:Y:S05]  /*9a70*/  @!P0 BRA `(.L_x_13974) ;  /* 0x0000020000008947 */ /* 0x000fea0003800000 */
[--C-:B01----:R-:W-:Y:S01]  /*9a80*/  FADD.FTZ R56, R40, -R102.reuse ;  /* 0x8000006628387221 */ /* 0x103fe20000010000 */
        /* <DEDUP_REMOVED lines=31> */
.L_x_13974:
[----:B------:R-:W-:Y:S05]  /*9c80*/  BSYNC B1 ;  /* 0x0000000000017941 */ /* 0x000fea0003800000 */
.L_x_13973:
        /* <DEDUP_REMOVED lines=34> */
.L_x_13976:
[----:B------:R-:W-:Y:S05]  /*9eb0*/  BSYNC B1 ;  /* 0x0000000000017941 */ /* 0x000fea0003800000 */
.L_x_13975:
[----:B01----:R-:W-:-:S04]  /*9ec0*/  IMAD.MOV.U32 R57, RZ, RZ, 0x4 ;  /* 0x00000004ff397424 */ /* 0x003fc800078e00ff */
[----:B------:R-:W-:-:S05]  /*9ed0*/  IMAD R18, R57, c[0x0][0x160], R18 ;  /* 0x0000580039127a24 */ /* 0x000fca00078e0212 */
[----:B------:R-:W-:-:S13]  /*9ee0*/  ISETP.GE.AND P0, PT, R18, c[0x0][0x164], PT ;  /* 0x0000590012007a0c */ /* 0x000fda0003f06270 */
[----:B------:R-:W-:Y:S01]  /*9ef0*/  @P0 CALL.REL.NOINC `(.L_x_13977) ;  /* 0x0000001000000944 */ /* 0x000fe20003c00000 */
[----:B------:R-:W-:Y:S05]  /*9f00*/  BRA `(.L_x_13978) ;  /* 0xffff6cf000007947 */ /* 0x000fea000383ffff */
.L_x_13977:
[----:B------:R-:W-:Y:S05]  /*9f10*/  BSYNC B0 ;  /* 0x0000000000007941 */ /* 0x000fea0003800000 */
.L_x_13794:
[----:B------:R-:W-:Y:S05]  /*9f20*/  EXIT ;  /* 0x000000000000794d */ /* 0x000fea0003800000 */
.L_x_13969:
[----:B------:R-:W-:Y:S01]  /*9f30*/  MOV R58, R59 ;  /* 0x0000003b003a7202 */ /* 0x000fe20000000f00 */
[----:B------:R-:W-:Y:S01]  /*9f40*/  IMAD.MOV.U32 R101, RZ, RZ, 0x1 ;  /* 0x00000001ff657424 */ /* 0x000fe200078e00ff */
[----:B------:R-:W-:Y:S01]  /*9f50*/  MOV R103, 0xffffffff ;  /* 0xffffffff00677802 */ /* 0x000fe20000000f00 */
[----:B------:R-:W-:Y:S01]  /*9f60*/  IMAD.MOV.U32 R102, RZ, RZ, 0x1f ;  /* 0x0000001fff667424 */ /* 0x000fe200078e00ff */
[----:B------:R-:W-:Y:S02]  /*9f70*/  MOV R56, 0x9f90 ;  /* 0x00009f9000387802 */ /* 0x000fe40000000f00 */
[----:B------:R-:W-:Y:S05]  /*9f80*/  CALL.REL.NOINC `($__internal_104_$__cuda_sm70_shflsync_bfly_p) ;  /* 0x000006d000007944 */ /* 0x000fea0003c00000 */
[----:B-1----:R-:W-:Y:S01]  /*9f90*/  IMAD.MOV.U32 R56, RZ, RZ, R101 ;  /* 0x000000ffff387224 */ /* 0x002fe200078e0065 */
[----:B0-----:R-:W-:Y:S05]  /*9fa0*/  BRA `(.L_x_13979) ;  /* 0xfffff31000007947 */ /* 0x001fea000383ffff */
.L_x_13970:
[----:B------:R-:W-:Y:S01]  /*9fb0*/  HFMA2.MMA R101, -RZ, RZ, 0, 1.1920928955078125e-07 ;  /* 0x00000002ff657435 */ /* 0x000fe200000001ff */
[----:B------:R-:W-:Y:S01]  /*9fc0*/  IMAD.MOV.U32 R58, RZ, RZ, R105 ;  /* 0x000000ffff3a7224 */ /* 0x000fe200078e0069 */
[----:B------:R-:W-:Y:S01]  /*9fd0*/  MOV R56, 0xa010 ;  /* 0x0000a01000387802 */ /* 0x000fe20000000f00 */
[----:B------:R-:W-:Y:S02]  /*9fe0*/  IMAD.MOV.U32 R102, RZ, RZ, 0x1f ;  /* 0x0000001fff667424 */ /* 0x000fe400078e00ff */
[----:B------:R-:W-:-:S02]  /*9ff0*/  IMAD.MOV.U32 R103, RZ, RZ, -0x1 ;  /* 0xffffffffff677424 */ /* 0x000fc400078e00ff */
[----:B0-----:R-:W-:Y:S05]  /*a000*/  CALL.REL.NOINC `($__internal_104_$__cuda_sm70_shflsync_bfly_p) ;  /* 0x0000065000007944 */ /* 0x001fea0003c00000 */
[----:B01----:R-:W-:Y:S01]  /*a010*/  FADD.FTZ R58, R105, R101 ;  /* 0x00000065693a7221 */ /* 0x003fe20000010000 */
[----:B------:R-:W-:Y:S01]  /*a020*/  MOV R101, 0x4 ;  /* 0x0000000400657802 */ /* 0x000fe20000000f00 */
[----:B------:R-:W-:Y:S01]  /*a030*/  IMAD.MOV.U32 R102, RZ, RZ, 0x1f ;  /* 0x0000001fff667424 */ /* 0x000fe200078e00ff */
[----:B------:R-:W-:Y:S01]  /*a040*/  MOV R56, 0xa070 ;  /* 0x0000a07000387802 */ /* 0x000fe20000000f00 */
[----:B------:R-:W-:-:S02]  /*a050*/  IMAD.MOV.U32 R103, RZ, RZ, -0x1 ;  /* 0xffffffffff677424 */ /* 0x000fc400078e00ff */
[----:B------:R-:W-:Y:S05]  /*a060*/  CALL.REL.NOINC `($__internal_104_$__cuda_sm70_shflsync_bfly_p) ;  /* 0x000005f000007944 */ /* 0x000fea0003c00000 */
[----:B01----:R-:W-:Y:S01]  /*a070*/  FADD.FTZ R58, R58, R101 ;  /* 0x000000653a3a7221 */ /* 0x003fe20000010000 */
[----:B------:R-:W-:Y:S01]  /*a080*/  HFMA2.MMA R101, -RZ, RZ, 0, 4.76837158203125e-07 ;  /* 0x00000008ff657435 */ /* 0x000fe200000001ff */
[----:B------:R-:W-:Y:S01]  /*a090*/  IMAD.MOV.U32 R102, RZ, RZ, 0x1f ;  /* 0x0000001fff667424 */ /* 0x000fe200078e00ff */
[----:B------:R-:W-:Y:S01]  /*a0a0*/  MOV R56, 0xa0d0 ;  /* 0x0000a0d000387802 */ /* 0x000fe20000000f00 */
[----:B------:R-:W-:-:S03]  /*a0b0*/  IMAD.MOV.U32 R103, RZ, RZ, -0x1 ;  /* 0xffffffffff677424 */ /* 0x000fc600078e00ff */
[----:B------:R-:W-:Y:S05]  /*a0c0*/  CALL.REL.NOINC `($__internal_104_$__cuda_sm70_shflsync_bfly_p) ;  /* 0x0000059000007944 */ /* 0x000fea0003c00000 */
[----:B01----:R-:W-:Y:S01]  /*a0d0*/  FADD.FTZ R58, R58, R101 ;  /* 0x000000653a3a7221 */ /* 0x003fe20000010000 */
[----:B------:R-:W-:Y:S01]  /*a0e0*/  MOV R101, 0x10 ;  /* 0x0000001000657802 */ /* 0x000fe20000000f00 */
[----:B------:R-:W-:Y:S01]  /*a0f0*/  IMAD.MOV.U32 R102, RZ, RZ, 0x1f ;  /* 0x0000001fff667424 */ /* 0x000fe200078e00ff */
[----:B------:R-:W-:Y:S01]  /*a100*/  MOV R56, 0xa130 ;  /* 0x0000a13000387802 */ /* 0x000fe20000000f00 */
[----:B------:R-:W-:-:S02]  /*a110*/  IMAD.MOV.U32 R103, RZ, RZ, -0x1 ;  /* 0xffffffffff677424 */ /* 0x000fc400078e00ff */
[----:B------:R-:W-:Y:S05]  /*a120*/  CALL.REL.NOINC `($__internal_104_$__cuda_sm70_shflsync_bfly_p) ;  /* 0x0000053000007944 */ /* 0x000fea0003c00000 */
[----:B-1----:R-:W-:Y:S01]  /*a130*/  FADD.FTZ R99, R58, R101 ;  /* 0x000000653a637221 */ /* 0x002fe20000010000 */
[----:B------:R-:W-:Y:S01]  /*a140*/  ISETP.NE.AND P3, PT, R23, RZ, PT ;  /* 0x000000ff1700720c */ /* 0x000fe20003f65270 */
[----:B------:R-:W-:Y:S01]  /*a150*/  HFMA2.MMA R101, -RZ, RZ, 0, 5.9604644775390625e-08 ;  /* 0x00000001ff657435 */ /* 0x000fe200000001ff */
[----:B0-----:R-:W-:-:S02]  /*a160*/  IMAD.MOV.U32 R102, RZ, RZ, 0x1f ;  /* 0x0000001fff667424 */ /* 0x001fc400078e00ff */
[----:B------:R-:W-:Y:S02]  /*a170*/  FMUL.FTZ R99, R99, c[0x0][0x1e0] ;  /* 0x0000780063637a20 */ /* 0x000fe40000410000 */
[----:B------:R-:W-:Y:S02]  /*a180*/  IMAD.MOV.U32 R103, RZ, RZ, -0x1 ;  /* 0xffffffffff677424 */ /* 0x000fe400078e00ff */
        /* <DEDUP_REMOVED lines=50> */
[----:B------:R-:W-:Y:S05]  /*a4b0*/  CALL.REL.NOINC `($__internal_104_$__cuda_sm70_shflsync_bfly_p) ;  /* 0x000001a000007944 */ /* 0x000fea0003c00000 */
[----:B01----:R-:W-:Y:S01]  /*a4c0*/  FADD.FTZ R58, R58, R101 ;  /* 0x000000653a3a7221 */ /* 0x003fe20000010000 */
[----:B------:R-:W-:Y:S01]  /*a4d0*/  MOV R101, 0x2 ;  /* 0x0000000200657802 */ /* 0x000fe20000000f00 */
[----:B------:R-:W-:Y:S01]  /*a4e0*/  IMAD.MOV.U32 R102, RZ, RZ, 0x1f ;  /* 0x0000001fff667424 */ /* 0x000fe200078e00ff */
[----:B------:R-:W-:Y:S01]  /*a4f0*/  MOV R56, 0xa520 ;  /* 0x0000a52000387802 */ /* 0x000fe20000000f00 */
[----:B------:R-:W-:Y:S02]  /*a500*/  IMAD.MOV.U32 R103, RZ, RZ, -0x1 ;  /* 0xffffffffff677424 */ /* 0x000fe400078e00ff */
[----:B------:R-:W-:Y:S05]  /*a510*/  CALL.REL.NOINC `($__internal_104_$__cuda_sm70_shflsync_bfly_p) ;  /* 0x0000014000007944 */ /* 0x000fea0003c00000 */
[----:B01----:R-:W-:Y:S01]  /*a520*/  FADD.FTZ R58, R58, R101 ;  /* 0x000000653a3a7221 */ /* 0x003fe20000010000 */
[----:B------:R-:W-:Y:S01]  /*a530*/  HFMA2.MMA R101, -RZ, RZ, 0, 2.384185791015625e-07 ;  /* 0x00000004ff657435 */ /* 0x000fe200000001ff */
        /* <DEDUP_REMOVED lines=11> */
[----:B------:R-:W-:Y:S01]  /*a5f0*/  HFMA2.MMA R101, -RZ, RZ, 0, 9.5367431640625e-07 ;  /* 0x00000010ff657435 */ /* 0x000fe200000001ff */
[----:B0-----:R-:W-:Y:S01]  /*a600*/  IMAD.MOV.U32 R102, RZ, RZ, 0x1f ;  /* 0x0000001fff667424 */ /* 0x001fe200078e00ff */
[----:B------:R-:W-:Y:S01]  /*a610*/  MOV R56, 0xa650 ;  /* 0x0000a65000387802 */ /* 0x000fe20000000f00 */
[----:B------:R-:W-:Y:S01]  /*a620*/  IMAD.MOV.U32 R103, RZ, RZ, -0x1 ;  /* 0xffffffffff677424 */ /* 0x000fe200078e00ff */
[----:B------:R-:W-:-:S02]  /*a630*/  MOV R58, R100 ;  /* 0x00000064003a7202 */ /* 0x000fc40000000f00 */
[----:B------:R-:W-:Y:S05]  /*a640*/  CALL.REL.NOINC `($__internal_104_$__cuda_sm70_shflsync_bfly_p) ;  /* 0x0000001000007944 */ /* 0x000fea0003c00000 */
[----:B01----:R-:W-:Y:S05]  /*a650*/  BRA `(.L_x_13980) ;  /* 0xfffff0c000007947 */ /* 0x003fea000383ffff */
        .weak           $__internal_104_$__cuda_sm70_shflsync_bfly_p
        .type           $__internal_104_$__cuda_sm70_shflsync_bfly_p,@function
        .size           $__internal_104_$__cuda_sm70_shflsync_bfly_p,(.L_x_22272 - $__internal_104_$__cuda_sm70_shflsync_bfly_p)
$__internal_104_$__cuda_sm70_shflsync_bfly_p:
[----:B------:R-:W-:Y:S01]  /*a660*/  IMAD.MOV.U32 R57, RZ, RZ, 0x0 ;  /* 0x00000000ff397424 */ /* 0x000fe200078e00ff */
[----:B------:R-:W-:Y:S04]  /*a670*/  WARPSYNC R103 ;  /* 0x0000006700007348 */ /* 0x000fe80003800000 */
[----:B------:R0:W1:Y:S01]  /*a680*/  SHFL.BFLY PT, R101, R58, R101, R102 ;  /* 0x0c0000653a657389 */ /* 0x00006200000e0066 */
[----:B------:R-:W-:Y:S05]  /*a690*/  RET.REL.NODEC R56 `(_ZN10layer_norm13ln_fwd_kernelINS_13Kernel_traitsI6__halfS2_fS2_fjLj768ELj1ELj4ELj1ELj16ENS_18Kernel_traits_baseILj768ES2_S2_fS2_fjLj128EEEEELb1ELb0ELb0ELb0EEEvNS_9FwdParamsE) ;  /* 0xffff596038007950 */ /* 0x000fea0003c3ffff */
.L_x_13981:
        /* <DEDUP_REMOVED lines=14> */
.L_x_22272:


//--------------------- .text._ZN10layer_norm13ln_fwd_kernelINS_13Kernel_traitsI6__halfS2_fS2_fjLj768ELj1ELj4ELj1ELj16ENS_18Kernel_traits_baseILj768ES2_S2_fS2_fjLj128EEEEELb1ELb0ELb0ELb1EEEvNS_9FwdParamsE --------------------------
	.section	.text._ZN10layer_norm13ln_fwd_kernelINS_13Kernel_traitsI6__halfS2_fS2_fjLj768ELj1ELj4ELj1ELj16ENS_18Kernel_traits_baseILj768ES2_S2_fS2_fjLj128EEEEELb1ELb0ELb0ELb1EEEvNS_9FwdParamsE,"ax",@progbits
	.sectioninfo	@"SHI_REGISTERS=96"
	.align	128
        .global         _ZN10layer_norm13ln_fwd_kernelINS_13Kernel_traitsI6__halfS2_fS2_fjLj768ELj1ELj4ELj1ELj16ENS_18Kernel_traits_baseILj768ES2_S2_fS2_fjLj128EEEEELb1ELb0ELb0ELb1EEEvNS_9FwdParamsE
        .type           _ZN10layer_norm13ln_fwd_kernelINS_13Kernel_traitsI6__halfS2_fS2_fjLj768ELj1ELj4ELj1ELj16ENS_18Kernel_traits_baseILj768ES2_S2_fS2_fjLj128EEEEELb1ELb0ELb0ELb1EEEvNS_9FwdParamsE,@function
        .size           _ZN10layer_norm13ln_fwd_kernelINS_13Kernel_traitsI6__halfS2_fS2_fjLj768ELj1ELj4ELj1ELj16ENS_18Kernel_traits_baseILj768ES2_S2_fS2_fjLj128EEEEELb1ELb0ELb0ELb1EEEvNS_9FwdParamsE,(.L_x_22273 - _ZN10layer_norm13ln_fwd_kernelINS_13Kernel_traitsI6__halfS2_fS2_fjLj768ELj1ELj4ELj1ELj16ENS_18Kernel_traits_baseILj768ES2_S2_fS2_fjLj128EEEEELb1ELb0ELb0ELb1EEEvNS_9FwdParamsE)
        .other          _ZN10layer_norm13ln_fwd_kernelINS_13Kernel_traitsI6__halfS2_fS2_fjLj768ELj1ELj4ELj1ELj16ENS_18Kernel_traits_baseILj768ES2_S2_fS2_fjLj128EEEEELb1ELb0ELb0ELb1EEEvNS_9FwdParamsE,@"STO_CUDA_ENTRY STV_DEFAULT"
_ZN10layer_norm13ln_fwd_kernelINS_13Kernel_traitsI6__halfS2_fS2_fjLj768ELj1ELj4ELj1ELj16ENS_18Kernel_traits_baseILj768ES2_S2_fS2_fjLj128EEEEELb1ELb0ELb0ELb1EEEvNS_9FwdParamsE:
.text._ZN10layer_norm13ln_fwd_kernelINS_13Kernel_traitsI6__halfS2_fS2_fjLj768ELj1ELj4ELj1ELj16ENS_18Kernel_traits_baseILj768ES2_S2_fS2_fjLj128EEEEELb1ELb0ELb0ELb1EEEvNS_9FwdParamsE:
        /* <DEDUP_REMOVED lines=47> */
[----:B------:R-:W-:Y:S02]  /*02f0*/  UIADD3 UR18, UR5, -0x56f99767, URZ ;  /* 0xa906689905127890 */ /* 0x000fe4000fffe03f */
[----:B------:R-:W-:Y:S01]  /*0300*/  UIADD3 UR17, UR4, 0x1715609d, URZ ;  /* 0x1715609d04117890 */ /* 0x000fe2000fffe03f */
[----:B------:R-:W-:Y:S01]  /*0310*/  IMAD.WIDE.U32 R10, R10, -0x326172a9, RZ ;  /* 0xcd9e8d570a0a7825 */ /* 0x000fe200078e00ff */
[----:B------:R-:W-:Y:S01]  /*0320*/  LOP3.LUT R14, R9, UR14, R4, 0x96, !PT ;  /* 0x0000000e090e7c12 */ /* 0x000fe2000f8e9604 */
[----:B------:R-:W-:Y:S01]  /*0330*/  UIADD3 UR19, UR4, -0x4ab325aa, URZ ;  /* 0xb54cda5604137890 */ /* 0x000fe2000fffe03f */
[----:B------:R-:W-:Y:S02]  /*0340*/  SHF.R.U32.HI R62, RZ, 0x5, R62 ;  /* 0x00000005ff3e7819 */ /* 0x000fe4000001163e */
[----:B------:R-:W-:Y:S01]  /*0350*/  LOP3.LUT R12, R11, UR13, R6, 0x96, !PT ;  /* 0x0000000d0b0c7c12 */ /* 0x000fe2000f8e9606 */
[----:B------:R-:W-:Y:S01]  /*0360*/  IMAD.WIDE.U32 R14, R14, -0x326172a9, RZ ;  /* 0xcd9e8d570e0e7825 */ /* 0x000fe200078e00ff */
[----:B------:R-:W-:Y:S01]  /*0370*/  UIADD3 UR20, UR5, 0x646e171e, URZ ;  /* 0x646e171e05147890 */ /* 0x000fe2000fffe03f */
[----:B------:R-:W-:-:S02]  /*0380*/  IADD3 R2, P1, R0, c[0x0][0x218], RZ ;  /* 0x0000860000027a10 */ /* 0x000fc40007f3e0ff */
[----:B------:R-:W-:Y:S01]  /*0390*/  IMAD.WIDE.U32 R12, R12, -0x2daee0ad, RZ ;  /* 0xd2511f530c0c7825 */ /* 0x000fe200078e00ff */
[----:B------:R-:W-:-:S03]  /*03a0*/  LOP3.LUT R9, R15, UR15, R10, 0x96, !PT ;  /* 0x0000000f0f097c12 */ /* 0x000fc6000f8e960a */
[----:B------:R-:W-:Y:S01]  /*03b0*/  IMAD R62, R21, 0x4, R62 ;  /* 0x00000004153e7824 */ /* 0x000fe200078e023e */
        /* <DEDUP_REMOVED lines=10> */
[----:B------:R-:W-:Y:S01]  /*0460*/  UIADD3 UR23, UR4, -0xe443238, URZ ;  /* 0xf1bbcdc804177890 */ /* 0x000fe2000fffe03f */
[----:B------:R-:W-:Y:S01]  /*0470*/  IMAD.WIDE.U32 R22, R22, -0x2daee0ad, RZ ;  /* 0xd2511f5316167825 */ /* 0x000fe200078e00ff */
[----:B------:R-:W-:Y:S01]  /*0480*/  LOP3.LUT R9, R25, UR19, R10, 0x96, !PT ;  /* 0x0000001319097c12 */ /* 0x000fe2000f8e960a */
[----:B------:R-:W-:Y:S01]  /*0490*/  UIADD3 UR24, UR5, -0x24c28bd8, URZ ;  /* 0xdb3d742805187890 */ /* 0x000fe2000fffe03f */
[----:B------:R0:W5:Y:S02]  /*04a0*/  @P0 LDG.E.128 R4, [R2.64] ;  /* 0x0000000602040981 */ /* 0x000164000c1e1d00 */
[----:B------:R-:W-:Y:S01]  /*04b0*/  LOP3.LUT R10, R23, UR20, R8, 0x96, !PT ;  /* 0x00000014170a7c12 */ /* 0x000fe2000f8e9608 */
[----:B------:R-:W-:Y:S01]  /*04c0*/  IMAD.WIDE.U32 R8, R9, -0x2daee0ad, RZ ;  /* 0xd2511f5309087825 */ /* 0x000fe200078e00ff */
[----:B------:R0:W5:Y:S03]  /*04d0*/  @P0 LDG.E.128 R16, [R2.64+0x200] ;  /* 0x0002000602100981 */ /* 0x000166000c1e1d00 */
[----:B------:R-:W-:Y:S01]  /*04e0*/  IMAD.WIDE.U32 R10, R10, -0x326172a9, RZ ;  /* 0xcd9e8d570a0a7825 */ /* 0x000fe200078e00ff */
[----:B------:R-:W-:Y:S01]  /*04f0*/  LOP3.LUT R22, R9, UR22, R22, 0x96, !PT ;  /* 0x0000001609167c12 */ /* 0x000fe2000f8e9616 */
[----:B------:R0:W5:Y:S03]  /*0500*/  @P0 LDG.E.128 R12, [R2.64+0x400] ;  /* 0x00040006020c0981 */ /* 0x000166000c1e1d00 */
[----:B------:R-:W-:Y:S01]  /*0510*/  LOP3.LUT R24, R11, UR21, R24, 0x96, !PT ;  /* 0x000000150b187c12 */ /* 0x000fe2000f8e9618 */
[----:B------:R-:W-:-:S04]  /*0520*/  IMAD.HI.U32 R11, R22, -0x326172a9, RZ ;  /* 0xcd9e8d57160b7827 */ /* 0x000fc800078e00ff */
[----:B------:R-:W-:Y:S01]  /*0530*/  IMAD.HI.U32 R9, R24, -0x2daee0ad, RZ ;  /* 0xd2511f5318097827 */ /* 0x000fe200078e00ff */
[----:B------:R-:W-:Y:S02]  /*0540*/  LOP3.LUT R21, R11, UR23, R10, 0x96, !PT ;  /* 0x000000170b157c12 */ /* 0x000fe4000f8e960a */
[----:B0-----:R-:W-:Y:S02]  /*0550*/  IADD3 R2, P2, R0, c[0x0][0x1b0], RZ ;  /* 0x00006c0000027a10 */ /* 0x001fe40007f5e0ff */
[----:B------:R-:W-:Y:S02]  /*0560*/  LOP3.LUT R74, R9, UR24, R8, 0x96, !PT ;  /* 0x00000018094a7c12 */ /* 0x000fe4000f8e9608 */
[----:B------:R-:W-:Y:S01]  /*0570*/  IADD3.X R3, RZ, c[0x0][0x1b4], RZ, P2, !PT ;  /* 0x00006d00ff037a10 */ /* 0x000fe200017fe4ff */
[----:B------:R-:W-:Y:S08]  /*0580*/  @P1 EXIT ;  /* 0x000000000000194d */ /* 0x000ff00003800000 */
        /* <DEDUP_REMOVED lines=10> */
[--C-:B------:R-:W-:Y:S01]  /*0630*/  HADD2.F32 R11, -RZ, R7.reuse.H0_H0 ;  /* 0x20000007ff0b7230 */ /* 0x100fe20000004100 */
[----:B------:R0:W5:Y:S01]  /*0640*/  LDG.E.128 R48, [R2.64] ;  /* 0x0000000602307981 */ /* 0x000162000c1e1d00 */
[----:B------:R-:W-:Y:S01]  /*0650*/  HADD2.F32 R10, -RZ, R7.H1_H1 ;  /* 0x30000007ff0a7230 */ /* 0x000fe20000004100 */
[----:B------:R-:W-:Y:S01]  /*0660*/  IMAD.HI.U32 R71, R74, -0x326172a9, RZ ;  /* 0xcd9e8d574a477827 */ /* 0x000fe200078e00ff */
[--C-:B------:R-:W-:Y:S01]  /*0670*/  HADD2.F32 R9, -RZ, R16.reuse.H0_H0 ;  /* 0x20000010ff097230 */ /* 0x100fe20000004100 */
[----:B------:R0:W5:Y:S01]  /*0680*/  LDG.E.128 R44, [R2.64+0x200] ;  /* 0x00020006022c7981 */ /* 0x000162000c1e1d00 */
[----:B------:R-:W-:Y:S01]  /*0690*/  HADD2.F32 R8, -RZ, R16.H1_H1 ;  /* 0x30000010ff087230 */ /* 0x000fe20000004100 */
[----:B------:R-:W-:Y:S01]  /*06a0*/  IMAD R16, R22, -0x326172a9, RZ ;  /* 0xcd9e8d5716107824 */ /* 0x000fe200078e02ff */
[--C-:B------:R-:W-:Y:S01]  /*06b0*/  HADD2.F32 R7, -RZ, R17.reuse.H0_H0 ;  /* 0x20000011ff077230 */ /* 0x100fe20000004100 */
[----:B------:R0:W5:Y:S01]  /*06c0*/  LDG.E.128 R40, [R2.64+0x400] ;  /* 0x0004000602287981 */ /* 0x000162000c1e1d00 */
[----:B------:R-:W-:Y:S01]  /*06d0*/  HADD2.F32 R6, -RZ, R17.H1_H1 ;  /* 0x30000011ff067230 */ /* 0x000fe20000004100 */
[----:B------:R-:W-:Y:S01]  /*06e0*/  IMAD R17, R24, -0x2daee0ad, RZ ;  /* 0xd2511f5318117824 */ /* 0x000fe200078e02ff */
[--C-:B------:R-:W-:Y:S01]  /*06f0*/  HADD2.F32 R0, -RZ, R12.reuse.H0_H0 ;  /* 0x2000000cff007230 */ /* 0x100fe20000004100 */
[----:B------:R-:W-:Y:S01]  /*0700*/  BSSY B0, `(.L_x_13982) ;  /* 0x000095a000007945 */ /* 0x000fe20003800000 */
[----:B------:R-:W-:Y:S01]  /*0710*/  HADD2.F32 R64, -RZ, R12.H1_H1 ;  /* 0x3000000cff407230 */ /* 0x000fe20000004100 */
[----:B------:R-:W-:Y:S01]  /*0720*/  LOP3.LUT R71, R71, UR25, R16, 0x96, !PT ;  /* 0x0000001947477c12 */ /* 0x000fe2000f8e9610 */
[--C-:B------:R-:W-:Y:S01]  /*0730*/  HADD2.F32 R63, -RZ, R13.reuse.H0_H0 ;  /* 0x2000000dff3f7230 */ /* 0x100fe20000004100 */
[----:B------:R-:W-:Y:S01]  /*0740*/  LOP3.LUT R79, R20, 0x3, RZ, 0xc0, !PT ;  /* 0x00000003144f7812 */ /* 0x000fe200078ec0ff */
[----:B------:R-:W-:Y:S01]  /*0750*/  HADD2.F32 R66, -RZ, R13.H1_H1 ;  /* 0x3000000dff427230 */ /* 0x000fe20000004100 */
[----:B------:R-:W-:Y:S01]  /*0760*/  IMAD.WIDE.U32 R12, R21, -0x2daee0ad, RZ ;  /* 0xd2511f53150c7825 */ /* 0x000fe200078e00ff */
[--C-:B------:R-:W-:Y:S01]  /*0770*/  HADD2.F32 R61, -RZ, R4.reuse.H0_H0 ;  /* 0x20000004ff3d7230 */ /* 0x100fe20000004100 */
[----:B------:R-:W-:Y:S01]  /*0780*/  ULDC.U8 UR8, c[0x0][0x1f0] ;  /* 0x00007c0000087ab9 */ /* 0x000fe20000000000 */
[----:B------:R-:W-:Y:S01]  /*0790*/  HADD2.F32 R60, -RZ, R4.H1_H1 ;  /* 0x30000004ff3c7230 */ /* 0x000fe20000004100 */
[----:B------:R-:W-:Y:S01]  /*07a0*/  IMAD.MOV.U32 R73, RZ, RZ, R12 ;  /* 0x000000ffff497224 */ /* 0x000fe200078e000c */
[--C-:B------:R-:W-:Y:S01]  /*07b0*/  HADD2.F32 R59, -RZ, R5.reuse.H0_H0 ;  /* 0x20000005ff3b7230 */ /* 0x100fe20000004100 */
[----:B------:R-:W-:Y:S01]  /*07c0*/  LOP3.LUT R72, R13, UR26, R17, 0x96, !PT ;  /* 0x0000001a0d487c12 */ /* 0x000fe2000f8e9611 */
[----:B------:R-:W-:Y:S01]  /*07d0*/  HADD2.F32 R58, -RZ, R5.H1_H1 ;  /* 0x30000005ff3a7230 */ /* 0x000fe20000004100 */
[----:B------:R-:W-:Y:S01]  /*07e0*/  IMAD R74, R74, -0x326172a9, RZ ;  /* 0xcd9e8d574a4a7824 */ /* 0x000fe200078e02ff */
[--C-:B------:R-:W-:Y:S01]  /*07f0*/  HADD2.F32 R5, -RZ, R18.reuse.H0_H0 ;  /* 0x20000012ff057230 */ /* 0x100fe20000004100 */
[----:B------:R-:W-:Y:S01]  /*0800*/  IMAD.MOV.U32 R70, RZ, RZ, RZ ;  /* 0x000000ffff467224 */ /* 0x000fe200078e00ff */
[----:B------:R-:W-:-:S02]  /*0810*/  HADD2.F32 R4, -RZ, R18.H1_H1 ;  /* 0x30000012ff047230 */ /* 0x000fc40000004100 */
[--C-:B0-----:R-:W-:Y:S02]  /*0820*/  HADD2.F32 R3, -RZ, R19.reuse.H0_H0 ;  /* 0x20000013ff037230 */ /* 0x101fe40000004100 */
[----:B------:R-:W-:Y:S02]  /*0830*/  HADD2.F32 R2, -RZ, R19.H1_H1 ;  /* 0x30000013ff027230 */ /* 0x000fe40000004100 */
[--C-:B------:R-:W-:Y:S02]  /*0840*/  HADD2.F32 R65, -RZ, R14.reuse.H0_H0 ;  /* 0x2000000eff417230 */ /* 0x100fe40000004100 */
[----:B------:R-:W-:Y:S02]  /*0850*/  HADD2.F32 R68, -RZ, R14.H1_H1 ;  /* 0x3000000eff447230 */ /* 0x000fe40000004100 */
[--C-:B------:R-:W-:Y:S02]  /*0860*/  HADD2.F32 R67, -RZ, R15.reuse.H0_H0 ;  /* 0x2000000fff437230 */ /* 0x100fe40000004100 */
[----:B------:R-:W-:-:S02]  /*0870*/  HADD2.F32 R69, -RZ, R15.H1_H1 ;  /* 0x3000000fff457230 */ /* 0x000fc40000004100 */
.L_x_14154:
[----:B------:R-:W0:Y:S01]  /*0880*/  S2R R81, SR_TID.X ;  /* 0x0000000000517919 */ /* 0x000e220000002100 */
[----:B------:R-:W-:Y:S01]  /*0890*/  ISETP.NE.U32.AND P0, PT, RZ, c[0x0][0x1c0], PT ;  /* 0x00007000ff007a0c */ /* 0x000fe20003f05070 */
[----:B------:R-:W-:Y:S01]  /*08a0*/  IMAD R12, R62, c[0x0][0x168], RZ ;  /* 0x00005a003e0c7a24 */ /* 0x000fe200078e02ff */
[----:B------:R-:W-:Y:S01]  /*08b0*/  ISETP.NE.U32.AND P1, PT, RZ, c[0x0][0x180], PT ;  /* 0x00006000ff007a0c */ /* 0x000fe20003f25070 */
[----:B------:R-:W-:Y:S01]  /*08c0*/  IMAD.MOV.U32 R54, RZ, RZ, 0x10 ;  /* 0x00000010ff367424 */ /* 0x000fe200078e00ff */
[----:B------:R-:W-:-:S02]  /*08d0*/  ISETP.NE.AND.EX P0, PT, RZ, c[0x0][0x1c4], PT, P0 ;  /* 0x00007100ff007a0c */ /* 0x000fc40003f05300 */
[----:B------:R-:W-:Y:S02]  /*08e0*/  ISETP.NE.AND.EX P2, PT, RZ, c[0x0][0x184], PT, P1 ;  /* 0x00006100ff007a0c */ /* 0x000fe40003f45310 */
[----:B------:R-:W-:-:S09]  /*08f0*/  SHF.R.S32.HI R13, RZ, 0x1f, R12 ;  /* 0x0000001fff0d7819 */ /* 0x000fd2000001140c */
[----:B------:R-:W-:Y:S02]  /*0900*/  @P0 MOV R17, 0x2 ;  /* 0x0000000200110802 */ /* 0x000fe40000000f00 */
[----:B------:R-:W-:Y:S01]  /*0910*/  LEA.HI R78, R13, R12, RZ, 0x3 ;  /* 0x0000000c0d4e7211 */ /* 0x000fe200078f18ff */
[----:B------:R-:W-:Y:S01]  /*0920*/  @P2 IMAD.MOV.U32 R13, RZ, RZ, 0x20 ;  /* 0x00000020ff0d2424 */ /* 0x000fe200078e00ff */
[----:B0-----:R-:W-:Y:S01]  /*0930*/  LOP3.LUT R81, R81, 0x1f, RZ, 0xc0, !PT ;  /* 0x0000001f51517812 */ /* 0x001fe200078ec0ff */
[----:B------:R-:W-:Y:S01]  /*0940*/  @P0 IMAD.WIDE R16, R62, R17, c[0x0][0x1c0] ;  /* 0x000070003e100625 */ /* 0x000fe200078e0211 */
[----:B------:R-:W-:Y:S02]  /*0950*/  ISETP.NE.AND P1, PT, R79, 0x1, PT ;  /* 0x000000014f00780c */ /* 0x000fe40003f25270 */
[----:B------:R-:W-:Y:S01]  /*0960*/  LEA.HI.SX32 R78, R78, R81, 0x1d ;  /* 0x000000514e4e7211 */ /* 0x000fe200078feaff */
[----:B------:R-:W-:Y:S01]  /*0970*/  HFMA2.MMA R83, -RZ, RZ, 1.875, 0 ;  /* 0x3f800000ff537435 */ /* 0x000fe200000001ff */
[----:B------:R-:W-:Y:S01]  /*0980*/  BSSY B1, `(.L_x_13983) ;  /* 0x0000014000017945 */ /* 0x000fe20003800000 */
[----:B------:R-:W2:Y:S01]  /*0990*/  @P0 LDG.E.U16 R16, [R16.64] ;  /* 0x0000000610100981 */ /* 0x000ea2000c1e1500 */
[----:B------:R-:W-:Y:S01]  /*09a0*/  P2R R19, PR, RZ, 0x4 ;  /* 0x00000004ff137803 */ /* 0x000fe20000000000 */
[----:B------:R-:W-:-:S04]  /*09b0*/  @P2 IMAD.WIDE.U32 R12, R78, R13, c[0x0][0x180] ;  /* 0x000060004e0c2625 */ /* 0x000fc800078e000d */
[----:B------:R-:W-:Y:S01]  /*09c0*/  IMAD.WIDE.U32 R14, R78, R54, c[0x0][0x170] ;  /* 0x00005c004e0e7625 */ /* 0x000fe200078e0036 */
[----:B-----5:R0:W5:Y:S04]  /*09d0*/  @P2 LDG.E.128 R36, [R12.64] ;  /* 0x000000060c242981 */ /* 0x020168000c1e1d00 */
[----:B------:R0:W5:Y:S04]  /*09e0*/  @P2 LDG.E.128 R32, [R12.64+0x10] ;  /* 0x000010060c202981 */ /* 0x000168000c1e1d00 */
[----:B0-----:R-:W5:Y:S01]  /*09f0*/  LDG.E.128 R12, [R14.64] ;  /* 0x000000060e0c7981 */ /* 0x001f62000c1e1d00 */
[----:B------:R-:W-:Y:S01]  /*0a00*/  IADD3 R20, R79, 0x1, RZ ;  /* 0x000000014f147810 */ /* 0x000fe20007ffe0ff */
[----:B--2---:R-:W-:Y:S01]  /*0a10*/  @P0 HADD2.F32 R83, -RZ, R16.H0_H0 ;  /* 0x20000010ff530230 */ /* 0x004fe20000004100 */
        /* <DEDUP_REMOVED lines=9> */
.L_x_13984:
[----:B------:R-:W-:Y:S02]  /*0ab0*/  IMAD.MOV.U32 R18, RZ, RZ, R74 ;  /* 0x000000ffff127224 */ /* 0x000fe400078e004a */
.L_x_13985:
[----:B------:R-:W-:Y:S05]  /*0ac0*/  BSYNC B1 ;  /* 0x0000000000017941 */ /* 0x000fea0003800000 */
.L_x_13983:
        /* <DEDUP_REMOVED lines=16> */
.L_x_13989:
[----:B------:R-:W-:Y:S05]  /*0bd0*/  BSYNC B2 ;  /* 0x0000000000027941 */ /* 0x000fea0003800000 */
.L_x_13988:
        /* <DEDUP_REMOVED lines=44> */
.L_x_13987:
[----:B------:R-:W-:Y:S05]  /*0ea0*/  BSYNC B1 ;  /* 0x0000000000017941 */ /* 0x000fea0003800000 */
.L_x_13986:
[----:B------:R-:W0:Y:S01]  /*0eb0*/  I2F.U32 R17, R18 ;  /* 0x0000001200117306 */ /* 0x000e220000201000 */
[----:B-----5:R-:W-:Y:S01]  /*0ec0*/  HADD2.F32 R16, -RZ, R12.H0_H0 ;  /* 0x2000000cff107230 */ /* 0x020fe20000004100 */
        /* <DEDUP_REMOVED lines=22> */
.L_x_13991:
[----:B------:R-:W-:Y:S02]  /*1030*/  MOV R26, R74 ;  /* 0x0000004a001a7202 */ /* 0x000fe40000000f00 */
.L_x_13992:
[----:B------:R-:W-:Y:S05]  /*1040*/  BSYNC B1 ;  /* 0x0000000000017941 */ /* 0x000fea0003800000 */
.L_x_13990:
        /* <DEDUP_REMOVED lines=16> */
.L_x_13996:
[----:B------:R-:W-:Y:S05]  /*1150*/  BSYNC B2 ;  /* 0x0000000000027941 */ /* 0x000fea0003800000 */
.L_x_13995:
        /* <DEDUP_REMOVED lines=44> */
.L_x_13994:
[----:B------:R-:W-:Y:S05]  /*1420*/  BSYNC B1 ;  /* 0x0000000000017941 */ /* 0x000fea0003800000 */
.L_x_13993:
        /* <DEDUP_REMOVED lines=21> */
.L_x_13998:
[----:B------:R-:W-:Y:S02]  /*1580*/  IMAD.MOV.U32 R12, RZ, RZ, R74 ;  /* 0x000000ffff0c7224 */ /* 0x000fe400078e004a */
.L_x_13999:
[----:B------:R-:W-:Y:S05]  /*1590*/  BSYNC B1 ;  /* 0x0000000000017941 */ /* 0x000fea0003800000 */
.L_x_13997:
        /* <DEDUP_REMOVED lines=16> */
.L_x_14003:
[----:B------:R-:W-:Y:S05]  /*16a0*/  BSYNC B2 ;  /* 0x0000000000027941 */ /* 0x000fea0003800000 */
.L_x_14002:
        /* <DEDUP_REMOVED lines=44> */
.L_x_14001:
[----:B------:R-:W-:Y:S05]  /*1970*/  BSYNC B1 ;  /* 0x0000000000017941 */ /* 0x000fea0003800000 */
.L_x_14000:
        /* <DEDUP_REMOVED lines=20> */
.L_x_14005:
[----:B------:R-:W-:Y:S02]  /*1ac0*/  IMAD.MOV.U32 R12, RZ, RZ, R74 ;  /* 0x000000ffff0c7224 */ /* 0x000fe400078e004a */
.L_x_14006:
[----:B------:R-:W-:Y:S05]  /*1ad0*/  BSYNC B1 ;  /* 0x0000000000017941 */ /* 0x000fea0003800000 */
.L_x_14004:
        /* <DEDUP_REMOVED lines=16> */
.L_x_14010:
[----:B------:R-:W-:Y:S05]  /*1be0*/  BSYNC B2 ;  /* 0x0000000000027941 */ /* 0x000fea0003800000 */
.L_x_14009:
        /* <DEDUP_REMOVED lines=44> */
.L_x_14008:
[----:B------:R-:W-:Y:S05]  /*1eb0*/  BSYNC B1 ;  /* 0x0000000000017941 */ /* 0x000fea0003800000 */
.L_x_14007:
        /* <DEDUP_REMOVED lines=20> */
.L_x_14012:
[----:B------:R-:W-:Y:S02]  /*2000*/  MOV R24, R74 ;  /* 0x0000004a00187202 */ /* 0x000fe40000000f00 */
.L_x_14013:
[----:B------:R-:W-:Y:S05]  /*2010*/  BSYNC B1 ;  /* 0x0000000000017941 */ /* 0x000fea0003800000 */
.L_x_14011:
        /* <DEDUP_REMOVED lines=16> */
.L_x_14017:
[----:B------:R-:W-:Y:S05]  /*2120*/  BSYNC B2 ;  /* 0x0000000000027941 */ /* 0x000fea0003800000 */
.L_x_14016:
        /* <DEDUP_REMOVED lines=44> */
.L_x_14015:
[----:B------:R-:W-:Y:S05]  /*23f0*/  BSYNC B1 ;  /* 0x0000000000017941 */ /* 0x000fea0003800000 */
.L_x_14014:
        /* <DEDUP_REMOVED lines=20> */
.L_x_14019:
[----:B------:R-:W-:Y:S02]  /*2540*/  IMAD.MOV.U32 R25, RZ, RZ, R74 ;  /* 0x000000ffff197224 */ /* 0x000fe400078e004a */
.L_x_14020:
[----:B------:R-:W-:Y:S05]  /*2550*/  BSYNC B1 ;  /* 0x0000000000017941 */ /* 0x000fea0003800000 */
.L_x_14018:
        /* <DEDUP_REMOVED lines=16> */
.L_x_14024:
[----:B------:R-:W-:Y:S05]  /*2660*/  BSYNC B2 ;  /* 0x0000000000027941 */ /* 0x000fea0003800000 */
.L_x_14023:
        /* <DEDUP_REMOVED lines=44> */
.L_x_14022:
[----:B------:R-:W-:Y:S05]  /*2930*/  BSYNC B1 ;  /* 0x0000000000017941 */ /* 0x000fea0003800000 */
.L_x_14021:
        /* <DEDUP_REMOVED lines=20> */
.L_x_14026:
[----:B------:R-:W-:Y:S02]  /*2a80*/  IMAD.MOV.U32 R14, RZ, RZ, R74 ;  /* 0x000000ffff0e7224 */ /* 0x000fe400078e004a */
.L_x_14027:
[----:B------:R-:W-:Y:S05]  /*2a90*/  BSYNC B1 ;  /* 0x0000000000017941 */ /* 0x000fea0003800000 */
.L_x_14025:
        /* <DEDUP_REMOVED lines=16> */
.L_x_14031:
[----:B------:R-:W-:Y:S05]  /*2ba0*/  BSYNC B2 ;  /* 0x0000000000027941 */ /* 0x000fea0003800000 */
.L_x_14030:
        /* <DEDUP_REMOVED lines=44> */
.L_x_14029:
[----:B------:R-:W-:Y:S05]  /*2e70*/  BSYNC B1 ;  /* 0x0000000000017941 */ /* 0x000fea0003800000 */
.L_x_14028:
[----:B------:R-:W0:Y:S01]  /*2e80*/  I2F.U32 R17, R14 ;  /* 0x0000000e00117306 */ /* 0x000e220000201000 */
[----:B------:R-:W-:Y:S01]  /*2e90*/  HADD2.F32 R12, -RZ, R15.H0_H0 ;  /* 0x2000000fff0c7230 */ /* 0x000fe20000004100 */
        /* <DEDUP_REMOVED lines=18> */
.L_x_14033:
[----:B------:R-:W-:Y:S02]  /*2fc0*/  MOV R14, R74 ;  /* 0x0000004a000e7202 */ /* 0x000fe40000000f00 */
.L_x_14034:
[----:B------:R-:W-:Y:S05]  /*2fd0*/  BSYNC B1 ;  /* 0x0000000000017941 */ /* 0x000fea0003800000 */
.L_x_14032:
        /* <DEDUP_REMOVED lines=18> */
.L_x_14038:
[----:B------:R-:W-:Y:S05]  /*3100*/  BSYNC B2 ;  /* 0x0000000000027941 */ /* 0x000fea0003800000 */
.L_x_14037:
        /* <DEDUP_REMOVED lines=44> */
.L_x_14036:
[----:B------:R-:W-:Y:S05]  /*33d0*/  BSYNC B1 ;  /* 0x0000000000017941 */ /* 0x000fea0003800000 */
.L_x_14035:
[----:B------:R0:W1:Y:S01]  /*33e0*/  I2F.U32 R13, R14 ;  /* 0x0000000e000d7306 */ /* 0x0000620000201000 */
[----:B------:R-:W-:Y:S01]  /*33f0*/  SEL R16, RZ, 0x1, P2 ;  /* 0x00000001ff107807 */ /* 0x000fe20001000000 */
[----:B------:R-:W-:Y:S01]  /*3400*/  IMAD.MOV.U32 R84, RZ, RZ, 0x20 ;  /* 0x00000020ff547424 */ /* 0x000fe200078e00ff */
[----:B------:R-:W-:Y:S01]  /*3410*/  SEL R12, RZ, 0x1, P1 ;  /* 0x00000001ff0c7807 */ /* 0x000fe20000800000 */
[----:B------:R-:W-:Y:S01]  /*3420*/  IMAD.MOV.U32 R85, RZ, RZ, 0x8 ;  /* 0x00000008ff557424 */ /* 0x000fe200078e00ff */
[----:B------:R-:W-:Y:S01]  /*3430*/  ISETP.NE.AND P2, PT, R18, RZ, PT ;  /* 0x000000ff1200720c */ /* 0x000fe20003f45270 */
[----:B------:R-:W-:Y:S01]  /*3440*/  HADD2.F32 R18, -RZ, R15.H1_H1 ;  /* 0x3000000fff127230 */ /* 0x000fe20000004100 */
[----:B------:R-:W-:Y:S01]  /*3450*/  ISETP.NE.AND P1, PT, R27, RZ, PT ;  /* 0x000000ff1b00720c */ /* 0x000fe20003f25270 */
[----:B------:R-:W-:Y:S01]  /*3460*/  IMAD.WIDE.U32 R16, R16, 0x1000000, RZ ;  /* 0x0100000010107825 */ /* 0x000fe200078e00ff */
[----:B------:R-:W-:-:S02]  /*3470*/  SEL R52, RZ, 0x10000, P5 ;  /* 0x00010000ff347807 */ /* 0x000fc40002800000 */
[----:B------:R-:W-:Y:S01]  /*3480*/  SEL R20, RZ, 0x1, P1 ;  /* 0x00000001ff147807 */ /* 0x000fe20000800000 */
[----:B------:R-:W-:Y:S01]  /*3490*/  FMUL.FTZ R18, R18, R83 ;  /* 0x0000005312127220 */ /* 0x000fe20000410000 */
[----:B------:R-:W-:Y:S01]  /*34a0*/  SEL R23, RZ, 0x100, P4 ;  /* 0x00000100ff177807 */ /* 0x000fe20002000000 */
[----:B0-----:R-:W-:Y:S01]  /*34b0*/  IMAD.WIDE.U32 R14, R12, 0x10000, RZ ;  /* 0x000100000c0e7825 */ /* 0x001fe200078e00ff */
[----:B------:R-:W-:Y:S02]  /*34c0*/  ISETP.NE.AND P6, PT, R19, RZ, PT ;  /* 0x000000ff1300720c */ /* 0x000fe40003fc5270 */
[----:B------:R-:W-:Y:S01]  /*34d0*/  SEL R21, RZ, 0x1, P2 ;  /* 0x00000001ff157807 */ /* 0x000fe20001000000 */
[----:B-1----:R-:W-:Y:S01]  /*34e0*/  FFMA.FTZ R13, R13, R82, 1.1641532182693481445e-10 ;  /* 0x2f0000000d0d7423 */ /* 0x002fe20000010052 */
[----:B------:R-:W-:Y:S01]  /*34f0*/  IADD3 R55, R78, 0x20, RZ ;  /* 0x000000204e377810 */ /* 0x000fe20007ffe0ff */
[----:B------:R-:W-:-:S03]  /*3500*/  FMUL.FTZ R18, R18, c[0x0][0x1e8] ;  /* 0x00007a0012127a20 */ /* 0x000fc60000410000 */
[----:B------:R-:W-:Y:S01]  /*3510*/  FSETP.GTU.FTZ.AND P1, PT, R13, c[0x0][0x1e4], PT ;  /* 0x000079000d007a0b */ /* 0x000fe20003f3c000 */
[----:B------:R-:W-:-:S03]  /*3520*/  IMAD.WIDE.U32 R12, R20, 0x100, RZ ;  /* 0x00000100140c7825 */ /* 0x000fc600078e00ff */
[----:B------:R-:W-:Y:S02]  /*3530*/  SEL R20, RZ, 0x1000000, P1 ;  /* 0x01000000ff147807 */ /* 0x000fe40000800000 */
[----:B------:R-:W-:Y:S02]  /*3540*/  LOP3.LUT R12, R12, R16, R14, 0xfe, !PT ;  /* 0x000000100c0c7212 */ /* 0x000fe400078efe0e */
[----:B------:R-:W-:Y:S02]  /*3550*/  LOP3.LUT R23, R23, R20, R52, 0xfe, !PT ;  /* 0x0000001417177212 */ /* 0x000fe400078efe34 */
[----:B------:R-:W-:Y:S02]  /*3560*/  SEL R16, RZ, 0x1, P3 ;  /* 0x00000001ff107807 */ /* 0x000fe40001800000 */
[----:B------:R-:W-:Y:S02]  /*3570*/  FSEL R27, R18, RZ, !P1 ;  /* 0x000000ff121b7208 */ /* 0x000fe40004800000 */
[----:B------:R-:W-:-:S02]  /*3580*/  LOP3.LUT R12, R12, R21, RZ, 0xfc, !PT ;  /* 0x000000150c0c7212 */ /* 0x000fc400078efcff */
[----:B------:R-:W-:Y:S01]  /*3590*/  LOP3.LUT R21, R17, R23, R16, 0xfe, !PT ;  /* 0x0000001711157212 */ /* 0x000fe200078efe10 */
[----:B------:R-:W-:-:S03]  /*35a0*/  IMAD.WIDE.U32 R16, R78, R84, c[0x0][0x188] ;  /* 0x000062004e107625 */ /* 0x000fc600078e0054 */
[----:B------:R-:W-:Y:S01]  /*35b0*/  LOP3.LUT R13, R13, R21, R15, 0xfe, !PT ;  /* 0x000000150d0d7212 */ /* 0x000fe200078efe0f */
[----:B------:R-:W-:Y:S01]  /*35c0*/  @P0 FADD.FTZ R27, R35, R27 ;  /* 0x0000001b231b0221 */ /* 0x000fe20000010000 */
[----:B------:R-:W-:Y:S01]  /*35d0*/  STG.E.128 [R16.64], R28 ;  /* 0x0000001c10007986 */ /* 0x000fe2000c101d06 */
[----:B------:R-:W-:-:S03]  /*35e0*/  IMAD.WIDE.U32 R20, R78, R85, c[0x0][0x190] ;  /* 0x000064004e147625 */ /* 0x000fc600078e0055 */
[----:B------:R0:W-:Y:S01]  /*35f0*/  STG.E.128 [R16.64+0x10], R24 ;  /* 0x0000101810007986 */ /* 0x0001e2000c101d06 */
[----:B------:R-:W-:-:S03]  /*3600*/  @P6 IMAD.WIDE.U32 R14, R55, R84, c[0x0][0x180] ;  /* 0x00006000370e6625 */ /* 0x000fc600078e0054 */
[----:B------:R1:W-:Y:S04]  /*3610*/  STG.E.64 [R20.64], R12 ;  /* 0x0000000c14007986 */ /* 0x0003e8000c101b06 */
[----:B------:R1:W5:Y:S04]  /*3620*/  @P6 LDG.E.128 R36, [R14.64] ;  /* 0x000000060e246981 */ /* 0x000368000c1e1d00 */
[----:B------:R1:W5:Y:S01]  /*3630*/  @P6 LDG.E.128 R32, [R14.64+0x10] ;  /* 0x000010060e206981 */ /* 0x000362000c1e1d00 */
[----:B0-----:R-:W-:-:S05]  /*3640*/  IMAD.WIDE.U32 R16, R55, R54, c[0x0][0x170] ;  /* 0x00005c0037107625 */ /* 0x001fca00078e0036 */
[----:B-1----:R0:W5:Y:S01]  /*3650*/  LDG.E.128 R12, [R16.64] ;  /* 0x00000006100c7981 */ /* 0x002162000c1e1d00 */
        /* <DEDUP_REMOVED lines=12> */
.L_x_14040:
[----:B0-----:R-:W-:Y:S02]  /*3720*/  MOV R18, R74 ;  /* 0x0000004a00127202 */ /* 0x001fe40000000f00 */
.L_x_14041:
[----:B------:R-:W-:Y:S05]  /*3730*/  BSYNC B1 ;  /* 0x0000000000017941 */ /* 0x000fea0003800000 */
.L_x_14039:
        /* <DEDUP_REMOVED lines=16> */
.L_x_14045:
[----:B------:R-:W-:Y:S05]  /*3840*/  BSYNC B2 ;  /* 0x0000000000027941 */ /* 0x000fea0003800000 */
.L_x_14044:
        /* <DEDUP_REMOVED lines=44> */
.L_x_14043:
[----:B------:R-:W-:Y:S05]  /*3b10*/  BSYNC B1 ;  /* 0x0000000000017941 */ /* 0x000fea0003800000 */
.L_x_14042:
[----:B------:R-:W0:Y:S01]  /*3b20*/  I2F.U32 R17, R18 ;  /* 0x0000001200117306 */ /* 0x000e220000201000 */
[----:B-----5:R-:W-:Y:S01]  /*3b30*/  HADD2.F32 R16, -RZ, R12.H0_H0 ;  /* 0x2000000cff107230 */ /* 0x020fe20000004100 */
[----:B------:R-:W-:Y:S01]  /*3b40*/  ISETP.NE.AND P1, PT, R23, 0x1, PT ;  /* 0x000000011700780c */ /* 0x000fe20003f25270 */
[----:B------:R-:W-:Y:S03]  /*3b50*/  BSSY B1, `(.L_x_14046) ;  /* 0x0000013000017945 */ /* 0x000fe60003800000 */
        /* <DEDUP_REMOVED lines=17> */
.L_x_14047:
[----:B------:R-:W-:Y:S02]  /*3c70*/  IMAD.MOV.U32 R18, RZ, RZ, R74 ;  /* 0x000000ffff127224 */ /* 0x000fe400078e004a */
.L_x_14048:
[----:B------:R-:W-:Y:S05]  /*3c80*/  BSYNC B1 ;  /* 0x0000000000017941 */ /* 0x000fea0003800000 */
.L_x_14046:
        /* <DEDUP_REMOVED lines=16> */
.L_x_14052:
[----:B------:R-:W-:Y:S05]  /*3d90*/  BSYNC B2 ;  /* 0x0000000000027941 */ /* 0x000fea0003800000 */
.L_x_14051:
        /* <DEDUP_REMOVED lines=44> */
.L_x_14050:
[----:B------:R-:W-:Y:S05]  /*4060*/  BSYNC B1 ;  /* 0x0000000000017941 */ /* 0x000fea0003800000 */
.L_x_14049:
        /* <DEDUP_REMOVED lines=21> */
.L_x_14054:
[----:B------:R-:W-:Y:S02]  /*41c0*/  IMAD.MOV.U32 R12, RZ, RZ, R74 ;  /* 0x000000ffff0c7224 */ /* 0x000fe400078e004a */
.L_x_14055:
[----:B------:R-:W-:Y:S05]  /*41d0*/  BSYNC B1 ;  /* 0x0000000000017941 */ /* 0x000fea0003800000 */
.L_x_14053:
        /* <DEDUP_REMOVED lines=16> */
.L_x_14059:
[----:B------:R-:W-:Y:S05]  /*42e0*/  BSYNC B2 ;  /* 0x0000000000027941 */ /* 0x000fea0003800000 */
.L_x_14058:
        /* <DEDUP_REMOVED lines=44> */
.L_x_14057:
[----:B------:R-:W-:Y:S05]  /*45b0*/  BSYNC B1 ;  /* 0x0000000000017941 */ /* 0x000fea0003800000 */
.L_x_14056:
        /* <DEDUP_REMOVED lines=20> */
.L_x_14061:
[----:B------:R-:W-:Y:S02]  /*4700*/  MOV R12, R74 ;  /* 0x0000004a000c7202 */ /* 0x000fe40000000f00 */
.L_x_14062:
[----:B------:R-:W-:Y:S05]  /*4710*/  BSYNC B1 ;  /* 0x0000000000017941 */ /* 0x000fea0003800000 */
.L_x_14060:
        /* <DEDUP_REMOVED lines=16> */
.L_x_14066:
[----:B------:R-:W-:Y:S05]  /*4820*/  BSYNC B2 ;  /* 0x0000000000027941 */ /* 0x000fea0003800000 */
.L_x_14065:
        /* <DEDUP_REMOVED lines=44> */
.L_x_14064:
[----:B------:R-:W-:Y:S05]  /*4af0*/  BSYNC B1 ;  /* 0x0000000000017941 */ /* 0x000fea0003800000 */
.L_x_14063:
        /* <DEDUP_REMOVED lines=20> */
.L_x_14068:
[----:B------:R-:W-:Y:S02]  /*4c40*/  IMAD.MOV.U32 R18, RZ, RZ, R74 ;  /* 0x000000ffff127224 */ /* 0x000fe400078e004a */
.L_x_14069:
[----:B------:R-:W-:Y:S05]  /*4c50*/  BSYNC B1 ;  /* 0x0000000000017941 */ /* 0x000fea0003800000 */
.L_x_14067:
        /* <DEDUP_REMOVED lines=16> */
.L_x_14073:
[----:B------:R-:W-:Y:S05]  /*4d60*/  BSYNC B2 ;  /* 0x0000000000027941 */ /* 0x000fea0003800000 */
.L_x_14072:
        /* <DEDUP_REMOVED lines=44> */
.L_x_14071:
[----:B------:R-:W-:Y:S05]  /*5030*/  BSYNC B1 ;  /* 0x0000000000017941 */ /* 0x000fea0003800000 */
.L_x_14070:
        /* <DEDUP_REMOVED lines=20> */
.L_x_14075:
[----:B------:R-:W-:Y:S02]  /*5180*/  IMAD.MOV.U32 R17, RZ, RZ, R74 ;  /* 0x000000ffff117224 */ /* 0x000fe400078e004a */
.L_x_14076:
[----:B------:R-:W-:Y:S05]  /*5190*/  BSYNC B1 ;  /* 0x0000000000017941 */ /* 0x000fea0003800000 */
.L_x_14074:
        /* <DEDUP_REMOVED lines=16> */
.L_x_14080:
[----:B------:R-:W-:Y:S05]  /*52a0*/  BSYNC B2 ;  /* 0x0000000000027941 */ /* 0x000fea0003800000 */
.L_x_14079:
        /* <DEDUP_REMOVED lines=44> */
.L_x_14078:
[----:B------:R-:W-:Y:S05]  /*5570*/  BSYNC B1 ;  /* 0x0000000000017941 */ /* 0x000fea0003800000 */
.L_x_14077:
        /* <DEDUP_REMOVED lines=20> */
.L_x_14082:
[----:B------:R-:W-:Y:S02]  /*56c0*/  MOV R14, R74 ;  /* 0x0000004a000e7202 */ /* 0x000fe40000000f00 */
.L_x_14083:
[----:B------:R-:W-:Y:S05]  /*56d0*/  BSYNC B1 ;  /* 0x0000000000017941 */ /* 0x000fea0003800000 */
.L_x_14081:
        /* <DEDUP_REMOVED lines=16> */
.L_x_14087:
[----:B------:R-:W-:Y:S05]  /*57e0*/  BSYNC B2 ;  /* 0x0000000000027941 */ /* 0x000fea0003800000 */
.L_x_14086:
        /* <DEDUP_REMOVED lines=44> */
.L_x_14085:
[----:B------:R-:W-:Y:S05]  /*5ab0*/  BSYNC B1 ;  /* 0x0000000000017941 */ /* 0x000fea0003800000 */
.L_x_14084:
        /* <DEDUP_REMOVED lines=20> */
.L_x_14089:
[----:B------:R-:W-:Y:S02]  /*5c00*/  IMAD.MOV.U32 R14, RZ, RZ, R74 ;  /* 0x000000ffff0e7224 */ /* 0x000fe400078e004a */
.L_x_14090:
[----:B------:R-:W-:Y:S05]  /*5c10*/  BSYNC B1 ;  /* 0x0000000000017941 */ /* 0x000fea0003800000 */
.L_x_14088:
        /* <DEDUP_REMOVED lines=18> */
.L_x_14094:
[----:B------:R-:W-:Y:S05]  /*5d40*/  BSYNC B2 ;  /* 0x0000000000027941 */ /* 0x000fea0003800000 */
.L_x_14093:
        /* <DEDUP_REMOVED lines=44> */
.L_x_14092:
[----:B------:R-:W-:Y:S05]  /*6010*/  BSYNC B1 ;  /* 0x0000000000017941 */ /* 0x000fea0003800000 */
.L_x_14091:
[----:B------:R-:W0:Y:S01]  /*6020*/  I2F.U32 R13, R14 ;  /* 0x0000000e000d7306 */ /* 0x000e220000201000 */
[----:B------:R-:W-:Y:S01]  /*6030*/  SEL R52, RZ, 0x1, P2 ;  /* 0x00000001ff347807 */ /* 0x000fe20001000000 */
[----:B------:R-:W-:Y:S01]  /*6040*/  HADD2.F32 R12, -RZ, R15.H1_H1 ;  /* 0x3000000fff0c7230 */ /* 0x000fe20000004100 */
[----:B------:R-:W-:Y:S02]  /*6050*/  SEL R88, RZ, 0x10000, P5 ;  /* 0x00010000ff587807 */ /* 0x000fe40002800000 */
[----:B------:R-:W-:Y:S01]  /*6060*/  ISETP.NE.AND P5, PT, R79, RZ, PT ;  /* 0x000000ff4f00720c */ /* 0x000fe20003fa5270 */
[----:B------:R-:W-:Y:S01]  /*6070*/  IMAD.WIDE.U32 R52, R52, 0x1000000, RZ ;  /* 0x0100000034347825 */ /* 0x000fe200078e00ff */
[----:B------:R-:W-:-:S02]  /*6080*/  SEL R79, RZ, 0x100, P4 ;  /* 0x00000100ff4f7807 */ /* 0x000fc40002000000 */
[----:B------:R-:W-:Y:S02]  /*6090*/  ISETP.NE.AND P6, PT, R19, RZ, PT ;  /* 0x000000ff1300720c */ /* 0x000fe40003fc5270 */
[----:B------:R-:W-:Y:S02]  /*60a0*/  ISETP.NE.AND P4, PT, R80, RZ, PT ;  /* 0x000000ff5000720c */ /* 0x000fe40003f85270 */
[----:B------:R-:W-:Y:S02]  /*60b0*/  SEL R19, RZ, 0x1, P3 ;  /* 0x00000001ff137807 */ /* 0x000fe40001800000 */
[----:B------:R-:W-:Y:S01]  /*60c0*/  SEL R15, RZ, 0x1, P1 ;  /* 0x00000001ff0f7807 */ /* 0x000fe20000800000 */
[----:B0-----:R-:W-:Y:S01]  /*60d0*/  FFMA.FTZ R13, R13, R82, 1.1641532182693481445e-10 ;  /* 0x2f0000000d0d7423 */ /* 0x001fe20000010052 */
[----:B------:R-:W-:-:S03]  /*60e0*/  IADD3 R80, R78, 0x40, RZ ;  /* 0x000000404e507810 */ /* 0x000fc60007ffe0ff */
[----:B------:R-:W-:Y:S01]  /*60f0*/  IMAD.WIDE.U32 R14, R15, 0x10000, RZ ;  /* 0x000100000f0e7825 */ /* 0x000fe200078e00ff */
[----:B------:R-:W-:-:S04]  /*6100*/  FSETP.GTU.FTZ.AND P2, PT, R13, c[0x0][0x1e4], PT ;  /* 0x000079000d007a0b */ /* 0x000fc80003f5c000 */
[----:B------:R-:W-:-:S04]  /*6110*/  SEL R13, RZ, 0x1000000, P2 ;  /* 0x01000000ff0d7807 */ /* 0x000fc80001000000 */
[----:B------:R-:W-:Y:S02]  /*6120*/  LOP3.LUT R79, R79, R13, R88, 0xfe, !PT ;  /* 0x0000000d4f4f7212 */ /* 0x000fe400078efe58 */
[----:B------:R-:W-:Y:S02]  /*6130*/  SEL R13, RZ, 0x1, P4 ;  /* 0x00000001ff0d7807 */ /* 0x000fe40002000000 */
[----:B------:R-:W-:Y:S01]  /*6140*/  LOP3.LUT R53, R53, R79, R19, 0xfe, !PT ;  /* 0x0000004f35357212 */ /* 0x000fe200078efe13 */
[----:B------:R-:W-:Y:S02]  /*6150*/  FMUL.FTZ R19, R12, R83 ;  /* 0x000000530c137220 */ /* 0x000fe40000410000 */
[----:B------:R-:W-:-:S04]  /*6160*/  IMAD.WIDE.U32 R12, R13, 0x100, RZ ;  /* 0x000001000d0c7825 */ /* 0x000fc800078e00ff */
[----:B------:R-:W-:Y:S01]  /*6170*/  FMUL.FTZ R19, R19, c[0x0][0x1e8] ;  /* 0x00007a0013137a20 */ /* 0x000fe20000410000 */
[----:B------:R-:W-:Y:S02]  /*6180*/  LOP3.LUT R13, R13, R53, R15, 0xfe, !PT ;  /* 0x000000350d0d7212 */ /* 0x000fe400078efe0f */
[----:B------:R-:W-:Y:S01]  /*6190*/  LOP3.LUT R52, R12, R52, R14, 0xfe, !PT ;  /* 0x000000340c347212 */ /* 0x000fe200078efe0e */
[----:B------:R-:W-:Y:S01]  /*61a0*/  IMAD.WIDE.U32 R14, R55, R84, c[0x0][0x188] ;  /* 0x00006200370e7625 */ /* 0x000fe200078e0054 */
[----:B------:R-:W-:Y:S02]  /*61b0*/  FSEL R19, R19, RZ, !P2 ;  /* 0x000000ff13137208 */ /* 0x000fe40005000000 */
[----:B------:R-:W-:Y:S02]  /*61c0*/  SEL R53, RZ, 0x1, P5 ;  /* 0x00000001ff357807 */ /* 0x000fe40002800000 */
[----:B------:R-:W-:Y:S01]  /*61d0*/  STG.E.128 [R14.64], R20 ;  /* 0x000000140e007986 */ /* 0x000fe2000c101d06 */
[----:B------:R-:W-:Y:S01]  /*61e0*/  @P0 FADD.FTZ R19, R35, R19 ;  /* 0x0000001323130221 */ /* 0x000fe20000010000 */
[----:B------:R-:W-:Y:S01]  /*61f0*/  LOP3.LUT R12, R52, R53, RZ, 0xfc, !PT ;  /* 0x00000035340c7212 */ /* 0x000fe200078efcff */
[----:B------:R-:W-:-:S03]  /*6200*/  IMAD.WIDE.U32 R52, R55, R85, c[0x0][0x190] ;  /* 0x0000640037347625 */ /* 0x000fc600078e0055 */
[----:B------:R-:W-:Y:S01]  /*6210*/  STG.E.128 [R14.64+0x10], R16 ;  /* 0x000010100e007986 */ /* 0x000fe2000c101d06 */
[----:B------:R-:W-:-:S03]  /*6220*/  IMAD.WIDE.U32 R54, R80, R54, c[0x0][0x170] ;  /* 0x00005c0050367625 */ /* 0x000fc600078e0036 */
[----:B------:R0:W-:Y:S02]  /*6230*/  STG.E.64 [R52.64], R12 ;  /* 0x0000000c34007986 */ /* 0x0001e4000c101b06 */
        /* <DEDUP_REMOVED lines=16> */
.L_x_14096:
[----:B0-----:R-:W-:Y:S02]  /*6340*/  MOV R79, R74 ;  /* 0x0000004a004f7202 */ /* 0x001fe40000000f00 */
.L_x_14097:
[----:B------:R-:W-:Y:S05]  /*6350*/  BSYNC B1 ;  /* 0x0000000000017941 */ /* 0x000fea0003800000 */
.L_x_14095:
        /* <DEDUP_REMOVED lines=16> */
.L_x_14101:
[----:B------:R-:W-:Y:S05]  /*6460*/  BSYNC B2 ;  /* 0x0000000000027941 */ /* 0x000fea0003800000 */
.L_x_14100:
        /* <DEDUP_REMOVED lines=44> */
.L_x_14099:
[----:B------:R-:W-:Y:S05]  /*6730*/  BSYNC B1 ;  /* 0x0000000000017941 */ /* 0x000fea0003800000 */
.L_x_14098:
        /* <DEDUP_REMOVED lines=21> */
.L_x_14103:
[----:B------:R-:W-:Y:S02]  /*6890*/  MOV R13, R74 ;  /* 0x0000004a000d7202 */ /* 0x000fe40000000f00 */
.L_x_14104:
[----:B------:R-:W-:Y:S05]  /*68a0*/  BSYNC B1 ;  /* 0x0000000000017941 */ /* 0x000fea0003800000 */
.L_x_14102:
        /* <DEDUP_REMOVED lines=16> */
.L_x_14108:
[----:B------:R-:W-:Y:S05]  /*69b0*/  BSYNC B2 ;  /* 0x0000000000027941 */ /* 0x000fea0003800000 */
.L_x_14107:
        /* <DEDUP_REMOVED lines=40> */
[----:B------:R-:W-:-:S03]  /*6c40*/  MOV R74, R86 ;  /* 0x00000056004a7202 */ /* 0x000fc60000000f00 */
[----:B------:R-:W-:Y:S01]  /*6c50*/  IMAD.MOV.U32 R73, RZ, RZ, R14 ;  /* 0x000000ffff497224 */ /* 0x000fe200078e000e */
[----:B------:R-:W-:Y:S01]  /*6c60*/  HFMA2.MMA R14, -RZ, RZ, 0, 0 ;  /* 0x00000000ff0e7435 */ /* 0x000fe200000001ff */
[----:B------:R-:W-:-:S05]  /*6c70*/  LOP3.LUT R72, R15, UR26, R72, 0x96, !PT ;  /* 0x0000001a0f487c12 */ /* 0x000fca000f8e9648 */
.L_x_14106:
[----:B------:R-:W-:Y:S05]  /*6c80*/  BSYNC B1 ;  /* 0x0000000000017941 */ /* 0x000fea0003800000 */
.L_x_14105:
        /* <DEDUP_REMOVED lines=21> */
.L_x_14110:
[----:B------:R-:W-:Y:S02]  /*6de0*/  MOV R52, R74 ;  /* 0x0000004a00347202 */ /* 0x000fe40000000f00 */
.L_x_14111:
[----:B------:R-:W-:Y:S05]  /*6df0*/  BSYNC B1 ;  /* 0x0000000000017941 */ /* 0x000fea0003800000 */
.L_x_14109:
        /* <DEDUP_REMOVED lines=16> */
.L_x_14115:
[----:B------:R-:W-:Y:S05]  /*6f00*/  BSYNC B2 ;  /* 0x0000000000027941 */ /* 0x000fea0003800000 */
.L_x_14114:
        /* <DEDUP_REMOVED lines=43> */
[----:B------:R-:W-:Y:S02]  /*71c0*/  LOP3.LUT R72, R15, UR26, R72, 0x96, !PT ;  /* 0x0000001a0f487c12 */ /* 0x000fe4000f8e9648 */
.L_x_14113:
[----:B------:R-:W-:Y:S05]  /*71d0*/  BSYNC B1 ;  /* 0x0000000000017941 */ /* 0x000fea0003800000 */
.L_x_14112:
        /* <DEDUP_REMOVED lines=20> */
.L_x_14117:
[----:B------:R-:W-:Y:S02]  /*7320*/  MOV R15, R74 ;  /* 0x0000004a000f7202 */ /* 0x000fe40000000f00 */
.L_x_14118:
[----:B------:R-:W-:Y:S05]  /*7330*/  BSYNC B1 ;  /* 0x0000000000017941 */ /* 0x000fea0003800000 */
.L_x_14116:
        /* <DEDUP_REMOVED lines=16> */
.L_x_14122:
[----:B------:R-:W-:Y:S05]  /*7440*/  BSYNC B2 ;  /* 0x0000000000027941 */ /* 0x000fea0003800000 */
.L_x_14121:
        /* <DEDUP_REMOVED lines=41> */
[----:B------:R-:W-:Y:S01]  /*76e0*/  IMAD.MOV.U32 R73, RZ, RZ, R86 ;  /* 0x000000ffff497224 */ /* 0x000fe200078e0056 */
[----:B------:R-:W-:Y:S01]  /*76f0*/  HFMA2.MMA R86, -RZ, RZ, 0, 0 ;  /* 0x00000000ff567435 */ /* 0x000fe200000001ff */
[----:B------:R-:W-:-:S05]  /*7700*/  LOP3.LUT R72, R87, UR26, R72, 0x96, !PT ;  /* 0x0000001a57487c12 */ /* 0x000fca000f8e9648 */
.L_x_14120:
[----:B------:R-:W-:Y:S05]  /*7710*/  BSYNC B1 ;  /* 0x0000000000017941 */ /* 0x000fea0003800000 */
.L_x_14119:
        /* <DEDUP_REMOVED lines=20> */
.L_x_14124:
[----:B------:R-:W-:Y:S02]  /*7860*/  MOV R79, R74 ;  /* 0x0000004a004f7202 */ /* 0x000fe40000000f00 */
.L_x_14125:
[----:B------:R-:W-:Y:S05]  /*7870*/  BSYNC B1 ;  /* 0x0000000000017941 */ /* 0x000fea0003800000 */
.L_x_14123:
        /* <DEDUP_REMOVED lines=16> */
.L_x_14129:
[----:B------:R-:W-:Y:S05]  /*7980*/  BSYNC B2 ;  /* 0x0000000000027941 */ /* 0x000fea0003800000 */
.L_x_14128:
        /* <DEDUP_REMOVED lines=39> */
[----:B------:R-:W-:Y:S02]  /*7c00*/  LOP3.LUT R71, R53, UR25, R86, 0x96, !PT ;  /* 0x0000001935477c12 */ /* 0x000fe4000f8e9656 */
[----:B------:R-:W-:Y:S01]  /*7c10*/  MOV R74, R52 ;  /* 0x00000034004a7202 */ /* 0x000fe20000000f00 */
[----:B------:R-:W-:-:S04]  /*7c20*/  IMAD.WIDE.U32 R52, R73, -0x2daee0ad, RZ ;  /* 0xd2511f5349347825 */ /* 0x000fc800078e00ff */
[----:B------:R-:W-:Y:S01]  /*7c30*/  IMAD.MOV.U32 R73, RZ, RZ, R52 ;  /* 0x000000ffff497224 */ /* 0x000fe200078e0034 */
[----:B------:R-:W-:Y:S02]  /*7c40*/  LOP3.LUT R72, R53, UR26, R72, 0x96, !PT ;  /* 0x0000001a35487c12 */ /* 0x000fe4000f8e9648 */
.L_x_14127:
[----:B------:R-:W-:Y:S05]  /*7c50*/  BSYNC B1 ;  /* 0x0000000000017941 */ /* 0x000fea0003800000 */
.L_x_14126:
        /* <DEDUP_REMOVED lines=20> */
.L_x_14131:
[----:B------:R-:W-:Y:S02]  /*7da0*/  MOV R53, R74 ;  /* 0x0000004a00357202 */ /* 0x000fe40000000f00 */
.L_x_14132:
[----:B------:R-:W-:Y:S05]  /*7db0*/  BSYNC B1 ;  /* 0x0000000000017941 */ /* 0x000fea0003800000 */
.L_x_14130:
        /* <DEDUP_REMOVED lines=16> */
.L_x_14136:
[----:B------:R-:W-:Y:S05]  /*7ec0*/  BSYNC B2 ;  /* 0x0000000000027941 */ /* 0x000fea0003800000 */
.L_x_14135:
        /* <DEDUP_REMOVED lines=44> */
.L_x_14134:
[----:B------:R-:W-:Y:S05]  /*8190*/  BSYNC B1 ;  /* 0x0000000000017941 */ /* 0x000fea0003800000 */
.L_x_14133:
        /* <DEDUP_REMOVED lines=20> */
.L_x_14138:
[----:B------:R-:W-:Y:S02]  /*82e0*/  MOV R54, R74 ;  /* 0x0000004a00367202 */ /* 0x000fe40000000f00 */
.L_x_14139:
[----:B------:R-:W-:Y:S05]  /*82f0*/  BSYNC B1 ;  /* 0x0000000000017941 */ /* 0x000fea0003800000 */
.L_x_14137:
        /* <DEDUP_REMOVED lines=16> */
.L_x_14143:
[----:B------:R-:W-:Y:S05]  /*8400*/  BSYNC B2 ;  /* 0x0000000000027941 */ /* 0x000fea0003800000 */
.L_x_14142:
        /* <DEDUP_REMOVED lines=42> */
[----:B------:R-:W-:Y:S01]  /*86b0*/  LOP3.LUT R72, R87, UR26, R72, 0x96, !PT ;  /* 0x0000001a57487c12 */ /* 0x000fe2000f8e9648 */
[----:B------:R-:W-:-:S06]  /*86c0*/  HFMA2.MMA R87, -RZ, RZ, 0, 0 ;  /* 0x00000000ff577435 */ /* 0x000fcc00000001ff */
.L_x_14141:
[----:B------:R-:W-:Y:S05]  /*86d0*/  BSYNC B1 ;  /* 0x0000000000017941 */ /* 0x000fea0003800000 */
.L_x_14140:
        /* <DEDUP_REMOVED lines=20> */
.L_x_14145:
[----:B------:R-:W-:Y:S02]  /*8820*/  MOV R90, R74 ;  /* 0x0000004a005a7202 */ /* 0x000fe40000000f00 */
.L_x_14146:
[----:B------:R-:W-:Y:S05]  /*8830*/  BSYNC B1 ;  /* 0x0000000000017941 */ /* 0x000fea0003800000 */
.L_x_14144:
        /* <DEDUP_REMOVED lines=18> */
.L_x_14150:
[----:B------:R-:W-:Y:S05]  /*8960*/  BSYNC B2 ;  /* 0x0000000000027941 */ /* 0x000fea0003800000 */
.L_x_14149:
        /* <DEDUP_REMOVED lines=43> */
[----:B------:R-:W-:Y:S02]  /*8c20*/  LOP3.LUT R72, R87, UR26, R72, 0x96, !PT ;  /* 0x0000001a57487c12 */ /* 0x000fe4000f8e9648 */
.L_x_14148:
[----:B------:R-:W-:Y:S05]  /*8c30*/  BSYNC B1 ;  /* 0x0000000000017941 */ /* 0x000fea0003800000 */
.L_x_14147:
[----:B------:R-:W0:Y:S01]  /*8c40*/  I2F.U32 R87, R90 ;  /* 0x0000005a00577306 */ /* 0x000e220000201000 */
[----:B------:R-:W-:-:S05]  /*8c50*/  HADD2.F32 R86, -RZ, R55.H1_H1 ;  /* 0x30000037ff567230 */ /* 0x000fca0000004100 */
[----:B------:R-:W-:-:S04]  /*8c60*/  FMUL.FTZ R86, R86, R83 ;  /* 0x0000005356567220 */ /* 0x000fc80000410000 */
[----:B------:R-:W-:Y:S02]  /*8c70*/  FMUL.FTZ R86, R86, c[0x0][0x1e8] ;  /* 0x00007a0056567a20 */ /* 0x000fe40000410000 */
[----:B0-----:R-:W-:Y:S02]  /*8c80*/  FFMA.FTZ R87, R87, R82, 1.1641532182693481445e-10 ;  /* 0x2f00000057577423 */ /* 0x001fe40000010052 */
[----:B------:R-:W-:Y:S01]  /*8c90*/  IMAD.WIDE.U32 R82, R80, R84, c[0x0][0x188] ;  /* 0x0000620050527625 */ /* 0x000fe200078e0054 */
[----:B------:R-:W-:Y:S02]  /*8ca0*/  SEL R84, RZ, 0x100, P4 ;  /* 0x00000100ff547807 */ /* 0x000fe40002000000 */
[----:B------:R-:W-:Y:S02]  /*8cb0*/  FSETP.GTU.FTZ.AND P6, PT, R87, c[0x0][0x1e4], PT ;  /* 0x0000790057007a0b */ /* 0x000fe40003fdc000 */
[----:B------:R-:W-:Y:S01]  /*8cc0*/  SEL R87, RZ, 0x10000, P5 ;  /* 0x00010000ff577807 */ /* 0x000fe20002800000 */
[----:B------:R-:W-:Y:S01]  /*8cd0*/  STG.E.128 [R82.64], R12 ;  /* 0x0000000c52007986 */ /* 0x000fe2000c101d06 */
[----:B------:R-:W-:-:S02]  /*8ce0*/  FSEL R55, R86, RZ, !P6 ;  /* 0x000000ff56377208 */ /* 0x000fc40007000000 */
[----:B------:R-:W-:Y:S02]  /*8cf0*/  SEL R86, RZ, 0x1000000, P6 ;  /* 0x01000000ff567807 */ /* 0x000fe40003000000 */
[----:B------:R-:W-:Y:S01]  /*8d00*/  ISETP.NE.AND P5, PT, R89, RZ, PT ;  /* 0x000000ff5900720c */ /* 0x000fe20003fa5270 */
[----:B------:R-:W-:Y:S01]  /*8d10*/  @P0 FADD.FTZ R55, R35, R55 ;  /* 0x0000003723370221 */ /* 0x000fe20000010000 */
[----:B------:R-:W-:Y:S02]  /*8d20*/  ISETP.NE.AND P0, PT, R88, RZ, PT ;  /* 0x000000ff5800720c */ /* 0x000fe40003f05270 */
[----:B------:R-:W-:Y:S02]  /*8d30*/  SEL R88, RZ, 0x1, P2 ;  /* 0x00000001ff587807 */ /* 0x000fe40001000000 */
[----:B------:R-:W-:Y:S01]  /*8d40*/  LOP3.LUT R84, R84, R86, R87, 0xfe, !PT ;  /* 0x0000005654547212 */ /* 0x000fe200078efe57 */
[----:B------:R0:W-:Y:S01]  /*8d50*/  STG.E.128 [R82.64+0x10], R52 ;  /* 0x0000103452007986 */ /* 0x0001e2000c101d06 */
[----:B------:R-:W-:Y:S01]  /*8d60*/  SEL R87, RZ, 0x1, P3 ;  /* 0x00000001ff577807 */ /* 0x000fe20001800000 */
[----:B------:R-:W-:Y:S01]  /*8d70*/  IMAD.WIDE.U32 R88, R88, 0x1000000, RZ ;  /* 0x0100000058587825 */ /* 0x000fe200078e00ff */
[----:B------:R-:W-:-:S02]  /*8d80*/  SEL R86, RZ, 0x1, P1 ;  /* 0x00000001ff567807 */ /* 0x000fc40000800000 */
[----:B------:R-:W-:Y:S02]  /*8d90*/  ISETP.NE.AND P1, PT, R81, RZ, PT ;  /* 0x000000ff5100720c */ /* 0x000fe40003f25270 */
[----:B------:R-:W-:Y:S01]  /*8da0*/  LOP3.LUT R89, R89, R84, R87, 0xfe, !PT ;  /* 0x0000005459597212 */ /* 0x000fe200078efe57 */
[----:B------:R-:W-:Y:S01]  /*8db0*/  IMAD.WIDE.U32 R86, R86, 0x10000, RZ ;  /* 0x0001000056567825 */ /* 0x000fe200078e00ff */
[----:B------:R-:W-:-:S05]  /*8dc0*/  SEL R84, RZ, 0x1, P5 ;  /* 0x00000001ff547807 */ /* 0x000fca0002800000 */
[----:B0-----:R-:W-:-:S04]  /*8dd0*/  IMAD.WIDE.U32 R82, R84, 0x100, RZ ;  /* 0x0000010054527825 */ /* 0x001fc800078e00ff */
[----:B------:R-:W-:Y:S01]  /*8de0*/  IMAD.WIDE.U32 R84, R80, R85, c[0x0][0x190] ;  /* 0x0000640050547625 */ /* 0x000fe200078e0055 */
[----:B------:R-:W-:Y:S02]  /*8df0*/  LOP3.LUT R83, R83, R89, R87, 0xfe, !PT ;  /* 0x0000005953537212 */ /* 0x000fe400078efe57 */
[----:B------:R-:W-:Y:S01]  /*8e00*/  LOP3.LUT R88, R82, R88, R86, 0xfe, !PT ;  /* 0x0000005852587212 */ /* 0x000fe200078efe56 */
[----:B------:R-:W-:Y:S01]  /*8e10*/  FADD.FTZ R86, RZ, R28 ;  /* 0x0000001cff567221 */ /* 0x000fe20000010000 */
[----:B------:R-:W-:-:S04]  /*8e20*/  SEL R87, RZ, 0x1, P0 ;  /* 0x00000001ff577807 */ /* 0x000fc80000000000 */
        /* <DEDUP_REMOVED lines=27> */
.L_x_14155:
        /* <DEDUP_REMOVED lines=68> */
.L_x_14156:
[----:B01----:R-:W-:Y:S01]  /*9420*/  FADD.FTZ R86, R81, R86 ;  /* 0x0000005651567221 */ /* 0x003fe20000010000 */
[----:B------:R-:W-:Y:S01]  /*9430*/  ISETP.NE.AND P0, PT, RZ, UR8, PT ;  /* 0x00000008ff007c0c */ /* 0x000fe2000bf05270 */
[C---:B------:R-:W-:Y:S02]  /*9440*/  FMUL.FTZ R81, R87.reuse, R87 ;  /* 0x0000005757517220 */ /* 0x040fe40000410000 */
[----:B------:R-:W-:Y:S01]  /*9450*/  IMAD.MOV.U32 R83, RZ, RZ, c[0x0][0x1e0] ;  /* 0x00007800ff537624 */ /* 0x000fe200078e00ff */
[----:B------:R-:W-:Y:S02]  /*9460*/  FSEL R85, R87, RZ, !P0 ;  /* 0x000000ff57557208 */ /* 0x000fe40004000000 */
[----:B------:R-:W-:Y:S01]  /*9470*/  FSEL R82, R81, RZ, P0 ;  /* 0x000000ff51527208 */ /* 0x000fe20000000000 */
[----:B------:R-:W-:Y:S02]  /*9480*/  FFMA.FTZ R81, R86, R83, c[0x0][0x228] ;  /* 0x00008a0056517623 */ /* 0x000fe40000010053 */
[----:B------:R-:W-:-:S02]  /*9490*/  FADD.FTZ R28, R28, -R85 ;  /* 0x800000551c1c7221 */ /* 0x000fc40000010000 */
[----:B------:R-:W-:Y:S01]  /*94a0*/  FADD.FTZ R84, R81, R82 ;  /* 0x0000005251547221 */ /* 0x000fe20000010000 */
[----:B------:R-:W-:Y:S01]  /*94b0*/  MOV R81, 0x4 ;  /* 0x0000000400517802 */ /* 0x000fe20000000f00 */
[--C-:B------:R-:W-:Y:S02]  /*94c0*/  FADD.FTZ R29, R29, -R85.reuse ;  /* 0x800000551d1d7221 */ /* 0x100fe40000010000 */
[----:B------:R-:W-:Y:S02]  /*94d0*/  FADD.FTZ R30, R30, -R85 ;  /* 0x800000551e1e7221 */ /* 0x000fe40000010000 */
[----:B------:R-:W0:Y:S01]  /*94e0*/  MUFU.RSQ R84, R84 ;  /* 0x0000005400547308 */ /* 0x000e220000001400 */
[----:B------:R-:W-:-:S04]  /*94f0*/  @!P1 IMAD.WIDE R82, R62, R81, c[0x0][0x1a0] ;  /* 0x000068003e529625 */ /* 0x000fc800078e0251 */
[--C-:B------:R-:W-:Y:S01]  /*9500*/  FADD.FTZ R31, R31, -R85.reuse ;  /* 0x800000551f1f7221 */ /* 0x100fe20000010000 */
[----:B------:R1:W-:Y:S01]  /*9510*/  @!P1 STG.E [R82.64], R87 ;  /* 0x0000005752009986 */ /* 0x0003e2000c101906 */
[--C-:B------:R-:W-:Y:S02]  /*9520*/  FADD.FTZ R24, R24, -R85.reuse ;  /* 0x8000005518187221 */ /* 0x100fe40000010000 */
[--C-:B------:R-:W-:Y:S02]  /*9530*/  FADD.FTZ R25, R25, -R85.reuse ;  /* 0x8000005519197221 */ /* 0x100fe40000010000 */
[--C-:B------:R-:W-:Y:S02]  /*9540*/  FADD.FTZ R26, R26, -R85.reuse ;  /* 0x800000551a1a7221 */ /* 0x100fe40000010000 */
[--C-:B------:R-:W-:Y:S02]  /*9550*/  FADD.FTZ R27, R27, -R85.reuse ;  /* 0x800000551b1b7221 */ /* 0x100fe40000010000 */
[----:B------:R-:W-:-:S02]  /*9560*/  FADD.FTZ R20, R20, -R85 ;  /* 0x8000005514147221 */ /* 0x000fc40000010000 */
[----:B------:R-:W-:Y:S02]  /*9570*/  FADD.FTZ R21, R21, -R85 ;  /* 0x8000005515157221 */ /* 0x000fe40000010000 */
[----:B-1----:R-:W-:-:S04]  /*9580*/  @!P1 IMAD.WIDE R82, R62, R81, c[0x0][0x1a8] ;  /* 0x00006a003e529625 */ /* 0x002fc800078e0251 */
[--C-:B------:R-:W-:Y:S01]  /*9590*/  FADD.FTZ R22, R22, -R85.reuse ;  /* 0x8000005516167221 */ /* 0x100fe20000010000 */
[----:B0-----:R0:W-:Y:S01]  /*95a0*/  @!P1 STG.E [R82.64], R84 ;  /* 0x0000005452009986 */ /* 0x0011e2000c101906 */
[--C-:B------:R-:W-:Y:S02]  /*95b0*/  FADD.FTZ R23, R23, -R85.reuse ;  /* 0x8000005517177221 */ /* 0x100fe40000010000 */
[--C-:B------:R-:W-:Y:S02]  /*95c0*/  FADD.FTZ R16, R16, -R85.reuse ;  /* 0x8000005510107221 */ /* 0x100fe40000010000 */
[--C-:B------:R-:W-:Y:S02]  /*95d0*/  FADD.FTZ R17, R17, -R85.reuse ;  /* 0x8000005511117221 */ /* 0x100fe40000010000 */
[--C-:B------:R-:W-:Y:S02]  /*95e0*/  FADD.FTZ R18, R18, -R85.reuse ;  /* 0x8000005512127221 */ /* 0x100fe40000010000 */
[----:B------:R-:W-:-:S02]  /*95f0*/  FADD.FTZ R19, R19, -R85 ;  /* 0x8000005513137221 */ /* 0x000fc40000010000 */
[--C-:B------:R-:W-:Y:S01]  /*9600*/  FADD.FTZ R12, R12, -R85.reuse ;  /* 0x800000550c0c7221 */ /* 0x100fe20000010000 */
[----:B0-----:R-:W-:Y:S01]  /*9610*/  HADD2.F32 R83, -RZ, R51.H0_H0 ;  /* 0x20000033ff537230 */ /* 0x001fe20000004100 */
[--C-:B------:R-:W-:Y:S01]  /*9620*/  FADD.FTZ R13, R13, -R85.reuse ;  /* 0x800000550d0d7221 */ /* 0x100fe20000010000 */
[----:B------:R-:W-:Y:S01]  /*9630*/  HADD2.F32 R82, -RZ, R50.H0_H0 ;  /* 0x20000032ff527230 */ /* 0x000fe20000004100 */
[--C-:B------:R-:W-:Y:S02]  /*9640*/  FADD.FTZ R14, R14, -R85.reuse ;  /* 0x800000550e0e7221 */ /* 0x100fe40000010000 */
[--C-:B------:R-:W-:Y:S02]  /*9650*/  FADD.FTZ R15, R15, -R85.reuse ;  /* 0x800000550f0f7221 */ /* 0x100fe40000010000 */
[--C-:B------:R-:W-:Y:S02]  /*9660*/  FADD.FTZ R52, R52, -R85.reuse ;  /* 0x8000005534347221 */ /* 0x100fe40000010000 */
[----:B------:R-:W-:-:S02]  /*9670*/  FADD.FTZ R53, R53, -R85 ;  /* 0x8000005535357221 */ /* 0x000fc40000010000 */
[--C-:B------:R-:W-:Y:S02]  /*9680*/  FADD.FTZ R54, R54, -R85.reuse ;  /* 0x8000005536367221 */ /* 0x100fe40000010000 */
[----:B------:R-:W-:Y:S01]  /*9690*/  FADD.FTZ R55, R55, -R85 ;  /* 0x8000005537377221 */ /* 0x000fe20000010000 */
[----:B------:R-:W-:Y:S01]  /*96a0*/  HADD2.F32 R85, -RZ, R40.H1_H1 ;  /* 0x30000028ff557230 */ /* 0x000fe20000004100 */
        /* <DEDUP_REMOVED lines=24> */
[----:B------:R-:W-:Y:S01]  /*9830*/  HADD2.F32 R84, -RZ, R51.H1_H1 ;  /* 0x30000033ff547230 */ /* 0x000fe20000004100 */
[----:B------:R-:W-:Y:S01]  /*9840*/  FFMA.FTZ R26, R26, R83, R11 ;  /* 0x000000531a1a7223 */ /* 0x000fe2000001000b */
[--C-:B------:R-:W-:Y:S01]  /*9850*/  HADD2.F32 R83, -RZ, R49.reuse.H1_H1 ;  /* 0x30000031ff537230 */ /* 0x100fe20000004100 */
[----:B------:R-:W-:Y:S01]  /*9860*/  FFMA.FTZ R24, R24, R82, R57 ;  /* 0x0000005218187223 */ /* 0x000fe20000010039 */
[----:B------:R-:W-:Y:S01]  /*9870*/  HADD2.F32 R82, -RZ, R49.H0_H0 ;  /* 0x20000031ff527230 */ /* 0x000fe20000004100 */
[----:B------:R-:W-:Y:S01]  /*9880*/  FFMA.FTZ R27, R27, R84, R10 ;  /* 0x000000541b1b7223 */ /* 0x000fe2000001000a */
        /* <DEDUP_REMOVED lines=8> */
[--C-:B------:R-:W-:Y:S01]  /*9910*/  HADD2.F32 R83, -RZ, R46.reuse.H1_H1 ;  /* 0x3000002eff537230 */ /* 0x100fe20000004100 */
        /* <DEDUP_REMOVED lines=11> */
[--C-:B------:R-:W-:Y:S01]  /*99d0*/  HADD2.F32 R83, -RZ, R43.reuse.H0_H0 ;  /* 0x2000002bff537230 */ /* 0x100fe20000004100 */
[----:B------:R-:W-:Y:S01]  /*99e0*/  FFMA.FTZ R20, R20, R82, R9 ;  /* 0x0000005214147223 */ /* 0x000fe20000010009 */
[----:B------:R-:W-:Y:S01]  /*99f0*/  HADD2.F32 R82, -RZ, R44.H1_H1 ;  /* 0x3000002cff527230 */ /* 0x000fe20000004100 */
        /* <DEDUP_REMOVED lines=17> */
[C---:B------:R-:W-:Y:S01]  /*9b10*/  IADD3 R28, R78.reuse, 0x20, RZ ;  /* 0x000000204e1c7810 */ /* 0x040fe20007ffe0ff */
[----:B------:R-:W-:Y:S01]  /*9b20*/  FFMA.FTZ R84, R15, R84, R66 ;  /* 0x000000540f547223 */ /* 0x000fe20000010042 */
[----:B------:R-:W-:Y:S01]  /*9b30*/  LEA R24, P0, R78, c[0x0][0x208], 0x4 ;  /* 0x000082004e187a11 */ /* 0x000fe200078020ff */
[----:B------:R-:W-:Y:S01]  /*9b40*/  IMAD.MOV.U32 R29, RZ, RZ, 0x10 ;  /* 0x00000010ff1d7424 */ /* 0x000fe200078e00ff */
[----:B------:R-:W-:Y:S01]  /*9b50*/  F2FP.PACK_AB R15, R27, R26 ;  /* 0x0000001a1b0f723e */ /* 0x000fe200000000ff */
[----:B------:R-:W-:Y:S01]  /*9b60*/  IMAD R62, R81, c[0x0][0x160], R62 ;  /* 0x00005800513e7a24 */ /* 0x000fe200078e023e */
[----:B------:R-:W-:Y:S01]  /*9b70*/  LEA R26, P1, R80, c[0x0][0x208], 0x4 ;  /* 0x00008200501a7a11 */ /* 0x000fe200078220ff */
[----:B------:R-:W-:Y:S01]  /*9b80*/  IMAD.WIDE.U32 R28, R28, R29, c[0x0][0x208] ;  /* 0x000082001c1c7625 */ /* 0x000fe200078e001d */
[----:B------:R-:W-:-:S02]  /*9b90*/  F2FP.PACK_AB R19, R19, R18 ;  /* 0x000000121313723e */ /* 0x000fc400000000ff */
[----:B------:R-:W-:Y:S02]  /*9ba0*/  F2FP.PACK_AB R13, R31, R30 ;  /* 0x0000001e1f0d723e */ /* 0x000fe400000000ff */
[----:B------:R-:W-:Y:S02]  /*9bb0*/  F2FP.PACK_AB R18, R17, R16 ;  /* 0x000000101112723e */ /* 0x000fe400000000ff */
[----:B------:R-:W-:Y:S02]  /*9bc0*/  LEA.HI.X R25, R78, c[0x0][0x20c], RZ, 0x4, P0 ;  /* 0x000083004e197a11 */ /* 0x000fe400000f24ff */
[----:B------:R-:W-:Y:S02]  /*9bd0*/  F2FP.PACK_AB R17, R23, R22 ;  /* 0x000000161711723e */ /* 0x000fe400000000ff */
[----:B------:R-:W-:Y:S01]  /*9be0*/  F2FP.PACK_AB R16, R21, R20 ;  /* 0x000000141510723e */ /* 0x000fe200000000ff */
[----:B------:R0:W-:Y:S01]  /*9bf0*/  STG.E.128 [R24.64], R12 ;  /* 0x0000000c18007986 */ /* 0x0001e2000c101d06 */
[----:B------:R-:W-:-:S02]  /*9c00*/  F2FP.PACK_AB R23, R55, R54 ;  /* 0x000000363717723e */ /* 0x000fc400000000ff */
[----:B------:R-:W-:Y:S01]  /*9c10*/  F2FP.PACK_AB R22, R53, R52 ;  /* 0x000000343516723e */ /* 0x000fe200000000ff */
[----:B------:R0:W-:Y:S01]  /*9c20*/  STG.E.128 [R28.64], R16 ;  /* 0x000000101c007986 */ /* 0x0001e2000c101d06 */
[----:B------:R-:W-:Y:S02]  /*9c30*/  F2FP.PACK_AB R21, R84, R82 ;  /* 0x000000525415723e */ /* 0x000fe400000000ff */
[----:B------:R-:W-:Y:S02]  /*9c40*/  LEA.HI.X R27, R80, c[0x0][0x20c], RZ, 0x4, P1 ;  /* 0x00008300501b7a11 */ /* 0x000fe400008f24ff */
[----:B------:R-:W-:Y:S02]  /*9c50*/  F2FP.PACK_AB R20, R85, R83 ;  /* 0x000000535514723e */ /* 0x000fe400000000ff */
[----:B------:R-:W-:-:S03]  /*9c60*/  ISETP.GE.AND P0, PT, R62, c[0x0][0x164], PT ;  /* 0x000059003e007a0c */ /* 0x000fc60003f06270 */
[----:B------:R0:W-:Y:S10]  /*9c70*/  STG.E.128 [R26.64], R20 ;  /* 0x000000141a007986 */ /* 0x0001f4000c101d06 */
[----:B0-----:R-:W-:Y:S01]  /*9c80*/  @P0 CALL.REL.NOINC `(.L_x_14153) ;  /* 0x0000001000000944 */ /* 0x001fe20003c00000 */
[----:B------:R-:W-:Y:S05]  /*9c90*/  BRA `(.L_x_14154) ;  /* 0xffff6be000007947 */ /* 0x000fea000383ffff */
.L_x_14153:
[----:B------:R-:W-:Y:S05]  /*9ca0*/  BSYNC B0 ;  /* 0x0000000000007941 */ /* 0x000fea0003800000 */
.L_x_13982:
[----:B------:R-:W-:Y:S05]  /*9cb0*/  EXIT ;  /* 0x000000000000794d */ /* 0x000fea0003800000 */
.L_x_14151:
[----:B------:R-:W-:Y:S01]  /*9cc0*/  HFMA2.MMA R85, -RZ, RZ, 0, 5.9604644775390625e-08 ;  /* 0x00000001ff557435 */ /* 0x000fe200000001ff */
[----:B------:R-:W-:Y:S01]  /*9cd0*/  IMAD.MOV.U32 R84, RZ, RZ, 0x1f ;  /* 0x0000001fff547424 */ /* 0x000fe200078e00ff */
[----:B------:R-:W-:-:S02]  /*9ce0*/  MOV R81, 0xffffffff ;  /* 0xffffffff00517802 */ /* 0x000fc40000000f00 */
[----:B------:R-:W-:Y:S02]  /*9cf0*/  MOV R82, 0x9d10 ;  /* 0x00009d1000527802 */ /* 0x000fe40000000f00 */
[----:B------:R-:W-:Y:S05]  /*9d00*/  CALL.REL.NOINC `($__internal_105_$__cuda_sm70_shflsync_bfly_p) ;  /* 0x0000068000007944 */ /* 0x000fea0003c00000 */
[----:B01----:R-:W-:Y:S05]  /*9d10*/  BRA `(.L_x_14155) ;  /* 0xfffff2c000007947 */ /* 0x003fea000383ffff */
.L_x_14152:
[----:B------:R-:W-:Y:S01]  /*9d20*/  HFMA2.MMA R84, -RZ, RZ, 0, 1.847743988037109375e-06 ;  /* 0x0000001fff547435 */ /* 0x000fe200000001ff */
[----:B------:R-:W-:Y:S01]  /*9d30*/  IMAD.MOV.U32 R85, RZ, RZ, 0x2 ;  /* 0x00000002ff557424 */ /* 0x000fe200078e00ff */
[----:B------:R-:W-:Y:S01]  /*9d40*/  MOV R82, 0x9d70 ;  /* 0x00009d7000527802 */ /* 0x000fe20000000f00 */
[----:B------:R-:W-:-:S03]  /*9d50*/  IMAD.MOV.U32 R81, RZ, RZ, -0x1 ;  /* 0xffffffffff517424 */ /* 0x000fc600078e00ff */
[----:B------:R-:W-:Y:S05]  /*9d60*/  CALL.REL.NOINC `($__internal_105_$__cuda_sm70_shflsync_bfly_p) ;  /* 0x0000062000007944 */ /* 0x000fea0003c00000 */
[----:B01----:R-:W-:Y:S01]  /*9d70*/  FADD.FTZ R86, R86, R81 ;  /* 0x0000005156567221 */ /* 0x003fe20000010000 */
[----:B------:R-:W-:Y:S01]  /*9d80*/  MOV R85, 0x4 ;  /* 0x0000000400557802 */ /* 0x000fe20000000f00 */
[----:B------:R-:W-:Y:S01]  /*9d90*/  IMAD.MOV.U32 R84, RZ, RZ, 0x1f ;  /* 0x0000001fff547424 */ /* 0x000fe200078e00ff */
[----:B------:R-:W-:Y:S02]  /*9da0*/  MOV R81, 0xffffffff ;  /* 0xffffffff00517802 */ /* 0x000fe40000000f00 */
[----:B------:R-:W-:Y:S02]  /*9db0*/  MOV R82, 0x9dd0 ;  /* 0x00009dd000527802 */ /* 0x000fe40000000f00 */
[----:B------:R-:W-:Y:S05]  /*9dc0*/  CALL.REL.NOINC `($__internal_105_$__cuda_sm70_shflsync_bfly_p) ;  /* 0x000005c000007944 */ /* 0x000fea0003c00000 */
[----:B0-----:R-:W-:Y:S01]  /*9dd0*/  HFMA2.MMA R84, -RZ, RZ, 0, 1.847743988037109375e-06 ;  /* 0x0000001fff547435 */ /* 0x001fe200000001ff */
[----:B-1----:R-:W-:Y:S01]  /*9de0*/  FADD.FTZ R86, R86, R81 ;  /* 0x0000005156567221 */ /* 0x002fe20000010000 */
[----:B------:R-:W-:Y:S01]  /*9df0*/  MOV R82, 0x9e30 ;  /* 0x00009e3000527802 */ /* 0x000fe20000000f00 */
[----:B------:R-:W-:-:S02]  /*9e00*/  IMAD.MOV.U32 R85, RZ, RZ, 0x8 ;  /* 0x00000008ff557424 */ /* 0x000fc400078e00ff */
[----:B------:R-:W-:Y:S02]  /*9e10*/  IMAD.MOV.U32 R81, RZ, RZ, -0x1 ;  /* 0xffffffffff517424 */ /* 0x000fe400078e00ff */
[----:B------:R-:W-:Y:S05]  /*9e20*/  CALL.REL.NOINC `($__internal_105_$__cuda_sm70_shflsync_bfly_p) ;  /* 0x0000056000007944 */ /* 0x000fea0003c00000 */
[----:B01----:R-:W-:Y:S01]  /*9e30*/  FADD.FTZ R86, R86, R81 ;  /* 0x0000005156567221 */ /* 0x003fe20000010000 */
[----:B------:R-:W-:Y:S01]  /*9e40*/  MOV R85, 0x10 ;  /* 0x0000001000557802 */ /* 0x000fe20000000f00 */
[----:B------:R-:W-:Y:S01]  /*9e50*/  IMAD.MOV.U32 R84, RZ, RZ, 0x1f ;  /* 0x0000001fff547424 */ /* 0x000fe200078e00ff */
[----:B------:R-:W-:Y:S02]  /*9e60*/  MOV R81, 0xffffffff ;  /* 0xffffffff00517802 */ /* 0x000fe40000000f00 */
[----:B------:R-:W-:Y:S02]  /*9e70*/  MOV R82, 0x9e90 ;  /* 0x00009e9000527802 */ /* 0x000fe40000000f00 */
[----:B------:R-:W-:Y:S05]  /*9e80*/  CALL.REL.NOINC `($__internal_105_$__cuda_sm70_shflsync_bfly_p) ;  /* 0x0000050000007944 */ /* 0x000fea0003c00000 */
[----:B-1----:R-:W-:Y:S01]  /*9e90*/  FADD.FTZ R81, R86, R81 ;  /* 0x0000005156517221 */ /* 0x002fe20000010000 */
[----:B0-----:R-:W-:Y:S01]  /*9ea0*/  HFMA2.MMA R84, -RZ, RZ, 0, 1.847743988037109375e-06 ;  /* 0x0000001fff547435 */ /* 0x001fe200000001ff */
[----:B------:R-:W-:Y:S02]  /*9eb0*/  IMAD.MOV.U32 R85, RZ, RZ, 0x1 ;  /* 0x00000001ff557424 */ /* 0x000fe400078e00ff */
        /* <DEDUP_REMOVED lines=49> */
[----:B------:R-:W-:Y:S01]  /*a1d0*/  MOV R82, 0xa200 ;  /* 0x0000a20000527802 */ /* 0x000fe20000000f00 */
        /* <DEDUP_REMOVED lines=23> */
[----:B------:R-:W-:Y:S02]  /*a350*/  IMAD.MOV.U32 R85, RZ, RZ, 0x10 ;  /* 0x00000010ff557424 */ /* 0x000fe400078e00ff */
[----:B------:R-:W-:-:S02]  /*a360*/  IMAD.MOV.U32 R81, RZ, RZ, -0x1 ;  /* 0xffffffffff517424 */ /* 0x000fc400078e00ff */
[----:B------:R-:W-:Y:S05]  /*a370*/  CALL.REL.NOINC `($__internal_105_$__cuda_sm70_shflsync_bfly_p) ;  /* 0x0000001000007944 */ /* 0x000fea0003c00000 */
[----:B01----:R-:W-:Y:S05]  /*a380*/  BRA `(.L_x_14156) ;  /* 0xfffff09000007947 */ /* 0x003fea000383ffff */
        .weak           $__internal_105_$__cuda_sm70_shflsync_bfly_p
        .type           $__internal_105_$__cuda_sm70_shflsync_bfly_p,@function
        .size           $__internal_105_$__cuda_sm70_shflsync_bfly_p,(.L_x_22273 - $__internal_105_$__cuda_sm70_shflsync_bfly_p)
$__internal_105_$__cuda_sm70_shflsync_bfly_p:
[----:B------:R-:W-:Y:S01]  /*a390*/  MOV R83, 0x0 ;  /* 0x0000000000537802 */ /* 0x000fe20000000f00 */
[----:B------:R-:W-:Y:S04]  /*a3a0*/  WARPSYNC R81 ;  /* 0x0000005100007348 */ /* 0x000fe80003800000 */
[----:B------:R0:W1:Y:S01]  /*a3b0*/  SHFL.BFLY PT, R81, R86, R85, R84 ;  /* 0x0c00005556517389 */ /* 0x00006200000e0054 */
[----:B------:R-:W-:Y:S05]  /*a3c0*/  RET.REL.NODEC R82 `(_ZN10layer_norm13ln_fwd_kernelINS_13Kernel_traitsI6__halfS2_fS2_fjLj768ELj1ELj4ELj1ELj16ENS_18Kernel_traits_baseILj768ES2_S2_fS2_fjLj128EEEEELb1ELb0ELb0ELb1EEEvNS_9FwdParamsE) ;  /* 0xffff5c3052007950 */ /* 0x000fea0003c3ffff */
.L_x_14157:
        /* <DEDUP_REMOVED lines=11> */
.L_x_22273:


//--------------------- .text._ZN10layer_norm13ln_fwd_kernelINS_13Kernel_traitsI6__halfS2_fS2_fjLj768ELj1ELj4ELj1ELj16ENS_18Kernel_traits_baseILj768ES2_S2_fS2_fjLj128EEEEELb1ELb0ELb1ELb0EEEvNS_9FwdParamsE --------------------------
	.section	.text._ZN10layer_norm13ln_fwd_kernelINS_13Kernel_traitsI6__halfS2_fS2_fjLj768ELj1ELj4ELj1ELj16ENS_18Kernel_traits_baseILj768ES2_S2_fS2_fjLj128EEEEELb1ELb0ELb1ELb0EEEvNS_9FwdParamsE,"ax",@progbits
	.sectioninfo	@"SHI_REGISTERS=125"
	.align	128
        .global         _ZN10layer_norm13ln_fwd_kernelINS_13Kernel_traitsI6__halfS2_fS2_fjLj768ELj1ELj4ELj1ELj16ENS_18Kernel_traits_baseILj768ES2_S2_fS2_fjLj128EEEEELb1ELb0ELb1ELb0EEEvNS_9FwdParamsE
        .type           _ZN10layer_norm13ln_fwd_kernelINS_13Kernel_traitsI6__halfS2_fS2_fjLj768ELj1ELj4ELj1ELj16ENS_18Kernel_traits_baseILj768ES2_S2_fS2_fjLj128EEEEELb1ELb0ELb1ELb0EEEvNS_9FwdParamsE,@function
        .size           _ZN10layer_norm13ln_fwd_kernelINS_13Kernel_traitsI6__halfS2_fS2_fjLj768ELj1ELj4ELj1ELj16ENS_18Kernel_traits_baseILj768ES2_S2_fS2_fjLj128EEEEELb1ELb0ELb1ELb0EEEvNS_9FwdParamsE,(.L_x_22274 - _ZN10layer_norm13ln_fwd_kernelINS_13Kernel_traitsI6__halfS2_fS2_fjLj768ELj1ELj4ELj1ELj16ENS_18Kernel_traits_baseILj768ES2_S2_fS2_fjLj128EEEEELb1ELb0ELb1ELb0EEEvNS_9FwdParamsE)
        .other          _ZN10layer_norm13ln_fwd_kernelINS_13Kernel_traitsI6__halfS2_fS2_fjLj768ELj1ELj4ELj1ELj16ENS_18Kernel_traits_baseILj768ES2_S2_fS2_fjLj128EEEEELb1ELb0ELb1ELb0EEEvNS_9FwdParamsE,@"STO_CUDA_ENTRY STV_DEFAULT"
_ZN10layer_norm13ln_fwd_kernelINS_13Kernel_traitsI6__halfS2_fS2_fjLj768ELj1ELj4ELj1ELj16ENS_18Kernel_traits_baseILj768ES2_S2_fS2_fjLj128EEEEELb1ELb0ELb1ELb0EEEvNS_9FwdParamsE:
.text._ZN10layer_norm13ln_fwd_kernelINS_13Kernel_traitsI6__halfS2_fS2_fjLj768ELj1ELj4ELj1ELj16ENS_18Kernel_traits_baseILj768ES2_S2_fS2_fjLj128EEEEELb1ELb0ELb1ELb0EEEvNS_9FwdParamsE:
        /* <DEDUP_REMOVED lines=99> */
.L_x_14159:
[----:B0-----:R-:W-:Y:S05]  /*0630*/  BSYNC B0 ;  /* 0x0000000000007941 */ /* 0x001fea0003800000 */
.L_x_14158:
        /* <DEDUP_REMOVED lines=13> */
.L_x_14161:
[----:B0-----:R-:W-:Y:S05]  /*0710*/  BSYNC B0 ;  /* 0x0000000000007941 */ /* 0x001fea0003800000 */
.L_x_14160:
        /* <DEDUP_REMOVED lines=12> */
.L_x_14163:
[----:B0-----:R-:W-:Y:S05]  /*07e0*/  BSYNC B0 ;  /* 0x0000000000007941 */ /* 0x001fea0003800000 */
.L_x_14162:
        /* <DEDUP_REMOVED lines=63> */
.L_x_14400:
        /* <DEDUP_REMOVED lines=49> */
.L_x_14170:
[----:B------:R-:W-:Y:S02]  /*0ef0*/  IMAD.MOV.U32 R60, RZ, RZ, R102 ;  /* 0x000000ffff3c7224 */ /* 0x000fe400078e0066 */
.L_x_14171:
[----:B------:R-:W-:Y:S05]  /*0f00*/  BSYNC B3 ;  /* 0x0000000000037941 */ /* 0x000fea0003800000 */
.L_x_14169:
        /* <DEDUP_REMOVED lines=16> */
.L_x_14175:
[----:B------:R-:W-:Y:S05]  /*1010*/  BSYNC B4 ;  /* 0x0000000000047941 */ /* 0x000fea0003800000 */
.L_x_14174:
        /* <DEDUP_REMOVED lines=43> */
.L_x_14173:
[----:B------:R-:W-:Y:S05]  /*12d0*/  BSYNC B3 ;  /* 0x0000000000037941 */ /* 0x000fea0003800000 */
.L_x_14172:
[----:B------:R-:W0:Y:S01]  /*12e0*/  I2F.U32 R36, R60 ;  /* 0x0000003c00247306 */ /* 0x000e220000201000 */
[----:B-----5:R-:W-:Y:S01]  /*12f0*/  HADD2.F32 R37, -RZ, R28.H0_H0 ;  /* 0x2000001cff257230 */ /* 0x020fe20000004100 */
        /* <DEDUP_REMOVED lines=8> */
.L_x_14168:
[----:B0-----:R-:W-:Y:S05]  /*1380*/  BSYNC B2 ;  /* 0x0000000000027941 */ /* 0x001fea0003800000 */
.L_x_14167:
        /* <DEDUP_REMOVED lines=18> */
.L_x_14179:
[----:B------:R-:W-:Y:S02]  /*14b0*/  IMAD.MOV.U32 R62, RZ, RZ, R102 ;  /* 0x000000ffff3e7224 */ /* 0x000fe400078e0066 */
.L_x_14180:
[----:B------:R-:W-:Y:S05]  /*14c0*/  BSYNC B3 ;  /* 0x0000000000037941 */ /* 0x000fea0003800000 */
.L_x_14178:
        /* <DEDUP_REMOVED lines=16> */
.L_x_14184:
[----:B------:R-:W-:Y:S05]  /*15d0*/  BSYNC B4 ;  /* 0x0000000000047941 */ /* 0x000fea0003800000 */
.L_x_14183:
        /* <DEDUP_REMOVED lines=44> */
.L_x_14182:
[----:B------:R-:W-:Y:S05]  /*18a0*/  BSYNC B3 ;  /* 0x0000000000037941 */ /* 0x000fea0003800000 */
.L_x_14181:
[----:B------:R-:W0:Y:S01]  /*18b0*/  I2F.U32 R37, R62 ;  /* 0x0000003e00257306 */ /* 0x000e220000201000 */
[----:B-----5:R-:W-:Y:S01]  /*18c0*/  HADD2.F32 R38, -RZ, R28.H1_H1 ;  /* 0x3000001cff267230 */ /* 0x020fe20000004100 */
        /* <DEDUP_REMOVED lines=8> */
.L_x_14177:
[----:B------:R-:W-:Y:S05]  /*1950*/  BSYNC B2 ;  /* 0x0000000000027941 */ /* 0x000fea0003800000 */
.L_x_14176:
        /* <DEDUP_REMOVED lines=18> */
.L_x_14188:
[----:B------:R-:W-:Y:S02]  /*1a80*/  IMAD.MOV.U32 R62, RZ, RZ, R102 ;  /* 0x000000ffff3e7224 */ /* 0x000fe400078e0066 */
.L_x_14189:
[----:B------:R-:W-:Y:S05]  /*1a90*/  BSYNC B3 ;  /* 0x0000000000037941 */ /* 0x000fea0003800000 */
.L_x_14187:
        /* <DEDUP_REMOVED lines=16> */
.L_x_14193:
[----:B------:R-:W-:Y:S05]  /*1ba0*/  BSYNC B4 ;  /* 0x0000000000047941 */ /* 0x000fea0003800000 */
.L_x_14192:
        /* <DEDUP_REMOVED lines=44> */
.L_x_14191:
[----:B------:R-:W-:Y:S05]  /*1e70*/  BSYNC B3 ;  /* 0x0000000000037941 */ /* 0x000fea0003800000 */
.L_x_14190:
        /* <DEDUP_REMOVED lines=10> */
.L_x_14186:
[----:B------:R-:W-:Y:S05]  /*1f20*/  BSYNC B2 ;  /* 0x0000000000027941 */ /* 0x000fea0003800000 */
.L_x_14185:
        /* <DEDUP_REMOVED lines=18> */
.L_x_14197:
[----:B------:R-:W-:Y:S02]  /*2050*/  IMAD.MOV.U32 R82, RZ, RZ, R102 ;  /* 0x000000ffff527224 */ /* 0x000fe400078e0066 */
.L_x_14198:
[----:B------:R-:W-:Y:S05]  /*2060*/  BSYNC B3 ;  /* 0x0000000000037941 */ /* 0x000fea0003800000 */
.L_x_14196:
        /* <DEDUP_REMOVED lines=16> */
.L_x_14202:
[----:B------:R-:W-:Y:S05]  /*2170*/  BSYNC B4 ;  /* 0x0000000000047941 */ /* 0x000fea0003800000 */
.L_x_14201:
        /* <DEDUP_REMOVED lines=44> */
.L_x_14200:
[----:B------:R-:W-:Y:S05]  /*2440*/  BSYNC B3 ;  /* 0x0000000000037941 */ /* 0x000fea0003800000 */
.L_x_14199:
        /* <DEDUP_REMOVED lines=10> */
.L_x_14195:
[----:B------:R-:W-:Y:S05]  /*24f0*/  BSYNC B2 ;  /* 0x0000000000027941 */ /* 0x000fea0003800000 */
.L_x_14194:
        /* <DEDUP_REMOVED lines=18> */
.L_x_14206:
[----:B------:R-:W-:Y:S02]  /*2620*/  IMAD.MOV.U32 R82, RZ, RZ, R102 ;  /* 0x000000ffff527224 */ /* 0x000fe400078e0066 */
.L_x_14207:
[----:B------:R-:W-:Y:S05]  /*2630*/  BSYNC B3 ;  /* 0x0000000000037941 */ /* 0x000fea0003800000 */
.L_x_14205:
        /* <DEDUP_REMOVED lines=16> */
.L_x_14211:
[----:B------:R-:W-:Y:S05]  /*2740*/  BSYNC B4 ;  /* 0x0000000000047941 */ /* 0x000fea0003800000 */
.L_x_14210:
        /* <DEDUP_REMOVED lines=44> */
.L_x_14209:
[----:B------:R-:W-:Y:S05]  /*2a10*/  BSYNC B3 ;  /* 0x0000000000037941 */ /* 0x000fea0003800000 */
.L_x_14208:
[----:B------:R-:W0:Y:S01]  /*2a20*/  I2F.U32 R40, R82 ;  /* 0x0000005200287306 */ /* 0x000e220000201000 */
[----:B------:R-:W-:Y:S01]  /*2a30*/  HADD2.F32 R41, -RZ, R30.H0_H0 ;  /* 0x2000001eff297230 */ /* 0x000fe20000004100 */
        /* <DEDUP_REMOVED lines=8> */
.L_x_14204:
[----:B------:R-:W-:Y:S05]  /*2ac0*/  BSYNC B2 ;  /* 0x0000000000027941 */ /* 0x000fea0003800000 */
.L_x_14203:
        /* <DEDUP_REMOVED lines=18> */
.L_x_14215:
[----:B------:R-:W-:Y:S02]  /*2bf0*/  IMAD.MOV.U32 R116, RZ, RZ, R102 ;  /* 0x000000ffff747224 */ /* 0x000fe400078e0066 */
.L_x_14216:
[----:B------:R-:W-:Y:S05]  /*2c00*/  BSYNC B3 ;  /* 0x0000000000037941 */ /* 0x000fea0003800000 */
.L_x_14214:
        /* <DEDUP_REMOVED lines=16> */
.L_x_14220:
[----:B------:R-:W-:Y:S05]  /*2d10*/  BSYNC B4 ;  /* 0x0000000000047941 */ /* 0x000fea0003800000 */
.L_x_14219:
        /* <DEDUP_REMOVED lines=44> */
.L_x_14218:
[----:B------:R-:W-:Y:S05]  /*2fe0*/  BSYNC B3 ;  /* 0x0000000000037941 */ /* 0x000fea0003800000 */
.L_x_14217:
[----:B------:R-:W0:Y:S01]  /*2ff0*/  I2F.U32 R41, R116 ;  /* 0x0000007400297306 */ /* 0x000e220000201000 */
[----:B------:R-:W-:Y:S01]  /*3000*/  HADD2.F32 R42, -RZ, R30.H1_H1 ;  /* 0x3000001eff2a7230 */ /* 0x000fe20000004100 */
        /* <DEDUP_REMOVED lines=8> */
.L_x_14213:
[----:B------:R-:W-:Y:S05]  /*3090*/  BSYNC B2 ;  /* 0x0000000000027941 */ /* 0x000fea0003800000 */
.L_x_14212:
        /* <DEDUP_REMOVED lines=18> */
.L_x_14224:
[----:B------:R-:W-:Y:S02]  /*31c0*/  IMAD.MOV.U32 R116, RZ, RZ, R102 ;  /* 0x000000ffff747224 */ /* 0x000fe400078e0066 */
.L_x_14225:
[----:B------:R-:W-:Y:S05]  /*31d0*/  BSYNC B3 ;  /* 0x0000000000037941 */ /* 0x000fea0003800000 */
.L_x_14223:
        /* <DEDUP_REMOVED lines=16> */
.L_x_14229:
[----:B------:R-:W-:Y:S05]  /*32e0*/  BSYNC B4 ;  /* 0x0000000000047941 */ /* 0x000fea0003800000 */
.L_x_14228:
        /* <DEDUP_REMOVED lines=44> */
.L_x_14227:
[----:B------:R-:W-:Y:S05]  /*35b0*/  BSYNC B3 ;  /* 0x0000000000037941 */ /* 0x000fea0003800000 */
.L_x_14226:
        /* <DEDUP_REMOVED lines=10> */
.L_x_14222:
[----:B------:R-:W-:Y:S05]  /*3660*/  BSYNC B2 ;  /* 0x0000000000027941 */ /* 0x000fea0003800000 */
.L_x_14221:
        /* <DEDUP_REMOVED lines=18> */
.L_x_14233:
[----:B------:R-:W-:Y:S02]  /*3790*/  IMAD.MOV.U32 R116, RZ, RZ, R102 ;  /* 0x000000ffff747224 */ /* 0x000fe400078e0066 */
.L_x_14234:
[----:B------:R-:W-:Y:S05]  /*37a0*/  BSYNC B3 ;  /* 0x0000000000037941 */ /* 0x000fea0003800000 */
.L_x_14232:
        /* <DEDUP_REMOVED lines=16> */
.L_x_14238:
[----:B------:R-:W-:Y:S05]  /*38b0*/  BSYNC B4 ;  /* 0x0000000000047941 */ /* 0x000fea0003800000 */
.L_x_14237:
        /* <DEDUP_REMOVED lines=44> */
.L_x_14236:
[----:B------:R-:W-:Y:S05]  /*3b80*/  BSYNC B3 ;  /* 0x0000000000037941 */ /* 0x000fea0003800000 */
.L_x_14235:
        /* <DEDUP_REMOVED lines=10> */
.L_x_14231:
[----:B------:R-:W-:Y:S05]  /*3c30*/  BSYNC B2 ;  /* 0x0000000000027941 */ /* 0x000fea0003800000 */
.L_x_14230:
        /* <DEDUP_REMOVED lines=19> */
[----:B------:R-:W-:Y:S02]  /*3d70*/  LOP3.LUT R63, R63, R119, R83, 0xfe, !PT ;  /* 0x000000773f3f7212 */ /* 0x000fe400078efe53 */
[----:B------:R-:W-:Y:S02]  /*3d80*/  MOV R83, 0x8 ;  /* 0x0000000800537802 */ /* 0x000fe40000000f00 */
[----:B------:R-:W-:Y:S02]  /*3d90*/  LOP3.LUT R62, R60, R82, R62, 0xfe, !PT ;  /* 0x000000523c3e7212 */ /* 0x000fe400078efe3e */
[----:B------:R-:W-:Y:S02]  /*3da0*/  LOP3.LUT R61, R63, R61, RZ, 0xfc, !PT ;  /* 0x0000003d3f3d7212 */ /* 0x000fe400078efcff */
[----:B------:R-:W-:Y:S01]  /*3db0*/  LOP3.LUT R60, R62, 0xff, R103, 0xf8, !PT ;  /* 0x000000ff3e3c7812 */ /* 0x000fe200078ef867 */
[----:B------:R-:W-:-:S05]  /*3dc0*/  IMAD.WIDE.U32 R62, R114, R83, c[0x0][0x190] ;  /* 0x00006400723e7625 */ /* 0x000fca00078e0053 */
[----:B------:R0:W-:Y:S02]  /*3dd0*/  STG.E.64 [R62.64], R60 ;  /* 0x0000003c3e007986 */ /* 0x0001e4000c101b06 */
.L_x_14240:
[----:B------:R-:W-:Y:S05]  /*3de0*/  BSYNC B2 ;  /* 0x0000000000027941 */ /* 0x000fea0003800000 */
.L_x_14239:
[----:B------:R-:W-:Y:S02]  /*3df0*/  IADD3 R115, R115, 0x20, RZ ;  /* 0x0000002073737810 */ /* 0x000fe40007ffe0ff */
[----:B------:R-:W-:Y:S02]  /*3e00*/  IADD3 R114, R114, 0x20, RZ ;  /* 0x0000002072727810 */ /* 0x000fe40007ffe0ff */
.L_x_14166:
[----:B-1----:R-:W-:Y:S05]  /*3e10*/  BSYNC B1 ;  /* 0x0000000000017941 */ /* 0x002fea0003800000 */
.L_x_14165:
        /* <DEDUP_REMOVED lines=31> */
.L_x_14246:
[----:B0-----:R-:W-:Y:S02]  /*4010*/  IMAD.MOV.U32 R60, RZ, RZ, R102 ;  /* 0x000000ffff3c7224 */ /* 0x001fe400078e0066 */
.L_x_14247:
[----:B------:R-:W-:Y:S05]  /*4020*/  BSYNC B3 ;  /* 0x0000000000037941 */ /* 0x000fea0003800000 */
.L_x_14245:
        /* <DEDUP_REMOVED lines=16> */
.L_x_14251:
[----:B------:R-:W-:Y:S05]  /*4130*/  BSYNC B4 ;  /* 0x0000000000047941 */ /* 0x000fea0003800000 */
.L_x_14250:
        /* <DEDUP_REMOVED lines=43> */
.L_x_14249:
[----:B------:R-:W-:Y:S05]  /*43f0*/  BSYNC B3 ;  /* 0x0000000000037941 */ /* 0x000fea0003800000 */
.L_x_14248:
        /* <DEDUP_REMOVED lines=10> */
.L_x_14244:
[----:B-1----:R-:W-:Y:S05]  /*44a0*/  BSYNC B2 ;  /* 0x0000000000027941 */ /* 0x002fea0003800000 */
.L_x_14243:
        /* <DEDUP_REMOVED lines=18> */
.L_x_14255:
[----:B0-----:R-:W-:Y:S02]  /*45d0*/  IMAD.MOV.U32 R62, RZ, RZ, R102 ;  /* 0x000000ffff3e7224 */ /* 0x001fe400078e0066 */
.L_x_14256:
[----:B------:R-:W-:Y:S05]  /*45e0*/  BSYNC B3 ;  /* 0x0000000000037941 */ /* 0x000fea0003800000 */
.L_x_14254:
        /* <DEDUP_REMOVED lines=16> */
.L_x_14260:
[----:B------:R-:W-:Y:S05]  /*46f0*/  BSYNC B4 ;  /* 0x0000000000047941 */ /* 0x000fea0003800000 */
.L_x_14259:
        /* <DEDUP_REMOVED lines=44> */
.L_x_14258:
[----:B------:R-:W-:Y:S05]  /*49c0*/  BSYNC B3 ;  /* 0x0000000000037941 */ /* 0x000fea0003800000 */
.L_x_14257:
        /* <DEDUP_REMOVED lines=10> */
.L_x_14253:
[----:B------:R-:W-:Y:S05]  /*4a70*/  BSYNC B2 ;  /* 0x0000000000027941 */ /* 0x000fea0003800000 */
.L_x_14252:
        /* <DEDUP_REMOVED lines=18> */
.L_x_14264:
[----:B0-----:R-:W-:Y:S02]  /*4ba0*/  IMAD.MOV.U32 R62, RZ, RZ, R102 ;  /* 0x000000ffff3e7224 */ /* 0x001fe400078e0066 */
.L_x_14265:
[----:B------:R-:W-:Y:S05]  /*4bb0*/  BSYNC B3 ;  /* 0x0000000000037941 */ /* 0x000fea0003800000 */
.L_x_14263:
        /* <DEDUP_REMOVED lines=16> */
.L_x_14269:
[----:B------:R-:W-:Y:S05]  /*4cc0*/  BSYNC B4 ;  /* 0x0000000000047941 */ /* 0x000fea0003800000 */
.L_x_14268:
        /* <DEDUP_REMOVED lines=44> */
.L_x_14267:
[----:B------:R-:W-:Y:S05]  /*4f90*/  BSYNC B3 ;  /* 0x0000000000037941 */ /* 0x000fea0003800000 */
.L_x_14266:
        /* <DEDUP_REMOVED lines=10> */
.L_x_14262:
[----:B------:R-:W-:Y:S05]  /*5040*/  BSYNC B2 ;  /* 0x0000000000027941 */ /* 0x000fea0003800000 */
.L_x_14261:
        /* <DEDUP_REMOVED lines=18> */
.L_x_14273:
[----:B------:R-:W-:Y:S02]  /*5170*/  IMAD.MOV.U32 R82, RZ, RZ, R102 ;  /* 0x000000ffff527224 */ /* 0x000fe400078e0066 */
.L_x_14274:
[----:B------:R-:W-:Y:S05]  /*5180*/  BSYNC B3 ;  /* 0x0000000000037941 */ /* 0x000fea0003800000 */
.L_x_14272:
        /* <DEDUP_REMOVED lines=16> */
.L_x_14278:
[----:B------:R-:W-:Y:S05]  /*5290*/  BSYNC B4 ;  /* 0x0000000000047941 */ /* 0x000fea0003800000 */
.L_x_14277:
[----:B------:R-:W-:Y:S01]  /*52a0*/  IMAD.HI.U32 R47, R22, -0x326172a9, RZ ;  /* 0xcd9e8d57162f7827 */ /* 0x000fe200078e00ff */
[----:B------:R-:W-:-:S03]  /*52b0*/  LOP3.LUT R48, R48, UR5, R101, 0x96, !PT ;  /* 0x0000000530307c12 */ /* 0x000fc6000f8e9665 */
[----:B0-----:R-:W-:Y:S01]  /*52c0*/  IMAD R61, R22, -0x326172a9, RZ ;  /* 0xcd9e8d57163d7824 */ /* 0x001fe200078e02ff */
        /* <DEDUP_REMOVED lines=41> */
.L_x_14276:
[----:B------:R-:W-:Y:S05]  /*5560*/  BSYNC B3 ;  /* 0x0000000000037941 */ /* 0x000fea0003800000 */
.L_x_14275:
[----:B------:R-:W1:Y:S01]  /*5570*/  I2F.U32 R47, R82 ;  /* 0x00000052002f7306 */ /* 0x000e620000201000 */
[----:B-----5:R-:W-:Y:S01]  /*5580*/  HADD2.F32 R50, -RZ, R29.H1_H1 ;  /* 0x3000001dff327230 */ /* 0x020fe20000004100 */
        /* <DEDUP_REMOVED lines=8> */
.L_x_14271:
[----:B------:R-:W-:Y:S05]  /*5610*/  BSYNC B2 ;  /* 0x0000000000027941 */ /* 0x000fea0003800000 */
.L_x_14270:
        /* <DEDUP_REMOVED lines=18> */
.L_x_14282:
[----:B------:R-:W-:Y:S02]  /*5740*/  IMAD.MOV.U32 R82, RZ, RZ, R102 ;  /* 0x000000ffff527224 */ /* 0x000fe400078e0066 */
.L_x_14283:
[----:B------:R-:W-:Y:S05]  /*5750*/  BSYNC B3 ;  /* 0x0000000000037941 */ /* 0x000fea0003800000 */
.L_x_14281:
        /* <DEDUP_REMOVED lines=16> */
.L_x_14287:
[----:B------:R-:W-:Y:S05]  /*5860*/  BSYNC B4 ;  /* 0x0000000000047941 */ /* 0x000fea0003800000 */
.L_x_14286:
        /* <DEDUP_REMOVED lines=44> */
.L_x_14285:
[----:B------:R-:W-:Y:S05]  /*5b30*/  BSYNC B3 ;  /* 0x0000000000037941 */ /* 0x000fea0003800000 */
.L_x_14284:
[----:B------:R-:W1:Y:S01]  /*5b40*/  I2F.U32 R48, R82 ;  /* 0x0000005200307306 */ /* 0x000e620000201000 */
[----:B------:R-:W-:Y:S01]  /*5b50*/  HADD2.F32 R51, -RZ, R30.H0_H0 ;  /* 0x2000001eff337230 */ /* 0x000fe20000004100 */
        /* <DEDUP_REMOVED lines=8> */
.L_x_14280:
[----:B------:R-:W-:Y:S05]  /*5be0*/  BSYNC B2 ;  /* 0x0000000000027941 */ /* 0x000fea0003800000 */
.L_x_14279:
        /* <DEDUP_REMOVED lines=18> */
.L_x_14291:
[----:B------:R-:W-:Y:S02]  /*5d10*/  IMAD.MOV.U32 R116, RZ, RZ, R102 ;  /* 0x000000ffff747224 */ /* 0x000fe400078e0066 */
.L_x_14292:
[----:B------:R-:W-:Y:S05]  /*5d20*/  BSYNC B3 ;  /* 0x0000000000037941 */ /* 0x000fea0003800000 */
.L_x_14290:
        /* <DEDUP_REMOVED lines=16> */
.L_x_14296:
[----:B------:R-:W-:Y:S05]  /*5e30*/  BSYNC B4 ;  /* 0x0000000000047941 */ /* 0x000fea0003800000 */
.L_x_14295:
        /* <DEDUP_REMOVED lines=44> */
.L_x_14294:
[----:B------:R-:W-:Y:S05]  /*6100*/  BSYNC B3 ;  /* 0x0000000000037941 */ /* 0x000fea0003800000 */
.L_x_14293:
[----:B------:R-:W1:Y:S01]  /*6110*/  I2F.U32 R49, R116 ;  /* 0x0000007400317306 */ /* 0x000e620000201000 */
[----:B0-----:R-:W-:Y:S01]  /*6120*/  HADD2.F32 R60, -RZ, R30.H1_H1 ;  /* 0x3000001eff3c7230 */ /* 0x001fe20000004100 */
        /* <DEDUP_REMOVED lines=8> */
.L_x_14289:
[----:B------:R-:W-:Y:S05]  /*61b0*/  BSYNC B2 ;  /* 0x0000000000027941 */ /* 0x000fea0003800000 */
.L_x_14288:
        /* <DEDUP_REMOVED lines=18> */
.L_x_14300:
[----:B------:R-:W-:Y:S02]  /*62e0*/  IMAD.MOV.U32 R116, RZ, RZ, R102 ;  /* 0x000000ffff747224 */ /* 0x000fe400078e0066 */
.L_x_14301:
[----:B------:R-:W-:Y:S05]  /*62f0*/  BSYNC B3 ;  /* 0x0000000000037941 */ /* 0x000fea0003800000 */
.L_x_14299:
        /* <DEDUP_REMOVED lines=16> */
.L_x_14305:
[----:B------:R-:W-:Y:S05]  /*6400*/  BSYNC B4 ;  /* 0x0000000000047941 */ /* 0x000fea0003800000 */
.L_x_14304:
        /* <DEDUP_REMOVED lines=44> */
.L_x_14303:
[----:B------:R-:W-:Y:S05]  /*66d0*/  BSYNC B3 ;  /* 0x0000000000037941 */ /* 0x000fea0003800000 */
.L_x_14302:
        /* <DEDUP_REMOVED lines=10> */
.L_x_14298:
[----:B------:R-:W-:Y:S05]  /*6780*/  BSYNC B2 ;  /* 0x0000000000027941 */ /* 0x000fea0003800000 */
.L_x_14297:
        /* <DEDUP_REMOVED lines=18> */
.L_x_14309:
[----:B------:R-:W-:Y:S02]  /*68b0*/  IMAD.MOV.U32 R116, RZ, RZ, R102 ;  /* 0x000000ffff747224 */ /* 0x000fe400078e0066 */
.L_x_14310:
[----:B------:R-:W-:Y:S05]  /*68c0*/  BSYNC B3 ;  /* 0x0000000000037941 */ /* 0x000fea0003800000 */
.L_x_14308:
        /* <DEDUP_REMOVED lines=16> */
.L_x_14314:
[----:B------:R-:W-:Y:S05]  /*69d0*/  BSYNC B4 ;  /* 0x0000000000047941 */ /* 0x000fea0003800000 */
.L_x_14313:
        /* <DEDUP_REMOVED lines=44> */
.L_x_14312:
[----:B------:R-:W-:Y:S05]  /*6ca0*/  BSYNC B3 ;  /* 0x0000000000037941 */ /* 0x000fea0003800000 */
.L_x_14311:
        /* <DEDUP_REMOVED lines=10> */
.L_x_14307:
[----:B------:R-:W-:Y:S05]  /*6d50*/  BSYNC B2 ;  /* 0x0000000000027941 */ /* 0x000fea0003800000 */
.L_x_14306:
        /* <DEDUP_REMOVED lines=26> */
.L_x_14316:
[----:B------:R-:W-:Y:S05]  /*6f00*/  BSYNC B2 ;  /* 0x0000000000027941 */ /* 0x000fea0003800000 */
.L_x_14315:
[----:B------:R-:W-:Y:S02]  /*6f10*/  IADD3 R115, R115, 0x20, RZ ;  /* 0x0000002073737810 */ /* 0x000fe40007ffe0ff */
[----:B------:R-:W-:Y:S02]  /*6f20*/  IADD3 R114, R114, 0x20, RZ ;  /* 0x0000002072727810 */ /* 0x000fe40007ffe0ff */
.L_x_14242:
[----:B------:R-:W-:Y:S05]  /*6f30*/  BSYNC B1 ;  /* 0x0000000000017941 */ /* 0x000fea0003800000 */
.L_x_14241:
        /* <DEDUP_REMOVED lines=30> */
.L_x_14322:
[----:B0-----:R-:W-:Y:S02]  /*7120*/  IMAD.MOV.U32 R60, RZ, RZ, R102 ;  /* 0x000000ffff3c7224 */ /* 0x001fe400078e0066 */
.L_x_14323:
[----:B------:R-:W-:Y:S05]  /*7130*/  BSYNC B3 ;  /* 0x0000000000037941 */ /* 0x000fea0003800000 */
.L_x_14321:
        /* <DEDUP_REMOVED lines=16> */
.L_x_14327:
[----:B------:R-:W-:Y:S05]  /*7240*/  BSYNC B4 ;  /* 0x0000000000047941 */ /* 0x000fea0003800000 */
.L_x_14326:
        /* <DEDUP_REMOVED lines=43> */
.L_x_14325:
[----:B------:R-:W-:Y:S05]  /*7500*/  BSYNC B3 ;  /* 0x0000000000037941 */ /* 0x000fea0003800000 */
.L_x_14324:
        /* <DEDUP_REMOVED lines=10> */
.L_x_14320:
[----:B-1----:R-:W-:Y:S05]  /*75b0*/  BSYNC B2 ;  /* 0x0000000000027941 */ /* 0x002fea0003800000 */
.L_x_14319:
        /* <DEDUP_REMOVED lines=18> */
.L_x_14331:
[----:B0-----:R-:W-:Y:S02]  /*76e0*/  IMAD.MOV.U32 R62, RZ, RZ, R102 ;  /* 0x000000ffff3e7224 */ /* 0x001fe400078e0066 */
.L_x_14332:
[----:B------:R-:W-:Y:S05]  /*76f0*/  BSYNC B3 ;  /* 0x0000000000037941 */ /* 0x000fea0003800000 */
.L_x_14330:
        /* <DEDUP_REMOVED lines=16> */
.L_x_14336:
[----:B------:R-:W-:Y:S05]  /*7800*/  BSYNC B4 ;  /* 0x0000000000047941 */ /* 0x000fea0003800000 */
.L_x_14335:
        /* <DEDUP_REMOVED lines=44> */
.L_x_14334:
[----:B------:R-:W-:Y:S05]  /*7ad0*/  BSYNC B3 ;  /* 0x0000000000037941 */ /* 0x000fea0003800000 */
.L_x_14333:
        /* <DEDUP_REMOVED lines=10> */
.L_x_14329:
[----:B------:R-:W-:Y:S05]  /*7b80*/  BSYNC B2 ;  /* 0x0000000000027941 */ /* 0x000fea0003800000 */
.L_x_14328:
        /* <DEDUP_REMOVED lines=18> */
.L_x_14340:
[----:B0-----:R-:W-:Y:S02]  /*7cb0*/  IMAD.MOV.U32 R62, RZ, RZ, R102 ;  /* 0x000000ffff3e7224 */ /* 0x001fe400078e0066 */
.L_x_14341:
[----:B------:R-:W-:Y:S05]  /*7cc0*/  BSYNC B3 ;  /* 0x0000000000037941 */ /* 0x000fea0003800000 */
.L_x_14339:
        /* <DEDUP_REMOVED lines=16> */
.L_x_14345:
[----:B------:R-:W-:Y:S05]  /*7dd0*/  BSYNC B4 ;  /* 0x0000000000047941 */ /* 0x000fea0003800000 */
.L_x_14344:
        /* <DEDUP_REMOVED lines=44> */
.L_x_14343:
[----:B------:R-:W-:Y:S05]  /*80a0*/  BSYNC B3 ;  /* 0x0000000000037941 */ /* 0x000fea0003800000 */
.L_x_14342:
        /* <DEDUP_REMOVED lines=10> */
.L_x_14338:
[----:B------:R-:W-:Y:S05]  /*8150*/  BSYNC B2 ;  /* 0x0000000000027941 */ /* 0x000fea0003800000 */
.L_x_14337:
        /* <DEDUP_REMOVED lines=18> */
.L_x_14349:
[----:B0-----:R-:W-:Y:S02]  /*8280*/  IMAD.MOV.U32 R82, RZ, RZ, R102 ;  /* 0x000000ffff527224 */ /* 0x001fe400078e0066 */
.L_x_14350:
[----:B------:R-:W-:Y:S05]  /*8290*/  BSYNC B3 ;  /* 0x0000000000037941 */ /* 0x000fea0003800000 */
.L_x_14348:
        /* <DEDUP_REMOVED lines=16> */
.L_x_14354:
[----:B------:R-:W-:Y:S05]  /*83a0*/  BSYNC B4 ;  /* 0x0000000000047941 */ /* 0x000fea0003800000 */
.L_x_14353:
        /* <DEDUP_REMOVED lines=44> */
.L_x_14352:
[----:B------:R-:W-:Y:S05]  /*8670*/  BSYNC B3 ;  /* 0x0000000000037941 */ /* 0x000fea0003800000 */
.L_x_14351:
        /* <DEDUP_REMOVED lines=10> */
.L_x_14347:
[----:B------:R-:W-:Y:S05]  /*8720*/  BSYNC B2 ;  /* 0x0000000000027941 */ /* 0x000fea0003800000 */
.L_x_14346:
        /* <DEDUP_REMOVED lines=18> */
.L_x_14358:
[----:B0-----:R-:W-:Y:S02]  /*8850*/  IMAD.MOV.U32 R82, RZ, RZ, R102 ;  /* 0x000000ffff527224 */ /* 0x001fe400078e0066 */
.L_x_14359:
[----:B------:R-:W-:Y:S05]  /*8860*/  BSYNC B3 ;  /* 0x0000000000037941 */ /* 0x000fea0003800000 */
.L_x_14357:
        /* <DEDUP_REMOVED lines=16> */
.L_x_14363:
[----:B------:R-:W-:Y:S05]  /*8970*/  BSYNC B4 ;  /* 0x0000000000047941 */ /* 0x000fea0003800000 */
.L_x_14362:
        /* <DEDUP_REMOVED lines=44> */
.L_x_14361:
[----:B------:R-:W-:Y:S05]  /*8c40*/  BSYNC B3 ;  /* 0x0000000000037941 */ /* 0x000fea0003800000 */
.L_x_14360:
        /* <DEDUP_REMOVED lines=10> */
.L_x_14356:
[----:B------:R-:W-:Y:S05]  /*8cf0*/  BSYNC B2 ;  /* 0x0000000000027941 */ /* 0x000fea0003800000 */
.L_x_14355:
        /* <DEDUP_REMOVED lines=18> */
.L_x_14367:
[----:B------:R-:W-:Y:S02]  /*8e20*/  IMAD.MOV.U32 R111, RZ, RZ, R102 ;  /* 0x000000ffff6f7224 */ /* 0x000fe400078e0066 */
.L_x_14368:
[----:B------:R-:W-:Y:S05]  /*8e30*/  BSYNC B3 ;  /* 0x0000000000037941 */ /* 0x000fea0003800000 */
.L_x_14366:
        /* <DEDUP_REMOVED lines=16> */
.L_x_14372:
[----:B------:R-:W-:Y:S05]  /*8f40*/  BSYNC B4 ;  /* 0x0000000000047941 */ /* 0x000fea0003800000 */
.L_x_14371:
        /* <DEDUP_REMOVED lines=44> */
.L_x_14370:
[----:B------:R-:W-:Y:S05]  /*9210*/  BSYNC B3 ;  /* 0x0000000000037941 */ /* 0x000fea0003800000 */
.L_x_14369:
        /* <DEDUP_REMOVED lines=10> */
.L_x_14365:
[----:B------:R-:W-:Y:S05]  /*92c0*/  BSYNC B2 ;  /* 0x0000000000027941 */ /* 0x000fea0003800000 */
.L_x_14364:
        /* <DEDUP_REMOVED lines=18> */
.L_x_14376:
[----:B------:R-:W-:Y:S02]  /*93f0*/  IMAD.MOV.U32 R111, RZ, RZ, R102 ;  /* 0x000000ffff6f7224 */ /* 0x000fe400078e0066 */
.L_x_14377:
[----:B------:R-:W-:Y:S05]  /*9400*/  BSYNC B3 ;  /* 0x0000000000037941 */ /* 0x000fea0003800000 */
.L_x_14375:
        /* <DEDUP_REMOVED lines=16> */
.L_x_14381:
[----:B------:R-:W-:Y:S05]  /*9510*/  BSYNC B4 ;  /* 0x0000000000047941 */ /* 0x000fea0003800000 */
.L_x_14380:
        /* <DEDUP_REMOVED lines=44> */
.L_x_14379:
[----:B------:R-:W-:Y:S05]  /*97e0*/  BSYNC B3 ;  /* 0x0000000000037941 */ /* 0x000fea0003800000 */
.L_x_14378:
        /* <DEDUP_REMOVED lines=10> */
.L_x_14374:
[----:B------:R-:W-:Y:S05]  /*9890*/  BSYNC B2 ;  /* 0x0000000000027941 */ /* 0x000fea0003800000 */
.L_x_14373:
        /* <DEDUP_REMOVED lines=18> */
.L_x_14385:
[----:B------:R-:W-:Y:S02]  /*99c0*/  IMAD.MOV.U32 R111, RZ, RZ, R102 ;  /* 0x000000ffff6f7224 */ /* 0x000fe400078e0066 */
.L_x_14386:
[----:B------:R-:W-:Y:S05]  /*99d0*/  BSYNC B3 ;  /* 0x0000000000037941 */ /* 0x000fea0003800000 */
.L_x_14384:
        /* <DEDUP_REMOVED lines=16> */
.L_x_14390:
[----:B------:R-:W-:Y:S05]  /*9ae0*/  BSYNC B4 ;  /* 0x0000000000047941 */ /* 0x000fea0003800000 */
.L_x_14389:
        /* <DEDUP_REMOVED lines=44> */
.L_x_14388:
[----:B------:R-:W-:Y:S05]  /*9db0*/  BSYNC B3 ;  /* 0x0000000000037941 */ /* 0x000fea0003800000 */
.L_x_14387:
        /* <DEDUP_REMOVED lines=10> */
.L_x_14383:
[----:B------:R-:W-:Y:S05]  /*9e60*/  BSYNC B2 ;  /* 0x0000000000027941 */ /* 0x000fea0003800000 */
.L_x_14382:
[----:B------:R-:W-:-:S04]  /*9e70*/  IMAD.MOV.U32 R60, RZ, RZ, 0x20 ;  /* 0x00000020ff3c7424 */ /* 0x000fc800078e00ff */
        /* <DEDUP_REMOVED lines=15> */
[----:B------:R-:W-:-:S02]  /*9f70*/  LOP3.LUT R111, R60, 0xff, R107, 0xf8, !PT ;  /* 0x000000ff3c6f7812 */ /* 0x000fc400078ef86b */
[----:B------:R-:W-:Y:S01]  /*9f80*/  MOV R115, 0x8 ;  /* 0x0000000800737802 */ /* 0x000fe20000000f00 */
[----:B------:R-:W-:Y:S01]  /*9f90*/  IMAD.WIDE.U32 R60, R61, 0x100, RZ ;  /* 0x000001003d3c7825 */ /* 0x000fe200078e00ff */
[----:B------:R-:W-:-:S03]  /*9fa0*/  LOP3.LUT R111, R63, R111, R83, 0xfe, !PT ;  /* 0x0000006f3f6f7212 */ /* 0x000fc600078efe53 */
[----:B------:R-:W-:Y:S01]  /*9fb0*/  IMAD.WIDE.U32 R114, R114, R115, c[0x0][0x190] ;  /* 0x0000640072727625 */ /* 0x000fe200078e0073 */
[----:B------:R-:W-:Y:S02]  /*9fc0*/  LOP3.LUT R60, R60, R82, R62, 0xfe, !PT ;  /* 0x000000523c3c7212 */ /* 0x000fe400078efe3e */
[----:B------:R-:W-:Y:S02]  /*9fd0*/  LOP3.LUT R61, R111, R61, RZ, 0xfc, !PT ;  /* 0x0000003d6f3d7212 */ /* 0x000fe400078efcff */
[----:B------:R-:W-:-:S05]  /*9fe0*/  LOP3.LUT R60, R60, 0xff, R103, 0xf8, !PT ;  /* 0x000000ff3c3c7812 */ /* 0x000fca00078ef867 */
[----:B------:R0:W-:Y:S02]  /*9ff0*/  STG.E.64 [R114.64], R60 ;  /* 0x0000003c72007986 */ /* 0x0001e4000c101b06 */
.L_x_14318:
[----:B------:R-:W-:Y:S05]  /*a000*/  BSYNC B1 ;  /* 0x0000000000017941 */ /* 0x000fea0003800000 */
.L_x_14317:
        /* <DEDUP_REMOVED lines=30> */
.L_x_14401:
        /* <DEDUP_REMOVED lines=69> */
.L_x_14402:
        /* <DEDUP_REMOVED lines=37> */
[----:B------:R-:W-:Y:S01]  /*a890*/  F2FP.PACK_AB R60, R61, R60 ;  /* 0x0000003c3d3c723e */ /* 0x000fe200000000ff */
        /* <DEDUP_REMOVED lines=20> */
.L_x_14396:
[----:B------:R-:W-:Y:S05]  /*a9e0*/  BSYNC B2 ;  /* 0x0000000000027941 */ /* 0x000fea0003800000 */
.L_x_14395:
        /* <DEDUP_REMOVED lines=35> */
.L_x_14398:
[----:B------:R-:W-:Y:S05]  /*ac20*/  BSYNC B2 ;  /* 0x0000000000027941 */ /* 0x000fea0003800000 */
.L_x_14397:
        /* <DEDUP_REMOVED lines=8> */
[----:B------:R-:W-:Y:S01]  /*acb0*/  FADD.FTZ R122, R59, -R113 ;  /* 0x800000713b7a7221 */ /* 0x000fe20000010000 */
[----:B------:R-:W-:Y:S01]  /*acc0*/  HFMA2.MMA R113, -RZ, RZ, 0, 9.5367431640625e-07 ;  /* 0x00000010ff717435 */ /* 0x000fe200000001ff */
        /* <DEDUP_REMOVED lines=22> */
.L_x_14394:
[----:B--2---:R-:W-:Y:S05]  /*ae30*/  BSYNC B1 ;  /* 0x0000000000017941 */ /* 0x004fea0003800000 */
.L_x_14393:
[----:B0-----:R-:W-:-:S04]  /*ae40*/  IMAD.MOV.U32 R61, RZ, RZ, c[0x0][0x160] ;  /* 0x00005800ff3d7624 */ /* 0x001fc800078e00ff */
[----:B------:R-:W-:-:S05]  /*ae50*/  IMAD R18, R61, 0x4, R18 ;  /* 0x000000043d127824 */ /* 0x000fca00078e0212 */
[----:B------:R-:W-:-:S13]  /*ae60*/  ISETP.GE.AND P2, PT, R18, c[0x0][0x164], PT ;  /* 0x0000590012007a0c */ /* 0x000fda0003f46270 */
[----:B------:R-:W-:Y:S01]  /*ae70*/  @P2 CALL.REL.NOINC `(.L_x_14399) ;  /* 0x0000001000002944 */ /* 0x000fe20003c00000 */
[----:B------:R-:W-:Y:S05]  /*ae80*/  BRA `(.L_x_14400) ;  /* 0xffff5d5000007947 */ /* 0x000fea000383ffff */
.L_x_14399:
[----:B------:R-:W-:Y:S05]  /*ae90*/  BSYNC B0 ;  /* 0x0000000000007941 */ /* 0x000fea0003800000 */
.L_x_14164:
[----:B------:R-:W-:Y:S05]  /*aea0*/  EXIT ;  /* 0x000000000000794d */ /* 0x000fea0003800000 */
.L_x_14391:
[----:B------:R-:W-:Y:S01]  /*aeb0*/  MOV R62, R63 ;  /* 0x0000003f003e7202 */ /* 0x000fe20000000f00 */
[----:B------:R-:W-:Y:S01]  /*aec0*/  IMAD.MOV.U32 R111, RZ, RZ, 0x1 ;  /* 0x00000001ff6f7424 */ /* 0x000fe200078e00ff */
[----:B------:R-:W-:Y:S01]  /*aed0*/  MOV R115, 0xffffffff ;  /* 0xffffffff00737802 */ /* 0x000fe20000000f00 */
[----:B------:R-:W-:Y:S01]  /*aee0*/  IMAD.MOV.U32 R114, RZ, RZ, 0x1f ;  /* 0x0000001fff727424 */ /* 0x000fe200078e00ff */
[----:B------:R-:W-:Y:S02]  /*aef0*/  MOV R60, 0xaf10 ;  /* 0x0000af10003c7802 */ /* 0x000fe40000000f00 */
[----:B-----5:R-:W-:Y:S05]  /*af00*/  CALL.REL.NOINC `($__internal_106_$__cuda_sm70_shflsync_bfly_p) ;  /* 0x000006c000007944 */ /* 0x020fea0003c00000 */
[----:B-1----:R-:W-:Y:S01]  /*af10*/  IMAD.MOV.U32 R60, RZ, RZ, R111 ;  /* 0x000000ffff3c7224 */ /* 0x002fe200078e006f */
[----:B0-----:R-:W-:Y:S05]  /*af20*/  BRA `(.L_x_14401) ;  /* 0xfffff2c000007947 */ /* 0x001fea000383ffff */
.L_x_14392:
[----:B------:R-:W-:Y:S01]  /*af30*/  HFMA2.MMA R111, -RZ, RZ, 0, 1.1920928955078125e-07 ;  /* 0x00000002ff6f7435 */ /* 0x000fe200000001ff */
[----:B------:R-:W-:Y:S01]  /*af40*/  IMAD.MOV.U32 R62, RZ, RZ, R116 ;  /* 0x000000ffff3e7224 */ /* 0x000fe200078e0074 */
[----:B------:R-:W-:Y:S01]  /*af50*/  MOV R60, 0xaf90 ;  /* 0x0000af90003c7802 */ /* 0x000fe20000000f00 */
[----:B------:R-:W-:Y:S02]  /*af60*/  IMAD.MOV.U32 R114, RZ, RZ, 0x1f ;  /* 0x0000001fff727424 */ /* 0x000fe400078e00ff */
[----:B------:R-:W-:-:S02]  /*af70*/  IMAD.MOV.U32 R115, RZ, RZ, -0x1 ;  /* 0xffffffffff737424 */ /* 0x000fc400078e00ff */
[----:B0----5:R-:W-:Y:S05]  /*af80*/  CALL.REL.NOINC `($__internal_106_$__cuda_sm70_shflsync_bfly_p) ;  /* 0x0000064000007944 */ /* 0x021fea0003c00000 */
[----:B01----:R-:W-:Y:S01]  /*af90*/  FADD.FTZ R62, R116, R111 ;  /* 0x0000006f743e7221 */ /* 0x003fe20000010000 */
[----:B------:R-:W-:Y:S01]  /*afa0*/  MOV R111, 0x4 ;  /* 0x00000004006f7802 */ /* 0x000fe20000000f00 */
[----:B------:R-:W-:Y:S01]  /*afb0*/  IMAD.MOV.U32 R114, RZ, RZ, 0x1f ;  /* 0x0000001fff727424 */ /* 0x000fe200078e00ff */
[----:B------:R-:W-:Y:S01]  /*afc0*/  MOV R60, 0xaff0 ;  /* 0x0000aff0003c7802 */ /* 0x000fe20000000f00 */
[----:B------:R-:W-:-:S02]  /*afd0*/  IMAD.MOV.U32 R115, RZ, RZ, -0x1 ;  /* 0xffffffffff737424 */ /* 0x000fc400078e00ff */
[----:B------:R-:W-:Y:S05]  /*afe0*/  CALL.REL.NOINC `($__internal_106_$__cuda_sm70_shflsync_bfly_p) ;  /* 0x000005e000007944 */ /* 0x000fea0003c00000 */
[----:B01----:R-:W-:Y:S01]  /*aff0*/  FADD.FTZ R62, R62, R111 ;  /* 0x0000006f3e3e7221 */ /* 0x003fe20000010000 */
[----:B------:R-:W-:Y:S01]  /*b000*/  HFMA2.MMA R111, -RZ, RZ, 0, 4.76837158203125e-07 ;  /* 0x00000008ff6f7435 */ /* 0x000fe200000001ff */
[----:B------:R-:W-:Y:S01]  /*b010*/  IMAD.MOV.U32 R114, RZ, RZ, 0x1f ;  /* 0x0000001fff727424 */ /* 0x000fe200078e00ff */
[----:B------:R-:W-:Y:S01]  /*b020*/  MOV R60, 0xb050 ;  /* 0x0000b050003c7802 */ /* 0x000fe20000000f00 */
[----:B------:R-:W-:-:S03]  /*b030*/  IMAD.MOV.U32 R115, RZ, RZ, -0x1 ;  /* 0xffffffffff737424 */ /* 0x000fc600078e00ff */
[----:B------:R-:W-:Y:S05]  /*b040*/  CALL.REL.NOINC `($__internal_106_$__cuda_sm70_shflsync_bfly_p) ;  /* 0x0000058000007944 */ /* 0x000fea0003c00000 */
[----:B01----:R-:W-:Y:S01]  /*b050*/  FADD.FTZ R62, R62, R111 ;  /* 0x0000006f3e3e7221 */ /* 0x003fe20000010000 */
[----:B------:R-:W-:Y:S01]  /*b060*/  MOV R111, 0x10 ;  /* 0x00000010006f7802 */ /* 0x000fe20000000f00 */
[----:B------:R-:W-:Y:S01]  /*b070*/  IMAD.MOV.U32 R114, RZ, RZ, 0x1f ;  /* 0x0000001fff727424 */ /* 0x000fe200078e00ff */
[----:B------:R-:W-:Y:S01]  /*b080*/  MOV R60, 0xb0b0 ;  /* 0x0000b0b0003c7802 */ /* 0x000fe20000000f00 */
[----:B------:R-:W-:-:S02]  /*b090*/  IMAD.MOV.U32 R115, RZ, RZ, -0x1 ;  /* 0xffffffffff737424 */ /* 0x000fc400078e00ff */
[----:B------:R-:W-:Y:S05]  /*b0a0*/  CALL.REL.NOINC `($__internal_106_$__cuda_sm70_shflsync_bfly_p) ;  /* 0x0000052000007944 */ /* 0x000fea0003c00000 */
[----:B-1----:R-:W-:Y:S01]  /*b0b0*/  FADD.FTZ R83, R62, R111 ;  /* 0x0000006f3e537221 */ /* 0x002fe20000010000 */
        /* <DEDUP_REMOVED lines=54> */
[----:B------:R-:W-:Y:S05]  /*b420*/  CALL.REL.NOINC `($__internal_106_$__cuda_sm70_shflsync_bfly_p) ;  /* 0x000001a000007944 */ /* 0x000fea0003c00000 */
[----:B01----:R-:W-:Y:S01]  /*b430*/  FADD.FTZ R62, R62, R111 ;  /* 0x0000006f3e3e7221 */ /* 0x003fe20000010000 */
[----:B------:R-:W-:Y:S01]  /*b440*/  MOV R111, 0x2 ;  /* 0x00000002006f7802 */ /* 0x000fe20000000f00 */
[----:B------:R-:W-:Y:S01]  /*b450*/  IMAD.MOV.U32 R114, RZ, RZ, 0x1f ;  /* 0x0000001fff727424 */ /* 0x000fe200078e00ff */
[----:B------:R-:W-:Y:S01]  /*b460*/  MOV R60, 0xb490 ;  /* 0x0000b490003c7802 */ /* 0x000fe20000000f00 */
[----:B------:R-:W-:Y:S02]  /*b470*/  IMAD.MOV.U32 R115, RZ, RZ, -0x1 ;  /* 0xffffffffff737424 */ /* 0x000fe400078e00ff */
[----:B------:R-:W-:Y:S05]  /*b480*/  CALL.REL.NOINC `($__internal_106_$__cuda_sm70_shflsync_bfly_p) ;  /* 0x0000014000007944 */ /* 0x000fea0003c00000 */
[----:B01----:R-:W-:Y:S01]  /*b490*/  FADD.FTZ R62, R62, R111 ;  /* 0x0000006f3e3e7221 */ /* 0x003fe20000010000 */
[----:B------:R-:W-:Y:S01]  /*b4a0*/  HFMA2.MMA R111, -RZ, RZ, 0, 2.384185791015625e-07 ;  /* 0x00000004ff6f7435 */ /* 0x000fe200000001ff */
        /* <DEDUP_REMOVED lines=11> */
[----:B------:R-:W-:Y:S01]  /*b560*/  HFMA2.MMA R111, -RZ, RZ, 0, 9.5367431640625e-07 ;  /* 0x00000010ff6f7435 */ /* 0x000fe200000001ff */
[----:B0-----:R-:W-:Y:S01]  /*b570*/  IMAD.MOV.U32 R114, RZ, RZ, 0x1f ;  /* 0x0000001fff727424 */ /* 0x001fe200078e00ff */
[----:B------:R-:W-:Y:S01]  /*b580*/  MOV R60, 0xb5c0 ;  /* 0x0000b5c0003c7802 */ /* 0x000fe20000000f00 */
[----:B------:R-:W-:Y:S01]  /*b590*/  IMAD.MOV.U32 R115, RZ, RZ, -0x1 ;  /* 0xffffffffff737424 */ /* 0x000fe200078e00ff */
[----:B------:R-:W-:-:S02]  /*b5a0*/  MOV R62, R82 ;  /* 0x00000052003e7202 */ /* 0x000fc40000000f00 */
[----:B------:R-:W-:Y:S05]  /*b5b0*/  CALL.REL.NOINC `($__internal_106_$__cuda_sm70_shflsync_bfly_p) ;  /* 0x0000001000007944 */ /* 0x000fea0003c00000 */
[----:B01----:R-:W-:Y:S05]  /*b5c0*/  BRA `(.L_x_14402) ;  /* 0xfffff07000007947 */ /* 0x003fea000383ffff */
        .weak           $__internal_106_$__cuda_sm70_shflsync_bfly_p
        .type           $__internal_106_$__cuda_sm70_shflsync_bfly_p,@function
        .size           $__internal_106_$__cuda_sm70_shflsync_bfly_p,(.L_x_22274 - $__internal_106_$__cuda_sm70_shflsync_bfly_p)
$__internal_106_$__cuda_sm70_shflsync_bfly_p:
[----:B------:R-:W-:Y:S01]  /*b5d0*/  IMAD.MOV.U32 R61, RZ, RZ, 0x0 ;  /* 0x00000000ff3d7424 */ /* 0x000fe200078e00ff */
[----:B------:R-:W-:Y:S04]  /*b5e0*/  WARPSYNC R115 ;  /* 0x0000007300007348 */ /* 0x000fe80003800000 */
[----:B------:R0:W1:Y:S01]  /*b5f0*/  SHFL.BFLY PT, R111, R62, R111, R114 ;  /* 0x0c00006f3e6f7389 */ /* 0x00006200000e0072 */
[----:B------:R-:W-:Y:S05]  /*b600*/  RET.REL.NODEC R60 `(_ZN10layer_norm13ln_fwd_kernelINS_13Kernel_traitsI6__halfS2_fS2_fjLj768ELj1ELj4ELj1ELj16ENS_18Kernel_traits_baseILj768ES2_S2_fS2_fjLj128EEEEELb1ELb0ELb1ELb0EEEvNS_9FwdParamsE) ;  /* 0xffff49f03c007950 */ /* 0x000fea0003c3ffff */
.L_x_14403:
        /* <DEDUP_REMOVED lines=15> */
.L_x_22274:


//--------------------- .text._ZN10layer_norm13ln_fwd_kernelINS_13Kernel_traitsI6__halfS2_fS2_fjLj768ELj1ELj4ELj1ELj16ENS_18Kernel_traits_baseILj768ES2_S2_fS2_fjLj128EEEEELb1ELb0ELb1ELb1EEEvNS_9FwdParamsE --------------------------
	.section	.text._ZN10layer_norm13ln_fwd_kernelINS_13Kernel_traitsI6__halfS2_fS2_fjLj768ELj1ELj4ELj1ELj16ENS_18Kernel_traits_baseILj768ES2_S2_fS2_fjLj128EEEEELb1ELb0ELb1ELb1EEEvNS_9FwdParamsE,"ax",@progbits
	.sectioninfo	@"SHI_REGISTERS=125"
	.align	128
        .global         _ZN10layer_norm13ln_fwd_kernelINS_13Kernel_traitsI6__halfS2_fS2_fjLj768ELj1ELj4ELj1ELj16ENS_18Kernel_traits_baseILj768ES2_S2_fS2_fjLj128EEEEELb1ELb0ELb1ELb1EEEvNS_9FwdParamsE
        .type           _ZN10layer_norm13ln_fwd_kernelINS_13Kernel_traitsI6__halfS2_fS2_fjLj768ELj1ELj4ELj1ELj16ENS_18Kernel_traits_baseILj768ES2_S2_fS2_fjLj128EEEEELb1ELb0ELb1ELb1EEEvNS_9FwdParamsE,@function
        .size           _ZN10layer_norm13ln_fwd_kernelINS_13Kernel_traitsI6__halfS2_fS2_fjLj768ELj1ELj4ELj1ELj16ENS_18Kernel_traits_baseILj768ES2_S2_fS2_fjLj128EEEEELb1ELb0ELb1ELb1EEEvNS_9FwdParamsE,(.L_x_22275 - _ZN10layer_norm13ln_fwd_kernelINS_13Kernel_traitsI6__halfS2_fS2_fjLj768ELj1ELj4ELj1ELj16ENS_18Kernel_traits_baseILj768ES2_S2_fS2_fjLj128EEEEELb1ELb0ELb1ELb1EEEvNS_9FwdParamsE)
        .other          _ZN10layer_norm13ln_fwd_kernelINS_13Kernel_traitsI6__halfS2_fS2_fjLj768ELj1ELj4ELj1ELj16ENS_18Kernel_traits_baseILj768ES2_S2_fS2_fjLj128EEEEELb1ELb0ELb1ELb1EEEvNS_9FwdParamsE,@"STO_CUDA_ENTRY STV_DEFAULT"
_ZN10layer_norm13ln_fwd_kernelINS_13Kernel_traitsI6__halfS2_fS2_fjLj768ELj1ELj4ELj1ELj16ENS_18Kernel_traits_baseILj768ES2_S2_fS2_fjLj128EEEEELb1ELb0ELb1ELb1EEEvNS_9FwdParamsE:
.text._ZN10layer_norm13ln_fwd_kernelINS_13Kernel_traitsI6__halfS2_fS2_fjLj768ELj1ELj4ELj1ELj16ENS_18Kernel_traits_baseILj768ES2_S2_fS2_fjLj128EEEEELb1ELb0ELb1ELb1EEEvNS_9FwdParamsE:
        /* <DEDUP_REMOVED lines=100> */
[--C-:B------:R-:W-:Y:S01]  /*0640*/  HADD2.F32 R2, -RZ, R8.reuse.H0_H0 ;  /* 0x20000008ff027230 */ /* 0x100fe20000004100 */
[----:B------:R-:W-:Y:S01]  /*0650*/  IMAD R37, R38, -0x326172a9, RZ ;  /* 0xcd9e8d5726257824 */ /* 0x000fe200078e02ff */
[----:B------:R-:W-:Y:S01]  /*0660*/  HADD2.F32 R3, -RZ, R8.H1_H1 ;  /* 0x30000008ff037230 */ /* 0x000fe20000004100 */
[----:B------:R-:W-:Y:S01]  /*0670*/  IMAD.HI.U32 R100, R102, -0x326172a9, RZ ;  /* 0xcd9e8d5766647827 */ /* 0x000fe200078e00ff */
[--C-:B------:R-:W-:Y:S01]  /*0680*/  HADD2.F32 R4, -RZ, R9.reuse.H0_H0 ;  /* 0x20000009ff047230 */ /* 0x100fe20000004100 */
[----:B------:R0:W5:Y:S01]  /*0690*/  LDG.E.128 R28, [R12.64] ;  /* 0x000000060c1c7981 */ /* 0x000162000c1e1d00 */
[----:B------:R-:W-:Y:S01]  /*06a0*/  HADD2.F32 R5, -RZ, R9.H1_H1 ;  /* 0x30000009ff057230 */ /* 0x000fe20000004100 */
[----:B------:R-:W-:Y:S01]  /*06b0*/  IMAD.WIDE.U32 R90, R90, -0x2daee0ad, RZ ;  /* 0xd2511f535a5a7825 */ /* 0x000fe200078e00ff */
[--C-:B------:R-:W-:Y:S01]  /*06c0*/  HADD2.F32 R6, -RZ, R10.reuse.H0_H0 ;  /* 0x2000000aff067230 */ /* 0x100fe20000004100 */
[----:B------:R0:W5:Y:S01]  /*06d0*/  LDG.E.128 R24, [R12.64+0x200] ;  /* 0x000200060c187981 */ /* 0x000162000c1e1d00 */
        /* <DEDUP_REMOVED lines=14> */
[--C-:B0-----:R-:W-:Y:S01]  /*07c0*/  HADD2.F32 R12, -RZ, R17.reuse.H0_H0 ;  /* 0x20000011ff0c7230 */ /* 0x101fe20000004100 */
        /* <DEDUP_REMOVED lines=10> */
.L_x_14632:
[----:B------:R-:W-:-:S04]  /*0870*/  IMAD.MOV.U32 R51, RZ, RZ, 0x4 ;  /* 0x00000004ff337424 */ /* 0x000fc800078e00ff */
[----:B------:R-:W-:-:S05]  /*0880*/  IMAD.WIDE R44, R0, R51, c[0x0][0x1d0] ;  /* 0x00007400002c7625 */ /* 0x000fca00078e0233 */
        /* <DEDUP_REMOVED lines=45> */
.L_x_14408:
[----:B------:R-:W-:Y:S02]  /*0b60*/  IMAD.MOV.U32 R48, RZ, RZ, R102 ;  /* 0x000000ffff307224 */ /* 0x000fe400078e0066 */
.L_x_14409:
[----:B------:R-:W-:Y:S05]  /*0b70*/  BSYNC B2 ;  /* 0x0000000000027941 */ /* 0x000fea0003800000 */
.L_x_14407:
        /* <DEDUP_REMOVED lines=16> */
.L_x_14413:
[----:B------:R-:W-:Y:S05]  /*0c80*/  BSYNC B3 ;  /* 0x0000000000037941 */ /* 0x000fea0003800000 */
.L_x_14412:
        /* <DEDUP_REMOVED lines=42> */
.L_x_14411:
[----:B------:R-:W-:Y:S05]  /*0f30*/  BSYNC B2 ;  /* 0x0000000000027941 */ /* 0x000fea0003800000 */
.L_x_14410:
        /* <DEDUP_REMOVED lines=10> */
.L_x_14406:
[----:B0-----:R-:W-:Y:S05]  /*0fe0*/  BSYNC B1 ;  /* 0x0000000000017941 */ /* 0x001fea0003800000 */
.L_x_14405:
        /* <DEDUP_REMOVED lines=18> */
.L_x_14417:
[----:B------:R-:W-:Y:S02]  /*1110*/  MOV R54, R102 ;  /* 0x0000006600367202 */ /* 0x000fe40000000f00 */
.L_x_14418:
[----:B------:R-:W-:Y:S05]  /*1120*/  BSYNC B2 ;  /* 0x0000000000027941 */ /* 0x000fea0003800000 */
.L_x_14416:
        /* <DEDUP_REMOVED lines=16> */
.L_x_14422:
[----:B------:R-:W-:Y:S05]  /*1230*/  BSYNC B3 ;  /* 0x0000000000037941 */ /* 0x000fea0003800000 */
.L_x_14421:
        /* <DEDUP_REMOVED lines=42> */
.L_x_14420:
[----:B------:R-:W-:Y:S05]  /*14e0*/  BSYNC B2 ;  /* 0x0000000000027941 */ /* 0x000fea0003800000 */
.L_x_14419:
        /* <DEDUP_REMOVED lines=10> */
.L_x_14415:
[----:B------:R-:W-:Y:S05]  /*1590*/  BSYNC B1 ;  /* 0x0000000000017941 */ /* 0x000fea0003800000 */
.L_x_14414:
        /* <DEDUP_REMOVED lines=18> */
.L_x_14426:
[----:B------:R-:W-:Y:S02]  /*16c0*/  IMAD.MOV.U32 R54, RZ, RZ, R102 ;  /* 0x000000ffff367224 */ /* 0x000fe400078e0066 */
.L_x_14427:
[----:B------:R-:W-:Y:S05]  /*16d0*/  BSYNC B2 ;  /* 0x0000000000027941 */ /* 0x000fea0003800000 */
.L_x_14425:
        /* <DEDUP_REMOVED lines=16> */
.L_x_14431:
[----:B------:R-:W-:Y:S05]  /*17e0*/  BSYNC B3 ;  /* 0x0000000000037941 */ /* 0x000fea0003800000 */
.L_x_14430:
        /* <DEDUP_REMOVED lines=42> */
.L_x_14429:
[----:B------:R-:W-:Y:S05]  /*1a90*/  BSYNC B2 ;  /* 0x0000000000027941 */ /* 0x000fea0003800000 */
.L_x_14428:
        /* <DEDUP_REMOVED lines=10> */
.L_x_14424:
[----:B------:R-:W-:Y:S05]  /*1b40*/  BSYNC B1 ;  /* 0x0000000000017941 */ /* 0x000fea0003800000 */
.L_x_14423:
        /* <DEDUP_REMOVED lines=18> */
.L_x_14435:
[----:B------:R-:W-:Y:S02]  /*1c70*/  MOV R56, R102 ;  /* 0x0000006600387202 */ /* 0x000fe40000000f00 */
.L_x_14436:
[----:B------:R-:W-:Y:S05]  /*1c80*/  BSYNC B2 ;  /* 0x0000000000027941 */ /* 0x000fea0003800000 */
.L_x_14434:
        /* <DEDUP_REMOVED lines=16> */
.L_x_14440:
[----:B------:R-:W-:Y:S05]  /*1d90*/  BSYNC B3 ;  /* 0x0000000000037941 */ /* 0x000fea0003800000 */
.L_x_14439:
        /* <DEDUP_REMOVED lines=42> */
.L_x_14438:
[----:B------:R-:W-:Y:S05]  /*2040*/  BSYNC B2 ;  /* 0x0000000000027941 */ /* 0x000fea0003800000 */
.L_x_14437:
        /* <DEDUP_REMOVED lines=10> */
.L_x_14433:
[----:B------:R-:W-:Y:S05]  /*20f0*/  BSYNC B1 ;  /* 0x0000000000017941 */ /* 0x000fea0003800000 */
.L_x_14432:
        /* <DEDUP_REMOVED lines=18> */
.L_x_14444:
[----:B------:R-:W-:Y:S02]  /*2220*/  IMAD.MOV.U32 R56, RZ, RZ, R102 ;  /* 0x000000ffff387224 */ /* 0x000fe400078e0066 */
.L_x_14445:
[----:B------:R-:W-:Y:S05]  /*2230*/  BSYNC B2 ;  /* 0x0000000000027941 */ /* 0x000fea0003800000 */
.L_x_14443:
        /* <DEDUP_REMOVED lines=16> */
.L_x_14449:
[----:B------:R-:W-:Y:S05]  /*2340*/  BSYNC B3 ;  /* 0x0000000000037941 */ /* 0x000fea0003800000 */
.L_x_14448:
        /* <DEDUP_REMOVED lines=42> */
.L_x_14447:
[----:B------:R-:W-:Y:S05]  /*25f0*/  BSYNC B2 ;  /* 0x0000000000027941 */ /* 0x000fea0003800000 */
.L_x_14446:
        /* <DEDUP_REMOVED lines=10> */
.L_x_14442:
[----:B------:R-:W-:Y:S05]  /*26a0*/  BSYNC B1 ;  /* 0x0000000000017941 */ /* 0x000fea0003800000 */
.L_x_14441:
        /* <DEDUP_REMOVED lines=18> */
.L_x_14453:
[----:B------:R-:W-:Y:S02]  /*27d0*/  MOV R58, R102 ;  /* 0x00000066003a7202 */ /* 0x000fe40000000f00 */
.L_x_14454:
[----:B------:R-:W-:Y:S05]  /*27e0*/  BSYNC B2 ;  /* 0x0000000000027941 */ /* 0x000fea0003800000 */
.L_x_14452:
        /* <DEDUP_REMOVED lines=16> */
.L_x_14458:
[----:B------:R-:W-:Y:S05]  /*28f0*/  BSYNC B3 ;  /* 0x0000000000037941 */ /* 0x000fea0003800000 */
.L_x_14457:
        /* <DEDUP_REMOVED lines=42> */
.L_x_14456:
[----:B------:R-:W-:Y:S05]  /*2ba0*/  BSYNC B2 ;  /* 0x0000000000027941 */ /* 0x000fea0003800000 */
.L_x_14455:
        /* <DEDUP_REMOVED lines=10> */
.L_x_14451:
[----:B------:R-:W-:Y:S05]  /*2c50*/  BSYNC B1 ;  /* 0x0000000000017941 */ /* 0x000fea0003800000 */
.L_x_14450:
        /* <DEDUP_REMOVED lines=18> */
.L_x_14462:
[----:B------:R-:W-:Y:S02]  /*2d80*/  IMAD.MOV.U32 R58, RZ, RZ, R102 ;  /* 0x000000ffff3a7224 */ /* 0x000fe400078e0066 */
.L_x_14463:
[----:B------:R-:W-:Y:S05]  /*2d90*/  BSYNC B2 ;  /* 0x0000000000027941 */ /* 0x000fea0003800000 */
.L_x_14461:
        /* <DEDUP_REMOVED lines=16> */
.L_x_14467:
[----:B------:R-:W-:Y:S05]  /*2ea0*/  BSYNC B3 ;  /* 0x0000000000037941 */ /* 0x000fea0003800000 */
.L_x_14466:
        /* <DEDUP_REMOVED lines=42> */
.L_x_14465:
[----:B------:R-:W-:Y:S05]  /*3150*/  BSYNC B2 ;  /* 0x0000000000027941 */ /* 0x000fea0003800000 */
.L_x_14464:
        /* <DEDUP_REMOVED lines=10> */
.L_x_14460:
[----:B------:R-:W-:Y:S05]  /*3200*/  BSYNC B1 ;  /* 0x0000000000017941 */ /* 0x000fea0003800000 */
.L_x_14459:
        /* <DEDUP_REMOVED lines=18> */
.L_x_14471:
[----:B------:R-:W-:Y:S02]  /*3330*/  MOV R62, R102 ;  /* 0x00000066003e7202 */ /* 0x000fe40000000f00 */
.L_x_14472:
[----:B------:R-:W-:Y:S05]  /*3340*/  BSYNC B2 ;  /* 0x0000000000027941 */ /* 0x000fea0003800000 */
.L_x_14470:
        /* <DEDUP_REMOVED lines=16> */
.L_x_14476:
[----:B------:R-:W-:Y:S05]  /*3450*/  BSYNC B3 ;  /* 0x0000000000037941 */ /* 0x000fea0003800000 */
.L_x_14475:
        /* <DEDUP_REMOVED lines=42> */
.L_x_14474:
[----:B------:R-:W-:Y:S05]  /*3700*/  BSYNC B2 ;  /* 0x0000000000027941 */ /* 0x000fea0003800000 */
.L_x_14473:
        /* <DEDUP_REMOVED lines=10> */
.L_x_14469:
[----:B------:R-:W-:Y:S05]  /*37b0*/  BSYNC B1 ;  /* 0x0000000000017941 */ /* 0x000fea0003800000 */
.L_x_14468:
        /* <DEDUP_REMOVED lines=30> */
.L_x_14478:
[----:B------:R-:W-:Y:S05]  /*39a0*/  BSYNC B1 ;  /* 0x0000000000017941 */ /* 0x000fea0003800000 */
.L_x_14477:
        /* <DEDUP_REMOVED lines=22> */
.L_x_14482:
[----:B------:R-:W-:Y:S02]  /*3b10*/  IMAD.MOV.U32 R60, RZ, RZ, R102 ;  /* 0x000000ffff3c7224 */ /* 0x000fe400078e0066 */
.L_x_14483:
[----:B------:R-:W-:Y:S05]  /*3b20*/  BSYNC B2 ;  /* 0x0000000000027941 */ /* 0x000fea0003800000 */
.L_x_14481:
        /* <DEDUP_REMOVED lines=16> */
.L_x_14487:
[----:B------:R-:W-:Y:S05]  /*3c30*/  BSYNC B3 ;  /* 0x0000000000037941 */ /* 0x000fea0003800000 */
.L_x_14486:
        /* <DEDUP_REMOVED lines=42> */
.L_x_14485:
[----:B------:R-:W-:Y:S05]  /*3ee0*/  BSYNC B2 ;  /* 0x0000000000027941 */ /* 0x000fea0003800000 */
.L_x_14484:
        /* <DEDUP_REMOVED lines=10> */
.L_x_14480:
[----:B0-----:R-:W-:Y:S05]  /*3f90*/  BSYNC B1 ;  /* 0x0000000000017941 */ /* 0x001fea0003800000 */
.L_x_14479:
        /* <DEDUP_REMOVED lines=18> */
.L_x_14491:
[----:B------:R-:W-:Y:S02]  /*40c0*/  MOV R62, R102 ;  /* 0x00000066003e7202 */ /* 0x000fe40000000f00 */
.L_x_14492:
[----:B------:R-:W-:Y:S05]  /*40d0*/  BSYNC B2 ;  /* 0x0000000000027941 */ /* 0x000fea0003800000 */
.L_x_14490:
        /* <DEDUP_REMOVED lines=16> */
.L_x_14496:
[----:B------:R-:W-:Y:S05]  /*41e0*/  BSYNC B3 ;  /* 0x0000000000037941 */ /* 0x000fea0003800000 */
.L_x_14495:
        /* <DEDUP_REMOVED lines=42> */
.L_x_14494:
[----:B------:R-:W-:Y:S05]  /*4490*/  BSYNC B2 ;  /* 0x0000000000027941 */ /* 0x000fea0003800000 */
.L_x_14493:
        /* <DEDUP_REMOVED lines=10> */
.L_x_14489:
[----:B------:R-:W-:Y:S05]  /*4540*/  BSYNC B1 ;  /* 0x0000000000017941 */ /* 0x000fea0003800000 */
.L_x_14488:
        /* <DEDUP_REMOVED lines=18> */
.L_x_14500:
[----:B------:R-:W-:Y:S02]  /*4670*/  IMAD.MOV.U32 R62, RZ, RZ, R102 ;  /* 0x000000ffff3e7224 */ /* 0x000fe400078e0066 */
.L_x_14501:
[----:B------:R-:W-:Y:S05]  /*4680*/  BSYNC B2 ;  /* 0x0000000000027941 */ /* 0x000fea0003800000 */
.L_x_14499:
        /* <DEDUP_REMOVED lines=16> */
.L_x_14505:
[----:B------:R-:W-:Y:S05]  /*4790*/  BSYNC B3 ;  /* 0x0000000000037941 */ /* 0x000fea0003800000 */
.L_x_14504:
        /* <DEDUP_REMOVED lines=42> */
.L_x_14503:
[----:B------:R-:W-:Y:S05]  /*4a40*/  BSYNC B2 ;  /* 0x0000000000027941 */ /* 0x000fea0003800000 */
.L_x_14502:
        /* <DEDUP_REMOVED lines=10> */
.L_x_14498:
[----:B------:R-:W-:Y:S05]  /*4af0*/  BSYNC B1 ;  /* 0x0000000000017941 */ /* 0x000fea0003800000 */
.L_x_14497:
        /* <DEDUP_REMOVED lines=18> */
.L_x_14509:
[----:B------:R-:W-:Y:S02]  /*4c20*/  MOV R64, R102 ;  /* 0x0000006600407202 */ /* 0x000fe40000000f00 */
.L_x_14510:
[----:B------:R-:W-:Y:S05]  /*4c30*/  BSYNC B2 ;  /* 0x0000000000027941 */ /* 0x000fea0003800000 */
.L_x_14508:
        /* <DEDUP_REMOVED lines=16> */
.L_x_14514:
[----:B------:R-:W-:Y:S05]  /*4d40*/  BSYNC B3 ;  /* 0x0000000000037941 */ /* 0x000fea0003800000 */
.L_x_14513:
        /* <DEDUP_REMOVED lines=42> */
.L_x_14512:
[----:B------:R-:W-:Y:S05]  /*4ff0*/  BSYNC B2 ;  /* 0x0000000000027941 */ /* 0x000fea0003800000 */
.L_x_14511:
        /* <DEDUP_REMOVED lines=10> */
.L_x_14507:
[----:B------:R-:W-:Y:S05]  /*50a0*/  BSYNC B1 ;  /* 0x0000000000017941 */ /* 0x000fea0003800000 */
.L_x_14506:
        /* <DEDUP_REMOVED lines=18> */
.L_x_14518:
[----:B------:R-:W-:Y:S02]  /*51d0*/  IMAD.MOV.U32 R64, RZ, RZ, R102 ;  /* 0x000000ffff407224 */ /* 0x000fe400078e0066 */
.L_x_14519:
[----:B------:R-:W-:Y:S05]  /*51e0*/  BSYNC B2 ;  /* 0x0000000000027941 */ /* 0x000fea0003800000 */
.L_x_14517:
        /* <DEDUP_REMOVED lines=16> */
.L_x_14523:
[----:B------:R-:W-:Y:S05]  /*52f0*/  BSYNC B3 ;  /* 0x0000000000037941 */ /* 0x000fea0003800000 */
.L_x_14522:
        /* <DEDUP_REMOVED lines=42> */
.L_x_14521:
[----:B------:R-:W-:Y:S05]  /*55a0*/  BSYNC B2 ;  /* 0x0000000000027941 */ /* 0x000fea0003800000 */
.L_x_14520:
        /* <DEDUP_REMOVED lines=10> */
.L_x_14516:
[----:B------:R-:W-:Y:S05]  /*5650*/  BSYNC B1 ;  /* 0x0000000000017941 */ /* 0x000fea0003800000 */
.L_x_14515:
        /* <DEDUP_REMOVED lines=18> */
.L_x_14527:
[----:B------:R-:W-:Y:S02]  /*5780*/  MOV R66, R102 ;  /* 0x0000006600427202 */ /* 0x000fe40000000f00 */
.L_x_14528:
[----:B------:R-:W-:Y:S05]  /*5790*/  BSYNC B2 ;  /* 0x0000000000027941 */ /* 0x000fea0003800000 */
.L_x_14526:
        /* <DEDUP_REMOVED lines=16> */
.L_x_14532:
[----:B------:R-:W-:Y:S05]  /*58a0*/  BSYNC B3 ;  /* 0x0000000000037941 */ /* 0x000fea0003800000 */
.L_x_14531:
        /* <DEDUP_REMOVED lines=42> */
.L_x_14530:
[----:B------:R-:W-:Y:S05]  /*5b50*/  BSYNC B2 ;  /* 0x0000000000027941 */ /* 0x000fea0003800000 */
.L_x_14529:
        /* <DEDUP_REMOVED lines=10> */
.L_x_14525:
[----:B------:R-:W-:Y:S05]  /*5c00*/  BSYNC B1 ;  /* 0x0000000000017941 */ /* 0x000fea0003800000 */
.L_x_14524:
        /* <DEDUP_REMOVED lines=18> */
.L_x_14536:
[----:B------:R-:W-:Y:S02]  /*5d30*/  IMAD.MOV.U32 R66, RZ, RZ, R102 ;  /* 0x000000ffff427224 */ /* 0x000fe400078e0066 */
.L_x_14537:
[----:B------:R-:W-:Y:S05]  /*5d40*/  BSYNC B2 ;  /* 0x0000000000027941 */ /* 0x000fea0003800000 */
.L_x_14535:
        /* <DEDUP_REMOVED lines=16> */
.L_x_14541:
[----:B------:R-:W-:Y:S05]  /*5e50*/  BSYNC B3 ;  /* 0x0000000000037941 */ /* 0x000fea0003800000 */
.L_x_14540:
        /* <DEDUP_REMOVED lines=42> */
.L_x_14539:
[----:B------:R-:W-:Y:S05]  /*6100*/  BSYNC B2 ;  /* 0x0000000000027941 */ /* 0x000fea0003800000 */
.L_x_14538:
        /* <DEDUP_REMOVED lines=10> */
.L_x_14534:
[----:B------:R-:W-:Y:S05]  /*61b0*/  BSYNC B1 ;  /* 0x0000000000017941 */ /* 0x000fea0003800000 */
.L_x_14533:
        /* <DEDUP_REMOVED lines=18> */
.L_x_14545:
[----:B------:R-:W-:Y:S02]  /*62e0*/  MOV R86, R102 ;  /* 0x0000006600567202 */ /* 0x000fe40000000f00 */
.L_x_14546:
[----:B------:R-:W-:Y:S05]  /*62f0*/  BSYNC B2 ;  /* 0x0000000000027941 */ /* 0x000fea0003800000 */
.L_x_14544:
        /* <DEDUP_REMOVED lines=16> */
.L_x_14550:
[----:B------:R-:W-:Y:S05]  /*6400*/  BSYNC B3 ;  /* 0x0000000000037941 */ /* 0x000fea0003800000 */
.L_x_14549:
        /* <DEDUP_REMOVED lines=42> */
.L_x_14548:
[----:B------:R-:W-:Y:S05]  /*66b0*/  BSYNC B2 ;  /* 0x0000000000027941 */ /* 0x000fea0003800000 */
.L_x_14547:
        /* <DEDUP_REMOVED lines=10> */
.L_x_14543:
[----:B------:R-:W-:Y:S05]  /*6760*/  BSYNC B1 ;  /* 0x0000000000017941 */ /* 0x000fea0003800000 */
.L_x_14542:
        /* <DEDUP_REMOVED lines=29> */
.L_x_14552:
[----:B------:R-:W-:Y:S05]  /*6940*/  BSYNC B1 ;  /* 0x0000000000017941 */ /* 0x000fea0003800000 */
.L_x_14551:
        /* <DEDUP_REMOVED lines=22> */
.L_x_14556:
[----:B------:R-:W-:Y:S02]  /*6ab0*/  IMAD.MOV.U32 R84, RZ, RZ, R102 ;  /* 0x000000ffff547224 */ /* 0x000fe400078e0066 */
.L_x_14557:
[----:B------:R-:W-:Y:S05]  /*6ac0*/  BSYNC B2 ;  /* 0x0000000000027941 */ /* 0x000fea0003800000 */
.L_x_14555:
        /* <DEDUP_REMOVED lines=16> */
.L_x_14561:
[----:B------:R-:W-:Y:S05]  /*6bd0*/  BSYNC B3 ;  /* 0x0000000000037941 */ /* 0x000fea0003800000 */
.L_x_14560:
        /* <DEDUP_REMOVED lines=42> */
.L_x_14559:
[----:B------:R-:W-:Y:S05]  /*6e80*/  BSYNC B2 ;  /* 0x0000000000027941 */ /* 0x000fea0003800000 */
.L_x_14558:
        /* <DEDUP_REMOVED lines=10> */
.L_x_14554:
[----:B0-----:R-:W-:Y:S05]  /*6f30*/  BSYNC B1 ;  /* 0x0000000000017941 */ /* 0x001fea0003800000 */
.L_x_14553:
        /* <DEDUP_REMOVED lines=18> */
.L_x_14565:
[----:B------:R-:W-:Y:S02]  /*7060*/  IMAD.MOV.U32 R86, RZ, RZ, R102 ;  /* 0x000000ffff567224 */ /* 0x000fe400078e0066 */
.L_x_14566:
[----:B------:R-:W-:Y:S05]  /*7070*/  BSYNC B2 ;  /* 0x0000000000027941 */ /* 0x000fea0003800000 */
.L_x_14564:
        /* <DEDUP_REMOVED lines=16> */
.L_x_14570:
[----:B------:R-:W-:Y:S05]  /*7180*/  BSYNC B3 ;  /* 0x0000000000037941 */ /* 0x000fea0003800000 */
.L_x_14569:
        /* <DEDUP_REMOVED lines=42> */
.L_x_14568:
[----:B------:R-:W-:Y:S05]  /*7430*/  BSYNC B2 ;  /* 0x0000000000027941 */ /* 0x000fea0003800000 */
.L_x_14567:
[----:B------:R-:W0:Y:S01]  /*7440*/  I2F.U32 R61, R86 ;  /* 0x00000056003d7306 */ /* 0x000e220000201000 */
[----:B------:R-:W-:Y:S01]  /*7450*/  HFMA2.MMA R62, -RZ, RZ, 0.1171875, 0 ;  /* 0x2f800000ff3e7435 */ /* 0x000fe200000001ff */
[----:B-----5:R-:W-:-:S05]  /*7460*/  HADD2.F32 R64, -RZ, R40.H1_H1 ;  /* 0x30000028ff407230 */ /* 0x020fca0000004100 */
[----:B------:R-:W-:-:S04]  /*7470*/  FMUL.FTZ R64, R64, c[0x0][0x1ec] ;  /* 0x00007b0040407a20 */ /* 0x000fc80000410000 */
[----:B------:R-:W-:Y:S02]  /*7480*/  FMUL.FTZ R64, R64, c[0x0][0x1e8] ;  /* 0x00007a0040407a20 */ /* 0x000fe40000410000 */
[----:B0-----:R-:W-:-:S05]  /*7490*/  FFMA.FTZ R61, R61, R62, 1.1641532182693481445e-10 ;  /* 0x2f0000003d3d7423 */ /* 0x001fca000001003e */
[----:B------:R-:W-:-:S04]  /*74a0*/  FSETP.GTU.FTZ.AND P1, PT, R61, c[0x0][0x1e4], PT ;  /* 0x000079003d007a0b */ /* 0x000fc80003f3c000 */
[----:B------:R-:W-:Y:S02]  /*74b0*/  FSEL R61, R64, RZ, !P1 ;  /* 0x000000ff403d7208 */ /* 0x000fe40004800000 */
[----:B------:R-:W-:-:S03]  /*74c0*/  SEL R79, RZ, 0x1, P1 ;  /* 0x00000001ff4f7807 */ /* 0x000fc60000800000 */
[----:B------:R-:W-:Y:S02]  /*74d0*/  @P0 FADD.FTZ R61, R33, R61 ;  /* 0x0000003d213d0221 */ /* 0x000fe40000010000 */
.L_x_14563:
[----:B------:R-:W-:Y:S05]  /*74e0*/  BSYNC B1 ;  /* 0x0000000000017941 */ /* 0x000fea0003800000 */
.L_x_14562:
        /* <DEDUP_REMOVED lines=18> */
.L_x_14574:
[----:B------:R-:W-:Y:S02]  /*7610*/  IMAD.MOV.U32 R86, RZ, RZ, R102 ;  /* 0x000000ffff567224 */ /* 0x000fe400078e0066 */
.L_x_14575:
[----:B------:R-:W-:Y:S05]  /*7620*/  BSYNC B2 ;  /* 0x0000000000027941 */ /* 0x000fea0003800000 */
.L_x_14573:
        /* <DEDUP_REMOVED lines=16> */
.L_x_14579:
[----:B------:R-:W-:Y:S05]  /*7730*/  BSYNC B3 ;  /* 0x0000000000037941 */ /* 0x000fea0003800000 */
.L_x_14578:
        /* <DEDUP_REMOVED lines=42> */
.L_x_14577:
[----:B------:R-:W-:Y:S05]  /*79e0*/  BSYNC B2 ;  /* 0x0000000000027941 */ /* 0x000fea0003800000 */
.L_x_14576:
        /* <DEDUP_REMOVED lines=10> */
.L_x_14572:
[----:B------:R-:W-:Y:S05]  /*7a90*/  BSYNC B1 ;  /* 0x0000000000017941 */ /* 0x000fea0003800000 */
.L_x_14571:
        /* <DEDUP_REMOVED lines=18> */
.L_x_14583:
[----:B------:R-:W-:Y:S02]  /*7bc0*/  IMAD.MOV.U32 R88, RZ, RZ, R102 ;  /* 0x000000ffff587224 */ /* 0x000fe400078e0066 */
.L_x_14584:
[----:B------:R-:W-:Y:S05]  /*7bd0*/  BSYNC B2 ;  /* 0x0000000000027941 */ /* 0x000fea0003800000 */
.L_x_14582:
        /* <DEDUP_REMOVED lines=16> */
.L_x_14588:
[----:B------:R-:W-:Y:S05]  /*7ce0*/  BSYNC B3 ;  /* 0x0000000000037941 */ /* 0x000fea0003800000 */
.L_x_14587:
        /* <DEDUP_REMOVED lines=42> */
.L_x_14586:
[----:B------:R-:W-:Y:S05]  /*7f90*/  BSYNC B2 ;  /* 0x0000000000027941 */ /* 0x000fea0003800000 */
.L_x_14585:
        /* <DEDUP_REMOVED lines=10> */
.L_x_14581:
[----:B------:R-:W-:Y:S05]  /*8040*/  BSYNC B1 ;  /* 0x0000000000017941 */ /* 0x000fea0003800000 */
.L_x_14580:
        /* <DEDUP_REMOVED lines=18> */
.L_x_14592:
[----:B------:R-:W-:Y:S02]  /*8170*/  IMAD.MOV.U32 R88, RZ, RZ, R102 ;  /* 0x000000ffff587224 */ /* 0x000fe400078e0066 */
.L_x_14593:
[----:B------:R-:W-:Y:S05]  /*8180*/  BSYNC B2 ;  /* 0x0000000000027941 */ /* 0x000fea0003800000 */
.L_x_14591:
        /* <DEDUP_REMOVED lines=16> */
.L_x_14597:
[----:B------:R-:W-:Y:S05]  /*8290*/  BSYNC B3 ;  /* 0x0000000000037941 */ /* 0x000fea0003800000 */
.L_x_14596:
        /* <DEDUP_REMOVED lines=42> */
.L_x_14595:
[----:B------:R-:W-:Y:S05]  /*8540*/  BSYNC B2 ;  /* 0x0000000000027941 */ /* 0x000fea0003800000 */
.L_x_14594:
        /* <DEDUP_REMOVED lines=10> */
.L_x_14590:
[----:B------:R-:W-:Y:S05]  /*85f0*/  BSYNC B1 ;  /* 0x0000000000017941 */ /* 0x000fea0003800000 */
.L_x_14589:
        /* <DEDUP_REMOVED lines=18> */
.L_x_14601:
[----:B------:R-:W-:Y:S02]  /*8720*/  IMAD.MOV.U32 R99, RZ, RZ, R102 ;  /* 0x000000ffff637224 */ /* 0x000fe400078e0066 */
.L_x_14602:
[----:B------:R-:W-:Y:S05]  /*8730*/  BSYNC B2 ;  /* 0x0000000000027941 */ /* 0x000fea0003800000 */
.L_x_14600:
        /* <DEDUP_REMOVED lines=16> */
.L_x_14606:
[----:B------:R-:W-:Y:S05]  /*8840*/  BSYNC B3 ;  /* 0x0000000000037941 */ /* 0x000fea0003800000 */
.L_x_14605:
        /* <DEDUP_REMOVED lines=42> */
.L_x_14604:
[----:B------:R-:W-:Y:S05]  /*8af0*/  BSYNC B2 ;  /* 0x0000000000027941 */ /* 0x000fea0003800000 */
.L_x_14603:
[----:B------:R-:W0:Y:S01]  /*8b00*/  I2F.U32 R65, R99 ;  /* 0x0000006300417306 */ /* 0x000e220000201000 */
[----:B------:R-:W-:Y:S01]  /*8b10*/  HFMA2.MMA R66, -RZ, RZ, 0.1171875, 0 ;  /* 0x2f800000ff427435 */ /* 0x000fe200000001ff */
[----:B------:R-:W-:-:S05]  /*8b20*/  HADD2.F32 R83, -RZ, R42.H1_H1 ;  /* 0x3000002aff537230 */ /* 0x000fca0000004100 */
[----:B------:R-:W-:-:S04]  /*8b30*/  FMUL.FTZ R83, R83, c[0x0][0x1ec] ;  /* 0x00007b0053537a20 */ /* 0x000fc80000410000 */
[----:B0-----:R-:W-:-:S05]  /*8b40*/  FFMA.FTZ R65, R65, R66, 1.1641532182693481445e-10 ;  /* 0x2f00000041417423 */ /* 0x001fca0000010042 */
[----:B------:R-:W-:Y:S01]  /*8b50*/  FSETP.GTU.FTZ.AND P1, PT, R65, c[0x0][0x1e4], PT ;  /* 0x0000790041007a0b */ /* 0x000fe20003f3c000 */
[----:B------:R-:W-:-:S03]  /*8b60*/  FMUL.FTZ R65, R83, c[0x0][0x1e8] ;  /* 0x00007a0053417a20 */ /* 0x000fc60000410000 */
[----:B------:R-:W-:Y:S02]  /*8b70*/  SEL R83, RZ, 0x1, P1 ;  /* 0x00000001ff537807 */ /* 0x000fe40000800000 */
[----:B------:R-:W-:-:S05]  /*8b80*/  FSEL R65, R65, RZ, !P1 ;  /* 0x000000ff41417208 */ /* 0x000fca0004800000 */
[----:B------:R-:W-:Y:S02]  /*8b90*/  @P0 FADD.FTZ R65, R37, R65 ;  /* 0x0000004125410221 */ /* 0x000fe40000010000 */
.L_x_14599:
[----:B------:R-:W-:Y:S05]  /*8ba0*/  BSYNC B1 ;  /* 0x0000000000017941 */ /* 0x000fea0003800000 */
.L_x_14598:
        /* <DEDUP_REMOVED lines=18> */
.L_x_14610:
[----:B------:R-:W-:Y:S02]  /*8cd0*/  IMAD.MOV.U32 R99, RZ, RZ, R102 ;  /* 0x000000ffff637224 */ /* 0x000fe400078e0066 */
.L_x_14611:
[----:B------:R-:W-:Y:S05]  /*8ce0*/  BSYNC B2 ;  /* 0x0000000000027941 */ /* 0x000fea0003800000 */
.L_x_14609:
        /* <DEDUP_REMOVED lines=16> */
.L_x_14615:
[----:B------:R-:W-:Y:S05]  /*8df0*/  BSYNC B3 ;  /* 0x0000000000037941 */ /* 0x000fea0003800000 */
.L_x_14614:
        /* <DEDUP_REMOVED lines=42> */
.L_x_14613:
[----:B------:R-:W-:Y:S05]  /*90a0*/  BSYNC B2 ;  /* 0x0000000000027941 */ /* 0x000fea0003800000 */
.L_x_14612:
        /* <DEDUP_REMOVED lines=10> */
.L_x_14608:
[----:B------:R-:W-:Y:S05]  /*9150*/  BSYNC B1 ;  /* 0x0000000000017941 */ /* 0x000fea0003800000 */
.L_x_14607:
        /* <DEDUP_REMOVED lines=18> */
.L_x_14619:
[----:B------:R-:W-:Y:S02]  /*9280*/  IMAD.MOV.U32 R99, RZ, RZ, R102 ;  /* 0x000000ffff637224 */ /* 0x000fe400078e0066 */
.L_x_14620:
[----:B------:R-:W-:Y:S05]  /*9290*/  BSYNC B2 ;  /* 0x0000000000027941 */ /* 0x000fea0003800000 */
.L_x_14618:
        /* <DEDUP_REMOVED lines=16> */
.L_x_14624:
[----:B------:R-:W-:Y:S05]  /*93a0*/  BSYNC B3 ;  /* 0x0000000000037941 */ /* 0x000fea0003800000 */
.L_x_14623:
        /* <DEDUP_REMOVED lines=43> */
.L_x_14622:
[----:B------:R-:W-:Y:S05]  /*9660*/  BSYNC B2 ;  /* 0x0000000000027941 */ /* 0x000fea0003800000 */
.L_x_14621:
        /* <DEDUP_REMOVED lines=10> */
.L_x_14617:
[----:B------:R-:W-:Y:S05]  /*9710*/  BSYNC B1 ;  /* 0x0000000000017941 */ /* 0x000fea0003800000 */
.L_x_14616:
        /* <DEDUP_REMOVED lines=45> */
[----:B------:R-:W-:Y:S02]  /*99f0*/  LOP3.LUT R85, R97, R85, RZ, 0xfc, !PT ;  /* 0x0000005561557212 */ /* 0x000fe400078efcff */
[----:B------:R-:W-:Y:S01]  /*9a00*/  LOP3.LUT R84, R99, 0xff, R78, 0xf8, !PT ;  /* 0x000000ff63547812 */ /* 0x000fe200078ef84e */
[----:B------:R-:W-:-:S05]  /*9a10*/  IMAD.WIDE.U32 R98, R98, R105, c[0x0][0x190] ;  /* 0x0000640062627625 */ /* 0x000fca00078e0069 */
[----:B------:R0:W-:Y:S02]  /*9a20*/  STG.E.64 [R98.64], R84 ;  /* 0x0000005462007986 */ /* 0x0001e4000c101b06 */
.L_x_14626:
[----:B0-----:R-:W-:Y:S05]  /*9a30*/  BSYNC B1 ;  /* 0x0000000000017941 */ /* 0x001fea0003800000 */
.L_x_14625:
[----:B------:R-:W-:Y:S01]  /*9a40*/  FADD.FTZ R97, R104, R67 ;  /* 0x0000004368617221 */ /* 0x000fe20000010000 */
[----:B------:R-:W-:Y:S05]  /*9a50*/  BRA.DIV ~URZ, `(.L_x_14627) ;  /* 0x00000da27f007947 */ /* 0x000fea000b800000 */
[----:B------:R0:W1:Y:S02]  /*9a60*/  SHFL.BFLY PT, R84, R97, 0x1, 0x1f ;  /* 0x0c201f0061547f89 */ /* 0x00006400000e0000 */
.L_x_14633:
        /* <DEDUP_REMOVED lines=68> */
.L_x_14634:
        /* <DEDUP_REMOVED lines=17> */
[----:B-1----:R-:W-:Y:S01]  /*9fc0*/  FSEL R89, R89, RZ, !P1 ;  /* 0x000000ff59597208 */ /* 0x002fe20004800000 */
[----:B------:R-:W-:Y:S01]  /*9fd0*/  HADD2.F32 R85, -RZ, R31.H1_H1 ;  /* 0x3000001fff557230 */ /* 0x000fe20000004100 */
[----:B------:R-:W-:Y:S02]  /*9fe0*/  IADD3 R94, R94, -0x1, RZ ;  /* 0xffffffff5e5e7810 */ /* 0x000fe40007ffe0ff */
[----:B------:R-:W-:Y:S01]  /*9ff0*/  LOP3.LUT R93, R93, 0x1f, RZ, 0xc0, !PT ;  /* 0x0000001f5d5d7812 */ /* 0x000fe200078ec0ff */
[C---:B------:R-:W-:Y:S02]  /*a000*/  FADD.FTZ R62, -R89.reuse, R62 ;  /* 0x0000003e593e7221 */ /* 0x040fe40000010100 */
[----:B------:R-:W-:Y:S02]  /*a010*/  IMAD R94, R94, c[0x0][0x168], RZ ;  /* 0x00005a005e5e7a24 */ /* 0x000fe400078e02ff */
[C---:B------:R-:W-:Y:S02]  /*a020*/  FADD.FTZ R50, -R89.reuse, R50 ;  /* 0x0000003259327221 */ /* 0x040fe40000010100 */
[----:B------:R-:W-:-:S02]  /*a030*/  FADD.FTZ R96, -R89, R51 ;  /* 0x0000003359607221 */ /* 0x000fc40000010100 */
[C---:B------:R-:W-:Y:S02]  /*a040*/  FADD.FTZ R58, -R89.reuse, R58 ;  /* 0x0000003a593a7221 */ /* 0x040fe40000010100 */
[----:B------:R-:W-:Y:S01]  /*a050*/  FADD.FTZ R110, -R89, R59 ;  /* 0x0000003b596e7221 */ /* 0x000fe20000010100 */
[----:B------:R-:W-:Y:S01]  /*a060*/  SHF.R.S32.HI R59, RZ, 0x1f, R94 ;  /* 0x0000001fff3b7819 */ /* 0x000fe2000001145e */
[----:B------:R-:W-:Y:S01]  /*a070*/  FMUL.FTZ R51, R97, R62 ;  /* 0x0000003e61337220 */ /* 0x000fe20000410000 */
[----:B------:R-:W-:Y:S01]  /*a080*/  HADD2.F32 R62, -RZ, R31.H0_H0 ;  /* 0x2000001fff3e7230 */ /* 0x000fe20000004100 */
[----:B------:R-:W-:Y:S02]  /*a090*/  FADD.FTZ R122, -R89, R67 ;  /* 0x00000043597a7221 */ /* 0x000fe40000010100 */
[----:B------:R-:W-:Y:S02]  /*a0a0*/  FMUL.FTZ R67, R97, R50 ;  /* 0x0000003261437220 */ /* 0x000fe40000410000 */
[----:B------:R-:W-:-:S02]  /*a0b0*/  FADD.FTZ R46, -R89, R46 ;  /* 0x0000002e592e7221 */ /* 0x000fc40000010100 */
[----:B------:R-:W-:Y:S01]  /*a0c0*/  FMUL.FTZ R87, R97, R58 ;  /* 0x0000003a61577220 */ /* 0x000fe20000410000 */
[----:B------:R-:W-:Y:S01]  /*a0d0*/  LEA.HI R58, R59, R94, RZ, 0x3 ;  /* 0x0000005e3b3a7211 */ /* 0x000fe200078f18ff */
[----:B------:R-:W-:Y:S01]  /*a0e0*/  FFMA.FTZ R59, R67, R62, R8 ;  /* 0x0000003e433b7223 */ /* 0x000fe20000010008 */
[----:B------:R-:W-:Y:S01]  /*a0f0*/  HADD2.F32 R67, -RZ, R29.H0_H0 ;  /* 0x2000001dff437230 */ /* 0x000fe20000004100 */
[----:B------:R-:W-:Y:S01]  /*a100*/  FADD.FTZ R118, -R89, R65 ;  /* 0x0000004159767221 */ /* 0x000fe20000010100 */
[----:B------:R-:W-:Y:S01]  /*a110*/  LEA.HI.SX32 R58, R58, R93, 0x1d ;  /* 0x0000005d3a3a7211 */ /* 0x000fe200078feaff */
[----:B------:R-:W-:Y:S02]  /*a120*/  FMUL.FTZ R65, R97, R46 ;  /* 0x0000002e61417220 */ /* 0x000fe40000410000 */
[C---:B------:R-:W-:Y:S02]  /*a130*/  FADD.FTZ R86, -R89.reuse, R47 ;  /* 0x0000002f59567221 */ /* 0x040fe40000010100 */
[----:B------:R-:W-:-:S02]  /*a140*/  FADD.FTZ R44, -R89, R44 ;  /* 0x0000002c592c7221 */ /* 0x000fc40000010100 */
[----:B------:R-:W-:Y:S02]  /*a150*/  FADD.FTZ R120, -R89, R66 ;  /* 0x0000004259787221 */ /* 0x000fe40000010100 */
[----:B------:R-:W-:Y:S01]  /*a160*/  FFMA.FTZ R65, R65, R67, R4 ;  /* 0x0000004341417223 */ /* 0x000fe20000010004 */
[----:B------:R-:W-:Y:S01]  /*a170*/  HADD2.F32 R67, -RZ, R28.H0_H0 ;  /* 0x2000001cff437230 */ /* 0x000fe20000004100 */
[----:B------:R-:W-:Y:S02]  /*a180*/  FADD.FTZ R108, -R89, R57 ;  /* 0x00000039596c7221 */ /* 0x000fe40000010100 */
[----:B------:R-:W-:Y:S01]  /*a190*/  FMUL.FTZ R66, R97, R86 ;  /* 0x0000005661427220 */ /* 0x000fe20000410000 */
[----:B------:R-:W-:Y:S01]  /*a1a0*/  HADD2.F32 R86, -RZ, R27.H0_H0 ;  /* 0x2000001bff567230 */ /* 0x000fe20000004100 */
[----:B------:R-:W-:Y:S02]  /*a1b0*/  FADD.FTZ R64, -R89, R64 ;  /* 0x0000004059407221 */ /* 0x000fe40000010100 */
[----:B------:R-:W-:-:S02]  /*a1c0*/  FMUL.FTZ R57, R97, R44 ;  /* 0x0000002c61397220 */ /* 0x000fc40000410000 */
[C---:B------:R-:W-:Y:S02]  /*a1d0*/  FADD.FTZ R84, -R89.reuse, R45 ;  /* 0x0000002d59547221 */ /* 0x040fe40000010100 */
[----:B------:R-:W-:Y:S02]  /*a1e0*/  FADD.FTZ R48, -R89, R48 ;  /* 0x0000003059307221 */ /* 0x000fe40000010100 */
[----:B------:R-:W-:Y:S02]  /*a1f0*/  FMUL.FTZ R96, R97, R96 ;  /* 0x0000006061607220 */ /* 0x000fe40000410000 */
[C---:B------:R-:W-:Y:S02]  /*a200*/  FADD.FTZ R88, -R89.reuse, R49 ;  /* 0x0000003159587221 */ /* 0x040fe40000010100 */
[C---:B------:R-:W-:Y:S02]  /*a210*/  FADD.FTZ R98, -R89.reuse, R53 ;  /* 0x0000003559627221 */ /* 0x040fe40000010100 */
[----:B------:R-:W-:-:S02]  /*a220*/  FADD.FTZ R106, -R89, R56 ;  /* 0x00000038596a7221 */ /* 0x000fc40000010100 */
[----:B------:R-:W-:Y:S01]  /*a230*/  FMUL.FTZ R53, R97, R64 ;  /* 0x0000004061357220 */ /* 0x000fe20000410000 */
[--C-:B------:R-:W-:Y:S01]  /*a240*/  HADD2.F32 R64, -RZ, R30.reuse.H0_H0 ;  /* 0x2000001eff407230 */ /* 0x100fe20000004100 */
[----:B------:R-:W-:Y:S02]  /*a250*/  FFMA.FTZ R57, R57, R67, R2 ;  /* 0x0000004339397223 */ /* 0x000fe40000010002 */
[----:B------:R-:W-:Y:S02]  /*a260*/  FADD.FTZ R114, -R89, R61 ;  /* 0x0000003d59727221 */ /* 0x000fe40000010100 */
[----:B------:R-:W-:Y:S01]  /*a270*/  FMUL.FTZ R56, R97, R84 ;  /* 0x0000005461387220 */ /* 0x000fe20000410000 */
[----:B------:R-:W-:Y:S01]  /*a280*/  HADD2.F32 R84, -RZ, R30.H1_H1 ;  /* 0x3000001eff547230 */ /* 0x000fe20000004100 */
[----:B------:R-:W-:Y:S01]  /*a290*/  FFMA.FTZ R67, R87, R86, R16 ;  /* 0x0000005657437223 */ /* 0x000fe20000010010 */
[----:B------:R-:W-:Y:S01]  /*a2a0*/  HADD2.F32 R87, -RZ, R26.H0_H0 ;  /* 0x2000001aff577230 */ /* 0x000fe20000004100 */
[----:B------:R-:W-:Y:S01]  /*a2b0*/  FADD.FTZ R116, -R89, R63 ;  /* 0x0000003f59747221 */ /* 0x000fe20000010100 */
[----:B------:R-:W-:Y:S01]  /*a2c0*/  HADD2.F32 R86, -RZ, R25.H1_H1 ;  /* 0x30000019ff567230 */ /* 0x000fe20000004100 */
[----:B------:R-:W-:-:S02]  /*a2d0*/  FMUL.FTZ R61, R97, R48 ;  /* 0x00000030613d7220 */ /* 0x000fc40000410000 */
[----:B------:R-:W-:Y:S01]  /*a2e0*/  FFMA.FTZ R62, R96, R85, R9 ;  /* 0x00000055603e7223 */ /* 0x000fe20000010009 */
[----:B------:R-:W-:Y:S01]  /*a2f0*/  HADD2.F32 R85, -RZ, R29.H1_H1 ;  /* 0x3000001dff557230 */ /* 0x000fe20000004100 */
[C---:B------:R-:W-:Y:S02]  /*a300*/  FMUL.FTZ R88, R97.reuse, R88 ;  /* 0x0000005861587220 */ /* 0x040fe40000410000 */
[----:B------:R-:W-:Y:S02]  /*a310*/  FMUL.FTZ R63, R97, R106 ;  /* 0x0000006a613f7220 */ /* 0x000fe40000410000 */
[C---:B------:R-:W-:Y:S02]  /*a320*/  FADD.FTZ R52, -R89.reuse, R52 ;  /* 0x0000003459347221 */ /* 0x040fe40000010100 */
[----:B------:R-:W-:Y:S02]  /*a330*/  FADD.FTZ R104, -R89, R55 ;  /* 0x0000003759687221 */ /* 0x000fe40000010100 */
[----:B------:R-:W-:-:S02]  /*a340*/  FFMA.FTZ R61, R61, R64, R6 ;  /* 0x000000403d3d7223 */ /* 0x000fc40000010006 */
[----:B------:R-:W-:Y:S01]  /*a350*/  FFMA.FTZ R64, R88, R84, R7 ;  /* 0x0000005458407223 */ /* 0x000fe20000010007 */
[----:B------:R-:W-:Y:S01]  /*a360*/  HADD2.F32 R84, -RZ, R28.H1_H1 ;  /* 0x3000001cff547230 */ /* 0x000fe20000004100 */
[----:B------:R-:W-:Y:S01]  /*a370*/  FFMA.FTZ R87, R63, R87, R14 ;  /* 0x000000573f577223 */ /* 0x000fe2000001000e */
[----:B------:R-:W-:Y:S01]  /*a380*/  HADD2.F32 R63, -RZ, R24.H0_H0 ;  /* 0x20000018ff3f7230 */ /* 0x000fe20000004100 */
[----:B------:R-:W-:Y:S01]  /*a390*/  FFMA.FTZ R66, R66, R85, R5 ;  /* 0x0000005542427223 */ /* 0x000fe20000010005 */
[----:B------:R-:W-:Y:S01]  /*a3a0*/  HADD2.F32 R85, -RZ, R27.H1_H1 ;  /* 0x3000001bff557230 */ /* 0x000fe20000004100 */
[----:B------:R-:W-:Y:S01]  /*a3b0*/  FADD.FTZ R54, -R89, R54 ;  /* 0x0000003659367221 */ /* 0x000fe20000010100 */
[----:B------:R-:W-:Y:S01]  /*a3c0*/  HADD2.F32 R88, -RZ, R26.H1_H1 ;  /* 0x3000001aff587230 */ /* 0x000fe20000004100 */
[C---:B------:R-:W-:Y:S02]  /*a3d0*/  FMUL.FTZ R45, R97.reuse, R52 ;  /* 0x00000034612d7220 */ /* 0x040fe40000410000 */
[----:B------:R-:W-:-:S02]  /*a3e0*/  FMUL.FTZ R46, R97, R104 ;  /* 0x00000068612e7220 */ /* 0x000fc40000410000 */
[----:B------:R-:W-:Y:S02]  /*a3f0*/  FMUL.FTZ R110, R97, R110 ;  /* 0x0000006e616e7220 */ /* 0x000fe40000410000 */
[----:B------:R-:W-:Y:S01]  /*a400*/  FADD.FTZ R112, -R89, R60 ;  /* 0x0000003c59707221 */ /* 0x000fe20000010100 */
[----:B------:R-:W-:Y:S01]  /*a410*/  HADD2.F32 R89, -RZ, R23.H1_H1 ;  /* 0x30000017ff597230 */ /* 0x000fe20000004100 */
[----:B------:R-:W-:Y:S02]  /*a420*/  FMUL.FTZ R47, R97, R54 ;  /* 0x00000036612f7220 */ /* 0x000fe40000410000 */
[----:B------:R-:W-:Y:S02]  /*a430*/  FFMA.FTZ R56, R56, R84, R3 ;  /* 0x0000005438387223 */ /* 0x000fe40000010003 */
[----:B------:R-:W-:Y:S01]  /*a440*/  FFMA.FTZ R86, R46, R86, R13 ;  /* 0x000000562e567223 */ /* 0x000fe2000001000d */
[----:B------:R-:W-:Y:S01]  /*a450*/  HADD2.F32 R46, -RZ, R24.H1_H1 ;  /* 0x30000018ff2e7230 */ /* 0x000fe20000004100 */
[----:B------:R-:W-:Y:S01]  /*a460*/  FFMA.FTZ R63, R45, R63, R10 ;  /* 0x0000003f2d3f7223 */ /* 0x000fe2000001000a */
[----:B------:R-:W-:Y:S01]  /*a470*/  HADD2.F32 R45, -RZ, R22.H0_H0 ;  /* 0x20000016ff2d7230 */ /* 0x000fe20000004100 */
[----:B------:R-:W-:-:S02]  /*a480*/  FMUL.FTZ R60, R97, R108 ;  /* 0x0000006c613c7220 */ /* 0x000fc40000410000 */
[C---:B------:R-:W-:Y:S02]  /*a490*/  FMUL.FTZ R54, R97.reuse, R122 ;  /* 0x0000007a61367220 */ /* 0x040fe40000410000 */
[----:B------:R-:W-:Y:S01]  /*a4a0*/  FFMA.FTZ R84, R110, R85, R17 ;  /* 0x000000556e547223 */ /* 0x000fe20000010011 */
[----:B------:R-:W-:Y:S01]  /*a4b0*/  HADD2.F32 R85, -RZ, R25.H0_H0 ;  /* 0x20000019ff557230 */ /* 0x000fe20000004100 */
[----:B------:R-:W-:Y:S02]  /*a4c0*/  FMUL.FTZ R44, R97, R98 ;  /* 0x00000062612c7220 */ /* 0x000fe40000410000 */
[----:B------:R-:W-:Y:S02]  /*a4d0*/  FFMA.FTZ R88, R60, R88, R15 ;  /* 0x000000583c587223 */ /* 0x000fe4000001000f */
[----:B------:R-:W-:Y:S02]  /*a4e0*/  FFMA.FTZ R96, R54, R89, R73 ;  /* 0x0000005936607223 */ /* 0x000fe40000010049 */
[----:B------:R-:W-:Y:S01]  /*a4f0*/  FFMA.FTZ R60, R44, R46, R11 ;  /* 0x0000002e2c3c7223 */ /* 0x000fe2000001000b */
[----:B------:R-:W-:Y:S01]  /*a500*/  HADD2.F32 R44, -RZ, R22.H1_H1 ;  /* 0x30000016ff2c7230 */ /* 0x000fe20000004100 */
[----:B------:R-:W-:Y:S01]  /*a510*/  FFMA.FTZ R54, R53, R45, R70 ;  /* 0x0000002d35367223 */ /* 0x000fe20000010046 */
[----:B------:R-:W-:Y:S01]  /*a520*/  HADD2.F32 R45, -RZ, R20.H1_H1 ;  /* 0x30000014ff2d7230 */ /* 0x000fe20000004100 */
[----:B------:R-:W-:Y:S01]  /*a530*/  FFMA.FTZ R85, R47, R85, R12 ;  /* 0x000000552f557223 */ /* 0x000fe2000001000c */
[----:B------:R-:W-:Y:S01]  /*a540*/  HADD2.F32 R47, -RZ, R23.H0_H0 ;  /* 0x20000017ff2f7230 */ /* 0x000fe20000004100 */
[C---:B------:R-:W-:Y:S01]  /*a550*/  FMUL.FTZ R48, R97.reuse, R114 ;  /* 0x0000007261307220 */ /* 0x040fe20000410000 */
[----:B------:R-:W-:Y:S01]  /*a560*/  HADD2.F32 R46, -RZ, R21.H0_H0 ;  /* 0x20000015ff2e7230 */ /* 0x000fe20000004100 */
[----:B------:R-:W-:-:S02]  /*a570*/  FMUL.FTZ R52, R97, R118 ;  /* 0x0000007661347220 */ /* 0x000fc40000410000 */
[----:B------:R-:W-:Y:S02]  /*a580*/  FMUL.FTZ R55, R97, R120 ;  /* 0x0000007861377220 */ /* 0x000fe40000410000 */
[----:B------:R-:W-:Y:S01]  /*a590*/  FFMA.FTZ R95, R52, R44, R71 ;  /* 0x0000002c345f7223 */ /* 0x000fe20000010047 */
[----:B------:R-:W-:Y:S01]  /*a5a0*/  HADD2.F32 R44, -RZ, R20.H0_H0 ;  /* 0x20000014ff2c7230 */ /* 0x000fe20000004100 */
[----:B------:R-:W-:Y:S01]  /*a5b0*/  FFMA.FTZ R89, R48, R45, R19 ;  /* 0x0000002d30597223 */ /* 0x000fe20000010013 */
[----:B------:R-:W-:Y:S01]  /*a5c0*/  F2FP.PACK_AB R48, R60, R63 ;  /* 0x0000003f3c30723e */ /* 0x000fe200000000ff */
[----:B------:R-:W-:Y:S01]  /*a5d0*/  FFMA.FTZ R55, R55, R47, R72 ;  /* 0x0000002f37377223 */ /* 0x000fe20000010048 */
[----:B------:R-:W-:Y:S01]  /*a5e0*/  HADD2.F32 R47, -RZ, R21.H1_H1 ;  /* 0x30000015ff2f7230 */ /* 0x000fe20000004100 */
[C---:B------:R-:W-:Y:S01]  /*a5f0*/  FMUL.FTZ R49, R97.reuse, R112 ;  /* 0x0000007061317220 */ /* 0x040fe20000410000 */
[----:B------:R-:W-:Y:S01]  /*a600*/  HFMA2.MMA R63, -RZ, RZ, 0, 9.5367431640625e-07 ;  /* 0x00000010ff3f7435 */ /* 0x000fe200000001ff */
[----:B------:R-:W-:Y:S01]  /*a610*/  FMUL.FTZ R50, R97, R116 ;  /* 0x0000007461327220 */ /* 0x000fe20000410000 */
[----:B------:R-:W-:Y:S01]  /*a620*/  F2FP.PACK_AB R45, R66, R65 ;  /* 0x00000041422d723e */ /* 0x000fe200000000ff */
[----:B------:R-:W-:Y:S01]  /*a630*/  FFMA.FTZ R52, R49, R44, R18 ;  /* 0x0000002c31347223 */ /* 0x000fe20000010012 */
[----:B------:R-:W-:Y:S01]  /*a640*/  F2FP.PACK_AB R44, R56, R57 ;  /* 0x00000039382c723e */ /* 0x000fe200000000ff */
[----:B------:R-:W-:Y:S01]  /*a650*/  FFMA.FTZ R94, R50, R47, R69 ;  /* 0x0000002f325e7223 */ /* 0x000fe20000010045 */
[----:B------:R-:W-:Y:S01]  /*a660*/  F2FP.PACK_AB R47, R62, R59 ;  /* 0x0000003b3e2f723e */ /* 0x000fe200000000ff */
[----:B------:R-:W-:Y:S01]  /*a670*/  FFMA.FTZ R53, R51, R46, R68 ;  /* 0x0000002e33357223 */ /* 0x000fe20000010044 */
[----:B------:R-:W-:-:S02]  /*a680*/  IADD3 R56, R58, 0x20, RZ ;  /* 0x000000203a387810 */ /* 0x000fc40007ffe0ff */
[----:B------:R-:W-:Y:S02]  /*a690*/  IADD3 R59, R58, 0x40, RZ ;  /* 0x000000403a3b7810 */ /* 0x000fe40007ffe0ff */
[----:B------:R-:W-:Y:S01]  /*a6a0*/  F2FP.PACK_AB R46, R64, R61 ;  /* 0x0000003d402e723e */ /* 0x000fe200000000ff */
[----:B------:R-:W-:Y:S01]  /*a6b0*/  IMAD.WIDE.U32 R60, R58, R63, c[0x0][0x208] ;  /* 0x000082003a3c7625 */ /* 0x000fe200078e003f */
[----:B------:R-:W-:Y:S02]  /*a6c0*/  F2FP.PACK_AB R51, R84, R67 ;  /* 0x000000435433723e */ /* 0x000fe400000000ff */
[----:B------:R-:W-:Y:S01]  /*a6d0*/  F2FP.PACK_AB R50, R88, R87 ;  /* 0x000000575832723e */ /* 0x000fe200000000ff */
[----:B------:R-:W-:Y:S01]  /*a6e0*/  IMAD.WIDE.U32 R56, R56, R63, c[0x0][0x208] ;  /* 0x0000820038387625 */ /* 0x000fe200078e003f */
[----:B------:R-:W-:Y:S01]  /*a6f0*/  F2FP.PACK_AB R49, R86, R85 ;  /* 0x000000555631723e */ /* 0x000fe200000000ff */
[----:B------:R0:W-:Y:S01]  /*a700*/  STG.E.128 [R60.64], R44 ;  /* 0x0000002c3c007986 */ /* 0x0001e2000c101d06 */
[----:B------:R-:W-:Y:S01]  /*a710*/  F2FP.PACK_AB R55, R96, R55 ;  /* 0x000000376037723e */ /* 0x000fe200000000ff */
[----:B------:R-:W-:Y:S01]  /*a720*/  IMAD.WIDE.U32 R58, R59, R63, c[0x0][0x208] ;  /* 0x000082003b3a7625 */ /* 0x000fe200078e003f */
[----:B------:R-:W-:Y:S01]  /*a730*/  F2FP.PACK_AB R54, R95, R54 ;  /* 0x000000365f36723e */ /* 0x000fe200000000ff */
[----:B------:R0:W-:Y:S01]  /*a740*/  STG.E.128 [R56.64], R48 ;  /* 0x0000003038007986 */ /* 0x0001e2000c101d06 */
[----:B------:R-:W-:-:S02]  /*a750*/  F2FP.PACK_AB R53, R94, R53 ;  /* 0x000000355e35723e */ /* 0x000fc400000000ff */
[----:B------:R-:W-:-:S05]  /*a760*/  F2FP.PACK_AB R52, R89, R52 ;  /* 0x000000345934723e */ /* 0x000fca00000000ff */
[----:B------:R0:W-:Y:S02]  /*a770*/  STG.E.128 [R58.64], R52 ;  /* 0x000000343a007986 */ /* 0x0001e4000c101d06 */
.L_x_14630:
[----:B-1----:R-:W-:Y:S05]  /*a780*/  BSYNC B1 ;  /* 0x0000000000017941 */ /* 0x002fea0003800000 */
.L_x_14629:
[----:B0-----:R-:W-:-:S04]  /*a790*/  IMAD.MOV.U32 R45, RZ, RZ, c[0x0][0x160] ;  /* 0x00005800ff2d7624 */ /* 0x001fc800078e00ff */
[----:B------:R-:W-:-:S05]  /*a7a0*/  IMAD R0, R45, 0x4, R0 ;  /* 0x000000042d007824 */ /* 0x000fca00078e0200 */
[----:B------:R-:W-:-:S13]  /*a7b0*/  ISETP.GE.AND P0, PT, R0, c[0x0][0x164], PT ;  /* 0x0000590000007a0c */ /* 0x000fda0003f06270 */
[----:B------:R-:W-:Y:S01]  /*a7c0*/  @P0 CALL.REL.NOINC `(.L_x_14631) ;  /* 0x0000001000000944 */ /* 0x000fe20003c00000 */
[----:B------:R-:W-:Y:S05]  /*a7d0*/  BRA `(.L_x_14632) ;  /* 0xffff609000007947 */ /* 0x000fea000383ffff */
.L_x_14631:
[----:B------:R-:W-:Y:S05]  /*a7e0*/  BSYNC B0 ;  /* 0x0000000000007941 */ /* 0x000fea0003800000 */
.L_x_14404:
[----:B------:R-:W-:Y:S05]  /*a7f0*/  EXIT ;  /* 0x000000000000794d */ /* 0x000fea0003800000 */
.L_x_14627:
[----:B------:R-:W-:Y:S01]  /*a800*/  MOV R88, 0x1 ;  /* 0x0000000100587802 */ /* 0x000fe20000000f00 */
[----:B------:R-:W-:Y:S01]  /*a810*/  IMAD.MOV.U32 R86, RZ, RZ, 0x1f ;  /* 0x0000001fff567424 */ /* 0x000fe200078e00ff */
[----:B------:R-:W-:Y:S01]  /*a820*/  MOV R84, 0xa850 ;  /* 0x0000a85000547802 */ /* 0x000fe20000000f00 */
[----:B------:R-:W-:Y:S02]  /*a830*/  IMAD.MOV.U32 R87, RZ, RZ, -0x1 ;  /* 0xffffffffff577424 */ /* 0x000fe400078e00ff */
[----:B------:R-:W-:Y:S05]  /*a840*/  CALL.REL.NOINC `($__internal_107_$__cuda_sm70_shflsync_bfly_p) ;  /* 0x0000069000007944 */ /* 0x000fea0003c00000 */
[----:B-1----:R-:W-:Y:S01]  /*a850*/  MOV R84, R88 ;  /* 0x0000005800547202 */ /* 0x002fe20000000f00 */
[----:B0-----:R-:W-:Y:S05]  /*a860*/  BRA `(.L_x_14633) ;  /* 0xfffff20000007947 */ /* 0x001fea000383ffff */
.L_x_14628:
[----:B------:R-:W-:Y:S01]  /*a870*/  IMAD.MOV.U32 R88, RZ, RZ, 0x2 ;  /* 0x00000002ff587424 */ /* 0x000fe200078e00ff */
[----:B------:R-:W-:Y:S01]  /*a880*/  MOV R87, 0xffffffff ;  /* 0xffffffff00577802 */ /* 0x000fe20000000f00 */
[----:B------:R-:W-:Y:S01]  /*a890*/  IMAD.MOV.U32 R86, RZ, RZ, 0x1f ;  /* 0x0000001fff567424 */ /* 0x000fe200078e00ff */
[----:B------:R-:W-:Y:S02]  /*a8a0*/  MOV R84, 0xa8c0 ;  /* 0x0000a8c000547802 */ /* 0x000fe40000000f00 */
[----:B------:R-:W-:Y:S05]  /*a8b0*/  CALL.REL.NOINC `($__internal_107_$__cuda_sm70_shflsync_bfly_p) ;  /* 0x0000062000007944 */ /* 0x000fea0003c00000 */
[----:B01----:R-:W-:Y:S01]  /*a8c0*/  FADD.FTZ R97, R97, R88 ;  /* 0x0000005861617221 */ /* 0x003fe20000010000 */
[----:B------:R-:W-:Y:S01]  /*a8d0*/  MOV R87, 0xffffffff ;  /* 0xffffffff00577802 */ /* 0x000fe20000000f00 */
[----:B------:R-:W-:Y:S01]  /*a8e0*/  IMAD.MOV.U32 R88, RZ, RZ, 0x4 ;  /* 0x00000004ff587424 */ /* 0x000fe200078e00ff */
[----:B------:R-:W-:Y:S01]  /*a8f0*/  MOV R84, 0xa920 ;  /* 0x0000a92000547802 */ /* 0x000fe20000000f00 */
[----:B------:R-:W-:-:S02]  /*a900*/  IMAD.MOV.U32 R86, RZ, RZ, 0x1f ;  /* 0x0000001fff567424 */ /* 0x000fc400078e00ff */
        /* <DEDUP_REMOVED lines=67> */
[----:B------:R-:W-:Y:S05]  /*ad40*/  CALL.REL.NOINC `($__internal_107_$__cuda_sm70_shflsync_bfly_p) ;  /* 0x0000019000007944 */ /* 0x000fea0003c00000 */
[----:B01----:R-:W-:Y:S01]  /*ad50*/  FADD.FTZ R97, R97, R88 ;  /* 0x0000005861617221 */ /* 0x003fe20000010000 */
[----:B------:R-:W-:Y:S01]  /*ad60*/  MOV R87, 0xffffffff ;  /* 0xffffffff00577802 */ /* 0x000fe20000000f00 */
[----:B------:R-:W-:Y:S01]  /*ad70*/  IMAD.MOV.U32 R88, RZ, RZ, 0x2 ;  /* 0x00000002ff587424 */ /* 0x000fe200078e00ff */
[----:B------:R-:W-:Y:S01]  /*ad80*/  MOV R84, 0xadb0 ;  /* 0x0000adb000547802 */ /* 0x000fe20000000f00 */
[----:B------:R-:W-:Y:S02]  /*ad90*/  IMAD.MOV.U32 R86, RZ, RZ, 0x1f ;  /* 0x0000001fff567424 */ /* 0x000fe400078e00ff */
        /* <DEDUP_REMOVED lines=19> */
[----:B01----:R-:W-:Y:S05]  /*aed0*/  BRA `(.L_x_14634) ;  /* 0xffffefd000007947 */ /* 0x003fea000383ffff */
        .weak           $__internal_107_$__cuda_sm70_shflsync_bfly_p
        .type           $__internal_107_$__cuda_sm70_shflsync_bfly_p,@function
        .size           $__internal_107_$__cuda_sm70_shflsync_bfly_p,(.L_x_22275 - $__internal_107_$__cuda_sm70_shflsync_bfly_p)
$__internal_107_$__cuda_sm70_shflsync_bfly_p:
[----:B------:R-:W-:Y:S01]  /*aee0*/  IMAD.MOV.U32 R85, RZ, RZ, 0x0 ;  /* 0x00000000ff557424 */ /* 0x000fe200078e00ff */
[----:B------:R-:W-:Y:S04]  /*aef0*/  WARPSYNC R87 ;  /* 0x0000005700007348 */ /* 0x000fe80003800000 */
[----:B------:R0:W1:Y:S01]  /*af00*/  SHFL.BFLY PT, R88, R97, R88, R86 ;  /* 0x0c00005861587389 */ /* 0x00006200000e0056 */
[----:B------:R-:W-:Y:S05]  /*af10*/  RET.REL.NODEC R84 `(_ZN10layer_norm13ln_fwd_kernelINS_13Kernel_traitsI6__halfS2_fS2_fjLj768ELj1ELj4ELj1ELj16ENS_18Kernel_traits_baseILj768ES2_S2_fS2_fjLj128EEEEELb1ELb0ELb1ELb1EEEvNS_9FwdParamsE) ;  /* 0xffff50e054007950 */ /* 0x000fea0003c3ffff */
.L_x_14635:
        /* <DEDUP_REMOVED lines=14> */
.L_x_22275:


//--------------------- .text._ZN10layer_norm13ln_fwd_kernelINS_13Kernel_traitsI6__halfS2_fS2_fjLj768ELj1ELj4ELj1ELj16ENS_18Kernel_traits_baseILj768ES2_S2_fS2_fjLj128EEEEELb1ELb1ELb0ELb0EEEvNS_9FwdParamsE --------------------------
	.section	.text._ZN10layer_norm13ln_fwd_kernelINS_13Kernel_traitsI6__halfS2_fS2_fjLj768ELj1ELj4ELj1ELj16ENS_18Kernel_traits_baseILj768ES2_S2_fS2_fjLj128EEEEELb1ELb1ELb0ELb0EEEvNS_9FwdParamsE,"ax",@progbits
	.sectioninfo	@"SHI_REGISTERS=139"
	.align	128
        .global         _ZN10layer_norm13ln_fwd_kernelINS_13Kernel_traitsI6__halfS2_fS2_fjLj768ELj1ELj4ELj1ELj16ENS_18Kernel_traits_baseILj768ES2_S2_fS2_fjLj128EEEEELb1ELb1ELb0ELb0EEEvNS_9FwdParamsE
        .type           _ZN10layer_norm13ln_fwd_kernelINS_13Kernel_traitsI6__halfS2_fS2_fjLj768ELj1ELj4ELj1ELj16ENS_18Kernel_traits_baseILj768ES2_S2_fS2_fjLj128EEEEELb1ELb1ELb0ELb0EEEvNS_9FwdParamsE,@function
        .size           _ZN10layer_norm13ln_fwd_kernelINS_13Kernel_traitsI6__halfS2_fS2_fjLj768ELj1ELj4ELj1ELj16ENS_18Kernel_traits_baseILj768ES2_S2_fS2_fjLj128EEEEELb1ELb1ELb0ELb0EEEvNS_9FwdParamsE,(.L_x_22276 - _ZN10layer_norm13ln_fwd_kernelINS_13Kernel_traitsI6__halfS2_fS2_fjLj768ELj1ELj4ELj1ELj16ENS_18Kernel_traits_baseILj768ES2_S2_fS2_fjLj128EEEEELb1ELb1ELb0ELb0EEEvNS_9FwdParamsE)
        .other          _ZN10layer_norm13ln_fwd_kernelINS_13Kernel_traitsI6__halfS2_fS2_fjLj768ELj1ELj4ELj1ELj16ENS_18Kernel_traits_baseILj768ES2_S2_fS2_fjLj128EEEEELb1ELb1ELb0ELb0EEEvNS_9FwdParamsE,@"STO_CUDA_ENTRY STV_DEFAULT"
_ZN10layer_norm13ln_fwd_kernelINS_13Kernel_traitsI6__halfS2_fS2_fjLj768ELj1ELj4ELj1ELj16ENS_18Kernel_traits_baseILj768ES2_S2_fS2_fjLj128EEEEELb1ELb1ELb0ELb0EEEvNS_9FwdParamsE:
.text._ZN10layer_norm13ln_fwd_kernelINS_13Kernel_traitsI6__halfS2_fS2_fjLj768ELj1ELj4ELj1ELj16ENS_18Kernel_traits_baseILj768ES2_S2_fS2_fjLj128EEEEELb1ELb1ELb0ELb0EEEvNS_9FwdParamsE:
        /* <DEDUP_REMOVED lines=47> */
[----:B------:R-:W-:Y:S01]  /*02f0*/  UIADD3 UR18, UR5, -0x56f99767, URZ ;  /* 0xa906689905127890 */ /* 0x000fe2000fffe03f */
[----:B------:R-:W-:Y:S01]  /*0300*/  LEA.HI.SX32 R27, R0, R27, 0x1d ;  /* 0x0000001b001b7211 */ /* 0x000fe200078feaff */
[----:B------:R-:W-:Y:S01]  /*0310*/  UIADD3 UR17, UR4, 0x1715609d, URZ ;  /* 0x1715609d04117890 */ /* 0x000fe2000fffe03f */
[----:B------:R-:W-:Y:S01]  /*0320*/  IMAD.WIDE.U32 R4, R4, -0x2daee0ad, RZ ;  /* 0xd2511f5304047825 */ /* 0x000fe200078e00ff */
[----:B------:R-:W-:Y:S01]  /*0330*/  LOP3.LUT R3, R7, UR11, R8, 0x96, !PT ;  /* 0x0000000b07037c12 */ /* 0x000fe2000f8e9608 */
[----:B------:R-:W-:Y:S01]  /*0340*/  UIADD3 UR19, UR4, -0x4ab325aa, URZ ;  /* 0xb54cda5604137890 */ /* 0x000fe2000fffe03f */
[----:B------:R-:W-:Y:S01]  /*0350*/  LOP3.LUT P4, RZ, R27, 0xffffffe0, RZ, 0xc0, !PT ;  /* 0xffffffe01bff7812 */ /* 0x000fe2000788c0ff */
[----:B------:R-:W-:Y:S01]  /*0360*/  UIADD3 UR20, UR5, 0x646e171e, URZ ;  /* 0x646e171e05147890 */ /* 0x000fe2000fffe03f */
[----:B------:R-:W-:Y:S01]  /*0370*/  LOP3.LUT R8, R5, UR12, R2, 0x96, !PT ;  /* 0x0000000c05087c12 */ /* 0x000fe2000f8e9602 */
[----:B------:R-:W-:Y:S01]  /*0380*/  IMAD.WIDE.U32 R2, R3, -0x2daee0ad, RZ ;  /* 0xd2511f5303027825 */ /* 0x000fe200078e00ff */
[----:B------:R-:W-:Y:S01]  /*0390*/  UIADD3 UR21, UR4, 0x5384540f, URZ ;  /* 0x5384540f04157890 */ /* 0x000fe2000fffe03f */
[----:B------:R-:W-:Y:S01]  /*03a0*/  ISETP.GE.U32.AND P3, PT, R27, 0x40, PT ;  /* 0x000000401b00780c */ /* 0x000fe20003f66070 */
[----:B------:R-:W-:Y:S01]  /*03b0*/  UIADD3 UR22, UR5, 0x1fd5c5a3, URZ ;  /* 0x1fd5c5a305167890 */ /* 0x000fe2000fffe03f */
[----:B------:R-:W-:Y:S01]  /*03c0*/  IMAD.WIDE.U32 R8, R8, -0x326172a9, RZ ;  /* 0xcd9e8d5708087825 */ /* 0x000fe200078e00ff */
[----:B------:R-:W-:Y:S01]  /*03d0*/  LOP3.LUT R7, R3, UR14, R4, 0x96, !PT ;  /* 0x0000000e03077c12 */ /* 0x000fe2000f8e9604 */
[----:B------:R-:W-:Y:S01]  /*03e0*/  UIADD3 UR23, UR4, -0xe443238, URZ ;  /* 0xf1bbcdc804177890 */ /* 0x000fe2000fffe03f */
        /* <DEDUP_REMOVED lines=8> */
[----:B------:R-:W-:-:S02]  /*0470*/  LOP3.LUT R3, R7, UR15, R8, 0x96, !PT ;  /* 0x0000000f07037c12 */ /* 0x000fc4000f8e9608 */
[----:B------:R-:W-:Y:S02]  /*0480*/  P2R R68, PR, RZ, 0x8 ;  /* 0x00000008ff447803 */ /* 0x000fe40000000000 */
        /* <DEDUP_REMOVED lines=31> */
.L_x_14637:
[----:B0-----:R-:W-:Y:S05]  /*0680*/  BSYNC B0 ;  /* 0x0000000000007941 */ /* 0x001fea0003800000 */
.L_x_14636:
        /* <DEDUP_REMOVED lines=16> */
.L_x_14639:
[----:B0-----:R-:W-:Y:S05]  /*0790*/  BSYNC B0 ;  /* 0x0000000000007941 */ /* 0x001fea0003800000 */
.L_x_14638:
        /* <DEDUP_REMOVED lines=15> */
.L_x_14641:
[----:B0-----:R-:W-:Y:S05]  /*0890*/  BSYNC B0 ;  /* 0x0000000000007941 */ /* 0x001fea0003800000 */
.L_x_14640:
        /* <DEDUP_REMOVED lines=87> */
.L_x_14826:
[----:B------:R-:W-:Y:S02]  /*0e10*/  ISETP.NE.U32.AND P0, PT, RZ, c[0x0][0x1c0], PT ;  /* 0x00007000ff007a0c */ /* 0x000fe40003f05070 */
[----:B------:R-:W-:-:S02]  /*0e20*/  ISETP.NE.AND P1, PT, R31, RZ, PT ;  /* 0x000000ff1f00720c */ /* 0x000fc40003f25270 */
        /* <DEDUP_REMOVED lines=36> */
.L_x_14646:
[----:B0-----:R-:W-:Y:S02]  /*1070*/  IMAD.MOV.U32 R100, RZ, RZ, R126 ;  /* 0x000000ffff647224 */ /* 0x001fe400078e007e */
.L_x_14647:
[----:B------:R-:W-:Y:S05]  /*1080*/  BSYNC B2 ;  /* 0x0000000000027941 */ /* 0x000fea0003800000 */
.L_x_14645:
        /* <DEDUP_REMOVED lines=16> */
.L_x_14651:
[----:B------:R-:W-:Y:S05]  /*1190*/  BSYNC B3 ;  /* 0x0000000000037941 */ /* 0x000fea0003800000 */
.L_x_14650:
        /* <DEDUP_REMOVED lines=44> */
.L_x_14649:
[----:B------:R-:W-:Y:S05]  /*1460*/  BSYNC B2 ;  /* 0x0000000000027941 */ /* 0x000fea0003800000 */
.L_x_14648:
[----:B------:R-:W0:Y:S01]  /*1470*/  I2F.U32 R41, R100 ;  /* 0x0000006400297306 */ /* 0x000e220000201000 */
[----:B-----5:R-:W-:Y:S01]  /*1480*/  HADD2.F32 R40, -RZ, R44.H0_H0 ;  /* 0x2000002cff287230 */ /* 0x020fe20000004100 */
        /* <DEDUP_REMOVED lines=23> */
.L_x_14653:
[----:B------:R-:W-:Y:S02]  /*1600*/  MOV R102, R126 ;  /* 0x0000007e00667202 */ /* 0x000fe40000000f00 */
.L_x_14654:
[----:B------:R-:W-:Y:S05]  /*1610*/  BSYNC B2 ;  /* 0x0000000000027941 */ /* 0x000fea0003800000 */
.L_x_14652:
        /* <DEDUP_REMOVED lines=16> */
.L_x_14658:
[----:B------:R-:W-:Y:S05]  /*1720*/  BSYNC B3 ;  /* 0x0000000000037941 */ /* 0x000fea0003800000 */
.L_x_14657:
        /* <DEDUP_REMOVED lines=44> */
.L_x_14656:
[----:B------:R-:W-:Y:S05]  /*19f0*/  BSYNC B2 ;  /* 0x0000000000027941 */ /* 0x000fea0003800000 */
.L_x_14655:
[----:B------:R-:W0:Y:S01]  /*1a00*/  I2F.U32 R41, R102 ;  /* 0x0000006600297306 */ /* 0x000e220000201000 */
[----:B------:R-:W-:Y:S01]  /*1a10*/  HADD2.F32 R44, -RZ, R44.H1_H1 ;  /* 0x3000002cff2c7230 */ /* 0x000fe20000004100 */
        /* <DEDUP_REMOVED lines=20> */
.L_x_14660:
[----:B------:R-:W-:Y:S02]  /*1b60*/  IMAD.MOV.U32 R44, RZ, RZ, R126 ;  /* 0x000000ffff2c7224 */ /* 0x000fe400078e007e */
.L_x_14661:
[----:B------:R-:W-:Y:S05]  /*1b70*/  BSYNC B2 ;  /* 0x0000000000027941 */ /* 0x000fea0003800000 */
.L_x_14659:
        /* <DEDUP_REMOVED lines=16> */
.L_x_14665:
[----:B------:R-:W-:Y:S05]  /*1c80*/  BSYNC B3 ;  /* 0x0000000000037941 */ /* 0x000fea0003800000 */
.L_x_14664:
        /* <DEDUP_REMOVED lines=44> */
.L_x_14663:
[----:B------:R-:W-:Y:S05]  /*1f50*/  BSYNC B2 ;  /* 0x0000000000027941 */ /* 0x000fea0003800000 */
.L_x_14662:
        /* <DEDUP_REMOVED lines=21> */
.L_x_14667:
[----:B------:R-:W-:Y:S02]  /*20b0*/  IMAD.MOV.U32 R44, RZ, RZ, R126 ;  /* 0x000000ffff2c7224 */ /* 0x000fe400078e007e */
.L_x_14668:
[----:B------:R-:W-:Y:S05]  /*20c0*/  BSYNC B2 ;  /* 0x0000000000027941 */ /* 0x000fea0003800000 */
.L_x_14666:
        /* <DEDUP_REMOVED lines=16> */
.L_x_14672:
[----:B------:R-:W-:Y:S05]  /*21d0*/  BSYNC B3 ;  /* 0x0000000000037941 */ /* 0x000fea0003800000 */
.L_x_14671:
        /* <DEDUP_REMOVED lines=44> */
.L_x_14670:
[----:B------:R-:W-:Y:S05]  /*24a0*/  BSYNC B2 ;  /* 0x0000000000027941 */ /* 0x000fea0003800000 */
.L_x_14669:
        /* <DEDUP_REMOVED lines=21> */
.L_x_14674:
[----:B------:R-:W-:Y:S02]  /*2600*/  MOV R102, R126 ;  /* 0x0000007e00667202 */ /* 0x000fe40000000f00 */
.L_x_14675:
[----:B------:R-:W-:Y:S05]  /*2610*/  BSYNC B2 ;  /* 0x0000000000027941 */ /* 0x000fea0003800000 */
.L_x_14673:
        /* <DEDUP_REMOVED lines=16> */
.L_x_14679:
[----:B------:R-:W-:Y:S05]  /*2720*/  BSYNC B3 ;  /* 0x0000000000037941 */ /* 0x000fea0003800000 */
.L_x_14678:
        /* <DEDUP_REMOVED lines=44> */
.L_x_14677:
[----:B------:R-:W-:Y:S05]  /*29f0*/  BSYNC B2 ;  /* 0x0000000000027941 */ /* 0x000fea0003800000 */
.L_x_14676:
        /* <DEDUP_REMOVED lines=21> */
.L_x_14681:
[----:B------:R-:W-:Y:S02]  /*2b50*/  IMAD.MOV.U32 R133, RZ, RZ, R126 ;  /* 0x000000ffff857224 */ /* 0x000fe400078e007e */
.L_x_14682:
[----:B------:R-:W-:Y:S05]  /*2b60*/  BSYNC B2 ;  /* 0x0000000000027941 */ /* 0x000fea0003800000 */
.L_x_14680:
        /* <DEDUP_REMOVED lines=16> */
.L_x_14686:
[----:B------:R-:W-:Y:S05]  /*2c70*/  BSYNC B3 ;  /* 0x0000000000037941 */ /* 0x000fea0003800000 */
.L_x_14685:
        /* <DEDUP_REMOVED lines=44> */
.L_x_14684:
[----:B------:R-:W-:Y:S05]  /*2f40*/  BSYNC B2 ;  /* 0x0000000000027941 */ /* 0x000fea0003800000 */
.L_x_14683:
        /* <DEDUP_REMOVED lines=21> */
.L_x_14688:
[----:B------:R-:W-:Y:S02]  /*30a0*/  IMAD.MOV.U32 R133, RZ, RZ, R126 ;  /* 0x000000ffff857224 */ /* 0x000fe400078e007e */
.L_x_14689:
[----:B------:R-:W-:Y:S05]  /*30b0*/  BSYNC B2 ;  /* 0x0000000000027941 */ /* 0x000fea0003800000 */
.L_x_14687:
        /* <DEDUP_REMOVED lines=16> */
.L_x_14693:
[----:B------:R-:W-:Y:S05]  /*31c0*/  BSYNC B3 ;  /* 0x0000000000037941 */ /* 0x000fea0003800000 */
.L_x_14692:
        /* <DEDUP_REMOVED lines=44> */
.L_x_14691:
[----:B------:R-:W-:Y:S05]  /*3490*/  BSYNC B2 ;  /* 0x0000000000027941 */ /* 0x000fea0003800000 */
.L_x_14690:
        /* <DEDUP_REMOVED lines=21> */
.L_x_14695:
[----:B------:R-:W-:Y:S02]  /*35f0*/  MOV R133, R126 ;  /* 0x0000007e00857202 */ /* 0x000fe40000000f00 */
.L_x_14696:
[----:B------:R-:W-:Y:S05]  /*3600*/  BSYNC B2 ;  /* 0x0000000000027941 */ /* 0x000fea0003800000 */
.L_x_14694:
        /* <DEDUP_REMOVED lines=18> */
.L_x_14700:
[----:B------:R-:W-:Y:S05]  /*3730*/  BSYNC B3 ;  /* 0x0000000000037941 */ /* 0x000fea0003800000 */
.L_x_14699:
        /* <DEDUP_REMOVED lines=44> */
.L_x_14698:
[----:B------:R-:W-:Y:S05]  /*3a00*/  BSYNC B2 ;  /* 0x0000000000027941 */ /* 0x000fea0003800000 */
.L_x_14697:
[----:B------:R-:W0:Y:S01]  /*3a10*/  I2F.U32 R65, R133 ;  /* 0x0000008500417306 */ /* 0x000e220000201000 */
[----:B------:R-:W-:Y:S01]  /*3a20*/  HADD2.F32 R64, -RZ, R47.H1_H1 ;  /* 0x3000002fff407230 */ /* 0x000fe20000004100 */
[----:B------:R-:W-:Y:S02]  /*3a30*/  SEL R103, RZ, 0x10000, P5 ;  /* 0x00010000ff677807 */ /* 0x000fe40002800000 */
        /* <DEDUP_REMOVED lines=32> */
.L_x_14644:
[----:B------:R-:W-:Y:S05]  /*3c40*/  BSYNC B1 ;  /* 0x0000000000017941 */ /* 0x000fea0003800000 */
.L_x_14643:
        /* <DEDUP_REMOVED lines=24> */
.L_x_14704:
[----:B01----:R-:W-:Y:S02]  /*3dd0*/  IMAD.MOV.U32 R100, RZ, RZ, R126 ;  /* 0x000000ffff647224 */ /* 0x003fe400078e007e */
.L_x_14705:
[----:B------:R-:W-:Y:S05]  /*3de0*/  BSYNC B2 ;  /* 0x0000000000027941 */ /* 0x000fea0003800000 */
.L_x_14703:
        /* <DEDUP_REMOVED lines=16> */
.L_x_14709:
[----:B------:R-:W-:Y:S05]  /*3ef0*/  BSYNC B3 ;  /* 0x0000000000037941 */ /* 0x000fea0003800000 */
.L_x_14708:
        /* <DEDUP_REMOVED lines=44> */
.L_x_14707:
[----:B------:R-:W-:Y:S05]  /*41c0*/  BSYNC B2 ;  /* 0x0000000000027941 */ /* 0x000fea0003800000 */
.L_x_14706:
[----:B------:R-:W0:Y:S01]  /*41d0*/  I2F.U32 R49, R100 ;  /* 0x0000006400317306 */ /* 0x000e220000201000 */
[----:B------:R-:W-:Y:S01]  /*41e0*/  HFMA2.MMA R132, -RZ, RZ, 0.1171875, 0 ;  /* 0x2f800000ff847435 */ /* 0x000fe200000001ff */
[----:B-----5:R-:W-:Y:S01]  /*41f0*/  HADD2.F32 R48, -RZ, R52.H0_H0 ;  /* 0x20000034ff307230 */ /* 0x020fe20000004100 */
[----:B------:R-:W-:Y:S01]  /*4200*/  ISETP.NE.U32.AND P0, PT, RZ, c[0x0][0x180], PT ;  /* 0x00006000ff007a0c */ /* 0x000fe20003f05070 */
[----:B------:R-:W-:Y:S01]  /*4210*/  BSSY B2, `(.L_x_14710) ;  /* 0x0000016000027945 */ /* 0x000fe20003800000 */
[----:B------:R-:W-:-:S02]  /*4220*/  IADD3 R64, R50, 0x1, RZ ;  /* 0x0000000132407810 */ /* 0x000fc40007ffe0ff */
        /* <DEDUP_REMOVED lines=19> */
.L_x_14711:
[----:B------:R-:W-:Y:S02]  /*4360*/  IMAD.MOV.U32 R102, RZ, RZ, R126 ;  /* 0x000000ffff667224 */ /* 0x000fe400078e007e */
.L_x_14712:
[----:B------:R-:W-:Y:S05]  /*4370*/  BSYNC B2 ;  /* 0x0000000000027941 */ /* 0x000fea0003800000 */
.L_x_14710:
        /* <DEDUP_REMOVED lines=16> */
.L_x_14716:
[----:B------:R-:W-:Y:S05]  /*4480*/  BSYNC B3 ;  /* 0x0000000000037941 */ /* 0x000fea0003800000 */
.L_x_14715:
        /* <DEDUP_REMOVED lines=44> */
.L_x_14714:
[----:B------:R-:W-:Y:S05]  /*4750*/  BSYNC B2 ;  /* 0x0000000000027941 */ /* 0x000fea0003800000 */
.L_x_14713:
        /* <DEDUP_REMOVED lines=22> */
.L_x_14718:
[----:B------:R-:W-:Y:S02]  /*48c0*/  IMAD.MOV.U32 R52, RZ, RZ, R126 ;  /* 0x000000ffff347224 */ /* 0x000fe400078e007e */
.L_x_14719:
[----:B------:R-:W-:Y:S05]  /*48d0*/  BSYNC B2 ;  /* 0x0000000000027941 */ /* 0x000fea0003800000 */
.L_x_14717:
        /* <DEDUP_REMOVED lines=16> */
.L_x_14723:
[----:B------:R-:W-:Y:S05]  /*49e0*/  BSYNC B3 ;  /* 0x0000000000037941 */ /* 0x000fea0003800000 */
.L_x_14722:
        /* <DEDUP_REMOVED lines=44> */
.L_x_14721:
[----:B------:R-:W-:Y:S05]  /*4cb0*/  BSYNC B2 ;  /* 0x0000000000027941 */ /* 0x000fea0003800000 */
.L_x_14720:
        /* <DEDUP_REMOVED lines=21> */
.L_x_14725:
[----:B------:R-:W-:Y:S02]  /*4e10*/  MOV R52, R126 ;  /* 0x0000007e00347202 */ /* 0x000fe40000000f00 */
.L_x_14726:
[----:B------:R-:W-:Y:S05]  /*4e20*/  BSYNC B2 ;  /* 0x0000000000027941 */ /* 0x000fea0003800000 */
.L_x_14724:
        /* <DEDUP_REMOVED lines=16> */
.L_x_14730:
[----:B------:R-:W-:Y:S05]  /*4f30*/  BSYNC B3 ;  /* 0x0000000000037941 */ /* 0x000fea0003800000 */
.L_x_14729:
        /* <DEDUP_REMOVED lines=44> */
.L_x_14728:
[----:B------:R-:W-:Y:S05]  /*5200*/  BSYNC B2 ;  /* 0x0000000000027941 */ /* 0x000fea0003800000 */
.L_x_14727:
        /* <DEDUP_REMOVED lines=21> */
.L_x_14732:
[----:B------:R-:W-:Y:S02]  /*5360*/  IMAD.MOV.U32 R102, RZ, RZ, R126 ;  /* 0x000000ffff667224 */ /* 0x000fe400078e007e */
.L_x_14733:
[----:B------:R-:W-:Y:S05]  /*5370*/  BSYNC B2 ;  /* 0x0000000000027941 */ /* 0x000fea0003800000 */
.L_x_14731:
        /* <DEDUP_REMOVED lines=16> */
.L_x_14737:
[----:B------:R-:W-:Y:S05]  /*5480*/  BSYNC B3 ;  /* 0x0000000000037941 */ /* 0x000fea0003800000 */
.L_x_14736:
        /* <DEDUP_REMOVED lines=44> */
.L_x_14735:
[----:B------:R-:W-:Y:S05]  /*5750*/  BSYNC B2 ;  /* 0x0000000000027941 */ /* 0x000fea0003800000 */
.L_x_14734:
        /* <DEDUP_REMOVED lines=21> */
.L_x_14739:
[----:B------:R-:W-:Y:S02]  /*58b0*/  IMAD.MOV.U32 R134, RZ, RZ, R126 ;  /* 0x000000ffff867224 */ /* 0x000fe400078e007e */
.L_x_14740:
[----:B------:R-:W-:Y:S05]  /*58c0*/  BSYNC B2 ;  /* 0x0000000000027941 */ /* 0x000fea0003800000 */
.L_x_14738:
        /* <DEDUP_REMOVED lines=16> */
.L_x_14744:
[----:B------:R-:W-:Y:S05]  /*59d0*/  BSYNC B3 ;  /* 0x0000000000037941 */ /* 0x000fea0003800000 */
.L_x_14743:
        /* <DEDUP_REMOVED lines=44> */
.L_x_14742:
[----:B------:R-:W-:Y:S05]  /*5ca0*/  BSYNC B2 ;  /* 0x0000000000027941 */ /* 0x000fea0003800000 */
.L_x_14741:
        /* <DEDUP_REMOVED lines=21> */
.L_x_14746:
[----:B------:R-:W-:Y:S02]  /*5e00*/  MOV R134, R126 ;  /* 0x0000007e00867202 */ /* 0x000fe40000000f00 */
.L_x_14747:
[----:B------:R-:W-:Y:S05]  /*5e10*/  BSYNC B2 ;  /* 0x0000000000027941 */ /* 0x000fea0003800000 */
.L_x_14745:
        /* <DEDUP_REMOVED lines=16> */
.L_x_14751:
[----:B------:R-:W-:Y:S05]  /*5f20*/  BSYNC B3 ;  /* 0x0000000000037941 */ /* 0x000fea0003800000 */
.L_x_14750:
        /* <DEDUP_REMOVED lines=44> */
.L_x_14749:
[----:B------:R-:W-:Y:S05]  /*61f0*/  BSYNC B2 ;  /* 0x0000000000027941 */ /* 0x000fea0003800000 */
.L_x_14748:
        /* <DEDUP_REMOVED lines=21> */
.L_x_14753:
[----:B------:R-:W-:Y:S02]  /*6350*/  IMAD.MOV.U32 R134, RZ, RZ, R126 ;  /* 0x000000ffff867224 */ /* 0x000fe400078e007e */
.L_x_14754:
[----:B------:R-:W-:Y:S05]  /*6360*/  BSYNC B2 ;  /* 0x0000000000027941 */ /* 0x000fea0003800000 */
.L_x_14752:
        /* <DEDUP_REMOVED lines=18> */
.L_x_14758:
[----:B------:R-:W-:Y:S05]  /*6490*/  BSYNC B3 ;  /* 0x0000000000037941 */ /* 0x000fea0003800000 */
.L_x_14757:
        /* <DEDUP_REMOVED lines=44> */
.L_x_14756:
[----:B------:R-:W-:Y:S05]  /*6760*/  BSYNC B2 ;  /* 0x0000000000027941 */ /* 0x000fea0003800000 */
.L_x_14755:
        /* <DEDUP_REMOVED lines=35> */
.L_x_14702:
[----:B------:R-:W-:Y:S05]  /*69a0*/  BSYNC B1 ;  /* 0x0000000000017941 */ /* 0x000fea0003800000 */
.L_x_14701:
        /* <DEDUP_REMOVED lines=16> */
[----:B-1----:R-:W-:Y:S02]  /*6ab0*/  ISETP.NE.AND P0, PT, R123, 0x2, PT ;  /* 0x000000027b00780c */ /* 0x002fe40003f05270 */
[----:B0-----:R-:W-:-:S11]  /*6ac0*/  MOV R100, R122 ;  /* 0x0000007a00647202 */ /* 0x001fd60000000f00 */
[----:B------:R-:W-:Y:S05]  /*6ad0*/  @!P0 BRA `(.L_x_14763) ;  /* 0x0000006000008947 */ /* 0x000fea0003800000 */
[----:B------:R-:W-:Y:S01]  /*6ae0*/  ISETP.NE.AND P0, PT, R123, 0x3, PT ;  /* 0x000000037b00780c */ /* 0x000fe20003f05270 */
[----:B------:R-:W-:-:S12]  /*6af0*/  IMAD.MOV.U32 R100, RZ, RZ, R120 ;  /* 0x000000ffff647224 */ /* 0x000fd800078e0078 */
[----:B------:R-:W-:Y:S05]  /*6b00*/  @P0 BRA `(.L_x_14763) ;  /* 0x0000003000000947 */ /* 0x000fea0003800000 */
[----:B------:R-:W-:Y:S01]  /*6b10*/  IMAD.MOV.U32 R100, RZ, RZ, R124 ;  /* 0x000000ffff647224 */ /* 0x000fe200078e007c */
[----:B------:R-:W-:Y:S05]  /*6b20*/  BRA `(.L_x_14763) ;  /* 0x0000001000007947 */ /* 0x000fea0003800000 */
.L_x_14762:
[----:B01----:R-:W-:Y:S02]  /*6b30*/  MOV R100, R126 ;  /* 0x0000007e00647202 */ /* 0x003fe40000000f00 */
.L_x_14763:
[----:B------:R-:W-:Y:S05]  /*6b40*/  BSYNC B2 ;  /* 0x0000000000027941 */ /* 0x000fea0003800000 */
.L_x_14761:
        /* <DEDUP_REMOVED lines=16> */
.L_x_14767:
[----:B------:R-:W-:Y:S05]  /*6c50*/  BSYNC B3 ;  /* 0x0000000000037941 */ /* 0x000fea0003800000 */
.L_x_14766:
        /* <DEDUP_REMOVED lines=44> */
.L_x_14765:
[----:B------:R-:W-:Y:S05]  /*6f20*/  BSYNC B2 ;  /* 0x0000000000027941 */ /* 0x000fea0003800000 */
.L_x_14764:
        /* <DEDUP_REMOVED lines=25> */
.L_x_14769:
[----:B------:R-:W-:Y:S02]  /*70c0*/  IMAD.MOV.U32 R102, RZ, RZ, R126 ;  /* 0x000000ffff667224 */ /* 0x000fe400078e007e */
.L_x_14770:
[----:B------:R-:W-:Y:S05]  /*70d0*/  BSYNC B2 ;  /* 0x0000000000027941 */ /* 0x000fea0003800000 */
.L_x_14768:
        /* <DEDUP_REMOVED lines=16> */
.L_x_14774:
[----:B------:R-:W-:Y:S05]  /*71e0*/  BSYNC B3 ;  /* 0x0000000000037941 */ /* 0x000fea0003800000 */
.L_x_14773:
        /* <DEDUP_REMOVED lines=44> */
.L_x_14772:
[----:B------:R-:W-:Y:S05]  /*74b0*/  BSYNC B2 ;  /* 0x0000000000027941 */ /* 0x000fea0003800000 */
.L_x_14771:
        /* <DEDUP_REMOVED lines=22> */
.L_x_14776:
[----:B------:R-:W-:Y:S02]  /*7620*/  MOV R60, R126 ;  /* 0x0000007e003c7202 */ /* 0x000fe40000000f00 */
.L_x_14777:
[----:B------:R-:W-:Y:S05]  /*7630*/  BSYNC B2 ;  /* 0x0000000000027941 */ /* 0x000fea0003800000 */
.L_x_14775:
        /* <DEDUP_REMOVED lines=16> */
.L_x_14781:
[----:B------:R-:W-:Y:S05]  /*7740*/  BSYNC B3 ;  /* 0x0000000000037941 */ /* 0x000fea0003800000 */
.L_x_14780:
        /* <DEDUP_REMOVED lines=44> */
.L_x_14779:
[----:B------:R-:W-:Y:S05]  /*7a10*/  BSYNC B2 ;  /* 0x0000000000027941 */ /* 0x000fea0003800000 */
.L_x_14778:
        /* <DEDUP_REMOVED lines=21> */
.L_x_14783:
[----:B------:R-:W-:Y:S02]  /*7b70*/  IMAD.MOV.U32 R60, RZ, RZ, R126 ;  /* 0x000000ffff3c7224 */ /* 0x000fe400078e007e */
.L_x_14784:
[----:B------:R-:W-:Y:S05]  /*7b80*/  BSYNC B2 ;  /* 0x0000000000027941 */ /* 0x000fea0003800000 */
.L_x_14782:
        /* <DEDUP_REMOVED lines=16> */
.L_x_14788:
[----:B------:R-:W-:Y:S05]  /*7c90*/  BSYNC B3 ;  /* 0x0000000000037941 */ /* 0x000fea0003800000 */
.L_x_14787:
        /* <DEDUP_REMOVED lines=44> */
.L_x_14786:
[----:B------:R-:W-:Y:S05]  /*7f60*/  BSYNC B2 ;  /* 0x0000000000027941 */ /* 0x000fea0003800000 */
.L_x_14785:
        /* <DEDUP_REMOVED lines=21> */
.L_x_14790:
[----:B------:R-:W-:Y:S02]  /*80c0*/  IMAD.MOV.U32 R102, RZ, RZ, R126 ;  /* 0x000000ffff667224 */ /* 0x000fe400078e007e */
.L_x_14791:
[----:B------:R-:W-:Y:S05]  /*80d0*/  BSYNC B2 ;  /* 0x0000000000027941 */ /* 0x000fea0003800000 */
.L_x_14789:
        /* <DEDUP_REMOVED lines=16> */
.L_x_14795:
[----:B------:R-:W-:Y:S05]  /*81e0*/  BSYNC B3 ;  /* 0x0000000000037941 */ /* 0x000fea0003800000 */
.L_x_14794:
        /* <DEDUP_REMOVED lines=44> */
.L_x_14793:
[----:B------:R-:W-:Y:S05]  /*84b0*/  BSYNC B2 ;  /* 0x0000000000027941 */ /* 0x000fea0003800000 */
.L_x_14792:
        /* <DEDUP_REMOVED lines=21> */
.L_x_14797:
[----:B------:R-:W-:Y:S02]  /*8610*/  MOV R134, R126 ;  /* 0x0000007e00867202 */ /* 0x000fe40000000f00 */
.L_x_14798:
[----:B------:R-:W-:Y:S05]  /*8620*/  BSYNC B2 ;  /* 0x0000000000027941 */ /* 0x000fea0003800000 */
.L_x_14796:
        /* <DEDUP_REMOVED lines=16> */
.L_x_14802:
[----:B------:R-:W-:Y:S05]  /*8730*/  BSYNC B3 ;  /* 0x0000000000037941 */ /* 0x000fea0003800000 */
.L_x_14801:
        /* <DEDUP_REMOVED lines=44> */
.L_x_14800:
[----:B------:R-:W-:Y:S05]  /*8a00*/  BSYNC B2 ;  /* 0x0000000000027941 */ /* 0x000fea0003800000 */
.L_x_14799:
        /* <DEDUP_REMOVED lines=21> */
.L_x_14804:
[----:B------:R-:W-:Y:S02]  /*8b60*/  IMAD.MOV.U32 R134, RZ, RZ, R126 ;  /* 0x000000ffff867224 */ /* 0x000fe400078e007e */
.L_x_14805:
[----:B------:R-:W-:Y:S05]  /*8b70*/  BSYNC B2 ;  /* 0x0000000000027941 */ /* 0x000fea0003800000 */
.L_x_14803:
        /* <DEDUP_REMOVED lines=16> */
.L_x_14809:
[----:B------:R-:W-:Y:S05]  /*8c80*/  BSYNC B3 ;  /* 0x0000000000037941 */ /* 0x000fea0003800000 */
.L_x_14808:
        /* <DEDUP_REMOVED lines=44> */
.L_x_14807:
[----:B------:R-:W-:Y:S05]  /*8f50*/  BSYNC B2 ;  /* 0x0000000000027941 */ /* 0x000fea0003800000 */
.L_x_14806:
        /* <DEDUP_REMOVED lines=21> */
.L_x_14811:
[----:B------:R-:W-:Y:S02]  /*90b0*/  IMAD.MOV.U32 R134, RZ, RZ, R126 ;  /* 0x000000ffff867224 */ /* 0x000fe400078e007e */
.L_x_14812:
[----:B------:R-:W-:Y:S05]  /*90c0*/  BSYNC B2 ;  /* 0x0000000000027941 */ /* 0x000fea0003800000 */
.L_x_14810:
        /* <DEDUP_REMOVED lines=18> */
.L_x_14816:
[----:B------:R-:W-:Y:S05]  /*91f0*/  BSYNC B3 ;  /* 0x0000000000037941 */ /* 0x000fea0003800000 */
.L_x_14815:
        /* <DEDUP_REMOVED lines=44> */
.L_x_14814:
[----:B------:R-:W-:Y:S05]  /*94c0*/  BSYNC B2 ;  /* 0x0000000000027941 */ /* 0x000fea0003800000 */
.L_x_14813:
        /* <DEDUP_REMOVED lines=34> */
.L_x_14760:
[----:B------:R-:W-:Y:S05]  /*96f0*/  BSYNC B1 ;  /* 0x0000000000017941 */ /* 0x000fea0003800000 */
.L_x_14759:
        /* <DEDUP_REMOVED lines=31> */
.L_x_14827:
        /* <DEDUP_REMOVED lines=70> */
.L_x_14828:
        /* <DEDUP_REMOVED lines=18> */
[--C-:B------:R-:W-:Y:S02]  /*9e70*/  FADD.FTZ R128, R43, -R102.reuse ;  /* 0x800000662b807221 */ /* 0x100fe40000010000 */
[--C-:B0-----:R-:W-:Y:S02]  /*9e80*/  FADD.FTZ R64, R40, -R102.reuse ;  /* 0x8000006628407221 */ /* 0x101fe40000010000 */
        /* <DEDUP_REMOVED lines=30> */
.L_x_14820:
[----:B------:R-:W-:Y:S05]  /*a070*/  BSYNC B1 ;  /* 0x0000000000017941 */ /* 0x000fea0003800000 */
.L_x_14819:
        /* <DEDUP_REMOVED lines=35> */
.L_x_14822:
[----:B------:R-:W-:Y:S05]  /*a2b0*/  BSYNC B1 ;  /* 0x0000000000017941 */ /* 0x000fea0003800000 */
.L_x_14821:
        /* <DEDUP_REMOVED lines=34> */
.L_x_14824:
[----:B------:R-:W-:Y:S05]  /*a4e0*/  BSYNC B1 ;  /* 0x0000000000017941 */ /* 0x000fea0003800000 */
.L_x_14823:
[----:B0-----:R-:W-:-:S05]  /*a4f0*/  MOV R65, 0x4 ;  /* 0x0000000400417802 */ /* 0x001fca0000000f00 */
[----:B------:R-:W-:-:S05]  /*a500*/  IMAD R26, R65, c[0x0][0x160], R26 ;  /* 0x00005800411a7a24 */ /* 0x000fca00078e021a */
[----:B------:R-:W-:-:S13]  /*a510*/  ISETP.GE.AND P0, PT, R26, c[0x0][0x164], PT ;  /* 0x000059001a007a0c */ /* 0x000fda0003f06270 */
[----:B------:R-:W-:Y:S01]  /*a520*/  @P0 CALL.REL.NOINC `(.L_x_14825) ;  /* 0x0000001000000944 */ /* 0x000fe20003c00000 */
[----:B------:R-:W-:Y:S05]  /*a530*/  BRA `(.L_x_14826) ;  /* 0xffff68d000007947 */ /* 0x000fea000383ffff */
.L_x_14825:
[----:B------:R-:W-:Y:S05]  /*a540*/  BSYNC B0 ;  /* 0x0000000000007941 */ /* 0x000fea0003800000 */
.L_x_14642:
[----:B------:R-:W-:Y:S05]  /*a550*/  EXIT ;  /* 0x000000000000794d */ /* 0x000fea0003800000 */
.L_x_14817:
[----:B------:R-:W-:Y:S01]  /*a560*/  IMAD.MOV.U32 R100, RZ, RZ, 0x1 ;  /* 0x00000001ff647424 */ /* 0x000fe200078e00ff */
[----:B------:R-:W-:Y:S01]  /*a570*/  MOV R129, 0xffffffff ;  /* 0xffffffff00817802 */ /* 0x000fe20000000f00 */
[----:B------:R-:W-:Y:S01]  /*a580*/  IMAD.MOV.U32 R66, RZ, RZ, 0x1f ;  /* 0x0000001fff427424 */ /* 0x000fe200078e00ff */
[----:B------:R-:W-:Y:S02]  /*a590*/  MOV R64, 0xa5b0 ;  /* 0x0000a5b000407802 */ /* 0x000fe40000000f00 */
[----:B------:R-:W-:Y:S05]  /*a5a0*/  CALL.REL.NOINC `($__internal_108_$__cuda_sm70_shflsync_bfly_p) ;  /* 0x000006d000007944 */ /* 0x000fea0003c00000 */
[----:B-1----:R-:W-:Y:S01]  /*a5b0*/  IMAD.MOV.U32 R64, RZ, RZ, R100 ;  /* 0x000000ffff407224 */ /* 0x002fe200078e0064 */
[----:B0-----:R-:W-:Y:S05]  /*a5c0*/  BRA `(.L_x_14827) ;  /* 0xfffff32000007947 */ /* 0x001fea000383ffff */
.L_x_14818:
[----:B------:R-:W-:Y:S01]  /*a5d0*/  HFMA2.MMA R100, -RZ, RZ, 0, 1.1920928955078125e-07 ;  /* 0x00000002ff647435 */ /* 0x000fe200000001ff */
[----:B0-----:R-:W-:Y:S01]  /*a5e0*/  IMAD.MOV.U32 R67, RZ, RZ, R103 ;  /* 0x000000ffff437224 */ /* 0x001fe200078e0067 */
[----:B------:R-:W-:Y:S01]  /*a5f0*/  MOV R64, 0xa630 ;  /* 0x0000a63000407802 */ /* 0x000fe20000000f00 */
[----:B------:R-:W-:Y:S02]  /*a600*/  IMAD.MOV.U32 R66, RZ, RZ, 0x1f ;  /* 0x0000001fff427424 */ /* 0x000fe400078e00ff */
[----:B------:R-:W-:Y:S02]  /*a610*/  IMAD.MOV.U32 R129, RZ, RZ, -0x1 ;  /* 0xffffffffff817424 */ /* 0x000fe400078e00ff */
[----:B------:R-:W-:Y:S05]  /*a620*/  CALL.REL.NOINC `($__internal_108_$__cuda_sm70_shflsync_bfly_p) ;  /* 0x0000065000007944 */ /* 0x000fea0003c00000 */
[----:B01----:R-:W-:Y:S01]  /*a630*/  FADD.FTZ R67, R103, R100 ;  /* 0x0000006467437221 */ /* 0x003fe20000010000 */
[----:B------:R-:W-:Y:S01]  /*a640*/  MOV R100, 0x4 ;  /* 0x0000000400647802 */ /* 0x000fe20000000f00 */
[----:B------:R-:W-:Y:S01]  /*a650*/  IMAD.MOV.U32 R66, RZ, RZ, 0x1f ;  /* 0x0000001fff427424 */ /* 0x000fe200078e00ff */
[----:B------:R-:W-:Y:S01]  /*a660*/  MOV R64, 0xa690 ;  /* 0x0000a69000407802 */ /* 0x000fe20000000f00 */
[----:B------:R-:W-:-:S02]  /*a670*/  IMAD.MOV.U32 R129, RZ, RZ, -0x1 ;  /* 0xffffffffff817424 */ /* 0x000fc400078e00ff */
[----:B------:R-:W-:Y:S05]  /*a680*/  CALL.REL.NOINC `($__internal_108_$__cuda_sm70_shflsync_bfly_p) ;  /* 0x000005f000007944 */ /* 0x000fea0003c00000 */
[----:B01----:R-:W-:Y:S01]  /*a690*/  FADD.FTZ R67, R67, R100 ;  /* 0x0000006443437221 */ /* 0x003fe20000010000 */
[----:B------:R-:W-:Y:S01]  /*a6a0*/  HFMA2.MMA R100, -RZ, RZ, 0, 4.76837158203125e-07 ;  /* 0x00000008ff647435 */ /* 0x000fe200000001ff */
[----:B------:R-:W-:Y:S01]  /*a6b0*/  IMAD.MOV.U32 R66, RZ, RZ, 0x1f ;  /* 0x0000001fff427424 */ /* 0x000fe200078e00ff */
[----:B------:R-:W-:Y:S01]  /*a6c0*/  MOV R64, 0xa6f0 ;  /* 0x0000a6f000407802 */ /* 0x000fe20000000f00 */
[----:B------:R-:W-:-:S03]  /*a6d0*/  IMAD.MOV.U32 R129, RZ, RZ, -0x1 ;  /* 0xffffffffff817424 */ /* 0x000fc600078e00ff */
[----:B------:R-:W-:Y:S05]  /*a6e0*/  CALL.REL.NOINC `($__internal_108_$__cuda_sm70_shflsync_bfly_p) ;  /* 0x0000059000007944 */ /* 0x000fea0003c00000 */
[----:B01----:R-:W-:Y:S01]  /*a6f0*/  FADD.FTZ R67, R67, R100 ;  /* 0x0000006443437221 */ /* 0x003fe20000010000 */
[----:B------:R-:W-:Y:S01]  /*a700*/  MOV R100, 0x10 ;  /* 0x0000001000647802 */ /* 0x000fe20000000f00 */
[----:B------:R-:W-:Y:S01]  /*a710*/  IMAD.MOV.U32 R66, RZ, RZ, 0x1f ;  /* 0x0000001fff427424 */ /* 0x000fe200078e00ff */
[----:B------:R-:W-:Y:S01]  /*a720*/  MOV R64, 0xa750 ;  /* 0x0000a75000407802 */ /* 0x000fe20000000f00 */
[----:B------:R-:W-:-:S02]  /*a730*/  IMAD.MOV.U32 R129, RZ, RZ, -0x1 ;  /* 0xffffffffff817424 */ /* 0x000fc400078e00ff */
[----:B------:R-:W-:Y:S05]  /*a740*/  CALL.REL.NOINC `($__internal_108_$__cuda_sm70_shflsync_bfly_p) ;  /* 0x0000053000007944 */ /* 0x000fea0003c00000 */
[----:B-1----:R-:W-:Y:S01]  /*a750*/  FADD.FTZ R100, R67, R100 ;  /* 0x0000006443647221 */ /* 0x002fe20000010000 */
[----:B------:R-:W-:Y:S01]  /*a760*/  ISETP.NE.AND P3, PT, R31, RZ, PT ;  /* 0x000000ff1f00720c */ /* 0x000fe20003f65270 */
[----:B0-----:R-:W-:-:S02]  /*a770*/  IMAD.MOV.U32 R129, RZ, RZ, -0x1 ;  /* 0xffffffffff817424 */ /* 0x001fc400078e00ff */
        /* <DEDUP_REMOVED lines=53> */
[----:B------:R-:W-:Y:S05]  /*aad0*/  CALL.REL.NOINC `($__internal_108_$__cuda_sm70_shflsync_bfly_p) ;  /* 0x000001a000007944 */ /* 0x000fea0003c00000 */
[----:B01----:R-:W-:Y:S01]  /*aae0*/  FADD.FTZ R67, R67, R100 ;  /* 0x0000006443437221 */ /* 0x003fe20000010000 */
[----:B------:R-:W-:Y:S01]  /*aaf0*/  MOV R100, 0x2 ;  /* 0x0000000200647802 */ /* 0x000fe20000000f00 */
[----:B------:R-:W-:Y:S01]  /*ab00*/  IMAD.MOV.U32 R66, RZ, RZ, 0x1f ;  /* 0x0000001fff427424 */ /* 0x000fe200078e00ff */
[----:B------:R-:W-:Y:S01]  /*ab10*/  MOV R64, 0xab40 ;  /* 0x0000ab4000407802 */ /* 0x000fe20000000f00 */
[----:B------:R-:W-:Y:S02]  /*ab20*/  IMAD.MOV.U32 R129, RZ, RZ, -0x1 ;  /* 0xffffffffff817424 */ /* 0x000fe400078e00ff */
[----:B------:R-:W-:Y:S05]  /*ab30*/  CALL.REL.NOINC `($__internal_108_$__cuda_sm70_shflsync_bfly_p) ;  /* 0x0000014000007944 */ /* 0x000fea0003c00000 */
[----:B01----:R-:W-:Y:S01]  /*ab40*/  FADD.FTZ R67, R67, R100 ;  /* 0x0000006443437221 */ /* 0x003fe20000010000 */
[----:B------:R-:W-:Y:S01]  /*ab50*/  HFMA2.MMA R100, -RZ, RZ, 0, 2.384185791015625e-07 ;  /* 0x00000004ff647435 */ /* 0x000fe200000001ff */
        /* <DEDUP_REMOVED lines=11> */
[----:B------:R-:W-:Y:S01]  /*ac10*/  HFMA2.MMA R100, -RZ, RZ, 0, 9.5367431640625e-07 ;  /* 0x00000010ff647435 */ /* 0x000fe200000001ff */
[----:B0-----:R-:W-:Y:S01]  /*ac20*/  IMAD.MOV.U32 R66, RZ, RZ, 0x1f ;  /* 0x0000001fff427424 */ /* 0x001fe200078e00ff */
[----:B------:R-:W-:Y:S01]  /*ac30*/  MOV R129, 0xffffffff ;  /* 0xffffffff00817802 */ /* 0x000fe20000000f00 */
[----:B------:R-:W-:Y:S01]  /*ac40*/  IMAD.MOV.U32 R67, RZ, RZ, R103 ;  /* 0x000000ffff437224 */ /* 0x000fe200078e0067 */
[----:B------:R-:W-:-:S02]  /*ac50*/  MOV R64, 0xac70 ;  /* 0x0000ac7000407802 */ /* 0x000fc40000000f00 */
[----:B------:R-:W-:Y:S05]  /*ac60*/  CALL.REL.NOINC `($__internal_108_$__cuda_sm70_shflsync_bfly_p) ;  /* 0x0000001000007944 */ /* 0x000fea0003c00000 */
[----:B01----:R-:W-:Y:S05]  /*ac70*/  BRA `(.L_x_14828) ;  /* 0xfffff0d000007947 */ /* 0x003fea000383ffff */
        .weak           $__internal_108_$__cuda_sm70_shflsync_bfly_p
        .type           $__internal_108_$__cuda_sm70_shflsync_bfly_p,@function
        .size           $__internal_108_$__cuda_sm70_shflsync_bfly_p,(.L_x_22276 - $__internal_108_$__cuda_sm70_shflsync_bfly_p)
$__internal_108_$__cuda_sm70_shflsync_bfly_p:
[----:B------:R-:W-:Y:S01]  /*ac80*/  HFMA2.MMA R65, -RZ, RZ, 0, 0 ;  /* 0x00000000ff417435 */ /* 0x000fe200000001ff */
[----:B------:R-:W-:Y:S04]  /*ac90*/  WARPSYNC R129 ;  /* 0x0000008100007348 */ /* 0x000fe80003800000 */
[----:B------:R0:W1:Y:S01]  /*aca0*/  SHFL.BFLY PT, R100, R67, R100, R66 ;  /* 0x0c00006443647389 */ /* 0x00006200000e0042 */
[----:B------:R-:W-:Y:S05]  /*acb0*/  RET.REL.NODEC R64 `(_ZN10layer_norm13ln_fwd_kernelINS_13Kernel_traitsI6__halfS2_fS2_fjLj768ELj1ELj4ELj1ELj16ENS_18Kernel_traits_baseILj768ES2_S2_fS2_fjLj128EEEEELb1ELb1ELb0ELb0EEEvNS_9FwdParamsE) ;  /* 0xffff534040007950 */ /* 0x000fea0003c3ffff */
.L_x_14829:
        /* <DEDUP_REMOVED lines=12> */
.L_x_22276:


//--------------------- .text._ZN10layer_norm13ln_fwd_kernelINS_13Kernel_traitsI6__halfS2_fS2_fjLj768ELj1ELj4ELj1ELj16ENS_18Kernel_traits_baseILj768ES2_S2_fS2_fjLj128EEEEELb1ELb1ELb0ELb1EEEvNS_9FwdParamsE --------------------------
	.section	.text._ZN10layer_norm13ln_fwd_kernelINS_13Kernel_traitsI6__halfS2_fS2_fjLj768ELj1ELj4ELj1ELj16ENS_18Kernel_traits_baseILj768ES2_S2_fS2_fjLj128EEEEELb1ELb1ELb0ELb1EEEvNS_9FwdParamsE,"ax",@progbits
	.sectioninfo	@"SHI_REGISTERS=127"
	.align	128
        .global         _ZN10layer_norm13ln_fwd_kernelINS_13Kernel_traitsI6__halfS2_fS2_fjLj768ELj1ELj4ELj1ELj16ENS_18Kernel_traits_baseILj768ES2_S2_fS2_fjLj128EEEEELb1ELb1ELb0ELb1EEEvNS_9FwdParamsE
        .type           _ZN10layer_norm13ln_fwd_kernelINS_13Kernel_traitsI6__halfS2_fS2_fjLj768ELj1ELj4ELj1ELj16ENS_18Kernel_traits_baseILj768ES2_S2_fS2_fjLj128EEEEELb1ELb1ELb0ELb1EEEvNS_9FwdParamsE,@function
        .size           _ZN10layer_norm13ln_fwd_kernelINS_13Kernel_traitsI6__halfS2_fS2_fjLj768ELj1ELj4ELj1ELj16ENS_18Kernel_traits_baseILj768ES2_S2_fS2_fjLj128EEEEELb1ELb1ELb0ELb1EEEvNS_9FwdParamsE,(.L_x_22277 - _ZN10layer_norm13ln_fwd_kernelINS_13Kernel_traitsI6__halfS2_fS2_fjLj768ELj1ELj4ELj1ELj16ENS_18Kernel_traits_baseILj768ES2_S2_fS2_fjLj128EEEEELb1ELb1ELb0ELb1EEEvNS_9FwdParamsE)
        .other          _ZN10layer_norm13ln_fwd_kernelINS_13Kernel_traitsI6__halfS2_fS2_fjLj768ELj1ELj4ELj1ELj16ENS_18Kernel_traits_baseILj768ES2_S2_fS2_fjLj128EEEEELb1ELb1ELb0ELb1EEEvNS_9FwdParamsE,@"STO_CUDA_ENTRY STV_DEFAULT"
_ZN10layer_norm13ln_fwd_kernelINS_13Kernel_traitsI6__halfS2_fS2_fjLj768ELj1ELj4ELj1ELj16ENS_18Kernel_traits_baseILj768ES2_S2_fS2_fjLj128EEEEELb1ELb1ELb0ELb1EEEvNS_9FwdParamsE:
.text._ZN10layer_norm13ln_fwd_kernelINS_13Kernel_traitsI6__halfS2_fS2_fjLj768ELj1ELj4ELj1ELj16ENS_18Kernel_traits_baseILj768ES2_S2_fS2_fjLj128EEEEELb1ELb1ELb0ELb1EEEvNS_9FwdParamsE:
        /* <DEDUP_REMOVED lines=149> */
.L_x_15002:
[----:B------:R-:W-:Y:S01]  /*0950*/  ISETP.NE.U32.AND P0, PT, RZ, c[0x0][0x1c0], PT ;  /* 0x00007000ff007a0c */ /* 0x000fe20003f05070 */
[----:B------:R-:W-:Y:S01]  /*0960*/  IMAD R20, R2, c[0x0][0x168], RZ ;  /* 0x00005a0002147a24 */ /* 0x000fe200078e02ff */
[----:B------:R-:W-:Y:S01]  /*0970*/  ISETP.NE.U32.AND P1, PT, RZ, c[0x0][0x180], PT ;  /* 0x00006000ff007a0c */ /* 0x000fe20003f25070 */
[----:B------:R-:W-:Y:S01]  /*0980*/  IMAD.MOV.U32 R106, RZ, RZ, 0x10 ;  /* 0x00000010ff6a7424 */ /* 0x000fe200078e00ff */
[----:B------:R-:W-:Y:S02]  /*0990*/  ISETP.NE.AND.EX P0, PT, RZ, c[0x0][0x1c4], PT, P0 ;  /* 0x00007100ff007a0c */ /* 0x000fe40003f05300 */
[----:B------:R-:W-:Y:S02]  /*09a0*/  ISETP.NE.AND.EX P2, PT, RZ, c[0x0][0x184], PT, P1 ;  /* 0x00006100ff007a0c */ /* 0x000fe40003f45310 */
        /* <DEDUP_REMOVED lines=13> */
[----:B-----5:R-:W5:Y:S04]  /*0a80*/  LDG.E.128 R20, [R20.64] ;  /* 0x0000000614147981 */ /* 0x020f68000c1e1d00 */
[----:B------:R0:W5:Y:S04]  /*0a90*/  @P2 LDG.E.128 R44, [R24.64] ;  /* 0x00000006182c2981 */ /* 0x000168000c1e1d00 */
[----:B------:R0:W5:Y:S01]  /*0aa0*/  @P2 LDG.E.128 R40, [R24.64+0x10] ;  /* 0x0000100618282981 */ /* 0x000162000c1e1d00 */
[----:B------:R-:W-:Y:S01]  /*0ab0*/  IADD3 R30, R85, 0x1, RZ ;  /* 0x00000001551e7810 */ /* 0x000fe20007ffe0ff */
[----:B--2---:R-:W-:Y:S01]  /*0ac0*/  @P0 HADD2.F32 R101, -RZ, R28.H0_H0 ;  /* 0x2000001cff650230 */ /* 0x004fe20000004100 */
        /* <DEDUP_REMOVED lines=9> */
.L_x_14832:
[----:B0-----:R-:W-:Y:S02]  /*0b60*/  IMAD.MOV.U32 R26, RZ, RZ, R88 ;  /* 0x000000ffff1a7224 */ /* 0x001fe400078e0058 */
.L_x_14833:
[----:B------:R-:W-:Y:S05]  /*0b70*/  BSYNC B1 ;  /* 0x0000000000017941 */ /* 0x000fea0003800000 */
.L_x_14831:
        /* <DEDUP_REMOVED lines=16> */
.L_x_14837:
[----:B------:R-:W-:Y:S05]  /*0c80*/  BSYNC B2 ;  /* 0x0000000000027941 */ /* 0x000fea0003800000 */
.L_x_14836:
        /* <DEDUP_REMOVED lines=42> */
.L_x_14835:
[----:B------:R-:W-:Y:S05]  /*0f30*/  BSYNC B1 ;  /* 0x0000000000017941 */ /* 0x000fea0003800000 */
.L_x_14834:
[----:B------:R-:W0:Y:S01]  /*0f40*/  I2F.U32 R25, R26 ;  /* 0x0000001a00197306 */ /* 0x000e220000201000 */
[----:B------:R-:W-:Y:S01]  /*0f50*/  HFMA2.MMA R102, -RZ, RZ, 0.1171875, 0 ;  /* 0x2f800000ff667435 */ /* 0x000fe200000001ff */
[----:B-----5:R-:W-:Y:S01]  /*0f60*/  HADD2.F32 R24, -RZ, R20.H0_H0 ;  /* 0x20000014ff187230 */ /* 0x020fe20000004100 */
[----:B------:R-:W-:Y:S01]  /*0f70*/  ISETP.NE.U32.AND P0, PT, RZ, c[0x0][0x180], PT ;  /* 0x00006000ff007a0c */ /* 0x000fe20003f05070 */
[----:B------:R-:W-:Y:S01]  /*0f80*/  BSSY B1, `(.L_x_14838) ;  /* 0x0000018000017945 */ /* 0x000fe20003800000 */
[----:B------:R-:W-:Y:S02]  /*0f90*/  IADD3 R28, R30, 0x1, RZ ;  /* 0x000000011e1c7810 */ /* 0x000fe40007ffe0ff */
[----:B------:R-:W-:Y:S01]  /*0fa0*/  FMUL.FTZ R24, R24, R101 ;  /* 0x0000006518187220 */ /* 0x000fe20000410000 */
[----:B------:R-:W-:Y:S02]  /*0fb0*/  ISETP.NE.AND.EX P6, PT, RZ, c[0x0][0x184], PT, P0 ;  /* 0x00006100ff007a0c */ /* 0x000fe40003fc5300 */
[----:B------:R-:W-:Y:S01]  /*0fc0*/  ISETP.NE.AND P0, PT, R30, 0x1, PT ;  /* 0x000000011e00780c */ /* 0x000fe20003f05270 */
[----:B------:R-:W-:Y:S01]  /*0fd0*/  FMUL.FTZ R24, R24, c[0x0][0x1e8] ;  /* 0x00007a0018187a20 */ /* 0x000fe20000410000 */
[----:B------:R-:W-:Y:S01]  /*0fe0*/  P2R R103, PR, RZ, 0x40 ;  /* 0x00000040ff677803 */ /* 0x000fe20000000000 */
[----:B0-----:R-:W-:-:S05]  /*0ff0*/  FFMA.FTZ R25, R25, R102, 1.1641532182693481445e-10 ;  /* 0x2f00000019197423 */ /* 0x001fca0000010066 */
[----:B------:R-:W-:Y:S01]  /*1000*/  FSETP.GTU.FTZ.AND P1, PT, R25, c[0x0][0x1e4], PT ;  /* 0x0000790019007a0b */ /* 0x000fe20003f3c000 */
[----:B------:R-:W-:-:S03]  /*1010*/  HADD2.F32 R25, -RZ, R64.H0_H0 ;  /* 0x20000040ff197230 */ /* 0x000fc60000004100 */
        /* <DEDUP_REMOVED lines=13> */
.L_x_14839:
[----:B------:R-:W-:Y:S02]  /*10f0*/  IMAD.MOV.U32 R34, RZ, RZ, R88 ;  /* 0x000000ffff227224 */ /* 0x000fe400078e0058 */
.L_x_14840:
[----:B------:R-:W-:Y:S05]  /*1100*/  BSYNC B1 ;  /* 0x0000000000017941 */ /* 0x000fea0003800000 */
.L_x_14838:
        /* <DEDUP_REMOVED lines=16> */
.L_x_14844:
[----:B------:R-:W-:Y:S05]  /*1210*/  BSYNC B2 ;  /* 0x0000000000027941 */ /* 0x000fea0003800000 */
.L_x_14843:
        /* <DEDUP_REMOVED lines=42> */
.L_x_14842:
[----:B------:R-:W-:Y:S05]  /*14c0*/  BSYNC B1 ;  /* 0x0000000000017941 */ /* 0x000fea0003800000 */
.L_x_14841:
        /* <DEDUP_REMOVED lines=22> */
.L_x_14846:
[----:B------:R-:W-:Y:S02]  /*1630*/  MOV R20, R88 ;  /* 0x0000005800147202 */ /* 0x000fe40000000f00 */
.L_x_14847:
[----:B------:R-:W-:Y:S05]  /*1640*/  BSYNC B1 ;  /* 0x0000000000017941 */ /* 0x000fea0003800000 */
.L_x_14845:
        /* <DEDUP_REMOVED lines=16> */
.L_x_14851:
[----:B------:R-:W-:Y:S05]  /*1750*/  BSYNC B2 ;  /* 0x0000000000027941 */ /* 0x000fea0003800000 */
.L_x_14850:
        /* <DEDUP_REMOVED lines=42> */
.L_x_14849:
[----:B------:R-:W-:Y:S05]  /*1a00*/  BSYNC B1 ;  /* 0x0000000000017941 */ /* 0x000fea0003800000 */
.L_x_14848:
        /* <DEDUP_REMOVED lines=8> */
[----:B------:R-:W-:-:S03]  /*1a90*/  HADD2.F32 R25, -RZ, R65.H0_H0 ;  /* 0x20000041ff197230 */ /* 0x000fc60000004100 */
        /* <DEDUP_REMOVED lines=13> */
.L_x_14853:
[----:B------:R-:W-:Y:S02]  /*1b70*/  IMAD.MOV.U32 R20, RZ, RZ, R88 ;  /* 0x000000ffff147224 */ /* 0x000fe400078e0058 */
.L_x_14854:
[----:B------:R-:W-:Y:S05]  /*1b80*/  BSYNC B1 ;  /* 0x0000000000017941 */ /* 0x000fea0003800000 */
.L_x_14852:
        /* <DEDUP_REMOVED lines=16> */
.L_x_14858:
[----:B------:R-:W-:Y:S05]  /*1c90*/  BSYNC B2 ;  /* 0x0000000000027941 */ /* 0x000fea0003800000 */
.L_x_14857:
        /* <DEDUP_REMOVED lines=42> */
.L_x_14856:
[----:B------:R-:W-:Y:S05]  /*1f40*/  BSYNC B1 ;  /* 0x0000000000017941 */ /* 0x000fea0003800000 */
.L_x_14855:
        /* <DEDUP_REMOVED lines=22> */
.L_x_14860:
[----:B------:R-:W-:Y:S02]  /*20b0*/  IMAD.MOV.U32 R33, RZ, RZ, R88 ;  /* 0x000000ffff217224 */ /* 0x000fe400078e0058 */
.L_x_14861:
[----:B------:R-:W-:Y:S05]  /*20c0*/  BSYNC B1 ;  /* 0x0000000000017941 */ /* 0x000fea0003800000 */
.L_x_14859:
        /* <DEDUP_REMOVED lines=16> */
.L_x_14865:
[----:B------:R-:W-:Y:S05]  /*21d0*/  BSYNC B2 ;  /* 0x0000000000027941 */ /* 0x000fea0003800000 */
.L_x_14864:
        /* <DEDUP_REMOVED lines=42> */
.L_x_14863:
[----:B------:R-:W-:Y:S05]  /*2480*/  BSYNC B1 ;  /* 0x0000000000017941 */ /* 0x000fea0003800000 */
.L_x_14862:
        /* <DEDUP_REMOVED lines=22> */
.L_x_14867:
[----:B------:R-:W-:Y:S02]  /*25f0*/  MOV R34, R88 ;  /* 0x0000005800227202 */ /* 0x000fe40000000f00 */
.L_x_14868:
[----:B------:R-:W-:Y:S05]  /*2600*/  BSYNC B1 ;  /* 0x0000000000017941 */ /* 0x000fea0003800000 */
.L_x_14866:
        /* <DEDUP_REMOVED lines=16> */
.L_x_14872:
[----:B------:R-:W-:Y:S05]  /*2710*/  BSYNC B2 ;  /* 0x0000000000027941 */ /* 0x000fea0003800000 */
.L_x_14871:
        /* <DEDUP_REMOVED lines=42> */
.L_x_14870:
[----:B------:R-:W-:Y:S05]  /*29c0*/  BSYNC B1 ;  /* 0x0000000000017941 */ /* 0x000fea0003800000 */
.L_x_14869:
[----:B------:R-:W0:Y:S01]  /*29d0*/  I2F.U32 R21, R34 ;  /* 0x0000002200157306 */ /* 0x000e220000201000 */
[----:B------:R-:W-:Y:S01]  /*29e0*/  HADD2.F32 R22, -RZ, R22.H1_H1 ;  /* 0x30000016ff167230 */ /* 0x000fe20000004100 */
[----:B------:R-:W-:Y:S01]  /*29f0*/  ISETP.NE.AND P5, PT, R20, 0x1, PT ;  /* 0x000000011400780c */ /* 0x000fe20003fa5270 */
[----:B------:R-:W-:Y:S01]  /*2a00*/  HADD2.F32 R33, -RZ, R66.H1_H1 ;  /* 0x30000042ff217230 */ /* 0x000fe20000004100 */
        /* <DEDUP_REMOVED lines=18> */
.L_x_14874:
[----:B------:R-:W-:Y:S02]  /*2b30*/  IMAD.MOV.U32 R22, RZ, RZ, R88 ;  /* 0x000000ffff167224 */ /* 0x000fe400078e0058 */
.L_x_14875:
[----:B------:R-:W-:Y:S05]  /*2b40*/  BSYNC B1 ;  /* 0x0000000000017941 */ /* 0x000fea0003800000 */
.L_x_14873:
        /* <DEDUP_REMOVED lines=16> */
.L_x_14879:
[----:B------:R-:W-:Y:S05]  /*2c50*/  BSYNC B2 ;  /* 0x0000000000027941 */ /* 0x000fea0003800000 */
.L_x_14878:
        /* <DEDUP_REMOVED lines=42> */
.L_x_14877:
[----:B------:R-:W-:Y:S05]  /*2f00*/  BSYNC B1 ;  /* 0x0000000000017941 */ /* 0x000fea0003800000 */
.L_x_14876:
[----:B------:R-:W0:Y:S01]  /*2f10*/  I2F.U32 R25, R22 ;  /* 0x0000001600197306 */ /* 0x000e220000201000 */
[----:B------:R-:W-:Y:S01]  /*2f20*/  HADD2.F32 R20, -RZ, R23.H0_H0 ;  /* 0x20000017ff147230 */ /* 0x000fe20000004100 */
[----:B------:R-:W-:Y:S01]  /*2f30*/  ISETP.NE.AND P6, PT, R103, RZ, PT ;  /* 0x000000ff6700720c */ /* 0x000fe20003fc5270 */
[----:B------:R-:W-:Y:S01]  /*2f40*/  HADD2.F32 R29, -RZ, R67.H0_H0 ;  /* 0x20000043ff1d7230 */ /* 0x000fe20000004100 */
        /* <DEDUP_REMOVED lines=19> */
.L_x_14881:
[----:B------:R-:W-:Y:S02]  /*3080*/  IMAD.MOV.U32 R35, RZ, RZ, R88 ;  /* 0x000000ffff237224 */ /* 0x000fe400078e0058 */
.L_x_14882:
[----:B------:R-:W-:Y:S05]  /*3090*/  BSYNC B1 ;  /* 0x0000000000017941 */ /* 0x000fea0003800000 */
.L_x_14880:
        /* <DEDUP_REMOVED lines=18> */
.L_x_14886:
[----:B------:R-:W-:Y:S05]  /*31c0*/  BSYNC B2 ;  /* 0x0000000000027941 */ /* 0x000fea0003800000 */
.L_x_14885:
        /* <DEDUP_REMOVED lines=42> */
.L_x_14884:
[----:B------:R-:W-:Y:S05]  /*3470*/  BSYNC B1 ;  /* 0x0000000000017941 */ /* 0x000fea0003800000 */
.L_x_14883:
[----:B------:R0:W1:Y:S01]  /*3480*/  I2F.U32 R21, R35 ;  /* 0x0000002300157306 */ /* 0x0000620000201000 */
[----:B------:R-:W-:Y:S01]  /*3490*/  HADD2.F32 R20, -RZ, R23.H1_H1 ;  /* 0x30000017ff147230 */ /* 0x000fe20000004100 */
[----:B------:R-:W-:Y:S01]  /*34a0*/  SEL R28, RZ, 0x100, P4 ;  /* 0x00000100ff1c7807 */ /* 0x000fe20002000000 */
[----:B------:R-:W-:Y:S01]  /*34b0*/  HFMA2.MMA R105, -RZ, RZ, 0, 1.9073486328125e-06 ;  /* 0x00000020ff697435 */ /* 0x000fe200000001ff */
[----:B------:R-:W-:Y:S01]  /*34c0*/  ISETP.NE.AND P4, PT, R26, RZ, PT ;  /* 0x000000ff1a00720c */ /* 0x000fe20003f85270 */
[----:B------:R-:W-:Y:S01]  /*34d0*/  IMAD.MOV.U32 R104, RZ, RZ, 0x8 ;  /* 0x00000008ff687424 */ /* 0x000fe200078e00ff */
[----:B------:R-:W-:Y:S01]  /*34e0*/  SEL R24, RZ, 0x1, P2 ;  /* 0x00000001ff187807 */ /* 0x000fe20001000000 */
[----:B------:R-:W-:Y:S01]  /*34f0*/  FMUL.FTZ R26, R20, R101 ;  /* 0x00000065141a7220 */ /* 0x000fe20000410000 */
[----:B------:R-:W-:Y:S01]  /*3500*/  ISETP.NE.AND P6, PT, R103, RZ, PT ;  /* 0x000000ff6700720c */ /* 0x000fe20003fc5270 */
[----:B0-----:R-:W-:Y:S01]  /*3510*/  HADD2.F32 R35, -RZ, R67.H1_H1 ;  /* 0x30000043ff237230 */ /* 0x001fe20000004100 */
[----:B------:R-:W-:Y:S01]  /*3520*/  SEL R22, RZ, 0x1, P1 ;  /* 0x00000001ff167807 */ /* 0x000fe20000800000 */
[----:B------:R-:W-:Y:S01]  /*3530*/  FMUL.FTZ R26, R26, c[0x0][0x1e8] ;  /* 0x00007a001a1a7a20 */ /* 0x000fe20000410000 */
[----:B------:R-:W-:Y:S01]  /*3540*/  SEL R29, RZ, 0x10000, P5 ;  /* 0x00010000ff1d7807 */ /* 0x000fe20002800000 */
[----:B------:R-:W-:Y:S01]  /*3550*/  IMAD.WIDE.U32 R24, R24, 0x1000000, RZ ;  /* 0x0100000018187825 */ /* 0x000fe200078e00ff */
[----:B------:R-:W-:-:S02]  /*3560*/  ISETP.NE.AND P5, PT, R27, RZ, PT ;  /* 0x000000ff1b00720c */ /* 0x000fc40003fa5270 */
[----:B------:R-:W-:Y:S01]  /*3570*/  SEL R31, RZ, 0x1, P3 ;  /* 0x00000001ff1f7807 */ /* 0x000fe20001800000 */
[----:B-1----:R-:W-:Y:S01]  /*3580*/  FFMA.FTZ R21, R21, R102, 1.1641532182693481445e-10 ;  /* 0x2f00000015157423 */ /* 0x002fe20000010066 */
[----:B------:R-:W-:Y:S01]  /*3590*/  IADD3 R107, R99, 0x20, RZ ;  /* 0x00000020636b7810 */ /* 0x000fe20007ffe0ff */
[----:B------:R-:W-:-:S03]  /*35a0*/  IMAD.WIDE.U32 R22, R22, 0x10000, RZ ;  /* 0x0001000016167825 */ /* 0x000fc600078e00ff */
[----:B------:R-:W-:Y:S01]  /*35b0*/  FSETP.GTU.FTZ.AND P2, PT, R21, c[0x0][0x1e4], PT ;  /* 0x0000790015007a0b */ /* 0x000fe20003f5c000 */
[----:B------:R-:W-:Y:S01]  /*35c0*/  IMAD.WIDE.U32 R68, R99, R105, c[0x0][0x188] ;  /* 0x0000620063447625 */ /* 0x000fe200078e0069 */
[----:B------:R-:W-:Y:S02]  /*35d0*/  SEL R21, RZ, 0x1, P0 ;  /* 0x00000001ff157807 */ /* 0x000fe40000000000 */
[----:B------:R-:W-:Y:S02]  /*35e0*/  SEL R30, RZ, 0x1000000, P2 ;  /* 0x01000000ff1e7807 */ /* 0x000fe40001000000 */
[----:B------:R-:W-:Y:S01]  /*35f0*/  FSEL R26, R26, RZ, !P2 ;  /* 0x000000ff1a1a7208 */ /* 0x000fe20005000000 */
[----:B------:R-:W-:Y:S01]  /*3600*/  IMAD.WIDE.U32 R20, R21, 0x100, RZ ;  /* 0x0000010015147825 */ /* 0x000fe200078e00ff */
[----:B------:R-:W-:Y:S01]  /*3610*/  LOP3.LUT R28, R28, R30, R29, 0xfe, !PT ;  /* 0x0000001e1c1c7212 */ /* 0x000fe200078efe1d */
[----:B------:R0:W-:Y:S01]  /*3620*/  STG.E.128 [R68.64], R36 ;  /* 0x0000002444007986 */ /* 0x0001e2000c101d06 */
[----:B------:R-:W-:Y:S01]  /*3630*/  SEL R29, RZ, 0x1, P4 ;  /* 0x00000001ff1d7807 */ /* 0x000fe20002000000 */
[----:B------:R-:W-:Y:S01]  /*3640*/  FMUL.FTZ R35, R26, R35 ;  /* 0x000000231a237220 */ /* 0x000fe20000410000 */
[----:B------:R-:W-:Y:S01]  /*3650*/  LOP3.LUT R25, R25, R28, R31, 0xfe, !PT ;  /* 0x0000001c19197212 */ /* 0x000fe200078efe1f */
[----:B------:R-:W-:Y:S01]  /*3660*/  IMAD.WIDE.U32 R30, R99, R104, c[0x0][0x190] ;  /* 0x00006400631e7625 */ /* 0x000fe200078e0068 */
[----:B------:R-:W-:-:S02]  /*3670*/  LOP3.LUT R24, R20, R24, R22, 0xfe, !PT ;  /* 0x0000001814187212 */ /* 0x000fc400078efe16 */
[----:B------:R-:W-:Y:S01]  /*3680*/  LOP3.LUT R25, R21, R25, R23, 0xfe, !PT ;  /* 0x0000001915197212 */ /* 0x000fe200078efe17 */
[----:B------:R-:W-:Y:S01]  /*3690*/  @P6 FADD.FTZ R35, R43, R35 ;  /* 0x000000232b236221 */ /* 0x000fe20000010000 */
[----:B------:R-:W-:Y:S01]  /*36a0*/  LOP3.LUT R24, R24, R29, RZ, 0xfc, !PT ;  /* 0x0000001d18187212 */ /* 0x000fe200078efcff */
[----:B------:R-:W-:-:S03]  /*36b0*/  IMAD.WIDE.U32 R20, R107, R106, c[0x0][0x170] ;  /* 0x00005c006b147625 */ /* 0x000fc600078e006a */
        /* <DEDUP_REMOVED lines=18> */
.L_x_14888:
[----:B0-----:R-:W-:Y:S02]  /*37e0*/  IMAD.MOV.U32 R26, RZ, RZ, R88 ;  /* 0x000000ffff1a7224 */ /* 0x001fe400078e0058 */
.L_x_14889:
[----:B------:R-:W-:Y:S05]  /*37f0*/  BSYNC B1 ;  /* 0x0000000000017941 */ /* 0x000fea0003800000 */
.L_x_14887:
        /* <DEDUP_REMOVED lines=16> */
.L_x_14893:
[----:B------:R-:W-:Y:S05]  /*3900*/  BSYNC B2 ;  /* 0x0000000000027941 */ /* 0x000fea0003800000 */
.L_x_14892:
        /* <DEDUP_REMOVED lines=42> */
.L_x_14891:
[----:B------:R-:W-:Y:S05]  /*3bb0*/  BSYNC B1 ;  /* 0x0000000000017941 */ /* 0x000fea0003800000 */
.L_x_14890:
[----:B------:R-:W0:Y:S01]  /*3bc0*/  I2F.U32 R25, R26 ;  /* 0x0000001a00197306 */ /* 0x000e220000201000 */
[----:B-----5:R-:W-:Y:S01]  /*3bd0*/  HADD2.F32 R24, -RZ, R20.H0_H0 ;  /* 0x20000014ff187230 */ /* 0x020fe20000004100 */
[----:B------:R-:W-:Y:S04]  /*3be0*/  BSSY B1, `(.L_x_14894) ;  /* 0x0000016000017945 */ /* 0x000fe80003800000 */
[----:B------:R-:W-:-:S04]  /*3bf0*/  FMUL.FTZ R24, R24, R101 ;  /* 0x0000006518187220 */ /* 0x000fc80000410000 */
[----:B------:R-:W-:Y:S02]  /*3c00*/  FMUL.FTZ R24, R24, c[0x0][0x1e8] ;  /* 0x00007a0018187a20 */ /* 0x000fe40000410000 */
[----:B0-----:R-:W-:-:S05]  /*3c10*/  FFMA.FTZ R25, R25, R102, 1.1641532182693481445e-10 ;  /* 0x2f00000019197423 */ /* 0x001fca0000010066 */
[----:B------:R-:W-:Y:S01]  /*3c20*/  FSETP.GTU.FTZ.AND P0, PT, R25, c[0x0][0x1e4], PT ;  /* 0x0000790019007a0b */ /* 0x000fe20003f1c000 */
[----:B------:R-:W-:-:S03]  /*3c30*/  HADD2.F32 R25, -RZ, R60.H0_H0 ;  /* 0x2000003cff197230 */ /* 0x000fc60000004100 */
        /* <DEDUP_REMOVED lines=15> */
.L_x_14895:
[----:B------:R-:W-:Y:S02]  /*3d30*/  IMAD.MOV.U32 R26, RZ, RZ, R88 ;  /* 0x000000ffff1a7224 */ /* 0x000fe400078e0058 */
.L_x_14896:
[----:B------:R-:W-:Y:S05]  /*3d40*/  BSYNC B1 ;  /* 0x0000000000017941 */ /* 0x000fea0003800000 */
.L_x_14894:
        /* <DEDUP_REMOVED lines=16> */
.L_x_14900:
[----:B------:R-:W-:Y:S05]  /*3e50*/  BSYNC B2 ;  /* 0x0000000000027941 */ /* 0x000fea0003800000 */
.L_x_14899:
        /* <DEDUP_REMOVED lines=42> */
.L_x_14898:
[----:B------:R-:W-:Y:S05]  /*4100*/  BSYNC B1 ;  /* 0x0000000000017941 */ /* 0x000fea0003800000 */
.L_x_14897:
        /* <DEDUP_REMOVED lines=22> */
.L_x_14902:
[----:B------:R-:W-:Y:S02]  /*4270*/  MOV R20, R88 ;  /* 0x0000005800147202 */ /* 0x000fe40000000f00 */
.L_x_14903:
[----:B------:R-:W-:Y:S05]  /*4280*/  BSYNC B1 ;  /* 0x0000000000017941 */ /* 0x000fea0003800000 */
.L_x_14901:
        /* <DEDUP_REMOVED lines=16> */
.L_x_14907:
[----:B------:R-:W-:Y:S05]  /*4390*/  BSYNC B2 ;  /* 0x0000000000027941 */ /* 0x000fea0003800000 */
.L_x_14906:
        /* <DEDUP_REMOVED lines=42> */
.L_x_14905:
[----:B------:R-:W-:Y:S05]  /*4640*/  BSYNC B1 ;  /* 0x0000000000017941 */ /* 0x000fea0003800000 */
.L_x_14904:
        /* <DEDUP_REMOVED lines=22> */
.L_x_14909:
[----:B------:R-:W-:Y:S02]  /*47b0*/  MOV R20, R88 ;  /* 0x0000005800147202 */ /* 0x000fe40000000f00 */
.L_x_14910:
[----:B------:R-:W-:Y:S05]  /*47c0*/  BSYNC B1 ;  /* 0x0000000000017941 */ /* 0x000fea0003800000 */
.L_x_14908:
        /* <DEDUP_REMOVED lines=16> */
.L_x_14914:
[----:B------:R-:W-:Y:S05]  /*48d0*/  BSYNC B2 ;  /* 0x0000000000027941 */ /* 0x000fea0003800000 */
.L_x_14913:
        /* <DEDUP_REMOVED lines=42> */
.L_x_14912:
[----:B------:R-:W-:Y:S05]  /*4b80*/  BSYNC B1 ;  /* 0x0000000000017941 */ /* 0x000fea0003800000 */
.L_x_14911:
        /* <DEDUP_REMOVED lines=22> */
.L_x_14916:
[----:B------:R-:W-:Y:S02]  /*4cf0*/  MOV R26, R88 ;  /* 0x00000058001a7202 */ /* 0x000fe40000000f00 */
.L_x_14917:
[----:B------:R-:W-:Y:S05]  /*4d00*/  BSYNC B1 ;  /* 0x0000000000017941 */ /* 0x000fea0003800000 */
.L_x_14915:
        /* <DEDUP_REMOVED lines=16> */
.L_x_14921:
[----:B------:R-:W-:Y:S05]  /*4e10*/  BSYNC B2 ;  /* 0x0000000000027941 */ /* 0x000fea0003800000 */
.L_x_14920:
        /* <DEDUP_REMOVED lines=42> */
.L_x_14919:
[----:B------:R-:W-:Y:S05]  /*50c0*/  BSYNC B1 ;  /* 0x0000000000017941 */ /* 0x000fea0003800000 */
.L_x_14918:
        /* <DEDUP_REMOVED lines=22> */
.L_x_14923:
[----:B------:R-:W-:Y:S02]  /*5230*/  MOV R26, R88 ;  /* 0x00000058001a7202 */ /* 0x000fe40000000f00 */
.L_x_14924:
[----:B------:R-:W-:Y:S05]  /*5240*/  BSYNC B1 ;  /* 0x0000000000017941 */ /* 0x000fea0003800000 */
.L_x_14922:
        /* <DEDUP_REMOVED lines=16> */
.L_x_14928:
[----:B------:R-:W-:Y:S05]  /*5350*/  BSYNC B2 ;  /* 0x0000000000027941 */ /* 0x000fea0003800000 */
.L_x_14927:
        /* <DEDUP_REMOVED lines=42> */
.L_x_14926:
[----:B------:R-:W-:Y:S05]  /*5600*/  BSYNC B1 ;  /* 0x0000000000017941 */ /* 0x000fea0003800000 */
.L_x_14925:
        /* <DEDUP_REMOVED lines=22> */
.L_x_14930:
[----:B------:R-:W-:Y:S02]  /*5770*/  MOV R22, R88 ;  /* 0x0000005800167202 */ /* 0x000fe40000000f00 */
.L_x_14931:
[----:B------:R-:W-:Y:S05]  /*5780*/  BSYNC B1 ;  /* 0x0000000000017941 */ /* 0x000fea0003800000 */
.L_x_14929:
        /* <DEDUP_REMOVED lines=16> */
.L_x_14935:
[----:B------:R-:W-:Y:S05]  /*5890*/  BSYNC B2 ;  /* 0x0000000000027941 */ /* 0x000fea0003800000 */
.L_x_14934:
        /* <DEDUP_REMOVED lines=42> */
.L_x_14933:
[----:B------:R-:W-:Y:S05]  /*5b40*/  BSYNC B1 ;  /* 0x0000000000017941 */ /* 0x000fea0003800000 */
.L_x_14932:
        /* <DEDUP_REMOVED lines=23> */
.L_x_14937:
[----:B------:R-:W-:Y:S02]  /*5cc0*/  MOV R22, R88 ;  /* 0x0000005800167202 */ /* 0x000fe40000000f00 */
.L_x_14938:
[----:B------:R-:W-:Y:S05]  /*5cd0*/  BSYNC B1 ;  /* 0x0000000000017941 */ /* 0x000fea0003800000 */
.L_x_14936:
        /* <DEDUP_REMOVED lines=18> */
.L_x_14942:
[----:B------:R-:W-:Y:S05]  /*5e00*/  BSYNC B2 ;  /* 0x0000000000027941 */ /* 0x000fea0003800000 */
.L_x_14941:
        /* <DEDUP_REMOVED lines=42> */
.L_x_14940:
[----:B------:R-:W-:Y:S05]  /*60b0*/  BSYNC B1 ;  /* 0x0000000000017941 */ /* 0x000fea0003800000 */
.L_x_14939:
[----:B------:R0:W1:Y:S01]  /*60c0*/  I2F.U32 R21, R22 ;  /* 0x0000001600157306 */ /* 0x0000620000201000 */
[----:B------:R-:W-:Y:S01]  /*60d0*/  HADD2.F32 R20, -RZ, R23.H1_H1 ;  /* 0x30000017ff147230 */ /* 0x000fe20000004100 */
[----:B------:R-:W-:Y:S01]  /*60e0*/  SEL R68, RZ, 0x1, P1 ;  /* 0x00000001ff447807 */ /* 0x000fe20000800000 */
[----:B------:R-:W-:Y:S01]  /*60f0*/  IMAD.WIDE.U32 R110, R107, R104, c[0x0][0x190] ;  /* 0x000064006b6e7625 */ /* 0x000fe200078e0068 */
[----:B------:R-:W-:Y:S02]  /*6100*/  SEL R70, RZ, 0x1, P2 ;  /* 0x00000001ff467807 */ /* 0x000fe40001000000 */
[----:B------:R-:W-:Y:S01]  /*6110*/  ISETP.NE.AND P6, PT, R103, RZ, PT ;  /* 0x000000ff6700720c */ /* 0x000fe20003fc5270 */
[----:B------:R-:W-:Y:S01]  /*6120*/  FMUL.FTZ R23, R20, R101 ;  /* 0x0000006514177220 */ /* 0x000fe20000410000 */
[----:B------:R-:W-:Y:S01]  /*6130*/  ISETP.NE.AND P2, PT, R100, RZ, PT ;  /* 0x000000ff6400720c */ /* 0x000fe20003f45270 */
[----:B------:R-:W-:Y:S01]  /*6140*/  IMAD.WIDE.U32 R70, R70, 0x1000000, RZ ;  /* 0x0100000046467825 */ /* 0x000fe200078e00ff */
[----:B------:R-:W-:Y:S01]  /*6150*/  SEL R108, RZ, 0x10000, P5 ;  /* 0x00010000ff6c7807 */ /* 0x000fe20002800000 */
[----:B0-----:R-:W-:Y:S01]  /*6160*/  HADD2.F32 R22, -RZ, R63.H1_H1 ;  /* 0x3000003fff167230 */ /* 0x001fe20000004100 */
[----:B------:R-:W-:Y:S01]  /*6170*/  SEL R87, RZ, 0x100, P4 ;  /* 0x00000100ff577807 */ /* 0x000fe20002000000 */
[----:B------:R-:W-:Y:S01]  /*6180*/  IMAD.WIDE.U32 R68, R68, 0x10000, RZ ;  /* 0x0001000044447825 */ /* 0x000fe200078e00ff */
[----:B------:R-:W-:-:S02]  /*6190*/  ISETP.NE.AND P5, PT, R27, RZ, PT ;  /* 0x000000ff1b00720c */ /* 0x000fc40003fa5270 */
[----:B------:R-:W-:Y:S01]  /*61a0*/  SEL R27, RZ, 0x1, P2 ;  /* 0x00000001ff1b7807 */ /* 0x000fe20001000000 */
[----:B-1----:R-:W-:Y:S01]  /*61b0*/  FFMA.FTZ R21, R21, R102, 1.1641532182693481445e-10 ;  /* 0x2f00000015157423 */ /* 0x002fe20000010066 */
[----:B------:R-:W-:Y:S01]  /*61c0*/  IADD3 R100, R99, 0x40, RZ ;  /* 0x0000004063647810 */ /* 0x000fe20007ffe0ff */
[----:B------:R-:W-:-:S03]  /*61d0*/  FMUL.FTZ R23, R23, c[0x0][0x1e8] ;  /* 0x00007a0017177a20 */ /* 0x000fc60000410000 */
[----:B------:R-:W-:Y:S02]  /*61e0*/  FSETP.GTU.FTZ.AND P1, PT, R21, c[0x0][0x1e4], PT ;  /* 0x0000790015007a0b */ /* 0x000fe40003f3c000 */
[----:B------:R-:W-:Y:S02]  /*61f0*/  SEL R21, RZ, 0x1, P0 ;  /* 0x00000001ff157807 */ /* 0x000fe40000000000 */
[----:B------:R-:W-:Y:S02]  /*6200*/  SEL R89, RZ, 0x1000000, P1 ;  /* 0x01000000ff597807 */ /* 0x000fe40000800000 */
[----:B------:R-:W-:Y:S01]  /*6210*/  FSEL R23, R23, RZ, !P1 ;  /* 0x000000ff17177208 */ /* 0x000fe20004800000 */
[----:B------:R-:W-:Y:S01]  /*6220*/  IMAD.WIDE.U32 R20, R21, 0x100, RZ ;  /* 0x0000010015147825 */ /* 0x000fe200078e00ff */
[----:B------:R-:W-:-:S03]  /*6230*/  LOP3.LUT R87, R87, R89, R108, 0xfe, !PT ;  /* 0x0000005957577212 */ /* 0x000fc600078efe6c */
[----:B------:R-:W-:Y:S01]  /*6240*/  @P5 IMAD.WIDE.U32 R108, R105, R100, c[0x0][0x180] ;  /* 0x00006000696c5625 */ /* 0x000fe200078e0064 */
[----:B------:R-:W-:Y:S02]  /*6250*/  LOP3.LUT R20, R20, R70, R68, 0xfe, !PT ;  /* 0x0000004614147212 */ /* 0x000fe400078efe44 */
        /* <DEDUP_REMOVED lines=26> */
.L_x_14944:
[----:B0-----:R-:W-:Y:S02]  /*6400*/  MOV R106, R88 ;  /* 0x00000058006a7202 */ /* 0x001fe40000000f00 */
.L_x_14945:
[----:B------:R-:W-:Y:S05]  /*6410*/  BSYNC B1 ;  /* 0x0000000000017941 */ /* 0x000fea0003800000 */
.L_x_14943:
        /* <DEDUP_REMOVED lines=16> */
.L_x_14949:
[----:B------:R-:W-:Y:S05]  /*6520*/  BSYNC B2 ;  /* 0x0000000000027941 */ /* 0x000fea0003800000 */
.L_x_14948:
        /* <DEDUP_REMOVED lines=42> */
.L_x_14947:
[----:B------:R-:W-:Y:S05]  /*67d0*/  BSYNC B1 ;  /* 0x0000000000017941 */ /* 0x000fea0003800000 */
.L_x_14946:
[----:B------:R-:W0:Y:S01]  /*67e0*/  I2F.U32 R21, R106 ;  /* 0x0000006a00157306 */ /* 0x000e220000201000 */
[----:B-----5:R-:W-:Y:S01]  /*67f0*/  HADD2.F32 R20, -RZ, R68.H0_H0 ;  /* 0x20000044ff147230 */ /* 0x020fe20000004100 */
        /* <DEDUP_REMOVED lines=20> */
.L_x_14951:
[----:B------:R-:W-:Y:S02]  /*6940*/  MOV R107, R88 ;  /* 0x00000058006b7202 */ /* 0x000fe40000000f00 */
.L_x_14952:
[----:B------:R-:W-:Y:S05]  /*6950*/  BSYNC B1 ;  /* 0x0000000000017941 */ /* 0x000fea0003800000 */
.L_x_14950:
        /* <DEDUP_REMOVED lines=16> */
.L_x_14956:
[----:B------:R-:W-:Y:S05]  /*6a60*/  BSYNC B2 ;  /* 0x0000000000027941 */ /* 0x000fea0003800000 */
.L_x_14955:
        /* <DEDUP_REMOVED lines=42> */
.L_x_14954:
[----:B------:R-:W-:Y:S05]  /*6d10*/  BSYNC B1 ;  /* 0x0000000000017941 */ /* 0x000fea0003800000 */
.L_x_14953:
        /* <DEDUP_REMOVED lines=21> */
.L_x_14958:
[----:B------:R-:W-:Y:S02]  /*6e70*/  MOV R68, R88 ;  /* 0x0000005800447202 */ /* 0x000fe40000000f00 */
.L_x_14959:
[----:B------:R-:W-:Y:S05]  /*6e80*/  BSYNC B1 ;  /* 0x0000000000017941 */ /* 0x000fea0003800000 */
.L_x_14957:
        /* <DEDUP_REMOVED lines=16> */
.L_x_14963:
[----:B------:R-:W-:Y:S05]  /*6f90*/  BSYNC B2 ;  /* 0x0000000000027941 */ /* 0x000fea0003800000 */
.L_x_14962:
        /* <DEDUP_REMOVED lines=42> */
.L_x_14961:
[----:B------:R-:W-:Y:S05]  /*7240*/  BSYNC B1 ;  /* 0x0000000000017941 */ /* 0x000fea0003800000 */
.L_x_14960:
        /* <DEDUP_REMOVED lines=21> */
.L_x_14965:
[----:B------:R-:W-:Y:S02]  /*73a0*/  MOV R68, R88 ;  /* 0x0000005800447202 */ /* 0x000fe40000000f00 */
.L_x_14966:
[----:B------:R-:W-:Y:S05]  /*73b0*/  BSYNC B1 ;  /* 0x0000000000017941 */ /* 0x000fea0003800000 */
.L_x_14964:
        /* <DEDUP_REMOVED lines=16> */
.L_x_14970:
[----:B------:R-:W-:Y:S05]  /*74c0*/  BSYNC B2 ;  /* 0x0000000000027941 */ /* 0x000fea0003800000 */
.L_x_14969:
        /* <DEDUP_REMOVED lines=42> */
.L_x_14968:
[----:B------:R-:W-:Y:S05]  /*7770*/  BSYNC B1 ;  /* 0x0000000000017941 */ /* 0x000fea0003800000 */
.L_x_14967:
        /* <DEDUP_REMOVED lines=21> */
.L_x_14972:
[----:B------:R-:W-:Y:S02]  /*78d0*/  MOV R107, R88 ;  /* 0x00000058006b7202 */ /* 0x000fe40000000f00 */
.L_x_14973:
[----:B------:R-:W-:Y:S05]  /*78e0*/  BSYNC B1 ;  /* 0x0000000000017941 */ /* 0x000fea0003800000 */
.L_x_14971:
        /* <DEDUP_REMOVED lines=16> */
.L_x_14977:
[----:B------:R-:W-:Y:S05]  /*79f0*/  BSYNC B2 ;  /* 0x0000000000027941 */ /* 0x000fea0003800000 */
.L_x_14976:
        /* <DEDUP_REMOVED lines=42> */
.L_x_14975:
[----:B------:R-:W-:Y:S05]  /*7ca0*/  BSYNC B1 ;  /* 0x0000000000017941 */ /* 0x000fea0003800000 */
.L_x_14974:
        /* <DEDUP_REMOVED lines=21> */
.L_x_14979:
[----:B------:R-:W-:Y:S02]  /*7e00*/  MOV R107, R88 ;  /* 0x00000058006b7202 */ /* 0x000fe40000000f00 */
.L_x_14980:
[----:B------:R-:W-:Y:S05]  /*7e10*/  BSYNC B1 ;  /* 0x0000000000017941 */ /* 0x000fea0003800000 */
.L_x_14978:
        /* <DEDUP_REMOVED lines=16> */
.L_x_14984:
[----:B------:R-:W-:Y:S05]  /*7f20*/  BSYNC B2 ;  /* 0x0000000000027941 */ /* 0x000fea0003800000 */
.L_x_14983:
        /* <DEDUP_REMOVED lines=42> */
.L_x_14982:
[----:B------:R-:W-:Y:S05]  /*81d0*/  BSYNC B1 ;  /* 0x0000000000017941 */ /* 0x000fea0003800000 */
.L_x_14981:
        /* <DEDUP_REMOVED lines=21> */
.L_x_14986:
[----:B------:R-:W-:Y:S02]  /*8330*/  MOV R107, R88 ;  /* 0x00000058006b7202 */ /* 0x000fe40000000f00 */
.L_x_14987:
[----:B------:R-:W-:Y:S05]  /*8340*/  BSYNC B1 ;  /* 0x0000000000017941 */ /* 0x000fea0003800000 */
.L_x_14985:
        /* <DEDUP_REMOVED lines=16> */
.L_x_14991:
[----:B------:R-:W-:Y:S05]  /*8450*/  BSYNC B2 ;  /* 0x0000000000027941 */ /* 0x000fea0003800000 */
.L_x_14990:
        /* <DEDUP_REMOVED lines=42> */
.L_x_14989:
[----:B------:R-:W-:Y:S05]  /*8700*/  BSYNC B1 ;  /* 0x0000000000017941 */ /* 0x000fea0003800000 */
.L_x_14988:
[----:B------:R-:W0:Y:S01]  /*8710*/  I2F.U32 R85, R107 ;  /* 0x0000006b00557306 */ /* 0x000e220000201000 */
[----:B------:R-:W-:Y:S01]  /*8720*/  HADD2.F32 R70, -RZ, R71.H0_H0 ;  /* 0x20000047ff467230 */ /* 0x000fe20000004100 */
[----:B------:R-:W-:Y:S01]  /*8730*/  ISETP.NE.AND P6, PT, R103, RZ, PT ;  /* 0x000000ff6700720c */ /* 0x000fe20003fc5270 */
[----:B------:R-:W-:Y:S03]  /*8740*/  BSSY B1, `(.L_x_14992) ;  /* 0x0000014000017945 */ /* 0x000fe60003800000 */
        /* <DEDUP_REMOVED lines=18> */
.L_x_14993:
[----:B------:R-:W-:Y:S02]  /*8870*/  MOV R107, R88 ;  /* 0x00000058006b7202 */ /* 0x000fe40000000f00 */
.L_x_14994:
[----:B------:R-:W-:Y:S05]  /*8880*/  BSYNC B1 ;  /* 0x0000000000017941 */ /* 0x000fea0003800000 */
.L_x_14992:
        /* <DEDUP_REMOVED lines=18> */
.L_x_14998:
[----:B------:R-:W-:Y:S05]  /*89b0*/  BSYNC B2 ;  /* 0x0000000000027941 */ /* 0x000fea0003800000 */
.L_x_14997:
        /* <DEDUP_REMOVED lines=42> */
.L_x_14996:
[----:B------:R-:W-:Y:S05]  /*8c60*/  BSYNC B1 ;  /* 0x0000000000017941 */ /* 0x000fea0003800000 */
.L_x_14995:
[----:B------:R-:W-:Y:S02]  /*8c70*/  SEL R87, RZ, 0x10000, P5 ;  /* 0x00010000ff577807 */ /* 0x000fe40002800000 */
[----:B------:R-:W-:Y:S01]  /*8c80*/  ISETP.NE.AND P5, PT, R106, RZ, PT ;  /* 0x000000ff6a00720c */ /* 0x000fe20003fa5270 */
[----:B------:R-:W-:Y:S01]  /*8c90*/  FADD.FTZ R106, RZ, R36 ;  /* 0x00000024ff6a7221 */ /* 0x000fe20000010000 */
[----:B------:R-:W-:Y:S02]  /*8ca0*/  ISETP.NE.AND P6, PT, R103, RZ, PT ;  /* 0x000000ff6700720c */ /* 0x000fe40003fc5270 */
[----:B------:R-:W-:Y:S01]  /*8cb0*/  SEL R112, RZ, 0x100, P4 ;  /* 0x00000100ff707807 */ /* 0x000fe20002000000 */
[----:B------:R-:W-:-:S04]  /*8cc0*/  FADD.FTZ R89, R37, R106 ;  /* 0x0000006a25597221 */ /* 0x000fc80000010000 */
[----:B------:R-:W-:-:S04]  /*8cd0*/  FADD.FTZ R106, R38, R89 ;  /* 0x00000059266a7221 */ /* 0x000fc80000010000 */
[----:B------:R-:W-:-:S04]  /*8ce0*/  FADD.FTZ R89, R39, R106 ;  /* 0x0000006a27597221 */ /* 0x000fc80000010000 */
[----:B------:R-:W-:Y:S02]  /*8cf0*/  FADD.FTZ R106, R32, R89 ;  /* 0x00000059206a7221 */ /* 0x000fe40000010000 */
[----:B------:R-:W0:Y:S02]  /*8d00*/  I2F.U32 R89, R107 ;  /* 0x0000006b00597306 */ /* 0x000e240000201000 */
[----:B------:R-:W-:-:S04]  /*8d10*/  FADD.FTZ R91, R33, R106 ;  /* 0x0000006a215b7221 */ /* 0x000fc80000010000 */
[----:B------:R-:W-:-:S04]  /*8d20*/  FADD.FTZ R106, R34, R91 ;  /* 0x0000005b226a7221 */ /* 0x000fc80000010000 */
[----:B------:R-:W-:Y:S01]  /*8d30*/  FADD.FTZ R91, R35, R106 ;  /* 0x0000006a235b7221 */ /* 0x000fe20000010000 */
[----:B------:R-:W-:-:S03]  /*8d40*/  HADD2.F32 R106, -RZ, R71.H1_H1 ;  /* 0x30000047ff6a7230 */ /* 0x000fc60000004100 */
[----:B------:R-:W-:Y:S02]  /*8d50*/  FADD.FTZ R108, R28, R91 ;  /* 0x0000005b1c6c7221 */ /* 0x000fe40000010000 */
[----:B0-----:R-:W-:Y:S02]  /*8d60*/  FFMA.FTZ R89, R89, R102, 1.1641532182693481445e-10 ;  /* 0x2f00000059597423 */ /* 0x001fe40000010066 */
[----:B------:R-:W-:Y:S01]  /*8d70*/  FADD.FTZ R71, R29, R108 ;  /* 0x0000006c1d477221 */ /* 0x000fe20000010000 */
[----:B------:R-:W-:Y:S01]  /*8d80*/  SEL R108, RZ, 0x1, P2 ;  /* 0x00000001ff6c7807 */ /* 0x000fe20001000000 */
[----:B------:R-:W-:Y:S01]  /*8d90*/  FMUL.FTZ R101, R106, R101 ;  /* 0x000000656a657220 */ /* 0x000fe20000410000 */
[----:B------:R-:W-:Y:S01]  /*8da0*/  SEL R106, RZ, 0x1, P1 ;  /* 0x00000001ff6a7807 */ /* 0x000fe20000800000 */
[----:B------:R-:W-:Y:S01]  /*8db0*/  FADD.FTZ R102, R30, R71 ;  /* 0x000000471e667221 */ /* 0x000fe20000010000 */
[----:B------:R-:W-:Y:S01]  /*8dc0*/  FSETP.GTU.FTZ.AND P2, PT, R89, c[0x0][0x1e4], PT ;  /* 0x0000790059007a0b */ /* 0x000fe20003f5c000 */
[----:B------:R-:W-:Y:S01]  /*8dd0*/  IMAD.WIDE.U32 R108, R108, 0x1000000, RZ ;  /* 0x010000006c6c7825 */ /* 0x000fe200078e00ff */
[----:B------:R-:W-:-:S02]  /*8de0*/  SEL R89, RZ, 0x1, P5 ;  /* 0x00000001ff597807 */ /* 0x000fc40002800000 */
[----:B------:R-:W-:Y:S01]  /*8df0*/  SEL R91, RZ, 0x1000000, P2 ;  /* 0x01000000ff5b7807 */ /* 0x000fe20001000000 */
[----:B------:R-:W-:Y:S01]  /*8e00*/  FADD.FTZ R71, R31, R102 ;  /* 0x000000661f477221 */ /* 0x000fe20000010000 */
[----:B------:R-:W-:Y:S01]  /*8e10*/  SEL R102, RZ, 0x1, P0 ;  /* 0x00000001ff667807 */ /* 0x000fe20000000000 */
[----:B------:R-:W-:Y:S01]  /*8e20*/  IMAD.WIDE.U32 R106, R106, 0x10000, RZ ;  /* 0x000100006a6a7825 */ /* 0x000fe200078e00ff */
[----:B------:R-:W-:-:S03]  /*8e30*/  ISETP.NE.AND P1, PT, R0, RZ, PT ;  /* 0x000000ff0000720c */ /* 0x000fc60003f25270 */
[----:B------:R-:W-:Y:S02]  /*8e40*/  FADD.FTZ R110, R24, R71 ;  /* 0x00000047186e7221 */ /* 0x000fe40000010000 */
[----:B------:R-:W-:-:S04]  /*8e50*/  IMAD.WIDE.U32 R102, R102, 0x100, RZ ;  /* 0x0000010066667825 */ /* 0x000fc800078e00ff */
[----:B------:R-:W-:Y:S01]  /*8e60*/  FADD.FTZ R71, R25, R110 ;  /* 0x0000006e19477221 */ /* 0x000fe20000010000 */
[----:B------:R-:W-:Y:S01]  /*8e70*/  LOP3.LUT R102, R102, R108, R106, 0xfe, !PT ;  /* 0x0000006c66667212 */ /* 0x000fe200078efe6a */
[----:B------:R-:W-:Y:S01]  /*8e80*/  FMUL.FTZ R101, R101, c[0x0][0x1e8] ;  /* 0x00007a0065657a20 */ /* 0x000fe20000410000 */
[----:B------:R-:W-:Y:S01]  /*8e90*/  LOP3.LUT R108, R112, R91, R87, 0xfe, !PT ;  /* 0x0000005b706c7212 */ /* 0x000fe200078efe57 */
[----:B------:R-:W-:Y:S01]  /*8ea0*/  FADD.FTZ R110, R26, R71 ;  /* 0x000000471a6e7221 */ /* 0x000fe20000010000 */
[----:B------:R-:W-:Y:S02]  /*8eb0*/  SEL R91, RZ, 0x1, P3 ;  /* 0x00000001ff5b7807 */ /* 0x000fe40001800000 */
[----:B------:R-:W-:Y:S01]  /*8ec0*/  FSEL R101, R101, RZ, !P2 ;  /* 0x000000ff65657208 */ /* 0x000fe20005000000 */
[----:B------:R-:W-:Y:S01]  /*8ed0*/  FADD.FTZ R87, R27, R110 ;  /* 0x0000006e1b577221 */ /* 0x000fe20000010000 */
[----:B------:R-:W-:Y:S02]  /*8ee0*/  LOP3.LUT R102, R102, R89, RZ, 0xfc, !PT ;  /* 0x0000005966667212 */ /* 0x000fe400078efcff */
[----:B------:R-:W-:Y:S01]  /*8ef0*/  LOP3.LUT R89, R109, R108, R91, 0xfe, !PT ;  /* 0x0000006c6d597212 */ /* 0x000fe200078efe5b */
[----:B------:R-:W-:-:S02]  /*8f00*/  FMUL.FTZ R71, R98, R101 ;  /* 0x0000006562477220 */ /* 0x000fc40000410000 */
[----:B------:R-:W-:Y:S01]  /*8f10*/  FADD.FTZ R106, R20, R87 ;  /* 0x00000057146a7221 */ /* 0x000fe20000010000 */
[----:B------:R-:W-:Y:S01]  /*8f20*/  LOP3.LUT R103, R103, R89, R107, 0xfe, !PT ;  /* 0x0000005967677212 */ /* 0x000fe200078efe6b */
[----:B------:R-:W-:-:S04]  /*8f30*/  IMAD.WIDE.U32 R108, R100, R105, c[0x0][0x188] ;  /* 0x00006200646c7625 */ /* 0x000fc800078e0069 */
[----:B------:R-:W-:Y:S01]  /*8f40*/  @P6 FADD.FTZ R71, R43, R71 ;  /* 0x000000472b476221 */ /* 0x000fe20000010000 */
        /* <DEDUP_REMOVED lines=13> */
.L_x_15003:
        /* <DEDUP_REMOVED lines=68> */
.L_x_15004:
[----:B-1----:R-:W-:Y:S01]  /*9460*/  FADD.FTZ R106, R106, R89 ;  /* 0x000000596a6a7221 */ /* 0x002fe20000010000 */
[----:B------:R-:W-:Y:S01]  /*9470*/  ISETP.NE.AND P0, PT, RZ, UR8, PT ;  /* 0x00000008ff007c0c */ /* 0x000fe2000bf05270 */
[----:B0-----:R-:W-:Y:S01]  /*9480*/  FMUL.FTZ R89, R91, R91 ;  /* 0x0000005b5b597220 */ /* 0x001fe20000410000 */
[----:B------:R-:W-:Y:S01]  /*9490*/  MOV R87, 0x4 ;  /* 0x0000000400577802 */ /* 0x000fe20000000f00 */
[----:B------:R-:W-:Y:S01]  /*94a0*/  IMAD.MOV.U32 R101, RZ, RZ, c[0x0][0x1e0] ;  /* 0x00007800ff657624 */ /* 0x000fe200078e00ff */
[----:B------:R-:W-:Y:S02]  /*94b0*/  HADD2.F32 R124, -RZ, R58.H0_H0 ;  /* 0x2000003aff7c7230 */ /* 0x000fe40000004100 */
[----:B------:R-:W-:Y:S01]  /*94c0*/  FSEL R104, R89, RZ, P0 ;  /* 0x000000ff59687208 */ /* 0x000fe20000000000 */
[----:B------:R-:W-:Y:S01]  /*94d0*/  FFMA.FTZ R101, R106, R101, c[0x0][0x228] ;  /* 0x00008a006a657623 */ /* 0x000fe20000010065 */
[----:B------:R-:W-:Y:S01]  /*94e0*/  FSEL R89, R91, RZ, !P0 ;  /* 0x000000ff5b597208 */ /* 0x000fe20004000000 */
[----:B------:R-:W-:-:S04]  /*94f0*/  @!P1 IMAD.WIDE R102, R2, R87, c[0x0][0x1a0] ;  /* 0x0000680002669625 */ /* 0x000fc800078e0257 */
[----:B------:R-:W-:Y:S01]  /*9500*/  FADD.FTZ R101, R101, R104 ;  /* 0x0000006865657221 */ /* 0x000fe20000010000 */
[----:B------:R0:W-:Y:S01]  /*9510*/  @!P1 STG.E [R102.64], R91 ;  /* 0x0000005b66009986 */ /* 0x0001e2000c101906 */
[--C-:B------:R-:W-:Y:S02]  /*9520*/  FADD.FTZ R118, R20, -R89.reuse ;  /* 0x8000005914767221 */ /* 0x100fe40000010000 */
[--C-:B------:R-:W-:Y:S02]  /*9530*/  FADD.FTZ R122, R21, -R89.reuse ;  /* 0x80000059157a7221 */ /* 0x100fe40000010000 */
[----:B------:R-:W-:Y:S02]  /*9540*/  FADD.FTZ R106, R35, -R89 ;  /* 0x80000059236a7221 */ /* 0x000fe40000010000 */
[----:B------:R-:W-:-:S04]  /*9550*/  @!P1 IMAD.WIDE R20, R2, R87, c[0x0][0x1a8] ;  /* 0x00006a0002149625 */ /* 0x000fc800078e0257 */
[--C-:B------:R-:W-:Y:S02]  /*9560*/  FADD.FTZ R32, R32, -R89.reuse ;  /* 0x8000005920207221 */ /* 0x100fe40000010000 */
[--C-:B0-----:R-:W-:Y:S02]  /*9570*/  FADD.FTZ R102, R29, -R89.reuse ;  /* 0x800000591d667221 */ /* 0x101fe40000010000 */
[----:B------:R-:W0:Y:S01]  /*9580*/  MUFU.RSQ R29, R101 ;  /* 0x00000065001d7308 */ /* 0x000e220000001400 */
[--C-:B------:R-:W-:Y:S02]  /*9590*/  FADD.FTZ R110, R24, -R89.reuse ;  /* 0x80000059186e7221 */ /* 0x100fe40000010000 */
[--C-:B------:R-:W-:Y:S01]  /*95a0*/  FADD.FTZ R24, R25, -R89.reuse ;  /* 0x8000005919187221 */ /* 0x100fe20000010000 */
[----:B------:R-:W-:Y:S01]  /*95b0*/  HADD2.F32 R25, -RZ, R58.H1_H1 ;  /* 0x3000003aff197230 */ /* 0x000fe20000004100 */
[--C-:B------:R-:W-:Y:S01]  /*95c0*/  FADD.FTZ R120, R27, -R89.reuse ;  /* 0x800000591b787221 */ /* 0x100fe20000010000 */
[----:B------:R-:W-:Y:S01]  /*95d0*/  HADD2.F32 R27, -RZ, R59.H1_H1 ;  /* 0x3000003bff1b7230 */ /* 0x000fe20000004100 */
[----:B------:R-:W-:-:S02]  /*95e0*/  FADD.FTZ R36, R36, -R89 ;  /* 0x8000005924247221 */ /* 0x000fc40000010000 */
[--C-:B------:R-:W-:Y:S02]  /*95f0*/  FADD.FTZ R37, R37, -R89.reuse ;  /* 0x8000005925257221 */ /* 0x100fe40000010000 */
[--C-:B------:R-:W-:Y:S02]  /*9600*/  FADD.FTZ R38, R38, -R89.reuse ;  /* 0x8000005926267221 */ /* 0x100fe40000010000 */
[--C-:B------:R-:W-:Y:S02]  /*9610*/  FADD.FTZ R39, R39, -R89.reuse ;  /* 0x8000005927277221 */ /* 0x100fe40000010000 */
[--C-:B------:R-:W-:Y:S01]  /*9620*/  FADD.FTZ R104, R33, -R89.reuse ;  /* 0x8000005921687221 */ /* 0x100fe20000010000 */
[----:B0-----:R0:W-:Y:S01]  /*9630*/  @!P1 STG.E [R20.64], R29 ;  /* 0x0000001d14009986 */ /* 0x0011e2000c101906 */
[--C-:B------:R-:W-:Y:S01]  /*9640*/  FADD.FTZ R34, R34, -R89.reuse ;  /* 0x8000005922227221 */ /* 0x100fe20000010000 */
[----:B------:R-:W-:Y:S01]  /*9650*/  HADD2.F32 R33, -RZ, R59.H0_H0 ;  /* 0x2000003bff217230 */ /* 0x000fe20000004100 */
        /* <DEDUP_REMOVED lines=10> */
[C---:B------:R-:W-:Y:S02]  /*9700*/  FMUL.FTZ R106, R29.reuse, R106 ;  /* 0x0000006a1d6a7220 */ /* 0x040fe40000410000 */
[C---:B------:R-:W-:Y:S02]  /*9710*/  FMUL.FTZ R32, R29.reuse, R32 ;  /* 0x000000201d207220 */ /* 0x040fe40000410000 */
[----:B0-----:R-:W-:-:S02]  /*9720*/  FMUL.FTZ R21, R29, R102 ;  /* 0x000000661d157220 */ /* 0x001fc40000410000 */
[C---:B------:R-:W-:Y:S02]  /*9730*/  FMUL.FTZ R31, R29.reuse, R24 ;  /* 0x000000181d1f7220 */ /* 0x040fe40000410000 */
[C---:B------:R-:W-:Y:S02]  /*9740*/  FMUL.FTZ R36, R29.reuse, R36 ;  /* 0x000000241d247220 */ /* 0x040fe40000410000 */
[C---:B------:R-:W-:Y:S02]  /*9750*/  FMUL.FTZ R37, R29.reuse, R37 ;  /* 0x000000251d257220 */ /* 0x040fe40000410000 */
[C---:B------:R-:W-:Y:S02]  /*9760*/  FMUL.FTZ R38, R29.reuse, R38 ;  /* 0x000000261d267220 */ /* 0x040fe40000410000 */
[C---:B------:R-:W-:Y:S02]  /*9770*/  FMUL.FTZ R39, R29.reuse, R39 ;  /* 0x000000271d277220 */ /* 0x040fe40000410000 */
[----:B------:R-:W-:-:S02]  /*9780*/  FMUL.FTZ R104, R29, R104 ;  /* 0x000000681d687220 */ /* 0x000fc40000410000 */
[C---:B------:R-:W-:Y:S02]  /*9790*/  FMUL.FTZ R34, R29.reuse, R34 ;  /* 0x000000221d227220 */ /* 0x040fe40000410000 */
[C---:B------:R-:W-:Y:S01]  /*97a0*/  FMUL.FTZ R20, R29.reuse, R28 ;  /* 0x0000001c1d147220 */ /* 0x040fe20000410000 */
        /* <DEDUP_REMOVED lines=12> */
[----:B------:R-:W-:Y:S01]  /*9870*/  HADD2.F32 R68, -RZ, R51.H0_H0 ;  /* 0x20000033ff447230 */ /* 0x000fe20000004100 */
[----:B------:R-:W-:-:S02]  /*9880*/  FMUL.FTZ R116, R29, R116 ;  /* 0x000000741d747220 */ /* 0x000fc40000410000 */
[C---:B------:R-:W-:Y:S01]  /*9890*/  FMUL.FTZ R89, R29.reuse, R70 ;  /* 0x000000461d597220 */ /* 0x040fe20000410000 */
[----:B------:R-:W-:Y:S01]  /*98a0*/  HADD2.F32 R70, -RZ, R51.H1_H1 ;  /* 0x30000033ff467230 */ /* 0x000fe20000004100 */
[----:B------:R-:W-:Y:S01]  /*98b0*/  FMUL.FTZ R24, R29, R71 ;  /* 0x000000471d187220 */ /* 0x000fe20000410000 */
[----:B------:R-:W-:Y:S01]  /*98c0*/  HADD2.F32 R29, -RZ, R57.H0_H0 ;  /* 0x20000039ff1d7230 */ /* 0x000fe20000004100 */
[----:B------:R-:W-:Y:S01]  /*98d0*/  FFMA.FTZ R26, R106, R27, R10 ;  /* 0x0000001b6a1a7223 */ /* 0x000fe2000001000a */
[----:B------:R-:W-:Y:S01]  /*98e0*/  HADD2.F32 R27, -RZ, R56.H0_H0 ;  /* 0x20000038ff1b7230 */ /* 0x000fe20000004100 */
[----:B------:R-:W-:Y:S01]  /*98f0*/  FFMA.FTZ R124, R32, R124, R7 ;  /* 0x0000007c207c7223 */ /* 0x000fe20000010007 */
[----:B------:R-:W-:Y:S01]  /*9900*/  HADD2.F32 R32, -RZ, R55.H0_H0 ;  /* 0x20000037ff207230 */ /* 0x000fe20000004100 */
[----:B------:R-:W-:Y:S01]  /*9910*/  FFMA.FTZ R38, R38, R29, R5 ;  /* 0x0000001d26267223 */ /* 0x000fe20000010005 */
[----:B------:R-:W-:Y:S01]  /*9920*/  HADD2.F32 R29, -RZ, R53.H0_H0 ;  /* 0x20000035ff1d7230 */ /* 0x000fe20000004100 */
[----:B------:R-:W-:-:S02]  /*9930*/  FFMA.FTZ R36, R36, R27, R3 ;  /* 0x0000001b24247223 */ /* 0x000fc40000010003 */
        /* <DEDUP_REMOVED lines=8> */
[----:B------:R-:W-:Y:S02]  /*99c0*/  FFMA.FTZ R110, R110, R32, R15 ;  /* 0x000000206e6e7223 */ /* 0x000fe4000001000f */
[----:B------:R-:W-:Y:S01]  /*99d0*/  FFMA.FTZ R32, R23, R30, R14 ;  /* 0x0000001e17207223 */ /* 0x000fe2000001000e */
[----:B------:R-:W-:Y:S01]  /*99e0*/  HADD2.F32 R23, -RZ, R52.H1_H1 ;  /* 0x30000034ff177230 */ /* 0x000fe20000004100 */
        /* <DEDUP_REMOVED lines=9> */
[----:B------:R-:W-:Y:S01]  /*9a80*/  HADD2.F32 R23, -RZ, R49.H1_H1 ;  /* 0x30000031ff177230 */ /* 0x000fe20000004100 */
[----:B------:R-:W-:Y:S01]  /*9a90*/  FFMA.FTZ R102, R24, R70, R79 ;  /* 0x0000004618667223 */ /* 0x000fe2000001004f */
[----:B------:R-:W-:Y:S01]  /*9aa0*/  HADD2.F32 R24, -RZ, R50.H1_H1 ;  /* 0x30000032ff187230 */ /* 0x000fe20000004100 */
[----:B------:R-:W-:Y:S01]  /*9ab0*/  FFMA.FTZ R101, R89, R68, R76 ;  /* 0x0000004459657223 */ /* 0x000fe2000001004c */
[----:B------:R-:W-:Y:S01]  /*9ac0*/  HADD2.F32 R21, -RZ, R48.H1_H1 ;  /* 0x30000030ff157230 */ /* 0x000fe20000004100 */
[----:B------:R-:W-:Y:S01]  /*9ad0*/  FFMA.FTZ R118, R118, R20, R19 ;  /* 0x0000001476767223 */ /* 0x000fe20000010013 */
[----:B------:R-:W-:Y:S01]  /*9ae0*/  F2FP.PACK_AB R20, R37, R36 ;  /* 0x000000242514723e */ /* 0x000fe200000000ff */
[----:B------:R-:W-:Y:S01]  /*9af0*/  FFMA.FTZ R70, R69, R34, R74 ;  /* 0x0000002245467223 */ /* 0x000fe2000001004a */
[----:B------:R-:W-:Y:S01]  /*9b00*/  IADD3 R36, R99, 0x20, RZ ;  /* 0x0000002063247810 */ /* 0x000fe20007ffe0ff */
        /* <DEDUP_REMOVED lines=10> */
[----:B------:R-:W-:Y:S01]  /*9bb0*/  IMAD.MOV.U32 R37, RZ, RZ, 0x10 ;  /* 0x00000010ff257424 */ /* 0x000fe200078e00ff */
[----:B------:R-:W-:Y:S01]  /*9bc0*/  F2FP.PACK_AB R21, R39, R38 ;  /* 0x000000262715723e */ /* 0x000fe200000000ff */
[----:B------:R-:W-:Y:S01]  /*9bd0*/  IMAD R2, R87, c[0x0][0x160], R2 ;  /* 0x0000580057027a24 */ /* 0x000fe200078e0202 */
[----:B------:R-:W-:Y:S01]  /*9be0*/  LEA.HI.X R35, R99, c[0x0][0x20c], RZ, 0x4, P0 ;  /* 0x0000830063237a11 */ /* 0x000fe200000f24ff */
[----:B------:R-:W-:Y:S01]  /*9bf0*/  IMAD.WIDE.U32 R36, R36, R37, c[0x0][0x208] ;  /* 0x0000820024247625 */ /* 0x000fe200078e0025 */
[----:B------:R-:W-:-:S02]  /*9c00*/  F2FP.PACK_AB R27, R28, R27 ;  /* 0x0000001b1c1b723e */ /* 0x000fc400000000ff */
[----:B------:R-:W-:Y:S01]  /*9c10*/  F2FP.PACK_AB R26, R31, R110 ;  /* 0x0000006e1f1a723e */ /* 0x000fe200000000ff */
[----:B------:R0:W-:Y:S01]  /*9c20*/  STG.E.128 [R34.64], R20 ;  /* 0x0000001422007986 */ /* 0x0001e2000c101d06 */
[----:B------:R-:W-:Y:S02]  /*9c30*/  F2FP.PACK_AB R24, R71, R30 ;  /* 0x0000001e4718723e */ /* 0x000fe400000000ff */
[----:B------:R-:W-:Y:S02]  /*9c40*/  F2FP.PACK_AB R31, R102, R101 ;  /* 0x00000065661f723e */ /* 0x000fe400000000ff */
[----:B------:R-:W-:Y:S01]  /*9c50*/  F2FP.PACK_AB R30, R91, R70 ;  /* 0x000000465b1e723e */ /* 0x000fe200000000ff */
[----:B------:R0:W-:Y:S01]  /*9c60*/  STG.E.128 [R36.64], R24 ;  /* 0x0000001824007986 */ /* 0x0001e2000c101d06 */
[----:B------:R-:W-:Y:S02]  /*9c70*/  F2FP.PACK_AB R29, R89, R68 ;  /* 0x00000044591d723e */ /* 0x000fe400000000ff */
[----:B------:R-:W-:-:S02]  /*9c80*/  LEA.HI.X R33, R100, c[0x0][0x20c], RZ, 0x4, P1 ;  /* 0x0000830064217a11 */ /* 0x000fc400008f24ff */
[----:B------:R-:W-:Y:S02]  /*9c90*/  F2FP.PACK_AB R28, R69, R118 ;  /* 0x00000076451c723e */ /* 0x000fe400000000ff */
[----:B------:R-:W-:-:S03]  /*9ca0*/  ISETP.GE.AND P0, PT, R2, c[0x0][0x164], PT ;  /* 0x0000590002007a0c */ /* 0x000fc60003f06270 */
[----:B------:R0:W-:Y:S10]  /*9cb0*/  STG.E.128 [R32.64], R28 ;  /* 0x0000001c20007986 */ /* 0x0001f4000c101d06 */
[----:B0-----:R-:W-:Y:S01]  /*9cc0*/  @P0 CALL.REL.NOINC `(.L_x_15001) ;  /* 0x0000001000000944 */ /* 0x001fe20003c00000 */
[----:B------:R-:W-:Y:S05]  /*9cd0*/  BRA `(.L_x_15002) ;  /* 0xffff6c7000007947 */ /* 0x000fea000383ffff */
.L_x_15001:
[----:B------:R-:W-:Y:S05]  /*9ce0*/  BSYNC B0 ;  /* 0x0000000000007941 */ /* 0x000fea0003800000 */
.L_x_14830:
[----:B------:R-:W-:Y:S05]  /*9cf0*/  EXIT ;  /* 0x000000000000794d */ /* 0x000fea0003800000 */
.L_x_14999:
[----:B0-----:R-:W-:Y:S01]  /*9d00*/  HFMA2.MMA R104, -RZ, RZ, 0, 5.9604644775390625e-08 ;  /* 0x00000001ff687435 */ /* 0x001fe200000001ff */
[----:B------:R-:W-:Y:S01]  /*9d10*/  IMAD.MOV.U32 R87, RZ, RZ, 0x1f ;  /* 0x0000001fff577424 */ /* 0x000fe200078e00ff */
[----:B------:R-:W-:-:S02]  /*9d20*/  MOV R106, 0xffffffff ;  /* 0xffffffff006a7802 */ /* 0x000fc40000000f00 */
[----:B------:R-:W-:Y:S02]  /*9d30*/  MOV R102, 0x9d50 ;  /* 0x00009d5000667802 */ /* 0x000fe40000000f00 */
[----:B------:R-:W-:Y:S05]  /*9d40*/  CALL.REL.NOINC `($__internal_109_$__cuda_sm70_shflsync_bfly_p) ;  /* 0x000006a000007944 */ /* 0x000fea0003c00000 */
[----:B01----:R-:W-:Y:S05]  /*9d50*/  BRA `(.L_x_15003) ;  /* 0xfffff2c000007947 */ /* 0x003fea000383ffff */
.L_x_15000:
[----:B------:R-:W-:Y:S01]  /*9d60*/  HFMA2.MMA R104, -RZ, RZ, 0, 1.1920928955078125e-07 ;  /* 0x00000002ff687435 */ /* 0x000fe200000001ff */
[----:B0-----:R-:W-:Y:S01]  /*9d70*/  IMAD.MOV.U32 R89, RZ, RZ, R108 ;  /* 0x000000ffff597224 */ /* 0x001fe200078e006c */
[----:B------:R-:W-:Y:S01]  /*9d80*/  MOV R106, 0xffffffff ;  /* 0xffffffff006a7802 */ /* 0x000fe20000000f00 */
[----:B------:R-:W-:Y:S01]  /*9d90*/  IMAD.MOV.U32 R87, RZ, RZ, 0x1f ;  /* 0x0000001fff577424 */ /* 0x000fe200078e00ff */
[----:B------:R-:W-:Y:S02]  /*9da0*/  MOV R102, 0x9dc0 ;  /* 0x00009dc000667802 */ /* 0x000fe40000000f00 */
[----:B------:R-:W-:Y:S05]  /*9db0*/  CALL.REL.NOINC `($__internal_109_$__cuda_sm70_shflsync_bfly_p) ;  /* 0x0000063000007944 */ /* 0x000fea0003c00000 */
[----:B01----:R-:W-:Y:S01]  /*9dc0*/  FADD.FTZ R89, R108, R87 ;  /* 0x000000576c597221 */ /* 0x003fe20000010000 */
[----:B------:R-:W-:Y:S01]  /*9dd0*/  HFMA2.MMA R87, -RZ, RZ, 0, 1.847743988037109375e-06 ;  /* 0x0000001fff577435 */ /* 0x000fe200000001ff */
[----:B------:R-:W-:Y:S01]  /*9de0*/  IMAD.MOV.U32 R104, RZ, RZ, 0x4 ;  /* 0x00000004ff687424 */ /* 0x000fe200078e00ff */
[----:B------:R-:W-:Y:S01]  /*9df0*/  MOV R102, 0x9e20 ;  /* 0x00009e2000667802 */ /* 0x000fe20000000f00 */
[----:B------:R-:W-:-:S03]  /*9e00*/  IMAD.MOV.U32 R106, RZ, RZ, -0x1 ;  /* 0xffffffffff6a7424 */ /* 0x000fc600078e00ff */
[----:B------:R-:W-:Y:S05]  /*9e10*/  CALL.REL.NOINC `($__internal_109_$__cuda_sm70_shflsync_bfly_p) ;  /* 0x000005d000007944 */ /* 0x000fea0003c00000 */
[----:B01----:R-:W-:Y:S01]  /*9e20*/  FADD.FTZ R89, R89, R87 ;  /* 0x0000005759597221 */ /* 0x003fe20000010000 */
[----:B------:R-:W-:Y:S01]  /*9e30*/  MOV R104, 0x8 ;  /* 0x0000000800687802 */ /* 0x000fe20000000f00 */
[----:B------:R-:W-:Y:S01]  /*9e40*/  IMAD.MOV.U32 R87, RZ, RZ, 0x1f ;  /* 0x0000001fff577424 */ /* 0x000fe200078e00ff */
[----:B------:R-:W-:-:S02]  /*9e50*/  MOV R106, 0xffffffff ;  /* 0xffffffff006a7802 */ /* 0x000fc40000000f00 */
        /* <DEDUP_REMOVED lines=60> */
[----:B------:R-:W-:Y:S01]  /*a220*/  MOV R102, 0xa250 ;  /* 0x0000a25000667802 */ /* 0x000fe20000000f00 */
[----:B------:R-:W-:Y:S02]  /*a230*/  IMAD.MOV.U32 R87, RZ, RZ, 0x1f ;  /* 0x0000001fff577424 */ /* 0x000fe400078e00ff */
        /* <DEDUP_REMOVED lines=10> */
[----:B------:R-:W-:Y:S02]  /*a2e0*/  MOV R106, 0xffffffff ;  /* 0xffffffff006a7802 */ /* 0x000fe40000000f00 */
[----:B------:R-:W-:-:S02]  /*a2f0*/  MOV R102, 0xa310 ;  /* 0x0000a31000667802 */ /* 0x000fc40000000f00 */
        /* <DEDUP_REMOVED lines=13> */
[----:B01----:R-:W-:Y:S01]  /*a3d0*/  IMAD.MOV.U32 R106, RZ, RZ, R87 ;  /* 0x000000ffff6a7224 */ /* 0x003fe200078e0057 */
[----:B------:R-:W-:Y:S05]  /*a3e0*/  BRA `(.L_x_15004) ;  /* 0xfffff07000007947 */ /* 0x000fea000383ffff */
        .weak           $__internal_109_$__cuda_sm70_shflsync_bfly_p
        .type           $__internal_109_$__cuda_sm70_shflsync_bfly_p,@function
        .size           $__internal_109_$__cuda_sm70_shflsync_bfly_p,(.L_x_22277 - $__internal_109_$__cuda_sm70_shflsync_bfly_p)
$__internal_109_$__cuda_sm70_shflsync_bfly_p:
[----:B------:R-:W-:Y:S01]  /*a3f0*/  HFMA2.MMA R103, -RZ, RZ, 0, 0 ;  /* 0x00000000ff677435 */ /* 0x000fe200000001ff */
[----:B------:R-:W-:Y:S04]  /*a400*/  WARPSYNC R106 ;  /* 0x0000006a00007348 */ /* 0x000fe80003800000 */
[----:B------:R0:W1:Y:S01]  /*a410*/  SHFL.BFLY PT, R87, R89, R104, R87 ;  /* 0x0c00006859577389 */ /* 0x00006200000e0057 */
[----:B------:R-:W-:Y:S05]  /*a420*/  RET.REL.NODEC R102 `(_ZN10layer_norm13ln_fwd_kernelINS_13Kernel_traitsI6__halfS2_fS2_fjLj768ELj1ELj4ELj1ELj16ENS_18Kernel_traits_baseILj768ES2_S2_fS2_fjLj128EEEEELb1ELb1ELb0ELb1EEEvNS_9FwdParamsE) ;  /* 0xffff5bd066007950 */ /* 0x000fea0003c3ffff */
.L_x_15005:
        /* <DEDUP_REMOVED lines=13> */
.L_x_22277:


//--------------------- .text._ZN10layer_norm13ln_fwd_kernelINS_13Kernel_traitsI6__halfS2_fS2_fjLj768ELj1ELj4ELj1ELj16ENS_18Kernel_traits_baseILj768ES2_S2_fS2_fjLj128EEEEELb1ELb1ELb1ELb0EEEvNS_9FwdParamsE --------------------------
	.section	.text._ZN10layer_norm13ln_fwd_kernelINS_13Kernel_traitsI6__halfS2_fS2_fjLj768ELj1ELj4ELj1ELj16ENS_18Kernel_traits_baseILj768ES2_S2_fS2_fjLj128EEEEELb1ELb1ELb1ELb0EEEvNS_9FwdParamsE,"ax",@progbits
	.sectioninfo	@"SHI_REGISTERS=149"
	.align	128
        .global         _ZN10layer_norm13ln_fwd_kernelINS_13Kernel_traitsI6__halfS2_fS2_fjLj768ELj1ELj4ELj1ELj16ENS_18Kernel_traits_baseILj768ES2_S2_fS2_fjLj128EEEEELb1ELb1ELb1ELb0EEEvNS_9FwdParamsE
        .type           _ZN10layer_norm13ln_fwd_kernelINS_13Kernel_traitsI6__halfS2_fS2_fjLj768ELj1ELj4ELj1ELj16ENS_18Kernel_traits_baseILj768ES2_S2_fS2_fjLj128EEEEELb1ELb1ELb1ELb0EEEvNS_9FwdParamsE,@function
        .size           _ZN10layer_norm13ln_fwd_kernelINS_13Kernel_traitsI6__halfS2_fS2_fjLj768ELj1ELj4ELj1ELj16ENS_18Kernel_traits_baseILj768ES2_S2_fS2_fjLj128EEEEELb1ELb1ELb1ELb0EEEvNS_9FwdParamsE,(.L_x_22278 - _ZN10layer_norm13ln_fwd_kernelINS_13Kernel_traitsI6__halfS2_fS2_fjLj768ELj1ELj4ELj1ELj16ENS_18Kernel_traits_baseILj768ES2_S2_fS2_fjLj128EEEEELb1ELb1ELb1ELb0EEEvNS_9FwdParamsE)
        .other          _ZN10layer_norm13ln_fwd_kernelINS_13Kernel_traitsI6__halfS2_fS2_fjLj768ELj1ELj4ELj1ELj16ENS_18Kernel_traits_baseILj768ES2_S2_fS2_fjLj128EEEEELb1ELb1ELb1ELb0EEEvNS_9FwdParamsE,@"STO_CUDA_ENTRY STV_DEFAULT"
_ZN10layer_norm13ln_fwd_kernelINS_13Kernel_traitsI6__halfS2_fS2_fjLj768ELj1ELj4ELj1ELj16ENS_18Kernel_traits_baseILj768ES2_S2_fS2_fjLj128EEEEELb1ELb1ELb1ELb0EEEvNS_9FwdParamsE:
.text._ZN10layer_norm13ln_fwd_kernelINS_13Kernel_traitsI6__halfS2_fS2_fjLj768ELj1ELj4ELj1ELj16ENS_18Kernel_traits_baseILj768ES2_S2_fS2_fjLj128EEEEELb1ELb1ELb1ELb0EEEvNS_9FwdParamsE:
        /* <DEDUP_REMOVED lines=102> */
.L_x_15007:
[----:B0-----:R-:W-:Y:S05]  /*0660*/  BSYNC B0 ;  /* 0x0000000000007941 */ /* 0x001fea0003800000 */
.L_x_15006:
        /* <DEDUP_REMOVED lines=16> */
.L_x_15009:
[----:B0-----:R-:W-:Y:S05]  /*0770*/  BSYNC B0 ;  /* 0x0000000000007941 */ /* 0x001fea0003800000 */
.L_x_15008:
        /* <DEDUP_REMOVED lines=15> */
.L_x_15011:
[----:B0-----:R-:W-:Y:S05]  /*0870*/  BSYNC B0 ;  /* 0x0000000000007941 */ /* 0x001fea0003800000 */
.L_x_15010:
        /* <DEDUP_REMOVED lines=87> */
.L_x_15248:
[----:B------:R-:W-:-:S04]  /*0df0*/  IMAD.MOV.U32 R69, RZ, RZ, 0x4 ;  /* 0x00000004ff457424 */ /* 0x000fc800078e00ff */
[----:B------:R-:W-:-:S06]  /*0e00*/  IMAD.WIDE R138, R26, R69, c[0x0][0x1d0] ;  /* 0x000074001a8a7625 */ /* 0x000fcc00078e0245 */
[----:B------:R0:W2:Y:S01]  /*0e10*/  LDG.E R138, [R138.64] ;  /* 0x000000068a8a7981 */ /* 0x0000a2000c1e1900 */
[----:B------:R-:W-:-:S05]  /*0e20*/  IMAD.WIDE R68, R26, R69, c[0x0][0x1d8] ;  /* 0x000076001a447625 */ /* 0x000fca00078e0245 */
[----:B------:R1:W5:Y:S01]  /*0e30*/  LDG.E R135, [R68.64] ;  /* 0x0000000644877981 */ /* 0x000362000c1e1900 */
[----:B------:R-:W-:Y:S01]  /*0e40*/  IMAD R70, R26, c[0x0][0x168], RZ ;  /* 0x00005a001a467a24 */ /* 0x000fe200078e02ff */
[----:B------:R-:W-:Y:S01]  /*0e50*/  HFMA2.MMA R137, -RZ, RZ, 0, 0 ;  /* 0x00000000ff897435 */ /* 0x000fe200000001ff */
[----:B------:R-:W-:Y:S01]  /*0e60*/  BSSY B1, `(.L_x_15013) ;  /* 0x0000324000017945 */ /* 0x000fe20003800000 */
        /* <DEDUP_REMOVED lines=41> */
.L_x_15018:
[----:B------:R-:W-:Y:S02]  /*1100*/  IMAD.MOV.U32 R68, RZ, RZ, R126 ;  /* 0x000000ffff447224 */ /* 0x000fe400078e007e */
.L_x_15019:
[----:B------:R-:W-:Y:S05]  /*1110*/  BSYNC B3 ;  /* 0x0000000000037941 */ /* 0x000fea0003800000 */
.L_x_15017:
        /* <DEDUP_REMOVED lines=16> */
.L_x_15023:
[----:B------:R-:W-:Y:S05]  /*1220*/  BSYNC B4 ;  /* 0x0000000000047941 */ /* 0x000fea0003800000 */
.L_x_15022:
        /* <DEDUP_REMOVED lines=43> */
.L_x_15021:
[----:B------:R-:W-:Y:S05]  /*14e0*/  BSYNC B3 ;  /* 0x0000000000037941 */ /* 0x000fea0003800000 */
.L_x_15020:
        /* <DEDUP_REMOVED lines=11> */
.L_x_15016:
[----:B0-----:R-:W-:Y:S05]  /*15a0*/  BSYNC B2 ;  /* 0x0000000000027941 */ /* 0x001fea0003800000 */
.L_x_15015:
        /* <DEDUP_REMOVED lines=18> */
.L_x_15027:
[----:B------:R-:W-:Y:S02]  /*16d0*/  IMAD.MOV.U32 R70, RZ, RZ, R126 ;  /* 0x000000ffff467224 */ /* 0x000fe400078e007e */
.L_x_15028:
[----:B------:R-:W-:Y:S05]  /*16e0*/  BSYNC B3 ;  /* 0x0000000000037941 */ /* 0x000fea0003800000 */
.L_x_15026:
        /* <DEDUP_REMOVED lines=16> */
.L_x_15032:
[----:B------:R-:W-:Y:S05]  /*17f0*/  BSYNC B4 ;  /* 0x0000000000047941 */ /* 0x000fea0003800000 */
.L_x_15031:
        /* <DEDUP_REMOVED lines=44> */
.L_x_15030:
[----:B------:R-:W-:Y:S05]  /*1ac0*/  BSYNC B3 ;  /* 0x0000000000037941 */ /* 0x000fea0003800000 */
.L_x_15029:
        /* <DEDUP_REMOVED lines=11> */
.L_x_15025:
[----:B------:R-:W-:Y:S05]  /*1b80*/  BSYNC B2 ;  /* 0x0000000000027941 */ /* 0x000fea0003800000 */
.L_x_15024:
        /* <DEDUP_REMOVED lines=18> */
.L_x_15036:
[----:B------:R-:W-:Y:S02]  /*1cb0*/  IMAD.MOV.U32 R70, RZ, RZ, R126 ;  /* 0x000000ffff467224 */ /* 0x000fe400078e007e */
.L_x_15037:
[----:B------:R-:W-:Y:S05]  /*1cc0*/  BSYNC B3 ;  /* 0x0000000000037941 */ /* 0x000fea0003800000 */
.L_x_15035:
        /* <DEDUP_REMOVED lines=16> */
.L_x_15041:
[----:B------:R-:W-:Y:S05]  /*1dd0*/  BSYNC B4 ;  /* 0x0000000000047941 */ /* 0x000fea0003800000 */
.L_x_15040:
        /* <DEDUP_REMOVED lines=44> */
.L_x_15039:
[----:B------:R-:W-:Y:S05]  /*20a0*/  BSYNC B3 ;  /* 0x0000000000037941 */ /* 0x000fea0003800000 */
.L_x_15038:
        /* <DEDUP_REMOVED lines=11> */
.L_x_15034:
[----:B------:R-:W-:Y:S05]  /*2160*/  BSYNC B2 ;  /* 0x0000000000027941 */ /* 0x000fea0003800000 */
.L_x_15033:
        /* <DEDUP_REMOVED lines=18> */
.L_x_15045:
[----:B------:R-:W-:Y:S02]  /*2290*/  IMAD.MOV.U32 R102, RZ, RZ, R126 ;  /* 0x000000ffff667224 */ /* 0x000fe400078e007e */
.L_x_15046:
[----:B------:R-:W-:Y:S05]  /*22a0*/  BSYNC B3 ;  /* 0x0000000000037941 */ /* 0x000fea0003800000 */
.L_x_15044:
        /* <DEDUP_REMOVED lines=16> */
.L_x_15050:
[----:B------:R-:W-:Y:S05]  /*23b0*/  BSYNC B4 ;  /* 0x0000000000047941 */ /* 0x000fea0003800000 */
.L_x_15049:
        /* <DEDUP_REMOVED lines=44> */
.L_x_15048:
[----:B------:R-:W-:Y:S05]  /*2680*/  BSYNC B3 ;  /* 0x0000000000037941 */ /* 0x000fea0003800000 */
.L_x_15047:
        /* <DEDUP_REMOVED lines=11> */
.L_x_15043:
[----:B------:R-:W-:Y:S05]  /*2740*/  BSYNC B2 ;  /* 0x0000000000027941 */ /* 0x000fea0003800000 */
.L_x_15042:
        /* <DEDUP_REMOVED lines=18> */
.L_x_15054:
[----:B------:R-:W-:Y:S02]  /*2870*/  IMAD.MOV.U32 R102, RZ, RZ, R126 ;  /* 0x000000ffff667224 */ /* 0x000fe400078e007e */
.L_x_15055:
[----:B------:R-:W-:Y:S05]  /*2880*/  BSYNC B3 ;  /* 0x0000000000037941 */ /* 0x000fea0003800000 */
.L_x_15053:
        /* <DEDUP_REMOVED lines=16> */
.L_x_15059:
[----:B------:R-:W-:Y:S05]  /*2990*/  BSYNC B4 ;  /* 0x0000000000047941 */ /* 0x000fea0003800000 */
.L_x_15058:
        /* <DEDUP_REMOVED lines=44> */
.L_x_15057:
[----:B------:R-:W-:Y:S05]  /*2c60*/  BSYNC B3 ;  /* 0x0000000000037941 */ /* 0x000fea0003800000 */
.L_x_15056:
        /* <DEDUP_REMOVED lines=11> */
.L_x_15052:
[----:B------:R-:W-:Y:S05]  /*2d20*/  BSYNC B2 ;  /* 0x0000000000027941 */ /* 0x000fea0003800000 */
.L_x_15051:
        /* <DEDUP_REMOVED lines=18> */
.L_x_15063:
[----:B------:R-:W-:Y:S02]  /*2e50*/  IMAD.MOV.U32 R141, RZ, RZ, R126 ;  /* 0x000000ffff8d7224 */ /* 0x000fe400078e007e */
.L_x_15064:
[----:B------:R-:W-:Y:S05]  /*2e60*/  BSYNC B3 ;  /* 0x0000000000037941 */ /* 0x000fea0003800000 */
.L_x_15062:
        /* <DEDUP_REMOVED lines=16> */
.L_x_15068:
[----:B------:R-:W-:Y:S05]  /*2f70*/  BSYNC B4 ;  /* 0x0000000000047941 */ /* 0x000fea0003800000 */
.L_x_15067:
        /* <DEDUP_REMOVED lines=44> */
.L_x_15066:
[----:B------:R-:W-:Y:S05]  /*3240*/  BSYNC B3 ;  /* 0x0000000000037941 */ /* 0x000fea0003800000 */
.L_x_15065:
        /* <DEDUP_REMOVED lines=11> */
.L_x_15061:
[----:B------:R-:W-:Y:S05]  /*3300*/  BSYNC B2 ;  /* 0x0000000000027941 */ /* 0x000fea0003800000 */
.L_x_15060:
        /* <DEDUP_REMOVED lines=18> */
.L_x_15072:
[----:B------:R-:W-:Y:S02]  /*3430*/  IMAD.MOV.U32 R141, RZ, RZ, R126 ;  /* 0x000000ffff8d7224 */ /* 0x000fe400078e007e */
.L_x_15073:
[----:B------:R-:W-:Y:S05]  /*3440*/  BSYNC B3 ;  /* 0x0000000000037941 */ /* 0x000fea0003800000 */
.L_x_15071:
        /* <DEDUP_REMOVED lines=16> */
.L_x_15077:
[----:B------:R-:W-:Y:S05]  /*3550*/  BSYNC B4 ;  /* 0x0000000000047941 */ /* 0x000fea0003800000 */
.L_x_15076:
        /* <DEDUP_REMOVED lines=44> */
.L_x_15075:
[----:B------:R-:W-:Y:S05]  /*3820*/  BSYNC B3 ;  /* 0x0000000000037941 */ /* 0x000fea0003800000 */
.L_x_15074:
        /* <DEDUP_REMOVED lines=11> */
.L_x_15070:
[----:B------:R-:W-:Y:S05]  /*38e0*/  BSYNC B2 ;  /* 0x0000000000027941 */ /* 0x000fea0003800000 */
.L_x_15069:
        /* <DEDUP_REMOVED lines=18> */
.L_x_15081:
[----:B------:R-:W-:Y:S02]  /*3a10*/  IMAD.MOV.U32 R141, RZ, RZ, R126 ;  /* 0x000000ffff8d7224 */ /* 0x000fe400078e007e */
.L_x_15082:
[----:B------:R-:W-:Y:S05]  /*3a20*/  BSYNC B3 ;  /* 0x0000000000037941 */ /* 0x000fea0003800000 */
.L_x_15080:
        /* <DEDUP_REMOVED lines=16> */
.L_x_15086:
[----:B------:R-:W-:Y:S05]  /*3b30*/  BSYNC B4 ;  /* 0x0000000000047941 */ /* 0x000fea0003800000 */
.L_x_15085:
        /* <DEDUP_REMOVED lines=44> */
.L_x_15084:
[----:B------:R-:W-:Y:S05]  /*3e00*/  BSYNC B3 ;  /* 0x0000000000037941 */ /* 0x000fea0003800000 */
.L_x_15083:
        /* <DEDUP_REMOVED lines=11> */
.L_x_15079:
[----:B------:R-:W-:Y:S05]  /*3ec0*/  BSYNC B2 ;  /* 0x0000000000027941 */ /* 0x000fea0003800000 */
.L_x_15078:
        /* <DEDUP_REMOVED lines=26> */
.L_x_15088:
[----:B------:R-:W-:Y:S05]  /*4070*/  BSYNC B2 ;  /* 0x0000000000027941 */ /* 0x000fea0003800000 */
.L_x_15087:
[----:B------:R-:W-:Y:S02]  /*4080*/  IADD3 R140, R140, 0x20, RZ ;  /* 0x000000208c8c7810 */ /* 0x000fe40007ffe0ff */
[----:B------:R-:W-:Y:S02]  /*4090*/  IADD3 R137, R137, 0x20, RZ ;  /* 0x0000002089897810 */ /* 0x000fe40007ffe0ff */
.L_x_15014:
[----:B-1----:R-:W-:Y:S05]  /*40a0*/  BSYNC B1 ;  /* 0x0000000000017941 */ /* 0x002fea0003800000 */
.L_x_15013:
        /* <DEDUP_REMOVED lines=31> */
.L_x_15094:
[----:B0-----:R-:W-:Y:S02]  /*42a0*/  IMAD.MOV.U32 R68, RZ, RZ, R126 ;  /* 0x000000ffff447224 */ /* 0x001fe400078e007e */
.L_x_15095:
[----:B------:R-:W-:Y:S05]  /*42b0*/  BSYNC B3 ;  /* 0x0000000000037941 */ /* 0x000fea0003800000 */
.L_x_15093:
        /* <DEDUP_REMOVED lines=16> */
.L_x_15099:
[----:B------:R-:W-:Y:S05]  /*43c0*/  BSYNC B4 ;  /* 0x0000000000047941 */ /* 0x000fea0003800000 */
.L_x_15098:
        /* <DEDUP_REMOVED lines=43> */
.L_x_15097:
[----:B------:R-:W-:Y:S05]  /*4680*/  BSYNC B3 ;  /* 0x0000000000037941 */ /* 0x000fea0003800000 */
.L_x_15096:
        /* <DEDUP_REMOVED lines=11> */
.L_x_15092:
[----:B-1----:R-:W-:Y:S05]  /*4740*/  BSYNC B2 ;  /* 0x0000000000027941 */ /* 0x002fea0003800000 */
.L_x_15091:
        /* <DEDUP_REMOVED lines=18> */
.L_x_15103:
[----:B0-----:R-:W-:Y:S02]  /*4870*/  IMAD.MOV.U32 R70, RZ, RZ, R126 ;  /* 0x000000ffff467224 */ /* 0x001fe400078e007e */
.L_x_15104:
[----:B------:R-:W-:Y:S05]  /*4880*/  BSYNC B3 ;  /* 0x0000000000037941 */ /* 0x000fea0003800000 */
.L_x_15102:
        /* <DEDUP_REMOVED lines=16> */
.L_x_15108:
[----:B------:R-:W-:Y:S05]  /*4990*/  BSYNC B4 ;  /* 0x0000000000047941 */ /* 0x000fea0003800000 */
.L_x_15107:
        /* <DEDUP_REMOVED lines=44> */
.L_x_15106:
[----:B------:R-:W-:Y:S05]  /*4c60*/  BSYNC B3 ;  /* 0x0000000000037941 */ /* 0x000fea0003800000 */
.L_x_15105:
        /* <DEDUP_REMOVED lines=11> */
.L_x_15101:
[----:B------:R-:W-:Y:S05]  /*4d20*/  BSYNC B2 ;  /* 0x0000000000027941 */ /* 0x000fea0003800000 */
.L_x_15100:
        /* <DEDUP_REMOVED lines=18> */
.L_x_15112:
[----:B0-----:R-:W-:Y:S02]  /*4e50*/  IMAD.MOV.U32 R70, RZ, RZ, R126 ;  /* 0x000000ffff467224 */ /* 0x001fe400078e007e */
.L_x_15113:
[----:B------:R-:W-:Y:S05]  /*4e60*/  BSYNC B3 ;  /* 0x0000000000037941 */ /* 0x000fea0003800000 */
.L_x_15111:
        /* <DEDUP_REMOVED lines=16> */
.L_x_15117:
[----:B------:R-:W-:Y:S05]  /*4f70*/  BSYNC B4 ;  /* 0x0000000000047941 */ /* 0x000fea0003800000 */
.L_x_15116:
        /* <DEDUP_REMOVED lines=44> */
.L_x_15115:
[----:B------:R-:W-:Y:S05]  /*5240*/  BSYNC B3 ;  /* 0x0000000000037941 */ /* 0x000fea0003800000 */
.L_x_15114:
        /* <DEDUP_REMOVED lines=11> */
.L_x_15110:
[----:B------:R-:W-:Y:S05]  /*5300*/  BSYNC B2 ;  /* 0x0000000000027941 */ /* 0x000fea0003800000 */
.L_x_15109:
        /* <DEDUP_REMOVED lines=18> */
.L_x_15121:
[----:B------:R-:W-:Y:S02]  /*5430*/  IMAD.MOV.U32 R102, RZ, RZ, R126 ;  /* 0x000000ffff667224 */ /* 0x000fe400078e007e */
.L_x_15122:
[----:B------:R-:W-:Y:S05]  /*5440*/  BSYNC B3 ;  /* 0x0000000000037941 */ /* 0x000fea0003800000 */
.L_x_15120:
        /* <DEDUP_REMOVED lines=16> */
.L_x_15126:
[----:B------:R-:W-:Y:S05]  /*5550*/  BSYNC B4 ;  /* 0x0000000000047941 */ /* 0x000fea0003800000 */
.L_x_15125:
        /* <DEDUP_REMOVED lines=44> */
.L_x_15124:
[----:B------:R-:W-:Y:S05]  /*5820*/  BSYNC B3 ;  /* 0x0000000000037941 */ /* 0x000fea0003800000 */
.L_x_15123:
        /* <DEDUP_REMOVED lines=11> */
.L_x_15119:
[----:B------:R-:W-:Y:S05]  /*58e0*/  BSYNC B2 ;  /* 0x0000000000027941 */ /* 0x000fea0003800000 */
.L_x_15118:
        /* <DEDUP_REMOVED lines=18> */
.L_x_15130:
[----:B------:R-:W-:Y:S02]  /*5a10*/  IMAD.MOV.U32 R102, RZ, RZ, R126 ;  /* 0x000000ffff667224 */ /* 0x000fe400078e007e */
.L_x_15131:
[----:B------:R-:W-:Y:S05]  /*5a20*/  BSYNC B3 ;  /* 0x0000000000037941 */ /* 0x000fea0003800000 */
.L_x_15129:
        /* <DEDUP_REMOVED lines=16> */
.L_x_15135:
[----:B------:R-:W-:Y:S05]  /*5b30*/  BSYNC B4 ;  /* 0x0000000000047941 */ /* 0x000fea0003800000 */
.L_x_15134:
        /* <DEDUP_REMOVED lines=44> */
.L_x_15133:
[----:B------:R-:W-:Y:S05]  /*5e00*/  BSYNC B3 ;  /* 0x0000000000037941 */ /* 0x000fea0003800000 */
.L_x_15132:
        /* <DEDUP_REMOVED lines=11> */
.L_x_15128:
[----:B------:R-:W-:Y:S05]  /*5ec0*/  BSYNC B2 ;  /* 0x0000000000027941 */ /* 0x000fea0003800000 */
.L_x_15127:
        /* <DEDUP_REMOVED lines=18> */
.L_x_15139:
[----:B------:R-:W-:Y:S02]  /*5ff0*/  IMAD.MOV.U32 R141, RZ, RZ, R126 ;  /* 0x000000ffff8d7224 */ /* 0x000fe400078e007e */
.L_x_15140:
[----:B------:R-:W-:Y:S05]  /*6000*/  BSYNC B3 ;  /* 0x0000000000037941 */ /* 0x000fea0003800000 */
.L_x_15138:
        /* <DEDUP_REMOVED lines=16> */
.L_x_15144:
[----:B------:R-:W-:Y:S05]  /*6110*/  BSYNC B4 ;  /* 0x0000000000047941 */ /* 0x000fea0003800000 */
.L_x_15143:
        /* <DEDUP_REMOVED lines=44> */
.L_x_15142:
[----:B------:R-:W-:Y:S05]  /*63e0*/  BSYNC B3 ;  /* 0x0000000000037941 */ /* 0x000fea0003800000 */
.L_x_15141:
        /* <DEDUP_REMOVED lines=11> */
.L_x_15137:
[----:B------:R-:W-:Y:S05]  /*64a0*/  BSYNC B2 ;  /* 0x0000000000027941 */ /* 0x000fea0003800000 */
.L_x_15136:
        /* <DEDUP_REMOVED lines=18> */
.L_x_15148:
[----:B------:R-:W-:Y:S02]  /*65d0*/  IMAD.MOV.U32 R141, RZ, RZ, R126 ;  /* 0x000000ffff8d7224 */ /* 0x000fe400078e007e */
.L_x_15149:
[----:B------:R-:W-:Y:S05]  /*65e0*/  BSYNC B3 ;  /* 0x0000000000037941 */ /* 0x000fea0003800000 */
.L_x_15147:
        /* <DEDUP_REMOVED lines=16> */
.L_x_15153:
[----:B------:R-:W-:Y:S05]  /*66f0*/  BSYNC B4 ;  /* 0x0000000000047941 */ /* 0x000fea0003800000 */
.L_x_15152:
        /* <DEDUP_REMOVED lines=44> */
.L_x_15151:
[----:B------:R-:W-:Y:S05]  /*69c0*/  BSYNC B3 ;  /* 0x0000000000037941 */ /* 0x000fea0003800000 */
.L_x_15150:
        /* <DEDUP_REMOVED lines=11> */
.L_x_15146:
[----:B------:R-:W-:Y:S05]  /*6a80*/  BSYNC B2 ;  /* 0x0000000000027941 */ /* 0x000fea0003800000 */
.L_x_15145:
        /* <DEDUP_REMOVED lines=18> */
.L_x_15157:
[----:B------:R-:W-:Y:S02]  /*6bb0*/  IMAD.MOV.U32 R141, RZ, RZ, R126 ;  /* 0x000000ffff8d7224 */ /* 0x000fe400078e007e */
.L_x_15158:
[----:B------:R-:W-:Y:S05]  /*6bc0*/  BSYNC B3 ;  /* 0x0000000000037941 */ /* 0x000fea0003800000 */
.L_x_15156:
        /* <DEDUP_REMOVED lines=16> */
.L_x_15162:
[----:B------:R-:W-:Y:S05]  /*6cd0*/  BSYNC B4 ;  /* 0x0000000000047941 */ /* 0x000fea0003800000 */
.L_x_15161:
        /* <DEDUP_REMOVED lines=44> */
.L_x_15160:
[----:B------:R-:W-:Y:S05]  /*6fa0*/  BSYNC B3 ;  /* 0x0000000000037941 */ /* 0x000fea0003800000 */
.L_x_15159:
        /* <DEDUP_REMOVED lines=11> */
.L_x_15155:
[----:B------:R-:W-:Y:S05]  /*7060*/  BSYNC B2 ;  /* 0x0000000000027941 */ /* 0x000fea0003800000 */
.L_x_15154:
        /* <DEDUP_REMOVED lines=26> */
.L_x_15164:
[----:B------:R-:W-:Y:S05]  /*7210*/  BSYNC B2 ;  /* 0x0000000000027941 */ /* 0x000fea0003800000 */
.L_x_15163:
[----:B------:R-:W-:Y:S02]  /*7220*/  IADD3 R140, R140, 0x20, RZ ;  /* 0x000000208c8c7810 */ /* 0x000fe40007ffe0ff */
[----:B------:R-:W-:Y:S02]  /*7230*/  IADD3 R137, R137, 0x20, RZ ;  /* 0x0000002089897810 */ /* 0x000fe40007ffe0ff */
.L_x_15090:
[----:B------:R-:W-:Y:S05]  /*7240*/  BSYNC B1 ;  /* 0x0000000000017941 */ /* 0x000fea0003800000 */
.L_x_15089:
[----:B------:R-:W-:Y:S01]  /*7250*/  BSSY B1, `(.L_x_15165) ;  /* 0x0000314000017945 */ /* 0x000fe20003800000 */
[----:B------:R-:W-:Y:S05]  /*7260*/  @!P1 BRA `(.L_x_15166) ;  /* 0x0000312000009947 */ /* 0x000fea0003800000 */
[----:B------:R-:W-:Y:S02]  /*7270*/  ISETP.NE.U32.AND P3, PT, RZ, c[0x0][0x180], PT ;  /* 0x00006000ff007a0c */ /* 0x000fe40003f65070 */
[----:B------:R-:W-:Y:S02]  /*7280*/  @P2 MOV R64, 0x10 ;  /* 0x0000001000402802 */ /* 0x000fe40000000f00 */
        /* <DEDUP_REMOVED lines=26> */
.L_x_15170:
[----:B0-----:R-:W-:Y:S02]  /*7430*/  IMAD.MOV.U32 R68, RZ, RZ, R126 ;  /* 0x000000ffff447224 */ /* 0x001fe400078e007e */
.L_x_15171:
[----:B------:R-:W-:Y:S05]  /*7440*/  BSYNC B3 ;  /* 0x0000000000037941 */ /* 0x000fea0003800000 */
.L_x_15169:
        /* <DEDUP_REMOVED lines=16> */
.L_x_15175:
[----:B------:R-:W-:Y:S05]  /*7550*/  BSYNC B4 ;  /* 0x0000000000047941 */ /* 0x000fea0003800000 */
.L_x_15174:
        /* <DEDUP_REMOVED lines=42> */
[----:B------:R-:W-:Y:S02]  /*7800*/  MOV R124, R60 ;  /* 0x0000003c007c7202 */ /* 0x000fe40000000f00 */
.L_x_15173:
[----:B------:R-:W-:Y:S05]  /*7810*/  BSYNC B3 ;  /* 0x0000000000037941 */ /* 0x000fea0003800000 */
.L_x_15172:
        /* <DEDUP_REMOVED lines=11> */
.L_x_15168:
[----:B-1----:R-:W-:Y:S05]  /*78d0*/  BSYNC B2 ;  /* 0x0000000000027941 */ /* 0x002fea0003800000 */
.L_x_15167:
        /* <DEDUP_REMOVED lines=18> */
.L_x_15179:
[----:B0-----:R-:W-:Y:S02]  /*7a00*/  IMAD.MOV.U32 R70, RZ, RZ, R126 ;  /* 0x000000ffff467224 */ /* 0x001fe400078e007e */
.L_x_15180:
[----:B------:R-:W-:Y:S05]  /*7a10*/  BSYNC B3 ;  /* 0x0000000000037941 */ /* 0x000fea0003800000 */
.L_x_15178:
        /* <DEDUP_REMOVED lines=16> */
.L_x_15184:
[----:B------:R-:W-:Y:S05]  /*7b20*/  BSYNC B4 ;  /* 0x0000000000047941 */ /* 0x000fea0003800000 */
.L_x_15183:
        /* <DEDUP_REMOVED lines=44> */
.L_x_15182:
[----:B------:R-:W-:Y:S05]  /*7df0*/  BSYNC B3 ;  /* 0x0000000000037941 */ /* 0x000fea0003800000 */
.L_x_15181:
        /* <DEDUP_REMOVED lines=11> */
.L_x_15177:
[----:B------:R-:W-:Y:S05]  /*7eb0*/  BSYNC B2 ;  /* 0x0000000000027941 */ /* 0x000fea0003800000 */
.L_x_15176:
        /* <DEDUP_REMOVED lines=18> */
.L_x_15188:
[----:B0-----:R-:W-:Y:S02]  /*7fe0*/  IMAD.MOV.U32 R70, RZ, RZ, R126 ;  /* 0x000000ffff467224 */ /* 0x001fe400078e007e */
.L_x_15189:
[----:B------:R-:W-:Y:S05]  /*7ff0*/  BSYNC B3 ;  /* 0x0000000000037941 */ /* 0x000fea0003800000 */
.L_x_15187:
        /* <DEDUP_REMOVED lines=16> */
.L_x_15193:
[----:B------:R-:W-:Y:S05]  /*8100*/  BSYNC B4 ;  /* 0x0000000000047941 */ /* 0x000fea0003800000 */
.L_x_15192:
        /* <DEDUP_REMOVED lines=44> */
.L_x_15191:
[----:B------:R-:W-:Y:S05]  /*83d0*/  BSYNC B3 ;  /* 0x0000000000037941 */ /* 0x000fea0003800000 */
.L_x_15190:
        /* <DEDUP_REMOVED lines=11> */
.L_x_15186:
[----:B------:R-:W-:Y:S05]  /*8490*/  BSYNC B2 ;  /* 0x0000000000027941 */ /* 0x000fea0003800000 */
.L_x_15185:
        /* <DEDUP_REMOVED lines=18> */
.L_x_15197:
[----:B------:R-:W-:Y:S02]  /*85c0*/  IMAD.MOV.U32 R102, RZ, RZ, R126 ;  /* 0x000000ffff667224 */ /* 0x000fe400078e007e */
.L_x_15198:
[----:B------:R-:W-:Y:S05]  /*85d0*/  BSYNC B3 ;  /* 0x0000000000037941 */ /* 0x000fea0003800000 */
.L_x_15196:
        /* <DEDUP_REMOVED lines=16> */
.L_x_15202:
[----:B------:R-:W-:Y:S05]  /*86e0*/  BSYNC B4 ;  /* 0x0000000000047941 */ /* 0x000fea0003800000 */
.L_x_15201:
        /* <DEDUP_REMOVED lines=44> */
.L_x_15200:
[----:B------:R-:W-:Y:S05]  /*89b0*/  BSYNC B3 ;  /* 0x0000000000037941 */ /* 0x000fea0003800000 */
.L_x_15199:
        /* <DEDUP_REMOVED lines=11> */
.L_x_15195:
[----:B------:R-:W-:Y:S05]  /*8a70*/  BSYNC B2 ;  /* 0x0000000000027941 */ /* 0x000fea0003800000 */
.L_x_15194:
        /* <DEDUP_REMOVED lines=18> */
.L_x_15206:
[----:B------:R-:W-:Y:S02]  /*8ba0*/  IMAD.MOV.U32 R102, RZ, RZ, R126 ;  /* 0x000000ffff667224 */ /* 0x000fe400078e007e */
.L_x_15207:
[----:B------:R-:W-:Y:S05]  /*8bb0*/  BSYNC B3 ;  /* 0x0000000000037941 */ /* 0x000fea0003800000 */
.L_x_15205:
        /* <DEDUP_REMOVED lines=16> */
.L_x_15211:
[----:B------:R-:W-:Y:S05]  /*8cc0*/  BSYNC B4 ;  /* 0x0000000000047941 */ /* 0x000fea0003800000 */
.L_x_15210:
        /* <DEDUP_REMOVED lines=44> */
.L_x_15209:
[----:B------:R-:W-:Y:S05]  /*8f90*/  BSYNC B3 ;  /* 0x0000000000037941 */ /* 0x000fea0003800000 */
.L_x_15208:
        /* <DEDUP_REMOVED lines=11> */
.L_x_15204:
[----:B------:R-:W-:Y:S05]  /*9050*/  BSYNC B2 ;  /* 0x0000000000027941 */ /* 0x000fea0003800000 */
.L_x_15203:
        /* <DEDUP_REMOVED lines=18> */
.L_x_15215:
[----:B------:R-:W-:Y:S02]  /*9180*/  IMAD.MOV.U32 R138, RZ, RZ, R126 ;  /* 0x000000ffff8a7224 */ /* 0x000fe400078e007e */
.L_x_15216:
[----:B------:R-:W-:Y:S05]  /*9190*/  BSYNC B3 ;  /* 0x0000000000037941 */ /* 0x000fea0003800000 */
.L_x_15214:
        /* <DEDUP_REMOVED lines=16> */
.L_x_15220:
[----:B------:R-:W-:Y:S05]  /*92a0*/  BSYNC B4 ;  /* 0x0000000000047941 */ /* 0x000fea0003800000 */
.L_x_15219:
        /* <DEDUP_REMOVED lines=44> */
.L_x_15218:
[----:B------:R-:W-:Y:S05]  /*9570*/  BSYNC B3 ;  /* 0x0000000000037941 */ /* 0x000fea0003800000 */
.L_x_15217:
        /* <DEDUP_REMOVED lines=11> */
.L_x_15213:
[----:B------:R-:W-:Y:S05]  /*9630*/  BSYNC B2 ;  /* 0x0000000000027941 */ /* 0x000fea0003800000 */
.L_x_15212:
        /* <DEDUP_REMOVED lines=18> */
.L_x_15224:
[----:B------:R-:W-:Y:S02]  /*9760*/  IMAD.MOV.U32 R138, RZ, RZ, R126 ;  /* 0x000000ffff8a7224 */ /* 0x000fe400078e007e */
.L_x_15225:
[----:B------:R-:W-:Y:S05]  /*9770*/  BSYNC B3 ;  /* 0x0000000000037941 */ /* 0x000fea0003800000 */
.L_x_15223:
        /* <DEDUP_REMOVED lines=16> */
.L_x_15229:
[----:B------:R-:W-:Y:S05]  /*9880*/  BSYNC B4 ;  /* 0x0000000000047941 */ /* 0x000fea0003800000 */
.L_x_15228:
        /* <DEDUP_REMOVED lines=44> */
.L_x_15227:
[----:B------:R-:W-:Y:S05]  /*9b50*/  BSYNC B3 ;  /* 0x0000000000037941 */ /* 0x000fea0003800000 */
.L_x_15226:
        /* <DEDUP_REMOVED lines=11> */
.L_x_15222:
[----:B------:R-:W-:Y:S05]  /*9c10*/  BSYNC B2 ;  /* 0x0000000000027941 */ /* 0x000fea0003800000 */
.L_x_15221:
        /* <DEDUP_REMOVED lines=18> */
.L_x_15233:
[----:B------:R-:W-:Y:S02]  /*9d40*/  IMAD.MOV.U32 R138, RZ, RZ, R126 ;  /* 0x000000ffff8a7224 */ /* 0x000fe400078e007e */
.L_x_15234:
[----:B------:R-:W-:Y:S05]  /*9d50*/  BSYNC B3 ;  /* 0x0000000000037941 */ /* 0x000fea0003800000 */
.L_x_15232:
        /* <DEDUP_REMOVED lines=16> */
.L_x_15238:
[----:B------:R-:W-:Y:S05]  /*9e60*/  BSYNC B4 ;  /* 0x0000000000047941 */ /* 0x000fea0003800000 */
.L_x_15237:
        /* <DEDUP_REMOVED lines=44> */
.L_x_15236:
[----:B------:R-:W-:Y:S05]  /*a130*/  BSYNC B3 ;  /* 0x0000000000037941 */ /* 0x000fea0003800000 */
.L_x_15235:
        /* <DEDUP_REMOVED lines=11> */
.L_x_15231:
[----:B------:R-:W-:Y:S05]  /*a1f0*/  BSYNC B2 ;  /* 0x0000000000027941 */ /* 0x000fea0003800000 */
.L_x_15230:
        /* <DEDUP_REMOVED lines=25> */
.L_x_15166:
[----:B------:R-:W-:Y:S05]  /*a390*/  BSYNC B1 ;  /* 0x0000000000017941 */ /* 0x000fea0003800000 */
.L_x_15165:
        /* <DEDUP_REMOVED lines=30> */
.L_x_15249:
        /* <DEDUP_REMOVED lines=69> */
.L_x_15250:
        /* <DEDUP_REMOVED lines=58> */
.L_x_15244:
[----:B------:R-:W-:Y:S05]  /*ad70*/  BSYNC B2 ;  /* 0x0000000000027941 */ /* 0x000fea0003800000 */
.L_x_15243:
        /* <DEDUP_REMOVED lines=35> */
.L_x_15246:
[----:B------:R-:W-:Y:S05]  /*afb0*/  BSYNC B2 ;  /* 0x0000000000027941 */ /* 0x000fea0003800000 */
.L_x_15245:
        /* <DEDUP_REMOVED lines=32> */
.L_x_15242:
[----:B-1----:R-:W-:Y:S05]  /*b1c0*/  BSYNC B1 ;  /* 0x0000000000017941 */ /* 0x002fea0003800000 */
.L_x_15241:
[----:B0-----:R-:W-:-:S04]  /*b1d0*/  IMAD.MOV.U32 R69, RZ, RZ, c[0x0][0x160] ;  /* 0x00005800ff457624 */ /* 0x001fc800078e00ff */
[----:B------:R-:W-:-:S05]  /*b1e0*/  IMAD R26, R69, 0x4, R26 ;  /* 0x00000004451a7824 */ /* 0x000fca00078e021a */
[----:B------:R-:W-:-:S13]  /*b1f0*/  ISETP.GE.AND P2, PT, R26, c[0x0][0x164], PT ;  /* 0x000059001a007a0c */ /* 0x000fda0003f46270 */
[----:B------:R-:W-:Y:S01]  /*b200*/  @P2 CALL.REL.NOINC `(.L_x_15247) ;  /* 0x0000001000002944 */ /* 0x000fe20003c00000 */
[----:B------:R-:W-:Y:S05]  /*b210*/  BRA `(.L_x_15248) ;  /* 0xffff5bd000007947 */ /* 0x000fea000383ffff */
.L_x_15247:
[----:B------:R-:W-:Y:S05]  /*b220*/  BSYNC B0 ;  /* 0x0000000000007941 */ /* 0x000fea0003800000 */
.L_x_15012:
[----:B------:R-:W-:Y:S05]  /*b230*/  EXIT ;  /* 0x000000000000794d */ /* 0x000fea0003800000 */
.L_x_15239:
[----:B------:R-:W-:Y:S01]  /*b240*/  MOV R70, R71 ;  /* 0x0000004700467202 */ /* 0x000fe20000000f00 */
[----:B------:R-:W-:Y:S01]  /*b250*/  IMAD.MOV.U32 R141, RZ, RZ, 0x1 ;  /* 0x00000001ff8d7424 */ /* 0x000fe200078e00ff */
[----:B------:R-:W-:Y:S01]  /*b260*/  MOV R143, 0xffffffff ;  /* 0xffffffff008f7802 */ /* 0x000fe20000000f00 */
[----:B------:R-:W-:Y:S01]  /*b270*/  IMAD.MOV.U32 R102, RZ, RZ, 0x1f ;  /* 0x0000001fff667424 */ /* 0x000fe200078e00ff */
[----:B------:R-:W-:Y:S02]  /*b280*/  MOV R68, 0xb2a0 ;  /* 0x0000b2a000447802 */ /* 0x000fe40000000f00 */
[----:B-----5:R-:W-:Y:S05]  /*b290*/  CALL.REL.NOINC `($__internal_110_$__cuda_sm70_shflsync_bfly_p) ;  /* 0x000006c000007944 */ /* 0x020fea0003c00000 */
[----:B-1----:R-:W-:Y:S01]  /*b2a0*/  IMAD.MOV.U32 R68, RZ, RZ, R102 ;  /* 0x000000ffff447224 */ /* 0x002fe200078e0066 */
[----:B0-----:R-:W-:Y:S05]  /*b2b0*/  BRA `(.L_x_15249) ;  /* 0xfffff2c000007947 */ /* 0x001fea000383ffff */
.L_x_15240:
[----:B------:R-:W-:Y:S01]  /*b2c0*/  HFMA2.MMA R141, -RZ, RZ, 0, 1.1920928955078125e-07 ;  /* 0x00000002ff8d7435 */ /* 0x000fe200000001ff */
[----:B------:R-:W-:Y:S01]  /*b2d0*/  IMAD.MOV.U32 R70, RZ, RZ, R137 ;  /* 0x000000ffff467224 */ /* 0x000fe200078e0089 */
[----:B------:R-:W-:Y:S01]  /*b2e0*/  MOV R68, 0xb320 ;  /* 0x0000b32000447802 */ /* 0x000fe20000000f00 */
[----:B------:R-:W-:Y:S02]  /*b2f0*/  IMAD.MOV.U32 R102, RZ, RZ, 0x1f ;  /* 0x0000001fff667424 */ /* 0x000fe400078e00ff */
[----:B------:R-:W-:-:S02]  /*b300*/  IMAD.MOV.U32 R143, RZ, RZ, -0x1 ;  /* 0xffffffffff8f7424 */ /* 0x000fc400078e00ff */
[----:B0----5:R-:W-:Y:S05]  /*b310*/  CALL.REL.NOINC `($__internal_110_$__cuda_sm70_shflsync_bfly_p) ;  /* 0x0000064000007944 */ /* 0x021fea0003c00000 */
[----:B01----:R-:W-:Y:S01]  /*b320*/  FADD.FTZ R70, R137, R102 ;  /* 0x0000006689467221 */ /* 0x003fe20000010000 */
[----:B------:R-:W-:Y:S01]  /*b330*/  MOV R141, 0x4 ;  /* 0x00000004008d7802 */ /* 0x000fe20000000f00 */
[----:B------:R-:W-:Y:S01]  /*b340*/  IMAD.MOV.U32 R102, RZ, RZ, 0x1f ;  /* 0x0000001fff667424 */ /* 0x000fe200078e00ff */
[----:B------:R-:W-:Y:S01]  /*b350*/  MOV R68, 0xb380 ;  /* 0x0000b38000447802 */ /* 0x000fe20000000f00 */
[----:B------:R-:W-:-:S02]  /*b360*/  IMAD.MOV.U32 R143, RZ, RZ, -0x1 ;  /* 0xffffffffff8f7424 */ /* 0x000fc400078e00ff */
[----:B------:R-:W-:Y:S05]  /*b370*/  CALL.REL.NOINC `($__internal_110_$__cuda_sm70_shflsync_bfly_p) ;  /* 0x000005e000007944 */ /* 0x000fea0003c00000 */
[----:B0-----:R-:W-:Y:S01]  /*b380*/  HFMA2.MMA R141, -RZ, RZ, 0, 4.76837158203125e-07 ;  /* 0x00000008ff8d7435 */ /* 0x001fe200000001ff */
[----:B-1----:R-:W-:Y:S01]  /*b390*/  FADD.FTZ R70, R70, R102 ;  /* 0x0000006646467221 */ /* 0x002fe20000010000 */
[----:B------:R-:W-:Y:S01]  /*b3a0*/  MOV R68, 0xb3e0 ;  /* 0x0000b3e000447802 */ /* 0x000fe20000000f00 */
[----:B------:R-:W-:-:S02]  /*b3b0*/  IMAD.MOV.U32 R102, RZ, RZ, 0x1f ;  /* 0x0000001fff667424 */ /* 0x000fc400078e00ff */
[----:B------:R-:W-:Y:S02]  /*b3c0*/  IMAD.MOV.U32 R143, RZ, RZ, -0x1 ;  /* 0xffffffffff8f7424 */ /* 0x000fe400078e00ff */
[----:B------:R-:W-:Y:S05]  /*b3d0*/  CALL.REL.NOINC `($__internal_110_$__cuda_sm70_shflsync_bfly_p) ;  /* 0x0000058000007944 */ /* 0x000fea0003c00000 */
[----:B01----:R-:W-:Y:S01]  /*b3e0*/  FADD.FTZ R70, R70, R102 ;  /* 0x0000006646467221 */ /* 0x003fe20000010000 */
[----:B------:R-:W-:Y:S01]  /*b3f0*/  MOV R141, 0x10 ;  /* 0x00000010008d7802 */ /* 0x000fe20000000f00 */
[----:B------:R-:W-:Y:S01]  /*b400*/  IMAD.MOV.U32 R102, RZ, RZ, 0x1f ;  /* 0x0000001fff667424 */ /* 0x000fe200078e00ff */
[----:B------:R-:W-:Y:S01]  /*b410*/  MOV R68, 0xb440 ;  /* 0x0000b44000447802 */ /* 0x000fe20000000f00 */
[----:B------:R-:W-:Y:S02]  /*b420*/  IMAD.MOV.U32 R143, RZ, RZ, -0x1 ;  /* 0xffffffffff8f7424 */ /* 0x000fe400078e00ff */
[----:B------:R-:W-:Y:S05]  /*b430*/  CALL.REL.NOINC `($__internal_110_$__cuda_sm70_shflsync_bfly_p) ;  /* 0x0000052000007944 */ /* 0x000fea0003c00000 */
[----:B-1----:R-:W-:Y:S01]  /*b440*/  FADD.FTZ R102, R70, R102 ;  /* 0x0000006646667221 */ /* 0x002fe20000010000 */
        /* <DEDUP_REMOVED lines=54> */
[----:B------:R-:W-:Y:S05]  /*b7b0*/  CALL.REL.NOINC `($__internal_110_$__cuda_sm70_shflsync_bfly_p) ;  /* 0x000001a000007944 */ /* 0x000fea0003c00000 */
[----:B01----:R-:W-:Y:S01]  /*b7c0*/  FADD.FTZ R70, R70, R102 ;  /* 0x0000006646467221 */ /* 0x003fe20000010000 */
[----:B------:R-:W-:Y:S01]  /*b7d0*/  MOV R141, 0x2 ;  /* 0x00000002008d7802 */ /* 0x000fe20000000f00 */
[----:B------:R-:W-:Y:S01]  /*b7e0*/  IMAD.MOV.U32 R102, RZ, RZ, 0x1f ;  /* 0x0000001fff667424 */ /* 0x000fe200078e00ff */
[----:B------:R-:W-:Y:S01]  /*b7f0*/  MOV R68, 0xb820 ;  /* 0x0000b82000447802 */ /* 0x000fe20000000f00 */
[----:B------:R-:W-:Y:S02]  /*b800*/  IMAD.MOV.U32 R143, RZ, RZ, -0x1 ;  /* 0xffffffffff8f7424 */ /* 0x000fe400078e00ff */
[----:B------:R-:W-:Y:S05]  /*b810*/  CALL.REL.NOINC `($__internal_110_$__cuda_sm70_shflsync_bfly_p) ;  /* 0x0000014000007944 */ /* 0x000fea0003c00000 */
[----:B0-----:R-:W-:Y:S01]  /*b820*/  HFMA2.MMA R141, -RZ, RZ, 0, 2.384185791015625e-07 ;  /* 0x00000004ff8d7435 */ /* 0x001fe200000001ff */
[----:B-1----:R-:W-:Y:S01]  /*b830*/  FADD.FTZ R70, R70, R102 ;  /* 0x0000006646467221 */ /* 0x002fe20000010000 */
[----:B------:R-:W-:Y:S01]  /*b840*/  MOV R68, 0xb880 ;  /* 0x0000b88000447802 */ /* 0x000fe20000000f00 */
[----:B------:R-:W-:Y:S02]  /*b850*/  IMAD.MOV.U32 R102, RZ, RZ, 0x1f ;  /* 0x0000001fff667424 */ /* 0x000fe400078e00ff */
[----:B------:R-:W-:-:S02]  /*b860*/  IMAD.MOV.U32 R143, RZ, RZ, -0x1 ;  /* 0xffffffffff8f7424 */ /* 0x000fc400078e00ff */
[----:B------:R-:W-:Y:S05]  /*b870*/  CALL.REL.NOINC `($__internal_110_$__cuda_sm70_shflsync_bfly_p) ;  /* 0x000000e000007944 */ /* 0x000fea0003c00000 */
[----:B01----:R-:W-:Y:S01]  /*b880*/  FADD.FTZ R70, R70, R102 ;  /* 0x0000006646467221 */ /* 0x003fe20000010000 */
[----:B------:R-:W-:Y:S01]  /*b890*/  MOV R141, 0x8 ;  /* 0x00000008008d7802 */ /* 0x000fe20000000f00 */
[----:B------:R-:W-:Y:S01]  /*b8a0*/  IMAD.MOV.U32 R102, RZ, RZ, 0x1f ;  /* 0x0000001fff667424 */ /* 0x000fe200078e00ff */
[----:B------:R-:W-:Y:S01]  /*b8b0*/  MOV R68, 0xb8e0 ;  /* 0x0000b8e000447802 */ /* 0x000fe20000000f00 */
[----:B------:R-:W-:-:S02]  /*b8c0*/  IMAD.MOV.U32 R143, RZ, RZ, -0x1 ;  /* 0xffffffffff8f7424 */ /* 0x000fc400078e00ff */
[----:B------:R-:W-:Y:S05]  /*b8d0*/  CALL.REL.NOINC `($__internal_110_$__cuda_sm70_shflsync_bfly_p) ;  /* 0x0000008000007944 */ /* 0x000fea0003c00000 */
[----:B-1----:R-:W-:Y:S01]  /*b8e0*/  FADD.FTZ R137, R70, R102 ;  /* 0x0000006646897221 */ /* 0x002fe20000010000 */
[----:B0-----:R-:W-:Y:S01]  /*b8f0*/  HFMA2.MMA R141, -RZ, RZ, 0, 9.5367431640625e-07 ;  /* 0x00000010ff8d7435 */ /* 0x001fe200000001ff */
[----:B------:R-:W-:Y:S01]  /*b900*/  IMAD.MOV.U32 R102, RZ, RZ, 0x1f ;  /* 0x0000001fff667424 */ /* 0x000fe200078e00ff */
[----:B------:R-:W-:Y:S01]  /*b910*/  MOV R68, 0xb950 ;  /* 0x0000b95000447802 */ /* 0x000fe20000000f00 */
[----:B------:R-:W-:Y:S01]  /*b920*/  IMAD.MOV.U32 R143, RZ, RZ, -0x1 ;  /* 0xffffffffff8f7424 */ /* 0x000fe200078e00ff */
[----:B------:R-:W-:-:S02]  /*b930*/  MOV R70, R137 ;  /* 0x0000008900467202 */ /* 0x000fc40000000f00 */
[----:B------:R-:W-:Y:S05]  /*b940*/  CALL.REL.NOINC `($__internal_110_$__cuda_sm70_shflsync_bfly_p) ;  /* 0x0000001000007944 */ /* 0x000fea0003c00000 */
[----:B01----:R-:W-:Y:S05]  /*b950*/  BRA `(.L_x_15250) ;  /* 0xfffff07000007947 */ /* 0x003fea000383ffff */
        .weak           $__internal_110_$__cuda_sm70_shflsync_bfly_p
        .type           $__internal_110_$__cuda_sm70_shflsync_bfly_p,@function
        .size           $__internal_110_$__cuda_sm70_shflsync_bfly_p,(.L_x_22278 - $__internal_110_$__cuda_sm70_shflsync_bfly_p)
$__internal_110_$__cuda_sm70_shflsync_bfly_p:
[----:B------:R-:W-:Y:S01]  /*b960*/  IMAD.MOV.U32 R69, RZ, RZ, 0x0 ;  /* 0x00000000ff457424 */ /* 0x000fe200078e00ff */
[----:B------:R-:W-:Y:S04]  /*b970*/  WARPSYNC R143 ;  /* 0x0000008f00007348 */ /* 0x000fe80003800000 */
[----:B------:R0:W1:Y:S01]  /*b980*/  SHFL.BFLY PT, R102, R70, R141, R102 ;  /* 0x0c00008d46667389 */ /* 0x00006200000e0066 */
[----:B------:R-:W-:Y:S05]  /*b990*/  RET.REL.NODEC R68 `(_ZN10layer_norm13ln_fwd_kernelINS_13Kernel_traitsI6__halfS2_fS2_fjLj768ELj1ELj4ELj1ELj16ENS_18Kernel_traits_baseILj768ES2_S2_fS2_fjLj128EEEEELb1ELb1ELb1ELb0EEEvNS_9FwdParamsE) ;  /* 0xffff466044007950 */ /* 0x000fea0003c3ffff */
.L_x_15251:
        /* <DEDUP_REMOVED lines=14> */
.L_x_22278:


//--------------------- .text._ZN10layer_norm13ln_fwd_kernelINS_13Kernel_traitsI6__halfS2_fS2_fjLj768ELj1ELj4ELj1ELj16ENS_18Kernel_traits_baseILj768ES2_S2_fS2_fjLj128EEEEELb1ELb1ELb1ELb1EEEvNS_9FwdParamsE --------------------------
	.section	.text._ZN10layer_norm13ln_fwd_kernelINS_13Kernel_traitsI6__halfS2_fS2_fjLj768ELj1ELj4ELj1ELj16ENS_18Kernel_traits_baseILj768ES2_S2_fS2_fjLj128EEEEELb1ELb1ELb1ELb1EEEvNS_9FwdParamsE,"ax",@progbits
	.sectioninfo	@"SHI_REGISTERS=127"
	.align	128
        .global         _ZN10layer_norm13ln_fwd_kernelINS_13Kernel_traitsI6__halfS2_fS2_fjLj768ELj1ELj4ELj1ELj16ENS_18Kernel_traits_baseILj768ES2_S2_fS2_fjLj128EEEEELb1ELb1ELb1ELb1EEEvNS_9FwdParamsE
        .type           _ZN10layer_norm13ln_fwd_kernelINS_13Kernel_traitsI6__halfS2_fS2_fjLj768ELj1ELj4ELj1ELj16ENS_18Kernel_traits_baseILj768ES2_S2_fS2_fjLj128EEEEELb1ELb1ELb1ELb1EEEvNS_9FwdParamsE,@function
        .size           _ZN10layer_norm13ln_fwd_kernelINS_13Kernel_traitsI6__halfS2_fS2_fjLj768ELj1ELj4ELj1ELj16ENS_18Kernel_traits_baseILj768ES2_S2_fS2_fjLj128EEEEELb1ELb1ELb1ELb1EEEvNS_9FwdParamsE,(.L_x_22279 - _ZN10layer_norm13ln_fwd_kernelINS_13Kernel_traitsI6__halfS2_fS2_fjLj768ELj1ELj4ELj1ELj16ENS_18Kernel_traits_baseILj768ES2_S2_fS2_fjLj128EEEEELb1ELb1ELb1ELb1EEEvNS_9FwdParamsE)
        .other          _ZN10layer_norm13ln_fwd_kernelINS_13Kernel_traitsI6__halfS2_fS2_fjLj768ELj1ELj4ELj1ELj16ENS_18Kernel_traits_baseILj768ES2_S2_fS2_fjLj128EEEEELb1ELb1ELb1ELb1EEEvNS_9FwdParamsE,@"STO_CUDA_ENTRY STV_DEFAULT"
_ZN10layer_norm13ln_fwd_kernelINS_13Kernel_traitsI6__halfS2_fS2_fjLj768ELj1ELj4ELj1ELj16ENS_18Kernel_traits_baseILj768ES2_S2_fS2_fjLj128EEEEELb1ELb1ELb1ELb1EEEvNS_9FwdParamsE:
.text._ZN10layer_norm13ln_fwd_kernelINS_13Kernel_traitsI6__halfS2_fS2_fjLj768ELj1ELj4ELj1ELj16ENS_18Kernel_traits_baseILj768ES2_S2_fS2_fjLj128EEEEELb1ELb1ELb1ELb1EEEvNS_9FwdParamsE:
        /* <DEDUP_REMOVED lines=83> */
[----:B------:R-:W-:Y:S02]  /*0530*/  IADD3.X R13, RZ, c[0x0][0x1cc], RZ, P3, !PT ;  /* 0x00007300ff0d7a10 */ /* 0x000fe40001ffe4ff */
[----:B------:R-:W-:Y:S01]  /*0540*/  LOP3.LUT R97, R17, UR21, R6, 0x96, !PT ;  /* 0x0000001511617c12 */ /* 0x000fe2000f8e9606 */
[----:B------:R-:W-:Y:S01]  /*0550*/  IMAD.HI.U32 R5, R49, -0x326172a9, RZ ;  /* 0xcd9e8d5731057827 */ /* 0x000fe200078e00ff */
[----:B------:R-:W-:-:S03]  /*0560*/  IADD3 R6, P2, R20, c[0x0][0x1b0], RZ ;  /* 0x00006c0014067a10 */ /* 0x000fc60007f5e0ff */
[----:B0-----:R-:W-:Y:S01]  /*0570*/  IMAD.HI.U32 R3, R97, -0x2daee0ad, RZ ;  /* 0xd2511f5361037827 */ /* 0x001fe200078e00ff */
        /* <DEDUP_REMOVED lines=10> */
[----:B------:R-:W-:Y:S01]  /*0620*/  UIADD3 UR25, UR4, -0x700cb87f, URZ ;  /* 0x8ff3478104197890 */ /* 0x000fe2000fffe03f */
[--C-:B------:R-:W-:Y:S01]  /*0630*/  HADD2.F32 R81, -RZ, R41.reuse.H0_H0 ;  /* 0x20000029ff517230 */ /* 0x100fe20000004100 */
[----:B------:R-:W-:Y:S01]  /*0640*/  UIADD3 UR26, UR5, -0x695add53, URZ ;  /* 0x96a522ad051a7890 */ /* 0x000fe2000fffe03f */
[----:B------:R-:W-:Y:S01]  /*0650*/  HADD2.F32 R82, -RZ, R41.H1_H1 ;  /* 0x30000029ff527230 */ /* 0x000fe20000004100 */
[----:B------:R-:W-:Y:S01]  /*0660*/  IMAD R97, R97, -0x2daee0ad, RZ ;  /* 0xd2511f5361617824 */ /* 0x000fe200078e02ff */
[----:B------:R0:W5:Y:S01]  /*0670*/  LDG.E.128 R36, [R6.64] ;  /* 0x0000000606247981 */ /* 0x000162000c1e1d00 */
[----:B------:R-:W-:-:S02]  /*0680*/  IMAD R41, R49, -0x326172a9, RZ ;  /* 0xcd9e8d5731297824 */ /* 0x000fc400078e02ff */
[----:B------:R-:W-:Y:S01]  /*0690*/  IMAD.HI.U32 R106, R108, -0x326172a9, RZ ;  /* 0xcd9e8d576c6a7827 */ /* 0x000fe200078e00ff */
[----:B------:R0:W5:Y:S03]  /*06a0*/  LDG.E.128 R32, [R6.64+0x200] ;  /* 0x0002000606207981 */ /* 0x000166000c1e1d00 */
[----:B------:R-:W-:Y:S01]  /*06b0*/  IMAD.WIDE.U32 R110, R110, -0x2daee0ad, RZ ;  /* 0xd2511f536e6e7825 */ /* 0x000fe200078e00ff */
[----:B------:R0:W5:Y:S01]  /*06c0*/  LDG.E.128 R28, [R6.64+0x400] ;  /* 0x00040006061c7981 */ /* 0x000162000c1e1d00 */
[--C-:B------:R-:W-:Y:S01]  /*06d0*/  HADD2.F32 R2, -RZ, R8.reuse.H0_H0 ;  /* 0x20000008ff027230 */ /* 0x100fe20000004100 */
[----:B------:R-:W-:Y:S01]  /*06e0*/  BSSY B0, `(.L_x_15252) ;  /* 0x0000a64000007945 */ /* 0x000fe20003800000 */
[----:B------:R-:W-:Y:S01]  /*06f0*/  HADD2.F32 R3, -RZ, R8.H1_H1 ;  /* 0x30000008ff037230 */ /* 0x000fe20000004100 */
[----:B------:R1:W5:Y:S01]  /*0700*/  LDG.E.128 R24, [R12.64] ;  /* 0x000000060c187981 */ /* 0x000362000c1e1d00 */
[----:B------:R-:W-:-:S02]  /*0710*/  HADD2.F32 R4, -RZ, R9.H0_H0 ;  /* 0x20000009ff047230 */ /* 0x000fc40000004100 */
[----:B------:R-:W-:Y:S01]  /*0720*/  HADD2.F32 R5, -RZ, R9.H1_H1 ;  /* 0x30000009ff057230 */ /* 0x000fe20000004100 */
[----:B------:R1:W5:Y:S01]  /*0730*/  LDG.E.128 R20, [R12.64+0x200] ;  /* 0x000200060c147981 */ /* 0x000362000c1e1d00 */
[--C-:B------:R-:W-:Y:S01]  /*0740*/  HADD2.F32 R8, -RZ, R11.reuse.H0_H0 ;  /* 0x2000000bff087230 */ /* 0x100fe20000004100 */
[----:B------:R-:W-:Y:S01]  /*0750*/  LOP3.LUT R106, R106, UR25, R41, 0x96, !PT ;  /* 0x000000196a6a7c12 */ /* 0x000fe2000f8e9629 */
[--C-:B0-----:R-:W-:Y:S01]  /*0760*/  HADD2.F32 R6, -RZ, R10.reuse.H0_H0 ;  /* 0x2000000aff067230 */ /* 0x101fe20000004100 */
[----:B------:R1:W5:Y:S01]  /*0770*/  LDG.E.128 R16, [R12.64+0x400] ;  /* 0x000400060c107981 */ /* 0x000362000c1e1d00 */
[----:B------:R-:W-:Y:S01]  /*0780*/  HADD2.F32 R7, -RZ, R10.H1_H1 ;  /* 0x3000000aff077230 */ /* 0x000fe20000004100 */
[----:B------:R-:W-:Y:S01]  /*0790*/  LOP3.LUT R97, R111, UR26, R97, 0x96, !PT ;  /* 0x0000001a6f617c12 */ /* 0x000fe2000f8e9661 */
[----:B------:R-:W-:Y:S01]  /*07a0*/  HADD2.F32 R9, -RZ, R11.H1_H1 ;  /* 0x3000000bff097230 */ /* 0x000fe20000004100 */
[----:B------:R-:W-:Y:S01]  /*07b0*/  LOP3.LUT R107, R48, 0x3, RZ, 0xc0, !PT ;  /* 0x00000003306b7812 */ /* 0x000fe200078ec0ff */
[--C-:B------:R-:W-:Y:S01]  /*07c0*/  HADD2.F32 R10, -RZ, R44.reuse.H0_H0 ;  /* 0x2000002cff0a7230 */ /* 0x100fe20000004100 */
[----:B------:R-:W-:Y:S01]  /*07d0*/  IMAD R108, R108, -0x326172a9, RZ ;  /* 0xcd9e8d576c6c7824 */ /* 0x000fe200078e02ff */
[----:B------:R-:W-:Y:S01]  /*07e0*/  HADD2.F32 R11, -RZ, R44.H1_H1 ;  /* 0x3000002cff0b7230 */ /* 0x000fe20000004100 */
[----:B------:R-:W-:Y:S01]  /*07f0*/  IMAD.MOV.U32 R98, RZ, RZ, RZ ;  /* 0x000000ffff627224 */ /* 0x000fe200078e00ff */
[----:B------:R-:W-:Y:S01]  /*0800*/  HADD2.F32 R14, -RZ, R46.H0_H0 ;  /* 0x2000002eff0e7230 */ /* 0x000fe20000004100 */
[----:B------:R-:W-:Y:S01]  /*0810*/  ULDC.U8 UR8, c[0x0][0x1f0] ;  /* 0x00007c0000087ab9 */ /* 0x000fe20000000000 */
[----:B-1----:R-:W-:-:S02]  /*0820*/  HADD2.F32 R12, -RZ, R45.H0_H0 ;  /* 0x2000002dff0c7230 */ /* 0x002fc40000004100 */
        /* <DEDUP_REMOVED lines=10> */
.L_x_15480:
        /* <DEDUP_REMOVED lines=8> */
[----:B------:R-:W-:-:S04]  /*0950*/  LEA.HI R55, R55, R54, RZ, 0x3 ;  /* 0x0000003637377211 */ /* 0x000fc800078f18ff */
[----:B------:R-:W-:-:S03]  /*0960*/  LEA.HI.SX32 R114, R55, R0, 0x1d ;  /* 0x0000000037727211 */ /* 0x000fc600078feaff */
[----:B------:R-:W-:-:S05]  /*0970*/  @P0 MOV R59, 0x20 ;  /* 0x00000020003b0802 */ /* 0x000fca0000000f00 */
[----:B------:R-:W-:-:S04]  /*0980*/  @P0 IMAD.WIDE.U32 R54, R114, R59, c[0x0][0x180] ;  /* 0x0000600072360625 */ /* 0x000fc800078e003b */
[----:B------:R-:W-:Y:S01]  /*0990*/  IMAD.WIDE R58, R79, R58, c[0x0][0x1d8] ;  /* 0x000076004f3a7625 */ /* 0x000fe200078e023a */
[----:B------:R-:W3:Y:S04]  /*09a0*/  @P0 LDG.E.128 R40, [R54.64] ;  /* 0x0000000636280981 */ /* 0x000ee8000c1e1d00 */
[----:B-----5:R0:W5:Y:S04]  /*09b0*/  LDG.E R109, [R58.64] ;  /* 0x000000063a6d7981 */ /* 0x020168000c1e1900 */
[----:B------:R0:W5:Y:S01]  /*09c0*/  @P0 LDG.E.128 R44, [R54.64+0x10] ;  /* 0x00001006362c0981 */ /* 0x000162000c1e1d00 */
        /* <DEDUP_REMOVED lines=29> */
.L_x_15256:
[----:B------:R-:W-:Y:S02]  /*0ba0*/  IMAD.MOV.U32 R60, RZ, RZ, R108 ;  /* 0x000000ffff3c7224 */ /* 0x000fe400078e006c */
.L_x_15257:
[----:B------:R-:W-:Y:S05]  /*0bb0*/  BSYNC B2 ;  /* 0x0000000000027941 */ /* 0x000fea0003800000 */
.L_x_15255:
        /* <DEDUP_REMOVED lines=16> */
.L_x_15261:
[----:B------:R-:W-:Y:S05]  /*0cc0*/  BSYNC B3 ;  /* 0x0000000000037941 */ /* 0x000fea0003800000 */
.L_x_15260:
        /* <DEDUP_REMOVED lines=43> */
.L_x_15259:
[----:B------:R-:W-:Y:S05]  /*0f80*/  BSYNC B2 ;  /* 0x0000000000027941 */ /* 0x000fea0003800000 */
.L_x_15258:
[----:B------:R-:W0:Y:S01]  /*0f90*/  I2F.U32 R52, R60 ;  /* 0x0000003c00347306 */ /* 0x000e220000201000 */
[----:B-----5:R-:W-:Y:S01]  /*0fa0*/  HADD2.F32 R53, -RZ, R48.H0_H0 ;  /* 0x20000030ff357230 */ /* 0x020fe20000004100 */
[----:B------:R-:W-:-:S04]  /*0fb0*/  IMAD.MOV.U32 R55, RZ, RZ, 0x2f800000 ;  /* 0x2f800000ff377424 */ /* 0x000fc800078e00ff */
[----:B------:R-:W-:-:S04]  /*0fc0*/  FMUL.FTZ R53, R53, c[0x0][0x1ec] ;  /* 0x00007b0035357a20 */ /* 0x000fc80000410000 */
[----:B------:R-:W-:Y:S02]  /*0fd0*/  FMUL.FTZ R53, R53, c[0x0][0x1e8] ;  /* 0x00007a0035357a20 */ /* 0x000fe40000410000 */
[----:B0-----:R-:W-:-:S05]  /*0fe0*/  FFMA.FTZ R52, R52, R55, 1.1641532182693481445e-10 ;  /* 0x2f00000034347423 */ /* 0x001fca0000010037 */
[----:B------:R-:W-:Y:S01]  /*0ff0*/  FSETP.GTU.FTZ.AND P1, PT, R52, c[0x0][0x1e4], PT ;  /* 0x0000790034007a0b */ /* 0x000fe20003f3c000 */
[----:B------:R-:W-:-:S03]  /*1000*/  HADD2.F32 R52, -RZ, R24.H0_H0 ;  /* 0x20000018ff347230 */ /* 0x000fc60000004100 */
[----:B------:R-:W-:Y:S02]  /*1010*/  FSEL R53, R53, RZ, !P1 ;  /* 0x000000ff35357208 */ /* 0x000fe40004800000 */
[----:B------:R-:W-:-:S03]  /*1020*/  SEL R99, RZ, 0x1, P1 ;  /* 0x00000001ff637807 */ /* 0x000fc60000800000 */
[----:B------:R-:W-:-:S04]  /*1030*/  FMUL.FTZ R52, R53, R52 ;  /* 0x0000003435347220 */ /* 0x000fc80000410000 */
[----:B------:R-:W-:Y:S02]  /*1040*/  @P0 FADD.FTZ R52, R40, R52 ;  /* 0x0000003428340221 */ /* 0x000fe40000010000 */
.L_x_15254:
[----:B0-----:R-:W-:Y:S05]  /*1050*/  BSYNC B1 ;  /* 0x0000000000017941 */ /* 0x001fea0003800000 */
.L_x_15253:
        /* <DEDUP_REMOVED lines=18> */
.L_x_15265:
[----:B------:R-:W-:Y:S02]  /*1180*/  IMAD.MOV.U32 R62, RZ, RZ, R108 ;  /* 0x000000ffff3e7224 */ /* 0x000fe400078e006c */
.L_x_15266:
[----:B------:R-:W-:Y:S05]  /*1190*/  BSYNC B2 ;  /* 0x0000000000027941 */ /* 0x000fea0003800000 */
.L_x_15264:
        /* <DEDUP_REMOVED lines=16> */
.L_x_15270:
[----:B------:R-:W-:Y:S05]  /*12a0*/  BSYNC B3 ;  /* 0x0000000000037941 */ /* 0x000fea0003800000 */
.L_x_15269:
        /* <DEDUP_REMOVED lines=43> */
.L_x_15268:
[----:B------:R-:W-:Y:S05]  /*1560*/  BSYNC B2 ;  /* 0x0000000000027941 */ /* 0x000fea0003800000 */
.L_x_15267:
[----:B------:R-:W0:Y:S01]  /*1570*/  I2F.U32 R53, R62 ;  /* 0x0000003e00357306 */ /* 0x000e220000201000 */
[----:B------:R-:W-:Y:S01]  /*1580*/  HFMA2.MMA R56, -RZ, RZ, 0.1171875, 0 ;  /* 0x2f800000ff387435 */ /* 0x000fe200000001ff */
[----:B-----5:R-:W-:-:S05]  /*1590*/  HADD2.F32 R54, -RZ, R48.H1_H1 ;  /* 0x30000030ff367230 */ /* 0x020fca0000004100 */
[----:B------:R-:W-:-:S04]  /*15a0*/  FMUL.FTZ R54, R54, c[0x0][0x1ec] ;  /* 0x00007b0036367a20 */ /* 0x000fc80000410000 */
[----:B------:R-:W-:Y:S02]  /*15b0*/  FMUL.FTZ R54, R54, c[0x0][0x1e8] ;  /* 0x00007a0036367a20 */ /* 0x000fe40000410000 */
[----:B0-----:R-:W-:-:S05]  /*15c0*/  FFMA.FTZ R53, R53, R56, 1.1641532182693481445e-10 ;  /* 0x2f00000035357423 */ /* 0x001fca0000010038 */
[----:B------:R-:W-:Y:S01]  /*15d0*/  FSETP.GTU.FTZ.AND P1, PT, R53, c[0x0][0x1e4], PT ;  /* 0x0000790035007a0b */ /* 0x000fe20003f3c000 */
[----:B------:R-:W-:-:S03]  /*15e0*/  HADD2.F32 R53, -RZ, R24.H1_H1 ;  /* 0x30000018ff357230 */ /* 0x000fc60000004100 */
[----:B------:R-:W-:Y:S02]  /*15f0*/  FSEL R54, R54, RZ, !P1 ;  /* 0x000000ff36367208 */ /* 0x000fe40004800000 */
[----:B------:R-:W-:-:S03]  /*1600*/  SEL R100, RZ, 0x1, P1 ;  /* 0x00000001ff647807 */ /* 0x000fc60000800000 */
[----:B------:R-:W-:-:S04]  /*1610*/  FMUL.FTZ R53, R54, R53 ;  /* 0x0000003536357220 */ /* 0x000fc80000410000 */
[----:B------:R-:W-:Y:S02]  /*1620*/  @P0 FADD.FTZ R53, R41, R53 ;  /* 0x0000003529350221 */ /* 0x000fe40000010000 */
.L_x_15263:
[----:B------:R-:W-:Y:S05]  /*1630*/  BSYNC B1 ;  /* 0x0000000000017941 */ /* 0x000fea0003800000 */
.L_x_15262:
        /* <DEDUP_REMOVED lines=18> */
.L_x_15274:
[----:B------:R-:W-:Y:S02]  /*1760*/  IMAD.MOV.U32 R62, RZ, RZ, R108 ;  /* 0x000000ffff3e7224 */ /* 0x000fe400078e006c */
.L_x_15275:
[----:B------:R-:W-:Y:S05]  /*1770*/  BSYNC B2 ;  /* 0x0000000000027941 */ /* 0x000fea0003800000 */
.L_x_15273:
        /* <DEDUP_REMOVED lines=16> */
.L_x_15279:
[----:B------:R-:W-:Y:S05]  /*1880*/  BSYNC B3 ;  /* 0x0000000000037941 */ /* 0x000fea0003800000 */
.L_x_15278:
        /* <DEDUP_REMOVED lines=43> */
.L_x_15277:
[----:B------:R-:W-:Y:S05]  /*1b40*/  BSYNC B2 ;  /* 0x0000000000027941 */ /* 0x000fea0003800000 */
.L_x_15276:
        /* <DEDUP_REMOVED lines=12> */
.L_x_15272:
[----:B------:R-:W-:Y:S05]  /*1c10*/  BSYNC B1 ;  /* 0x0000000000017941 */ /* 0x000fea0003800000 */
.L_x_15271:
        /* <DEDUP_REMOVED lines=18> */
.L_x_15283:
[----:B------:R-:W-:Y:S02]  /*1d40*/  MOV R64, R108 ;  /* 0x0000006c00407202 */ /* 0x000fe40000000f00 */
.L_x_15284:
[----:B------:R-:W-:Y:S05]  /*1d50*/  BSYNC B2 ;  /* 0x0000000000027941 */ /* 0x000fea0003800000 */
.L_x_15282:
        /* <DEDUP_REMOVED lines=16> */
.L_x_15288:
[----:B------:R-:W-:Y:S05]  /*1e60*/  BSYNC B3 ;  /* 0x0000000000037941 */ /* 0x000fea0003800000 */
.L_x_15287:
        /* <DEDUP_REMOVED lines=43> */
.L_x_15286:
[----:B------:R-:W-:Y:S05]  /*2120*/  BSYNC B2 ;  /* 0x0000000000027941 */ /* 0x000fea0003800000 */
.L_x_15285:
[----:B------:R-:W0:Y:S01]  /*2130*/  I2F.U32 R55, R64 ;  /* 0x0000004000377306 */ /* 0x000e220000201000 */
[----:B-----5:R-:W-:Y:S01]  /*2140*/  HADD2.F32 R56, -RZ, R49.H1_H1 ;  /* 0x30000031ff387230 */ /* 0x020fe20000004100 */
[----:B------:R-:W-:-:S04]  /*2150*/  IMAD.MOV.U32 R58, RZ, RZ, 0x2f800000 ;  /* 0x2f800000ff3a7424 */ /* 0x000fc800078e00ff */
        /* <DEDUP_REMOVED lines=9> */
.L_x_15281:
[----:B------:R-:W-:Y:S05]  /*21f0*/  BSYNC B1 ;  /* 0x0000000000017941 */ /* 0x000fea0003800000 */
.L_x_15280:
        /* <DEDUP_REMOVED lines=18> */
.L_x_15292:
[----:B------:R-:W-:Y:S02]  /*2320*/  MOV R64, R108 ;  /* 0x0000006c00407202 */ /* 0x000fe40000000f00 */
.L_x_15293:
[----:B------:R-:W-:Y:S05]  /*2330*/  BSYNC B2 ;  /* 0x0000000000027941 */ /* 0x000fea0003800000 */
.L_x_15291:
        /* <DEDUP_REMOVED lines=16> */
.L_x_15297:
[----:B------:R-:W-:Y:S05]  /*2440*/  BSYNC B3 ;  /* 0x0000000000037941 */ /* 0x000fea0003800000 */
.L_x_15296:
        /* <DEDUP_REMOVED lines=43> */
.L_x_15295:
[----:B------:R-:W-:Y:S05]  /*2700*/  BSYNC B2 ;  /* 0x0000000000027941 */ /* 0x000fea0003800000 */
.L_x_15294:
[----:B------:R-:W0:Y:S01]  /*2710*/  I2F.U32 R56, R64 ;  /* 0x0000004000387306 */ /* 0x000e220000201000 */
[----:B------:R-:W-:Y:S01]  /*2720*/  HFMA2.MMA R59, -RZ, RZ, 0.1171875, 0 ;  /* 0x2f800000ff3b7435 */ /* 0x000fe200000001ff */
[----:B------:R-:W-:-:S05]  /*2730*/  HADD2.F32 R57, -RZ, R50.H0_H0 ;  /* 0x20000032ff397230 */ /* 0x000fca0000004100 */
        /* <DEDUP_REMOVED lines=9> */
.L_x_15290:
[----:B------:R-:W-:Y:S05]  /*27d0*/  BSYNC B1 ;  /* 0x0000000000017941 */ /* 0x000fea0003800000 */
.L_x_15289:
        /* <DEDUP_REMOVED lines=18> */
.L_x_15301:
[----:B------:R-:W-:Y:S02]  /*2900*/  IMAD.MOV.U32 R66, RZ, RZ, R108 ;  /* 0x000000ffff427224 */ /* 0x000fe400078e006c */
.L_x_15302:
[----:B------:R-:W-:Y:S05]  /*2910*/  BSYNC B2 ;  /* 0x0000000000027941 */ /* 0x000fea0003800000 */
.L_x_15300:
        /* <DEDUP_REMOVED lines=16> */
.L_x_15306:
[----:B------:R-:W-:Y:S05]  /*2a20*/  BSYNC B3 ;  /* 0x0000000000037941 */ /* 0x000fea0003800000 */
.L_x_15305:
        /* <DEDUP_REMOVED lines=43> */
.L_x_15304:
[----:B------:R-:W-:Y:S05]  /*2ce0*/  BSYNC B2 ;  /* 0x0000000000027941 */ /* 0x000fea0003800000 */
.L_x_15303:
[----:B------:R-:W0:Y:S01]  /*2cf0*/  I2F.U32 R57, R66 ;  /* 0x0000004200397306 */ /* 0x000e220000201000 */
[----:B------:R-:W-:Y:S01]  /*2d00*/  HADD2.F32 R58, -RZ, R50.H1_H1 ;  /* 0x30000032ff3a7230 */ /* 0x000fe20000004100 */
        /* <DEDUP_REMOVED lines=10> */
.L_x_15299:
[----:B------:R-:W-:Y:S05]  /*2db0*/  BSYNC B1 ;  /* 0x0000000000017941 */ /* 0x000fea0003800000 */
.L_x_15298:
        /* <DEDUP_REMOVED lines=18> */
.L_x_15310:
[----:B------:R-:W-:Y:S02]  /*2ee0*/  IMAD.MOV.U32 R66, RZ, RZ, R108 ;  /* 0x000000ffff427224 */ /* 0x000fe400078e006c */
.L_x_15311:
[----:B------:R-:W-:Y:S05]  /*2ef0*/  BSYNC B2 ;  /* 0x0000000000027941 */ /* 0x000fea0003800000 */
.L_x_15309:
        /* <DEDUP_REMOVED lines=16> */
.L_x_15315:
[----:B------:R-:W-:Y:S05]  /*3000*/  BSYNC B3 ;  /* 0x0000000000037941 */ /* 0x000fea0003800000 */
.L_x_15314:
        /* <DEDUP_REMOVED lines=43> */
.L_x_15313:
[----:B------:R-:W-:Y:S05]  /*32c0*/  BSYNC B2 ;  /* 0x0000000000027941 */ /* 0x000fea0003800000 */
.L_x_15312:
[----:B------:R-:W0:Y:S01]  /*32d0*/  I2F.U32 R58, R66 ;  /* 0x00000042003a7306 */ /* 0x000e220000201000 */
[----:B------:R-:W-:Y:S01]  /*32e0*/  HADD2.F32 R59, -RZ, R51.H0_H0 ;  /* 0x20000033ff3b7230 */ /* 0x000fe20000004100 */
        /* <DEDUP_REMOVED lines=10> */
.L_x_15308:
[----:B------:R-:W-:Y:S05]  /*3390*/  BSYNC B1 ;  /* 0x0000000000017941 */ /* 0x000fea0003800000 */
.L_x_15307:
        /* <DEDUP_REMOVED lines=18> */
.L_x_15319:
[----:B------:R-:W-:Y:S02]  /*34c0*/  MOV R68, R108 ;  /* 0x0000006c00447202 */ /* 0x000fe40000000f00 */
.L_x_15320:
[----:B------:R-:W-:Y:S05]  /*34d0*/  BSYNC B2 ;  /* 0x0000000000027941 */ /* 0x000fea0003800000 */
.L_x_15318:
        /* <DEDUP_REMOVED lines=16> */
.L_x_15324:
[----:B------:R-:W-:Y:S05]  /*35e0*/  BSYNC B3 ;  /* 0x0000000000037941 */ /* 0x000fea0003800000 */
.L_x_15323:
        /* <DEDUP_REMOVED lines=43> */
.L_x_15322:
[----:B------:R-:W-:Y:S05]  /*38a0*/  BSYNC B2 ;  /* 0x0000000000027941 */ /* 0x000fea0003800000 */
.L_x_15321:
[----:B------:R-:W0:Y:S01]  /*38b0*/  I2F.U32 R59, R68 ;  /* 0x00000044003b7306 */ /* 0x000e220000201000 */
[----:B------:R-:W-:Y:S01]  /*38c0*/  HFMA2.MMA R62, -RZ, RZ, 0.1171875, 0 ;  /* 0x2f800000ff3e7435 */ /* 0x000fe200000001ff */
[----:B------:R-:W-:-:S05]  /*38d0*/  HADD2.F32 R60, -RZ, R51.H1_H1 ;  /* 0x30000033ff3c7230 */ /* 0x000fca0000004100 */
        /* <DEDUP_REMOVED lines=9> */
.L_x_15317:
[----:B------:R-:W-:Y:S05]  /*3970*/  BSYNC B1 ;  /* 0x0000000000017941 */ /* 0x000fea0003800000 */
.L_x_15316:
        /* <DEDUP_REMOVED lines=30> */
.L_x_15326:
[----:B------:R-:W-:Y:S05]  /*3b60*/  BSYNC B1 ;  /* 0x0000000000017941 */ /* 0x000fea0003800000 */
.L_x_15325:
        /* <DEDUP_REMOVED lines=22> */
.L_x_15330:
[----:B------:R-:W-:Y:S02]  /*3cd0*/  MOV R68, R108 ;  /* 0x0000006c00447202 */ /* 0x000fe40000000f00 */
.L_x_15331:
[----:B------:R-:W-:Y:S05]  /*3ce0*/  BSYNC B2 ;  /* 0x0000000000027941 */ /* 0x000fea0003800000 */
.L_x_15329:
        /* <DEDUP_REMOVED lines=16> */
.L_x_15335:
[----:B------:R-:W-:Y:S05]  /*3df0*/  BSYNC B3 ;  /* 0x0000000000037941 */ /* 0x000fea0003800000 */
.L_x_15334:
        /* <DEDUP_REMOVED lines=43> */
.L_x_15333:
[----:B------:R-:W-:Y:S05]  /*40b0*/  BSYNC B2 ;  /* 0x0000000000027941 */ /* 0x000fea0003800000 */
.L_x_15332:
[----:B------:R-:W0:Y:S01]  /*40c0*/  I2F.U32 R60, R68 ;  /* 0x00000044003c7306 */ /* 0x000e220000201000 */
[----:B------:R-:W-:Y:S01]  /*40d0*/  HFMA2.MMA R61, -RZ, RZ, 0.1171875, 0 ;  /* 0x2f800000ff3d7435 */ /* 0x000fe200000001ff */
[----:B-----5:R-:W-:-:S05]  /*40e0*/  HADD2.F32 R62, -RZ, R48.H0_H0 ;  /* 0x20000030ff3e7230 */ /* 0x020fca0000004100 */
[----:B------:R-:W-:-:S04]  /*40f0*/  FMUL.FTZ R62, R62, c[0x0][0x1ec] ;  /* 0x00007b003e3e7a20 */ /* 0x000fc80000410000 */
[----:B------:R-:W-:Y:S02]  /*4100*/  FMUL.FTZ R62, R62, c[0x0][0x1e8] ;  /* 0x00007a003e3e7a20 */ /* 0x000fe40000410000 */
[----:B0-----:R-:W-:Y:S01]  /*4110*/  FFMA.FTZ R60, R60, R61, 1.1641532182693481445e-10 ;  /* 0x2f0000003c3c7423 */ /* 0x001fe2000001003d */
[----:B------:R-:W-:-:S04]  /*4120*/  HADD2.F32 R61, -RZ, R20.H0_H0 ;  /* 0x20000014ff3d7230 */ /* 0x000fc80000004100 */
[----:B------:R-:W-:-:S04]  /*4130*/  FSETP.GTU.FTZ.AND P1, PT, R60, c[0x0][0x1e4], PT ;  /* 0x000079003c007a0b */ /* 0x000fc80003f3c000 */
[----:B------:R-:W-:Y:S02]  /*4140*/  FSEL R60, R62, RZ, !P1 ;  /* 0x000000ff3e3c7208 */ /* 0x000fe40004800000 */
[----:B------:R-:W-:-:S03]  /*4150*/  SEL R99, RZ, 0x1, P1 ;  /* 0x00000001ff637807 */ /* 0x000fc60000800000 */
[----:B------:R-:W-:-:S04]  /*4160*/  FMUL.FTZ R60, R60, R61 ;  /* 0x0000003d3c3c7220 */ /* 0x000fc80000410000 */
[----:B------:R-:W-:Y:S02]  /*4170*/  @P0 FADD.FTZ R60, R40, R60 ;  /* 0x0000003c283c0221 */ /* 0x000fe40000010000 */
.L_x_15328:
[----:B0-----:R-:W-:Y:S05]  /*4180*/  BSYNC B1 ;  /* 0x0000000000017941 */ /* 0x001fea0003800000 */
.L_x_15327:
        /* <DEDUP_REMOVED lines=18> */
.L_x_15339:
[----:B------:R-:W-:Y:S02]  /*42b0*/  IMAD.MOV.U32 R70, RZ, RZ, R108 ;  /* 0x000000ffff467224 */ /* 0x000fe400078e006c */
.L_x_15340:
[----:B------:R-:W-:Y:S05]  /*42c0*/  BSYNC B2 ;  /* 0x0000000000027941 */ /* 0x000fea0003800000 */
.L_x_15338:
        /* <DEDUP_REMOVED lines=16> */
.L_x_15344:
[----:B------:R-:W-:Y:S05]  /*43d0*/  BSYNC B3 ;  /* 0x0000000000037941 */ /* 0x000fea0003800000 */
.L_x_15343:
        /* <DEDUP_REMOVED lines=43> */
.L_x_15342:
[----:B------:R-:W-:Y:S05]  /*4690*/  BSYNC B2 ;  /* 0x0000000000027941 */ /* 0x000fea0003800000 */
.L_x_15341:
[----:B------:R-:W0:Y:S01]  /*46a0*/  I2F.U32 R61, R70 ;  /* 0x00000046003d7306 */ /* 0x000e220000201000 */
[----:B-----5:R-:W-:Y:S01]  /*46b0*/  HADD2.F32 R64, -RZ, R48.H1_H1 ;  /* 0x30000030ff407230 */ /* 0x020fe20000004100 */
[----:B------:R-:W-:-:S04]  /*46c0*/  IMAD.MOV.U32 R62, RZ, RZ, 0x2f800000 ;  /* 0x2f800000ff3e7424 */ /* 0x000fc800078e00ff */
        /* <DEDUP_REMOVED lines=9> */
.L_x_15337:
[----:B------:R-:W-:Y:S05]  /*4760*/  BSYNC B1 ;  /* 0x0000000000017941 */ /* 0x000fea0003800000 */
.L_x_15336:
        /* <DEDUP_REMOVED lines=18> */
.L_x_15348:
[----:B------:R-:W-:Y:S02]  /*4890*/  IMAD.MOV.U32 R70, RZ, RZ, R108 ;  /* 0x000000ffff467224 */ /* 0x000fe400078e006c */
.L_x_15349:
[----:B------:R-:W-:Y:S05]  /*48a0*/  BSYNC B2 ;  /* 0x0000000000027941 */ /* 0x000fea0003800000 */
.L_x_15347:
        /* <DEDUP_REMOVED lines=16> */
.L_x_15353:
[----:B------:R-:W-:Y:S05]  /*49b0*/  BSYNC B3 ;  /* 0x0000000000037941 */ /* 0x000fea0003800000 */
.L_x_15352:
        /* <DEDUP_REMOVED lines=43> */
.L_x_15351:
[----:B------:R-:W-:Y:S05]  /*4c70*/  BSYNC B2 ;  /* 0x0000000000027941 */ /* 0x000fea0003800000 */
.L_x_15350:
[----:B------:R-:W0:Y:S01]  /*4c80*/  I2F.U32 R62, R70 ;  /* 0x00000046003e7306 */ /* 0x000e220000201000 */
[----:B-----5:R-:W-:Y:S01]  /*4c90*/  HADD2.F32 R65, -RZ, R49.H0_H0 ;  /* 0x20000031ff417230 */ /* 0x020fe20000004100 */
[----:B------:R-:W-:-:S04]  /*4ca0*/  IMAD.MOV.U32 R63, RZ, RZ, 0x2f800000 ;  /* 0x2f800000ff3f7424 */ /* 0x000fc800078e00ff */
        /* <DEDUP_REMOVED lines=9> */
.L_x_15346:
[----:B------:R-:W-:Y:S05]  /*4d40*/  BSYNC B1 ;  /* 0x0000000000017941 */ /* 0x000fea0003800000 */
.L_x_15345:
        /* <DEDUP_REMOVED lines=18> */
.L_x_15357:
[----:B------:R-:W-:Y:S02]  /*4e70*/  MOV R72, R108 ;  /* 0x0000006c00487202 */ /* 0x000fe40000000f00 */
.L_x_15358:
[----:B------:R-:W-:Y:S05]  /*4e80*/  BSYNC B2 ;  /* 0x0000000000027941 */ /* 0x000fea0003800000 */
.L_x_15356:
        /* <DEDUP_REMOVED lines=16> */
.L_x_15362:
[----:B------:R-:W-:Y:S05]  /*4f90*/  BSYNC B3 ;  /* 0x0000000000037941 */ /* 0x000fea0003800000 */
.L_x_15361:
        /* <DEDUP_REMOVED lines=43> */
.L_x_15360:
[----:B------:R-:W-:Y:S05]  /*5250*/  BSYNC B2 ;  /* 0x0000000000027941 */ /* 0x000fea0003800000 */
.L_x_15359:
[----:B------:R-:W0:Y:S01]  /*5260*/  I2F.U32 R63, R72 ;  /* 0x00000048003f7306 */ /* 0x000e220000201000 */
[----:B------:R-:W-:Y:S01]  /*5270*/  HFMA2.MMA R64, -RZ, RZ, 0.1171875, 0 ;  /* 0x2f800000ff407435 */ /* 0x000fe200000001ff */
[----:B-----5:R-:W-:-:S05]  /*5280*/  HADD2.F32 R66, -RZ, R49.H1_H1 ;  /* 0x30000031ff427230 */ /* 0x020fca0000004100 */
        /* <DEDUP_REMOVED lines=9> */
.L_x_15355:
[----:B------:R-:W-:Y:S05]  /*5320*/  BSYNC B1 ;  /* 0x0000000000017941 */ /* 0x000fea0003800000 */
.L_x_15354:
        /* <DEDUP_REMOVED lines=18> */
.L_x_15366:
[----:B------:R-:W-:Y:S02]  /*5450*/  IMAD.MOV.U32 R72, RZ, RZ, R108 ;  /* 0x000000ffff487224 */ /* 0x000fe400078e006c */
.L_x_15367:
[----:B------:R-:W-:Y:S05]  /*5460*/  BSYNC B2 ;  /* 0x0000000000027941 */ /* 0x000fea0003800000 */
.L_x_15365:
        /* <DEDUP_REMOVED lines=16> */
.L_x_15371:
[----:B------:R-:W-:Y:S05]  /*5570*/  BSYNC B3 ;  /* 0x0000000000037941 */ /* 0x000fea0003800000 */
.L_x_15370:
        /* <DEDUP_REMOVED lines=43> */
.L_x_15369:
[----:B------:R-:W-:Y:S05]  /*5830*/  BSYNC B2 ;  /* 0x0000000000027941 */ /* 0x000fea0003800000 */
.L_x_15368:
[----:B------:R-:W0:Y:S01]  /*5840*/  I2F.U32 R64, R72 ;  /* 0x0000004800407306 */ /* 0x000e220000201000 */
[----:B------:R-:W-:Y:S01]  /*5850*/  HADD2.F32 R67, -RZ, R50.H0_H0 ;  /* 0x20000032ff437230 */ /* 0x000fe20000004100 */
        /* <DEDUP_REMOVED lines=10> */
.L_x_15364:
[----:B------:R-:W-:Y:S05]  /*5900*/  BSYNC B1 ;  /* 0x0000000000017941 */ /* 0x000fea0003800000 */
.L_x_15363:
        /* <DEDUP_REMOVED lines=18> */
.L_x_15375:
[----:B------:R-:W-:Y:S02]  /*5a30*/  IMAD.MOV.U32 R74, RZ, RZ, R108 ;  /* 0x000000ffff4a7224 */ /* 0x000fe400078e006c */
.L_x_15376:
[----:B------:R-:W-:Y:S05]  /*5a40*/  BSYNC B2 ;  /* 0x0000000000027941 */ /* 0x000fea0003800000 */
.L_x_15374:
        /* <DEDUP_REMOVED lines=16> */
.L_x_15380:
[----:B------:R-:W-:Y:S05]  /*5b50*/  BSYNC B3 ;  /* 0x0000000000037941 */ /* 0x000fea0003800000 */
.L_x_15379:
        /* <DEDUP_REMOVED lines=43> */
.L_x_15378:
[----:B------:R-:W-:Y:S05]  /*5e10*/  BSYNC B2 ;  /* 0x0000000000027941 */ /* 0x000fea0003800000 */
.L_x_15377:
[----:B------:R-:W0:Y:S01]  /*5e20*/  I2F.U32 R65, R74 ;  /* 0x0000004a00417306 */ /* 0x000e220000201000 */
[----:B------:R-:W-:Y:S01]  /*5e30*/  HADD2.F32 R68, -RZ, R50.H1_H1 ;  /* 0x30000032ff447230 */ /* 0x000fe20000004100 */
        /* <DEDUP_REMOVED lines=10> */
.L_x_15373:
[----:B------:R-:W-:Y:S05]  /*5ee0*/  BSYNC B1 ;  /* 0x0000000000017941 */ /* 0x000fea0003800000 */
.L_x_15372:
        /* <DEDUP_REMOVED lines=18> */
.L_x_15384:
[----:B------:R-:W-:Y:S02]  /*6010*/  MOV R74, R108 ;  /* 0x0000006c004a7202 */ /* 0x000fe40000000f00 */
.L_x_15385:
[----:B------:R-:W-:Y:S05]  /*6020*/  BSYNC B2 ;  /* 0x0000000000027941 */ /* 0x000fea0003800000 */
.L_x_15383:
        /* <DEDUP_REMOVED lines=16> */
.L_x_15389:
[----:B------:R-:W-:Y:S05]  /*6130*/  BSYNC B3 ;  /* 0x0000000000037941 */ /* 0x000fea0003800000 */
.L_x_15388:
        /* <DEDUP_REMOVED lines=43> */
.L_x_15387:
[----:B------:R-:W-:Y:S05]  /*63f0*/  BSYNC B2 ;  /* 0x0000000000027941 */ /* 0x000fea0003800000 */
.L_x_15386:
[----:B------:R-:W0:Y:S01]  /*6400*/  I2F.U32 R66, R74 ;  /* 0x0000004a00427306 */ /* 0x000e220000201000 */
[----:B------:R-:W-:Y:S01]  /*6410*/  HFMA2.MMA R67, -RZ, RZ, 0.1171875, 0 ;  /* 0x2f800000ff437435 */ /* 0x000fe200000001ff */
[----:B------:R-:W-:-:S05]  /*6420*/  HADD2.F32 R69, -RZ, R51.H0_H0 ;  /* 0x20000033ff457230 */ /* 0x000fca0000004100 */
        /* <DEDUP_REMOVED lines=9> */
.L_x_15382:
[----:B------:R-:W-:Y:S05]  /*64c0*/  BSYNC B1 ;  /* 0x0000000000017941 */ /* 0x000fea0003800000 */
.L_x_15381:
        /* <DEDUP_REMOVED lines=18> */
.L_x_15393:
[----:B------:R-:W-:Y:S02]  /*65f0*/  IMAD.MOV.U32 R93, RZ, RZ, R108 ;  /* 0x000000ffff5d7224 */ /* 0x000fe400078e006c */
.L_x_15394:
[----:B------:R-:W-:Y:S05]  /*6600*/  BSYNC B2 ;  /* 0x0000000000027941 */ /* 0x000fea0003800000 */
.L_x_15392:
        /* <DEDUP_REMOVED lines=16> */
.L_x_15398:
[----:B------:R-:W-:Y:S05]  /*6710*/  BSYNC B3 ;  /* 0x0000000000037941 */ /* 0x000fea0003800000 */
.L_x_15397:
        /* <DEDUP_REMOVED lines=43> */
.L_x_15396:
[----:B------:R-:W-:Y:S05]  /*69d0*/  BSYNC B2 ;  /* 0x0000000000027941 */ /* 0x000fea0003800000 */
.L_x_15395:
        /* <DEDUP_REMOVED lines=12> */
.L_x_15391:
[----:B------:R-:W-:Y:S05]  /*6aa0*/  BSYNC B1 ;  /* 0x0000000000017941 */ /* 0x000fea0003800000 */
.L_x_15390:
[-C--:B------:R-:W-:Y:S01]  /*6ab0*/  IMAD.WIDE.U32 R68, R92, R113.reuse, c[0x0][0x188] ;  /* 0x000062005c447625 */ /* 0x080fe200078e0071 */
[----:B------:R-:W-:Y:S01]  /*6ac0*/  IADD3 R114, R114, 0x40, RZ ;  /* 0x0000004072727810 */ /* 0x000fe20007ffe0ff */
[----:B------:R-:W-:Y:S01]  /*6ad0*/  BSSY B1, `(.L_x_15399) ;  /* 0x000001b000017945 */ /* 0x000fe20003800000 */
[----:B------:R-:W-:Y:S02]  /*6ae0*/  IADD3 R111, R91, 0x40, RZ ;  /* 0x000000405b6f7810 */ /* 0x000fe40007ffe0ff */
[----:B------:R0:W-:Y:S01]  /*6af0*/  STG.E.128 [R68.64], R60 ;  /* 0x0000003c44007986 */ /* 0x0001e2000c101d06 */
[----:B------:R-:W-:Y:S01]  /*6b00*/  @P2 MOV R92, 0x10 ;  /* 0x00000010005c2802 */ /* 0x000fe20000000f00 */
[----:B------:R-:W-:Y:S02]  /*6b10*/  @P0 IMAD.WIDE.U32 R74, R114, R113, c[0x0][0x180] ;  /* 0x00006000724a0625 */ /* 0x000fe400078e0071 */
[----:B------:R0:W-:Y:S01]  /*6b20*/  STG.E.128 [R68.64+0x10], R64 ;  /* 0x0000104044007986 */ /* 0x0001e2000c101d06 */
[----:B------:R-:W-:Y:S05]  /*6b30*/  @!P2 BRA `(.L_x_15400) ;  /* 0x000001400000a947 */ /* 0x000fea0003800000 */
[----:B0-----:R-:W-:Y:S01]  /*6b40*/  IMAD.U32 R69, R105, 0x10000, RZ ;  /* 0x0001000069457824 */ /* 0x001fe200078e00ff */
[----:B------:R-:W-:Y:S01]  /*6b50*/  LOP3.LUT R68, R96, 0xffff, RZ, 0xc0, !PT ;  /* 0x0000ffff60447812 */ /* 0x000fe200078ec0ff */
[----:B------:R-:W-:Y:S01]  /*6b60*/  IMAD.MOV.U32 R93, RZ, RZ, 0x8 ;  /* 0x00000008ff5d7424 */ /* 0x000fe200078e00ff */
[----:B------:R-:W-:-:S02]  /*6b70*/  PRMT R71, R104, 0x7104, RZ ;  /* 0x0000710468477816 */ /* 0x000fc400000000ff */
[----:B------:R-:W-:Y:S02]  /*6b80*/  LOP3.LUT R69, R69, 0xff0000, RZ, 0xc0, !PT ;  /* 0x00ff000045457812 */ /* 0x000fe400078ec0ff */
        /* <DEDUP_REMOVED lines=15> */
.L_x_15400:
[----:B------:R-:W-:Y:S05]  /*6c80*/  BSYNC B1 ;  /* 0x0000000000017941 */ /* 0x000fea0003800000 */
.L_x_15399:
        /* <DEDUP_REMOVED lines=22> */
.L_x_15404:
[----:B------:R-:W-:Y:S02]  /*6df0*/  IMAD.MOV.U32 R90, RZ, RZ, R108 ;  /* 0x000000ffff5a7224 */ /* 0x000fe400078e006c */
.L_x_15405:
[----:B------:R-:W-:Y:S05]  /*6e00*/  BSYNC B2 ;  /* 0x0000000000027941 */ /* 0x000fea0003800000 */
.L_x_15403:
        /* <DEDUP_REMOVED lines=16> */
.L_x_15409:
[----:B------:R-:W-:Y:S05]  /*6f10*/  BSYNC B3 ;  /* 0x0000000000037941 */ /* 0x000fea0003800000 */
.L_x_15408:
        /* <DEDUP_REMOVED lines=44> */
.L_x_15407:
[----:B------:R-:W-:Y:S05]  /*71e0*/  BSYNC B2 ;  /* 0x0000000000027941 */ /* 0x000fea0003800000 */
.L_x_15406:
        /* <DEDUP_REMOVED lines=12> */
.L_x_15402:
[----:B0-----:R-:W-:Y:S05]  /*72b0*/  BSYNC B1 ;  /* 0x0000000000017941 */ /* 0x001fea0003800000 */
.L_x_15401:
        /* <DEDUP_REMOVED lines=18> */
.L_x_15413:
[----:B------:R-:W-:Y:S02]  /*73e0*/  IMAD.MOV.U32 R92, RZ, RZ, R108 ;  /* 0x000000ffff5c7224 */ /* 0x000fe400078e006c */
.L_x_15414:
[----:B------:R-:W-:Y:S05]  /*73f0*/  BSYNC B2 ;  /* 0x0000000000027941 */ /* 0x000fea0003800000 */
.L_x_15412:
        /* <DEDUP_REMOVED lines=16> */
.L_x_15418:
[----:B------:R-:W-:Y:S05]  /*7500*/  BSYNC B3 ;  /* 0x0000000000037941 */ /* 0x000fea0003800000 */
.L_x_15417:
        /* <DEDUP_REMOVED lines=44> */
.L_x_15416:
[----:B------:R-:W-:Y:S05]  /*77d0*/  BSYNC B2 ;  /* 0x0000000000027941 */ /* 0x000fea0003800000 */
.L_x_15415:
        /* <DEDUP_REMOVED lines=12> */
.L_x_15411:
[----:B------:R-:W-:Y:S05]  /*78a0*/  BSYNC B1 ;  /* 0x0000000000017941 */ /* 0x000fea0003800000 */
.L_x_15410:
        /* <DEDUP_REMOVED lines=18> */
.L_x_15422:
[----:B------:R-:W-:Y:S02]  /*79d0*/  IMAD.MOV.U32 R92, RZ, RZ, R108 ;  /* 0x000000ffff5c7224 */ /* 0x000fe400078e006c */
.L_x_15423:
[----:B------:R-:W-:Y:S05]  /*79e0*/  BSYNC B2 ;  /* 0x0000000000027941 */ /* 0x000fea0003800000 */
.L_x_15421:
        /* <DEDUP_REMOVED lines=16> */
.L_x_15427:
[----:B------:R-:W-:Y:S05]  /*7af0*/  BSYNC B3 ;  /* 0x0000000000037941 */ /* 0x000fea0003800000 */
.L_x_15426:
        /* <DEDUP_REMOVED lines=44> */
.L_x_15425:
[----:B------:R-:W-:Y:S05]  /*7dc0*/  BSYNC B2 ;  /* 0x0000000000027941 */ /* 0x000fea0003800000 */
.L_x_15424:
        /* <DEDUP_REMOVED lines=12> */
.L_x_15420:
[----:B------:R-:W-:Y:S05]  /*7e90*/  BSYNC B1 ;  /* 0x0000000000017941 */ /* 0x000fea0003800000 */
.L_x_15419:
        /* <DEDUP_REMOVED lines=18> */
.L_x_15431:
[----:B------:R-:W-:Y:S02]  /*7fc0*/  IMAD.MOV.U32 R94, RZ, RZ, R108 ;  /* 0x000000ffff5e7224 */ /* 0x000fe400078e006c */
.L_x_15432:
[----:B------:R-:W-:Y:S05]  /*7fd0*/  BSYNC B2 ;  /* 0x0000000000027941 */ /* 0x000fea0003800000 */
.L_x_15430:
        /* <DEDUP_REMOVED lines=16> */
.L_x_15436:
[----:B------:R-:W-:Y:S05]  /*80e0*/  BSYNC B3 ;  /* 0x0000000000037941 */ /* 0x000fea0003800000 */
.L_x_15435:
        /* <DEDUP_REMOVED lines=44> */
.L_x_15434:
[----:B------:R-:W-:Y:S05]  /*83b0*/  BSYNC B2 ;  /* 0x0000000000027941 */ /* 0x000fea0003800000 */
.L_x_15433:
        /* <DEDUP_REMOVED lines=12> */
.L_x_15429:
[----:B------:R-:W-:Y:S05]  /*8480*/  BSYNC B1 ;  /* 0x0000000000017941 */ /* 0x000fea0003800000 */
.L_x_15428:
        /* <DEDUP_REMOVED lines=18> */
.L_x_15440:
[----:B------:R-:W-:Y:S02]  /*85b0*/  IMAD.MOV.U32 R94, RZ, RZ, R108 ;  /* 0x000000ffff5e7224 */ /* 0x000fe400078e006c */
.L_x_15441:
[----:B------:R-:W-:Y:S05]  /*85c0*/  BSYNC B2 ;  /* 0x0000000000027941 */ /* 0x000fea0003800000 */
.L_x_15439:
        /* <DEDUP_REMOVED lines=16> */
.L_x_15445:
[----:B------:R-:W-:Y:S05]  /*86d0*/  BSYNC B3 ;  /* 0x0000000000037941 */ /* 0x000fea0003800000 */
.L_x_15444:
        /* <DEDUP_REMOVED lines=44> */
.L_x_15443:
[----:B------:R-:W-:Y:S05]  /*89a0*/  BSYNC B2 ;  /* 0x0000000000027941 */ /* 0x000fea0003800000 */
.L_x_15442:
        /* <DEDUP_REMOVED lines=12> */
.L_x_15438:
[----:B------:R-:W-:Y:S05]  /*8a70*/  BSYNC B1 ;  /* 0x0000000000017941 */ /* 0x000fea0003800000 */
.L_x_15437:
        /* <DEDUP_REMOVED lines=18> */
.L_x_15449:
[----:B------:R-:W-:Y:S02]  /*8ba0*/  IMAD.MOV.U32 R104, RZ, RZ, R108 ;  /* 0x000000ffff687224 */ /* 0x000fe400078e006c */
.L_x_15450:
[----:B------:R-:W-:Y:S05]  /*8bb0*/  BSYNC B2 ;  /* 0x0000000000027941 */ /* 0x000fea0003800000 */
.L_x_15448:
        /* <DEDUP_REMOVED lines=16> */
.L_x_15454:
[----:B------:R-:W-:Y:S05]  /*8cc0*/  BSYNC B3 ;  /* 0x0000000000037941 */ /* 0x000fea0003800000 */
.L_x_15453:
        /* <DEDUP_REMOVED lines=44> */
.L_x_15452:
[----:B------:R-:W-:Y:S05]  /*8f90*/  BSYNC B2 ;  /* 0x0000000000027941 */ /* 0x000fea0003800000 */
.L_x_15451:
[----:B------:R-:W0:Y:S01]  /*8fa0*/  I2F.U32 R73, R104 ;  /* 0x0000006800497306 */ /* 0x000e220000201000 */
[----:B------:R-:W-:Y:S01]  /*8fb0*/  HADD2.F32 R90, -RZ, R50.H1_H1 ;  /* 0x30000032ff5a7230 */ /* 0x000fe20000004100 */
[----:B------:R-:W-:-:S04]  /*8fc0*/  IMAD.MOV.U32 R74, RZ, RZ, 0x2f800000 ;  /* 0x2f800000ff4a7424 */ /* 0x000fc800078e00ff */
[----:B------:R-:W-:Y:S02]  /*8fd0*/  FMUL.FTZ R90, R90, c[0x0][0x1ec] ;  /* 0x00007b005a5a7a20 */ /* 0x000fe40000410000 */
[----:B0-----:R-:W-:Y:S02]  /*8fe0*/  FFMA.FTZ R73, R73, R74, 1.1641532182693481445e-10 ;  /* 0x2f00000049497423 */ /* 0x001fe4000001004a */
[----:B------:R-:W-:Y:S01]  /*8ff0*/  FMUL.FTZ R74, R90, c[0x0][0x1e8] ;  /* 0x00007a005a4a7a20 */ /* 0x000fe20000410000 */
[----:B------:R-:W-:Y:S02]  /*9000*/  HADD2.F32 R90, -RZ, R18.H1_H1 ;  /* 0x30000012ff5a7230 */ /* 0x000fe40000004100 */
[----:B------:R-:W-:-:S04]  /*9010*/  FSETP.GTU.FTZ.AND P1, PT, R73, c[0x0][0x1e4], PT ;  /* 0x0000790049007a0b */ /* 0x000fc80003f3c000 */
[----:B------:R-:W-:Y:S02]  /*9020*/  FSEL R73, R74, RZ, !P1 ;  /* 0x000000ff4a497208 */ /* 0x000fe40004800000 */
[----:B------:R-:W-:-:S03]  /*9030*/  SEL R74, RZ, 0x1, P1 ;  /* 0x00000001ff4a7807 */ /* 0x000fc60000800000 */
[----:B------:R-:W-:Y:S01]  /*9040*/  FMUL.FTZ R73, R73, R90 ;  /* 0x0000005a49497220 */ /* 0x000fe20000410000 */
[----:B------:R-:W-:-:S03]  /*9050*/  PRMT R104, R74, 0x7610, R104 ;  /* 0x000076104a687816 */ /* 0x000fc60000000068 */
[----:B------:R-:W-:Y:S02]  /*9060*/  @P0 FADD.FTZ R73, R45, R73 ;  /* 0x000000492d490221 */ /* 0x000fe40000010000 */
.L_x_15447:
[----:B------:R-:W-:Y:S05]  /*9070*/  BSYNC B1 ;  /* 0x0000000000017941 */ /* 0x000fea0003800000 */
.L_x_15446:
        /* <DEDUP_REMOVED lines=18> */
.L_x_15458:
[----:B------:R-:W-:Y:S02]  /*91a0*/  IMAD.MOV.U32 R105, RZ, RZ, R108 ;  /* 0x000000ffff697224 */ /* 0x000fe400078e006c */
.L_x_15459:
[----:B------:R-:W-:Y:S05]  /*91b0*/  BSYNC B2 ;  /* 0x0000000000027941 */ /* 0x000fea0003800000 */
.L_x_15457:
        /* <DEDUP_REMOVED lines=16> */
.L_x_15463:
[----:B------:R-:W-:Y:S05]  /*92c0*/  BSYNC B3 ;  /* 0x0000000000037941 */ /* 0x000fea0003800000 */
.L_x_15462:
        /* <DEDUP_REMOVED lines=44> */
.L_x_15461:
[----:B------:R-:W-:Y:S05]  /*9590*/  BSYNC B2 ;  /* 0x0000000000027941 */ /* 0x000fea0003800000 */
.L_x_15460:
[----:B------:R-:W0:Y:S01]  /*95a0*/  I2F.U32 R74, R105 ;  /* 0x00000069004a7306 */ /* 0x000e220000201000 */
[----:B------:R-:W-:Y:S01]  /*95b0*/  HADD2.F32 R91, -RZ, R51.H0_H0 ;  /* 0x20000033ff5b7230 */ /* 0x000fe20000004100 */
[----:B------:R-:W-:-:S04]  /*95c0*/  IMAD.MOV.U32 R75, RZ, RZ, 0x2f800000 ;  /* 0x2f800000ff4b7424 */ /* 0x000fc800078e00ff */
[----:B------:R-:W-:Y:S02]  /*95d0*/  FMUL.FTZ R91, R91, c[0x0][0x1ec] ;  /* 0x00007b005b5b7a20 */ /* 0x000fe40000410000 */
[----:B0-----:R-:W-:Y:S02]  /*95e0*/  FFMA.FTZ R74, R74, R75, 1.1641532182693481445e-10 ;  /* 0x2f0000004a4a7423 */ /* 0x001fe4000001004b */
[----:B------:R-:W-:Y:S01]  /*95f0*/  FMUL.FTZ R75, R91, c[0x0][0x1e8] ;  /* 0x00007a005b4b7a20 */ /* 0x000fe20000410000 */
[----:B------:R-:W-:Y:S02]  /*9600*/  HADD2.F32 R91, -RZ, R19.H0_H0 ;  /* 0x20000013ff5b7230 */ /* 0x000fe40000004100 */
[----:B------:R-:W-:-:S04]  /*9610*/  FSETP.GTU.FTZ.AND P1, PT, R74, c[0x0][0x1e4], PT ;  /* 0x000079004a007a0b */ /* 0x000fc80003f3c000 */
[----:B------:R-:W-:Y:S02]  /*9620*/  FSEL R74, R75, RZ, !P1 ;  /* 0x000000ff4b4a7208 */ /* 0x000fe40004800000 */
[----:B------:R-:W-:-:S03]  /*9630*/  SEL R75, RZ, 0x1, P1 ;  /* 0x00000001ff4b7807 */ /* 0x000fc60000800000 */
[----:B------:R-:W-:Y:S01]  /*9640*/  FMUL.FTZ R74, R74, R91 ;  /* 0x0000005b4a4a7220 */ /* 0x000fe20000410000 */
[----:B------:R-:W-:-:S03]  /*9650*/  PRMT R105, R75, 0x7610, R105 ;  /* 0x000076104b697816 */ /* 0x000fc60000000069 */
[----:B------:R-:W-:Y:S02]  /*9660*/  @P0 FADD.FTZ R74, R46, R74 ;  /* 0x0000004a2e4a0221 */ /* 0x000fe40000010000 */
.L_x_15456:
[----:B------:R-:W-:Y:S05]  /*9670*/  BSYNC B1 ;  /* 0x0000000000017941 */ /* 0x000fea0003800000 */
.L_x_15455:
        /* <DEDUP_REMOVED lines=18> */
.L_x_15467:
[----:B------:R-:W-:Y:S02]  /*97a0*/  IMAD.MOV.U32 R115, RZ, RZ, R108 ;  /* 0x000000ffff737224 */ /* 0x000fe400078e006c */
.L_x_15468:
[----:B------:R-:W-:Y:S05]  /*97b0*/  BSYNC B2 ;  /* 0x0000000000027941 */ /* 0x000fea0003800000 */
.L_x_15466:
        /* <DEDUP_REMOVED lines=16> */
.L_x_15472:
[----:B------:R-:W-:Y:S05]  /*98c0*/  BSYNC B3 ;  /* 0x0000000000037941 */ /* 0x000fea0003800000 */
.L_x_15471:
        /* <DEDUP_REMOVED lines=44> */
.L_x_15470:
[----:B------:R-:W-:Y:S05]  /*9b90*/  BSYNC B2 ;  /* 0x0000000000027941 */ /* 0x000fea0003800000 */
.L_x_15469:
        /* <DEDUP_REMOVED lines=12> */
.L_x_15465:
[----:B------:R-:W-:Y:S05]  /*9c60*/  BSYNC B1 ;  /* 0x0000000000017941 */ /* 0x000fea0003800000 */
.L_x_15464:
        /* <DEDUP_REMOVED lines=49> */
.L_x_15474:
[----:B0-----:R-:W-:Y:S05]  /*9f80*/  BSYNC B1 ;  /* 0x0000000000017941 */ /* 0x001fea0003800000 */
.L_x_15473:
[----:B------:R-:W-:Y:S01]  /*9f90*/  FADD.FTZ R95, R116, R75 ;  /* 0x0000004b745f7221 */ /* 0x000fe20000010000 */
[----:B------:R-:W-:Y:S05]  /*9fa0*/  BRA.DIV ~URZ, `(.L_x_15475) ;  /* 0x00000d927f007947 */ /* 0x000fea000b800000 */
[----:B------:R0:W1:Y:S02]  /*9fb0*/  SHFL.BFLY PT, R90, R95, 0x1, 0x1f ;  /* 0x0c201f005f5a7f89 */ /* 0x00006400000e0000 */
.L_x_15481:
        /* <DEDUP_REMOVED lines=68> */
.L_x_15482:
        /* <DEDUP_REMOVED lines=19> */
[----:B------:R-:W-:-:S03]  /*a530*/  IADD3 R109, R109, -0x1, RZ ;  /* 0xffffffff6d6d7810 */ /* 0x000fc60007ffe0ff */
[C---:B------:R-:W-:Y:S02]  /*a540*/  FADD.FTZ R58, -R90.reuse, R58 ;  /* 0x0000003a5a3a7221 */ /* 0x040fe40000010100 */
[C---:B------:R-:W-:Y:S01]  /*a550*/  FADD.FTZ R92, -R90.reuse, R53 ;  /* 0x000000355a5c7221 */ /* 0x040fe20000010100 */
[----:B------:R-:W-:Y:S01]  /*a560*/  HADD2.F32 R53, -RZ, R39.H0_H0 ;  /* 0x20000027ff357230 */ /* 0x000fe20000004100 */
[C---:B------:R-:W-:Y:S02]  /*a570*/  FADD.FTZ R54, -R90.reuse, R54 ;  /* 0x000000365a367221 */ /* 0x040fe40000010100 */
[C---:B------:R-:W-:Y:S02]  /*a580*/  FADD.FTZ R60, -R90.reuse, R60 ;  /* 0x0000003c5a3c7221 */ /* 0x040fe40000010100 */
[C---:B------:R-:W-:Y:S02]  /*a590*/  FADD.FTZ R52, -R90.reuse, R52 ;  /* 0x000000345a347221 */ /* 0x040fe40000010100 */
[----:B------:R-:W-:-:S02]  /*a5a0*/  FADD.FTZ R56, -R90, R56 ;  /* 0x000000385a387221 */ /* 0x000fc40000010100 */
[C---:B------:R-:W-:Y:S02]  /*a5b0*/  FMUL.FTZ R58, R95.reuse, R58 ;  /* 0x0000003a5f3a7220 */ /* 0x040fe40000410000 */
[C---:B------:R-:W-:Y:S02]  /*a5c0*/  FADD.FTZ R114, -R90.reuse, R59 ;  /* 0x0000003b5a727221 */ /* 0x040fe40000010100 */
[C---:B------:R-:W-:Y:S02]  /*a5d0*/  FADD.FTZ R112, -R90.reuse, R57 ;  /* 0x000000395a707221 */ /* 0x040fe40000010100 */
[C---:B------:R-:W-:Y:S02]  /*a5e0*/  FADD.FTZ R116, -R90.reuse, R61 ;  /* 0x0000003d5a747221 */ /* 0x040fe40000010100 */
[----:B------:R-:W-:Y:S02]  /*a5f0*/  FADD.FTZ R94, -R90, R55 ;  /* 0x000000375a5e7221 */ /* 0x000fe40000010100 */
[C---:B------:R-:W-:Y:S01]  /*a600*/  FMUL.FTZ R57, R95.reuse, R54 ;  /* 0x000000365f397220 */ /* 0x040fe20000410000 */
[----:B------:R-:W-:Y:S01]  /*a610*/  HADD2.F32 R54, -RZ, R38.H0_H0 ;  /* 0x20000026ff367230 */ /* 0x000fe20000004100 */
[C---:B------:R-:W-:Y:S01]  /*a620*/  FMUL.FTZ R61, R95.reuse, R60 ;  /* 0x0000003c5f3d7220 */ /* 0x040fe20000410000 */
[----:B------:R-:W-:Y:S01]  /*a630*/  HADD2.F32 R60, -RZ, R39.H1_H1 ;  /* 0x30000027ff3c7230 */ /* 0x000fe20000004100 */
[----:B------:R-:W-:-:S02]  /*a640*/  FMUL.FTZ R55, R95, R52 ;  /* 0x000000345f377220 */ /* 0x000fc40000410000 */
[C---:B------:R-:W-:Y:S01]  /*a650*/  FMUL.FTZ R59, R95.reuse, R56 ;  /* 0x000000385f3b7220 */ /* 0x040fe20000410000 */
[----:B------:R-:W-:Y:S01]  /*a660*/  HADD2.F32 R56, -RZ, R37.H0_H0 ;  /* 0x20000025ff387230 */ /* 0x000fe20000004100 */
[----:B------:R-:W-:Y:S01]  /*a670*/  FFMA.FTZ R53, R58, R53, R8 ;  /* 0x000000353a357223 */ /* 0x000fe20000010008 */
[----:B------:R-:W-:Y:S01]  /*a680*/  HADD2.F32 R58, -RZ, R38.H1_H1 ;  /* 0x30000026ff3a7230 */ /* 0x000fe20000004100 */
[C---:B------:R-:W-:Y:S02]  /*a690*/  FMUL.FTZ R52, R95.reuse, R114 ;  /* 0x000000725f347220 */ /* 0x040fe40000410000 */
[----:B------:R-:W-:Y:S02]  /*a6a0*/  FADD.FTZ R62, -R90, R62 ;  /* 0x0000003e5a3e7221 */ /* 0x000fe40000010100 */
[----:B------:R-:W-:Y:S02]  /*a6b0*/  FMUL.FTZ R112, R95, R112 ;  /* 0x000000705f707220 */ /* 0x000fe40000410000 */
[----:B------:R-:W-:-:S02]  /*a6c0*/  IMAD R109, R109, c[0x0][0x168], RZ ;  /* 0x00005a006d6d7a24 */ /* 0x000fc400078e02ff */
[C---:B------:R-:W-:Y:S02]  /*a6d0*/  FADD.FTZ R66, -R90.reuse, R66 ;  /* 0x000000425a427221 */ /* 0x040fe40000010100 */
[----:B------:R-:W-:Y:S02]  /*a6e0*/  FADD.FTZ R118, -R90, R63 ;  /* 0x0000003f5a767221 */ /* 0x000fe40000010100 */
[----:B------:R-:W-:Y:S01]  /*a6f0*/  FFMA.FTZ R52, R52, R60, R9 ;  /* 0x0000003c34347223 */ /* 0x000fe20000010009 */
[----:B------:R-:W-:Y:S01]  /*a700*/  HADD2.F32 R60, -RZ, R37.H1_H1 ;  /* 0x30000025ff3c7230 */ /* 0x000fe20000004100 */
[----:B------:R-:W-:Y:S02]  /*a710*/  FFMA.FTZ R54, R59, R54, R6 ;  /* 0x000000363b367223 */ /* 0x000fe40000010006 */
        /* <DEDUP_REMOVED lines=10> */
[----:B------:R-:W-:Y:S01]  /*a7c0*/  FMUL.FTZ R63, R95, R62 ;  /* 0x0000003e5f3f7220 */ /* 0x000fe20000410000 */
[----:B------:R-:W-:Y:S01]  /*a7d0*/  HADD2.F32 R62, -RZ, R35.H0_H0 ;  /* 0x20000023ff3e7230 */ /* 0x000fe20000004100 */
[----:B------:R-:W-:Y:S01]  /*a7e0*/  FFMA.FTZ R59, R112, R58, R7 ;  /* 0x0000003a703b7223 */ /* 0x000fe20000010007 */
[----:B------:R-:W-:Y:S01]  /*a7f0*/  SHF.R.S32.HI R58, RZ, 0x1f, R109 ;  /* 0x0000001fff3a7819 */ /* 0x000fe2000001146d */
[----:B------:R-:W-:Y:S01]  /*a800*/  FFMA.FTZ R57, R57, R56, R4 ;  /* 0x0000003839397223 */ /* 0x000fe20000010004 */
[----:B------:R-:W-:Y:S01]  /*a810*/  HADD2.F32 R56, -RZ, R36.H0_H0 ;  /* 0x20000024ff387230 */ /* 0x000fe20000004100 */
[----:B------:R-:W-:Y:S01]  /*a820*/  FADD.FTZ R90, -R90, R75 ;  /* 0x0000004b5a5a7221 */ /* 0x000fe20000010100 */
[----:B------:R-:W-:Y:S01]  /*a830*/  LEA.HI R91, R58, R109, RZ, 0x3 ;  /* 0x0000006d3a5b7211 */ /* 0x000fe200078f18ff */
[C---:B------:R-:W-:Y:S01]  /*a840*/  FMUL.FTZ R94, R95.reuse, R94 ;  /* 0x0000005e5f5e7220 */ /* 0x040fe20000410000 */
[--C-:B------:R-:W-:Y:S01]  /*a850*/  HADD2.F32 R58, -RZ, R34.reuse.H0_H0 ;  /* 0x20000022ff3a7230 */ /* 0x100fe20000004100 */
        /* <DEDUP_REMOVED lines=8> */
[----:B------:R-:W-:Y:S01]  /*a8e0*/  FMUL.FTZ R118, R95, R118 ;  /* 0x000000765f767220 */ /* 0x000fe20000410000 */
[----:B------:R-:W-:Y:S01]  /*a8f0*/  LEA.HI.SX32 R91, R91, R0, 0x1d ;  /* 0x000000005b5b7211 */ /* 0x000fe200078feaff */
[C---:B------:R-:W-:Y:S01]  /*a900*/  FMUL.FTZ R65, R95.reuse, R64 ;  /* 0x000000405f417220 */ /* 0x040fe20000410000 */
[----:B------:R-:W-:Y:S01]  /*a910*/  HADD2.F32 R64, -RZ, R35.H1_H1 ;  /* 0x30000023ff407230 */ /* 0x000fe20000004100 */
[----:B------:R-:W-:Y:S01]  /*a920*/  FMUL.FTZ R120, R95, R120 ;  /* 0x000000785f787220 */ /* 0x000fe20000410000 */
[----:B------:R-:W-:Y:S01]  /*a930*/  F2FP.PACK_AB R54, R59, R54 ;  /* 0x000000363b36723e */ /* 0x000fe200000000ff */
[----:B------:R-:W-:-:S02]  /*a940*/  FMUL.FTZ R122, R95, R122 ;  /* 0x0000007a5f7a7220 */ /* 0x000fc40000410000 */
[----:B------:R-:W-:Y:S02]  /*a950*/  FFMA.FTZ R58, R65, R58, R14 ;  /* 0x0000003a413a7223 */ /* 0x000fe4000001000e */
[----:B------:R-:W-:Y:S01]  /*a960*/  FFMA.FTZ R118, R118, R60, R13 ;  /* 0x0000003c76767223 */ /* 0x000fe2000001000d */
[----:B------:R-:W-:Y:S01]  /*a970*/  HADD2.F32 R60, -RZ, R32.H1_H1 ;  /* 0x30000020ff3c7230 */ /* 0x000fe20000004100 */
[----:B------:R-:W-:Y:S01]  /*a980*/  FFMA.FTZ R65, R120, R62, R15 ;  /* 0x0000003e78417223 */ /* 0x000fe2000001000f */
[----:B------:R-:W-:Y:S01]  /*a990*/  HADD2.F32 R62, -RZ, R30.H0_H0 ;  /* 0x2000001eff3e7230 */ /* 0x000fe20000004100 */
[----:B------:R-:W-:Y:S01]  /*a9a0*/  FFMA.FTZ R63, R63, R55, R12 ;  /* 0x000000373f3f7223 */ /* 0x000fe2000001000c */
[----:B------:R-:W-:Y:S01]  /*a9b0*/  HADD2.F32 R55, -RZ, R32.H0_H0 ;  /* 0x20000020ff377230 */ /* 0x000fe20000004100 */
[----:B------:R-:W-:Y:S01]  /*a9c0*/  FMUL.FTZ R116, R95, R116 ;  /* 0x000000745f747220 */ /* 0x000fe20000410000 */
[----:B------:R-:W-:Y:S01]  /*a9d0*/  F2FP.PACK_AB R58, R65, R58 ;  /* 0x0000003a413a723e */ /* 0x000fe200000000ff */
[C---:B------:R-:W-:Y:S01]  /*a9e0*/  FMUL.FTZ R92, R95.reuse, R92 ;  /* 0x0000005c5f5c7220 */ /* 0x040fe20000410000 */
[----:B------:R-:W-:Y:S01]  /*a9f0*/  HFMA2.MMA R65, -RZ, RZ, 0, 9.5367431640625e-07 ;  /* 0x00000010ff417435 */ /* 0x000fe200000001ff */
[----:B------:R-:W-:-:S02]  /*aa00*/  FMUL.FTZ R67, R95, R68 ;  /* 0x000000445f437220 */ /* 0x000fc40000410000 */
[C---:B------:R-:W-:Y:S02]  /*aa10*/  FMUL.FTZ R69, R95.reuse, R124 ;  /* 0x0000007c5f457220 */ /* 0x040fe40000410000 */
[C---:B------:R-:W-:Y:S02]  /*aa20*/  FMUL.FTZ R70, R95.reuse, R70 ;  /* 0x000000465f467220 */ /* 0x040fe40000410000 */
[C---:B------:R-:W-:Y:S02]  /*aa30*/  FMUL.FTZ R71, R95.reuse, R71 ;  /* 0x000000475f477220 */ /* 0x040fe40000410000 */
[C---:B------:R-:W-:Y:S02]  /*aa40*/  FMUL.FTZ R72, R95.reuse, R72 ;  /* 0x000000485f487220 */ /* 0x040fe40000410000 */
[C---:B------:R-:W-:Y:S02]  /*aa50*/  FMUL.FTZ R73, R95.reuse, R73 ;  /* 0x000000495f497220 */ /* 0x040fe40000410000 */
[----:B------:R-:W-:-:S02]  /*aa60*/  FMUL.FTZ R74, R95, R74 ;  /* 0x0000004a5f4a7220 */ /* 0x000fc40000410000 */
[----:B------:R-:W-:Y:S01]  /*aa70*/  FFMA.FTZ R122, R122, R64, R77 ;  /* 0x000000407a7a7223 */ /* 0x000fe2000001004d */
[----:B------:R-:W-:Y:S01]  /*aa80*/  HADD2.F32 R64, -RZ, R31.H0_H0 ;  /* 0x2000001fff407230 */ /* 0x000fe20000004100 */
[----:B------:R-:W-:Y:S02]  /*aa90*/  FMUL.FTZ R95, R95, R90 ;  /* 0x0000005a5f5f7220 */ /* 0x000fe40000410000 */
        /* <DEDUP_REMOVED lines=21> */
[----:B------:R-:W-:-:S02]  /*abf0*/  IADD3 R64, R91, 0x40, RZ ;  /* 0x000000405b407810 */ /* 0x000fc40007ffe0ff */
[----:B------:R-:W-:Y:S01]  /*ac00*/  F2FP.PACK_AB R60, R69, R60 ;  /* 0x0000003c453c723e */ /* 0x000fe200000000ff */
[----:B------:R-:W-:Y:S01]  /*ac10*/  IMAD.WIDE.U32 R68, R91, R65, c[0x0][0x208] ;  /* 0x000082005b447625 */ /* 0x000fe200078e0041 */
[----:B------:R-:W-:Y:S02]  /*ac20*/  F2FP.PACK_AB R52, R93, R56 ;  /* 0x000000385d34723e */ /* 0x000fe400000000ff */
[----:B------:R-:W-:Y:S01]  /*ac30*/  F2FP.PACK_AB R56, R116, R61 ;  /* 0x0000003d7438723e */ /* 0x000fe200000000ff */
[-C--:B------:R-:W-:Y:S01]  /*ac40*/  IMAD.WIDE.U32 R66, R66, R65.reuse, c[0x0][0x208] ;  /* 0x0000820042427625 */ /* 0x080fe200078e0041 */
[----:B------:R-:W-:Y:S01]  /*ac50*/  F2FP.PACK_AB R63, R95, R74 ;  /* 0x0000004a5f3f723e */ /* 0x000fe200000000ff */
[----:B------:R0:W-:Y:S01]  /*ac60*/  STG.E.128 [R68.64], R52 ;  /* 0x0000003444007986 */ /* 0x0001e2000c101d06 */
[----:B------:R-:W-:Y:S01]  /*ac70*/  F2FP.PACK_AB R62, R73, R72 ;  /* 0x00000048493e723e */ /* 0x000fe200000000ff */
[----:B------:R-:W-:Y:S01]  /*ac80*/  IMAD.WIDE.U32 R64, R64, R65, c[0x0][0x208] ;  /* 0x0000820040407625 */ /* 0x000fe200078e0041 */
[----:B------:R-:W-:Y:S01]  /*ac90*/  F2FP.PACK_AB R61, R71, R70 ;  /* 0x00000046473d723e */ /* 0x000fe200000000ff */
[----:B------:R0:W-:Y:S04]  /*aca0*/  STG.E.128 [R66.64], R56 ;  /* 0x0000003842007986 */ /* 0x0001e8000c101d06 */
[----:B------:R0:W-:Y:S02]  /*acb0*/  STG.E.128 [R64.64], R60 ;  /* 0x0000003c40007986 */ /* 0x0001e4000c101d06 */
.L_x_15478:
[----:B-1----:R-:W-:Y:S05]  /*acc0*/  BSYNC B1 ;  /* 0x0000000000017941 */ /* 0x002fea0003800000 */
.L_x_15477:
[----:B0-----:R-:W-:-:S04]  /*acd0*/  IMAD.MOV.U32 R52, RZ, RZ, c[0x0][0x160] ;  /* 0x00005800ff347624 */ /* 0x001fc800078e00ff */
[----:B------:R-:W-:-:S05]  /*ace0*/  IMAD R79, R52, 0x4, R79 ;  /* 0x00000004344f7824 */ /* 0x000fca00078e024f */
[----:B------:R-:W-:-:S13]  /*acf0*/  ISETP.GE.AND P0, PT, R79, c[0x0][0x164], PT ;  /* 0x000059004f007a0c */ /* 0x000fda0003f06270 */
[----:B------:R-:W-:Y:S01]  /*ad00*/  @P0 CALL.REL.NOINC `(.L_x_15479) ;  /* 0x0000001000000944 */ /* 0x000fe20003c00000 */
[----:B------:R-:W-:Y:S05]  /*ad10*/  BRA `(.L_x_15480) ;  /* 0xffff5bb000007947 */ /* 0x000fea000383ffff */
.L_x_15479:
[----:B------:R-:W-:Y:S05]  /*ad20*/  BSYNC B0 ;  /* 0x0000000000007941 */ /* 0x000fea0003800000 */
.L_x_15252:
[----:B------:R-:W-:Y:S05]  /*ad30*/  EXIT ;  /* 0x000000000000794d */ /* 0x000fea0003800000 */
.L_x_15475:
[----:B------:R-:W-:Y:S01]  /*ad40*/  MOV R94, 0x1 ;  /* 0x00000001005e7802 */ /* 0x000fe20000000f00 */
[----:B------:R-:W-:Y:S01]  /*ad50*/  IMAD.MOV.U32 R92, RZ, RZ, 0x1f ;  /* 0x0000001fff5c7424 */ /* 0x000fe200078e00ff */
[----:B------:R-:W-:Y:S01]  /*ad60*/  MOV R90, 0xad90 ;  /* 0x0000ad90005a7802 */ /* 0x000fe20000000f00 */
[----:B------:R-:W-:Y:S02]  /*ad70*/  IMAD.MOV.U32 R93, RZ, RZ, -0x1 ;  /* 0xffffffffff5d7424 */ /* 0x000fe400078e00ff */
[----:B------:R-:W-:Y:S05]  /*ad80*/  CALL.REL.NOINC `($__internal_111_$__cuda_sm70_shflsync_bfly_p) ;  /* 0x0000069000007944 */ /* 0x000fea0003c00000 */
[----:B-1----:R-:W-:Y:S01]  /*ad90*/  MOV R90, R94 ;  /* 0x0000005e005a7202 */ /* 0x002fe20000000f00 */
[----:B0-----:R-:W-:Y:S05]  /*ada0*/  BRA `(.L_x_15481) ;  /* 0xfffff21000007947 */ /* 0x001fea000383ffff */
.L_x_15476:
[----:B------:R-:W-:Y:S01]  /*adb0*/  IMAD.MOV.U32 R94, RZ, RZ, 0x2 ;  /* 0x00000002ff5e7424 */ /* 0x000fe200078e00ff */
[----:B------:R-:W-:Y:S01]  /*adc0*/  MOV R93, 0xffffffff ;  /* 0xffffffff005d7802 */ /* 0x000fe20000000f00 */
[----:B------:R-:W-:Y:S01]  /*add0*/  IMAD.MOV.U32 R92, RZ, RZ, 0x1f ;  /* 0x0000001fff5c7424 */ /* 0x000fe200078e00ff */
[----:B------:R-:W-:Y:S02]  /*ade0*/  MOV R90, 0xae00 ;  /* 0x0000ae00005a7802 */ /* 0x000fe40000000f00 */
[----:B------:R-:W-:Y:S05]  /*adf0*/  CALL.REL.NOINC `($__internal_111_$__cuda_sm70_shflsync_bfly_p) ;  /* 0x0000062000007944 */ /* 0x000fea0003c00000 */
[----:B01----:R-:W-:Y:S01]  /*ae00*/  FADD.FTZ R95, R95, R94 ;  /* 0x0000005e5f5f7221 */ /* 0x003fe20000010000 */
[----:B------:R-:W-:Y:S01]  /*ae10*/  MOV R93, 0xffffffff ;  /* 0xffffffff005d7802 */ /* 0x000fe20000000f00 */
[----:B------:R-:W-:Y:S01]  /*ae20*/  IMAD.MOV.U32 R94, RZ, RZ, 0x4 ;  /* 0x00000004ff5e7424 */ /* 0x000fe200078e00ff */
[----:B------:R-:W-:Y:S01]  /*ae30*/  MOV R90, 0xae60 ;  /* 0x0000ae60005a7802 */ /* 0x000fe20000000f00 */
[----:B------:R-:W-:-:S02]  /*ae40*/  IMAD.MOV.U32 R92, RZ, RZ, 0x1f ;  /* 0x0000001fff5c7424 */ /* 0x000fc400078e00ff */
        /* <DEDUP_REMOVED lines=67> */
[----:B------:R-:W-:Y:S05]  /*b280*/  CALL.REL.NOINC `($__internal_111_$__cuda_sm70_shflsync_bfly_p) ;  /* 0x0000019000007944 */ /* 0x000fea0003c00000 */
[----:B01----:R-:W-:Y:S01]  /*b290*/  FADD.FTZ R95, R95, R94 ;  /* 0x0000005e5f5f7221 */ /* 0x003fe20000010000 */
[----:B------:R-:W-:Y:S01]  /*b2a0*/  MOV R93, 0xffffffff ;  /* 0xffffffff005d7802 */ /* 0x000fe20000000f00 */
[----:B------:R-:W-:Y:S01]  /*b2b0*/  IMAD.MOV.U32 R94, RZ, RZ, 0x2 ;  /* 0x00000002ff5e7424 */ /* 0x000fe200078e00ff */
[----:B------:R-:W-:Y:S01]  /*b2c0*/  MOV R90, 0xb2f0 ;  /* 0x0000b2f0005a7802 */ /* 0x000fe20000000f00 */
[----:B------:R-:W-:Y:S02]  /*b2d0*/  IMAD.MOV.U32 R92, RZ, RZ, 0x1f ;  /* 0x0000001fff5c7424 */ /* 0x000fe400078e00ff */
        /* <DEDUP_REMOVED lines=19> */
[----:B01----:R-:W-:Y:S05]  /*b410*/  BRA `(.L_x_15482) ;  /* 0xffffefe000007947 */ /* 0x003fea000383ffff */
        .weak           $__internal_111_$__cuda_sm70_shflsync_bfly_p
        .type           $__internal_111_$__cuda_sm70_shflsync_bfly_p,@function
        .size           $__internal_111_$__cuda_sm70_shflsync_bfly_p,(.L_x_22279 - $__internal_111_$__cuda_sm70_shflsync_bfly_p)
$__internal_111_$__cuda_sm70_shflsync_bfly_p:
[----:B------:R-:W-:Y:S01]  /*b420*/  IMAD.MOV.U32 R91, RZ, RZ, 0x0 ;  /* 0x00000000ff5b7424 */ /* 0x000fe200078e00ff */
[----:B------:R-:W-:Y:S04]  /*b430*/  WARPSYNC R93 ;  /* 0x0000005d00007348 */ /* 0x000fe80003800000 */
[----:B------:R0:W1:Y:S01]  /*b440*/  SHFL.BFLY PT, R94, R95, R94, R92 ;  /* 0x0c00005e5f5e7389 */ /* 0x00006200000e005c */
[----:B------:R-:W-:Y:S05]  /*b450*/  RET.REL.NODEC R90 `(_ZN10layer_norm13ln_fwd_kernelINS_13Kernel_traitsI6__halfS2_fS2_fjLj768ELj1ELj4ELj1ELj16ENS_18Kernel_traits_baseILj768ES2_S2_fS2_fjLj128EEEEELb1ELb1ELb1ELb1EEEvNS_9FwdParamsE) ;  /* 0xffff4ba05a007950 */ /* 0x000fea0003c3ffff */
.L_x_15483:
        /* <DEDUP_REMOVED lines=10> */
.L_x_22279:


//--------------------- .text._ZN10layer_norm13ln_fwd_kernelINS_13Kernel_traitsIf6__halffS2_fjLj768ELj1ELj4ELj1ELj16ENS_18Kernel_traits_baseILj768EfS2_fS2_fjLj128EEEEELb0ELb0ELb0ELb0EEEvNS_9FwdParamsE --------------------------
	.section	.text._ZN10layer_norm13ln_fwd_kernelINS_13Kernel_traitsIf6__halffS2_fjLj768ELj1ELj4ELj1ELj16ENS_18Kernel_traits_baseILj768EfS2_fS2_fjLj128EEEEELb0ELb0ELb0ELb0EEEvNS_9FwdParamsE,"ax",@progbits
	.sectioninfo	@"SHI_REGISTERS=96"
	.align	128
        .global         _ZN10layer_norm13ln_fwd_kernelINS_13Kernel_traitsIf6__halffS2_fjLj768ELj1ELj4ELj1ELj16ENS_18Kernel_traits_baseILj768EfS2_fS2_fjLj128EEEEELb0ELb0ELb0ELb0EEEvNS_9FwdParamsE
        .type           _ZN10layer_norm13ln_fwd_kernelINS_13Kernel_traitsIf6__halffS2_fjLj768ELj1ELj4ELj1ELj16ENS_18Kernel_traits_baseILj768EfS2_fS2_fjLj128EEEEELb0ELb0ELb0ELb0EEEvNS_9FwdParamsE,@function
        .size           _ZN10layer_norm13ln_fwd_kernelINS_13Kernel_traitsIf6__halffS2_fjLj768ELj1ELj4ELj1ELj16ENS_18Kernel_traits_baseILj768EfS2_fS2_fjLj128EEEEELb0ELb0ELb0ELb0EEEvNS_9FwdParamsE,(.L_x_22280 - _ZN10layer_norm13ln_fwd_kernelINS_13Kernel_traitsIf6__halffS2_fjLj768ELj1ELj4ELj1ELj16ENS_18Kernel_traits_baseILj768EfS2_fS2_fjLj128EEEEELb0ELb0ELb0ELb0EEEvNS_9FwdParamsE)
        .other          _ZN10layer_norm13ln_fwd_kernelINS_13Kernel_traitsIf6__halffS2_fjLj768ELj1ELj4ELj1ELj16ENS_18Kernel_traits_baseILj768EfS2_fS2_fjLj128EEEEELb0ELb0ELb0ELb0EEEvNS_9FwdParamsE,@"STO_CUDA_ENTRY STV_DEFAULT"
_ZN10layer_norm13ln_fwd_kernelINS_13Kernel_traitsIf6__halffS2_fjLj768ELj1ELj4ELj1ELj16ENS_18Kernel_traits_baseILj768EfS2_fS2_fjLj128EEEEELb0ELb0ELb0ELb0EEEvNS_9FwdParamsE:
.text._ZN10layer_norm13ln_fwd_kernelINS_13Kernel_traitsIf6__halffS2_fjLj768ELj1ELj4ELj1ELj16ENS_18Kernel_traits_baseILj768EfS2_fS2_fjLj128EEEEELb0ELb0ELb0ELb0EEEvNS_9FwdParamsE:
        /* <DEDUP_REMOVED lines=33> */
.L_x_15485:
[----:B------:R-:W-:Y:S05]  /*0210*/  BSYNC B0 ;  /* 0x0000000000007941 */ /* 0x000fea0003800000 */
.L_x_15484:
        /* <DEDUP_REMOVED lines=17> */
.L_x_15487:
[----:B------:R-:W-:Y:S05]  /*0330*/  BSYNC B0 ;  /* 0x0000000000007941 */ /* 0x000fea0003800000 */
.L_x_15486:
        /* <DEDUP_REMOVED lines=16> */
.L_x_15489:
[----:B------:R-:W-:Y:S05]  /*0440*/  BSYNC B0 ;  /* 0x0000000000007941 */ /* 0x000fea0003800000 */
.L_x_15488:
[----:B------:R-:W-:Y:S05]  /*0450*/  @P4 EXIT ;  /* 0x000000000000494d */ /* 0x000fea0003800000 */
[----:B------:R-:W-:Y:S02]  /*0460*/  ULDC.U8 UR6, c[0x0][0x1f0] ;  /* 0x00007c0000067ab9 */ /* 0x000fe40000000000 */
.L_x_15505:
        /* <DEDUP_REMOVED lines=26> */
[----:B------:R-:W-:Y:S01]  /*0610*/  ISETP.NE.AND.EX P0, PT, RZ, c[0x0][0x184], PT, P0 ;  /* 0x00006100ff007a0c */ /* 0x000fe20003f05300 */
[----:B--2---:R-:W-:Y:S02]  /*0620*/  HADD2.F32 R66, -RZ, R60.H0_H0 ;  /* 0x2000003cff427230 */ /* 0x004fe40000004100 */
[--C-:B------:R-:W-:Y:S02]  /*0630*/  HADD2.F32 R88, -RZ, R61.reuse.H0_H0 ;  /* 0x2000003dff587230 */ /* 0x100fe40000004100 */
[----:B------:R-:W-:Y:S02]  /*0640*/  HADD2.F32 R67, -RZ, R62.H1_H1 ;  /* 0x3000003eff437230 */ /* 0x000fe40000004100 */
[----:B------:R-:W-:Y:S01]  /*0650*/  HADD2.F32 R86, -RZ, R60.H1_H1 ;  /* 0x3000003cff567230 */ /* 0x000fe20000004100 */
[-C--:B------:R-:W-:Y:S01]  /*0660*/  FMUL.FTZ R60, R66, R85.reuse ;  /* 0x00000055423c7220 */ /* 0x080fe20000410000 */
[----:B------:R-:W-:Y:S01]  /*0670*/  HADD2.F32 R90, -RZ, R61.H1_H1 ;  /* 0x3000003dff5a7230 */ /* 0x000fe20000004100 */
[-C--:B0-----:R-:W-:Y:S01]  /*0680*/  FMUL.FTZ R65, R67, R85.reuse ;  /* 0x0000005543417220 */ /* 0x081fe20000410000 */
[----:B------:R-:W-:Y:S01]  /*0690*/  HADD2.F32 R92, -RZ, R62.H0_H0 ;  /* 0x2000003eff5c7230 */ /* 0x000fe20000004100 */
[-C--:B------:R-:W-:Y:S01]  /*06a0*/  FMUL.FTZ R62, R88, R85.reuse ;  /* 0x00000055583e7220 */ /* 0x080fe20000410000 */
[--C-:B------:R-:W-:Y:S01]  /*06b0*/  HADD2.F32 R87, -RZ, R63.reuse.H0_H0 ;  /* 0x2000003fff577230 */ /* 0x100fe20000004100 */
[-C--:B------:R-:W-:Y:S01]  /*06c0*/  FMUL.FTZ R61, R86, R85.reuse ;  /* 0x00000055563d7220 */ /* 0x080fe20000410000 */
[----:B------:R-:W-:Y:S01]  /*06d0*/  HADD2.F32 R89, -RZ, R63.H1_H1 ;  /* 0x3000003fff597230 */ /* 0x000fe20000004100 */
[-C--:B------:R-:W-:Y:S01]  /*06e0*/  FMUL.FTZ R63, R90, R85.reuse ;  /* 0x000000555a3f7220 */ /* 0x080fe20000410000 */
[----:B------:R-:W-:Y:S01]  /*06f0*/  LEA R88, P4, R0, c[0x0][0x188], 0x5 ;  /* 0x0000620000587a11 */ /* 0x000fe200078828ff */
[-C--:B------:R-:W-:Y:S01]  /*0700*/  FMUL.FTZ R64, R92, R85.reuse ;  /* 0x000000555c407220 */ /* 0x080fe20000410000 */
[----:B------:R-:W-:Y:S01]  /*0710*/  IADD3 R86, R0, 0x20, RZ ;  /* 0x0000002000567810 */ /* 0x000fe20007ffe0ff */
[----:B------:R-:W-:-:S02]  /*0720*/  FMUL.FTZ R66, R87, R85 ;  /* 0x0000005557427220 */ /* 0x000fc40000410000 */
[----:B------:R-:W-:Y:S01]  /*0730*/  FMUL.FTZ R67, R89, R85 ;  /* 0x0000005559437220 */ /* 0x000fe20000410000 */
[----:B------:R-:W-:Y:S01]  /*0740*/  LEA.HI.X R89, R0, c[0x0][0x18c], RZ, 0x5, P4 ;  /* 0x0000630000597a11 */ /* 0x000fe200020f2cff */
        /* <DEDUP_REMOVED lines=10> */
.L_x_15491:
[----:B------:R-:W-:Y:S05]  /*07f0*/  BSYNC B0 ;  /* 0x0000000000007941 */ /* 0x000fea0003800000 */
.L_x_15490:
[----:B------:R-:W-:Y:S01]  /*0800*/  BSSY B0, `(.L_x_15492) ;  /* 0x000002a000007945 */ /* 0x000fe20003800000 */
[----:B------:R-:W-:Y:S05]  /*0810*/  @!P2 BRA `(.L_x_15493) ;  /* 0x000002800000a947 */ /* 0x000fea0003800000 */
[----:B------:R-:W-:Y:S01]  /*0820*/  ISETP.NE.U32.AND P0, PT, RZ, c[0x0][0x180], PT ;  /* 0x00006000ff007a0c */ /* 0x000fe20003f05070 */
[----:B------:R-:W-:-:S03]  /*0830*/  HFMA2.MMA R69, -RZ, RZ, 0, 9.5367431640625e-07 ;  /* 0x00000010ff457435 */ /* 0x000fc600000001ff */
[----:B------:R-:W-:-:S07]  /*0840*/  ISETP.NE.AND.EX P0, PT, RZ, c[0x0][0x184], PT, P0 ;  /* 0x00006100ff007a0c */ /* 0x000fce0003f05300 */
[----:B------:R-:W-:-:S06]  /*0850*/  IMAD.WIDE.U32 R68, R86, R69, c[0x0][0x170] ;  /* 0x00005c0056447625 */ /* 0x000fcc00078e0045 */
[----:B------:R-:W2:Y:S01]  /*0860*/  LDG.E.128 R68, [R68.64] ;  /* 0x0000000444447981 */ /* 0x000ea2000c1e1d00 */
[----:B------:R-:W-:-:S04]  /*0870*/  @P0 LEA R72, P4, R86, c[0x0][0x180], 0x5 ;  /* 0x0000600056480a11 */ /* 0x000fc800078828ff */
[----:B------:R-:W-:-:S05]  /*0880*/  @P0 LEA.HI.X R73, R86, c[0x0][0x184], RZ, 0x5, P4 ;  /* 0x0000610056490a11 */ /* 0x000fca00020f2cff */
[----:B0-----:R0:W3:Y:S04]  /*0890*/  @P0 LDG.E.128 R52, [R72.64] ;  /* 0x0000000448340981 */ /* 0x0010e8000c1e1d00 */
[----:B------:R0:W4:Y:S01]  /*08a0*/  @P0 LDG.E.128 R56, [R72.64+0x10] ;  /* 0x0000100448380981 */ /* 0x000122000c1e1d00 */
[----:B------:R-:W-:-:S04]  /*08b0*/  ISETP.NE.U32.AND P0, PT, RZ, c[0x0][0x180], PT ;  /* 0x00006000ff007a0c */ /* 0x000fc80003f05070 */
[----:B------:R-:W-:Y:S01]  /*08c0*/  ISETP.NE.AND.EX P0, PT, RZ, c[0x0][0x184], PT, P0 ;  /* 0x00006100ff007a0c */ /* 0x000fe20003f05300 */
        /* <DEDUP_REMOVED lines=8> */
[-C--:B0-----:R-:W-:Y:S01]  /*0950*/  FMUL.FTZ R72, R75, R85.reuse ;  /* 0x000000554b487220 */ /* 0x081fe20000410000 */
[--C-:B------:R-:W-:Y:S01]  /*0960*/  HADD2.F32 R89, -RZ, R71.reuse.H0_H0 ;  /* 0x20000047ff597230 */ /* 0x100fe20000004100 */
[-C--:B------:R-:W-:Y:S01]  /*0970*/  FMUL.FTZ R70, R90, R85.reuse ;  /* 0x000000555a467220 */ /* 0x080fe20000410000 */
[----:B------:R-:W-:Y:S01]  /*0980*/  HADD2.F32 R91, -RZ, R71.H1_H1 ;  /* 0x30000047ff5b7230 */ /* 0x000fe20000004100 */
        /* <DEDUP_REMOVED lines=17> */
.L_x_15493:
[----:B------:R-:W-:Y:S05]  /*0aa0*/  BSYNC B0 ;  /* 0x0000000000007941 */ /* 0x000fea0003800000 */
.L_x_15492:
        /* <DEDUP_REMOVED lines=41> */
.L_x_15495:
[----:B------:R-:W-:Y:S05]  /*0d40*/  BSYNC B0 ;  /* 0x0000000000007941 */ /* 0x000fea0003800000 */
.L_x_15494:
        /* <DEDUP_REMOVED lines=30> */
.L_x_15506:
        /* <DEDUP_REMOVED lines=69> */
.L_x_15507:
        /* <DEDUP_REMOVED lines=49> */
.L_x_15499:
[----:B------:R-:W-:Y:S05]  /*1690*/  BSYNC B0 ;  /* 0x0000000000007941 */ /* 0x000fea0003800000 */
.L_x_15498:
        /* <DEDUP_REMOVED lines=34> */
.L_x_15501:
[----:B------:R-:W-:Y:S05]  /*18c0*/  BSYNC B0 ;  /* 0x0000000000007941 */ /* 0x000fea0003800000 */
.L_x_15500:
        /* <DEDUP_REMOVED lines=33> */
.L_x_15503:
[----:B------:R-:W-:Y:S05]  /*1ae0*/  BSYNC B0 ;  /* 0x0000000000007941 */ /* 0x000fea0003800000 */
.L_x_15502:
[----:B01----:R-:W-:-:S05]  /*1af0*/  MOV R85, 0x4 ;  /* 0x0000000400557802 */ /* 0x003fca0000000f00 */
[----:B------:R-:W-:-:S05]  /*1b00*/  IMAD R2, R85, c[0x0][0x160], R2 ;  /* 0x0000580055027a24 */ /* 0x000fca00078e0202 */
[----:B------:R-:W-:-:S13]  /*1b10*/  ISETP.GE.AND P0, PT, R2, c[0x0][0x164], PT ;  /* 0x0000590002007a0c */ /* 0x000fda0003f06270 */
[----:B-----5:R-:W-:Y:S01]  /*1b20*/  @P0 CALL.REL.NOINC `(.L_x_15504) ;  /* 0x0000001000000944 */ /* 0x020fe20003c00000 */
[----:B------:R-:W-:Y:S05]  /*1b30*/  BRA `(.L_x_15505) ;  /* 0xffffe93000007947 */ /* 0x000fea000383ffff */
.L_x_15504:
[----:B------:R-:W-:Y:S05]  /*1b40*/  EXIT ;  /* 0x000000000000794d */ /* 0x000fea0003800000 */
.L_x_15496:
[----:B0-----:R-:W-:Y:S01]  /*1b50*/  HFMA2.MMA R88, -RZ, RZ, 0, 5.9604644775390625e-08 ;  /* 0x00000001ff587435 */ /* 0x001fe200000001ff */
[----:B------:R-:W-:Y:S02]  /*1b60*/  MOV R89, R85 ;  /* 0x0000005500597202 */ /* 0x000fe40000000f00 */
[----:B------:R-:W-:Y:S02]  /*1b70*/  MOV R91, 0x1f ;  /* 0x0000001f005b7802 */ /* 0x000fe40000000f00 */
[----:B------:R-:W-:Y:S02]  /*1b80*/  MOV R84, 0xffffffff ;  /* 0xffffffff00547802 */ /* 0x000fe40000000f00 */
[----:B------:R-:W-:Y:S02]  /*1b90*/  MOV R86, 0x1bb0 ;  /* 0x00001bb000567802 */ /* 0x000fe40000000f00 */
[----:B-----5:R-:W-:Y:S05]  /*1ba0*/  CALL.REL.NOINC `($__internal_112_$__cuda_sm70_shflsync_bfly_p) ;  /* 0x0000069000007944 */ /* 0x020fea0003c00000 */
[----:B01----:R-:W-:Y:S05]  /*1bb0*/  BRA `(.L_x_15506) ;  /* 0xfffff37000007947 */ /* 0x003fea000383ffff */
.L_x_15497:
[----:B------:R-:W-:Y:S01]  /*1bc0*/  HFMA2.MMA R88, -RZ, RZ, 0, 1.1920928955078125e-07 ;  /* 0x00000002ff587435 */ /* 0x000fe200000001ff */
[----:B------:R-:W-:Y:S02]  /*1bd0*/  MOV R91, 0x1f ;  /* 0x0000001f005b7802 */ /* 0x000fe40000000f00 */
[----:B------:R-:W-:-:S02]  /*1be0*/  MOV R84, 0xffffffff ;  /* 0xffffffff00547802 */ /* 0x000fc40000000f00 */
[----:B------:R-:W-:Y:S02]  /*1bf0*/  MOV R86, 0x1c10 ;  /* 0x00001c1000567802 */ /* 0x000fe40000000f00 */
[----:B-1---5:R-:W-:Y:S05]  /*1c00*/  CALL.REL.NOINC `($__internal_112_$__cuda_sm70_shflsync_bfly_p) ;  /* 0x0000063000007944 */ /* 0x022fea0003c00000 */
[----:B0-----:R-:W-:Y:S01]  /*1c10*/  HFMA2.MMA R88, -RZ, RZ, 0, 2.384185791015625e-07 ;  /* 0x00000004ff587435 */ /* 0x001fe200000001ff */
[----:B-1----:R-:W-:Y:S01]  /*1c20*/  FADD.FTZ R89, R89, R84 ;  /* 0x0000005459597221 */ /* 0x002fe20000010000 */
[----:B------:R-:W-:Y:S02]  /*1c30*/  MOV R91, 0x1f ;  /* 0x0000001f005b7802 */ /* 0x000fe40000000f00 */
[----:B------:R-:W-:Y:S02]  /*1c40*/  MOV R84, 0xffffffff ;  /* 0xffffffff00547802 */ /* 0x000fe40000000f00 */
[----:B------:R-:W-:Y:S02]  /*1c50*/  MOV R86, 0x1c70 ;  /* 0x00001c7000567802 */ /* 0x000fe40000000f00 */
[----:B------:R-:W-:Y:S05]  /*1c60*/  CALL.REL.NOINC `($__internal_112_$__cuda_sm70_shflsync_bfly_p) ;  /* 0x000005d000007944 */ /* 0x000fea0003c00000 */
[----:B0-----:R-:W-:Y:S01]  /*1c70*/  HFMA2.MMA R88, -RZ, RZ, 0, 4.76837158203125e-07 ;  /* 0x00000008ff587435 */ /* 0x001fe200000001ff */
[----:B-1----:R-:W-:Y:S01]  /*1c80*/  FADD.FTZ R89, R89, R84 ;  /* 0x0000005459597221 */ /* 0x002fe20000010000 */
[----:B------:R-:W-:Y:S02]  /*1c90*/  MOV R91, 0x1f ;  /* 0x0000001f005b7802 */ /* 0x000fe40000000f00 */
[----:B------:R-:W-:-:S02]  /*1ca0*/  MOV R84, 0xffffffff ;  /* 0xffffffff00547802 */ /* 0x000fc40000000f00 */
[----:B------:R-:W-:Y:S02]  /*1cb0*/  MOV R86, 0x1cd0 ;  /* 0x00001cd000567802 */ /* 0x000fe40000000f00 */
[----:B------:R-:W-:Y:S05]  /*1cc0*/  CALL.REL.NOINC `($__internal_112_$__cuda_sm70_shflsync_bfly_p) ;  /* 0x0000057000007944 */ /* 0x000fea0003c00000 */
[----:B0-----:R-:W-:Y:S01]  /*1cd0*/  HFMA2.MMA R88, -RZ, RZ, 0, 9.5367431640625e-07 ;  /* 0x00000010ff587435 */ /* 0x001fe200000001ff */
[----:B-1----:R-:W-:Y:S01]  /*1ce0*/  FADD.FTZ R89, R89, R84 ;  /* 0x0000005459597221 */ /* 0x002fe20000010000 */
[----:B------:R-:W-:Y:S02]  /*1cf0*/  MOV R91, 0x1f ;  /* 0x0000001f005b7802 */ /* 0x000fe40000000f00 */
[----:B------:R-:W-:Y:S02]  /*1d00*/  MOV R84, 0xffffffff ;  /* 0xffffffff00547802 */ /* 0x000fe40000000f00 */
[----:B------:R-:W-:Y:S02]  /*1d10*/  MOV R86, 0x1d30 ;  /* 0x00001d3000567802 */ /* 0x000fe40000000f00 */
[----:B------:R-:W-:Y:S05]  /*1d20*/  CALL.REL.NOINC `($__internal_112_$__cuda_sm70_shflsync_bfly_p) ;  /* 0x0000051000007944 */ /* 0x000fea0003c00000 */
        /* <DEDUP_REMOVED lines=55> */
[----:B------:R-:W-:Y:S05]  /*20a0*/  CALL.REL.NOINC `($__internal_112_$__cuda_sm70_shflsync_bfly_p) ;  /* 0x0000019000007944 */ /* 0x000fea0003c00000 */
[----:B0-----:R-:W-:Y:S01]  /*20b0*/  HFMA2.MMA R88, -RZ, RZ, 0, 1.1920928955078125e-07 ;  /* 0x00000002ff587435 */ /* 0x001fe200000001ff */
[----:B-1----:R-:W-:Y:S01]  /*20c0*/  FADD.FTZ R89, R89, R84 ;  /* 0x0000005459597221 */ /* 0x002fe20000010000 */
[----:B------:R-:W-:Y:S02]  /*20d0*/  MOV R91, 0x1f ;  /* 0x0000001f005b7802 */ /* 0x000fe40000000f00 */
[----:B------:R-:W-:Y:S02]  /*20e0*/  MOV R84, 0xffffffff ;  /* 0xffffffff00547802 */ /* 0x000fe40000000f00 */
[----:B------:R-:W-:Y:S02]  /*20f0*/  MOV R86, 0x2110 ;  /* 0x0000211000567802 */ /* 0x000fe40000000f00 */
[----:B------:R-:W-:Y:S05]  /*2100*/  CALL.REL.NOINC `($__internal_112_$__cuda_sm70_shflsync_bfly_p) ;  /* 0x0000013000007944 */ /* 0x000fea0003c00000 */
[----:B0-----:R-:W-:Y:S01]  /*2110*/  HFMA2.MMA R88, -RZ, RZ, 0, 2.384185791015625e-07 ;  /* 0x00000004ff587435 */ /* 0x001fe200000001ff */
[----:B-1----:R-:W-:Y:S01]  /*2120*/  FADD.FTZ R89, R89, R84 ;  /* 0x0000005459597221 */ /* 0x002fe20000010000 */
[----:B------:R-:W-:Y:S02]  /*2130*/  MOV R91, 0x1f ;  /* 0x0000001f005b7802 */ /* 0x000fe40000000f00 */
[----:B------:R-:W-:-:S02]  /*2140*/  MOV R84, 0xffffffff ;  /* 0xffffffff00547802 */ /* 0x000fc40000000f00 */
[----:B------:R-:W-:Y:S02]  /*2150*/  MOV R86, 0x2170 ;  /* 0x0000217000567802 */ /* 0x000fe40000000f00 */
[----:B------:R-:W-:Y:S05]  /*2160*/  CALL.REL.NOINC `($__internal_112_$__cuda_sm70_shflsync_bfly_p) ;  /* 0x000000d000007944 */ /* 0x000fea0003c00000 */
[----:B0-----:R-:W-:Y:S01]  /*2170*/  HFMA2.MMA R88, -RZ, RZ, 0, 4.76837158203125e-07 ;  /* 0x00000008ff587435 */ /* 0x001fe200000001ff */
[----:B-1----:R-:W-:Y:S01]  /*2180*/  FADD.FTZ R89, R89, R84 ;  /* 0x0000005459597221 */ /* 0x002fe20000010000 */
[----:B------:R-:W-:Y:S02]  /*2190*/  MOV R91, 0x1f ;  /* 0x0000001f005b7802 */ /* 0x000fe40000000f00 */
[----:B------:R-:W-:Y:S02]  /*21a0*/  MOV R84, 0xffffffff ;  /* 0xffffffff00547802 */ /* 0x000fe40000000f00 */
[----:B------:R-:W-:Y:S02]  /*21b0*/  MOV R86, 0x21d0 ;  /* 0x000021d000567802 */ /* 0x000fe40000000f00 */
[----:B------:R-:W-:Y:S05]  /*21c0*/  CALL.REL.NOINC `($__internal_112_$__cuda_sm70_shflsync_bfly_p) ;  /* 0x0000007000007944 */ /* 0x000fea0003c00000 */
[----:B0-----:R-:W-:Y:S01]  /*21d0*/  HFMA2.MMA R88, -RZ, RZ, 0, 9.5367431640625e-07 ;  /* 0x00000010ff587435 */ /* 0x001fe200000001ff */
[----:B-1----:R-:W-:Y:S01]  /*21e0*/  FADD.FTZ R89, R89, R84 ;  /* 0x0000005459597221 */ /* 0x002fe20000010000 */
[----:B------:R-:W-:Y:S02]  /*21f0*/  MOV R91, 0x1f ;  /* 0x0000001f005b7802 */ /* 0x000fe40000000f00 */
[----:B------:R-:W-:-:S02]  /*2200*/  MOV R84, 0xffffffff ;  /* 0xffffffff00547802 */ /* 0x000fc40000000f00 */
[----:B------:R-:W-:Y:S02]  /*2210*/  MOV R86, 0x2230 ;  /* 0x0000223000567802 */ /* 0x000fe40000000f00 */
[----:B------:R-:W-:Y:S05]  /*2220*/  CALL.REL.NOINC `($__internal_112_$__cuda_sm70_shflsync_bfly_p) ;  /* 0x0000001000007944 */ /* 0x000fea0003c00000 */
[----:B01----:R-:W-:Y:S05]  /*2230*/  BRA `(.L_x_15507) ;  /* 0xfffff14000007947 */ /* 0x003fea000383ffff */
        .weak           $__internal_112_$__cuda_sm70_shflsync_bfly_p
        .type           $__internal_112_$__cuda_sm70_shflsync_bfly_p,@function
        .size           $__internal_112_$__cuda_sm70_shflsync_bfly_p,(.L_x_22280 - $__internal_112_$__cuda_sm70_shflsync_bfly_p)
$__internal_112_$__cuda_sm70_shflsync_bfly_p:
[----:B------:R-:W-:Y:S01]  /*2240*/  HFMA2.MMA R87, -RZ, RZ, 0, 0 ;  /* 0x00000000ff577435 */ /* 0x000fe200000001ff */
[----:B------:R-:W-:Y:S04]  /*2250*/  WARPSYNC R84 ;  /* 0x0000005400007348 */ /* 0x000fe80003800000 */
[----:B------:R0:W1:Y:S01]  /*2260*/  SHFL.BFLY PT, R84, R89, R88, R91 ;  /* 0x0c00005859547389 */ /* 0x00006200000e005b */
[----:B------:R-:W-:Y:S05]  /*2270*/  RET.REL.NODEC R86 `(_ZN10layer_norm13ln_fwd_kernelINS_13Kernel_traitsIf6__halffS2_fjLj768ELj1ELj4ELj1ELj16ENS_18Kernel_traits_baseILj768EfS2_fS2_fjLj128EEEEELb0ELb0ELb0ELb0EEEvNS_9FwdParamsE) ;  /* 0xffffdd8056007950 */ /* 0x000fea0003c3ffff */
.L_x_15508:
        /* <DEDUP_REMOVED lines=16> */
.L_x_22280:


//--------------------- .text._ZN10layer_norm13ln_fwd_kernelINS_13Kernel_traitsIf6__halffS2_fjLj768ELj1ELj4ELj1ELj16ENS_18Kernel_traits_baseILj768EfS2_fS2_fjLj128EEEEELb0ELb0ELb0ELb1EEEvNS_9FwdParamsE --------------------------
	.section	.text._ZN10layer_norm13ln_fwd_kernelINS_13Kernel_traitsIf6__halffS2_fjLj768ELj1ELj4ELj1ELj16ENS_18Kernel_traits_baseILj768EfS2_fS2_fjLj128EEEEELb0ELb0ELb0ELb1EEEvNS_9FwdParamsE,"ax",@progbits
	.sectioninfo	@"SHI_REGISTERS=96"
	.align	128
        .global         _ZN10layer_norm13ln_fwd_kernelINS_13Kernel_traitsIf6__halffS2_fjLj768ELj1ELj4ELj1ELj16ENS_18Kernel_traits_baseILj768EfS2_fS2_fjLj128EEEEELb0ELb0ELb0ELb1EEEvNS_9FwdParamsE
        .type           _ZN10layer_norm13ln_fwd_kernelINS_13Kernel_traitsIf6__halffS2_fjLj768ELj1ELj4ELj1ELj16ENS_18Kernel_traits_baseILj768EfS2_fS2_fjLj128EEEEELb0ELb0ELb0ELb1EEEvNS_9FwdParamsE,@function
        .size           _ZN10layer_norm13ln_fwd_kernelINS_13Kernel_traitsIf6__halffS2_fjLj768ELj1ELj4ELj1ELj16ENS_18Kernel_traits_baseILj768EfS2_fS2_fjLj128EEEEELb0ELb0ELb0ELb1EEEvNS_9FwdParamsE,(.L_x_22281 - _ZN10layer_norm13ln_fwd_kernelINS_13Kernel_traitsIf6__halffS2_fjLj768ELj1ELj4ELj1ELj16ENS_18Kernel_traits_baseILj768EfS2_fS2_fjLj128EEEEELb0ELb0ELb0ELb1EEEvNS_9FwdParamsE)
        .other          _ZN10layer_norm13ln_fwd_kernelINS_13Kernel_traitsIf6__halffS2_fjLj768ELj1ELj4ELj1ELj16ENS_18Kernel_traits_baseILj768EfS2_fS2_fjLj128EEEEELb0ELb0ELb0ELb1EEEvNS_9FwdParamsE,@"STO_CUDA_ENTRY STV_DEFAULT"
_ZN10layer_norm13ln_fwd_kernelINS_13Kernel_traitsIf6__halffS2_fjLj768ELj1ELj4ELj1ELj16ENS_18Kernel_traits_baseILj768EfS2_fS2_fjLj128EEEEELb0ELb0ELb0ELb1EEEvNS_9FwdParamsE:
.text._ZN10layer_norm13ln_fwd_kernelINS_13Kernel_traitsIf6__halffS2_fjLj768ELj1ELj4ELj1ELj16ENS_18Kernel_traits_baseILj768EfS2_fS2_fjLj128EEEEELb0ELb0ELb0ELb1EEEvNS_9FwdParamsE:
        /* <DEDUP_REMOVED lines=42> */
.L_x_15512:
        /* <DEDUP_REMOVED lines=28> */
[----:B0-----:R-:W-:Y:S02]  /*0460*/  HADD2.F32 R67, -RZ, R63.H0_H0 ;  /* 0x2000003fff437230 */ /* 0x001fe40000004100 */
[----:B------:R-:W-:Y:S02]  /*0470*/  HADD2.F32 R69, -RZ, R60.H1_H1 ;  /* 0x3000003cff457230 */ /* 0x000fe40000004100 */
[--C-:B------:R-:W-:Y:S02]  /*0480*/  HADD2.F32 R71, -RZ, R61.reuse.H0_H0 ;  /* 0x2000003dff477230 */ /* 0x100fe40000004100 */
        /* <DEDUP_REMOVED lines=35> */
[----:B-1----:R-:W-:Y:S01]  /*06c0*/  HFMA2.MMA R91, -RZ, RZ, 0, 1.9073486328125e-06 ;  /* 0x00000020ff5b7435 */ /* 0x002fe200000001ff */
[----:B0-----:R-:W-:Y:S02]  /*06d0*/  HADD2.F32 R80, -RZ, R77.H1_H1 ;  /* 0x3000004dff507230 */ /* 0x001fe40000004100 */
[----:B------:R-:W-:Y:S02]  /*06e0*/  HADD2.F32 R82, -RZ, R78.H0_H0 ;  /* 0x2000004eff527230 */ /* 0x000fe40000004100 */
[--C-:B------:R-:W-:Y:S02]  /*06f0*/  HADD2.F32 R81, -RZ, R76.reuse.H0_H0 ;  /* 0x2000004cff517230 */ /* 0x100fe40000004100 */
[----:B------:R-:W-:Y:S02]  /*0700*/  HADD2.F32 R83, -RZ, R79.H0_H0 ;  /* 0x2000004fff537230 */ /* 0x000fe40000004100 */
[----:B------:R-:W-:-:S02]  /*0710*/  HADD2.F32 R87, -RZ, R76.H1_H1 ;  /* 0x3000004cff577230 */ /* 0x000fc40000004100 */
[----:B------:R-:W-:Y:S02]  /*0720*/  HADD2.F32 R89, -RZ, R77.H0_H0 ;  /* 0x2000004dff597230 */ /* 0x000fe40000004100 */
        /* <DEDUP_REMOVED lines=34> */
[----:B------:R-:W-:Y:S01]  /*0950*/  ISETP.NE.AND P2, PT, R86, RZ, PT ;  /* 0x000000ff5600720c */ /* 0x000fe20003f45270 */
[----:B--2---:R-:W-:-:S05]  /*0960*/  HADD2.F32 R87, -RZ, R88.H0_H0 ;  /* 0x20000058ff577230 */ /* 0x004fca0000004100 */
[----:B0-----:R-:W-:Y:S01]  /*0970*/  FMUL.FTZ R84, R87, R2 ;  /* 0x0000000257547220 */ /* 0x001fe20000410000 */
[----:B------:R-:W-:Y:S01]  /*0980*/  HADD2.F32 R87, -RZ, R88.H1_H1 ;  /* 0x30000058ff577230 */ /* 0x000fe20000004100 */
[----:B---3--:R-:W-:-:S04]  /*0990*/  @P0 MOV R69, R53 ;  /* 0x0000003500450202 */ /* 0x008fc80000000f00 */
[----:B------:R-:W-:Y:S01]  /*09a0*/  FMUL.FTZ R85, R87, R2 ;  /* 0x0000000257557220 */ /* 0x000fe20000410000 */
[----:B------:R-:W-:-:S03]  /*09b0*/  HADD2.F32 R87, -RZ, R89.H1_H1 ;  /* 0x30000059ff577230 */ /* 0x000fc60000004100 */
[----:B------:R-:W-:Y:S01]  /*09c0*/  @P1 FADD.FTZ R85, R85, R69 ;  /* 0x0000004555551221 */ /* 0x000fe20000010000 */
[----:B------:R-:W-:Y:S01]  /*09d0*/  HADD2.F32 R69, -RZ, R89.H0_H0 ;  /* 0x20000059ff457230 */ /* 0x000fe20000004100 */
[----:B------:R-:W-:Y:S01]  /*09e0*/  @P0 MOV R68, R52 ;  /* 0x0000003400440202 */ /* 0x000fe20000000f00 */
[-C--:B------:R-:W-:Y:S01]  /*09f0*/  FMUL.FTZ R87, R87, R2.reuse ;  /* 0x0000000257577220 */ /* 0x080fe20000410000 */
[----:B------:R-:W-:Y:S02]  /*0a00*/  @P0 MOV R71, R55 ;  /* 0x0000003700470202 */ /* 0x000fe40000000f00 */
[----:B------:R-:W-:Y:S01]  /*0a10*/  FMUL.FTZ R86, R69, R2 ;  /* 0x0000000245567220 */ /* 0x000fe20000410000 */
[--C-:B------:R-:W-:Y:S01]  /*0a20*/  HADD2.F32 R69, -RZ, R90.reuse.H0_H0 ;  /* 0x2000005aff457230 */ /* 0x100fe20000004100 */
[----:B------:R-:W-:Y:S01]  /*0a30*/  @P1 FADD.FTZ R84, R84, R68 ;  /* 0x0000004454541221 */ /* 0x000fe20000010000 */
[----:B------:R-:W-:Y:S01]  /*0a40*/  @P0 MOV R70, R54 ;  /* 0x0000003600460202 */ /* 0x000fe20000000f00 */
[----:B------:R-:W-:Y:S01]  /*0a50*/  @P1 FADD.FTZ R87, R87, R71 ;  /* 0x0000004757571221 */ /* 0x000fe20000010000 */
[----:B------:R-:W-:Y:S01]  /*0a60*/  HADD2.F32 R71, -RZ, R91.H0_H0 ;  /* 0x2000005bff477230 */ /* 0x000fe20000004100 */
[----:B------:R-:W-:Y:S01]  /*0a70*/  FMUL.FTZ R68, R69, R2 ;  /* 0x0000000245447220 */ /* 0x000fe20000410000 */
[----:B------:R-:W-:-:S02]  /*0a80*/  HADD2.F32 R69, -RZ, R90.H1_H1 ;  /* 0x3000005aff457230 */ /* 0x000fc40000004100 */
[----:B------:R-:W-:Y:S01]  /*0a90*/  HADD2.F32 R91, -RZ, R91.H1_H1 ;  /* 0x3000005bff5b7230 */ /* 0x000fe20000004100 */
        /* <DEDUP_REMOVED lines=42> */
.L_x_15513:
        /* <DEDUP_REMOVED lines=68> */
.L_x_15514:
        /* <DEDUP_REMOVED lines=47> */
[----:B------:R-:W-:Y:S01]  /*1470*/  F2FP.PACK_AB R67, R66, R71 ;  /* 0x000000474243723e */ /* 0x000fe200000000ff */
        /* <DEDUP_REMOVED lines=24> */
[----:B------:R-:W-:Y:S01]  /*1600*/  FFMA.FTZ R60, R17, R60, R41 ;  /* 0x0000003c113c7223 */ /* 0x000fe20000010029 */
[----:B------:R-:W-:Y:S01]  /*1610*/  F2FP.PACK_AB R63, R78, R77 ;  /* 0x0000004d4e3f723e */ /* 0x000fe200000000ff */
[----:B------:R-:W-:Y:S01]  /*1620*/  FMUL.FTZ R75, R72, R86 ;  /* 0x00000056484b7220 */ /* 0x000fe20000410000 */
[----:B------:R-:W-:Y:S01]  /*1630*/  F2FP.PACK_AB R61, R74, R61 ;  /* 0x0000003d4a3d723e */ /* 0x000fe200000000ff */
[----:B------:R-:W-:Y:S01]  /*1640*/  FMUL.FTZ R74, R72, R85 ;  /* 0x00000055484a7220 */ /* 0x000fe20000410000 */
        /* <DEDUP_REMOVED lines=15> */
[----:B------:R-:W-:Y:S01]  /*1740*/  MOV R78, 0x10 ;  /* 0x00000010004e7802 */ /* 0x000fe20000000f00 */
[----:B------:R-:W-:Y:S01]  /*1750*/  FFMA.FTZ R76, R11, R76, R35 ;  /* 0x0000004c0b4c7223 */ /* 0x000fe20000010023 */
[----:B------:R-:W-:Y:S01]  /*1760*/  F2FP.PACK_AB R71, R2, R71 ;  /* 0x000000470247723e */ /* 0x000fe200000000ff */
        /* <DEDUP_REMOVED lines=14> */
.L_x_15511:
[----:B------:R-:W-:Y:S05]  /*1850*/  EXIT ;  /* 0x000000000000794d */ /* 0x000fea0003800000 */
.L_x_15509:
[----:B------:R-:W-:Y:S02]  /*1860*/  MOV R75, R2 ;  /* 0x00000002004b7202 */ /* 0x000fe40000000f00 */
[----:B------:R-:W-:Y:S02]  /*1870*/  MOV R74, 0x1 ;  /* 0x00000001004a7802 */ /* 0x000fe40000000f00 */
[----:B------:R-:W-:Y:S02]  /*1880*/  MOV R88, 0x1f ;  /* 0x0000001f00587802 */ /* 0x000fe40000000f00 */
[----:B------:R-:W-:Y:S02]  /*1890*/  MOV R73, 0xffffffff ;  /* 0xffffffff00497802 */ /* 0x000fe40000000f00 */
[----:B------:R-:W-:Y:S02]  /*18a0*/  MOV R72, 0x18c0 ;  /* 0x000018c000487802 */ /* 0x000fe40000000f00 */
[----:B-----5:R-:W-:Y:S05]  /*18b0*/  CALL.REL.NOINC `($__internal_113_$__cuda_sm70_shflsync_bfly_p) ;  /* 0x000006c000007944 */ /* 0x020fea0003c00000 */
[----:B-1----:R-:W-:Y:S05]  /*18c0*/  BRA `(.L_x_15513) ;  /* 0xfffff47000007947 */ /* 0x002fea000383ffff */
.L_x_15510:
[----:B------:R-:W-:Y:S01]  /*18d0*/  HFMA2.MMA R74, -RZ, RZ, 0, 1.1920928955078125e-07 ;  /* 0x00000002ff4a7435 */ /* 0x000fe200000001ff */
[----:B------:R-:W-:Y:S02]  /*18e0*/  MOV R75, R2 ;  /* 0x00000002004b7202 */ /* 0x000fe40000000f00 */
[----:B------:R-:W-:-:S02]  /*18f0*/  MOV R88, 0x1f ;  /* 0x0000001f00587802 */ /* 0x000fc40000000f00 */
[----:B------:R-:W-:Y:S02]  /*1900*/  MOV R73, 0xffffffff ;  /* 0xffffffff00497802 */ /* 0x000fe40000000f00 */
[----:B------:R-:W-:Y:S02]  /*1910*/  MOV R72, 0x1930 ;  /* 0x0000193000487802 */ /* 0x000fe40000000f00 */
[----:B-----5:R-:W-:Y:S05]  /*1920*/  CALL.REL.NOINC `($__internal_113_$__cuda_sm70_shflsync_bfly_p) ;  /* 0x0000065000007944 */ /* 0x020fea0003c00000 */
[----:B-1----:R-:W-:Y:S01]  /*1930*/  FADD.FTZ R2, R2, R74 ;  /* 0x0000004a02027221 */ /* 0x002fe20000010000 */
[----:B------:R-:W-:Y:S01]  /*1940*/  HFMA2.MMA R74, -RZ, RZ, 0, 2.384185791015625e-07 ;  /* 0x00000004ff4a7435 */ /* 0x000fe200000001ff */
[----:B------:R-:W-:Y:S02]  /*1950*/  MOV R88, 0x1f ;  /* 0x0000001f00587802 */ /* 0x000fe40000000f00 */
[----:B------:R-:W-:Y:S02]  /*1960*/  MOV R73, 0xffffffff ;  /* 0xffffffff00497802 */ /* 0x000fe40000000f00 */
[----:B------:R-:W-:Y:S02]  /*1970*/  MOV R75, R2 ;  /* 0x00000002004b7202 */ /* 0x000fe40000000f00 */
[----:B------:R-:W-:-:S02]  /*1980*/  MOV R72, 0x19a0 ;  /* 0x000019a000487802 */ /* 0x000fc40000000f00 */
[----:B------:R-:W-:Y:S05]  /*1990*/  CALL.REL.NOINC `($__internal_113_$__cuda_sm70_shflsync_bfly_p) ;  /* 0x000005e000007944 */ /* 0x000fea0003c00000 */
[----:B-1----:R-:W-:Y:S01]  /*19a0*/  FADD.FTZ R2, R2, R74 ;  /* 0x0000004a02027221 */ /* 0x002fe20000010000 */
[----:B------:R-:W-:Y:S01]  /*19b0*/  HFMA2.MMA R74, -RZ, RZ, 0, 4.76837158203125e-07 ;  /* 0x00000008ff4a7435 */ /* 0x000fe200000001ff */
[----:B------:R-:W-:-:S02]  /*19c0*/  MOV R88, 0x1f ;  /* 0x0000001f00587802 */ /* 0x000fc40000000f00 */
[----:B------:R-:W-:Y:S02]  /*19d0*/  MOV R73, 0xffffffff ;  /* 0xffffffff00497802 */ /* 0x000fe40000000f00 */
[----:B------:R-:W-:Y:S02]  /*19e0*/  MOV R75, R2 ;  /* 0x00000002004b7202 */ /* 0x000fe40000000f00 */
[----:B------:R-:W-:Y:S02]  /*19f0*/  MOV R72, 0x1a10 ;  /* 0x00001a1000487802 */ /* 0x000fe40000000f00 */
[----:B------:R-:W-:Y:S05]  /*1a00*/  CALL.REL.NOINC `($__internal_113_$__cuda_sm70_shflsync_bfly_p) ;  /* 0x0000057000007944 */ /* 0x000fea0003c00000 */
[----:B-1----:R-:W-:Y:S01]  /*1a10*/  FADD.FTZ R2, R2, R74 ;  /* 0x0000004a02027221 */ /* 0x002fe20000010000 */
[----:B------:R-:W-:Y:S01]  /*1a20*/  HFMA2.MMA R74, -RZ, RZ, 0, 9.5367431640625e-07 ;  /* 0x00000010ff4a7435 */ /* 0x000fe200000001ff */
[----:B------:R-:W-:Y:S02]  /*1a30*/  MOV R88, 0x1f ;  /* 0x0000001f00587802 */ /* 0x000fe40000000f00 */
[----:B------:R-:W-:Y:S02]  /*1a40*/  MOV R73, 0xffffffff ;  /* 0xffffffff00497802 */ /* 0x000fe40000000f00 */
[----:B------:R-:W-:-:S02]  /*1a50*/  MOV R75, R2 ;  /* 0x00000002004b7202 */ /* 0x000fc40000000f00 */
[----:B------:R-:W-:Y:S02]  /*1a60*/  MOV R72, 0x1a80 ;  /* 0x00001a8000487802 */ /* 0x000fe40000000f00 */
[----:B------:R-:W-:Y:S05]  /*1a70*/  CALL.REL.NOINC `($__internal_113_$__cuda_sm70_shflsync_bfly_p) ;  /* 0x0000050000007944 */ /* 0x000fea0003c00000 */
        /* <DEDUP_REMOVED lines=54> */
[----:B------:R-:W-:Y:S05]  /*1de0*/  CALL.REL.NOINC `($__internal_113_$__cuda_sm70_shflsync_bfly_p) ;  /* 0x0000019000007944 */ /* 0x000fea0003c00000 */
[----:B-1----:R-:W-:Y:S01]  /*1df0*/  FADD.FTZ R75, R75, R74 ;  /* 0x0000004a4b4b7221 */ /* 0x002fe20000010000 */
[----:B------:R-:W-:Y:S01]  /*1e00*/  HFMA2.MMA R74, -RZ, RZ, 0, 1.1920928955078125e-07 ;  /* 0x00000002ff4a7435 */ /* 0x000fe200000001ff */
[----:B------:R-:W-:Y:S02]  /*1e10*/  MOV R88, 0x1f ;  /* 0x0000001f00587802 */ /* 0x000fe40000000f00 */
[----:B------:R-:W-:Y:S02]  /*1e20*/  MOV R73, 0xffffffff ;  /* 0xffffffff00497802 */ /* 0x000fe40000000f00 */
[----:B------:R-:W-:Y:S02]  /*1e30*/  MOV R72, 0x1e50 ;  /* 0x00001e5000487802 */ /* 0x000fe40000000f00 */
[----:B------:R-:W-:Y:S05]  /*1e40*/  CALL.REL.NOINC `($__internal_113_$__cuda_sm70_shflsync_bfly_p) ;  /* 0x0000013000007944 */ /* 0x000fea0003c00000 */
[----:B-1----:R-:W-:Y:S01]  /*1e50*/  FADD.FTZ R75, R75, R74 ;  /* 0x0000004a4b4b7221 */ /* 0x002fe20000010000 */
[----:B------:R-:W-:Y:S01]  /*1e60*/  HFMA2.MMA R74, -RZ, RZ, 0, 2.384185791015625e-07 ;  /* 0x00000004ff4a7435 */ /* 0x000fe200000001ff */
[----:B------:R-:W-:Y:S02]  /*1e70*/  MOV R88, 0x1f ;  /* 0x0000001f00587802 */ /* 0x000fe40000000f00 */
[----:B------:R-:W-:-:S02]  /*1e80*/  MOV R73, 0xffffffff ;  /* 0xffffffff00497802 */ /* 0x000fc40000000f00 */
[----:B------:R-:W-:Y:S02]  /*1e90*/  MOV R72, 0x1eb0 ;  /* 0x00001eb000487802 */ /* 0x000fe40000000f00 */
[----:B------:R-:W-:Y:S05]  /*1ea0*/  CALL.REL.NOINC `($__internal_113_$__cuda_sm70_shflsync_bfly_p) ;  /* 0x000000d000007944 */ /* 0x000fea0003c00000 */
[----:B-1----:R-:W-:Y:S01]  /*1eb0*/  FADD.FTZ R75, R75, R74 ;  /* 0x0000004a4b4b7221 */ /* 0x002fe20000010000 */
[----:B------:R-:W-:Y:S01]  /*1ec0*/  HFMA2.MMA R74, -RZ, RZ, 0, 4.76837158203125e-07 ;  /* 0x00000008ff4a7435 */ /* 0x000fe200000001ff */
[----:B------:R-:W-:Y:S02]  /*1ed0*/  MOV R88, 0x1f ;  /* 0x0000001f00587802 */ /* 0x000fe40000000f00 */
[----:B------:R-:W-:Y:S02]  /*1ee0*/  MOV R73, 0xffffffff ;  /* 0xffffffff00497802 */ /* 0x000fe40000000f00 */
[----:B------:R-:W-:Y:S02]  /*1ef0*/  MOV R72, 0x1f10 ;  /* 0x00001f1000487802 */ /* 0x000fe40000000f00 */
[----:B------:R-:W-:Y:S05]  /*1f00*/  CALL.REL.NOINC `($__internal_113_$__cuda_sm70_shflsync_bfly_p) ;  /* 0x0000007000007944 */ /* 0x000fea0003c00000 */
[----:B-1----:R-:W-:Y:S01]  /*1f10*/  FADD.FTZ R75, R75, R74 ;  /* 0x0000004a4b4b7221 */ /* 0x002fe20000010000 */
[----:B------:R-:W-:Y:S01]  /*1f20*/  HFMA2.MMA R74, -RZ, RZ, 0, 9.5367431640625e-07 ;  /* 0x00000010ff4a7435 */ /* 0x000fe200000001ff */
[----:B------:R-:W-:Y:S02]  /*1f30*/  MOV R88, 0x1f ;  /* 0x0000001f00587802 */ /* 0x000fe40000000f00 */
[----:B------:R-:W-:-:S02]  /*1f40*/  MOV R73, 0xffffffff ;  /* 0xffffffff00497802 */ /* 0x000fc40000000f00 */
[----:B------:R-:W-:Y:S02]  /*1f50*/  MOV R72, 0x1f70 ;  /* 0x00001f7000487802 */ /* 0x000fe40000000f00 */
[----:B------:R-:W-:Y:S05]  /*1f60*/  CALL.REL.NOINC `($__internal_113_$__cuda_sm70_shflsync_bfly_p) ;  /* 0x0000001000007944 */ /* 0x000fea0003c00000 */
[----:B-1----:R-:W-:Y:S05]  /*1f70*/  BRA `(.L_x_15514) ;  /* 0xfffff20000007947 */ /* 0x002fea000383ffff */
        .weak           $__internal_113_$__cuda_sm70_shflsync_bfly_p
        .type           $__internal_113_$__cuda_sm70_shflsync_bfly_p,@function
        .size           $__internal_113_$__cuda_sm70_shflsync_bfly_p,(.L_x_22281 - $__internal_113_$__cuda_sm70_shflsync_bfly_p)
$__internal_113_$__cuda_sm70_shflsync_bfly_p:
[----:B------:R-:W-:Y:S04]  /*1f80*/  WARPSYNC R73 ;  /* 0x0000004900007348 */ /* 0x000fe80003800000 */
[----:B------:R0:W1:Y:S02]  /*1f90*/  SHFL.BFLY PT, R74, R75, R74, R88 ;  /* 0x0c00004a4b4a7389 */ /* 0x00006400000e0058 */
[----:B0-----:R-:W-:-:S06]  /*1fa0*/  HFMA2.MMA R73, -RZ, RZ, 0, 0 ;  /* 0x00000000ff497435 */ /* 0x001fcc00000001ff */
[----:B------:R-:W-:Y:S05]  /*1fb0*/  RET.REL.NODEC R72 `(_ZN10layer_norm13ln_fwd_kernelINS_13Kernel_traitsIf6__halffS2_fjLj768ELj1ELj4ELj1ELj16ENS_18Kernel_traits_baseILj768EfS2_fS2_fjLj128EEEEELb0ELb0ELb0ELb1EEEvNS_9FwdParamsE) ;  /* 0xffffe04048007950 */ /* 0x000fea0003c3ffff */
.L_x_15515:
        /* <DEDUP_REMOVED lines=12> */
.L_x_22281:


//--------------------- .text._ZN10layer_norm13ln_fwd_kernelINS_13Kernel_traitsIf6__halffS2_fjLj768ELj1ELj4ELj1ELj16ENS_18Kernel_traits_baseILj768EfS2_fS2_fjLj128EEEEELb0ELb0ELb1ELb0EEEvNS_9FwdParamsE --------------------------
	.section	.text._ZN10layer_norm13ln_fwd_kernelINS_13Kernel_traitsIf6__halffS2_fjLj768ELj1ELj4ELj1ELj16ENS_18Kernel_traits_baseILj768EfS2_fS2_fjLj128EEEEELb0ELb0ELb1ELb0EEEvNS_9FwdParamsE,"ax",@progbits
	.sectioninfo	@"SHI_REGISTERS=107"
	.align	128
        .global         _ZN10layer_norm13ln_fwd_kernelINS_13Kernel_traitsIf6__halffS2_fjLj768ELj1ELj4ELj1ELj16ENS_18Kernel_traits_baseILj768EfS2_fS2_fjLj128EEEEELb0ELb0ELb1ELb0EEEvNS_9FwdParamsE
        .type           _ZN10layer_norm13ln_fwd_kernelINS_13Kernel_traitsIf6__halffS2_fjLj768ELj1ELj4ELj1ELj16ENS_18Kernel_traits_baseILj768EfS2_fS2_fjLj128EEEEELb0ELb0ELb1ELb0EEEvNS_9FwdParamsE,@function
        .size           _ZN10layer_norm13ln_fwd_kernelINS_13Kernel_traitsIf6__halffS2_fjLj768ELj1ELj4ELj1ELj16ENS_18Kernel_traits_baseILj768EfS2_fS2_fjLj128EEEEELb0ELb0ELb1ELb0EEEvNS_9FwdParamsE,(.L_x_22282 - _ZN10layer_norm13ln_fwd_kernelINS_13Kernel_traitsIf6__halffS2_fjLj768ELj1ELj4ELj1ELj16ENS_18Kernel_traits_baseILj768EfS2_fS2_fjLj128EEEEELb0ELb0ELb1ELb0EEEvNS_9FwdParamsE)
        .other          _ZN10layer_norm13ln_fwd_kernelINS_13Kernel_traitsIf6__halffS2_fjLj768ELj1ELj4ELj1ELj16ENS_18Kernel_traits_baseILj768EfS2_fS2_fjLj128EEEEELb0ELb0ELb1ELb0EEEvNS_9FwdParamsE,@"STO_CUDA_ENTRY STV_DEFAULT"
_ZN10layer_norm13ln_fwd_kernelINS_13Kernel_traitsIf6__halffS2_fjLj768ELj1ELj4ELj1ELj16ENS_18Kernel_traits_baseILj768EfS2_fS2_fjLj128EEEEELb0ELb0ELb1ELb0EEEvNS_9FwdParamsE:
.text._ZN10layer_norm13ln_fwd_kernelINS_13Kernel_traitsIf6__halffS2_fjLj768ELj1ELj4ELj1ELj16ENS_18Kernel_traits_baseILj768EfS2_fS2_fjLj128EEEEELb0ELb0ELb1ELb0EEEvNS_9FwdParamsE:
        /* <DEDUP_REMOVED lines=33> */
.L_x_15517:
[----:B------:R-:W-:Y:S05]  /*0210*/  BSYNC B0 ;  /* 0x0000000000007941 */ /* 0x000fea0003800000 */
.L_x_15516:
        /* <DEDUP_REMOVED lines=17> */
.L_x_15519:
[----:B------:R-:W-:Y:S05]  /*0330*/  BSYNC B0 ;  /* 0x0000000000007941 */ /* 0x000fea0003800000 */
.L_x_15518:
        /* <DEDUP_REMOVED lines=16> */
.L_x_15521:
[----:B------:R-:W-:Y:S05]  /*0440*/  BSYNC B0 ;  /* 0x0000000000007941 */ /* 0x000fea0003800000 */
.L_x_15520:
[----:B------:R-:W-:Y:S05]  /*0450*/  @P1 EXIT ;  /* 0x000000000000194d */ /* 0x000fea0003800000 */
[----:B0-----:R-:W-:Y:S01]  /*0460*/  MOV R2, R7 ;  /* 0x0000000700027202 */ /* 0x001fe20000000f00 */
[----:B------:R-:W-:Y:S02]  /*0470*/  ULDC.U8 UR6, c[0x0][0x1f0] ;  /* 0x00007c0000067ab9 */ /* 0x000fe40000000000 */
.L_x_15585:
        /* <DEDUP_REMOVED lines=62> */
.L_x_15525:
[----:B------:R-:W-:Y:S05]  /*0860*/  BSYNC B1 ;  /* 0x0000000000017941 */ /* 0x000fea0003800000 */
.L_x_15524:
[----:B------:R-:W-:Y:S01]  /*0870*/  BSSY B1, `(.L_x_15526) ;  /* 0x0000005000017945 */ /* 0x000fe20003800000 */
[----:B------:R-:W-:Y:S05]  /*0880*/  @!P6 BRA `(.L_x_15527) ;  /* 0x000000300000e947 */ /* 0x000fea0003800000 */
[----:B-----5:R-:W-:-:S05]  /*0890*/  HADD2.F32 R25, -RZ, R28.H1_H1 ;  /* 0x3000001cff197230 */ /* 0x020fca0000004100 */
[----:B------:R-:W-:-:S04]  /*08a0*/  FMUL.FTZ R25, R25, c[0x0][0x1ec] ;  /* 0x00007b0019197a20 */ /* 0x000fc80000410000 */
[----:B------:R-:W-:Y:S02]  /*08b0*/  @P0 FADD.FTZ R25, R37, R25 ;  /* 0x0000001925190221 */ /* 0x000fe40000010000 */
.L_x_15527:
[----:B------:R-:W-:Y:S05]  /*08c0*/  BSYNC B1 ;  /* 0x0000000000017941 */ /* 0x000fea0003800000 */
.L_x_15526:
[----:B------:R-:W-:Y:S01]  /*08d0*/  BSSY B1, `(.L_x_15528) ;  /* 0x0000005000017945 */ /* 0x000fe20003800000 */
[----:B------:R-:W-:Y:S05]  /*08e0*/  @!P6 BRA `(.L_x_15529) ;  /* 0x000000300000e947 */ /* 0x000fea0003800000 */
[----:B-----5:R-:W-:-:S05]  /*08f0*/  HADD2.F32 R26, -RZ, R29.H0_H0 ;  /* 0x2000001dff1a7230 */ /* 0x020fca0000004100 */
[----:B------:R-:W-:-:S04]  /*0900*/  FMUL.FTZ R26, R26, c[0x0][0x1ec] ;  /* 0x00007b001a1a7a20 */ /* 0x000fc80000410000 */
[----:B------:R-:W-:Y:S02]  /*0910*/  @P0 FADD.FTZ R26, R38, R26 ;  /* 0x0000001a261a0221 */ /* 0x000fe40000010000 */
.L_x_15529:
[----:B------:R-:W-:Y:S05]  /*0920*/  BSYNC B1 ;  /* 0x0000000000017941 */ /* 0x000fea0003800000 */
.L_x_15528:
[----:B------:R-:W-:Y:S01]  /*0930*/  BSSY B1, `(.L_x_15530) ;  /* 0x0000005000017945 */ /* 0x000fe20003800000 */
[----:B------:R-:W-:Y:S05]  /*0940*/  @!P6 BRA `(.L_x_15531) ;  /* 0x000000300000e947 */ /* 0x000fea0003800000 */
[----:B-----5:R-:W-:-:S05]  /*0950*/  HADD2.F32 R27, -RZ, R29.H1_H1 ;  /* 0x3000001dff1b7230 */ /* 0x020fca0000004100 */
[----:B------:R-:W-:-:S04]  /*0960*/  FMUL.FTZ R27, R27, c[0x0][0x1ec] ;  /* 0x00007b001b1b7a20 */ /* 0x000fc80000410000 */
[----:B------:R-:W-:Y:S02]  /*0970*/  @P0 FADD.FTZ R27, R39, R27 ;  /* 0x0000001b271b0221 */ /* 0x000fe40000010000 */
.L_x_15531:
[----:B------:R-:W-:Y:S05]  /*0980*/  BSYNC B1 ;  /* 0x0000000000017941 */ /* 0x000fea0003800000 */
.L_x_15530:
[----:B------:R-:W-:Y:S01]  /*0990*/  BSSY B1, `(.L_x_15532) ;  /* 0x0000005000017945 */ /* 0x000fe20003800000 */
[----:B------:R-:W-:Y:S05]  /*09a0*/  @!P6 BRA `(.L_x_15533) ;  /* 0x000000300000e947 */ /* 0x000fea0003800000 */
[----:B-----5:R-:W-:-:S05]  /*09b0*/  HADD2.F32 R20, -RZ, R30.H0_H0 ;  /* 0x2000001eff147230 */ /* 0x020fca0000004100 */
[----:B------:R-:W-:-:S04]  /*09c0*/  FMUL.FTZ R20, R20, c[0x0][0x1ec] ;  /* 0x00007b0014147a20 */ /* 0x000fc80000410000 */
[----:B------:R-:W-:Y:S02]  /*09d0*/  @P0 FADD.FTZ R20, R32, R20 ;  /* 0x0000001420140221 */ /* 0x000fe40000010000 */
.L_x_15533:
[----:B------:R-:W-:Y:S05]  /*09e0*/  BSYNC B1 ;  /* 0x0000000000017941 */ /* 0x000fea0003800000 */
.L_x_15532:
[----:B------:R-:W-:Y:S01]  /*09f0*/  BSSY B1, `(.L_x_15534) ;  /* 0x0000005000017945 */ /* 0x000fe20003800000 */
[----:B------:R-:W-:Y:S05]  /*0a00*/  @!P6 BRA `(.L_x_15535) ;  /* 0x000000300000e947 */ /* 0x000fea0003800000 */
[----:B-----5:R-:W-:-:S05]  /*0a10*/  HADD2.F32 R21, -RZ, R30.H1_H1 ;  /* 0x3000001eff157230 */ /* 0x020fca0000004100 */
[----:B------:R-:W-:-:S04]  /*0a20*/  FMUL.FTZ R21, R21, c[0x0][0x1ec] ;  /* 0x00007b0015157a20 */ /* 0x000fc80000410000 */
[----:B------:R-:W-:Y:S02]  /*0a30*/  @P0 FADD.FTZ R21, R33, R21 ;  /* 0x0000001521150221 */ /* 0x000fe40000010000 */
.L_x_15535:
[----:B------:R-:W-:Y:S05]  /*0a40*/  BSYNC B1 ;  /* 0x0000000000017941 */ /* 0x000fea0003800000 */
.L_x_15534:
[----:B------:R-:W-:Y:S01]  /*0a50*/  BSSY B1, `(.L_x_15536) ;  /* 0x0000005000017945 */ /* 0x000fe20003800000 */
[----:B------:R-:W-:Y:S05]  /*0a60*/  @!P6 BRA `(.L_x_15537) ;  /* 0x000000300000e947 */ /* 0x000fea0003800000 */
[----:B-----5:R-:W-:-:S05]  /*0a70*/  HADD2.F32 R22, -RZ, R31.H0_H0 ;  /* 0x2000001fff167230 */ /* 0x020fca0000004100 */
[----:B------:R-:W-:-:S04]  /*0a80*/  FMUL.FTZ R22, R22, c[0x0][0x1ec] ;  /* 0x00007b0016167a20 */ /* 0x000fc80000410000 */
[----:B------:R-:W-:Y:S02]  /*0a90*/  @P0 FADD.FTZ R22, R34, R22 ;  /* 0x0000001622160221 */ /* 0x000fe40000010000 */
.L_x_15537:
[----:B------:R-:W-:Y:S05]  /*0aa0*/  BSYNC B1 ;  /* 0x0000000000017941 */ /* 0x000fea0003800000 */
.L_x_15536:
[----:B------:R-:W-:Y:S01]  /*0ab0*/  BSSY B1, `(.L_x_15538) ;  /* 0x0000005000017945 */ /* 0x000fe20003800000 */
[----:B------:R-:W-:Y:S05]  /*0ac0*/  @!P6 BRA `(.L_x_15539) ;  /* 0x000000300000e947 */ /* 0x000fea0003800000 */
[----:B-----5:R-:W-:-:S05]  /*0ad0*/  HADD2.F32 R23, -RZ, R31.H1_H1 ;  /* 0x3000001fff177230 */ /* 0x020fca0000004100 */
[----:B------:R-:W-:-:S04]  /*0ae0*/  FMUL.FTZ R23, R23, c[0x0][0x1ec] ;  /* 0x00007b0017177a20 */ /* 0x000fc80000410000 */
[----:B------:R-:W-:Y:S02]  /*0af0*/  @P0 FADD.FTZ R23, R35, R23 ;  /* 0x0000001723170221 */ /* 0x000fe40000010000 */
.L_x_15539:
[----:B------:R-:W-:Y:S05]  /*0b00*/  BSYNC B1 ;  /* 0x0000000000017941 */ /* 0x000fea0003800000 */
.L_x_15538:
[----:B------:R0:W-:Y:S01]  /*0b10*/  STG.E.128 [R94.64], R24 ;  /* 0x000000185e007986 */ /* 0x0001e2000c101d04 */
[----:B------:R-:W-:Y:S02]  /*0b20*/  IADD3 R92, R92, 0x20, RZ ;  /* 0x000000205c5c7810 */ /* 0x000fe40007ffe0ff */
[----:B------:R-:W-:Y:S01]  /*0b30*/  IADD3 R91, R91, 0x20, RZ ;  /* 0x000000205b5b7810 */ /* 0x000fe20007ffe0ff */
[----:B------:R0:W-:Y:S04]  /*0b40*/  STG.E.128 [R94.64+0x10], R20 ;  /* 0x000010145e007986 */ /* 0x0001e8000c101d04 */
.L_x_15523:
[----:B------:R-:W-:Y:S05]  /*0b50*/  BSYNC B0 ;  /* 0x0000000000007941 */ /* 0x000fea0003800000 */
.L_x_15522:
        /* <DEDUP_REMOVED lines=43> */
.L_x_15543:
[----:B------:R-:W-:Y:S05]  /*0e10*/  BSYNC B1 ;  /* 0x0000000000017941 */ /* 0x000fea0003800000 */
.L_x_15542:
[----:B------:R-:W-:Y:S01]  /*0e20*/  BSSY B1, `(.L_x_15544) ;  /* 0x0000005000017945 */ /* 0x000fe20003800000 */
[----:B------:R-:W-:Y:S05]  /*0e30*/  @!P6 BRA `(.L_x_15545) ;  /* 0x000000300000e947 */ /* 0x000fea0003800000 */
[----:B-----5:R-:W-:-:S05]  /*0e40*/  HADD2.F32 R17, -RZ, R28.H1_H1 ;  /* 0x3000001cff117230 */ /* 0x020fca0000004100 */
[----:B------:R-:W-:-:S04]  /*0e50*/  FMUL.FTZ R17, R17, c[0x0][0x1ec] ;  /* 0x00007b0011117a20 */ /* 0x000fc80000410000 */
[----:B------:R-:W-:Y:S02]  /*0e60*/  @P0 FADD.FTZ R17, R37, R17 ;  /* 0x0000001125110221 */ /* 0x000fe40000010000 */
.L_x_15545:
[----:B------:R-:W-:Y:S05]  /*0e70*/  BSYNC B1 ;  /* 0x0000000000017941 */ /* 0x000fea0003800000 */
.L_x_15544:
[----:B------:R-:W-:Y:S01]  /*0e80*/  BSSY B1, `(.L_x_15546) ;  /* 0x0000005000017945 */ /* 0x000fe20003800000 */
[----:B------:R-:W-:Y:S05]  /*0e90*/  @!P6 BRA `(.L_x_15547) ;  /* 0x000000300000e947 */ /* 0x000fea0003800000 */
[----:B-----5:R-:W-:-:S05]  /*0ea0*/  HADD2.F32 R18, -RZ, R29.H0_H0 ;  /* 0x2000001dff127230 */ /* 0x020fca0000004100 */
[----:B------:R-:W-:-:S04]  /*0eb0*/  FMUL.FTZ R18, R18, c[0x0][0x1ec] ;  /* 0x00007b0012127a20 */ /* 0x000fc80000410000 */
[----:B------:R-:W-:Y:S02]  /*0ec0*/  @P0 FADD.FTZ R18, R38, R18 ;  /* 0x0000001226120221 */ /* 0x000fe40000010000 */
.L_x_15547:
[----:B------:R-:W-:Y:S05]  /*0ed0*/  BSYNC B1 ;  /* 0x0000000000017941 */ /* 0x000fea0003800000 */
.L_x_15546:
[----:B------:R-:W-:Y:S01]  /*0ee0*/  BSSY B1, `(.L_x_15548) ;  /* 0x0000005000017945 */ /* 0x000fe20003800000 */
[----:B------:R-:W-:Y:S05]  /*0ef0*/  @!P6 BRA `(.L_x_15549) ;  /* 0x000000300000e947 */ /* 0x000fea0003800000 */
[----:B-----5:R-:W-:-:S05]  /*0f00*/  HADD2.F32 R19, -RZ, R29.H1_H1 ;  /* 0x3000001dff137230 */ /* 0x020fca0000004100 */
[----:B------:R-:W-:-:S04]  /*0f10*/  FMUL.FTZ R19, R19, c[0x0][0x1ec] ;  /* 0x00007b0013137a20 */ /* 0x000fc80000410000 */
[----:B------:R-:W-:Y:S02]  /*0f20*/  @P0 FADD.FTZ R19, R39, R19 ;  /* 0x0000001327130221 */ /* 0x000fe40000010000 */
.L_x_15549:
[----:B------:R-:W-:Y:S05]  /*0f30*/  BSYNC B1 ;  /* 0x0000000000017941 */ /* 0x000fea0003800000 */
.L_x_15548:
[----:B------:R-:W-:Y:S01]  /*0f40*/  BSSY B1, `(.L_x_15550) ;  /* 0x0000005000017945 */ /* 0x000fe20003800000 */
[----:B------:R-:W-:Y:S05]  /*0f50*/  @!P6 BRA `(.L_x_15551) ;  /* 0x000000300000e947 */ /* 0x000fea0003800000 */
[----:B-----5:R-:W-:-:S05]  /*0f60*/  HADD2.F32 R12, -RZ, R30.H0_H0 ;  /* 0x2000001eff0c7230 */ /* 0x020fca0000004100 */
[----:B------:R-:W-:-:S04]  /*0f70*/  FMUL.FTZ R12, R12, c[0x0][0x1ec] ;  /* 0x00007b000c0c7a20 */ /* 0x000fc80000410000 */
[----:B------:R-:W-:Y:S02]  /*0f80*/  @P0 FADD.FTZ R12, R32, R12 ;  /* 0x0000000c200c0221 */ /* 0x000fe40000010000 */
.L_x_15551:
[----:B------:R-:W-:Y:S05]  /*0f90*/  BSYNC B1 ;  /* 0x0000000000017941 */ /* 0x000fea0003800000 */
.L_x_15550:
[----:B------:R-:W-:Y:S01]  /*0fa0*/  BSSY B1, `(.L_x_15552) ;  /* 0x0000005000017945 */ /* 0x000fe20003800000 */
[----:B------:R-:W-:Y:S05]  /*0fb0*/  @!P6 BRA `(.L_x_15553) ;  /* 0x000000300000e947 */ /* 0x000fea0003800000 */
[----:B-----5:R-:W-:-:S05]  /*0fc0*/  HADD2.F32 R13, -RZ, R30.H1_H1 ;  /* 0x3000001eff0d7230 */ /* 0x020fca0000004100 */
[----:B------:R-:W-:-:S04]  /*0fd0*/  FMUL.FTZ R13, R13, c[0x0][0x1ec] ;  /* 0x00007b000d0d7a20 */ /* 0x000fc80000410000 */
[----:B------:R-:W-:Y:S02]  /*0fe0*/  @P0 FADD.FTZ R13, R33, R13 ;  /* 0x0000000d210d0221 */ /* 0x000fe40000010000 */
.L_x_15553:
[----:B------:R-:W-:Y:S05]  /*0ff0*/  BSYNC B1 ;  /* 0x0000000000017941 */ /* 0x000fea0003800000 */
.L_x_15552:
[----:B------:R-:W-:Y:S01]  /*1000*/  BSSY B1, `(.L_x_15554) ;  /* 0x0000005000017945 */ /* 0x000fe20003800000 */
[----:B------:R-:W-:Y:S05]  /*1010*/  @!P6 BRA `(.L_x_15555) ;  /* 0x000000300000e947 */ /* 0x000fea0003800000 */
[----:B-----5:R-:W-:-:S05]  /*1020*/  HADD2.F32 R14, -RZ, R31.H0_H0 ;  /* 0x2000001fff0e7230 */ /* 0x020fca0000004100 */
[----:B------:R-:W-:-:S04]  /*1030*/  FMUL.FTZ R14, R14, c[0x0][0x1ec] ;  /* 0x00007b000e0e7a20 */ /* 0x000fc80000410000 */
[----:B------:R-:W-:Y:S02]  /*1040*/  @P0 FADD.FTZ R14, R34, R14 ;  /* 0x0000000e220e0221 */ /* 0x000fe40000010000 */
.L_x_15555:
[----:B------:R-:W-:Y:S05]  /*1050*/  BSYNC B1 ;  /* 0x0000000000017941 */ /* 0x000fea0003800000 */
.L_x_15554:
[----:B------:R-:W-:Y:S01]  /*1060*/  BSSY B1, `(.L_x_15556) ;  /* 0x0000005000017945 */ /* 0x000fe20003800000 */
[----:B------:R-:W-:Y:S05]  /*1070*/  @!P6 BRA `(.L_x_15557) ;  /* 0x000000300000e947 */ /* 0x000fea0003800000 */
[----:B-----5:R-:W-:-:S05]  /*1080*/  HADD2.F32 R15, -RZ, R31.H1_H1 ;  /* 0x3000001fff0f7230 */ /* 0x020fca0000004100 */
[----:B------:R-:W-:-:S04]  /*1090*/  FMUL.FTZ R15, R15, c[0x0][0x1ec] ;  /* 0x00007b000f0f7a20 */ /* 0x000fc80000410000 */
[----:B------:R-:W-:Y:S02]  /*10a0*/  @P0 FADD.FTZ R15, R35, R15 ;  /* 0x0000000f230f0221 */ /* 0x000fe40000010000 */
.L_x_15557:
[----:B------:R-:W-:Y:S05]  /*10b0*/  BSYNC B1 ;  /* 0x0000000000017941 */ /* 0x000fea0003800000 */
.L_x_15556:
[----:B------:R0:W-:Y:S01]  /*10c0*/  STG.E.128 [R94.64], R16 ;  /* 0x000000105e007986 */ /* 0x0001e2000c101d04 */
[----:B------:R-:W-:Y:S02]  /*10d0*/  IADD3 R92, R92, 0x20, RZ ;  /* 0x000000205c5c7810 */ /* 0x000fe40007ffe0ff */
[----:B------:R-:W-:Y:S01]  /*10e0*/  IADD3 R91, R91, 0x20, RZ ;  /* 0x000000205b5b7810 */ /* 0x000fe20007ffe0ff */
[----:B------:R0:W-:Y:S04]  /*10f0*/  STG.E.128 [R94.64+0x10], R12 ;  /* 0x0000100c5e007986 */ /* 0x0001e8000c101d04 */
.L_x_15541:
[----:B------:R-:W-:Y:S05]  /*1100*/  BSYNC B0 ;  /* 0x0000000000007941 */ /* 0x000fea0003800000 */
.L_x_15540:
        /* <DEDUP_REMOVED lines=40> */
[----:B-1---5:R-:W-:-:S05]  /*1390*/  HADD2.F32 R8, -RZ, R28.H0_H0 ;  /* 0x2000001cff087230 */ /* 0x022fca0000004100 */
[----:B------:R-:W-:-:S04]  /*13a0*/  FMUL.FTZ R8, R8, c[0x0][0x1ec] ;  /* 0x00007b0008087a20 */ /* 0x000fc80000410000 */
[----:B------:R-:W-:Y:S02]  /*13b0*/  @P0 FADD.FTZ R8, R36, R8 ;  /* 0x0000000824080221 */ /* 0x000fe40000010000 */
.L_x_15561:
[----:B-1----:R-:W-:Y:S05]  /*13c0*/  BSYNC B1 ;  /* 0x0000000000017941 */ /* 0x002fea0003800000 */
.L_x_15560:
[----:B------:R-:W-:Y:S01]  /*13d0*/  BSSY B1, `(.L_x_15562) ;  /* 0x0000005000017945 */ /* 0x000fe20003800000 */
[----:B------:R-:W-:Y:S05]  /*13e0*/  @!P6 BRA `(.L_x_15563) ;  /* 0x000000300000e947 */ /* 0x000fea0003800000 */
[----:B-----5:R-:W-:-:S05]  /*13f0*/  HADD2.F32 R9, -RZ, R28.H1_H1 ;  /* 0x3000001cff097230 */ /* 0x020fca0000004100 */
[----:B------:R-:W-:-:S04]  /*1400*/  FMUL.FTZ R9, R9, c[0x0][0x1ec] ;  /* 0x00007b0009097a20 */ /* 0x000fc80000410000 */
[----:B------:R-:W-:Y:S02]  /*1410*/  @P0 FADD.FTZ R9, R37, R9 ;  /* 0x0000000925090221 */ /* 0x000fe40000010000 */
.L_x_15563:
[----:B------:R-:W-:Y:S05]  /*1420*/  BSYNC B1 ;  /* 0x0000000000017941 */ /* 0x000fea0003800000 */
.L_x_15562:
[----:B------:R-:W-:Y:S01]  /*1430*/  BSSY B1, `(.L_x_15564) ;  /* 0x0000005000017945 */ /* 0x000fe20003800000 */
[----:B------:R-:W-:Y:S05]  /*1440*/  @!P6 BRA `(.L_x_15565) ;  /* 0x000000300000e947 */ /* 0x000fea0003800000 */
[----:B-----5:R-:W-:-:S05]  /*1450*/  HADD2.F32 R10, -RZ, R29.H0_H0 ;  /* 0x2000001dff0a7230 */ /* 0x020fca0000004100 */
[----:B------:R-:W-:-:S04]  /*1460*/  FMUL.FTZ R10, R10, c[0x0][0x1ec] ;  /* 0x00007b000a0a7a20 */ /* 0x000fc80000410000 */
[----:B------:R-:W-:Y:S02]  /*1470*/  @P0 FADD.FTZ R10, R38, R10 ;  /* 0x0000000a260a0221 */ /* 0x000fe40000010000 */
.L_x_15565:
[----:B------:R-:W-:Y:S05]  /*1480*/  BSYNC B1 ;  /* 0x0000000000017941 */ /* 0x000fea0003800000 */
.L_x_15564:
[----:B------:R-:W-:Y:S01]  /*1490*/  BSSY B1, `(.L_x_15566) ;  /* 0x0000005000017945 */ /* 0x000fe20003800000 */
[----:B------:R-:W-:Y:S05]  /*14a0*/  @!P6 BRA `(.L_x_15567) ;  /* 0x000000300000e947 */ /* 0x000fea0003800000 */
[----:B-----5:R-:W-:-:S05]  /*14b0*/  HADD2.F32 R11, -RZ, R29.H1_H1 ;  /* 0x3000001dff0b7230 */ /* 0x020fca0000004100 */
[----:B------:R-:W-:-:S04]  /*14c0*/  FMUL.FTZ R11, R11, c[0x0][0x1ec] ;  /* 0x00007b000b0b7a20 */ /* 0x000fc80000410000 */
[----:B------:R-:W-:Y:S02]  /*14d0*/  @P0 FADD.FTZ R11, R39, R11 ;  /* 0x0000000b270b0221 */ /* 0x000fe40000010000 */
.L_x_15567:
[----:B------:R-:W-:Y:S05]  /*14e0*/  BSYNC B1 ;  /* 0x0000000000017941 */ /* 0x000fea0003800000 */
.L_x_15566:
[----:B------:R-:W-:Y:S01]  /*14f0*/  BSSY B1, `(.L_x_15568) ;  /* 0x0000005000017945 */ /* 0x000fe20003800000 */
[----:B------:R-:W-:Y:S05]  /*1500*/  @!P6 BRA `(.L_x_15569) ;  /* 0x000000300000e947 */ /* 0x000fea0003800000 */
[----:B-----5:R-:W-:-:S05]  /*1510*/  HADD2.F32 R4, -RZ, R30.H0_H0 ;  /* 0x2000001eff047230 */ /* 0x020fca0000004100 */
[----:B------:R-:W-:-:S04]  /*1520*/  FMUL.FTZ R4, R4, c[0x0][0x1ec] ;  /* 0x00007b0004047a20 */ /* 0x000fc80000410000 */
[----:B------:R-:W-:Y:S02]  /*1530*/  @P0 FADD.FTZ R4, R32, R4 ;  /* 0x0000000420040221 */ /* 0x000fe40000010000 */
.L_x_15569:
[----:B------:R-:W-:Y:S05]  /*1540*/  BSYNC B1 ;  /* 0x0000000000017941 */ /* 0x000fea0003800000 */
.L_x_15568:
[----:B------:R-:W-:Y:S01]  /*1550*/  BSSY B1, `(.L_x_15570) ;  /* 0x0000005000017945 */ /* 0x000fe20003800000 */
[----:B------:R-:W-:Y:S05]  /*1560*/  @!P6 BRA `(.L_x_15571) ;  /* 0x000000300000e947 */ /* 0x000fea0003800000 */
[----:B-----5:R-:W-:-:S05]  /*1570*/  HADD2.F32 R5, -RZ, R30.H1_H1 ;  /* 0x3000001eff057230 */ /* 0x020fca0000004100 */
[----:B------:R-:W-:-:S04]  /*1580*/  FMUL.FTZ R5, R5, c[0x0][0x1ec] ;  /* 0x00007b0005057a20 */ /* 0x000fc80000410000 */
[----:B------:R-:W-:Y:S02]  /*1590*/  @P0 FADD.FTZ R5, R33, R5 ;  /* 0x0000000521050221 */ /* 0x000fe40000010000 */
.L_x_15571:
[----:B------:R-:W-:Y:S05]  /*15a0*/  BSYNC B1 ;  /* 0x0000000000017941 */ /* 0x000fea0003800000 */
.L_x_15570:
[----:B------:R-:W-:Y:S01]  /*15b0*/  BSSY B1, `(.L_x_15572) ;  /* 0x0000005000017945 */ /* 0x000fe20003800000 */
[----:B------:R-:W-:Y:S05]  /*15c0*/  @!P6 BRA `(.L_x_15573) ;  /* 0x000000300000e947 */ /* 0x000fea0003800000 */
[----:B-----5:R-:W-:-:S05]  /*15d0*/  HADD2.F32 R6, -RZ, R31.H0_H0 ;  /* 0x2000001fff067230 */ /* 0x020fca0000004100 */
[----:B------:R-:W-:-:S04]  /*15e0*/  FMUL.FTZ R6, R6, c[0x0][0x1ec] ;  /* 0x00007b0006067a20 */ /* 0x000fc80000410000 */
[----:B------:R-:W-:Y:S02]  /*15f0*/  @P0 FADD.FTZ R6, R34, R6 ;  /* 0x0000000622060221 */ /* 0x000fe40000010000 */
.L_x_15573:
[----:B------:R-:W-:Y:S05]  /*1600*/  BSYNC B1 ;  /* 0x0000000000017941 */ /* 0x000fea0003800000 */
.L_x_15572:
[----:B------:R-:W-:Y:S01]  /*1610*/  BSSY B1, `(.L_x_15574) ;  /* 0x0000005000017945 */ /* 0x000fe20003800000 */
[----:B------:R-:W-:Y:S05]  /*1620*/  @!P6 BRA `(.L_x_15575) ;  /* 0x000000300000e947 */ /* 0x000fea0003800000 */
[----:B-----5:R-:W-:-:S05]  /*1630*/  HADD2.F32 R7, -RZ, R31.H1_H1 ;  /* 0x3000001fff077230 */ /* 0x020fca0000004100 */
[----:B------:R-:W-:-:S04]  /*1640*/  FMUL.FTZ R7, R7, c[0x0][0x1ec] ;  /* 0x00007b0007077a20 */ /* 0x000fc80000410000 */
[----:B------:R-:W-:Y:S02]  /*1650*/  @P0 FADD.FTZ R7, R35, R7 ;  /* 0x0000000723070221 */ /* 0x000fe40000010000 */
.L_x_15575:
[----:B------:R-:W-:Y:S05]  /*1660*/  BSYNC B1 ;  /* 0x0000000000017941 */ /* 0x000fea0003800000 */
.L_x_15574:
[----:B------:R1:W-:Y:S04]  /*1670*/  STG.E.128 [R90.64], R8 ;  /* 0x000000085a007986 */ /* 0x0003e8000c101d04 */
[----:B------:R1:W-:Y:S02]  /*1680*/  STG.E.128 [R90.64+0x10], R4 ;  /* 0x000010045a007986 */ /* 0x0003e4000c101d04 */
.L_x_15559:
[----:B------:R-:W-:Y:S05]  /*1690*/  BSYNC B0 ;  /* 0x0000000000007941 */ /* 0x000fea0003800000 */
.L_x_15558:
        /* <DEDUP_REMOVED lines=30> */
.L_x_15586:
        /* <DEDUP_REMOVED lines=69> */
.L_x_15587:
        /* <DEDUP_REMOVED lines=58> */
.L_x_15581:
[----:B------:R-:W-:Y:S05]  /*2070*/  BSYNC B1 ;  /* 0x0000000000017941 */ /* 0x000fea0003800000 */
.L_x_15580:
        /* <DEDUP_REMOVED lines=34> */
.L_x_15583:
[----:B------:R-:W-:Y:S05]  /*22a0*/  BSYNC B1 ;  /* 0x0000000000017941 */ /* 0x000fea0003800000 */
.L_x_15582:
        /* <DEDUP_REMOVED lines=18> */
[----:B------:R-:W-:Y:S01]  /*23d0*/  F2FP.PACK_AB R88, R93, R88 ;  /* 0x000000585d58723e */ /* 0x000fe200000000ff */
        /* <DEDUP_REMOVED lines=13> */
.L_x_15579:
[----:B-1----:R-:W-:Y:S05]  /*24b0*/  BSYNC B0 ;  /* 0x0000000000007941 */ /* 0x002fea0003800000 */
.L_x_15578:
[----:B------:R-:W-:-:S04]  /*24c0*/  MOV R3, c[0x0][0x160] ;  /* 0x0000580000037a02 */ /* 0x000fc80000000f00 */
[----:B------:R-:W-:-:S04]  /*24d0*/  LEA R2, R3, R2, 0x2 ;  /* 0x0000000203027211 */ /* 0x000fc800078e10ff */
[----:B------:R-:W-:-:S13]  /*24e0*/  ISETP.GE.AND P0, PT, R2, c[0x0][0x164], PT ;  /* 0x0000590002007a0c */ /* 0x000fda0003f06270 */
[----:B0-----:R-:W-:Y:S01]  /*24f0*/  @P0 CALL.REL.NOINC `(.L_x_15584) ;  /* 0x0000001000000944 */ /* 0x001fe20003c00000 */
[----:B------:R-:W-:Y:S05]  /*2500*/  BRA `(.L_x_15585) ;  /* 0xffffdf7000007947 */ /* 0x000fea000383ffff */
.L_x_15584:
[----:B------:R-:W-:Y:S05]  /*2510*/  EXIT ;  /* 0x000000000000794d */ /* 0x000fea0003800000 */
.L_x_15576:
[----:B0-----:R-:W-:Y:S01]  /*2520*/  HFMA2.MMA R94, -RZ, RZ, 0, 5.9604644775390625e-08 ;  /* 0x00000001ff5e7435 */ /* 0x001fe200000001ff */
[----:B------:R-:W-:Y:S02]  /*2530*/  MOV R95, 0x1f ;  /* 0x0000001f005f7802 */ /* 0x000fe40000000f00 */
[----:B------:R-:W-:Y:S02]  /*2540*/  MOV R98, 0xffffffff ;  /* 0xffffffff00627802 */ /* 0x000fe40000000f00 */
[----:B------:R-:W-:Y:S02]  /*2550*/  MOV R92, 0x2570 ;  /* 0x00002570005c7802 */ /* 0x000fe40000000f00 */
[----:B-----5:R-:W-:Y:S05]  /*2560*/  CALL.REL.NOINC `($__internal_114_$__cuda_sm70_shflsync_bfly_p) ;  /* 0x000006b000007944 */ /* 0x020fea0003c00000 */
[----:B-1----:R-:W-:Y:S01]  /*2570*/  MOV R90, R95 ;  /* 0x0000005f005a7202 */ /* 0x002fe20000000f00 */
[----:B0-----:R-:W-:Y:S05]  /*2580*/  BRA `(.L_x_15586) ;  /* 0xfffff2f000007947 */ /* 0x001fea000383ffff */
.L_x_15577:
[----:B0-----:R-:W-:Y:S01]  /*2590*/  HFMA2.MMA R94, -RZ, RZ, 0, 1.1920928955078125e-07 ;  /* 0x00000002ff5e7435 */ /* 0x001fe200000001ff */
[----:B------:R-:W-:Y:S02]  /*25a0*/  MOV R95, 0x1f ;  /* 0x0000001f005f7802 */ /* 0x000fe40000000f00 */
[----:B------:R-:W-:Y:S02]  /*25b0*/  MOV R98, 0xffffffff ;  /* 0xffffffff00627802 */ /* 0x000fe40000000f00 */
[----:B------:R-:W-:-:S02]  /*25c0*/  MOV R92, 0x25e0 ;  /* 0x000025e0005c7802 */ /* 0x000fc40000000f00 */
[----:B-----5:R-:W-:Y:S05]  /*25d0*/  CALL.REL.NOINC `($__internal_114_$__cuda_sm70_shflsync_bfly_p) ;  /* 0x0000064000007944 */ /* 0x020fea0003c00000 */
[----:B0-----:R-:W-:Y:S01]  /*25e0*/  HFMA2.MMA R94, -RZ, RZ, 0, 2.384185791015625e-07 ;  /* 0x00000004ff5e7435 */ /* 0x001fe200000001ff */
[----:B-1----:R-:W-:Y:S01]  /*25f0*/  FADD.FTZ R91, R91, R95 ;  /* 0x0000005f5b5b7221 */ /* 0x002fe20000010000 */
[----:B------:R-:W-:-:S02]  /*2600*/  MOV R95, 0x1f ;  /* 0x0000001f005f7802 */ /* 0x000fc40000000f00 */
[----:B------:R-:W-:Y:S02]  /*2610*/  MOV R98, 0xffffffff ;  /* 0xffffffff00627802 */ /* 0x000fe40000000f00 */
[----:B------:R-:W-:Y:S02]  /*2620*/  MOV R92, 0x2640 ;  /* 0x00002640005c7802 */ /* 0x000fe40000000f00 */
[----:B------:R-:W-:Y:S05]  /*2630*/  CALL.REL.NOINC `($__internal_114_$__cuda_sm70_shflsync_bfly_p) ;  /* 0x000005e000007944 */ /* 0x000fea0003c00000 */
[----:B0-----:R-:W-:Y:S01]  /*2640*/  HFMA2.MMA R94, -RZ, RZ, 0, 4.76837158203125e-07 ;  /* 0x00000008ff5e7435 */ /* 0x001fe200000001ff */
[----:B-1----:R-:W-:Y:S01]  /*2650*/  FADD.FTZ R91, R91, R95 ;  /* 0x0000005f5b5b7221 */ /* 0x002fe20000010000 */
[----:B------:R-:W-:Y:S02]  /*2660*/  MOV R95, 0x1f ;  /* 0x0000001f005f7802 */ /* 0x000fe40000000f00 */
[----:B------:R-:W-:Y:S02]  /*2670*/  MOV R98, 0xffffffff ;  /* 0xffffffff00627802 */ /* 0x000fe40000000f00 */
[----:B------:R-:W-:Y:S02]  /*2680*/  MOV R92, 0x26a0 ;  /* 0x000026a0005c7802 */ /* 0x000fe40000000f00 */
[----:B------:R-:W-:Y:S05]  /*2690*/  CALL.REL.NOINC `($__internal_114_$__cuda_sm70_shflsync_bfly_p) ;  /* 0x0000058000007944 */ /* 0x000fea0003c00000 */
[----:B0-----:R-:W-:Y:S01]  /*26a0*/  HFMA2.MMA R94, -RZ, RZ, 0, 9.5367431640625e-07 ;  /* 0x00000010ff5e7435 */ /* 0x001fe200000001ff */
[----:B-1----:R-:W-:Y:S01]  /*26b0*/  FADD.FTZ R91, R91, R95 ;  /* 0x0000005f5b5b7221 */ /* 0x002fe20000010000 */
[----:B------:R-:W-:-:S02]  /*26c0*/  MOV R95, 0x1f ;  /* 0x0000001f005f7802 */ /* 0x000fc40000000f00 */
[----:B------:R-:W-:Y:S02]  /*26d0*/  MOV R98, 0xffffffff ;  /* 0xffffffff00627802 */ /* 0x000fe40000000f00 */
[----:B------:R-:W-:Y:S02]  /*26e0*/  MOV R92, 0x2700 ;  /* 0x00002700005c7802 */ /* 0x000fe40000000f00 */
[----:B------:R-:W-:Y:S05]  /*26f0*/  CALL.REL.NOINC `($__internal_114_$__cuda_sm70_shflsync_bfly_p) ;  /* 0x0000052000007944 */ /* 0x000fea0003c00000 */
        /* <DEDUP_REMOVED lines=55> */
[----:B------:R-:W-:Y:S05]  /*2a70*/  CALL.REL.NOINC `($__internal_114_$__cuda_sm70_shflsync_bfly_p) ;  /* 0x000001a000007944 */ /* 0x000fea0003c00000 */
[----:B0-----:R-:W-:Y:S01]  /*2a80*/  HFMA2.MMA R94, -RZ, RZ, 0, 1.1920928955078125e-07 ;  /* 0x00000002ff5e7435 */ /* 0x001fe200000001ff */
[----:B-1----:R-:W-:Y:S01]  /*2a90*/  FADD.FTZ R91, R91, R95 ;  /* 0x0000005f5b5b7221 */ /* 0x002fe20000010000 */
[----:B------:R-:W-:Y:S02]  /*2aa0*/  MOV R95, 0x1f ;  /* 0x0000001f005f7802 */ /* 0x000fe40000000f00 */
[----:B------:R-:W-:Y:S02]  /*2ab0*/  MOV R98, 0xffffffff ;  /* 0xffffffff00627802 */ /* 0x000fe40000000f00 */
[----:B------:R-:W-:Y:S02]  /*2ac0*/  MOV R92, 0x2ae0 ;  /* 0x00002ae0005c7802 */ /* 0x000fe40000000f00 */
[----:B------:R-:W-:Y:S05]  /*2ad0*/  CALL.REL.NOINC `($__internal_114_$__cuda_sm70_shflsync_bfly_p) ;  /* 0x0000014000007944 */ /* 0x000fea0003c00000 */
[----:B0-----:R-:W-:Y:S01]  /*2ae0*/  HFMA2.MMA R94, -RZ, RZ, 0, 2.384185791015625e-07 ;  /* 0x00000004ff5e7435 */ /* 0x001fe200000001ff */
[----:B-1----:R-:W-:Y:S01]  /*2af0*/  FADD.FTZ R91, R91, R95 ;  /* 0x0000005f5b5b7221 */ /* 0x002fe20000010000 */
[----:B------:R-:W-:Y:S02]  /*2b00*/  MOV R95, 0x1f ;  /* 0x0000001f005f7802 */ /* 0x000fe40000000f00 */
[----:B------:R-:W-:-:S02]  /*2b10*/  MOV R98, 0xffffffff ;  /* 0xffffffff00627802 */ /* 0x000fc40000000f00 */
        /* <DEDUP_REMOVED lines=8> */
[----:B-1----:R-:W-:Y:S01]  /*2ba0*/  FADD.FTZ R96, R91, R95 ;  /* 0x0000005f5b607221 */ /* 0x002fe20000010000 */
[----:B0-----:R-:W-:Y:S01]  /*2bb0*/  HFMA2.MMA R94, -RZ, RZ, 0, 9.5367431640625e-07 ;  /* 0x00000010ff5e7435 */ /* 0x001fe200000001ff */
[----:B------:R-:W-:Y:S02]  /*2bc0*/  MOV R95, 0x1f ;  /* 0x0000001f005f7802 */ /* 0x000fe40000000f00 */
[----:B------:R-:W-:-:S02]  /*2bd0*/  MOV R98, 0xffffffff ;  /* 0xffffffff00627802 */ /* 0x000fc40000000f00 */
[----:B------:R-:W-:Y:S02]  /*2be0*/  MOV R91, R96 ;  /* 0x00000060005b7202 */ /* 0x000fe40000000f00 */
[----:B------:R-:W-:Y:S02]  /*2bf0*/  MOV R92, 0x2c10 ;  /* 0x00002c10005c7802 */ /* 0x000fe40000000f00 */
[----:B------:R-:W-:Y:S05]  /*2c00*/  CALL.REL.NOINC `($__internal_114_$__cuda_sm70_shflsync_bfly_p) ;  /* 0x0000001000007944 */ /* 0x000fea0003c00000 */
[----:B01----:R-:W-:Y:S05]  /*2c10*/  BRA `(.L_x_15587) ;  /* 0xfffff0b000007947 */ /* 0x003fea000383ffff */
        .weak           $__internal_114_$__cuda_sm70_shflsync_bfly_p
        .type           $__internal_114_$__cuda_sm70_shflsync_bfly_p,@function
        .size           $__internal_114_$__cuda_sm70_shflsync_bfly_p,(.L_x_22282 - $__internal_114_$__cuda_sm70_shflsync_bfly_p)
$__internal_114_$__cuda_sm70_shflsync_bfly_p:
[----:B------:R-:W-:Y:S01]  /*2c20*/  HFMA2.MMA R93, -RZ, RZ, 0, 0 ;  /* 0x00000000ff5d7435 */ /* 0x000fe200000001ff */
[----:B------:R-:W-:Y:S04]  /*2c30*/  WARPSYNC R98 ;  /* 0x0000006200007348 */ /* 0x000fe80003800000 */
[----:B------:R0:W1:Y:S01]  /*2c40*/  SHFL.BFLY PT, R95, R91, R94, R95 ;  /* 0x0c00005e5b5f7389 */ /* 0x00006200000e005f */
[----:B------:R-:W-:Y:S05]  /*2c50*/  RET.REL.NODEC R92 `(_ZN10layer_norm13ln_fwd_kernelINS_13Kernel_traitsIf6__halffS2_fjLj768ELj1ELj4ELj1ELj16ENS_18Kernel_traits_baseILj768EfS2_fS2_fjLj128EEEEELb0ELb0ELb1ELb0EEEvNS_9FwdParamsE) ;  /* 0xffffd3a05c007950 */ /* 0x000fea0003c3ffff */
.L_x_15588:
        /* <DEDUP_REMOVED lines=10> */
.L_x_22282:


//--------------------- .text._ZN10layer_norm13ln_fwd_kernelINS_13Kernel_traitsIf6__halffS2_fjLj768ELj1ELj4ELj1ELj16ENS_18Kernel_traits_baseILj768EfS2_fS2_fjLj128EEEEELb0ELb0ELb1ELb1EEEvNS_9FwdParamsE --------------------------
	.section	.text._ZN10layer_norm13ln_fwd_kernelINS_13Kernel_traitsIf6__halffS2_fjLj768ELj1ELj4ELj1ELj16ENS_18Kernel_traits_baseILj768EfS2_fS2_fjLj128EEEEELb0ELb0ELb1ELb1EEEvNS_9FwdParamsE,"ax",@progbits
	.sectioninfo	@"SHI_REGISTERS=96"
	.align	128
        .global         _ZN10layer_norm13ln_fwd_kernelINS_13Kernel_traitsIf6__halffS2_fjLj768ELj1ELj4ELj1ELj16ENS_18Kernel_traits_baseILj768EfS2_fS2_fjLj128EEEEELb0ELb0ELb1ELb1EEEvNS_9FwdParamsE
        .type           _ZN10layer_norm13ln_fwd_kernelINS_13Kernel_traitsIf6__halffS2_fjLj768ELj1ELj4ELj1ELj16ENS_18Kernel_traits_baseILj768EfS2_fS2_fjLj128EEEEELb0ELb0ELb1ELb1EEEvNS_9FwdParamsE,@function
        .size           _ZN10layer_norm13ln_fwd_kernelINS_13Kernel_traitsIf6__halffS2_fjLj768ELj1ELj4ELj1ELj16ENS_18Kernel_traits_baseILj768EfS2_fS2_fjLj128EEEEELb0ELb0ELb1ELb1EEEvNS_9FwdParamsE,(.L_x_22283 - _ZN10layer_norm13ln_fwd_kernelINS_13Kernel_traitsIf6__halffS2_fjLj768ELj1ELj4ELj1ELj16ENS_18Kernel_traits_baseILj768EfS2_fS2_fjLj128EEEEELb0ELb0ELb1ELb1EEEvNS_9FwdParamsE)
        .other          _ZN10layer_norm13ln_fwd_kernelINS_13Kernel_traitsIf6__halffS2_fjLj768ELj1ELj4ELj1ELj16ENS_18Kernel_traits_baseILj768EfS2_fS2_fjLj128EEEEELb0ELb0ELb1ELb1EEEvNS_9FwdParamsE,@"STO_CUDA_ENTRY STV_DEFAULT"
_ZN10layer_norm13ln_fwd_kernelINS_13Kernel_traitsIf6__halffS2_fjLj768ELj1ELj4ELj1ELj16ENS_18Kernel_traits_baseILj768EfS2_fS2_fjLj128EEEEELb0ELb0ELb1ELb1EEEvNS_9FwdParamsE:
.text._ZN10layer_norm13ln_fwd_kernelINS_13Kernel_traitsIf6__halffS2_fjLj768ELj1ELj4ELj1ELj16ENS_18Kernel_traits_baseILj768EfS2_fS2_fjLj128EEEEELb0ELb0ELb1ELb1EEEvNS_9FwdParamsE:
        /* <DEDUP_REMOVED lines=43> */
.L_x_15642:
        /* <DEDUP_REMOVED lines=59> */
.L_x_15590:
[----:B------:R-:W-:Y:S05]  /*0660*/  BSYNC B0 ;  /* 0x0000000000007941 */ /* 0x000fea0003800000 */
.L_x_15589:
[----:B------:R-:W-:Y:S01]  /*0670*/  BSSY B0, `(.L_x_15591) ;  /* 0x0000005000007945 */ /* 0x000fe20003800000 */
[----:B------:R-:W-:Y:S05]  /*0680*/  @!P6 BRA `(.L_x_15592) ;  /* 0x000000300000e947 */ /* 0x000fea0003800000 */
[----:B-----5:R-:W-:-:S05]  /*0690*/  HADD2.F32 R25, -RZ, R28.H1_H1 ;  /* 0x3000001cff197230 */ /* 0x020fca0000004100 */
[----:B------:R-:W-:-:S04]  /*06a0*/  FMUL.FTZ R25, R25, c[0x0][0x1ec] ;  /* 0x00007b0019197a20 */ /* 0x000fc80000410000 */
[----:B------:R-:W-:Y:S02]  /*06b0*/  @P0 FADD.FTZ R25, R37, R25 ;  /* 0x0000001925190221 */ /* 0x000fe40000010000 */
.L_x_15592:
[----:B------:R-:W-:Y:S05]  /*06c0*/  BSYNC B0 ;  /* 0x0000000000007941 */ /* 0x000fea0003800000 */
.L_x_15591:
[----:B------:R-:W-:Y:S01]  /*06d0*/  BSSY B0, `(.L_x_15593) ;  /* 0x0000005000007945 */ /* 0x000fe20003800000 */
[----:B------:R-:W-:Y:S05]  /*06e0*/  @!P6 BRA `(.L_x_15594) ;  /* 0x000000300000e947 */ /* 0x000fea0003800000 */
[----:B-----5:R-:W-:-:S05]  /*06f0*/  HADD2.F32 R26, -RZ, R29.H0_H0 ;  /* 0x2000001dff1a7230 */ /* 0x020fca0000004100 */
[----:B------:R-:W-:-:S04]  /*0700*/  FMUL.FTZ R26, R26, c[0x0][0x1ec] ;  /* 0x00007b001a1a7a20 */ /* 0x000fc80000410000 */
[----:B------:R-:W-:Y:S02]  /*0710*/  @P0 FADD.FTZ R26, R38, R26 ;  /* 0x0000001a261a0221 */ /* 0x000fe40000010000 */
.L_x_15594:
[----:B------:R-:W-:Y:S05]  /*0720*/  BSYNC B0 ;  /* 0x0000000000007941 */ /* 0x000fea0003800000 */
.L_x_15593:
[----:B------:R-:W-:Y:S01]  /*0730*/  BSSY B0, `(.L_x_15595) ;  /* 0x0000005000007945 */ /* 0x000fe20003800000 */
[----:B------:R-:W-:Y:S05]  /*0740*/  @!P6 BRA `(.L_x_15596) ;  /* 0x000000300000e947 */ /* 0x000fea0003800000 */
[----:B-----5:R-:W-:-:S05]  /*0750*/  HADD2.F32 R27, -RZ, R29.H1_H1 ;  /* 0x3000001dff1b7230 */ /* 0x020fca0000004100 */
[----:B------:R-:W-:-:S04]  /*0760*/  FMUL.FTZ R27, R27, c[0x0][0x1ec] ;  /* 0x00007b001b1b7a20 */ /* 0x000fc80000410000 */
[----:B------:R-:W-:Y:S02]  /*0770*/  @P0 FADD.FTZ R27, R39, R27 ;  /* 0x0000001b271b0221 */ /* 0x000fe40000010000 */
.L_x_15596:
[----:B------:R-:W-:Y:S05]  /*0780*/  BSYNC B0 ;  /* 0x0000000000007941 */ /* 0x000fea0003800000 */
.L_x_15595:
[----:B------:R-:W-:Y:S01]  /*0790*/  BSSY B0, `(.L_x_15597) ;  /* 0x0000005000007945 */ /* 0x000fe20003800000 */
[----:B------:R-:W-:Y:S05]  /*07a0*/  @!P6 BRA `(.L_x_15598) ;  /* 0x000000300000e947 */ /* 0x000fea0003800000 */
[----:B-----5:R-:W-:-:S05]  /*07b0*/  HADD2.F32 R20, -RZ, R30.H0_H0 ;  /* 0x2000001eff147230 */ /* 0x020fca0000004100 */
[----:B------:R-:W-:-:S04]  /*07c0*/  FMUL.FTZ R20, R20, c[0x0][0x1ec] ;  /* 0x00007b0014147a20 */ /* 0x000fc80000410000 */
[----:B------:R-:W-:Y:S02]  /*07d0*/  @P0 FADD.FTZ R20, R32, R20 ;  /* 0x0000001420140221 */ /* 0x000fe40000010000 */
.L_x_15598:
[----:B------:R-:W-:Y:S05]  /*07e0*/  BSYNC B0 ;  /* 0x0000000000007941 */ /* 0x000fea0003800000 */
.L_x_15597:
[----:B------:R-:W-:Y:S01]  /*07f0*/  BSSY B0, `(.L_x_15599) ;  /* 0x0000005000007945 */ /* 0x000fe20003800000 */
[----:B------:R-:W-:Y:S05]  /*0800*/  @!P6 BRA `(.L_x_15600) ;  /* 0x000000300000e947 */ /* 0x000fea0003800000 */
[----:B-----5:R-:W-:-:S05]  /*0810*/  HADD2.F32 R21, -RZ, R30.H1_H1 ;  /* 0x3000001eff157230 */ /* 0x020fca0000004100 */
[----:B------:R-:W-:-:S04]  /*0820*/  FMUL.FTZ R21, R21, c[0x0][0x1ec] ;  /* 0x00007b0015157a20 */ /* 0x000fc80000410000 */
[----:B------:R-:W-:Y:S02]  /*0830*/  @P0 FADD.FTZ R21, R33, R21 ;  /* 0x0000001521150221 */ /* 0x000fe40000010000 */
.L_x_15600:
[----:B------:R-:W-:Y:S05]  /*0840*/  BSYNC B0 ;  /* 0x0000000000007941 */ /* 0x000fea0003800000 */
.L_x_15599:
[----:B------:R-:W-:Y:S01]  /*0850*/  BSSY B0, `(.L_x_15601) ;  /* 0x0000005000007945 */ /* 0x000fe20003800000 */
[----:B------:R-:W-:Y:S05]  /*0860*/  @!P6 BRA `(.L_x_15602) ;  /* 0x000000300000e947 */ /* 0x000fea0003800000 */
[----:B-----5:R-:W-:-:S05]  /*0870*/  HADD2.F32 R22, -RZ, R31.H0_H0 ;  /* 0x2000001fff167230 */ /* 0x020fca0000004100 */
[----:B------:R-:W-:-:S04]  /*0880*/  FMUL.FTZ R22, R22, c[0x0][0x1ec] ;  /* 0x00007b0016167a20 */ /* 0x000fc80000410000 */
[----:B------:R-:W-:Y:S02]  /*0890*/  @P0 FADD.FTZ R22, R34, R22 ;  /* 0x0000001622160221 */ /* 0x000fe40000010000 */
.L_x_15602:
[----:B------:R-:W-:Y:S05]  /*08a0*/  BSYNC B0 ;  /* 0x0000000000007941 */ /* 0x000fea0003800000 */
.L_x_15601:
[----:B------:R-:W-:Y:S01]  /*08b0*/  BSSY B0, `(.L_x_15603) ;  /* 0x0000005000007945 */ /* 0x000fe20003800000 */
[----:B------:R-:W-:Y:S05]  /*08c0*/  @!P6 BRA `(.L_x_15604) ;  /* 0x000000300000e947 */ /* 0x000fea0003800000 */
[----:B-----5:R-:W-:-:S05]  /*08d0*/  HADD2.F32 R23, -RZ, R31.H1_H1 ;  /* 0x3000001fff177230 */ /* 0x020fca0000004100 */
[----:B------:R-:W-:-:S04]  /*08e0*/  FMUL.FTZ R23, R23, c[0x0][0x1ec] ;  /* 0x00007b0017177a20 */ /* 0x000fc80000410000 */
[----:B------:R-:W-:Y:S02]  /*08f0*/  @P0 FADD.FTZ R23, R35, R23 ;  /* 0x0000001723170221 */ /* 0x000fe40000010000 */
.L_x_15604:
[----:B------:R-:W-:Y:S05]  /*0900*/  BSYNC B0 ;  /* 0x0000000000007941 */ /* 0x000fea0003800000 */
.L_x_15603:
        /* <DEDUP_REMOVED lines=37> */
[----:B----45:R-:W-:-:S05]  /*0b60*/  HADD2.F32 R16, -RZ, R28.H0_H0 ;  /* 0x2000001cff107230 */ /* 0x030fca0000004100 */
[----:B------:R-:W-:-:S04]  /*0b70*/  FMUL.FTZ R16, R16, c[0x0][0x1ec] ;  /* 0x00007b0010107a20 */ /* 0x000fc80000410000 */
[----:B------:R-:W-:Y:S02]  /*0b80*/  @P0 FADD.FTZ R16, R36, R16 ;  /* 0x0000001024100221 */ /* 0x000fe40000010000 */
.L_x_15606:
[----:B----4-:R-:W-:Y:S05]  /*0b90*/  BSYNC B0 ;  /* 0x0000000000007941 */ /* 0x010fea0003800000 */
.L_x_15605:
[----:B------:R-:W-:Y:S01]  /*0ba0*/  BSSY B0, `(.L_x_15607) ;  /* 0x0000005000007945 */ /* 0x000fe20003800000 */
[----:B------:R-:W-:Y:S05]  /*0bb0*/  @!P6 BRA `(.L_x_15608) ;  /* 0x000000300000e947 */ /* 0x000fea0003800000 */
[----:B-----5:R-:W-:-:S05]  /*0bc0*/  HADD2.F32 R17, -RZ, R28.H1_H1 ;  /* 0x3000001cff117230 */ /* 0x020fca0000004100 */
[----:B------:R-:W-:-:S04]  /*0bd0*/  FMUL.FTZ R17, R17, c[0x0][0x1ec] ;  /* 0x00007b0011117a20 */ /* 0x000fc80000410000 */
[----:B------:R-:W-:Y:S02]  /*0be0*/  @P0 FADD.FTZ R17, R37, R17 ;  /* 0x0000001125110221 */ /* 0x000fe40000010000 */
.L_x_15608:
[----:B------:R-:W-:Y:S05]  /*0bf0*/  BSYNC B0 ;  /* 0x0000000000007941 */ /* 0x000fea0003800000 */
.L_x_15607:
[----:B------:R-:W-:Y:S01]  /*0c00*/  BSSY B0, `(.L_x_15609) ;  /* 0x0000005000007945 */ /* 0x000fe20003800000 */
[----:B------:R-:W-:Y:S05]  /*0c10*/  @!P6 BRA `(.L_x_15610) ;  /* 0x000000300000e947 */ /* 0x000fea0003800000 */
[----:B-----5:R-:W-:-:S05]  /*0c20*/  HADD2.F32 R18, -RZ, R29.H0_H0 ;  /* 0x2000001dff127230 */ /* 0x020fca0000004100 */
[----:B------:R-:W-:-:S04]  /*0c30*/  FMUL.FTZ R18, R18, c[0x0][0x1ec] ;  /* 0x00007b0012127a20 */ /* 0x000fc80000410000 */
[----:B------:R-:W-:Y:S02]  /*0c40*/  @P0 FADD.FTZ R18, R38, R18 ;  /* 0x0000001226120221 */ /* 0x000fe40000010000 */
.L_x_15610:
[----:B------:R-:W-:Y:S05]  /*0c50*/  BSYNC B0 ;  /* 0x0000000000007941 */ /* 0x000fea0003800000 */
.L_x_15609:
[----:B------:R-:W-:Y:S01]  /*0c60*/  BSSY B0, `(.L_x_15611) ;  /* 0x0000005000007945 */ /* 0x000fe20003800000 */
[----:B------:R-:W-:Y:S05]  /*0c70*/  @!P6 BRA `(.L_x_15612) ;  /* 0x000000300000e947 */ /* 0x000fea0003800000 */
[----:B-----5:R-:W-:-:S05]  /*0c80*/  HADD2.F32 R19, -RZ, R29.H1_H1 ;  /* 0x3000001dff137230 */ /* 0x020fca0000004100 */
[----:B------:R-:W-:-:S04]  /*0c90*/  FMUL.FTZ R19, R19, c[0x0][0x1ec] ;  /* 0x00007b0013137a20 */ /* 0x000fc80000410000 */
[----:B------:R-:W-:Y:S02]  /*0ca0*/  @P0 FADD.FTZ R19, R39, R19 ;  /* 0x0000001327130221 */ /* 0x000fe40000010000 */
.L_x_15612:
[----:B------:R-:W-:Y:S05]  /*0cb0*/  BSYNC B0 ;  /* 0x0000000000007941 */ /* 0x000fea0003800000 */
.L_x_15611:
[----:B------:R-:W-:Y:S01]  /*0cc0*/  BSSY B0, `(.L_x_15613) ;  /* 0x0000005000007945 */ /* 0x000fe20003800000 */
[----:B------:R-:W-:Y:S05]  /*0cd0*/  @!P6 BRA `(.L_x_15614) ;  /* 0x000000300000e947 */ /* 0x000fea0003800000 */
[----:B-----5:R-:W-:-:S05]  /*0ce0*/  HADD2.F32 R12, -RZ, R30.H0_H0 ;  /* 0x2000001eff0c7230 */ /* 0x020fca0000004100 */
[----:B------:R-:W-:-:S04]  /*0cf0*/  FMUL.FTZ R12, R12, c[0x0][0x1ec] ;  /* 0x00007b000c0c7a20 */ /* 0x000fc80000410000 */
[----:B------:R-:W-:Y:S02]  /*0d00*/  @P0 FADD.FTZ R12, R32, R12 ;  /* 0x0000000c200c0221 */ /* 0x000fe40000010000 */
.L_x_15614:
[----:B------:R-:W-:Y:S05]  /*0d10*/  BSYNC B0 ;  /* 0x0000000000007941 */ /* 0x000fea0003800000 */
.L_x_15613:
[----:B------:R-:W-:Y:S01]  /*0d20*/  BSSY B0, `(.L_x_15615) ;  /* 0x0000005000007945 */ /* 0x000fe20003800000 */
[----:B------:R-:W-:Y:S05]  /*0d30*/  @!P6 BRA `(.L_x_15616) ;  /* 0x000000300000e947 */ /* 0x000fea0003800000 */
[----:B-----5:R-:W-:-:S05]  /*0d40*/  HADD2.F32 R13, -RZ, R30.H1_H1 ;  /* 0x3000001eff0d7230 */ /* 0x020fca0000004100 */
[----:B------:R-:W-:-:S04]  /*0d50*/  FMUL.FTZ R13, R13, c[0x0][0x1ec] ;  /* 0x00007b000d0d7a20 */ /* 0x000fc80000410000 */
[----:B------:R-:W-:Y:S02]  /*0d60*/  @P0 FADD.FTZ R13, R33, R13 ;  /* 0x0000000d210d0221 */ /* 0x000fe40000010000 */
.L_x_15616:
[----:B------:R-:W-:Y:S05]  /*0d70*/  BSYNC B0 ;  /* 0x0000000000007941 */ /* 0x000fea0003800000 */
.L_x_15615:
[----:B------:R-:W-:Y:S01]  /*0d80*/  BSSY B0, `(.L_x_15617) ;  /* 0x0000005000007945 */ /* 0x000fe20003800000 */
[----:B------:R-:W-:Y:S05]  /*0d90*/  @!P6 BRA `(.L_x_15618) ;  /* 0x000000300000e947 */ /* 0x000fea0003800000 */
[----:B-----5:R-:W-:-:S05]  /*0da0*/  HADD2.F32 R14, -RZ, R31.H0_H0 ;  /* 0x2000001fff0e7230 */ /* 0x020fca0000004100 */
[----:B------:R-:W-:-:S04]  /*0db0*/  FMUL.FTZ R14, R14, c[0x0][0x1ec] ;  /* 0x00007b000e0e7a20 */ /* 0x000fc80000410000 */
[----:B------:R-:W-:Y:S02]  /*0dc0*/  @P0 FADD.FTZ R14, R34, R14 ;  /* 0x0000000e220e0221 */ /* 0x000fe40000010000 */
.L_x_15618:
[----:B------:R-:W-:Y:S05]  /*0dd0*/  BSYNC B0 ;  /* 0x0000000000007941 */ /* 0x000fea0003800000 */
.L_x_15617:
[----:B------:R-:W-:Y:S01]  /*0de0*/  BSSY B0, `(.L_x_15619) ;  /* 0x0000005000007945 */ /* 0x000fe20003800000 */
[----:B------:R-:W-:Y:S05]  /*0df0*/  @!P6 BRA `(.L_x_15620) ;  /* 0x000000300000e947 */ /* 0x000fea0003800000 */
[----:B-----5:R-:W-:-:S05]  /*0e00*/  HADD2.F32 R15, -RZ, R31.H1_H1 ;  /* 0x3000001fff0f7230 */ /* 0x020fca0000004100 */
[----:B------:R-:W-:-:S04]  /*0e10*/  FMUL.FTZ R15, R15, c[0x0][0x1ec] ;  /* 0x00007b000f0f7a20 */ /* 0x000fc80000410000 */
[----:B------:R-:W-:Y:S02]  /*0e20*/  @P0 FADD.FTZ R15, R35, R15 ;  /* 0x0000000f230f0221 */ /* 0x000fe40000010000 */
.L_x_15620:
[----:B------:R-:W-:Y:S05]  /*0e30*/  BSYNC B0 ;  /* 0x0000000000007941 */ /* 0x000fea0003800000 */
.L_x_15619:
        /* <DEDUP_REMOVED lines=37> */
.L_x_15622:
[----:B------:R-:W-:Y:S05]  /*1090*/  BSYNC B0 ;  /* 0x0000000000007941 */ /* 0x000fea0003800000 */
.L_x_15621:
[----:B------:R-:W-:Y:S01]  /*10a0*/  BSSY B0, `(.L_x_15623) ;  /* 0x0000005000007945 */ /* 0x000fe20003800000 */
[----:B------:R-:W-:Y:S05]  /*10b0*/  @!P6 BRA `(.L_x_15624) ;  /* 0x000000300000e947 */ /* 0x000fea0003800000 */
[----:B-----5:R-:W-:-:S05]  /*10c0*/  HADD2.F32 R9, -RZ, R28.H1_H1 ;  /* 0x3000001cff097230 */ /* 0x020fca0000004100 */
[----:B------:R-:W-:-:S04]  /*10d0*/  FMUL.FTZ R9, R9, c[0x0][0x1ec] ;  /* 0x00007b0009097a20 */ /* 0x000fc80000410000 */
[----:B------:R-:W-:Y:S02]  /*10e0*/  @P0 FADD.FTZ R9, R37, R9 ;  /* 0x0000000925090221 */ /* 0x000fe40000010000 */
.L_x_15624:
[----:B------:R-:W-:Y:S05]  /*10f0*/  BSYNC B0 ;  /* 0x0000000000007941 */ /* 0x000fea0003800000 */
.L_x_15623:
[----:B------:R-:W-:Y:S01]  /*1100*/  BSSY B0, `(.L_x_15625) ;  /* 0x0000005000007945 */ /* 0x000fe20003800000 */
[----:B------:R-:W-:Y:S05]  /*1110*/  @!P6 BRA `(.L_x_15626) ;  /* 0x000000300000e947 */ /* 0x000fea0003800000 */
[----:B-----5:R-:W-:-:S05]  /*1120*/  HADD2.F32 R10, -RZ, R29.H0_H0 ;  /* 0x2000001dff0a7230 */ /* 0x020fca0000004100 */
[----:B------:R-:W-:-:S04]  /*1130*/  FMUL.FTZ R10, R10, c[0x0][0x1ec] ;  /* 0x00007b000a0a7a20 */ /* 0x000fc80000410000 */
[----:B------:R-:W-:Y:S02]  /*1140*/  @P0 FADD.FTZ R10, R38, R10 ;  /* 0x0000000a260a0221 */ /* 0x000fe40000010000 */
.L_x_15626:
[----:B------:R-:W-:Y:S05]  /*1150*/  BSYNC B0 ;  /* 0x0000000000007941 */ /* 0x000fea0003800000 */
.L_x_15625:
[----:B------:R-:W-:Y:S01]  /*1160*/  BSSY B0, `(.L_x_15627) ;  /* 0x0000005000007945 */ /* 0x000fe20003800000 */
[----:B------:R-:W-:Y:S05]  /*1170*/  @!P6 BRA `(.L_x_15628) ;  /* 0x000000300000e947 */ /* 0x000fea0003800000 */
[----:B-----5:R-:W-:-:S05]  /*1180*/  HADD2.F32 R11, -RZ, R29.H1_H1 ;  /* 0x3000001dff0b7230 */ /* 0x020fca0000004100 */
[----:B------:R-:W-:-:S04]  /*1190*/  FMUL.FTZ R11, R11, c[0x0][0x1ec] ;  /* 0x00007b000b0b7a20 */ /* 0x000fc80000410000 */
[----:B------:R-:W-:Y:S02]  /*11a0*/  @P0 FADD.FTZ R11, R39, R11 ;  /* 0x0000000b270b0221 */ /* 0x000fe40000010000 */
.L_x_15628:
[----:B------:R-:W-:Y:S05]  /*11b0*/  BSYNC B0 ;  /* 0x0000000000007941 */ /* 0x000fea0003800000 */
.L_x_15627:
[----:B------:R-:W-:Y:S01]  /*11c0*/  BSSY B0, `(.L_x_15629) ;  /* 0x0000005000007945 */ /* 0x000fe20003800000 */
[----:B------:R-:W-:Y:S05]  /*11d0*/  @!P6 BRA `(.L_x_15630) ;  /* 0x000000300000e947 */ /* 0x000fea0003800000 */
[----:B-----5:R-:W-:-:S05]  /*11e0*/  HADD2.F32 R4, -RZ, R30.H0_H0 ;  /* 0x2000001eff047230 */ /* 0x020fca0000004100 */
[----:B------:R-:W-:-:S04]  /*11f0*/  FMUL.FTZ R4, R4, c[0x0][0x1ec] ;  /* 0x00007b0004047a20 */ /* 0x000fc80000410000 */
[----:B------:R-:W-:Y:S02]  /*1200*/  @P0 FADD.FTZ R4, R32, R4 ;  /* 0x0000000420040221 */ /* 0x000fe40000010000 */
.L_x_15630:
[----:B------:R-:W-:Y:S05]  /*1210*/  BSYNC B0 ;  /* 0x0000000000007941 */ /* 0x000fea0003800000 */
.L_x_15629:
[----:B------:R-:W-:Y:S01]  /*1220*/  BSSY B0, `(.L_x_15631) ;  /* 0x0000005000007945 */ /* 0x000fe20003800000 */
[----:B------:R-:W-:Y:S05]  /*1230*/  @!P6 BRA `(.L_x_15632) ;  /* 0x000000300000e947 */ /* 0x000fea0003800000 */
[----:B-----5:R-:W-:-:S05]  /*1240*/  HADD2.F32 R5, -RZ, R30.H1_H1 ;  /* 0x3000001eff057230 */ /* 0x020fca0000004100 */
[----:B------:R-:W-:-:S04]  /*1250*/  FMUL.FTZ R5, R5, c[0x0][0x1ec] ;  /* 0x00007b0005057a20 */ /* 0x000fc80000410000 */
[----:B------:R-:W-:Y:S02]  /*1260*/  @P0 FADD.FTZ R5, R33, R5 ;  /* 0x0000000521050221 */ /* 0x000fe40000010000 */
.L_x_15632:
[----:B------:R-:W-:Y:S05]  /*1270*/  BSYNC B0 ;  /* 0x0000000000007941 */ /* 0x000fea0003800000 */
.L_x_15631:
[----:B------:R-:W-:Y:S01]  /*1280*/  BSSY B0, `(.L_x_15633) ;  /* 0x0000005000007945 */ /* 0x000fe20003800000 */
[----:B------:R-:W-:Y:S05]  /*1290*/  @!P6 BRA `(.L_x_15634) ;  /* 0x000000300000e947 */ /* 0x000fea0003800000 */
[----:B-----5:R-:W-:-:S05]  /*12a0*/  HADD2.F32 R6, -RZ, R31.H0_H0 ;  /* 0x2000001fff067230 */ /* 0x020fca0000004100 */
[----:B------:R-:W-:-:S04]  /*12b0*/  FMUL.FTZ R6, R6, c[0x0][0x1ec] ;  /* 0x00007b0006067a20 */ /* 0x000fc80000410000 */
[----:B------:R-:W-:Y:S02]  /*12c0*/  @P0 FADD.FTZ R6, R34, R6 ;  /* 0x0000000622060221 */ /* 0x000fe40000010000 */
.L_x_15634:
[----:B------:R-:W-:Y:S05]  /*12d0*/  BSYNC B0 ;  /* 0x0000000000007941 */ /* 0x000fea0003800000 */
.L_x_15633:
[----:B------:R-:W-:Y:S01]  /*12e0*/  BSSY B0, `(.L_x_15635) ;  /* 0x0000005000007945 */ /* 0x000fe20003800000 */
[----:B------:R-:W-:Y:S05]  /*12f0*/  @!P6 BRA `(.L_x_15636) ;  /* 0x000000300000e947 */ /* 0x000fea0003800000 */
[----:B-----5:R-:W-:-:S05]  /*1300*/  HADD2.F32 R7, -RZ, R31.H1_H1 ;  /* 0x3000001fff077230 */ /* 0x020fca0000004100 */
[----:B------:R-:W-:-:S04]  /*1310*/  FMUL.FTZ R7, R7, c[0x0][0x1ec] ;  /* 0x00007b0007077a20 */ /* 0x000fc80000410000 */
[----:B------:R-:W-:Y:S02]  /*1320*/  @P0 FADD.FTZ R7, R35, R7 ;  /* 0x0000000723070221 */ /* 0x000fe40000010000 */
.L_x_15636:
[----:B------:R-:W-:Y:S05]  /*1330*/  BSYNC B0 ;  /* 0x0000000000007941 */ /* 0x000fea0003800000 */
.L_x_15635:
        /* <DEDUP_REMOVED lines=31> */
.L_x_15643:
        /* <DEDUP_REMOVED lines=68> */
.L_x_15644:
        /* <DEDUP_REMOVED lines=44> */
[----:B------:R-:W-:Y:S01]  /*1c30*/  F2FP.PACK_AB R8, R23, R8 ;  /* 0x000000081708723e */ /* 0x000fe200000000ff */
        /* <DEDUP_REMOVED lines=15> */
[----:B------:R-:W-:Y:S01]  /*1d30*/  F2FP.PACK_AB R15, R15, R14 ;  /* 0x0000000e0f0f723e */ /* 0x000fe200000000ff */
[----:B------:R-:W-:Y:S02]  /*1d40*/  FFMA.FTZ R13, R49, R13, R73 ;  /* 0x0000000d310d7223 */ /* 0x000fe40000010049 */
[----:B------:R-:W-:-:S02]  /*1d50*/  FMUL.FTZ R19, R2, R19 ;  /* 0x0000001302137220 */ /* 0x000fc40000410000 */
[----:B------:R-:W-:Y:S01]  /*1d60*/  FMUL.FTZ R18, R2, R9 ;  /* 0x0000000902127220 */ /* 0x000fe20000410000 */
[----:B------:R-:W-:Y:S01]  /*1d70*/  SHF.R.S32.HI R9, RZ, 0x1f, R92 ;  /* 0x0000001fff097819 */ /* 0x000fe2000001145c */
[----:B------:R-:W-:Y:S01]  /*1d80*/  FFMA.FTZ R0, R52, R0, R76 ;  /* 0x0000000034007223 */ /* 0x000fe2000001004c */
[----:B------:R-:W-:Y:S01]  /*1d90*/  F2FP.PACK_AB R14, R13, R12 ;  /* 0x0000000c0d0e723e */ /* 0x000fe200000000ff */
[----:B------:R-:W-:Y:S01]  /*1da0*/  FFMA.FTZ R23, R53, R6, R77 ;  /* 0x0000000635177223 */ /* 0x000fe2000001004d */
[----:B------:R-:W-:Y:S01]  /*1db0*/  LEA.HI R92, R9, R92, RZ, 0x3 ;  /* 0x0000005c095c7211 */ /* 0x000fe200078f18ff */
[C---:B------:R-:W-:Y:S02]  /*1dc0*/  FMUL.FTZ R4, R2.reuse, R4 ;  /* 0x0000000402047220 */ /* 0x040fe40000410000 */
[C---:B------:R-:W-:Y:S01]  /*1dd0*/  FMUL.FTZ R5, R2.reuse, R5 ;  /* 0x0000000502057220 */ /* 0x040fe20000410000 */
[----:B------:R-:W-:Y:S01]  /*1de0*/  F2FP.PACK_AB R12, R23, R0 ;  /* 0x00000000170c723e */ /* 0x000fe200000000ff */
        /* <DEDUP_REMOVED lines=19> */
[----:B------:R-:W-:Y:S01]  /*1f20*/  HFMA2.MMA R21, -RZ, RZ, 0, 9.5367431640625e-07 ;  /* 0x00000010ff157435 */ /* 0x000fe200000001ff */
[----:B------:R-:W-:Y:S01]  /*1f30*/  F2FP.PACK_AB R7, R22, R17 ;  /* 0x000000111607723e */ /* 0x000fe200000000ff */
[----:B------:R-:W-:Y:S01]  /*1f40*/  FFMA.FTZ R9, R62, R25, R86 ;  /* 0x000000193e097223 */ /* 0x000fe20000010056 */
[----:B------:R-:W-:Y:S01]  /*1f50*/  F2FP.PACK_AB R6, R5, R4 ;  /* 0x000000040506723e */ /* 0x000fe200000000ff */
[----:B------:R-:W-:Y:S02]  /*1f60*/  FFMA.FTZ R4, R44, R16, R68 ;  /* 0x000000102c047223 */ /* 0x000fe40000010044 */
[----:B------:R-:W-:Y:S01]  /*1f70*/  FFMA.FTZ R17, R45, R18, R69 ;  /* 0x000000122d117223 */ /* 0x000fe20000010045 */
[----:B------:R-:W-:Y:S01]  /*1f80*/  IADD3 R18, R92, 0x20, RZ ;  /* 0x000000205c127810 */ /* 0x000fe20007ffe0ff */
        /* <DEDUP_REMOVED lines=8> */
[C---:B------:R-:W-:Y:S01]  /*2010*/  IADD3 R20, R92.reuse, 0x40, RZ ;  /* 0x000000405c147810 */ /* 0x040fe20007ffe0ff */
[----:B------:R-:W-:Y:S01]  /*2020*/  IMAD.WIDE.U32 R16, R92, R21, c[0x0][0x208] ;  /* 0x000082005c107625 */ /* 0x000fe200078e0015 */
[----:B------:R-:W-:-:S02]  /*2030*/  F2FP.PACK_AB R10, R25, R10 ;  /* 0x0000000a190a723e */ /* 0x000fc400000000ff */
[----:B------:R-:W-:Y:S01]  /*2040*/  F2FP.PACK_AB R9, R26, R9 ;  /* 0x000000091a09723e */ /* 0x000fe200000000ff */
[----:B------:R-:W-:Y:S01]  /*2050*/  IMAD.WIDE.U32 R18, R18, R21, c[0x0][0x208] ;  /* 0x0000820012127625 */ /* 0x000fe200078e0015 */
[----:B------:R-:W-:-:S03]  /*2060*/  F2FP.PACK_AB R5, R0, R5 ;  /* 0x000000050005723e */ /* 0x000fc600000000ff */
[----:B------:R-:W-:Y:S01]  /*2070*/  IMAD.WIDE.U32 R20, R20, R21, c[0x0][0x208] ;  /* 0x0000820014147625 */ /* 0x000fe200078e0015 */
[----:B------:R0:W-:Y:S04]  /*2080*/  STG.E.128 [R16.64], R8 ;  /* 0x0000000810007986 */ /* 0x0001e8000c101d04 */
[----:B------:R0:W-:Y:S04]  /*2090*/  STG.E.128 [R18.64], R12 ;  /* 0x0000000c12007986 */ /* 0x0001e8000c101d04 */
[----:B------:R0:W-:Y:S02]  /*20a0*/  STG.E.128 [R20.64], R4 ;  /* 0x0000000414007986 */ /* 0x0001e4000c101d04 */
.L_x_15640:
[----:B-1----:R-:W-:Y:S05]  /*20b0*/  BSYNC B0 ;  /* 0x0000000000007941 */ /* 0x002fea0003800000 */
.L_x_15639:
[----:B------:R-:W-:-:S04]  /*20c0*/  MOV R0, c[0x0][0x160] ;  /* 0x0000580000007a02 */ /* 0x000fc80000000f00 */
[----:B------:R-:W-:-:S04]  /*20d0*/  LEA R3, R0, R3, 0x2 ;  /* 0x0000000300037211 */ /* 0x000fc800078e10ff */
[----:B------:R-:W-:-:S13]  /*20e0*/  ISETP.GE.AND P0, PT, R3, c[0x0][0x164], PT ;  /* 0x0000590003007a0c */ /* 0x000fda0003f06270 */
[----:B0----5:R-:W-:Y:S01]  /*20f0*/  @P0 CALL.REL.NOINC `(.L_x_15641) ;  /* 0x0000001000000944 */ /* 0x021fe20003c00000 */
[----:B------:R-:W-:Y:S05]  /*2100*/  BRA `(.L_x_15642) ;  /* 0xffffe1a000007947 */ /* 0x000fea000383ffff */
.L_x_15641:
[----:B------:R-:W-:Y:S05]  /*2110*/  EXIT ;  /* 0x000000000000794d */ /* 0x000fea0003800000 */
.L_x_15637:
[----:B0-----:R-:W-:Y:S01]  /*2120*/  HFMA2.MMA R2, -RZ, RZ, 0, 5.9604644775390625e-08 ;  /* 0x00000001ff027435 */ /* 0x001fe200000001ff */
[----:B------:R-:W-:Y:S02]  /*2130*/  MOV R90, R0 ;  /* 0x00000000005a7202 */ /* 0x000fe40000000f00 */
[----:B------:R-:W-:Y:S02]  /*2140*/  MOV R89, 0xffffffff ;  /* 0xffffffff00597802 */ /* 0x000fe40000000f00 */
[----:B------:R-:W-:Y:S02]  /*2150*/  MOV R88, 0x2170 ;  /* 0x0000217000587802 */ /* 0x000fe40000000f00 */
[----:B-----5:R-:W-:Y:S05]  /*2160*/  CALL.REL.NOINC `($__internal_115_$__cuda_sm70_shflsync_bfly_p) ;  /* 0x0000064000007944 */ /* 0x020fea0003c00000 */
[----:B------:R-:W-:Y:S05]  /*2170*/  BRA `(.L_x_15643) ;  /* 0xfffff3b000007947 */ /* 0x000fea000383ffff */
.L_x_15638:
[----:B------:R-:W-:Y:S01]  /*2180*/  HFMA2.MMA R2, -RZ, RZ, 0, 1.1920928955078125e-07 ;  /* 0x00000002ff027435 */ /* 0x000fe200000001ff */
[----:B------:R-:W-:Y:S02]  /*2190*/  MOV R90, R0 ;  /* 0x00000000005a7202 */ /* 0x000fe40000000f00 */
[----:B------:R-:W-:Y:S02]  /*21a0*/  MOV R89, 0xffffffff ;  /* 0xffffffff00597802 */ /* 0x000fe40000000f00 */
[----:B------:R-:W-:-:S02]  /*21b0*/  MOV R88, 0x21d0 ;  /* 0x000021d000587802 */ /* 0x000fc40000000f00 */
[----:B-----5:R-:W-:Y:S05]  /*21c0*/  CALL.REL.NOINC `($__internal_115_$__cuda_sm70_shflsync_bfly_p) ;  /* 0x000005e000007944 */ /* 0x020fea0003c00000 */
[----:B------:R-:W-:Y:S01]  /*21d0*/  FADD.FTZ R0, R0, R2 ;  /* 0x0000000200007221 */ /* 0x000fe20000010000 */
[----:B------:R-:W-:Y:S01]  /*21e0*/  HFMA2.MMA R2, -RZ, RZ, 0, 2.384185791015625e-07 ;  /* 0x00000004ff027435 */ /* 0x000fe200000001ff */
[----:B------:R-:W-:-:S02]  /*21f0*/  MOV R89, 0xffffffff ;  /* 0xffffffff00597802 */ /* 0x000fc40000000f00 */
[----:B------:R-:W-:Y:S02]  /*2200*/  MOV R88, 0x2230 ;  /* 0x0000223000587802 */ /* 0x000fe40000000f00 */
[----:B------:R-:W-:Y:S02]  /*2210*/  MOV R90, R0 ;  /* 0x00000000005a7202 */ /* 0x000fe40000000f00 */
[----:B------:R-:W-:Y:S05]  /*2220*/  CALL.REL.NOINC `($__internal_115_$__cuda_sm70_shflsync_bfly_p) ;  /* 0x0000058000007944 */ /* 0x000fea0003c00000 */
[----:B------:R-:W-:Y:S01]  /*2230*/  FADD.FTZ R0, R0, R2 ;  /* 0x0000000200007221 */ /* 0x000fe20000010000 */
[----:B------:R-:W-:Y:S01]  /*2240*/  HFMA2.MMA R2, -RZ, RZ, 0, 4.76837158203125e-07 ;  /* 0x00000008ff027435 */ /* 0x000fe200000001ff */
[----:B------:R-:W-:Y:S02]  /*2250*/  MOV R89, 0xffffffff ;  /* 0xffffffff00597802 */ /* 0x000fe40000000f00 */
[----:B------:R-:W-:Y:S02]  /*2260*/  MOV R88, 0x2290 ;  /* 0x0000229000587802 */ /* 0x000fe40000000f00 */
[----:B------:R-:W-:Y:S02]  /*2270*/  MOV R90, R0 ;  /* 0x00000000005a7202 */ /* 0x000fe40000000f00 */
[----:B------:R-:W-:Y:S05]  /*2280*/  CALL.REL.NOINC `($__internal_115_$__cuda_sm70_shflsync_bfly_p) ;  /* 0x0000052000007944 */ /* 0x000fea0003c00000 */
[----:B------:R-:W-:Y:S01]  /*2290*/  FADD.FTZ R0, R0, R2 ;  /* 0x0000000200007221 */ /* 0x000fe20000010000 */
[----:B------:R-:W-:Y:S01]  /*22a0*/  HFMA2.MMA R2, -RZ, RZ, 0, 9.5367431640625e-07 ;  /* 0x00000010ff027435 */ /* 0x000fe200000001ff */
[----:B------:R-:W-:-:S02]  /*22b0*/  MOV R89, 0xffffffff ;  /* 0xffffffff00597802 */ /* 0x000fc40000000f00 */
[----:B------:R-:W-:Y:S02]  /*22c0*/  MOV R88, 0x22f0 ;  /* 0x000022f000587802 */ /* 0x000fe40000000f00 */
[----:B------:R-:W-:Y:S02]  /*22d0*/  MOV R90, R0 ;  /* 0x00000000005a7202 */ /* 0x000fe40000000f00 */
[----:B------:R-:W-:Y:S05]  /*22e0*/  CALL.REL.NOINC `($__internal_115_$__cuda_sm70_shflsync_bfly_p) ;  /* 0x000004c000007944 */ /* 0x000fea0003c00000 */
        /* <DEDUP_REMOVED lines=53> */
[----:B------:R-:W-:Y:S05]  /*2640*/  CALL.REL.NOINC `($__internal_115_$__cuda_sm70_shflsync_bfly_p) ;  /* 0x0000016000007944 */ /* 0x000fea0003c00000 */
[----:B------:R-:W-:Y:S01]  /*2650*/  FADD.FTZ R90, R90, R2 ;  /* 0x000000025a5a7221 */ /* 0x000fe20000010000 */
[----:B------:R-:W-:Y:S01]  /*2660*/  HFMA2.MMA R2, -RZ, RZ, 0, 1.1920928955078125e-07 ;  /* 0x00000002ff027435 */ /* 0x000fe200000001ff */
[----:B------:R-:W-:Y:S02]  /*2670*/  MOV R89, 0xffffffff ;  /* 0xffffffff00597802 */ /* 0x000fe40000000f00 */
[----:B------:R-:W-:-:S03]  /*2680*/  MOV R88, 0x26a0 ;  /* 0x000026a000587802 */ /* 0x000fc60000000f00 */
[----:B------:R-:W-:Y:S05]  /*2690*/  CALL.REL.NOINC `($__internal_115_$__cuda_sm70_shflsync_bfly_p) ;  /* 0x0000011000007944 */ /* 0x000fea0003c00000 */
[----:B------:R-:W-:Y:S01]  /*26a0*/  FADD.FTZ R90, R90, R2 ;  /* 0x000000025a5a7221 */ /* 0x000fe20000010000 */
[----:B------:R-:W-:Y:S01]  /*26b0*/  HFMA2.MMA R2, -RZ, RZ, 0, 2.384185791015625e-07 ;  /* 0x00000004ff027435 */ /* 0x000fe200000001ff */
[----:B------:R-:W-:Y:S02]  /*26c0*/  MOV R89, 0xffffffff ;  /* 0xffffffff00597802 */ /* 0x000fe40000000f00 */
[----:B------:R-:W-:-:S03]  /*26d0*/  MOV R88, 0x26f0 ;  /* 0x000026f000587802 */ /* 0x000fc60000000f00 */
[----:B------:R-:W-:Y:S05]  /*26e0*/  CALL.REL.NOINC `($__internal_115_$__cuda_sm70_shflsync_bfly_p) ;  /* 0x000000c000007944 */ /* 0x000fea0003c00000 */
[----:B------:R-:W-:Y:S01]  /*26f0*/  FADD.FTZ R90, R90, R2 ;  /* 0x000000025a5a7221 */ /* 0x000fe20000010000 */
[----:B------:R-:W-:Y:S01]  /*2700*/  HFMA2.MMA R2, -RZ, RZ, 0, 4.76837158203125e-07 ;  /* 0x00000008ff027435 */ /* 0x000fe200000001ff */
[----:B------:R-:W-:-:S02]  /*2710*/  MOV R89, 0xffffffff ;  /* 0xffffffff00597802 */ /* 0x000fc40000000f00 */
[----:B------:R-:W-:-:S03]  /*2720*/  MOV R88, 0x2740 ;  /* 0x0000274000587802 */ /* 0x000fc60000000f00 */
[----:B------:R-:W-:Y:S05]  /*2730*/  CALL.REL.NOINC `($__internal_115_$__cuda_sm70_shflsync_bfly_p) ;  /* 0x0000007000007944 */ /* 0x000fea0003c00000 */
[----:B------:R-:W-:Y:S01]  /*2740*/  FADD.FTZ R90, R90, R2 ;  /* 0x000000025a5a7221 */ /* 0x000fe20000010000 */
[----:B------:R-:W-:Y:S01]  /*2750*/  HFMA2.MMA R2, -RZ, RZ, 0, 9.5367431640625e-07 ;  /* 0x00000010ff027435 */ /* 0x000fe200000001ff */
[----:B------:R-:W-:Y:S02]  /*2760*/  MOV R89, 0xffffffff ;  /* 0xffffffff00597802 */ /* 0x000fe40000000f00 */
[----:B------:R-:W-:-:S03]  /*2770*/  MOV R88, 0x2790 ;  /* 0x0000279000587802 */ /* 0x000fc60000000f00 */
[----:B------:R-:W-:Y:S05]  /*2780*/  CALL.REL.NOINC `($__internal_115_$__cuda_sm70_shflsync_bfly_p) ;  /* 0x0000002000007944 */ /* 0x000fea0003c00000 */
[----:B------:R-:W-:Y:S01]  /*2790*/  MOV R89, R2 ;  /* 0x0000000200597202 */ /* 0x000fe20000000f00 */
[----:B------:R-:W-:Y:S05]  /*27a0*/  BRA `(.L_x_15644) ;  /* 0xfffff1c000007947 */ /* 0x000fea000383ffff */
        .weak           $__internal_115_$__cuda_sm70_shflsync_bfly_p
        .type           $__internal_115_$__cuda_sm70_shflsync_bfly_p,@function
        .size           $__internal_115_$__cuda_sm70_shflsync_bfly_p,(.L_x_22283 - $__internal_115_$__cuda_sm70_shflsync_bfly_p)
$__internal_115_$__cuda_sm70_shflsync_bfly_p:
[----:B------:R-:W-:Y:S01]  /*27b0*/  HFMA2.MMA R93, -RZ, RZ, 0, 1.847743988037109375e-06 ;  /* 0x0000001fff5d7435 */ /* 0x000fe200000001ff */
[----:B------:R-:W-:Y:S06]  /*27c0*/  WARPSYNC R89 ;  /* 0x0000005900007348 */ /* 0x000fec0003800000 */
[----:B------:R0:W1:Y:S04]  /*27d0*/  SHFL.BFLY PT, R2, R90, R2, R93 ;  /* 0x0c0000025a027389 */ /* 0x00006800000e005d */
[----:B0-----:R-:W0:Y:S01]  /*27e0*/  S2R R93, SR_TID.X ;  /* 0x00000000005d7919 */ /* 0x001e220000002100 */
[----:B------:R-:W-:-:S02]  /*27f0*/  MOV R89, 0x0 ;  /* 0x0000000000597802 */ /* 0x000fc40000000f00 */
[----:B0-----:R-:W-:Y:S02]  /*2800*/  LOP3.LUT R93, R93, 0x1f, RZ, 0xc0, !PT ;  /* 0x0000001f5d5d7812 */ /* 0x001fe400078ec0ff */
[----:B-1----:R-:W-:Y:S05]  /*2810*/  RET.REL.NODEC R88 `(_ZN10layer_norm13ln_fwd_kernelINS_13Kernel_traitsIf6__halffS2_fjLj768ELj1ELj4ELj1ELj16ENS_18Kernel_traits_baseILj768EfS2_fS2_fjLj128EEEEELb0ELb0ELb1ELb1EEEvNS_9FwdParamsE) ;  /* 0xffffd7e058007950 */ /* 0x002fea0003c3ffff */
.L_x_15645:
        /* <DEDUP_REMOVED lines=14> */
.L_x_22283:


//--------------------- .text._ZN10layer_norm13ln_fwd_kernelINS_13Kernel_traitsIf6__halffS2_fjLj768ELj1ELj4ELj1ELj16ENS_18Kernel_traits_baseILj768EfS2_fS2_fjLj128EEEEELb0ELb1ELb0ELb0EEEvNS_9FwdParamsE --------------------------
	.section	.text._ZN10layer_norm13ln_fwd_kernelINS_13Kernel_traitsIf6__halffS2_fjLj768ELj1ELj4ELj1ELj16ENS_18Kernel_traits_baseILj768EfS2_fS2_fjLj128EEEEELb0ELb1ELb0ELb0EEEvNS_9FwdParamsE,"ax",@progbits
	.sectioninfo	@"SHI_REGISTERS=126"
	.align	128
        .global         _ZN10layer_norm13ln_fwd_kernelINS_13Kernel_traitsIf6__halffS2_fjLj768ELj1ELj4ELj1ELj16ENS_18Kernel_traits_baseILj768EfS2_fS2_fjLj128EEEEELb0ELb1ELb0ELb0EEEvNS_9FwdParamsE
        .type           _ZN10layer_norm13ln_fwd_kernelINS_13Kernel_traitsIf6__halffS2_fjLj768ELj1ELj4ELj1ELj16ENS_18Kernel_traits_baseILj768EfS2_fS2_fjLj128EEEEELb0ELb1ELb0ELb0EEEvNS_9FwdParamsE,@function
        .size           _ZN10layer_norm13ln_fwd_kernelINS_13Kernel_traitsIf6__halffS2_fjLj768ELj1ELj4ELj1ELj16ENS_18Kernel_traits_baseILj768EfS2_fS2_fjLj128EEEEELb0ELb1ELb0ELb0EEEvNS_9FwdParamsE,(.L_x_22284 - _ZN10layer_norm13ln_fwd_kernelINS_13Kernel_traitsIf6__halffS2_fjLj768ELj1ELj4ELj1ELj16ENS_18Kernel_traits_baseILj768EfS2_fS2_fjLj128EEEEELb0ELb1ELb0ELb0EEEvNS_9FwdParamsE)
        .other          _ZN10layer_norm13ln_fwd_kernelINS_13Kernel_traitsIf6__halffS2_fjLj768ELj1ELj4ELj1ELj16ENS_18Kernel_traits_baseILj768EfS2_fS2_fjLj128EEEEELb0ELb1ELb0ELb0EEEvNS_9FwdParamsE,@"STO_CUDA_ENTRY STV_DEFAULT"
_ZN10layer_norm13ln_fwd_kernelINS_13Kernel_traitsIf6__halffS2_fjLj768ELj1ELj4ELj1ELj16ENS_18Kernel_traits_baseILj768EfS2_fS2_fjLj128EEEEELb0ELb1ELb0ELb0EEEvNS_9FwdParamsE:
.text._ZN10layer_norm13ln_fwd_kernelINS_13Kernel_traitsIf6__halffS2_fjLj768ELj1ELj4ELj1ELj16ENS_18Kernel_traits_baseILj768EfS2_fS2_fjLj128EEEEELb0ELb1ELb0ELb0EEEvNS_9FwdParamsE:
        /* <DEDUP_REMOVED lines=37> */
.L_x_15647:
[----:B------:R-:W-:Y:S05]  /*0250*/  BSYNC B0 ;  /* 0x0000000000007941 */ /* 0x000fea0003800000 */
.L_x_15646:
        /* <DEDUP_REMOVED lines=21> */
.L_x_15649:
[----:B------:R-:W-:Y:S05]  /*03b0*/  BSYNC B0 ;  /* 0x0000000000007941 */ /* 0x000fea0003800000 */
.L_x_15648:
        /* <DEDUP_REMOVED lines=20> */
.L_x_15651:
[----:B------:R-:W-:Y:S05]  /*0500*/  BSYNC B0 ;  /* 0x0000000000007941 */ /* 0x000fea0003800000 */
.L_x_15650:
[----:B------:R-:W-:Y:S05]  /*0510*/  @P4 EXIT ;  /* 0x000000000000494d */ /* 0x000fea0003800000 */
[----:B0-----:R-:W-:Y:S01]  /*0520*/  MOV R2, R9 ;  /* 0x0000000900027202 */ /* 0x001fe20000000f00 */
[----:B------:R-:W-:-:S02]  /*0530*/  ULDC.U8 UR6, c[0x0][0x1f0] ;  /* 0x00007c0000067ab9 */ /* 0x000fc40000000000 */
.L_x_15667:
        /* <DEDUP_REMOVED lines=31> */
[--C-:B------:R-:W-:Y:S02]  /*0730*/  HADD2.F32 R114, -RZ, R85.reuse.H0_H0 ;  /* 0x20000055ff727230 */ /* 0x100fe40000004100 */
[----:B------:R-:W-:Y:S01]  /*0740*/  HADD2.F32 R84, -RZ, R85.H1_H1 ;  /* 0x30000055ff547230 */ /* 0x000fe20000004100 */
[-C--:B------:R-:W-:Y:S01]  /*0750*/  FMUL.FTZ R85, R90, R109.reuse ;  /* 0x0000006d5a557220 */ /* 0x080fe20000410000 */
[--C-:B------:R-:W-:Y:S01]  /*0760*/  HADD2.F32 R116, -RZ, R86.reuse.H0_H0 ;  /* 0x20000056ff747230 */ /* 0x100fe20000004100 */
[-C--:B------:R-:W-:Y:S01]  /*0770*/  FMUL.FTZ R110, R110, R109.reuse ;  /* 0x0000006d6e6e7220 */ /* 0x080fe20000410000 */
[----:B------:R-:W-:Y:S01]  /*0780*/  HADD2.F32 R86, -RZ, R86.H1_H1 ;  /* 0x30000056ff567230 */ /* 0x000fe20000004100 */
[-C--:B0-----:R-:W-:Y:S01]  /*0790*/  FMUL.FTZ R88, R84, R109.reuse ;  /* 0x0000006d54587220 */ /* 0x081fe20000410000 */
[--C-:B------:R-:W-:Y:S01]  /*07a0*/  HADD2.F32 R118, -RZ, R87.reuse.H0_H0 ;  /* 0x20000057ff767230 */ /* 0x100fe20000004100 */
[-C--:B------:R-:W-:Y:S01]  /*07b0*/  FMUL.FTZ R89, R116, R109.reuse ;  /* 0x0000006d74597220 */ /* 0x080fe20000410000 */
[----:B------:R-:W-:Y:S01]  /*07c0*/  HADD2.F32 R120, -RZ, R87.H1_H1 ;  /* 0x30000057ff787230 */ /* 0x000fe20000004100 */
        /* <DEDUP_REMOVED lines=10> */
[----:B------:R-:W-:Y:S01]  /*0870*/  FMUL.FTZ R85, R29, R110 ;  /* 0x0000006e1d557220 */ /* 0x000fe20000410000 */
[----:B------:R-:W-:Y:S01]  /*0880*/  IADD3 R110, R3, 0x20, RZ ;  /* 0x00000020036e7810 */ /* 0x000fe20007ffe0ff */
        /* <DEDUP_REMOVED lines=11> */
.L_x_15653:
[----:B------:R-:W-:Y:S05]  /*0940*/  BSYNC B0 ;  /* 0x0000000000007941 */ /* 0x000fea0003800000 */
.L_x_15652:
        /* <DEDUP_REMOVED lines=18> */
[--C-:B------:R-:W-:Y:S02]  /*0a70*/  HADD2.F32 R116, -RZ, R93.reuse.H0_H0 ;  /* 0x2000005dff747230 */ /* 0x100fe40000004100 */
[----:B------:R-:W-:Y:S01]  /*0a80*/  HADD2.F32 R92, -RZ, R93.H1_H1 ;  /* 0x3000005dff5c7230 */ /* 0x000fe20000004100 */
[-C--:B------:R-:W-:Y:S01]  /*0a90*/  FMUL.FTZ R93, R98, R109.reuse ;  /* 0x0000006d625d7220 */ /* 0x080fe20000410000 */
[--C-:B------:R-:W-:Y:S01]  /*0aa0*/  HADD2.F32 R118, -RZ, R94.reuse.H0_H0 ;  /* 0x2000005eff767230 */ /* 0x100fe20000004100 */
        /* <DEDUP_REMOVED lines=28> */
.L_x_15655:
[----:B------:R-:W-:Y:S05]  /*0c70*/  BSYNC B0 ;  /* 0x0000000000007941 */ /* 0x000fea0003800000 */
.L_x_15654:
        /* <DEDUP_REMOVED lines=17> */
[--C-:B------:R-:W-:Y:S02]  /*0d90*/  HADD2.F32 R100, -RZ, R102.reuse.H0_H0 ;  /* 0x20000066ff647230 */ /* 0x100fe40000004100 */
[----:B------:R-:W-:Y:S01]  /*0da0*/  HADD2.F32 R102, -RZ, R102.H1_H1 ;  /* 0x30000066ff667230 */ /* 0x000fe20000004100 */
[-C--:B------:R-:W-:Y:S01]  /*0db0*/  FMUL.FTZ R114, R114, R109.reuse ;  /* 0x0000006d72727220 */ /* 0x080fe20000410000 */
[----:B------:R-:W-:Y:S01]  /*0dc0*/  HADD2.F32 R116, -RZ, R101.H0_H0 ;  /* 0x20000065ff747230 */ /* 0x000fe20000004100 */
[-C--:B-1----:R-:W-:Y:S01]  /*0dd0*/  FMUL.FTZ R105, R100, R109.reuse ;  /* 0x0000006d64697220 */ /* 0x082fe20000410000 */
[----:B------:R-:W-:Y:S02]  /*0de0*/  HADD2.F32 R120, -RZ, R103.H0_H0 ;  /* 0x20000067ff787230 */ /* 0x000fe40000004100 */
[----:B------:R-:W-:Y:S01]  /*0df0*/  HADD2.F32 R118, -RZ, R101.H1_H1 ;  /* 0x30000065ff767230 */ /* 0x000fe20000004100 */
[-C--:B------:R-:W-:Y:S01]  /*0e00*/  FMUL.FTZ R101, R106, R109.reuse ;  /* 0x0000006d6a657220 */ /* 0x080fe20000410000 */
[----:B------:R-:W-:Y:S01]  /*0e10*/  HADD2.F32 R122, -RZ, R103.H1_H1 ;  /* 0x30000067ff7a7230 */ /* 0x000fe20000004100 */
[----:B------:R-:W-:-:S02]  /*0e20*/  FMUL.FTZ R106, R102, R109 ;  /* 0x0000006d666a7220 */ /* 0x000fc40000410000 */
[-C--:B------:R-:W-:Y:S02]  /*0e30*/  FMUL.FTZ R103, R116, R109.reuse ;  /* 0x0000006d74677220 */ /* 0x080fe40000410000 */
[-C--:B------:R-:W-:Y:S02]  /*0e40*/  FMUL.FTZ R107, R120, R109.reuse ;  /* 0x0000006d786b7220 */ /* 0x080fe40000410000 */
[-C--:B------:R-:W-:Y:S02]  /*0e50*/  FMUL.FTZ R118, R118, R109.reuse ;  /* 0x0000006d76767220 */ /* 0x080fe40000410000 */
[----:B------:R-:W-:Y:S02]  /*0e60*/  FMUL.FTZ R122, R122, R109 ;  /* 0x0000006d7a7a7220 */ /* 0x000fe40000410000 */
[----:B-----5:R-:W-:Y:S02]  /*0e70*/  FMUL.FTZ R104, R80, R105 ;  /* 0x0000006950687220 */ /* 0x020fe40000410000 */
        /* <DEDUP_REMOVED lines=17> */
.L_x_15657:
[----:B------:R-:W-:Y:S05]  /*0f90*/  BSYNC B0 ;  /* 0x0000000000007941 */ /* 0x000fea0003800000 */
.L_x_15656:
        /* <DEDUP_REMOVED lines=30> */
.L_x_15668:
        /* <DEDUP_REMOVED lines=69> */
.L_x_15669:
        /* <DEDUP_REMOVED lines=35> */
[----:B------:R-:W-:Y:S01]  /*1800*/  FFMA.FTZ R111, R25, R116, R17 ;  /* 0x00000074196f7223 */ /* 0x000fe20000010011 */
[----:B------:R-:W-:Y:S02]  /*1810*/  HFMA2.MMA R116, -RZ, RZ, 0, 9.5367431640625e-07 ;  /* 0x00000010ff747435 */ /* 0x000fe400000001ff */
[----:B------:R-:W-:Y:S01]  /*1820*/  F2FP.PACK_AB R109, R114, R115 ;  /* 0x00000073726d723e */ /* 0x000fe200000000ff */
[--C-:B------:R-:W-:Y:S01]  /*1830*/  FADD.FTZ R115, R91, -R113.reuse ;  /* 0x800000715b737221 */ /* 0x100fe20000010000 */
[----:B------:R-:W-:Y:S01]  /*1840*/  F2FP.PACK_AB R110, R111, R110 ;  /* 0x0000006e6f6e723e */ /* 0x000fe200000000ff */
[----:B------:R-:W-:-:S02]  /*1850*/  FADD.FTZ R111, R90, -R113 ;  /* 0x800000715a6f7221 */ /* 0x000fc40000010000 */
        /* <DEDUP_REMOVED lines=8> */
.L_x_15661:
[----:B------:R-:W-:Y:S05]  /*18e0*/  BSYNC B0 ;  /* 0x0000000000007941 */ /* 0x000fea0003800000 */
.L_x_15660:
        /* <DEDUP_REMOVED lines=18> */
[----:B------:R-:W-:Y:S01]  /*1a10*/  F2FP.PACK_AB R108, R109, R108 ;  /* 0x0000006c6d6c723e */ /* 0x000fe200000000ff */
[----:B------:R-:W-:Y:S02]  /*1a20*/  FFMA.FTZ R114, R47, R114, R39 ;  /* 0x000000722f727223 */ /* 0x000fe40000010027 */
[----:B------:R-:W-:Y:S01]  /*1a30*/  FFMA.FTZ R111, R49, R116, R41 ;  /* 0x00000074316f7223 */ /* 0x000fe20000010029 */
[----:B------:R-:W-:-:S02]  /*1a40*/  MOV R116, 0x10 ;  /* 0x0000001000747802 */ /* 0x000fc40000000f00 */
[----:B------:R-:W-:Y:S01]  /*1a50*/  F2FP.PACK_AB R109, R114, R115 ;  /* 0x00000073726d723e */ /* 0x000fe200000000ff */
[--C-:B------:R-:W-:Y:S01]  /*1a60*/  FADD.FTZ R115, R99, -R113.reuse ;  /* 0x8000007163737221 */ /* 0x100fe20000010000 */
        /* <DEDUP_REMOVED lines=10> */
.L_x_15663:
[----:B------:R-:W-:Y:S05]  /*1b10*/  BSYNC B0 ;  /* 0x0000000000007941 */ /* 0x000fea0003800000 */
.L_x_15662:
        /* <DEDUP_REMOVED lines=17> */
[----:B------:R-:W-:Y:S01]  /*1c30*/  F2FP.PACK_AB R110, R113, R110 ;  /* 0x0000006e716e723e */ /* 0x000fe200000000ff */
        /* <DEDUP_REMOVED lines=9> */
[----:B------:R-:W-:Y:S01]  /*1cd0*/  F2FP.PACK_AB R108, R113, R108 ;  /* 0x0000006c716c723e */ /* 0x000fe200000000ff */
[----:B------:R-:W-:-:S03]  /*1ce0*/  FFMA.FTZ R123, R74, R123, R66 ;  /* 0x0000007b4a7b7223 */ /* 0x000fc60000010042 */
[----:B------:R-:W-:Y:S01]  /*1cf0*/  F2FP.PACK_AB R109, R112, R109 ;  /* 0x0000006d706d723e */ /* 0x000fe200000000ff */
[----:B------:R-:W-:Y:S01]  /*1d00*/  IMAD.WIDE.U32 R112, R3, R114, c[0x0][0x208] ;  /* 0x0000820003707625 */ /* 0x000fe200078e0072 */
[----:B------:R-:W-:-:S05]  /*1d10*/  F2FP.PACK_AB R111, R116, R123 ;  /* 0x0000007b746f723e */ /* 0x000fca00000000ff */
[----:B------:R0:W-:Y:S02]  /*1d20*/  STG.E.128 [R112.64], R108 ;  /* 0x0000006c70007986 */ /* 0x0001e4000c101d04 */
.L_x_15665:
[----:B------:R-:W-:Y:S05]  /*1d30*/  BSYNC B0 ;  /* 0x0000000000007941 */ /* 0x000fea0003800000 */
.L_x_15664:
[----:B------:R-:W-:-:S05]  /*1d40*/  MOV R3, 0x4 ;  /* 0x0000000400037802 */ /* 0x000fca0000000f00 */
[----:B------:R-:W-:-:S05]  /*1d50*/  IMAD R2, R3, c[0x0][0x160], R2 ;  /* 0x0000580003027a24 */ /* 0x000fca00078e0202 */
[----:B------:R-:W-:-:S13]  /*1d60*/  ISETP.GE.AND P0, PT, R2, c[0x0][0x164], PT ;  /* 0x0000590002007a0c */ /* 0x000fda0003f06270 */
[----:B01---5:R-:W-:Y:S01]  /*1d70*/  @P0 CALL.REL.NOINC `(.L_x_15666) ;  /* 0x0000001000000944 */ /* 0x023fe20003c00000 */
[----:B------:R-:W-:Y:S05]  /*1d80*/  BRA `(.L_x_15667) ;  /* 0xffffe7b000007947 */ /* 0x000fea000383ffff */
.L_x_15666:
[----:B------:R-:W-:Y:S05]  /*1d90*/  EXIT ;  /* 0x000000000000794d */ /* 0x000fea0003800000 */
.L_x_15658:
[----:B------:R-:W-:Y:S01]  /*1da0*/  HFMA2.MMA R114, -RZ, RZ, 0, 5.9604644775390625e-08 ;  /* 0x00000001ff727435 */ /* 0x000fe200000001ff */
[----:B0-----:R-:W-:Y:S02]  /*1db0*/  MOV R112, 0x1f ;  /* 0x0000001f00707802 */ /* 0x001fe40000000f00 */
[----:B------:R-:W-:Y:S02]  /*1dc0*/  MOV R115, 0xffffffff ;  /* 0xffffffff00737802 */ /* 0x000fe40000000f00 */
[----:B------:R-:W-:Y:S02]  /*1dd0*/  MOV R110, 0x1df0 ;  /* 0x00001df0006e7802 */ /* 0x000fe40000000f00 */
[----:B-----5:R-:W-:Y:S05]  /*1de0*/  CALL.REL.NOINC `($__internal_116_$__cuda_sm70_shflsync_bfly_p) ;  /* 0x000006b000007944 */ /* 0x020fea0003c00000 */
[----:B-1----:R-:W-:Y:S01]  /*1df0*/  MOV R108, R114 ;  /* 0x00000072006c7202 */ /* 0x002fe20000000f00 */
[----:B0-----:R-:W-:Y:S05]  /*1e00*/  BRA `(.L_x_15668) ;  /* 0xfffff37000007947 */ /* 0x001fea000383ffff */
.L_x_15659:
[----:B------:R-:W-:Y:S01]  /*1e10*/  HFMA2.MMA R114, -RZ, RZ, 0, 1.1920928955078125e-07 ;  /* 0x00000002ff727435 */ /* 0x000fe200000001ff */
[----:B0-----:R-:W-:Y:S02]  /*1e20*/  MOV R112, 0x1f ;  /* 0x0000001f00707802 */ /* 0x001fe40000000f00 */
[----:B------:R-:W-:Y:S02]  /*1e30*/  MOV R115, 0xffffffff ;  /* 0xffffffff00737802 */ /* 0x000fe40000000f00 */
[----:B------:R-:W-:-:S02]  /*1e40*/  MOV R110, 0x1e60 ;  /* 0x00001e60006e7802 */ /* 0x000fc40000000f00 */
[----:B-----5:R-:W-:Y:S05]  /*1e50*/  CALL.REL.NOINC `($__internal_116_$__cuda_sm70_shflsync_bfly_p) ;  /* 0x0000064000007944 */ /* 0x020fea0003c00000 */
[----:B01----:R-:W-:Y:S01]  /*1e60*/  FADD.FTZ R109, R109, R114 ;  /* 0x000000726d6d7221 */ /* 0x003fe20000010000 */
[----:B------:R-:W-:Y:S01]  /*1e70*/  HFMA2.MMA R114, -RZ, RZ, 0, 2.384185791015625e-07 ;  /* 0x00000004ff727435 */ /* 0x000fe200000001ff */
[----:B------:R-:W-:-:S02]  /*1e80*/  MOV R112, 0x1f ;  /* 0x0000001f00707802 */ /* 0x000fc40000000f00 */
[----:B------:R-:W-:Y:S02]  /*1e90*/  MOV R115, 0xffffffff ;  /* 0xffffffff00737802 */ /* 0x000fe40000000f00 */
[----:B------:R-:W-:Y:S02]  /*1ea0*/  MOV R110, 0x1ec0 ;  /* 0x00001ec0006e7802 */ /* 0x000fe40000000f00 */
[----:B------:R-:W-:Y:S05]  /*1eb0*/  CALL.REL.NOINC `($__internal_116_$__cuda_sm70_shflsync_bfly_p) ;  /* 0x000005e000007944 */ /* 0x000fea0003c00000 */
[----:B01----:R-:W-:Y:S01]  /*1ec0*/  FADD.FTZ R109, R109, R114 ;  /* 0x000000726d6d7221 */ /* 0x003fe20000010000 */
[----:B------:R-:W-:Y:S01]  /*1ed0*/  HFMA2.MMA R114, -RZ, RZ, 0, 4.76837158203125e-07 ;  /* 0x00000008ff727435 */ /* 0x000fe200000001ff */
[----:B------:R-:W-:Y:S02]  /*1ee0*/  MOV R112, 0x1f ;  /* 0x0000001f00707802 */ /* 0x000fe40000000f00 */
[----:B------:R-:W-:Y:S02]  /*1ef0*/  MOV R115, 0xffffffff ;  /* 0xffffffff00737802 */ /* 0x000fe40000000f00 */
[----:B------:R-:W-:Y:S02]  /*1f00*/  MOV R110, 0x1f20 ;  /* 0x00001f20006e7802 */ /* 0x000fe40000000f00 */
[----:B------:R-:W-:Y:S05]  /*1f10*/  CALL.REL.NOINC `($__internal_116_$__cuda_sm70_shflsync_bfly_p) ;  /* 0x0000058000007944 */ /* 0x000fea0003c00000 */
[----:B01----:R-:W-:Y:S01]  /*1f20*/  FADD.FTZ R109, R109, R114 ;  /* 0x000000726d6d7221 */ /* 0x003fe20000010000 */
[----:B------:R-:W-:Y:S01]  /*1f30*/  HFMA2.MMA R114, -RZ, RZ, 0, 9.5367431640625e-07 ;  /* 0x00000010ff727435 */ /* 0x000fe200000001ff */
[----:B------:R-:W-:-:S02]  /*1f40*/  MOV R112, 0x1f ;  /* 0x0000001f00707802 */ /* 0x000fc40000000f00 */
[----:B------:R-:W-:Y:S02]  /*1f50*/  MOV R115, 0xffffffff ;  /* 0xffffffff00737802 */ /* 0x000fe40000000f00 */
[----:B------:R-:W-:Y:S02]  /*1f60*/  MOV R110, 0x1f80 ;  /* 0x00001f80006e7802 */ /* 0x000fe40000000f00 */
[----:B------:R-:W-:Y:S05]  /*1f70*/  CALL.REL.NOINC `($__internal_116_$__cuda_sm70_shflsync_bfly_p) ;  /* 0x0000052000007944 */ /* 0x000fea0003c00000 */
        /* <DEDUP_REMOVED lines=55> */
[----:B------:R-:W-:Y:S05]  /*22f0*/  CALL.REL.NOINC `($__internal_116_$__cuda_sm70_shflsync_bfly_p) ;  /* 0x000001a000007944 */ /* 0x000fea0003c00000 */
[----:B01----:R-:W-:Y:S01]  /*2300*/  FADD.FTZ R109, R109, R114 ;  /* 0x000000726d6d7221 */ /* 0x003fe20000010000 */
[----:B------:R-:W-:Y:S01]  /*2310*/  HFMA2.MMA R114, -RZ, RZ, 0, 1.1920928955078125e-07 ;  /* 0x00000002ff727435 */ /* 0x000fe200000001ff */
[----:B------:R-:W-:Y:S02]  /*2320*/  MOV R112, 0x1f ;  /* 0x0000001f00707802 */ /* 0x000fe40000000f00 */
[----:B------:R-:W-:Y:S02]  /*2330*/  MOV R115, 0xffffffff ;  /* 0xffffffff00737802 */ /* 0x000fe40000000f00 */
[----:B------:R-:W-:Y:S02]  /*2340*/  MOV R110, 0x2360 ;  /* 0x00002360006e7802 */ /* 0x000fe40000000f00 */
[----:B------:R-:W-:Y:S05]  /*2350*/  CALL.REL.NOINC `($__internal_116_$__cuda_sm70_shflsync_bfly_p) ;  /* 0x0000014000007944 */ /* 0x000fea0003c00000 */
[----:B01----:R-:W-:Y:S01]  /*2360*/  FADD.FTZ R109, R109, R114 ;  /* 0x000000726d6d7221 */ /* 0x003fe20000010000 */
[----:B------:R-:W-:Y:S01]  /*2370*/  HFMA2.MMA R114, -RZ, RZ, 0, 2.384185791015625e-07 ;  /* 0x00000004ff727435 */ /* 0x000fe200000001ff */
[----:B------:R-:W-:Y:S02]  /*2380*/  MOV R112, 0x1f ;  /* 0x0000001f00707802 */ /* 0x000fe40000000f00 */
[----:B------:R-:W-:-:S02]  /*2390*/  MOV R115, 0xffffffff ;  /* 0xffffffff00737802 */ /* 0x000fc40000000f00 */
        /* <DEDUP_REMOVED lines=8> */
[----:B-1----:R-:W-:Y:S01]  /*2420*/  FADD.FTZ R113, R109, R114 ;  /* 0x000000726d717221 */ /* 0x002fe20000010000 */
[----:B------:R-:W-:Y:S01]  /*2430*/  HFMA2.MMA R114, -RZ, RZ, 0, 9.5367431640625e-07 ;  /* 0x00000010ff727435 */ /* 0x000fe200000001ff */
[----:B0-----:R-:W-:Y:S02]  /*2440*/  MOV R112, 0x1f ;  /* 0x0000001f00707802 */ /* 0x001fe40000000f00 */
[----:B------:R-:W-:-:S02]  /*2450*/  MOV R115, 0xffffffff ;  /* 0xffffffff00737802 */ /* 0x000fc40000000f00 */
[----:B------:R-:W-:Y:S02]  /*2460*/  MOV R109, R113 ;  /* 0x00000071006d7202 */ /* 0x000fe40000000f00 */
[----:B------:R-:W-:Y:S02]  /*2470*/  MOV R110, 0x2490 ;  /* 0x00002490006e7802 */ /* 0x000fe40000000f00 */
[----:B------:R-:W-:Y:S05]  /*2480*/  CALL.REL.NOINC `($__internal_116_$__cuda_sm70_shflsync_bfly_p) ;  /* 0x0000001000007944 */ /* 0x000fea0003c00000 */
[----:B01----:R-:W-:Y:S05]  /*2490*/  BRA `(.L_x_15669) ;  /* 0xfffff13000007947 */ /* 0x003fea000383ffff */
        .weak           $__internal_116_$__cuda_sm70_shflsync_bfly_p
        .type           $__internal_116_$__cuda_sm70_shflsync_bfly_p,@function
        .size           $__internal_116_$__cuda_sm70_shflsync_bfly_p,(.L_x_22284 - $__internal_116_$__cuda_sm70_shflsync_bfly_p)
$__internal_116_$__cuda_sm70_shflsync_bfly_p:
[----:B------:R-:W-:Y:S01]  /*24a0*/  HFMA2.MMA R111, -RZ, RZ, 0, 0 ;  /* 0x00000000ff6f7435 */ /* 0x000fe200000001ff */
[----:B------:R-:W-:Y:S04]  /*24b0*/  WARPSYNC R115 ;  /* 0x0000007300007348 */ /* 0x000fe80003800000 */
[----:B------:R0:W1:Y:S01]  /*24c0*/  SHFL.BFLY PT, R114, R109, R114, R112 ;  /* 0x0c0000726d727389 */ /* 0x00006200000e0070 */
[----:B------:R-:W-:Y:S05]  /*24d0*/  RET.REL.NODEC R110 `(_ZN10layer_norm13ln_fwd_kernelINS_13Kernel_traitsIf6__halffS2_fjLj768ELj1ELj4ELj1ELj16ENS_18Kernel_traits_baseILj768EfS2_fS2_fjLj128EEEEELb0ELb1ELb0ELb0EEEvNS_9FwdParamsE) ;  /* 0xffffdb206e007950 */ /* 0x000fea0003c3ffff */
.L_x_15670:
        /* <DEDUP_REMOVED lines=10> */
.L_x_22284:


//--------------------- .text._ZN10layer_norm13ln_fwd_kernelINS_13Kernel_traitsIf6__halffS2_fjLj768ELj1ELj4ELj1ELj16ENS_18Kernel_traits_baseILj768EfS2_fS2_fjLj128EEEEELb0ELb1ELb0ELb1EEEvNS_9FwdParamsE --------------------------
	.section	.text._ZN10layer_norm13ln_fwd_kernelINS_13Kernel_traitsIf6__halffS2_fjLj768ELj1ELj4ELj1ELj16ENS_18Kernel_traits_baseILj768EfS2_fS2_fjLj128EEEEELb0ELb1ELb0ELb1EEEvNS_9FwdParamsE,"ax",@progbits
	.sectioninfo	@"SHI_REGISTERS=128"
	.align	128
        .global         _ZN10layer_norm13ln_fwd_kernelINS_13Kernel_traitsIf6__halffS2_fjLj768ELj1ELj4ELj1ELj16ENS_18Kernel_traits_baseILj768EfS2_fS2_fjLj128EEEEELb0ELb1ELb0ELb1EEEvNS_9FwdParamsE
        .type           _ZN10layer_norm13ln_fwd_kernelINS_13Kernel_traitsIf6__halffS2_fjLj768ELj1ELj4ELj1ELj16ENS_18Kernel_traits_baseILj768EfS2_fS2_fjLj128EEEEELb0ELb1ELb0ELb1EEEvNS_9FwdParamsE,@function
        .size           _ZN10layer_norm13ln_fwd_kernelINS_13Kernel_traitsIf6__halffS2_fjLj768ELj1ELj4ELj1ELj16ENS_18Kernel_traits_baseILj768EfS2_fS2_fjLj128EEEEELb0ELb1ELb0ELb1EEEvNS_9FwdParamsE,(.L_x_22285 - _ZN10layer_norm13ln_fwd_kernelINS_13Kernel_traitsIf6__halffS2_fjLj768ELj1ELj4ELj1ELj16ENS_18Kernel_traits_baseILj768EfS2_fS2_fjLj128EEEEELb0ELb1ELb0ELb1EEEvNS_9FwdParamsE)
        .other          _ZN10layer_norm13ln_fwd_kernelINS_13Kernel_traitsIf6__halffS2_fjLj768ELj1ELj4ELj1ELj16ENS_18Kernel_traits_baseILj768EfS2_fS2_fjLj128EEEEELb0ELb1ELb0ELb1EEEvNS_9FwdParamsE,@"STO_CUDA_ENTRY STV_DEFAULT"
_ZN10layer_norm13ln_fwd_kernelINS_13Kernel_traitsIf6__halffS2_fjLj768ELj1ELj4ELj1ELj16ENS_18Kernel_traits_baseILj768EfS2_fS2_fjLj128EEEEELb0ELb1ELb0ELb1EEEvNS_9FwdParamsE:
.text._ZN10layer_norm13ln_fwd_kernelINS_13Kernel_traitsIf6__halffS2_fjLj768ELj1ELj4ELj1ELj16ENS_18Kernel_traits_baseILj768EfS2_fS2_fjLj128EEEEELb0ELb1ELb0ELb1EEEvNS_9FwdParamsE:
        /* <DEDUP_REMOVED lines=51> */
.L_x_15674:
        /* <DEDUP_REMOVED lines=23> */
[----:B------:R-:W-:Y:S01]  /*04a0*/  @P0 LEA.HI.X R103, R112, c[0x0][0x184], RZ, 0x5, P2 ;  /* 0x0000610070670a11 */ /* 0x000fe200010f2cff */
[--C-:B--2---:R-:W-:Y:S02]  /*04b0*/  HADD2.F32 R93, -RZ, R85.reuse.H0_H0 ;  /* 0x20000055ff5d7230 */ /* 0x104fe40000004100 */
[----:B---3--:R-:W-:Y:S01]  /*04c0*/  @P1 HADD2.F32 R114, -RZ, R88.H0_H0 ;  /* 0x20000058ff721230 */ /* 0x008fe20000004100 */
[----:B------:R-:W-:Y:S01]  /*04d0*/  ISETP.NE.U32.AND P1, PT, RZ, c[0x0][0x180], PT ;  /* 0x00006000ff007a0c */ /* 0x000fe20003f25070 */
[----:B------:R-:W-:Y:S02]  /*04e0*/  HADD2.F32 R97, -RZ, R86.H1_H1 ;  /* 0x30000056ff617230 */ /* 0x000fe40000004100 */
[----:B------:R-:W-:Y:S01]  /*04f0*/  HADD2.F32 R89, -RZ, R84.H1_H1 ;  /* 0x30000054ff597230 */ /* 0x000fe20000004100 */
[----:B------:R-:W-:Y:S01]  /*0500*/  ISETP.NE.AND.EX P1, PT, RZ, c[0x0][0x184], PT, P1 ;  /* 0x00006100ff007a0c */ /* 0x000fe20003f25310 */
[----:B------:R-:W-:Y:S02]  /*0510*/  HADD2.F32 R85, -RZ, R85.H1_H1 ;  /* 0x30000055ff557230 */ /* 0x000fe40000004100 */
[----:B0-----:R-:W-:-:S02]  /*0520*/  HADD2.F32 R91, -RZ, R87.H0_H0 ;  /* 0x20000057ff5b7230 */ /* 0x001fc40000004100 */
[----:B------:R-:W-:Y:S02]  /*0530*/  HADD2.F32 R3, -RZ, R84.H0_H0 ;  /* 0x20000054ff037230 */ /* 0x000fe40000004100 */
[----:B------:R-:W-:Y:S02]  /*0540*/  HADD2.F32 R95, -RZ, R86.H0_H0 ;  /* 0x20000056ff5f7230 */ /* 0x000fe40000004100 */
        /* <DEDUP_REMOVED lines=17> */
[----:B----4-:R-:W-:Y:S02]  /*0660*/  @P1 FADD.FTZ R84, R76, R84 ;  /* 0x000000544c541221 */ /* 0x010fe40000010000 */
[----:B------:R-:W-:Y:S02]  /*0670*/  @P1 FADD.FTZ R85, R77, R85 ;  /* 0x000000554d551221 */ /* 0x000fe40000010000 */
[----:B------:R-:W-:Y:S02]  /*0680*/  @P1 FADD.FTZ R86, R78, R86 ;  /* 0x000000564e561221 */ /* 0x000fe40000010000 */
[----:B------:R-:W-:Y:S02]  /*0690*/  @P1 FADD.FTZ R87, R79, R87 ;  /* 0x000000574f571221 */ /* 0x000fe40000010000 */
[----:B------:R-:W-:Y:S02]  /*06a0*/  @P1 FADD.FTZ R88, R80, R88 ;  /* 0x0000005850581221 */ /* 0x000fe40000010000 */
[----:B------:R-:W-:-:S02]  /*06b0*/  @P1 FADD.FTZ R89, R81, R89 ;  /* 0x0000005951591221 */ /* 0x000fc40000010000 */
        /* <DEDUP_REMOVED lines=19> */
[----:B------:R-:W-:Y:S01]  /*07f0*/  @P0 LEA R118, P2, R3, c[0x0][0x180], 0x5 ;  /* 0x0000600003760a11 */ /* 0x000fe200078428ff */
[--C-:B0-----:R-:W-:Y:S02]  /*0800*/  HADD2.F32 R101, -RZ, R96.reuse.H0_H0 ;  /* 0x20000060ff657230 */ /* 0x101fe40000004100 */
[--C-:B------:R-:W-:Y:S02]  /*0810*/  HADD2.F32 R111, -RZ, R97.reuse.H0_H0 ;  /* 0x20000061ff6f7230 */ /* 0x100fe40000004100 */
[----:B------:R-:W-:Y:S02]  /*0820*/  HADD2.F32 R109, -RZ, R96.H1_H1 ;  /* 0x30000060ff6d7230 */ /* 0x000fe40000004100 */
[----:B------:R-:W-:Y:S02]  /*0830*/  HADD2.F32 R97, -RZ, R97.H1_H1 ;  /* 0x30000061ff617230 */ /* 0x000fe40000004100 */
[----:B------:R-:W-:-:S02]  /*0840*/  HADD2.F32 R119, -RZ, R98.H1_H1 ;  /* 0x30000062ff777230 */ /* 0x000fc40000004100 */
[--C-:B------:R-:W-:Y:S02]  /*0850*/  HADD2.F32 R121, -RZ, R99.reuse.H0_H0 ;  /* 0x20000063ff797230 */ /* 0x100fe40000004100 */
[----:B------:R-:W-:Y:S02]  /*0860*/  HADD2.F32 R115, -RZ, R98.H0_H0 ;  /* 0x20000062ff737230 */ /* 0x000fe40000004100 */
[----:B------:R-:W-:Y:S01]  /*0870*/  HADD2.F32 R99, -RZ, R99.H1_H1 ;  /* 0x30000063ff637230 */ /* 0x000fe20000004100 */
[-C--:B------:R-:W-:Y:S02]  /*0880*/  FMUL.FTZ R101, R101, R114.reuse ;  /* 0x0000007265657220 */ /* 0x080fe40000410000 */
[-C--:B------:R-:W-:Y:S02]  /*0890*/  FMUL.FTZ R98, R109, R114.reuse ;  /* 0x000000726d627220 */ /* 0x080fe40000410000 */
[-C--:B------:R-:W-:Y:S02]  /*08a0*/  FMUL.FTZ R100, R97, R114.reuse ;  /* 0x0000007261647220 */ /* 0x080fe40000410000 */
[----:B-1----:R-:W-:-:S02]  /*08b0*/  FMUL.FTZ R102, R119, R114 ;  /* 0x0000007277667220 */ /* 0x002fc40000410000 */
        /* <DEDUP_REMOVED lines=12> */
[----:B--2---:R-:W-:Y:S02]  /*0980*/  @P1 FADD.FTZ R96, R104, R96 ;  /* 0x0000006068601221 */ /* 0x004fe40000010000 */
[----:B------:R-:W-:Y:S02]  /*0990*/  @P1 FADD.FTZ R97, R105, R97 ;  /* 0x0000006169611221 */ /* 0x000fe40000010000 */
[----:B------:R-:W-:Y:S02]  /*09a0*/  @P1 FADD.FTZ R98, R106, R98 ;  /* 0x000000626a621221 */ /* 0x000fe40000010000 */
[----:B------:R-:W-:Y:S02]  /*09b0*/  @P1 FADD.FTZ R99, R107, R99 ;  /* 0x000000636b631221 */ /* 0x000fe40000010000 */
[----:B---3--:R-:W-:Y:S02]  /*09c0*/  @P1 FADD.FTZ R100, R92, R100 ;  /* 0x000000645c641221 */ /* 0x008fe40000010000 */
        /* <DEDUP_REMOVED lines=21> */
[--C-:B------:R-:W-:Y:S02]  /*0b20*/  HADD2.F32 R123, -RZ, R108.reuse.H0_H0 ;  /* 0x2000006cff7b7230 */ /* 0x100fe40000004100 */
[----:B------:R-:W-:Y:S02]  /*0b30*/  HADD2.F32 R125, -RZ, R108.H1_H1 ;  /* 0x3000006cff7d7230 */ /* 0x000fe40000004100 */
[----:B------:R-:W-:Y:S02]  /*0b40*/  HADD2.F32 R120, -RZ, R109.H1_H1 ;  /* 0x3000006dff787230 */ /* 0x000fe40000004100 */
[--C-:B------:R-:W-:Y:S02]  /*0b50*/  HADD2.F32 R117, -RZ, R110.reuse.H0_H0 ;  /* 0x2000006eff757230 */ /* 0x100fe40000004100 */
[----:B------:R-:W-:-:S02]  /*0b60*/  HADD2.F32 R121, -RZ, R110.H1_H1 ;  /* 0x3000006eff797230 */ /* 0x000fc40000004100 */
[--C-:B------:R-:W-:Y:S02]  /*0b70*/  HADD2.F32 R115, -RZ, R111.reuse.H0_H0 ;  /* 0x2000006fff737230 */ /* 0x100fe40000004100 */
[----:B------:R-:W-:Y:S01]  /*0b80*/  HADD2.F32 R111, -RZ, R111.H1_H1 ;  /* 0x3000006fff6f7230 */ /* 0x000fe20000004100 */
[----:B------:R-:W-:Y:S02]  /*0b90*/  FADD.FTZ R108, R86, R122 ;  /* 0x0000007a566c7221 */ /* 0x000fe40000010000 */
[-C--:B-1----:R-:W-:Y:S02]  /*0ba0*/  FMUL.FTZ R119, R116, R114.reuse ;  /* 0x0000007274777220 */ /* 0x082fe40000410000 */
        /* <DEDUP_REMOVED lines=59> */
.L_x_15675:
        /* <DEDUP_REMOVED lines=68> */
.L_x_15676:
        /* <DEDUP_REMOVED lines=56> */
[----:B------:R-:W-:Y:S01]  /*1720*/  F2FP.PACK_AB R84, R91, R84 ;  /* 0x000000545b54723e */ /* 0x000fe200000000ff */
        /* <DEDUP_REMOVED lines=28> */
[----:B------:R-:W-:Y:S01]  /*18f0*/  FFMA.FTZ R103, R29, R124, R53 ;  /* 0x0000007c1d677223 */ /* 0x000fe20000010035 */
[----:B------:R-:W-:Y:S01]  /*1900*/  LEA R94, P0, R113, c[0x0][0x208], 0x4 ;  /* 0x00008200715e7a11 */ /* 0x000fe200078020ff */
[----:B------:R-:W-:Y:S02]  /*1910*/  FFMA.FTZ R97, R37, R116, R61 ;  /* 0x0000007425617223 */ /* 0x000fe4000001003d */
[----:B------:R-:W-:Y:S01]  /*1920*/  FFMA.FTZ R114, R43, R114, R67 ;  /* 0x000000722b727223 */ /* 0x000fe20000010043 */
[----:B------:R-:W-:Y:S01]  /*1930*/  F2FP.PACK_AB R98, R103, R98 ;  /* 0x000000626762723e */ /* 0x000fe200000000ff */
[----:B------:R-:W-:Y:S01]  /*1940*/  FFMA.FTZ R96, R32, R101, R56 ;  /* 0x0000006520607223 */ /* 0x000fe20000010038 */
[----:B------:R-:W-:Y:S01]  /*1950*/  F2FP.PACK_AB R90, R97, R90 ;  /* 0x0000005a615a723e */ /* 0x000fe200000000ff */
[----:B------:R-:W-:Y:S01]  /*1960*/  FFMA.FTZ R103, R33, R120, R57 ;  /* 0x0000007821677223 */ /* 0x000fe20000010039 */
[----:B------:R-:W-:Y:S01]  /*1970*/  LEA.HI.X R95, R113, c[0x0][0x20c], RZ, 0x4, P0 ;  /* 0x00008300715f7a11 */ /* 0x000fe200000f24ff */
[----:B------:R-:W-:Y:S01]  /*1980*/  FFMA.FTZ R99, R30, R111, R54 ;  /* 0x0000006f1e637223 */ /* 0x000fe20000010036 */
[----:B------:R-:W-:Y:S01]  /*1990*/  F2FP.PACK_AB R89, R114, R89 ;  /* 0x000000597259723e */ /* 0x000fe200000000ff */
[----:B------:R-:W-:Y:S01]  /*19a0*/  FFMA.FTZ R92, R31, R92, R55 ;  /* 0x0000005c1f5c7223 */ /* 0x000fe20000010037 */
[----:B------:R-:W-:Y:S01]  /*19b0*/  LEA.HI.X R101, R112, c[0x0][0x20c], RZ, 0x4, P1 ;  /* 0x0000830070657a11 */ /* 0x000fe200008f24ff */
[----:B------:R-:W-:Y:S01]  /*19c0*/  FFMA.FTZ R97, R34, R107, R58 ;  /* 0x0000006b22617223 */ /* 0x000fe2000001003a */
[----:B------:R-:W-:Y:S01]  /*19d0*/  F2FP.PACK_AB R96, R103, R96 ;  /* 0x000000606760723e */ /* 0x000fe200000000ff */
        /* <DEDUP_REMOVED lines=11> */
.L_x_15673:
[----:B------:R-:W-:Y:S05]  /*1a90*/  EXIT ;  /* 0x000000000000794d */ /* 0x000fea0003800000 */
.L_x_15671:
[----:B0-----:R-:W-:Y:S02]  /*1aa0*/  MOV R94, 0x1 ;  /* 0x00000001005e7802 */ /* 0x001fe40000000f00 */
[----:B------:R-:W-:Y:S02]  /*1ab0*/  MOV R95, 0x1f ;  /* 0x0000001f005f7802 */ /* 0x000fe40000000f00 */
[----:B------:R-:W-:Y:S02]  /*1ac0*/  MOV R116, 0xffffffff ;  /* 0xffffffff00747802 */ /* 0x000fe40000000f00 */
[----:B------:R-:W-:Y:S02]  /*1ad0*/  MOV R92, 0x1af0 ;  /* 0x00001af0005c7802 */ /* 0x000fe40000000f00 */
[----:B------:R-:W-:Y:S05]  /*1ae0*/  CALL.REL.NOINC `($__internal_117_$__cuda_sm70_shflsync_bfly_p) ;  /* 0x0000068000007944 */ /* 0x000fea0003c00000 */
[----:B01----:R-:W-:Y:S05]  /*1af0*/  BRA `(.L_x_15675) ;  /* 0xfffff46000007947 */ /* 0x003fea000383ffff */
.L_x_15672:
[----:B------:R-:W-:Y:S01]  /*1b00*/  HFMA2.MMA R94, -RZ, RZ, 0, 1.1920928955078125e-07 ;  /* 0x00000002ff5e7435 */ /* 0x000fe200000001ff */
[----:B------:R-:W-:Y:S02]  /*1b10*/  MOV R95, 0x1f ;  /* 0x0000001f005f7802 */ /* 0x000fe40000000f00 */
[----:B------:R-:W-:Y:S02]  /*1b20*/  MOV R116, 0xffffffff ;  /* 0xffffffff00747802 */ /* 0x000fe40000000f00 */
[----:B------:R-:W-:-:S02]  /*1b30*/  MOV R92, 0x1b50 ;  /* 0x00001b50005c7802 */ /* 0x000fc40000000f00 */
[----:B------:R-:W-:Y:S05]  /*1b40*/  CALL.REL.NOINC `($__internal_117_$__cuda_sm70_shflsync_bfly_p) ;  /* 0x0000062000007944 */ /* 0x000fea0003c00000 */
[----:B01----:R-:W-:Y:S01]  /*1b50*/  FADD.FTZ R115, R115, R94 ;  /* 0x0000005e73737221 */ /* 0x003fe20000010000 */
[----:B------:R-:W-:Y:S01]  /*1b60*/  HFMA2.MMA R94, -RZ, RZ, 0, 2.384185791015625e-07 ;  /* 0x00000004ff5e7435 */ /* 0x000fe200000001ff */
[----:B------:R-:W-:-:S02]  /*1b70*/  MOV R95, 0x1f ;  /* 0x0000001f005f7802 */ /* 0x000fc40000000f00 */
[----:B------:R-:W-:Y:S02]  /*1b80*/  MOV R116, 0xffffffff ;  /* 0xffffffff00747802 */ /* 0x000fe40000000f00 */
[----:B------:R-:W-:Y:S02]  /*1b90*/  MOV R92, 0x1bb0 ;  /* 0x00001bb0005c7802 */ /* 0x000fe40000000f00 */
[----:B------:R-:W-:Y:S05]  /*1ba0*/  CALL.REL.NOINC `($__internal_117_$__cuda_sm70_shflsync_bfly_p) ;  /* 0x000005c000007944 */ /* 0x000fea0003c00000 */
[----:B01----:R-:W-:Y:S01]  /*1bb0*/  FADD.FTZ R115, R115, R94 ;  /* 0x0000005e73737221 */ /* 0x003fe20000010000 */
[----:B------:R-:W-:Y:S01]  /*1bc0*/  HFMA2.MMA R94, -RZ, RZ, 0, 4.76837158203125e-07 ;  /* 0x00000008ff5e7435 */ /* 0x000fe200000001ff */
[----:B------:R-:W-:Y:S02]  /*1bd0*/  MOV R95, 0x1f ;  /* 0x0000001f005f7802 */ /* 0x000fe40000000f00 */
[----:B------:R-:W-:Y:S02]  /*1be0*/  MOV R116, 0xffffffff ;  /* 0xffffffff00747802 */ /* 0x000fe40000000f00 */
[----:B------:R-:W-:Y:S02]  /*1bf0*/  MOV R92, 0x1c10 ;  /* 0x00001c10005c7802 */ /* 0x000fe40000000f00 */
[----:B------:R-:W-:Y:S05]  /*1c00*/  CALL.REL.NOINC `($__internal_117_$__cuda_sm70_shflsync_bfly_p) ;  /* 0x0000056000007944 */ /* 0x000fea0003c00000 */
[----:B01----:R-:W-:Y:S01]  /*1c10*/  FADD.FTZ R115, R115, R94 ;  /* 0x0000005e73737221 */ /* 0x003fe20000010000 */
[----:B------:R-:W-:Y:S01]  /*1c20*/  HFMA2.MMA R94, -RZ, RZ, 0, 9.5367431640625e-07 ;  /* 0x00000010ff5e7435 */ /* 0x000fe200000001ff */
[----:B------:R-:W-:-:S02]  /*1c30*/  MOV R95, 0x1f ;  /* 0x0000001f005f7802 */ /* 0x000fc40000000f00 */
[----:B------:R-:W-:Y:S02]  /*1c40*/  MOV R116, 0xffffffff ;  /* 0xffffffff00747802 */ /* 0x000fe40000000f00 */
[----:B------:R-:W-:Y:S02]  /*1c50*/  MOV R92, 0x1c70 ;  /* 0x00001c70005c7802 */ /* 0x000fe40000000f00 */
[----:B------:R-:W-:Y:S05]  /*1c60*/  CALL.REL.NOINC `($__internal_117_$__cuda_sm70_shflsync_bfly_p) ;  /* 0x0000050000007944 */ /* 0x000fea0003c00000 */
        /* <DEDUP_REMOVED lines=54> */
[----:B------:R-:W-:Y:S05]  /*1fd0*/  CALL.REL.NOINC `($__internal_117_$__cuda_sm70_shflsync_bfly_p) ;  /* 0x0000019000007944 */ /* 0x000fea0003c00000 */
[----:B01----:R-:W-:Y:S01]  /*1fe0*/  FADD.FTZ R115, R115, R94 ;  /* 0x0000005e73737221 */ /* 0x003fe20000010000 */
[----:B------:R-:W-:Y:S01]  /*1ff0*/  HFMA2.MMA R94, -RZ, RZ, 0, 1.1920928955078125e-07 ;  /* 0x00000002ff5e7435 */ /* 0x000fe200000001ff */
[----:B------:R-:W-:Y:S02]  /*2000*/  MOV R95, 0x1f ;  /* 0x0000001f005f7802 */ /* 0x000fe40000000f00 */
[----:B------:R-:W-:Y:S02]  /*2010*/  MOV R116, 0xffffffff ;  /* 0xffffffff00747802 */ /* 0x000fe40000000f00 */
[----:B------:R-:W-:Y:S02]  /*2020*/  MOV R92, 0x2040 ;  /* 0x00002040005c7802 */ /* 0x000fe40000000f00 */
[----:B------:R-:W-:Y:S05]  /*2030*/  CALL.REL.NOINC `($__internal_117_$__cuda_sm70_shflsync_bfly_p) ;  /* 0x0000013000007944 */ /* 0x000fea0003c00000 */
[----:B01----:R-:W-:Y:S01]  /*2040*/  FADD.FTZ R115, R115, R94 ;  /* 0x0000005e73737221 */ /* 0x003fe20000010000 */
[----:B------:R-:W-:Y:S01]  /*2050*/  HFMA2.MMA R94, -RZ, RZ, 0, 2.384185791015625e-07 ;  /* 0x00000004ff5e7435 */ /* 0x000fe200000001ff */
[----:B------:R-:W-:Y:S02]  /*2060*/  MOV R95, 0x1f ;  /* 0x0000001f005f7802 */ /* 0x000fe40000000f00 */
[----:B------:R-:W-:-:S02]  /*2070*/  MOV R116, 0xffffffff ;  /* 0xffffffff00747802 */ /* 0x000fc40000000f00 */
        /* <DEDUP_REMOVED lines=10> */
[----:B------:R-:W-:Y:S02]  /*2120*/  MOV R95, 0x1f ;  /* 0x0000001f005f7802 */ /* 0x000fe40000000f00 */
[----:B------:R-:W-:-:S02]  /*2130*/  MOV R116, 0xffffffff ;  /* 0xffffffff00747802 */ /* 0x000fc40000000f00 */
[----:B------:R-:W-:Y:S02]  /*2140*/  MOV R92, 0x2160 ;  /* 0x00002160005c7802 */ /* 0x000fe40000000f00 */
[----:B------:R-:W-:Y:S05]  /*2150*/  CALL.REL.NOINC `($__internal_117_$__cuda_sm70_shflsync_bfly_p) ;  /* 0x0000001000007944 */ /* 0x000fea0003c00000 */
[----:B01----:R-:W-:Y:S05]  /*2160*/  BRA `(.L_x_15676) ;  /* 0xfffff23000007947 */ /* 0x003fea000383ffff */
        .weak           $__internal_117_$__cuda_sm70_shflsync_bfly_p
        .type           $__internal_117_$__cuda_sm70_shflsync_bfly_p,@function
        .size           $__internal_117_$__cuda_sm70_shflsync_bfly_p,(.L_x_22285 - $__internal_117_$__cuda_sm70_shflsync_bfly_p)
$__internal_117_$__cuda_sm70_shflsync_bfly_p:
[----:B------:R-:W-:Y:S01]  /*2170*/  HFMA2.MMA R93, -RZ, RZ, 0, 0 ;  /* 0x00000000ff5d7435 */ /* 0x000fe200000001ff */
[----:B------:R-:W-:Y:S04]  /*2180*/  WARPSYNC R116 ;  /* 0x0000007400007348 */ /* 0x000fe80003800000 */
[----:B------:R0:W1:Y:S01]  /*2190*/  SHFL.BFLY PT, R94, R115, R94, R95 ;  /* 0x0c00005e735e7389 */ /* 0x00006200000e005f */
[----:B------:R-:W-:Y:S05]  /*21a0*/  RET.REL.NODEC R92 `(_ZN10layer_norm13ln_fwd_kernelINS_13Kernel_traitsIf6__halffS2_fjLj768ELj1ELj4ELj1ELj16ENS_18Kernel_traits_baseILj768EfS2_fS2_fjLj128EEEEELb0ELb1ELb0ELb1EEEvNS_9FwdParamsE) ;  /* 0xffffde505c007950 */ /* 0x000fea0003c3ffff */
.L_x_15677:
        /* <DEDUP_REMOVED lines=13> */
.L_x_22285:


//--------------------- .text._ZN10layer_norm13ln_fwd_kernelINS_13Kernel_traitsIf6__halffS2_fjLj768ELj1ELj4ELj1ELj16ENS_18Kernel_traits_baseILj768EfS2_fS2_fjLj128EEEEELb0ELb1ELb1ELb0EEEvNS_9FwdParamsE --------------------------
	.section	.text._ZN10layer_norm13ln_fwd_kernelINS_13Kernel_traitsIf6__halffS2_fjLj768ELj1ELj4ELj1ELj16ENS_18Kernel_traits_baseILj768EfS2_fS2_fjLj128EEEEELb0ELb1ELb1ELb0EEEvNS_9FwdParamsE,"ax",@progbits
	.sectioninfo	@"SHI_REGISTERS=128"
	.align	128
        .global         _ZN10layer_norm13ln_fwd_kernelINS_13Kernel_traitsIf6__halffS2_fjLj768ELj1ELj4ELj1ELj16ENS_18Kernel_traits_baseILj768EfS2_fS2_fjLj128EEEEELb0ELb1ELb1ELb0EEEvNS_9FwdParamsE
        .type           _ZN10layer_norm13ln_fwd_kernelINS_13Kernel_traitsIf6__halffS2_fjLj768ELj1ELj4ELj1ELj16ENS_18Kernel_traits_baseILj768EfS2_fS2_fjLj128EEEEELb0ELb1ELb1ELb0EEEvNS_9FwdParamsE,@function
        .size           _ZN10layer_norm13ln_fwd_kernelINS_13Kernel_traitsIf6__halffS2_fjLj768ELj1ELj4ELj1ELj16ENS_18Kernel_traits_baseILj768EfS2_fS2_fjLj128EEEEELb0ELb1ELb1ELb0EEEvNS_9FwdParamsE,(.L_x_22286 - _ZN10layer_norm13ln_fwd_kernelINS_13Kernel_traitsIf6__halffS2_fjLj768ELj1ELj4ELj1ELj16ENS_18Kernel_traits_baseILj768EfS2_fS2_fjLj128EEEEELb0ELb1ELb1ELb0EEEvNS_9FwdParamsE)
        .other          _ZN10layer_norm13ln_fwd_kernelINS_13Kernel_traitsIf6__halffS2_fjLj768ELj1ELj4ELj1ELj16ENS_18Kernel_traits_baseILj768EfS2_fS2_fjLj128EEEEELb0ELb1ELb1ELb0EEEvNS_9FwdParamsE,@"STO_CUDA_ENTRY STV_DEFAULT"
_ZN10layer_norm13ln_fwd_kernelINS_13Kernel_traitsIf6__halffS2_fjLj768ELj1ELj4ELj1ELj16ENS_18Kernel_traits_baseILj768EfS2_fS2_fjLj128EEEEELb0ELb1ELb1ELb0EEEvNS_9FwdParamsE:
.text._ZN10layer_norm13ln_fwd_kernelINS_13Kernel_traitsIf6__halffS2_fjLj768ELj1ELj4ELj1ELj16ENS_18Kernel_traits_baseILj768EfS2_fS2_fjLj128EEEEELb0ELb1ELb1ELb0EEEvNS_9FwdParamsE:
        /* <DEDUP_REMOVED lines=37> */
.L_x_15679:
[----:B------:R-:W-:Y:S05]  /*0250*/  BSYNC B0 ;  /* 0x0000000000007941 */ /* 0x000fea0003800000 */
.L_x_15678:
        /* <DEDUP_REMOVED lines=21> */
.L_x_15681:
[----:B------:R-:W-:Y:S05]  /*03b0*/  BSYNC B0 ;  /* 0x0000000000007941 */ /* 0x000fea0003800000 */
.L_x_15680:
        /* <DEDUP_REMOVED lines=20> */
.L_x_15683:
[----:B------:R-:W-:Y:S05]  /*0500*/  BSYNC B0 ;  /* 0x0000000000007941 */ /* 0x000fea0003800000 */
.L_x_15682:
[----:B------:R-:W-:Y:S05]  /*0510*/  @P1 EXIT ;  /* 0x000000000000194d */ /* 0x000fea0003800000 */
[----:B------:R-:W-:Y:S01]  /*0520*/  MOV R0, R82 ;  /* 0x0000005200007202 */ /* 0x000fe20000000f00 */
[----:B------:R-:W-:-:S02]  /*0530*/  ULDC.U8 UR6, c[0x0][0x1f0] ;  /* 0x00007c0000067ab9 */ /* 0x000fc40000000000 */
.L_x_15747:
        /* <DEDUP_REMOVED lines=60> */
.L_x_15687:
[----:B------:R-:W-:Y:S05]  /*0900*/  BSYNC B1 ;  /* 0x0000000000017941 */ /* 0x000fea0003800000 */
.L_x_15686:
[----:B------:R-:W-:Y:S01]  /*0910*/  BSSY B1, `(.L_x_15688) ;  /* 0x0000006000017945 */ /* 0x000fe20003800000 */
[----:B------:R-:W-:Y:S05]  /*0920*/  @!P6 BRA `(.L_x_15689) ;  /* 0x000000400000e947 */ /* 0x000fea0003800000 */
[----:B-----5:R-:W-:-:S05]  /*0930*/  HADD2.F32 R89, -RZ, R84.H1_H1 ;  /* 0x30000054ff597230 */ /* 0x020fca0000004100 */
[----:B------:R-:W-:-:S04]  /*0940*/  FMUL.FTZ R112, R89, c[0x0][0x1ec] ;  /* 0x00007b0059707a20 */ /* 0x000fc80000410000 */
[----:B------:R-:W-:-:S04]  /*0950*/  FMUL.FTZ R89, R25, R112 ;  /* 0x0000007019597220 */ /* 0x000fc80000410000 */
[----:B------:R-:W-:Y:S02]  /*0960*/  @P0 FADD.FTZ R89, R77, R89 ;  /* 0x000000594d590221 */ /* 0x000fe40000010000 */
.L_x_15689:
[----:B------:R-:W-:Y:S05]  /*0970*/  BSYNC B1 ;  /* 0x0000000000017941 */ /* 0x000fea0003800000 */
.L_x_15688:
[----:B------:R-:W-:Y:S01]  /*0980*/  BSSY B1, `(.L_x_15690) ;  /* 0x0000006000017945 */ /* 0x000fe20003800000 */
[----:B------:R-:W-:Y:S05]  /*0990*/  @!P6 BRA `(.L_x_15691) ;  /* 0x000000400000e947 */ /* 0x000fea0003800000 */
[----:B-----5:R-:W-:-:S05]  /*09a0*/  HADD2.F32 R90, -RZ, R85.H0_H0 ;  /* 0x20000055ff5a7230 */ /* 0x020fca0000004100 */
[----:B------:R-:W-:-:S04]  /*09b0*/  FMUL.FTZ R95, R90, c[0x0][0x1ec] ;  /* 0x00007b005a5f7a20 */ /* 0x000fc80000410000 */
[----:B------:R-:W-:-:S04]  /*09c0*/  FMUL.FTZ R90, R26, R95 ;  /* 0x0000005f1a5a7220 */ /* 0x000fc80000410000 */
[----:B------:R-:W-:Y:S02]  /*09d0*/  @P0 FADD.FTZ R90, R78, R90 ;  /* 0x0000005a4e5a0221 */ /* 0x000fe40000010000 */
.L_x_15691:
[----:B------:R-:W-:Y:S05]  /*09e0*/  BSYNC B1 ;  /* 0x0000000000017941 */ /* 0x000fea0003800000 */
.L_x_15690:
[----:B------:R-:W-:Y:S01]  /*09f0*/  BSSY B1, `(.L_x_15692) ;  /* 0x0000006000017945 */ /* 0x000fe20003800000 */
[----:B------:R-:W-:Y:S05]  /*0a00*/  @!P6 BRA `(.L_x_15693) ;  /* 0x000000400000e947 */ /* 0x000fea0003800000 */
[----:B-----5:R-:W-:-:S05]  /*0a10*/  HADD2.F32 R91, -RZ, R85.H1_H1 ;  /* 0x30000055ff5b7230 */ /* 0x020fca0000004100 */
[----:B------:R-:W-:-:S04]  /*0a20*/  FMUL.FTZ R112, R91, c[0x0][0x1ec] ;  /* 0x00007b005b707a20 */ /* 0x000fc80000410000 */
[----:B------:R-:W-:-:S04]  /*0a30*/  FMUL.FTZ R91, R27, R112 ;  /* 0x000000701b5b7220 */ /* 0x000fc80000410000 */
[----:B------:R-:W-:Y:S02]  /*0a40*/  @P0 FADD.FTZ R91, R79, R91 ;  /* 0x0000005b4f5b0221 */ /* 0x000fe40000010000 */
.L_x_15693:
[----:B------:R-:W-:Y:S05]  /*0a50*/  BSYNC B1 ;  /* 0x0000000000017941 */ /* 0x000fea0003800000 */
.L_x_15692:
[----:B------:R-:W-:Y:S01]  /*0a60*/  BSSY B1, `(.L_x_15694) ;  /* 0x0000006000017945 */ /* 0x000fe20003800000 */
[----:B------:R-:W-:Y:S05]  /*0a70*/  @!P6 BRA `(.L_x_15695) ;  /* 0x000000400000e947 */ /* 0x000fea0003800000 */
[----:B-----5:R-:W-:-:S05]  /*0a80*/  HADD2.F32 R92, -RZ, R86.H0_H0 ;  /* 0x20000056ff5c7230 */ /* 0x020fca0000004100 */
[----:B------:R-:W-:-:S04]  /*0a90*/  FMUL.FTZ R95, R92, c[0x0][0x1ec] ;  /* 0x00007b005c5f7a20 */ /* 0x000fc80000410000 */
[----:B------:R-:W-:-:S04]  /*0aa0*/  FMUL.FTZ R92, R20, R95 ;  /* 0x0000005f145c7220 */ /* 0x000fc80000410000 */
[----:B------:R-:W-:Y:S02]  /*0ab0*/  @P0 FADD.FTZ R92, R80, R92 ;  /* 0x0000005c505c0221 */ /* 0x000fe40000010000 */
.L_x_15695:
[----:B------:R-:W-:Y:S05]  /*0ac0*/  BSYNC B1 ;  /* 0x0000000000017941 */ /* 0x000fea0003800000 */
.L_x_15694:
[----:B------:R-:W-:Y:S01]  /*0ad0*/  BSSY B1, `(.L_x_15696) ;  /* 0x0000006000017945 */ /* 0x000fe20003800000 */
[----:B------:R-:W-:Y:S05]  /*0ae0*/  @!P6 BRA `(.L_x_15697) ;  /* 0x000000400000e947 */ /* 0x000fea0003800000 */
[----:B-----5:R-:W-:-:S05]  /*0af0*/  HADD2.F32 R93, -RZ, R86.H1_H1 ;  /* 0x30000056ff5d7230 */ /* 0x020fca0000004100 */
[----:B------:R-:W-:-:S04]  /*0b00*/  FMUL.FTZ R112, R93, c[0x0][0x1ec] ;  /* 0x00007b005d707a20 */ /* 0x000fc80000410000 */
[----:B------:R-:W-:-:S04]  /*0b10*/  FMUL.FTZ R93, R21, R112 ;  /* 0x00000070155d7220 */ /* 0x000fc80000410000 */
[----:B------:R-:W-:Y:S02]  /*0b20*/  @P0 FADD.FTZ R93, R81, R93 ;  /* 0x0000005d515d0221 */ /* 0x000fe40000010000 */
.L_x_15697:
[----:B------:R-:W-:Y:S05]  /*0b30*/  BSYNC B1 ;  /* 0x0000000000017941 */ /* 0x000fea0003800000 */
.L_x_15696:
[----:B------:R-:W-:Y:S01]  /*0b40*/  BSSY B1, `(.L_x_15698) ;  /* 0x0000007000017945 */ /* 0x000fe20003800000 */
[----:B------:R-:W-:Y:S01]  /*0b50*/  HFMA2.MMA R112, -RZ, RZ, 0, 1.9073486328125e-06 ;  /* 0x00000020ff707435 */ /* 0x000fe200000001ff */
[----:B------:R-:W-:Y:S05]  /*0b60*/  @!P6 BRA `(.L_x_15699) ;  /* 0x000000400000e947 */ /* 0x000fea0003800000 */
[----:B-----5:R-:W-:-:S05]  /*0b70*/  HADD2.F32 R94, -RZ, R87.H0_H0 ;  /* 0x20000057ff5e7230 */ /* 0x020fca0000004100 */
[----:B------:R-:W-:-:S04]  /*0b80*/  FMUL.FTZ R95, R94, c[0x0][0x1ec] ;  /* 0x00007b005e5f7a20 */ /* 0x000fc80000410000 */
[----:B------:R-:W-:-:S04]  /*0b90*/  FMUL.FTZ R94, R22, R95 ;  /* 0x0000005f165e7220 */ /* 0x000fc80000410000 */
[----:B------:R-:W-:Y:S02]  /*0ba0*/  @P0 FADD.FTZ R94, R82, R94 ;  /* 0x0000005e525e0221 */ /* 0x000fe40000010000 */
.L_x_15699:
[----:B------:R-:W-:Y:S05]  /*0bb0*/  BSYNC B1 ;  /* 0x0000000000017941 */ /* 0x000fea0003800000 */
.L_x_15698:
        /* <DEDUP_REMOVED lines=8> */
.L_x_15701:
[----:B------:R-:W-:Y:S05]  /*0c40*/  BSYNC B1 ;  /* 0x0000000000017941 */ /* 0x000fea0003800000 */
.L_x_15700:
[----:B------:R0:W-:Y:S01]  /*0c50*/  STG.E.128 [R112.64], R88 ;  /* 0x0000005870007986 */ /* 0x0001e2000c101d04 */
[----:B------:R-:W-:Y:S02]  /*0c60*/  IADD3 R118, R118, 0x20, RZ ;  /* 0x0000002076767810 */ /* 0x000fe40007ffe0ff */
[----:B------:R-:W-:Y:S01]  /*0c70*/  IADD3 R117, R117, 0x20, RZ ;  /* 0x0000002075757810 */ /* 0x000fe20007ffe0ff */
[----:B------:R0:W-:Y:S04]  /*0c80*/  STG.E.128 [R112.64+0x10], R92 ;  /* 0x0000105c70007986 */ /* 0x0001e8000c101d04 */
.L_x_15685:
[----:B------:R-:W-:Y:S05]  /*0c90*/  BSYNC B0 ;  /* 0x0000000000007941 */ /* 0x000fea0003800000 */
.L_x_15684:
        /* <DEDUP_REMOVED lines=41> */
.L_x_15705:
[----:B------:R-:W-:Y:S05]  /*0f30*/  BSYNC B1 ;  /* 0x0000000000017941 */ /* 0x000fea0003800000 */
.L_x_15704:
[----:B------:R-:W-:Y:S01]  /*0f40*/  BSSY B1, `(.L_x_15706) ;  /* 0x0000006000017945 */ /* 0x000fe20003800000 */
[----:B------:R-:W-:Y:S05]  /*0f50*/  @!P6 BRA `(.L_x_15707) ;  /* 0x000000400000e947 */ /* 0x000fea0003800000 */
[----:B-----5:R-:W-:-:S05]  /*0f60*/  HADD2.F32 R97, -RZ, R84.H1_H1 ;  /* 0x30000054ff617230 */ /* 0x020fca0000004100 */
[----:B------:R-:W-:-:S04]  /*0f70*/  FMUL.FTZ R112, R97, c[0x0][0x1ec] ;  /* 0x00007b0061707a20 */ /* 0x000fc80000410000 */
[----:B------:R-:W-:-:S04]  /*0f80*/  FMUL.FTZ R97, R49, R112 ;  /* 0x0000007031617220 */ /* 0x000fc80000410000 */
[----:B------:R-:W-:Y:S02]  /*0f90*/  @P0 FADD.FTZ R97, R77, R97 ;  /* 0x000000614d610221 */ /* 0x000fe40000010000 */
.L_x_15707:
[----:B------:R-:W-:Y:S05]  /*0fa0*/  BSYNC B1 ;  /* 0x0000000000017941 */ /* 0x000fea0003800000 */
.L_x_15706:
[----:B------:R-:W-:Y:S01]  /*0fb0*/  BSSY B1, `(.L_x_15708) ;  /* 0x0000006000017945 */ /* 0x000fe20003800000 */
[----:B------:R-:W-:Y:S05]  /*0fc0*/  @!P6 BRA `(.L_x_15709) ;  /* 0x000000400000e947 */ /* 0x000fea0003800000 */
[----:B-----5:R-:W-:-:S05]  /*0fd0*/  HADD2.F32 R98, -RZ, R85.H0_H0 ;  /* 0x20000055ff627230 */ /* 0x020fca0000004100 */
[----:B------:R-:W-:-:S04]  /*0fe0*/  FMUL.FTZ R103, R98, c[0x0][0x1ec] ;  /* 0x00007b0062677a20 */ /* 0x000fc80000410000 */
[----:B------:R-:W-:-:S04]  /*0ff0*/  FMUL.FTZ R98, R50, R103 ;  /* 0x0000006732627220 */ /* 0x000fc80000410000 */
[----:B------:R-:W-:Y:S02]  /*1000*/  @P0 FADD.FTZ R98, R78, R98 ;  /* 0x000000624e620221 */ /* 0x000fe40000010000 */
.L_x_15709:
[----:B------:R-:W-:Y:S05]  /*1010*/  BSYNC B1 ;  /* 0x0000000000017941 */ /* 0x000fea0003800000 */
.L_x_15708:
[----:B------:R-:W-:Y:S01]  /*1020*/  BSSY B1, `(.L_x_15710) ;  /* 0x0000006000017945 */ /* 0x000fe20003800000 */
[----:B------:R-:W-:Y:S05]  /*1030*/  @!P6 BRA `(.L_x_15711) ;  /* 0x000000400000e947 */ /* 0x000fea0003800000 */
[----:B-----5:R-:W-:-:S05]  /*1040*/  HADD2.F32 R99, -RZ, R85.H1_H1 ;  /* 0x30000055ff637230 */ /* 0x020fca0000004100 */
[----:B------:R-:W-:-:S04]  /*1050*/  FMUL.FTZ R112, R99, c[0x0][0x1ec] ;  /* 0x00007b0063707a20 */ /* 0x000fc80000410000 */
[----:B------:R-:W-:-:S04]  /*1060*/  FMUL.FTZ R99, R51, R112 ;  /* 0x0000007033637220 */ /* 0x000fc80000410000 */
[----:B------:R-:W-:Y:S02]  /*1070*/  @P0 FADD.FTZ R99, R79, R99 ;  /* 0x000000634f630221 */ /* 0x000fe40000010000 */
.L_x_15711:
[----:B------:R-:W-:Y:S05]  /*1080*/  BSYNC B1 ;  /* 0x0000000000017941 */ /* 0x000fea0003800000 */
.L_x_15710:
[----:B------:R-:W-:Y:S01]  /*1090*/  BSSY B1, `(.L_x_15712) ;  /* 0x0000006000017945 */ /* 0x000fe20003800000 */
[----:B------:R-:W-:Y:S05]  /*10a0*/  @!P6 BRA `(.L_x_15713) ;  /* 0x000000400000e947 */ /* 0x000fea0003800000 */
[----:B-----5:R-:W-:-:S05]  /*10b0*/  HADD2.F32 R100, -RZ, R86.H0_H0 ;  /* 0x20000056ff647230 */ /* 0x020fca0000004100 */
[----:B------:R-:W-:-:S04]  /*10c0*/  FMUL.FTZ R103, R100, c[0x0][0x1ec] ;  /* 0x00007b0064677a20 */ /* 0x000fc80000410000 */
[----:B------:R-:W-:-:S04]  /*10d0*/  FMUL.FTZ R100, R44, R103 ;  /* 0x000000672c647220 */ /* 0x000fc80000410000 */
[----:B------:R-:W-:Y:S02]  /*10e0*/  @P0 FADD.FTZ R100, R80, R100 ;  /* 0x0000006450640221 */ /* 0x000fe40000010000 */
.L_x_15713:
[----:B------:R-:W-:Y:S05]  /*10f0*/  BSYNC B1 ;  /* 0x0000000000017941 */ /* 0x000fea0003800000 */
.L_x_15712:
[----:B------:R-:W-:Y:S01]  /*1100*/  BSSY B1, `(.L_x_15714) ;  /* 0x0000006000017945 */ /* 0x000fe20003800000 */
[----:B------:R-:W-:Y:S05]  /*1110*/  @!P6 BRA `(.L_x_15715) ;  /* 0x000000400000e947 */ /* 0x000fea0003800000 */
[----:B-----5:R-:W-:-:S05]  /*1120*/  HADD2.F32 R101, -RZ, R86.H1_H1 ;  /* 0x30000056ff657230 */ /* 0x020fca0000004100 */
[----:B------:R-:W-:-:S04]  /*1130*/  FMUL.FTZ R112, R101, c[0x0][0x1ec] ;  /* 0x00007b0065707a20 */ /* 0x000fc80000410000 */
[----:B------:R-:W-:-:S04]  /*1140*/  FMUL.FTZ R101, R45, R112 ;  /* 0x000000702d657220 */ /* 0x000fc80000410000 */
[----:B------:R-:W-:Y:S02]  /*1150*/  @P0 FADD.FTZ R101, R81, R101 ;  /* 0x0000006551650221 */ /* 0x000fe40000010000 */
.L_x_15715:
[----:B------:R-:W-:Y:S05]  /*1160*/  BSYNC B1 ;  /* 0x0000000000017941 */ /* 0x000fea0003800000 */
.L_x_15714:
[----:B------:R-:W-:Y:S01]  /*1170*/  BSSY B1, `(.L_x_15716) ;  /* 0x0000007000017945 */ /* 0x000fe20003800000 */
[----:B------:R-:W-:Y:S01]  /*1180*/  HFMA2.MMA R112, -RZ, RZ, 0, 1.9073486328125e-06 ;  /* 0x00000020ff707435 */ /* 0x000fe200000001ff */
[----:B------:R-:W-:Y:S05]  /*1190*/  @!P6 BRA `(.L_x_15717) ;  /* 0x000000400000e947 */ /* 0x000fea0003800000 */
[----:B-----5:R-:W-:-:S05]  /*11a0*/  HADD2.F32 R102, -RZ, R87.H0_H0 ;  /* 0x20000057ff667230 */ /* 0x020fca0000004100 */
[----:B------:R-:W-:-:S04]  /*11b0*/  FMUL.FTZ R103, R102, c[0x0][0x1ec] ;  /* 0x00007b0066677a20 */ /* 0x000fc80000410000 */
[----:B------:R-:W-:-:S04]  /*11c0*/  FMUL.FTZ R102, R46, R103 ;  /* 0x000000672e667220 */ /* 0x000fc80000410000 */
[----:B------:R-:W-:Y:S02]  /*11d0*/  @P0 FADD.FTZ R102, R82, R102 ;  /* 0x0000006652660221 */ /* 0x000fe40000010000 */
.L_x_15717:
[----:B------:R-:W-:Y:S05]  /*11e0*/  BSYNC B1 ;  /* 0x0000000000017941 */ /* 0x000fea0003800000 */
.L_x_15716:
        /* <DEDUP_REMOVED lines=8> */
.L_x_15719:
[----:B------:R-:W-:Y:S05]  /*1270*/  BSYNC B1 ;  /* 0x0000000000017941 */ /* 0x000fea0003800000 */
.L_x_15718:
[----:B------:R0:W-:Y:S01]  /*1280*/  STG.E.128 [R112.64], R96 ;  /* 0x0000006070007986 */ /* 0x0001e2000c101d04 */
[----:B------:R-:W-:Y:S02]  /*1290*/  IADD3 R118, R118, 0x20, RZ ;  /* 0x0000002076767810 */ /* 0x000fe40007ffe0ff */
[----:B------:R-:W-:Y:S01]  /*12a0*/  IADD3 R117, R117, 0x20, RZ ;  /* 0x0000002075757810 */ /* 0x000fe20007ffe0ff */
[----:B------:R0:W-:Y:S04]  /*12b0*/  STG.E.128 [R112.64+0x10], R100 ;  /* 0x0000106470007986 */ /* 0x0001e8000c101d04 */
.L_x_15703:
[----:B------:R-:W-:Y:S05]  /*12c0*/  BSYNC B0 ;  /* 0x0000000000007941 */ /* 0x000fea0003800000 */
.L_x_15702:
        /* <DEDUP_REMOVED lines=38> */
[----:B-1---5:R-:W-:-:S05]  /*1530*/  HADD2.F32 R104, -RZ, R84.H0_H0 ;  /* 0x20000054ff687230 */ /* 0x022fca0000004100 */
[----:B------:R-:W-:-:S04]  /*1540*/  FMUL.FTZ R111, R104, c[0x0][0x1ec] ;  /* 0x00007b00686f7a20 */ /* 0x000fc80000410000 */
[----:B------:R-:W-:-:S04]  /*1550*/  FMUL.FTZ R104, R72, R111 ;  /* 0x0000006f48687220 */ /* 0x000fc80000410000 */
[----:B------:R-:W-:Y:S02]  /*1560*/  @P0 FADD.FTZ R104, R76, R104 ;  /* 0x000000684c680221 */ /* 0x000fe40000010000 */
.L_x_15723:
[----:B-1----:R-:W-:Y:S05]  /*1570*/  BSYNC B1 ;  /* 0x0000000000017941 */ /* 0x002fea0003800000 */
.L_x_15722:
[----:B------:R-:W-:Y:S01]  /*1580*/  BSSY B1, `(.L_x_15724) ;  /* 0x0000006000017945 */ /* 0x000fe20003800000 */
[----:B------:R-:W-:Y:S05]  /*1590*/  @!P6 BRA `(.L_x_15725) ;  /* 0x000000400000e947 */ /* 0x000fea0003800000 */
[----:B-----5:R-:W-:-:S05]  /*15a0*/  HADD2.F32 R105, -RZ, R84.H1_H1 ;  /* 0x30000054ff697230 */ /* 0x020fca0000004100 */
[----:B------:R-:W-:-:S04]  /*15b0*/  FMUL.FTZ R110, R105, c[0x0][0x1ec] ;  /* 0x00007b00696e7a20 */ /* 0x000fc80000410000 */
[----:B------:R-:W-:-:S04]  /*15c0*/  FMUL.FTZ R105, R73, R110 ;  /* 0x0000006e49697220 */ /* 0x000fc80000410000 */
[----:B------:R-:W-:Y:S02]  /*15d0*/  @P0 FADD.FTZ R105, R77, R105 ;  /* 0x000000694d690221 */ /* 0x000fe40000010000 */
.L_x_15725:
[----:B------:R-:W-:Y:S05]  /*15e0*/  BSYNC B1 ;  /* 0x0000000000017941 */ /* 0x000fea0003800000 */
.L_x_15724:
[----:B------:R-:W-:Y:S01]  /*15f0*/  BSSY B1, `(.L_x_15726) ;  /* 0x0000006000017945 */ /* 0x000fe20003800000 */
[----:B------:R-:W-:Y:S05]  /*1600*/  @!P6 BRA `(.L_x_15727) ;  /* 0x000000400000e947 */ /* 0x000fea0003800000 */
[----:B-----5:R-:W-:-:S05]  /*1610*/  HADD2.F32 R106, -RZ, R85.H0_H0 ;  /* 0x20000055ff6a7230 */ /* 0x020fca0000004100 */
[----:B------:R-:W-:-:S04]  /*1620*/  FMUL.FTZ R111, R106, c[0x0][0x1ec] ;  /* 0x00007b006a6f7a20 */ /* 0x000fc80000410000 */
[----:B------:R-:W-:-:S04]  /*1630*/  FMUL.FTZ R106, R74, R111 ;  /* 0x0000006f4a6a7220 */ /* 0x000fc80000410000 */
[----:B------:R-:W-:Y:S02]  /*1640*/  @P0 FADD.FTZ R106, R78, R106 ;  /* 0x0000006a4e6a0221 */ /* 0x000fe40000010000 */
.L_x_15727:
[----:B------:R-:W-:Y:S05]  /*1650*/  BSYNC B1 ;  /* 0x0000000000017941 */ /* 0x000fea0003800000 */
.L_x_15726:
[----:B------:R-:W-:Y:S01]  /*1660*/  BSSY B1, `(.L_x_15728) ;  /* 0x0000006000017945 */ /* 0x000fe20003800000 */
[----:B------:R-:W-:Y:S05]  /*1670*/  @!P6 BRA `(.L_x_15729) ;  /* 0x000000400000e947 */ /* 0x000fea0003800000 */
[----:B-----5:R-:W-:-:S05]  /*1680*/  HADD2.F32 R107, -RZ, R85.H1_H1 ;  /* 0x30000055ff6b7230 */ /* 0x020fca0000004100 */
[----:B------:R-:W-:-:S04]  /*1690*/  FMUL.FTZ R110, R107, c[0x0][0x1ec] ;  /* 0x00007b006b6e7a20 */ /* 0x000fc80000410000 */
[----:B------:R-:W-:-:S04]  /*16a0*/  FMUL.FTZ R107, R75, R110 ;  /* 0x0000006e4b6b7220 */ /* 0x000fc80000410000 */
[----:B------:R-:W-:Y:S02]  /*16b0*/  @P0 FADD.FTZ R107, R79, R107 ;  /* 0x0000006b4f6b0221 */ /* 0x000fe40000010000 */
.L_x_15729:
[----:B------:R-:W-:Y:S05]  /*16c0*/  BSYNC B1 ;  /* 0x0000000000017941 */ /* 0x000fea0003800000 */
.L_x_15728:
[----:B------:R-:W-:Y:S01]  /*16d0*/  BSSY B1, `(.L_x_15730) ;  /* 0x0000006000017945 */ /* 0x000fe20003800000 */
[----:B------:R-:W-:Y:S05]  /*16e0*/  @!P6 BRA `(.L_x_15731) ;  /* 0x000000400000e947 */ /* 0x000fea0003800000 */
[----:B-----5:R-:W-:-:S05]  /*16f0*/  HADD2.F32 R108, -RZ, R86.H0_H0 ;  /* 0x20000056ff6c7230 */ /* 0x020fca0000004100 */
[----:B------:R-:W-:-:S04]  /*1700*/  FMUL.FTZ R111, R108, c[0x0][0x1ec] ;  /* 0x00007b006c6f7a20 */ /* 0x000fc80000410000 */
[----:B------:R-:W-:-:S04]  /*1710*/  FMUL.FTZ R108, R68, R111 ;  /* 0x0000006f446c7220 */ /* 0x000fc80000410000 */
[----:B------:R-:W-:Y:S02]  /*1720*/  @P0 FADD.FTZ R108, R80, R108 ;  /* 0x0000006c506c0221 */ /* 0x000fe40000010000 */
.L_x_15731:
[----:B------:R-:W-:Y:S05]  /*1730*/  BSYNC B1 ;  /* 0x0000000000017941 */ /* 0x000fea0003800000 */
.L_x_15730:
[----:B------:R-:W-:Y:S01]  /*1740*/  BSSY B1, `(.L_x_15732) ;  /* 0x0000006000017945 */ /* 0x000fe20003800000 */
[----:B------:R-:W-:Y:S05]  /*1750*/  @!P6 BRA `(.L_x_15733) ;  /* 0x000000400000e947 */ /* 0x000fea0003800000 */
[----:B-----5:R-:W-:-:S05]  /*1760*/  HADD2.F32 R109, -RZ, R86.H1_H1 ;  /* 0x30000056ff6d7230 */ /* 0x020fca0000004100 */
[----:B------:R-:W-:-:S04]  /*1770*/  FMUL.FTZ R110, R109, c[0x0][0x1ec] ;  /* 0x00007b006d6e7a20 */ /* 0x000fc80000410000 */
[----:B------:R-:W-:-:S04]  /*1780*/  FMUL.FTZ R109, R69, R110 ;  /* 0x0000006e456d7220 */ /* 0x000fc80000410000 */
[----:B------:R-:W-:Y:S02]  /*1790*/  @P0 FADD.FTZ R109, R81, R109 ;  /* 0x0000006d516d0221 */ /* 0x000fe40000010000 */
.L_x_15733:
[----:B------:R-:W-:Y:S05]  /*17a0*/  BSYNC B1 ;  /* 0x0000000000017941 */ /* 0x000fea0003800000 */
.L_x_15732:
[----:B------:R-:W-:Y:S01]  /*17b0*/  BSSY B1, `(.L_x_15734) ;  /* 0x0000007000017945 */ /* 0x000fe20003800000 */
[----:B------:R-:W-:Y:S01]  /*17c0*/  @!P6 FSEL R110, R82, RZ, P2 ;  /* 0x000000ff526ee208 */ /* 0x000fe20001000000 */
[----:B------:R-:W-:Y:S05]  /*17d0*/  @!P6 BRA `(.L_x_15735) ;  /* 0x000000400000e947 */ /* 0x000fea0003800000 */
[----:B-----5:R-:W-:-:S05]  /*17e0*/  HADD2.F32 R110, -RZ, R87.H0_H0 ;  /* 0x20000057ff6e7230 */ /* 0x020fca0000004100 */
[----:B------:R-:W-:-:S04]  /*17f0*/  FMUL.FTZ R111, R110, c[0x0][0x1ec] ;  /* 0x00007b006e6f7a20 */ /* 0x000fc80000410000 */
[----:B------:R-:W-:-:S04]  /*1800*/  FMUL.FTZ R110, R70, R111 ;  /* 0x0000006f466e7220 */ /* 0x000fc80000410000 */
[----:B------:R-:W-:Y:S02]  /*1810*/  @P0 FADD.FTZ R110, R82, R110 ;  /* 0x0000006e526e0221 */ /* 0x000fe40000010000 */
.L_x_15735:
[----:B------:R-:W-:Y:S05]  /*1820*/  BSYNC B1 ;  /* 0x0000000000017941 */ /* 0x000fea0003800000 */
.L_x_15734:
[----:B------:R-:W-:Y:S01]  /*1830*/  BSSY B1, `(.L_x_15736) ;  /* 0x0000007000017945 */ /* 0x000fe20003800000 */
[----:B------:R-:W-:Y:S01]  /*1840*/  @!P6 FSEL R111, R83, RZ, P1 ;  /* 0x000000ff536fe208 */ /* 0x000fe20000800000 */
[----:B------:R-:W-:Y:S05]  /*1850*/  @!P6 BRA `(.L_x_15737) ;  /* 0x000000400000e947 */ /* 0x000fea0003800000 */
[----:B-----5:R-:W-:-:S05]  /*1860*/  HADD2.F32 R111, -RZ, R87.H1_H1 ;  /* 0x30000057ff6f7230 */ /* 0x020fca0000004100 */
[----:B------:R-:W-:-:S04]  /*1870*/  FMUL.FTZ R116, R111, c[0x0][0x1ec] ;  /* 0x00007b006f747a20 */ /* 0x000fc80000410000 */
[----:B------:R-:W-:-:S04]  /*1880*/  FMUL.FTZ R111, R71, R116 ;  /* 0x00000074476f7220 */ /* 0x000fc80000410000 */
[----:B------:R-:W-:Y:S02]  /*1890*/  @P0 FADD.FTZ R111, R83, R111 ;  /* 0x0000006f536f0221 */ /* 0x000fe40000010000 */
.L_x_15737:
[----:B------:R-:W-:Y:S05]  /*18a0*/  BSYNC B1 ;  /* 0x0000000000017941 */ /* 0x000fea0003800000 */
.L_x_15736:
[----:B------:R0:W-:Y:S04]  /*18b0*/  STG.E.128 [R112.64], R104 ;  /* 0x0000006870007986 */ /* 0x0001e8000c101d04 */
[----:B------:R0:W-:Y:S02]  /*18c0*/  STG.E.128 [R112.64+0x10], R108 ;  /* 0x0000106c70007986 */ /* 0x0001e4000c101d04 */
.L_x_15721:
[----:B------:R-:W-:Y:S05]  /*18d0*/  BSYNC B0 ;  /* 0x0000000000007941 */ /* 0x000fea0003800000 */
.L_x_15720:
        /* <DEDUP_REMOVED lines=30> */
.L_x_15748:
        /* <DEDUP_REMOVED lines=69> */
.L_x_15749:
        /* <DEDUP_REMOVED lines=58> */
.L_x_15743:
[----:B------:R-:W-:Y:S05]  /*22b0*/  BSYNC B1 ;  /* 0x0000000000017941 */ /* 0x000fea0003800000 */
.L_x_15742:
        /* <DEDUP_REMOVED lines=34> */
.L_x_15745:
[----:B------:R-:W-:Y:S05]  /*24e0*/  BSYNC B1 ;  /* 0x0000000000017941 */ /* 0x000fea0003800000 */
.L_x_15744:
        /* <DEDUP_REMOVED lines=19> */
[----:B------:R-:W-:Y:S01]  /*2620*/  F2FP.PACK_AB R115, R123, R118 ;  /* 0x000000767b73723e */ /* 0x000fe200000000ff */
[----:B------:R-:W-:-:S02]  /*2630*/  FFMA.FTZ R113, R62, R121, R54 ;  /* 0x000000793e717223 */ /* 0x000fc40000010036 */
[----:B------:R-:W-:Y:S02]  /*2640*/  FFMA.FTZ R118, R65, R116, R57 ;  /* 0x0000007441767223 */ /* 0x000fe40000010039 */
[----:B------:R-:W-:Y:S02]  /*2650*/  FFMA.FTZ R116, R63, R114, R55 ;  /* 0x000000723f747223 */ /* 0x000fe40000010037 */
[----:B------:R-:W-:Y:S02]  /*2660*/  FFMA.FTZ R117, R60, R117, R52 ;  /* 0x000000753c757223 */ /* 0x000fe40000010034 */
[----:B------:R-:W-:Y:S01]  /*2670*/  FFMA.FTZ R112, R61, R112, R53 ;  /* 0x000000703d707223 */ /* 0x000fe20000010035 */
[----:B------:R-:W-:Y:S01]  /*2680*/  F2FP.PACK_AB R113, R116, R113 ;  /* 0x000000717471723e */ /* 0x000fe200000000ff */
[----:B------:R-:W-:Y:S01]  /*2690*/  HFMA2.MMA R116, -RZ, RZ, 0, 9.5367431640625e-07 ;  /* 0x00000010ff747435 */ /* 0x000fe200000001ff */
[----:B------:R-:W-:Y:S02]  /*26a0*/  FFMA.FTZ R119, R64, R119, R56 ;  /* 0x0000007740777223 */ /* 0x000fe40000010038 */
[----:B------:R-:W-:-:S03]  /*26b0*/  F2FP.PACK_AB R112, R112, R117 ;  /* 0x000000757070723e */ /* 0x000fc600000000ff */
[----:B------:R-:W-:-:S04]  /*26c0*/  F2FP.PACK_AB R114, R118, R119 ;  /* 0x000000777672723e */ /* 0x000fc800000000ff */
[----:B------:R-:W-:-:S05]  /*26d0*/  IMAD.WIDE.U32 R116, R3, R116, c[0x0][0x208] ;  /* 0x0000820003747625 */ /* 0x000fca00078e0074 */
[----:B------:R0:W-:Y:S02]  /*26e0*/  STG.E.128 [R116.64], R112 ;  /* 0x0000007074007986 */ /* 0x0001e4000c101d04 */
.L_x_15741:
[----:B-1----:R-:W-:Y:S05]  /*26f0*/  BSYNC B0 ;  /* 0x0000000000007941 */ /* 0x002fea0003800000 */
.L_x_15740:
[----:B------:R-:W-:-:S04]  /*2700*/  MOV R3, c[0x0][0x160] ;  /* 0x0000580000037a02 */ /* 0x000fc80000000f00 */
[----:B------:R-:W-:-:S04]  /*2710*/  LEA R0, R3, R0, 0x2 ;  /* 0x0000000003007211 */ /* 0x000fc800078e10ff */
[----:B------:R-:W-:-:S13]  /*2720*/  ISETP.GE.AND P0, PT, R0, c[0x0][0x164], PT ;  /* 0x0000590000007a0c */ /* 0x000fda0003f06270 */
[----:B0-----:R-:W-:Y:S01]  /*2730*/  @P0 CALL.REL.NOINC `(.L_x_15746) ;  /* 0x0000001000000944 */ /* 0x001fe20003c00000 */
[----:B------:R-:W-:Y:S05]  /*2740*/  BRA `(.L_x_15747) ;  /* 0xffffddf000007947 */ /* 0x000fea000383ffff */
.L_x_15746:
[----:B------:R-:W-:Y:S05]  /*2750*/  EXIT ;  /* 0x000000000000794d */ /* 0x000fea0003800000 */
.L_x_15738:
[----:B------:R-:W-:Y:S01]  /*2760*/  HFMA2.MMA R120, -RZ, RZ, 0, 5.9604644775390625e-08 ;  /* 0x00000001ff787435 */ /* 0x000fe200000001ff */
[----:B------:R-:W-:Y:S02]  /*2770*/  MOV R121, R117 ;  /* 0x0000007500797202 */ /* 0x000fe40000000f00 */
[----:B------:R-:W-:Y:S02]  /*2780*/  MOV R118, 0x1f ;  /* 0x0000001f00767802 */ /* 0x000fe40000000f00 */
[----:B------:R-:W-:Y:S02]  /*2790*/  MOV R119, 0xffffffff ;  /* 0xffffffff00777802 */ /* 0x000fe40000000f00 */
[----:B------:R-:W-:Y:S02]  /*27a0*/  MOV R112, 0x27c0 ;  /* 0x000027c000707802 */ /* 0x000fe40000000f00 */
[----:B-----5:R-:W-:Y:S05]  /*27b0*/  CALL.REL.NOINC `($__internal_118_$__cuda_sm70_shflsync_bfly_p) ;  /* 0x000006b000007944 */ /* 0x020fea0003c00000 */
[----:B01----:R-:W-:Y:S05]  /*27c0*/  BRA `(.L_x_15748) ;  /* 0xfffff2f000007947 */ /* 0x003fea000383ffff */
.L_x_15739:
[----:B------:R-:W-:Y:S01]  /*27d0*/  HFMA2.MMA R120, -RZ, RZ, 0, 1.1920928955078125e-07 ;  /* 0x00000002ff787435 */ /* 0x000fe200000001ff */
[----:B------:R-:W-:Y:S02]  /*27e0*/  MOV R118, 0x1f ;  /* 0x0000001f00767802 */ /* 0x000fe40000000f00 */
[----:B------:R-:W-:-:S02]  /*27f0*/  MOV R119, 0xffffffff ;  /* 0xffffffff00777802 */ /* 0x000fc40000000f00 */
[----:B------:R-:W-:Y:S02]  /*2800*/  MOV R112, 0x2820 ;  /* 0x0000282000707802 */ /* 0x000fe40000000f00 */
[----:B0----5:R-:W-:Y:S05]  /*2810*/  CALL.REL.NOINC `($__internal_118_$__cuda_sm70_shflsync_bfly_p) ;  /* 0x0000065000007944 */ /* 0x021fea0003c00000 */
[----:B0-----:R-:W-:Y:S01]  /*2820*/  HFMA2.MMA R120, -RZ, RZ, 0, 2.384185791015625e-07 ;  /* 0x00000004ff787435 */ /* 0x001fe200000001ff */
[----:B-1----:R-:W-:Y:S01]  /*2830*/  FADD.FTZ R121, R121, R119 ;  /* 0x0000007779797221 */ /* 0x002fe20000010000 */
[----:B------:R-:W-:Y:S02]  /*2840*/  MOV R118, 0x1f ;  /* 0x0000001f00767802 */ /* 0x000fe40000000f00 */
[----:B------:R-:W-:Y:S02]  /*2850*/  MOV R119, 0xffffffff ;  /* 0xffffffff00777802 */ /* 0x000fe40000000f00 */
[----:B------:R-:W-:Y:S02]  /*2860*/  MOV R112, 0x2880 ;  /* 0x0000288000707802 */ /* 0x000fe40000000f00 */
[----:B------:R-:W-:Y:S05]  /*2870*/  CALL.REL.NOINC `($__internal_118_$__cuda_sm70_shflsync_bfly_p) ;  /* 0x000005f000007944 */ /* 0x000fea0003c00000 */
[----:B0-----:R-:W-:Y:S01]  /*2880*/  HFMA2.MMA R120, -RZ, RZ, 0, 4.76837158203125e-07 ;  /* 0x00000008ff787435 */ /* 0x001fe200000001ff */
[----:B-1----:R-:W-:Y:S01]  /*2890*/  FADD.FTZ R121, R121, R119 ;  /* 0x0000007779797221 */ /* 0x002fe20000010000 */
[----:B------:R-:W-:Y:S02]  /*28a0*/  MOV R118, 0x1f ;  /* 0x0000001f00767802 */ /* 0x000fe40000000f00 */
[----:B------:R-:W-:-:S02]  /*28b0*/  MOV R119, 0xffffffff ;  /* 0xffffffff00777802 */ /* 0x000fc40000000f00 */
[----:B------:R-:W-:Y:S02]  /*28c0*/  MOV R112, 0x28e0 ;  /* 0x000028e000707802 */ /* 0x000fe40000000f00 */
[----:B------:R-:W-:Y:S05]  /*28d0*/  CALL.REL.NOINC `($__internal_118_$__cuda_sm70_shflsync_bfly_p) ;  /* 0x0000059000007944 */ /* 0x000fea0003c00000 */
[----:B0-----:R-:W-:Y:S01]  /*28e0*/  HFMA2.MMA R120, -RZ, RZ, 0, 9.5367431640625e-07 ;  /* 0x00000010ff787435 */ /* 0x001fe200000001ff */
[----:B-1----:R-:W-:Y:S01]  /*28f0*/  FADD.FTZ R121, R121, R119 ;  /* 0x0000007779797221 */ /* 0x002fe20000010000 */
[----:B------:R-:W-:Y:S02]  /*2900*/  MOV R118, 0x1f ;  /* 0x0000001f00767802 */ /* 0x000fe40000000f00 */
[----:B------:R-:W-:Y:S02]  /*2910*/  MOV R119, 0xffffffff ;  /* 0xffffffff00777802 */ /* 0x000fe40000000f00 */
[----:B------:R-:W-:Y:S02]  /*2920*/  MOV R112, 0x2940 ;  /* 0x0000294000707802 */ /* 0x000fe40000000f00 */
[----:B------:R-:W-:Y:S05]  /*2930*/  CALL.REL.NOINC `($__internal_118_$__cuda_sm70_shflsync_bfly_p) ;  /* 0x0000053000007944 */ /* 0x000fea0003c00000 */
        /* <DEDUP_REMOVED lines=56> */
[----:B------:R-:W-:Y:S05]  /*2cc0*/  CALL.REL.NOINC `($__internal_118_$__cuda_sm70_shflsync_bfly_p) ;  /* 0x000001a000007944 */ /* 0x000fea0003c00000 */
[----:B0-----:R-:W-:Y:S01]  /*2cd0*/  HFMA2.MMA R120, -RZ, RZ, 0, 1.1920928955078125e-07 ;  /* 0x00000002ff787435 */ /* 0x001fe200000001ff */
[----:B-1----:R-:W-:Y:S01]  /*2ce0*/  FADD.FTZ R121, R116, R119 ;  /* 0x0000007774797221 */ /* 0x002fe20000010000 */
[----:B------:R-:W-:Y:S02]  /*2cf0*/  MOV R118, 0x1f ;  /* 0x0000001f00767802 */ /* 0x000fe40000000f00 */
[----:B------:R-:W-:Y:S02]  /*2d00*/  MOV R119, 0xffffffff ;  /* 0xffffffff00777802 */ /* 0x000fe40000000f00 */
[----:B------:R-:W-:Y:S02]  /*2d10*/  MOV R112, 0x2d30 ;  /* 0x00002d3000707802 */ /* 0x000fe40000000f00 */
[----:B------:R-:W-:Y:S05]  /*2d20*/  CALL.REL.NOINC `($__internal_118_$__cuda_sm70_shflsync_bfly_p) ;  /* 0x0000014000007944 */ /* 0x000fea0003c00000 */
[----:B0-----:R-:W-:Y:S01]  /*2d30*/  HFMA2.MMA R120, -RZ, RZ, 0, 2.384185791015625e-07 ;  /* 0x00000004ff787435 */ /* 0x001fe200000001ff */
[----:B-1----:R-:W-:Y:S01]  /*2d40*/  FADD.FTZ R121, R121, R119 ;  /* 0x0000007779797221 */ /* 0x002fe20000010000 */
[----:B------:R-:W-:Y:S02]  /*2d50*/  MOV R118, 0x1f ;  /* 0x0000001f00767802 */ /* 0x000fe40000000f00 */
[----:B------:R-:W-:-:S02]  /*2d60*/  MOV R119, 0xffffffff ;  /* 0xffffffff00777802 */ /* 0x000fc40000000f00 */
[----:B------:R-:W-:Y:S02]  /*2d70*/  MOV R112, 0x2d90 ;  /* 0x00002d9000707802 */ /* 0x000fe40000000f00 */
[----:B------:R-:W-:Y:S05]  /*2d80*/  CALL.REL.NOINC `($__internal_118_$__cuda_sm70_shflsync_bfly_p) ;  /* 0x000000e000007944 */ /* 0x000fea0003c00000 */
[----:B0-----:R-:W-:Y:S01]  /*2d90*/  HFMA2.MMA R120, -RZ, RZ, 0, 4.76837158203125e-07 ;  /* 0x00000008ff787435 */ /* 0x001fe200000001ff */
[----:B-1----:R-:W-:Y:S01]  /*2da0*/  FADD.FTZ R121, R121, R119 ;  /* 0x0000007779797221 */ /* 0x002fe20000010000 */
[----:B------:R-:W-:Y:S02]  /*2db0*/  MOV R118, 0x1f ;  /* 0x0000001f00767802 */ /* 0x000fe40000000f00 */
[----:B------:R-:W-:Y:S02]  /*2dc0*/  MOV R119, 0xffffffff ;  /* 0xffffffff00777802 */ /* 0x000fe40000000f00 */
[----:B------:R-:W-:Y:S02]  /*2dd0*/  MOV R112, 0x2df0 ;  /* 0x00002df000707802 */ /* 0x000fe40000000f00 */
[----:B------:R-:W-:Y:S05]  /*2de0*/  CALL.REL.NOINC `($__internal_118_$__cuda_sm70_shflsync_bfly_p) ;  /* 0x0000008000007944 */ /* 0x000fea0003c00000 */
[----:B0-----:R-:W-:Y:S01]  /*2df0*/  HFMA2.MMA R120, -RZ, RZ, 0, 9.5367431640625e-07 ;  /* 0x00000010ff787435 */ /* 0x001fe200000001ff */
[----:B-1----:R-:W-:Y:S01]  /*2e00*/  FADD.FTZ R121, R121, R119 ;  /* 0x0000007779797221 */ /* 0x002fe20000010000 */
[----:B------:R-:W-:Y:S02]  /*2e10*/  MOV R118, 0x1f ;  /* 0x0000001f00767802 */ /* 0x000fe40000000f00 */
[----:B------:R-:W-:-:S02]  /*2e20*/  MOV R119, 0xffffffff ;  /* 0xffffffff00777802 */ /* 0x000fc40000000f00 */
[----:B------:R-:W-:Y:S02]  /*2e30*/  MOV R112, 0x2e50 ;  /* 0x00002e5000707802 */ /* 0x000fe40000000f00 */
[----:B------:R-:W-:Y:S05]  /*2e40*/  CALL.REL.NOINC `($__internal_118_$__cuda_sm70_shflsync_bfly_p) ;  /* 0x0000002000007944 */ /* 0x000fea0003c00000 */
[----:B01----:R-:W-:Y:S01]  /*2e50*/  MOV R118, R119 ;  /* 0x0000007700767202 */ /* 0x003fe20000000f00 */
[----:B------:R-:W-:Y:S05]  /*2e60*/  BRA `(.L_x_15749) ;  /* 0xfffff0a000007947 */ /* 0x000fea000383ffff */
        .weak           $__internal_118_$__cuda_sm70_shflsync_bfly_p
        .type           $__internal_118_$__cuda_sm70_shflsync_bfly_p,@function
        .size           $__internal_118_$__cuda_sm70_shflsync_bfly_p,(.L_x_22286 - $__internal_118_$__cuda_sm70_shflsync_bfly_p)
$__internal_118_$__cuda_sm70_shflsync_bfly_p:
[----:B------:R-:W-:Y:S01]  /*2e70*/  HFMA2.MMA R113, -RZ, RZ, 0, 0 ;  /* 0x00000000ff717435 */ /* 0x000fe200000001ff */
[----:B------:R-:W-:Y:S04]  /*2e80*/  WARPSYNC R119 ;  /* 0x0000007700007348 */ /* 0x000fe80003800000 */
[----:B------:R0:W1:Y:S01]  /*2e90*/  SHFL.BFLY PT, R119, R121, R120, R118 ;  /* 0x0c00007879777389 */ /* 0x00006200000e0076 */
[----:B------:R-:W-:Y:S05]  /*2ea0*/  RET.REL.NODEC R112 `(_ZN10layer_norm13ln_fwd_kernelINS_13Kernel_traitsIf6__halffS2_fjLj768ELj1ELj4ELj1ELj16ENS_18Kernel_traits_baseILj768EfS2_fS2_fjLj128EEEEELb0ELb1ELb1ELb0EEEvNS_9FwdParamsE) ;  /* 0xffffd15070007950 */ /* 0x000fea0003c3ffff */
.L_x_15750:
        /* <DEDUP_REMOVED lines=13> */
.L_x_22286:


//--------------------- .text._ZN10layer_norm13ln_fwd_kernelINS_13Kernel_traitsIf6__halffS2_fjLj768ELj1ELj4ELj1ELj16ENS_18Kernel_traits_baseILj768EfS2_fS2_fjLj128EEEEELb0ELb1ELb1ELb1EEEvNS_9FwdParamsE --------------------------
	.section	.text._ZN10layer_norm13ln_fwd_kernelINS_13Kernel_traitsIf6__halffS2_fjLj768ELj1ELj4ELj1ELj16ENS_18Kernel_traits_baseILj768EfS2_fS2_fjLj128EEEEELb0ELb1ELb1ELb1EEEvNS_9FwdParamsE,"ax",@progbits
	.sectioninfo	@"SHI_REGISTERS=127"
	.align	128
        .global         _ZN10layer_norm13ln_fwd_kernelINS_13Kernel_traitsIf6__halffS2_fjLj768ELj1ELj4ELj1ELj16ENS_18Kernel_traits_baseILj768EfS2_fS2_fjLj128EEEEELb0ELb1ELb1ELb1EEEvNS_9FwdParamsE
        .type           _ZN10layer_norm13ln_fwd_kernelINS_13Kernel_traitsIf6__halffS2_fjLj768ELj1ELj4ELj1ELj16ENS_18Kernel_traits_baseILj768EfS2_fS2_fjLj128EEEEELb0ELb1ELb1ELb1EEEvNS_9FwdParamsE,@function
        .size           _ZN10layer_norm13ln_fwd_kernelINS_13Kernel_traitsIf6__halffS2_fjLj768ELj1ELj4ELj1ELj16ENS_18Kernel_traits_baseILj768EfS2_fS2_fjLj128EEEEELb0ELb1ELb1ELb1EEEvNS_9FwdParamsE,(.L_x_22287 - _ZN10layer_norm13ln_fwd_kernelINS_13Kernel_traitsIf6__halffS2_fjLj768ELj1ELj4ELj1ELj16ENS_18Kernel_traits_baseILj768EfS2_fS2_fjLj128EEEEELb0ELb1ELb1ELb1EEEvNS_9FwdParamsE)
        .other          _ZN10layer_norm13ln_fwd_kernelINS_13Kernel_traitsIf6__halffS2_fjLj768ELj1ELj4ELj1ELj16ENS_18Kernel_traits_baseILj768EfS2_fS2_fjLj128EEEEELb0ELb1ELb1ELb1EEEvNS_9FwdParamsE,@"STO_CUDA_ENTRY STV_DEFAULT"
_ZN10layer_norm13ln_fwd_kernelINS_13Kernel_traitsIf6__halffS2_fjLj768ELj1ELj4ELj1ELj16ENS_18Kernel_traits_baseILj768EfS2_fS2_fjLj128EEEEELb0ELb1ELb1ELb1EEEvNS_9FwdParamsE:
.text._ZN10layer_norm13ln_fwd_kernelINS_13Kernel_traitsIf6__halffS2_fjLj768ELj1ELj4ELj1ELj16ENS_18Kernel_traits_baseILj768EfS2_fS2_fjLj128EEEEELb0ELb1ELb1ELb1EEEvNS_9FwdParamsE:
        /* <DEDUP_REMOVED lines=51> */
.L_x_15804:
        /* <DEDUP_REMOVED lines=56> */
[----:B0----5:R-:W-:-:S05]  /*06b0*/  HADD2.F32 R92, -RZ, R84.H0_H0 ;  /* 0x20000054ff5c7230 */ /* 0x021fca0000004100 */
[----:B------:R-:W-:-:S04]  /*06c0*/  FMUL.FTZ R101, R92, c[0x0][0x1ec] ;  /* 0x00007b005c657a20 */ /* 0x000fc80000410000 */
[----:B------:R-:W-:-:S04]  /*06d0*/  FMUL.FTZ R92, R32, R101 ;  /* 0x00000065205c7220 */ /* 0x000fc80000410000 */
[----:B------:R-:W-:Y:S02]  /*06e0*/  @P0 FADD.FTZ R92, R8, R92 ;  /* 0x0000005c085c0221 */ /* 0x000fe40000010000 */
.L_x_15752:
[----:B0-----:R-:W-:Y:S05]  /*06f0*/  BSYNC B0 ;  /* 0x0000000000007941 */ /* 0x001fea0003800000 */
.L_x_15751:
[----:B------:R-:W-:Y:S01]  /*0700*/  BSSY B0, `(.L_x_15753) ;  /* 0x0000006000007945 */ /* 0x000fe20003800000 */
[----:B------:R-:W-:Y:S05]  /*0710*/  @!P6 BRA `(.L_x_15754) ;  /* 0x000000400000e947 */ /* 0x000fea0003800000 */
[----:B-----5:R-:W-:-:S05]  /*0720*/  HADD2.F32 R93, -RZ, R84.H1_H1 ;  /* 0x30000054ff5d7230 */ /* 0x020fca0000004100 */
[----:B------:R-:W-:-:S04]  /*0730*/  FMUL.FTZ R102, R93, c[0x0][0x1ec] ;  /* 0x00007b005d667a20 */ /* 0x000fc80000410000 */
[----:B------:R-:W-:-:S04]  /*0740*/  FMUL.FTZ R93, R33, R102 ;  /* 0x00000066215d7220 */ /* 0x000fc80000410000 */
[----:B------:R-:W-:Y:S02]  /*0750*/  @P0 FADD.FTZ R93, R9, R93 ;  /* 0x0000005d095d0221 */ /* 0x000fe40000010000 */
.L_x_15754:
[----:B------:R-:W-:Y:S05]  /*0760*/  BSYNC B0 ;  /* 0x0000000000007941 */ /* 0x000fea0003800000 */
.L_x_15753:
[----:B------:R-:W-:Y:S01]  /*0770*/  BSSY B0, `(.L_x_15755) ;  /* 0x0000006000007945 */ /* 0x000fe20003800000 */
[----:B------:R-:W-:Y:S05]  /*0780*/  @!P6 BRA `(.L_x_15756) ;  /* 0x000000400000e947 */ /* 0x000fea0003800000 */
[----:B-----5:R-:W-:-:S05]  /*0790*/  HADD2.F32 R94, -RZ, R85.H0_H0 ;  /* 0x20000055ff5e7230 */ /* 0x020fca0000004100 */
[----:B------:R-:W-:-:S04]  /*07a0*/  FMUL.FTZ R101, R94, c[0x0][0x1ec] ;  /* 0x00007b005e657a20 */ /* 0x000fc80000410000 */
[----:B------:R-:W-:-:S04]  /*07b0*/  FMUL.FTZ R94, R34, R101 ;  /* 0x00000065225e7220 */ /* 0x000fc80000410000 */
[----:B------:R-:W-:Y:S02]  /*07c0*/  @P0 FADD.FTZ R94, R10, R94 ;  /* 0x0000005e0a5e0221 */ /* 0x000fe40000010000 */
.L_x_15756:
[----:B------:R-:W-:Y:S05]  /*07d0*/  BSYNC B0 ;  /* 0x0000000000007941 */ /* 0x000fea0003800000 */
.L_x_15755:
[----:B------:R-:W-:Y:S01]  /*07e0*/  BSSY B0, `(.L_x_15757) ;  /* 0x0000006000007945 */ /* 0x000fe20003800000 */
[----:B------:R-:W-:Y:S05]  /*07f0*/  @!P6 BRA `(.L_x_15758) ;  /* 0x000000400000e947 */ /* 0x000fea0003800000 */
[----:B-----5:R-:W-:-:S05]  /*0800*/  HADD2.F32 R95, -RZ, R85.H1_H1 ;  /* 0x30000055ff5f7230 */ /* 0x020fca0000004100 */
[----:B------:R-:W-:-:S04]  /*0810*/  FMUL.FTZ R102, R95, c[0x0][0x1ec] ;  /* 0x00007b005f667a20 */ /* 0x000fc80000410000 */
[----:B------:R-:W-:-:S04]  /*0820*/  FMUL.FTZ R95, R35, R102 ;  /* 0x00000066235f7220 */ /* 0x000fc80000410000 */
[----:B------:R-:W-:Y:S02]  /*0830*/  @P0 FADD.FTZ R95, R11, R95 ;  /* 0x0000005f0b5f0221 */ /* 0x000fe40000010000 */
.L_x_15758:
[----:B------:R-:W-:Y:S05]  /*0840*/  BSYNC B0 ;  /* 0x0000000000007941 */ /* 0x000fea0003800000 */
.L_x_15757:
[----:B------:R-:W-:Y:S01]  /*0850*/  BSSY B0, `(.L_x_15759) ;  /* 0x0000006000007945 */ /* 0x000fe20003800000 */
[----:B------:R-:W-:Y:S05]  /*0860*/  @!P6 BRA `(.L_x_15760) ;  /* 0x000000400000e947 */ /* 0x000fea0003800000 */
[----:B-----5:R-:W-:-:S05]  /*0870*/  HADD2.F32 R88, -RZ, R86.H0_H0 ;  /* 0x20000056ff587230 */ /* 0x020fca0000004100 */
[----:B------:R-:W-:-:S04]  /*0880*/  FMUL.FTZ R101, R88, c[0x0][0x1ec] ;  /* 0x00007b0058657a20 */ /* 0x000fc80000410000 */
[----:B------:R-:W-:-:S04]  /*0890*/  FMUL.FTZ R88, R28, R101 ;  /* 0x000000651c587220 */ /* 0x000fc80000410000 */
[----:B------:R-:W-:Y:S02]  /*08a0*/  @P0 FADD.FTZ R88, R4, R88 ;  /* 0x0000005804580221 */ /* 0x000fe40000010000 */
.L_x_15760:
[----:B------:R-:W-:Y:S05]  /*08b0*/  BSYNC B0 ;  /* 0x0000000000007941 */ /* 0x000fea0003800000 */
.L_x_15759:
[----:B------:R-:W-:Y:S01]  /*08c0*/  BSSY B0, `(.L_x_15761) ;  /* 0x0000006000007945 */ /* 0x000fe20003800000 */
[----:B------:R-:W-:Y:S05]  /*08d0*/  @!P6 BRA `(.L_x_15762) ;  /* 0x000000400000e947 */ /* 0x000fea0003800000 */
[----:B-----5:R-:W-:-:S05]  /*08e0*/  HADD2.F32 R89, -RZ, R86.H1_H1 ;  /* 0x30000056ff597230 */ /* 0x020fca0000004100 */
[----:B------:R-:W-:-:S04]  /*08f0*/  FMUL.FTZ R102, R89, c[0x0][0x1ec] ;  /* 0x00007b0059667a20 */ /* 0x000fc80000410000 */
[----:B------:R-:W-:-:S04]  /*0900*/  FMUL.FTZ R89, R29, R102 ;  /* 0x000000661d597220 */ /* 0x000fc80000410000 */
[----:B------:R-:W-:Y:S02]  /*0910*/  @P0 FADD.FTZ R89, R5, R89 ;  /* 0x0000005905590221 */ /* 0x000fe40000010000 */
.L_x_15762:
[----:B------:R-:W-:Y:S05]  /*0920*/  BSYNC B0 ;  /* 0x0000000000007941 */ /* 0x000fea0003800000 */
.L_x_15761:
[----:B------:R-:W-:Y:S01]  /*0930*/  BSSY B0, `(.L_x_15763) ;  /* 0x0000006000007945 */ /* 0x000fe20003800000 */
[----:B------:R-:W-:Y:S05]  /*0940*/  @!P6 BRA `(.L_x_15764) ;  /* 0x000000400000e947 */ /* 0x000fea0003800000 */
[----:B-----5:R-:W-:-:S05]  /*0950*/  HADD2.F32 R90, -RZ, R87.H0_H0 ;  /* 0x20000057ff5a7230 */ /* 0x020fca0000004100 */
[----:B------:R-:W-:-:S04]  /*0960*/  FMUL.FTZ R101, R90, c[0x0][0x1ec] ;  /* 0x00007b005a657a20 */ /* 0x000fc80000410000 */
[----:B------:R-:W-:-:S04]  /*0970*/  FMUL.FTZ R90, R30, R101 ;  /* 0x000000651e5a7220 */ /* 0x000fc80000410000 */
[----:B------:R-:W-:Y:S02]  /*0980*/  @P0 FADD.FTZ R90, R6, R90 ;  /* 0x0000005a065a0221 */ /* 0x000fe40000010000 */
.L_x_15764:
[----:B------:R-:W-:Y:S05]  /*0990*/  BSYNC B0 ;  /* 0x0000000000007941 */ /* 0x000fea0003800000 */
.L_x_15763:
[----:B------:R-:W-:Y:S01]  /*09a0*/  BSSY B0, `(.L_x_15765) ;  /* 0x0000006000007945 */ /* 0x000fe20003800000 */
[----:B------:R-:W-:Y:S05]  /*09b0*/  @!P6 BRA `(.L_x_15766) ;  /* 0x000000400000e947 */ /* 0x000fea0003800000 */
[----:B-----5:R-:W-:-:S05]  /*09c0*/  HADD2.F32 R91, -RZ, R87.H1_H1 ;  /* 0x30000057ff5b7230 */ /* 0x020fca0000004100 */
[----:B------:R-:W-:-:S04]  /*09d0*/  FMUL.FTZ R102, R91, c[0x0][0x1ec] ;  /* 0x00007b005b667a20 */ /* 0x000fc80000410000 */
[----:B------:R-:W-:-:S04]  /*09e0*/  FMUL.FTZ R91, R31, R102 ;  /* 0x000000661f5b7220 */ /* 0x000fc80000410000 */
[----:B------:R-:W-:Y:S02]  /*09f0*/  @P0 FADD.FTZ R91, R7, R91 ;  /* 0x0000005b075b0221 */ /* 0x000fe40000010000 */
.L_x_15766:
[----:B------:R-:W-:Y:S05]  /*0a00*/  BSYNC B0 ;  /* 0x0000000000007941 */ /* 0x000fea0003800000 */
.L_x_15765:
        /* <DEDUP_REMOVED lines=39> */
[----:B------:R-:W-:-:S04]  /*0c80*/  FMUL.FTZ R100, R24, R105 ;  /* 0x0000006918647220 */ /* 0x000fc80000410000 */
[----:B------:R-:W-:Y:S02]  /*0c90*/  @P0 FADD.FTZ R100, R8, R100 ;  /* 0x0000006408640221 */ /* 0x000fe40000010000 */
.L_x_15768:
[----:B------:R-:W-:Y:S05]  /*0ca0*/  BSYNC B0 ;  /* 0x0000000000007941 */ /* 0x000fea0003800000 */
.L_x_15767:
[----:B------:R-:W-:Y:S01]  /*0cb0*/  BSSY B0, `(.L_x_15769) ;  /* 0x0000006000007945 */ /* 0x000fe20003800000 */
[----:B------:R-:W-:Y:S05]  /*0cc0*/  @!P6 BRA `(.L_x_15770) ;  /* 0x000000400000e947 */ /* 0x000fea0003800000 */
[----:B-----5:R-:W-:-:S05]  /*0cd0*/  HADD2.F32 R101, -RZ, R84.H1_H1 ;  /* 0x30000054ff657230 */ /* 0x020fca0000004100 */
[----:B------:R-:W-:-:S04]  /*0ce0*/  FMUL.FTZ R110, R101, c[0x0][0x1ec] ;  /* 0x00007b00656e7a20 */ /* 0x000fc80000410000 */
[----:B------:R-:W-:-:S04]  /*0cf0*/  FMUL.FTZ R101, R25, R110 ;  /* 0x0000006e19657220 */ /* 0x000fc80000410000 */
[----:B------:R-:W-:Y:S02]  /*0d00*/  @P0 FADD.FTZ R101, R9, R101 ;  /* 0x0000006509650221 */ /* 0x000fe40000010000 */
.L_x_15770:
[----:B------:R-:W-:Y:S05]  /*0d10*/  BSYNC B0 ;  /* 0x0000000000007941 */ /* 0x000fea0003800000 */
.L_x_15769:
[----:B------:R-:W-:Y:S01]  /*0d20*/  BSSY B0, `(.L_x_15771) ;  /* 0x0000006000007945 */ /* 0x000fe20003800000 */
[----:B------:R-:W-:Y:S05]  /*0d30*/  @!P6 BRA `(.L_x_15772) ;  /* 0x000000400000e947 */ /* 0x000fea0003800000 */
[----:B-----5:R-:W-:-:S05]  /*0d40*/  HADD2.F32 R102, -RZ, R85.H0_H0 ;  /* 0x20000055ff667230 */ /* 0x020fca0000004100 */
[----:B------:R-:W-:-:S04]  /*0d50*/  FMUL.FTZ R105, R102, c[0x0][0x1ec] ;  /* 0x00007b0066697a20 */ /* 0x000fc80000410000 */
[----:B------:R-:W-:-:S04]  /*0d60*/  FMUL.FTZ R102, R26, R105 ;  /* 0x000000691a667220 */ /* 0x000fc80000410000 */
[----:B------:R-:W-:Y:S02]  /*0d70*/  @P0 FADD.FTZ R102, R10, R102 ;  /* 0x000000660a660221 */ /* 0x000fe40000010000 */
.L_x_15772:
[----:B------:R-:W-:Y:S05]  /*0d80*/  BSYNC B0 ;  /* 0x0000000000007941 */ /* 0x000fea0003800000 */
.L_x_15771:
[----:B------:R-:W-:Y:S01]  /*0d90*/  BSSY B0, `(.L_x_15773) ;  /* 0x0000006000007945 */ /* 0x000fe20003800000 */
[----:B------:R-:W-:Y:S05]  /*0da0*/  @!P6 BRA `(.L_x_15774) ;  /* 0x000000400000e947 */ /* 0x000fea0003800000 */
[----:B-----5:R-:W-:-:S05]  /*0db0*/  HADD2.F32 R103, -RZ, R85.H1_H1 ;  /* 0x30000055ff677230 */ /* 0x020fca0000004100 */
[----:B------:R-:W-:-:S04]  /*0dc0*/  FMUL.FTZ R110, R103, c[0x0][0x1ec] ;  /* 0x00007b00676e7a20 */ /* 0x000fc80000410000 */
[----:B------:R-:W-:-:S04]  /*0dd0*/  FMUL.FTZ R103, R27, R110 ;  /* 0x0000006e1b677220 */ /* 0x000fc80000410000 */
[----:B------:R-:W-:Y:S02]  /*0de0*/  @P0 FADD.FTZ R103, R11, R103 ;  /* 0x000000670b670221 */ /* 0x000fe40000010000 */
.L_x_15774:
[----:B------:R-:W-:Y:S05]  /*0df0*/  BSYNC B0 ;  /* 0x0000000000007941 */ /* 0x000fea0003800000 */
.L_x_15773:
[----:B------:R-:W-:Y:S01]  /*0e00*/  BSSY B0, `(.L_x_15775) ;  /* 0x0000006000007945 */ /* 0x000fe20003800000 */
[----:B------:R-:W-:Y:S05]  /*0e10*/  @!P6 BRA `(.L_x_15776) ;  /* 0x000000400000e947 */ /* 0x000fea0003800000 */
[----:B-----5:R-:W-:-:S05]  /*0e20*/  HADD2.F32 R96, -RZ, R86.H0_H0 ;  /* 0x20000056ff607230 */ /* 0x020fca0000004100 */
[----:B------:R-:W-:-:S04]  /*0e30*/  FMUL.FTZ R105, R96, c[0x0][0x1ec] ;  /* 0x00007b0060697a20 */ /* 0x000fc80000410000 */
[----:B------:R-:W-:-:S04]  /*0e40*/  FMUL.FTZ R96, R20, R105 ;  /* 0x0000006914607220 */ /* 0x000fc80000410000 */
[----:B------:R-:W-:Y:S02]  /*0e50*/  @P0 FADD.FTZ R96, R4, R96 ;  /* 0x0000006004600221 */ /* 0x000fe40000010000 */
.L_x_15776:
[----:B------:R-:W-:Y:S05]  /*0e60*/  BSYNC B0 ;  /* 0x0000000000007941 */ /* 0x000fea0003800000 */
.L_x_15775:
[----:B------:R-:W-:Y:S01]  /*0e70*/  BSSY B0, `(.L_x_15777) ;  /* 0x0000006000007945 */ /* 0x000fe20003800000 */
[----:B------:R-:W-:Y:S05]  /*0e80*/  @!P6 BRA `(.L_x_15778) ;  /* 0x000000400000e947 */ /* 0x000fea0003800000 */
[----:B-----5:R-:W-:-:S05]  /*0e90*/  HADD2.F32 R97, -RZ, R86.H1_H1 ;  /* 0x30000056ff617230 */ /* 0x020fca0000004100 */
[----:B------:R-:W-:-:S04]  /*0ea0*/  FMUL.FTZ R110, R97, c[0x0][0x1ec] ;  /* 0x00007b00616e7a20 */ /* 0x000fc80000410000 */
[----:B------:R-:W-:-:S04]  /*0eb0*/  FMUL.FTZ R97, R21, R110 ;  /* 0x0000006e15617220 */ /* 0x000fc80000410000 */
[----:B------:R-:W-:Y:S02]  /*0ec0*/  @P0 FADD.FTZ R97, R5, R97 ;  /* 0x0000006105610221 */ /* 0x000fe40000010000 */
.L_x_15778:
[----:B------:R-:W-:Y:S05]  /*0ed0*/  BSYNC B0 ;  /* 0x0000000000007941 */ /* 0x000fea0003800000 */
.L_x_15777:
[----:B------:R-:W-:Y:S01]  /*0ee0*/  BSSY B0, `(.L_x_15779) ;  /* 0x0000006000007945 */ /* 0x000fe20003800000 */
[----:B------:R-:W-:Y:S05]  /*0ef0*/  @!P6 BRA `(.L_x_15780) ;  /* 0x000000400000e947 */ /* 0x000fea0003800000 */
[----:B-----5:R-:W-:-:S05]  /*0f00*/  HADD2.F32 R98, -RZ, R87.H0_H0 ;  /* 0x20000057ff627230 */ /* 0x020fca0000004100 */
[----:B------:R-:W-:-:S04]  /*0f10*/  FMUL.FTZ R105, R98, c[0x0][0x1ec] ;  /* 0x00007b0062697a20 */ /* 0x000fc80000410000 */
[----:B------:R-:W-:-:S04]  /*0f20*/  FMUL.FTZ R98, R22, R105 ;  /* 0x0000006916627220 */ /* 0x000fc80000410000 */
[----:B------:R-:W-:Y:S02]  /*0f30*/  @P0 FADD.FTZ R98, R6, R98 ;  /* 0x0000006206620221 */ /* 0x000fe40000010000 */
.L_x_15780:
[----:B------:R-:W-:Y:S05]  /*0f40*/  BSYNC B0 ;  /* 0x0000000000007941 */ /* 0x000fea0003800000 */
.L_x_15779:
[----:B------:R-:W-:Y:S01]  /*0f50*/  BSSY B0, `(.L_x_15781) ;  /* 0x0000006000007945 */ /* 0x000fe20003800000 */
[----:B------:R-:W-:Y:S05]  /*0f60*/  @!P6 BRA `(.L_x_15782) ;  /* 0x000000400000e947 */ /* 0x000fea0003800000 */
[----:B-----5:R-:W-:-:S05]  /*0f70*/  HADD2.F32 R99, -RZ, R87.H1_H1 ;  /* 0x30000057ff637230 */ /* 0x020fca0000004100 */
[----:B------:R-:W-:-:S04]  /*0f80*/  FMUL.FTZ R110, R99, c[0x0][0x1ec] ;  /* 0x00007b00636e7a20 */ /* 0x000fc80000410000 */
[----:B------:R-:W-:-:S04]  /*0f90*/  FMUL.FTZ R99, R23, R110 ;  /* 0x0000006e17637220 */ /* 0x000fc80000410000 */
[----:B------:R-:W-:Y:S02]  /*0fa0*/  @P0 FADD.FTZ R99, R7, R99 ;  /* 0x0000006307630221 */ /* 0x000fe40000010000 */
.L_x_15782:
[----:B------:R-:W-:Y:S05]  /*0fb0*/  BSYNC B0 ;  /* 0x0000000000007941 */ /* 0x000fea0003800000 */
.L_x_15781:
        /* <DEDUP_REMOVED lines=34> */
[----:B-----5:R-:W-:-:S05]  /*11e0*/  HADD2.F32 R108, -RZ, R84.H0_H0 ;  /* 0x20000054ff6c7230 */ /* 0x020fca0000004100 */
[----:B------:R-:W-:-:S04]  /*11f0*/  FMUL.FTZ R113, R108, c[0x0][0x1ec] ;  /* 0x00007b006c717a20 */ /* 0x000fc80000410000 */
[----:B------:R-:W-:-:S04]  /*1200*/  FMUL.FTZ R108, R16, R113 ;  /* 0x00000071106c7220 */ /* 0x000fc80000410000 */
[----:B------:R-:W-:Y:S02]  /*1210*/  @P0 FADD.FTZ R108, R8, R108 ;  /* 0x0000006c086c0221 */ /* 0x000fe40000010000 */
.L_x_15784:
[----:B------:R-:W-:Y:S05]  /*1220*/  BSYNC B0 ;  /* 0x0000000000007941 */ /* 0x000fea0003800000 */
.L_x_15783:
[----:B------:R-:W-:Y:S01]  /*1230*/  BSSY B0, `(.L_x_15785) ;  /* 0x0000006000007945 */ /* 0x000fe20003800000 */
[----:B------:R-:W-:Y:S05]  /*1240*/  @!P6 BRA `(.L_x_15786) ;  /* 0x000000400000e947 */ /* 0x000fea0003800000 */
[----:B-----5:R-:W-:-:S05]  /*1250*/  HADD2.F32 R109, -RZ, R84.H1_H1 ;  /* 0x30000054ff6d7230 */ /* 0x020fca0000004100 */
[----:B------:R-:W-:-:S04]  /*1260*/  FMUL.FTZ R116, R109, c[0x0][0x1ec] ;  /* 0x00007b006d747a20 */ /* 0x000fc80000410000 */
[----:B------:R-:W-:-:S04]  /*1270*/  FMUL.FTZ R109, R17, R116 ;  /* 0x00000074116d7220 */ /* 0x000fc80000410000 */
[----:B------:R-:W-:Y:S02]  /*1280*/  @P0 FADD.FTZ R109, R9, R109 ;  /* 0x0000006d096d0221 */ /* 0x000fe40000010000 */
.L_x_15786:
[----:B------:R-:W-:Y:S05]  /*1290*/  BSYNC B0 ;  /* 0x0000000000007941 */ /* 0x000fea0003800000 */
.L_x_15785:
[----:B------:R-:W-:Y:S01]  /*12a0*/  BSSY B0, `(.L_x_15787) ;  /* 0x0000006000007945 */ /* 0x000fe20003800000 */
[----:B------:R-:W-:Y:S05]  /*12b0*/  @!P6 BRA `(.L_x_15788) ;  /* 0x000000400000e947 */ /* 0x000fea0003800000 */
[----:B-----5:R-:W-:-:S05]  /*12c0*/  HADD2.F32 R110, -RZ, R85.H0_H0 ;  /* 0x20000055ff6e7230 */ /* 0x020fca0000004100 */
[----:B------:R-:W-:-:S04]  /*12d0*/  FMUL.FTZ R113, R110, c[0x0][0x1ec] ;  /* 0x00007b006e717a20 */ /* 0x000fc80000410000 */
[----:B------:R-:W-:-:S04]  /*12e0*/  FMUL.FTZ R110, R18, R113 ;  /* 0x00000071126e7220 */ /* 0x000fc80000410000 */
[----:B------:R-:W-:Y:S02]  /*12f0*/  @P0 FADD.FTZ R110, R10, R110 ;  /* 0x0000006e0a6e0221 */ /* 0x000fe40000010000 */
.L_x_15788:
[----:B------:R-:W-:Y:S05]  /*1300*/  BSYNC B0 ;  /* 0x0000000000007941 */ /* 0x000fea0003800000 */
.L_x_15787:
[----:B------:R-:W-:Y:S01]  /*1310*/  BSSY B0, `(.L_x_15789) ;  /* 0x0000006000007945 */ /* 0x000fe20003800000 */
[----:B------:R-:W-:Y:S05]  /*1320*/  @!P6 BRA `(.L_x_15790) ;  /* 0x000000400000e947 */ /* 0x000fea0003800000 */
[----:B-----5:R-:W-:-:S05]  /*1330*/  HADD2.F32 R111, -RZ, R85.H1_H1 ;  /* 0x30000055ff6f7230 */ /* 0x020fca0000004100 */
[----:B------:R-:W-:-:S04]  /*1340*/  FMUL.FTZ R116, R111, c[0x0][0x1ec] ;  /* 0x00007b006f747a20 */ /* 0x000fc80000410000 */
[----:B------:R-:W-:-:S04]  /*1350*/  FMUL.FTZ R111, R19, R116 ;  /* 0x00000074136f7220 */ /* 0x000fc80000410000 */
[----:B------:R-:W-:Y:S02]  /*1360*/  @P0 FADD.FTZ R111, R11, R111 ;  /* 0x0000006f0b6f0221 */ /* 0x000fe40000010000 */
.L_x_15790:
[----:B------:R-:W-:Y:S05]  /*1370*/  BSYNC B0 ;  /* 0x0000000000007941 */ /* 0x000fea0003800000 */
.L_x_15789:
[----:B------:R-:W-:Y:S01]  /*1380*/  BSSY B0, `(.L_x_15791) ;  /* 0x0000006000007945 */ /* 0x000fe20003800000 */
[----:B------:R-:W-:Y:S05]  /*1390*/  @!P6 BRA `(.L_x_15792) ;  /* 0x000000400000e947 */ /* 0x000fea0003800000 */
[----:B-----5:R-:W-:-:S05]  /*13a0*/  HADD2.F32 R104, -RZ, R86.H0_H0 ;  /* 0x20000056ff687230 */ /* 0x020fca0000004100 */
[----:B------:R-:W-:-:S04]  /*13b0*/  FMUL.FTZ R113, R104, c[0x0][0x1ec] ;  /* 0x00007b0068717a20 */ /* 0x000fc80000410000 */
[----:B------:R-:W-:-:S04]  /*13c0*/  FMUL.FTZ R104, R12, R113 ;  /* 0x000000710c687220 */ /* 0x000fc80000410000 */
[----:B------:R-:W-:Y:S02]  /*13d0*/  @P0 FADD.FTZ R104, R4, R104 ;  /* 0x0000006804680221 */ /* 0x000fe40000010000 */
.L_x_15792:
[----:B------:R-:W-:Y:S05]  /*13e0*/  BSYNC B0 ;  /* 0x0000000000007941 */ /* 0x000fea0003800000 */
.L_x_15791:
[----:B------:R-:W-:Y:S01]  /*13f0*/  BSSY B0, `(.L_x_15793) ;  /* 0x0000006000007945 */ /* 0x000fe20003800000 */
[----:B------:R-:W-:Y:S05]  /*1400*/  @!P6 BRA `(.L_x_15794) ;  /* 0x000000400000e947 */ /* 0x000fea0003800000 */
[----:B-----5:R-:W-:-:S05]  /*1410*/  HADD2.F32 R105, -RZ, R86.H1_H1 ;  /* 0x30000056ff697230 */ /* 0x020fca0000004100 */
[----:B------:R-:W-:-:S04]  /*1420*/  FMUL.FTZ R116, R105, c[0x0][0x1ec] ;  /* 0x00007b0069747a20 */ /* 0x000fc80000410000 */
[----:B------:R-:W-:-:S04]  /*1430*/  FMUL.FTZ R105, R13, R116 ;  /* 0x000000740d697220 */ /* 0x000fc80000410000 */
[----:B------:R-:W-:Y:S02]  /*1440*/  @P0 FADD.FTZ R105, R5, R105 ;  /* 0x0000006905690221 */ /* 0x000fe40000010000 */
.L_x_15794:
[----:B------:R-:W-:Y:S05]  /*1450*/  BSYNC B0 ;  /* 0x0000000000007941 */ /* 0x000fea0003800000 */
.L_x_15793:
[----:B------:R-:W-:Y:S01]  /*1460*/  BSSY B0, `(.L_x_15795) ;  /* 0x0000006000007945 */ /* 0x000fe20003800000 */
[----:B------:R-:W-:Y:S05]  /*1470*/  @!P6 BRA `(.L_x_15796) ;  /* 0x000000400000e947 */ /* 0x000fea0003800000 */
[----:B-----5:R-:W-:-:S05]  /*1480*/  HADD2.F32 R106, -RZ, R87.H0_H0 ;  /* 0x20000057ff6a7230 */ /* 0x020fca0000004100 */
[----:B------:R-:W-:-:S04]  /*1490*/  FMUL.FTZ R113, R106, c[0x0][0x1ec] ;  /* 0x00007b006a717a20 */ /* 0x000fc80000410000 */
[----:B------:R-:W-:-:S04]  /*14a0*/  FMUL.FTZ R106, R14, R113 ;  /* 0x000000710e6a7220 */ /* 0x000fc80000410000 */
[----:B------:R-:W-:Y:S02]  /*14b0*/  @P0 FADD.FTZ R106, R6, R106 ;  /* 0x0000006a066a0221 */ /* 0x000fe40000010000 */
.L_x_15796:
[----:B------:R-:W-:Y:S05]  /*14c0*/  BSYNC B0 ;  /* 0x0000000000007941 */ /* 0x000fea0003800000 */
.L_x_15795:
[----:B------:R-:W-:Y:S01]  /*14d0*/  BSSY B0, `(.L_x_15797) ;  /* 0x0000006000007945 */ /* 0x000fe20003800000 */
[----:B------:R-:W-:Y:S05]  /*14e0*/  @!P6 BRA `(.L_x_15798) ;  /* 0x000000400000e947 */ /* 0x000fea0003800000 */
[----:B-----5:R-:W-:-:S05]  /*14f0*/  HADD2.F32 R107, -RZ, R87.H1_H1 ;  /* 0x30000057ff6b7230 */ /* 0x020fca0000004100 */
[----:B------:R-:W-:-:S04]  /*1500*/  FMUL.FTZ R116, R107, c[0x0][0x1ec] ;  /* 0x00007b006b747a20 */ /* 0x000fc80000410000 */
[----:B------:R-:W-:-:S04]  /*1510*/  FMUL.FTZ R107, R15, R116 ;  /* 0x000000740f6b7220 */ /* 0x000fc80000410000 */
[----:B------:R-:W-:Y:S02]  /*1520*/  @P0 FADD.FTZ R107, R7, R107 ;  /* 0x0000006b076b0221 */ /* 0x000fe40000010000 */
.L_x_15798:
[----:B------:R-:W-:Y:S05]  /*1530*/  BSYNC B0 ;  /* 0x0000000000007941 */ /* 0x000fea0003800000 */
.L_x_15797:
        /* <DEDUP_REMOVED lines=31> */
.L_x_15805:
        /* <DEDUP_REMOVED lines=68> */
.L_x_15806:
        /* <DEDUP_REMOVED lines=77> */
[----:B------:R-:W-:Y:S01]  /*2040*/  F2FP.PACK_AB R88, R107, R98 ;  /* 0x000000626b58723e */ /* 0x000fe200000000ff */
[----:B------:R-:W-:-:S02]  /*2050*/  FFMA.FTZ R113, R44, R113, R68 ;  /* 0x000000712c717223 */ /* 0x000fc40000010044 */
[----:B------:R-:W-:Y:S01]  /*2060*/  FFMA.FTZ R92, R45, R92, R69 ;  /* 0x0000005c2d5c7223 */ /* 0x000fe20000010045 */
[----:B------:R-:W-:Y:S01]  /*2070*/  F2FP.PACK_AB R95, R102, R95 ;  /* 0x0000005f665f723e */ /* 0x000fe200000000ff */
[----:B------:R-:W-:Y:S02]  /*2080*/  FFMA.FTZ R89, R58, R93, R82 ;  /* 0x0000005d3a597223 */ /* 0x000fe40000010052 */
[----:B------:R-:W-:Y:S02]  /*2090*/  FFMA.FTZ R101, R48, R101, R72 ;  /* 0x0000006530657223 */ /* 0x000fe40000010048 */
[----:B------:R-:W-:Y:S02]  /*20a0*/  FFMA.FTZ R122, R49, R122, R73 ;  /* 0x0000007a317a7223 */ /* 0x000fe40000010049 */
[----:B------:R-:W-:Y:S02]  /*20b0*/  FFMA.FTZ R93, R53, R118, R77 ;  /* 0x00000076355d7223 */ /* 0x000fe4000001004d */
[----:B------:R-:W-:Y:S01]  /*20c0*/  FFMA.FTZ R91, R54, R105, R78 ;  /* 0x00000069365b7223 */ /* 0x000fe2000001004e */
[----:B------:R-:W-:Y:S01]  /*20d0*/  HFMA2.MMA R105, -RZ, RZ, 0, 9.5367431640625e-07 ;  /* 0x00000010ff697435 */ /* 0x000fe200000001ff */
        /* <DEDUP_REMOVED lines=11> */
[----:B------:R-:W-:Y:S02]  /*2190*/  FFMA.FTZ R100, R43, R100, R67 ;  /* 0x000000642b647223 */ /* 0x000fe40000010043 */
        /* <DEDUP_REMOVED lines=9> */
[----:B------:R-:W-:Y:S01]  /*2230*/  IMAD.WIDE.U32 R100, R3, R105, c[0x0][0x208] ;  /* 0x0000820003647625 */ /* 0x000fe200078e0069 */
[----:B------:R-:W-:Y:S02]  /*2240*/  F2FP.PACK_AB R98, R103, R98 ;  /* 0x000000626762723e */ /* 0x000fe400000000ff */
[----:B------:R-:W-:Y:S01]  /*2250*/  F2FP.PACK_AB R93, R124, R93 ;  /* 0x0000005d7c5d723e */ /* 0x000fe200000000ff */
[-C--:B------:R-:W-:Y:S01]  /*2260*/  IMAD.WIDE.U32 R102, R102, R105.reuse, c[0x0][0x208] ;  /* 0x0000820066667625 */ /* 0x080fe200078e0069 */
[----:B------:R0:W-:Y:S03]  /*2270*/  STG.E.128 [R100.64], R88 ;  /* 0x0000005864007986 */ /* 0x0001e6000c101d04 */
[----:B------:R-:W-:Y:S01]  /*2280*/  IMAD.WIDE.U32 R104, R104, R105, c[0x0][0x208] ;  /* 0x0000820068687625 */ /* 0x000fe200078e0069 */
[----:B------:R0:W-:Y:S04]  /*2290*/  STG.E.128 [R102.64], R92 ;  /* 0x0000005c66007986 */ /* 0x0001e8000c101d04 */
[----:B------:R0:W-:Y:S02]  /*22a0*/  STG.E.128 [R104.64], R96 ;  /* 0x0000006068007986 */ /* 0x0001e4000c101d04 */
.L_x_15802:
[----:B--2---:R-:W-:Y:S05]  /*22b0*/  BSYNC B0 ;  /* 0x0000000000007941 */ /* 0x004fea0003800000 */
.L_x_15801:
[----:B------:R-:W-:-:S04]  /*22c0*/  MOV R3, c[0x0][0x160] ;  /* 0x0000580000037a02 */ /* 0x000fc80000000f00 */
[----:B------:R-:W-:-:S04]  /*22d0*/  LEA R2, R3, R2, 0x2 ;  /* 0x0000000203027211 */ /* 0x000fc800078e10ff */
[----:B------:R-:W-:-:S13]  /*22e0*/  ISETP.GE.AND P0, PT, R2, c[0x0][0x164], PT ;  /* 0x0000590002007a0c */ /* 0x000fda0003f06270 */
[----:B0----5:R-:W-:Y:S01]  /*22f0*/  @P0 CALL.REL.NOINC `(.L_x_15803) ;  /* 0x0000001000000944 */ /* 0x021fe20003c00000 */
[----:B------:R-:W-:Y:S05]  /*2300*/  BRA `(.L_x_15804) ;  /* 0xffffe02000007947 */ /* 0x000fea000383ffff */
.L_x_15803:
[----:B------:R-:W-:Y:S05]  /*2310*/  EXIT ;  /* 0x000000000000794d */ /* 0x000fea0003800000 */
.L_x_15799:
[----:B0-----:R-:W-:Y:S01]  /*2320*/  HFMA2.MMA R115, -RZ, RZ, 0, 5.9604644775390625e-08 ;  /* 0x00000001ff737435 */ /* 0x001fe200000001ff */
[----:B------:R-:W-:Y:S02]  /*2330*/  MOV R118, 0x1f ;  /* 0x0000001f00767802 */ /* 0x000fe40000000f00 */
[----:B------:R-:W-:Y:S02]  /*2340*/  MOV R3, 0xffffffff ;  /* 0xffffffff00037802 */ /* 0x000fe40000000f00 */
[----:B------:R-:W-:Y:S02]  /*2350*/  MOV R116, 0x2370 ;  /* 0x0000237000747802 */ /* 0x000fe40000000f00 */
[----:B-----5:R-:W-:Y:S05]  /*2360*/  CALL.REL.NOINC `($__internal_119_$__cuda_sm70_shflsync_bfly_p) ;  /* 0x0000069000007944 */ /* 0x020fea0003c00000 */
[----:B01----:R-:W-:Y:S05]  /*2370*/  BRA `(.L_x_15805) ;  /* 0xfffff3b000007947 */ /* 0x003fea000383ffff */
.L_x_15800:
[----:B------:R-:W-:Y:S01]  /*2380*/  HFMA2.MMA R115, -RZ, RZ, 0, 1.1920928955078125e-07 ;  /* 0x00000002ff737435 */ /* 0x000fe200000001ff */
[----:B------:R-:W-:Y:S02]  /*2390*/  MOV R118, 0x1f ;  /* 0x0000001f00767802 */ /* 0x000fe40000000f00 */
[----:B------:R-:W-:Y:S02]  /*23a0*/  MOV R3, 0xffffffff ;  /* 0xffffffff00037802 */ /* 0x000fe40000000f00 */
[----:B------:R-:W-:-:S02]  /*23b0*/  MOV R116, 0x23d0 ;  /* 0x000023d000747802 */ /* 0x000fc40000000f00 */
[----:B-----5:R-:W-:Y:S05]  /*23c0*/  CALL.REL.NOINC `($__internal_119_$__cuda_sm70_shflsync_bfly_p) ;  /* 0x0000063000007944 */ /* 0x020fea0003c00000 */
[----:B0-----:R-:W-:Y:S01]  /*23d0*/  HFMA2.MMA R115, -RZ, RZ, 0, 2.384185791015625e-07 ;  /* 0x00000004ff737435 */ /* 0x001fe200000001ff */
[----:B-1----:R-:W-:Y:S01]  /*23e0*/  FADD.FTZ R119, R119, R3 ;  /* 0x0000000377777221 */ /* 0x002fe20000010000 */
[----:B------:R-:W-:-:S02]  /*23f0*/  MOV R118, 0x1f ;  /* 0x0000001f00767802 */ /* 0x000fc40000000f00 */
[----:B------:R-:W-:Y:S02]  /*2400*/  MOV R3, 0xffffffff ;  /* 0xffffffff00037802 */ /* 0x000fe40000000f00 */
[----:B------:R-:W-:Y:S02]  /*2410*/  MOV R116, 0x2430 ;  /* 0x0000243000747802 */ /* 0x000fe40000000f00 */
[----:B------:R-:W-:Y:S05]  /*2420*/  CALL.REL.NOINC `($__internal_119_$__cuda_sm70_shflsync_bfly_p) ;  /* 0x000005d000007944 */ /* 0x000fea0003c00000 */
[----:B0-----:R-:W-:Y:S01]  /*2430*/  HFMA2.MMA R115, -RZ, RZ, 0, 4.76837158203125e-07 ;  /* 0x00000008ff737435 */ /* 0x001fe200000001ff */
[----:B-1----:R-:W-:Y:S01]  /*2440*/  FADD.FTZ R119, R119, R3 ;  /* 0x0000000377777221 */ /* 0x002fe20000010000 */
[----:B------:R-:W-:Y:S02]  /*2450*/  MOV R118, 0x1f ;  /* 0x0000001f00767802 */ /* 0x000fe40000000f00 */
[----:B------:R-:W-:Y:S02]  /*2460*/  MOV R3, 0xffffffff ;  /* 0xffffffff00037802 */ /* 0x000fe40000000f00 */
[----:B------:R-:W-:Y:S02]  /*2470*/  MOV R116, 0x2490 ;  /* 0x0000249000747802 */ /* 0x000fe40000000f00 */
[----:B------:R-:W-:Y:S05]  /*2480*/  CALL.REL.NOINC `($__internal_119_$__cuda_sm70_shflsync_bfly_p) ;  /* 0x0000057000007944 */ /* 0x000fea0003c00000 */
[----:B0-----:R-:W-:Y:S01]  /*2490*/  HFMA2.MMA R115, -RZ, RZ, 0, 9.5367431640625e-07 ;  /* 0x00000010ff737435 */ /* 0x001fe200000001ff */
[----:B-1----:R-:W-:Y:S01]  /*24a0*/  FADD.FTZ R119, R119, R3 ;  /* 0x0000000377777221 */ /* 0x002fe20000010000 */
[----:B------:R-:W-:-:S02]  /*24b0*/  MOV R118, 0x1f ;  /* 0x0000001f00767802 */ /* 0x000fc40000000f00 */
[----:B------:R-:W-:Y:S02]  /*24c0*/  MOV R3, 0xffffffff ;  /* 0xffffffff00037802 */ /* 0x000fe40000000f00 */
[----:B------:R-:W-:Y:S02]  /*24d0*/  MOV R116, 0x24f0 ;  /* 0x000024f000747802 */ /* 0x000fe40000000f00 */
[----:B------:R-:W-:Y:S05]  /*24e0*/  CALL.REL.NOINC `($__internal_119_$__cuda_sm70_shflsync_bfly_p) ;  /* 0x0000051000007944 */ /* 0x000fea0003c00000 */
        /* <DEDUP_REMOVED lines=54> */
[----:B------:R-:W-:Y:S05]  /*2850*/  CALL.REL.NOINC `($__internal_119_$__cuda_sm70_shflsync_bfly_p) ;  /* 0x000001a000007944 */ /* 0x000fea0003c00000 */
[----:B0-----:R-:W-:Y:S01]  /*2860*/  HFMA2.MMA R115, -RZ, RZ, 0, 1.1920928955078125e-07 ;  /* 0x00000002ff737435 */ /* 0x001fe200000001ff */
[----:B-1----:R-:W-:Y:S01]  /*2870*/  FADD.FTZ R119, R119, R3 ;  /* 0x0000000377777221 */ /* 0x002fe20000010000 */
[----:B------:R-:W-:Y:S02]  /*2880*/  MOV R118, 0x1f ;  /* 0x0000001f00767802 */ /* 0x000fe40000000f00 */
[----:B------:R-:W-:Y:S02]  /*2890*/  MOV R3, 0xffffffff ;  /* 0xffffffff00037802 */ /* 0x000fe40000000f00 */
[----:B------:R-:W-:Y:S02]  /*28a0*/  MOV R116, 0x28c0 ;  /* 0x000028c000747802 */ /* 0x000fe40000000f00 */
[----:B------:R-:W-:Y:S05]  /*28b0*/  CALL.REL.NOINC `($__internal_119_$__cuda_sm70_shflsync_bfly_p) ;  /* 0x0000014000007944 */ /* 0x000fea0003c00000 */
        /* <DEDUP_REMOVED lines=18> */
[----:B-1----:R-:W-:Y:S01]  /*29e0*/  MOV R120, R3 ;  /* 0x0000000300787202 */ /* 0x002fe20000000f00 */
[----:B0-----:R-:W-:Y:S05]  /*29f0*/  BRA `(.L_x_15806) ;  /* 0xfffff17000007947 */ /* 0x001fea000383ffff */
        .weak           $__internal_119_$__cuda_sm70_shflsync_bfly_p
        .type           $__internal_119_$__cuda_sm70_shflsync_bfly_p,@function
        .size           $__internal_119_$__cuda_sm70_shflsync_bfly_p,(.L_x_22287 - $__internal_119_$__cuda_sm70_shflsync_bfly_p)
$__internal_119_$__cuda_sm70_shflsync_bfly_p:
[----:B------:R-:W-:Y:S01]  /*2a00*/  HFMA2.MMA R117, -RZ, RZ, 0, 0 ;  /* 0x00000000ff757435 */ /* 0x000fe200000001ff */
[----:B------:R-:W-:Y:S04]  /*2a10*/  WARPSYNC R3 ;  /* 0x0000000300007348 */ /* 0x000fe80003800000 */
[----:B------:R0:W1:Y:S01]  /*2a20*/  SHFL.BFLY PT, R3, R119, R115, R118 ;  /* 0x0c00007377037389 */ /* 0x00006200000e0076 */
[----:B------:R-:W-:Y:S05]  /*2a30*/  RET.REL.NODEC R116 `(_ZN10layer_norm13ln_fwd_kernelINS_13Kernel_traitsIf6__halffS2_fjLj768ELj1ELj4ELj1ELj16ENS_18Kernel_traits_baseILj768EfS2_fS2_fjLj128EEEEELb0ELb1ELb1ELb1EEEvNS_9FwdParamsE) ;  /* 0xffffd5c074007950 */ /* 0x000fea0003c3ffff */
.L_x_15807:
        /* <DEDUP_REMOVED lines=12> */
.L_x_22287:


//--------------------- .text._ZN10layer_norm13ln_fwd_kernelINS_13Kernel_traitsIf6__halffS2_fjLj768ELj1ELj4ELj1ELj16ENS_18Kernel_traits_baseILj768EfS2_fS2_fjLj128EEEEELb1ELb0ELb0ELb0EEEvNS_9FwdParamsE --------------------------
	.section	.text._ZN10layer_norm13ln_fwd_kernelINS_13Kernel_traitsIf6__halffS2_fjLj768ELj1ELj4ELj1ELj16ENS_18Kernel_traits_baseILj768EfS2_fS2_fjLj128EEEEELb1ELb0ELb0ELb0EEEvNS_9FwdParamsE,"ax",@progbits
	.sectioninfo	@"SHI_REGISTERS=115"
	.align	128
        .global         _ZN10layer_norm13ln_fwd_kernelINS_13Kernel_traitsIf6__halffS2_fjLj768ELj1ELj4ELj1ELj16ENS_18Kernel_traits_baseILj768EfS2_fS2_fjLj128EEEEELb1ELb0ELb0ELb0EEEvNS_9FwdParamsE
        .type           _ZN10layer_norm13ln_fwd_kernelINS_13Kernel_traitsIf6__halffS2_fjLj768ELj1ELj4ELj1ELj16ENS_18Kernel_traits_baseILj768EfS2_fS2_fjLj128EEEEELb1ELb0ELb0ELb0EEEvNS_9FwdParamsE,@function
        .size           _ZN10layer_norm13ln_fwd_kernelINS_13Kernel_traitsIf6__halffS2_fjLj768ELj1ELj4ELj1ELj16ENS_18Kernel_traits_baseILj768EfS2_fS2_fjLj128EEEEELb1ELb0ELb0ELb0EEEvNS_9FwdParamsE,(.L_x_22288 - _ZN10layer_norm13ln_fwd_kernelINS_13Kernel_traitsIf6__halffS2_fjLj768ELj1ELj4ELj1ELj16ENS_18Kernel_traits_baseILj768EfS2_fS2_fjLj128EEEEELb1ELb0ELb0ELb0EEEvNS_9FwdParamsE)
        .other          _ZN10layer_norm13ln_fwd_kernelINS_13Kernel_traitsIf6__halffS2_fjLj768ELj1ELj4ELj1ELj16ENS_18Kernel_traits_baseILj768EfS2_fS2_fjLj128EEEEELb1ELb0ELb0ELb0EEEvNS_9FwdParamsE,@"STO_CUDA_ENTRY STV_DEFAULT"
_ZN10layer_norm13ln_fwd_kernelINS_13Kernel_traitsIf6__halffS2_fjLj768ELj1ELj4ELj1ELj16ENS_18Kernel_traits_baseILj768EfS2_fS2_fjLj128EEEEELb1ELb0ELb0ELb0EEEvNS_9FwdParamsE:
.text._ZN10layer_norm13ln_fwd_kernelINS_13Kernel_traitsIf6__halffS2_fjLj768ELj1ELj4ELj1ELj16ENS_18Kernel_traits_baseILj768EfS2_fS2_fjLj128EEEEELb1ELb0ELb0ELb0EEEvNS_9FwdParamsE:
        /* <DEDUP_REMOVED lines=18> */
[----:B---3--:R-:W-:-:S04]  /*0120*/  @P0 IADD3 R0, P1, R2, c[0x0][0x240], RZ ;  /* 0x0000900002000a10 */ /* 0x008fc80007f3e0ff */
[----:B------:R-:W-:Y:S01]  /*0130*/  @P0 IADD3.X R89, RZ, R3, RZ, P1, !PT ;  /* 0x00000003ff590210 */ /* 0x000fe20000ffe4ff */
        /* <DEDUP_REMOVED lines=10> */
[----:B------:R-:W-:Y:S01]  /*01e0*/  LOP3.LUT R2, R91, 0x1f, RZ, 0xc0, !PT ;  /* 0x0000001f5b027812 */ /* 0x000fe200078ec0ff */
[----:B----4-:R-:W-:Y:S01]  /*01f0*/  UIADD3 UR10, UR5, -0x4498517b, URZ ;  /* 0xbb67ae85050a7890 */ /* 0x010fe2000fffe03f */
[----:B------:R-:W-:Y:S01]  /*0200*/  LOP3.LUT R10, R7, UR5, RZ, 0x3c, !PT ;  /* 0x00000005070a7c12 */ /* 0x000fe2000f8e3cff */
[----:B------:R-:W-:Y:S01]  /*0210*/  UIADD3 UR12, UR5, 0x76cf5d0a, URZ ;  /* 0x76cf5d0a050c7890 */ /* 0x000fe2000fffe03f */
[----:B------:R-:W-:Y:S01]  /*0220*/  LOP3.LUT R90, R2, 0x1f, RZ, 0x3c, !PT ;  /* 0x0000001f025a7812 */ /* 0x000fe200078e3cff */
[----:B------:R-:W-:Y:S01]  /*0230*/  UIADD3 UR14, UR5, 0x32370b8f, URZ ;  /* 0x32370b8f050e7890 */ /* 0x000fe2000fffe03f */
[----:B------:R-:W-:Y:S01]  /*0240*/  SHF.R.U32.HI R91, RZ, 0x5, R91 ;  /* 0x00000005ff5b7819 */ /* 0x000fe2000001165b */
[----:B------:R-:W-:Y:S01]  /*0250*/  IMAD.WIDE.U32 R10, R10, -0x326172a9, RZ ;  /* 0xcd9e8d570a0a7825 */ /* 0x000fe200078e00ff */
[----:B------:R-:W-:Y:S01]  /*0260*/  LOP3.LUT R9, R5, UR10, R6, 0x96, !PT ;  /* 0x0000000a05097c12 */ /* 0x000fe2000f8e9606 */
[----:B------:R-:W-:-:S02]  /*0270*/  UIADD3 UR15, UR4, 0x78dde6e4, URZ ;  /* 0x78dde6e4040f7890 */ /* 0x000fc4000fffe03f */
[----:B------:R-:W-:Y:S01]  /*0280*/  UIADD3 UR16, UR5, -0x126145ec, URZ ;  /* 0xed9eba1405107890 */ /* 0x000fe2000fffe03f */
        /* <DEDUP_REMOVED lines=64> */
.L_x_15809:
[----:B------:R-:W-:Y:S05]  /*0690*/  BSYNC B0 ;  /* 0x0000000000007941 */ /* 0x000fea0003800000 */
.L_x_15808:
        /* <DEDUP_REMOVED lines=17> */
.L_x_15811:
[----:B------:R-:W-:Y:S05]  /*07b0*/  BSYNC B0 ;  /* 0x0000000000007941 */ /* 0x000fea0003800000 */
.L_x_15810:
        /* <DEDUP_REMOVED lines=16> */
.L_x_15813:
[----:B------:R-:W-:Y:S05]  /*08c0*/  BSYNC B0 ;  /* 0x0000000000007941 */ /* 0x000fea0003800000 */
.L_x_15812:
        /* <DEDUP_REMOVED lines=15> */
.L_x_15998:
        /* <DEDUP_REMOVED lines=38> */
.L_x_15818:
[----:B0-----:R-:W-:Y:S02]  /*0c20*/  IMAD.MOV.U32 R61, RZ, RZ, R0 ;  /* 0x000000ffff3d7224 */ /* 0x001fe400078e0000 */
.L_x_15819:
[----:B------:R-:W-:Y:S05]  /*0c30*/  BSYNC B2 ;  /* 0x0000000000027941 */ /* 0x000fea0003800000 */
.L_x_15817:
        /* <DEDUP_REMOVED lines=16> */
.L_x_15823:
[----:B------:R-:W-:Y:S05]  /*0d40*/  BSYNC B3 ;  /* 0x0000000000037941 */ /* 0x000fea0003800000 */
.L_x_15822:
        /* <DEDUP_REMOVED lines=44> */
.L_x_15821:
[----:B------:R-:W-:Y:S05]  /*1010*/  BSYNC B2 ;  /* 0x0000000000027941 */ /* 0x000fea0003800000 */
.L_x_15820:
        /* <DEDUP_REMOVED lines=24> */
.L_x_15825:
[----:B------:R-:W-:Y:S02]  /*11a0*/  IMAD.MOV.U32 R62, RZ, RZ, R0 ;  /* 0x000000ffff3e7224 */ /* 0x000fe400078e0000 */
.L_x_15826:
[----:B------:R-:W-:Y:S05]  /*11b0*/  BSYNC B2 ;  /* 0x0000000000027941 */ /* 0x000fea0003800000 */
.L_x_15824:
        /* <DEDUP_REMOVED lines=16> */
.L_x_15830:
[----:B------:R-:W-:Y:S05]  /*12c0*/  BSYNC B3 ;  /* 0x0000000000037941 */ /* 0x000fea0003800000 */
.L_x_15829:
        /* <DEDUP_REMOVED lines=44> */
.L_x_15828:
[----:B------:R-:W-:Y:S05]  /*1590*/  BSYNC B2 ;  /* 0x0000000000027941 */ /* 0x000fea0003800000 */
.L_x_15827:
        /* <DEDUP_REMOVED lines=21> */
.L_x_15832:
[----:B------:R-:W-:Y:S02]  /*16f0*/  IMAD.MOV.U32 R63, RZ, RZ, R0 ;  /* 0x000000ffff3f7224 */ /* 0x000fe400078e0000 */
.L_x_15833:
[----:B------:R-:W-:Y:S05]  /*1700*/  BSYNC B2 ;  /* 0x0000000000027941 */ /* 0x000fea0003800000 */
.L_x_15831:
        /* <DEDUP_REMOVED lines=16> */
.L_x_15837:
[----:B------:R-:W-:Y:S05]  /*1810*/  BSYNC B3 ;  /* 0x0000000000037941 */ /* 0x000fea0003800000 */
.L_x_15836:
        /* <DEDUP_REMOVED lines=43> */
.L_x_15835:
[----:B------:R-:W-:Y:S05]  /*1ad0*/  BSYNC B2 ;  /* 0x0000000000027941 */ /* 0x000fea0003800000 */
.L_x_15834:
        /* <DEDUP_REMOVED lines=20> */
.L_x_15839:
[----:B------:R-:W-:Y:S02]  /*1c20*/  MOV R72, R0 ;  /* 0x0000000000487202 */ /* 0x000fe40000000f00 */
.L_x_15840:
[----:B------:R-:W-:Y:S05]  /*1c30*/  BSYNC B2 ;  /* 0x0000000000027941 */ /* 0x000fea0003800000 */
.L_x_15838:
        /* <DEDUP_REMOVED lines=16> */
.L_x_15844:
[----:B------:R-:W-:Y:S05]  /*1d40*/  BSYNC B3 ;  /* 0x0000000000037941 */ /* 0x000fea0003800000 */
.L_x_15843:
        /* <DEDUP_REMOVED lines=43> */
.L_x_15842:
[----:B------:R-:W-:Y:S05]  /*2000*/  BSYNC B2 ;  /* 0x0000000000027941 */ /* 0x000fea0003800000 */
.L_x_15841:
        /* <DEDUP_REMOVED lines=20> */
.L_x_15846:
[----:B------:R-:W-:Y:S02]  /*2150*/  IMAD.MOV.U32 R73, RZ, RZ, R0 ;  /* 0x000000ffff497224 */ /* 0x000fe400078e0000 */
.L_x_15847:
[----:B------:R-:W-:Y:S05]  /*2160*/  BSYNC B2 ;  /* 0x0000000000027941 */ /* 0x000fea0003800000 */
.L_x_15845:
        /* <DEDUP_REMOVED lines=16> */
.L_x_15851:
[----:B------:R-:W-:Y:S05]  /*2270*/  BSYNC B3 ;  /* 0x0000000000037941 */ /* 0x000fea0003800000 */
.L_x_15850:
        /* <DEDUP_REMOVED lines=43> */
.L_x_15849:
[----:B------:R-:W-:Y:S05]  /*2530*/  BSYNC B2 ;  /* 0x0000000000027941 */ /* 0x000fea0003800000 */
.L_x_15848:
        /* <DEDUP_REMOVED lines=20> */
.L_x_15853:
[----:B------:R-:W-:Y:S02]  /*2680*/  IMAD.MOV.U32 R87, RZ, RZ, R0 ;  /* 0x000000ffff577224 */ /* 0x000fe400078e0000 */
.L_x_15854:
[----:B------:R-:W-:Y:S05]  /*2690*/  BSYNC B2 ;  /* 0x0000000000027941 */ /* 0x000fea0003800000 */
.L_x_15852:
        /* <DEDUP_REMOVED lines=16> */
.L_x_15858:
[----:B------:R-:W-:Y:S05]  /*27a0*/  BSYNC B3 ;  /* 0x0000000000037941 */ /* 0x000fea0003800000 */
.L_x_15857:
        /* <DEDUP_REMOVED lines=43> */
.L_x_15856:
[----:B------:R-:W-:Y:S05]  /*2a60*/  BSYNC B2 ;  /* 0x0000000000027941 */ /* 0x000fea0003800000 */
.L_x_15855:
        /* <DEDUP_REMOVED lines=20> */
.L_x_15860:
[----:B------:R-:W-:Y:S02]  /*2bb0*/  IMAD.MOV.U32 R87, RZ, RZ, R0 ;  /* 0x000000ffff577224 */ /* 0x000fe400078e0000 */
.L_x_15861:
[----:B------:R-:W-:Y:S05]  /*2bc0*/  BSYNC B2 ;  /* 0x0000000000027941 */ /* 0x000fea0003800000 */
.L_x_15859:
        /* <DEDUP_REMOVED lines=16> */
.L_x_15865:
[----:B------:R-:W-:Y:S05]  /*2cd0*/  BSYNC B3 ;  /* 0x0000000000037941 */ /* 0x000fea0003800000 */
.L_x_15864:
        /* <DEDUP_REMOVED lines=43> */
.L_x_15863:
[----:B------:R-:W-:Y:S05]  /*2f90*/  BSYNC B2 ;  /* 0x0000000000027941 */ /* 0x000fea0003800000 */
.L_x_15862:
        /* <DEDUP_REMOVED lines=20> */
.L_x_15867:
[----:B------:R-:W-:Y:S02]  /*30e0*/  MOV R87, R0 ;  /* 0x0000000000577202 */ /* 0x000fe40000000f00 */
.L_x_15868:
[----:B------:R-:W-:Y:S05]  /*30f0*/  BSYNC B2 ;  /* 0x0000000000027941 */ /* 0x000fea0003800000 */
.L_x_15866:
        /* <DEDUP_REMOVED lines=18> */
.L_x_15872:
[----:B------:R-:W-:Y:S05]  /*3220*/  BSYNC B3 ;  /* 0x0000000000037941 */ /* 0x000fea0003800000 */
.L_x_15871:
        /* <DEDUP_REMOVED lines=43> */
.L_x_15870:
[----:B------:R-:W-:Y:S05]  /*34e0*/  BSYNC B2 ;  /* 0x0000000000027941 */ /* 0x000fea0003800000 */
.L_x_15869:
[----:B------:R-:W0:Y:S01]  /*34f0*/  I2F.U32 R87, R87 ;  /* 0x0000005700577306 */ /* 0x000e220000201000 */
[----:B------:R-:W-:Y:S02]  /*3500*/  SEL R104, RZ, 0x1, P1 ;  /* 0x00000001ff687807 */ /* 0x000fe40000800000 */
[----:B------:R-:W-:Y:S02]  /*3510*/  SEL R102, RZ, 0x10000, P5 ;  /* 0x00010000ff667807 */ /* 0x000fe40002800000 */
[----:B------:R-:W-:Y:S01]  /*3520*/  ISETP.NE.AND P5, PT, R106, RZ, PT ;  /* 0x000000ff6a00720c */ /* 0x000fe20003fa5270 */
[----:B------:R-:W-:Y:S01]  /*3530*/  IMAD.WIDE.U32 R104, R104, 0x10000, RZ ;  /* 0x0001000068687825 */ /* 0x000fe200078e00ff */
[----:B------:R-:W-:-:S02]  /*3540*/  SEL R108, RZ, 0x1, P2 ;  /* 0x00000001ff6c7807 */ /* 0x000fc40001000000 */
        /* <DEDUP_REMOVED lines=9> */
[----:B------:R-:W-:Y:S01]  /*35e0*/  HADD2.F32 R86, -RZ, R75.H1_H1 ;  /* 0x3000004bff567230 */ /* 0x000fe20000004100 */
[----:B------:R-:W-:Y:S02]  /*35f0*/  LOP3.LUT R104, R106, R108, R104, 0xfe, !PT ;  /* 0x0000006c6a687212 */ /* 0x000fe400078efe68 */
[----:B------:R-:W-:Y:S02]  /*3600*/  SEL R75, RZ, 0x1000000, P1 ;  /* 0x01000000ff4b7807 */ /* 0x000fe40000800000 */
[----:B------:R-:W-:Y:S01]  /*3610*/  FMUL.FTZ R86, R86, R85 ;  /* 0x0000005556567220 */ /* 0x000fe20000410000 */
[----:B------:R-:W-:Y:S02]  /*3620*/  LOP3.LUT R104, R104, R87, RZ, 0xfc, !PT ;  /* 0x0000005768687212 */ /* 0x000fe400078efcff */
[----:B------:R-:W-:Y:S01]  /*3630*/  LOP3.LUT R101, R101, R75, R102, 0xfe, !PT ;  /* 0x0000004b65657212 */ /* 0x000fe200078efe66 */
[----:B------:R-:W-:Y:S01]  /*3640*/  FMUL.FTZ R86, R86, c[0x0][0x1e8] ;  /* 0x00007a0056567a20 */ /* 0x000fe20000410000 */
[----:B------:R-:W-:-:S02]  /*3650*/  LEA R102, P2, R93, c[0x0][0x188], 0x5 ;  /* 0x000062005d667a11 */ /* 0x000fc400078428ff */
[----:B------:R-:W-:Y:S02]  /*3660*/  LOP3.LUT R97, R109, R101, R97, 0xfe, !PT ;  /* 0x000000656d617212 */ /* 0x000fe400078efe61 */
[----:B------:R-:W-:Y:S02]  /*3670*/  FSEL R75, R86, RZ, !P1 ;  /* 0x000000ff564b7208 */ /* 0x000fe40004800000 */
[C---:B------:R-:W-:Y:S02]  /*3680*/  LEA R108, P1, R93.reuse, c[0x0][0x190], 0x3 ;  /* 0x000064005d6c7a11 */ /* 0x040fe400078218ff */
[----:B------:R-:W-:Y:S01]  /*3690*/  LEA.HI.X R103, R93, c[0x0][0x18c], RZ, 0x5, P2 ;  /* 0x000063005d677a11 */ /* 0x000fe200010f2cff */
[----:B------:R-:W-:Y:S01]  /*36a0*/  @P0 FADD.FTZ R75, R59, R75 ;  /* 0x0000004b3b4b0221 */ /* 0x000fe20000010000 */
[----:B------:R-:W-:Y:S02]  /*36b0*/  LEA.HI.X R109, R93, c[0x0][0x194], RZ, 0x3, P1 ;  /* 0x000065005d6d7a11 */ /* 0x000fe400008f1cff */
[----:B------:R-:W-:Y:S01]  /*36c0*/  LOP3.LUT R105, R107, R97, R105, 0xfe, !PT ;  /* 0x000000616b697212 */ /* 0x000fe200078efe69 */
[----:B------:R0:W-:Y:S01]  /*36d0*/  STG.E.128 [R102.64], R60 ;  /* 0x0000003c66007986 */ /* 0x0001e2000c101d06 */
[----:B------:R-:W-:-:S03]  /*36e0*/  IADD3 R86, R93, 0x20, RZ ;  /* 0x000000205d567810 */ /* 0x000fc60007ffe0ff */
[----:B------:R0:W-:Y:S04]  /*36f0*/  STG.E.128 [R102.64+0x10], R72 ;  /* 0x0000104866007986 */ /* 0x0001e8000c101d06 */
[----:B------:R0:W-:Y:S02]  /*3700*/  STG.E.64 [R108.64], R104 ;  /* 0x000000686c007986 */ /* 0x0001e4000c101b06 */
.L_x_15816:
[----:B------:R-:W-:Y:S05]  /*3710*/  BSYNC B1 ;  /* 0x0000000000017941 */ /* 0x000fea0003800000 */
.L_x_15815:
        /* <DEDUP_REMOVED lines=24> */
.L_x_15876:
[----:B-1----:R-:W-:Y:S02]  /*38a0*/  IMAD.MOV.U32 R65, RZ, RZ, R0 ;  /* 0x000000ffff417224 */ /* 0x002fe400078e0000 */
.L_x_15877:
[----:B------:R-:W-:Y:S05]  /*38b0*/  BSYNC B2 ;  /* 0x0000000000027941 */ /* 0x000fea0003800000 */
.L_x_15875:
        /* <DEDUP_REMOVED lines=16> */
.L_x_15881:
[----:B------:R-:W-:Y:S05]  /*39c0*/  BSYNC B3 ;  /* 0x0000000000037941 */ /* 0x000fea0003800000 */
.L_x_15880:
        /* <DEDUP_REMOVED lines=44> */
.L_x_15879:
[----:B------:R-:W-:Y:S05]  /*3c90*/  BSYNC B2 ;  /* 0x0000000000027941 */ /* 0x000fea0003800000 */
.L_x_15878:
        /* <DEDUP_REMOVED lines=24> */
.L_x_15883:
[----:B------:R-:W-:Y:S02]  /*3e20*/  IMAD.MOV.U32 R66, RZ, RZ, R0 ;  /* 0x000000ffff427224 */ /* 0x000fe400078e0000 */
.L_x_15884:
[----:B------:R-:W-:Y:S05]  /*3e30*/  BSYNC B2 ;  /* 0x0000000000027941 */ /* 0x000fea0003800000 */
.L_x_15882:
        /* <DEDUP_REMOVED lines=16> */
.L_x_15888:
[----:B------:R-:W-:Y:S05]  /*3f40*/  BSYNC B3 ;  /* 0x0000000000037941 */ /* 0x000fea0003800000 */
.L_x_15887:
        /* <DEDUP_REMOVED lines=43> */
.L_x_15886:
[----:B------:R-:W-:Y:S05]  /*4200*/  BSYNC B2 ;  /* 0x0000000000027941 */ /* 0x000fea0003800000 */
.L_x_15885:
        /* <DEDUP_REMOVED lines=21> */
.L_x_15890:
[----:B------:R-:W-:Y:S02]  /*4360*/  IMAD.MOV.U32 R67, RZ, RZ, R0 ;  /* 0x000000ffff437224 */ /* 0x000fe400078e0000 */
.L_x_15891:
[----:B------:R-:W-:Y:S05]  /*4370*/  BSYNC B2 ;  /* 0x0000000000027941 */ /* 0x000fea0003800000 */
.L_x_15889:
        /* <DEDUP_REMOVED lines=16> */
.L_x_15895:
[----:B------:R-:W-:Y:S05]  /*4480*/  BSYNC B3 ;  /* 0x0000000000037941 */ /* 0x000fea0003800000 */
.L_x_15894:
        /* <DEDUP_REMOVED lines=43> */
.L_x_15893:
[----:B------:R-:W-:Y:S05]  /*4740*/  BSYNC B2 ;  /* 0x0000000000027941 */ /* 0x000fea0003800000 */
.L_x_15892:
        /* <DEDUP_REMOVED lines=20> */
.L_x_15897:
[----:B------:R-:W-:Y:S02]  /*4890*/  IMAD.MOV.U32 R76, RZ, RZ, R0 ;  /* 0x000000ffff4c7224 */ /* 0x000fe400078e0000 */
.L_x_15898:
[----:B------:R-:W-:Y:S05]  /*48a0*/  BSYNC B2 ;  /* 0x0000000000027941 */ /* 0x000fea0003800000 */
.L_x_15896:
        /* <DEDUP_REMOVED lines=16> */
.L_x_15902:
[----:B------:R-:W-:Y:S05]  /*49b0*/  BSYNC B3 ;  /* 0x0000000000037941 */ /* 0x000fea0003800000 */
.L_x_15901:
        /* <DEDUP_REMOVED lines=43> */
.L_x_15900:
[----:B------:R-:W-:Y:S05]  /*4c70*/  BSYNC B2 ;  /* 0x0000000000027941 */ /* 0x000fea0003800000 */
.L_x_15899:
        /* <DEDUP_REMOVED lines=20> */
.L_x_15904:
[----:B------:R-:W-:Y:S02]  /*4dc0*/  IMAD.MOV.U32 R77, RZ, RZ, R0 ;  /* 0x000000ffff4d7224 */ /* 0x000fe400078e0000 */
.L_x_15905:
[----:B------:R-:W-:Y:S05]  /*4dd0*/  BSYNC B2 ;  /* 0x0000000000027941 */ /* 0x000fea0003800000 */
.L_x_15903:
        /* <DEDUP_REMOVED lines=16> */
.L_x_15909:
[----:B------:R-:W-:Y:S05]  /*4ee0*/  BSYNC B3 ;  /* 0x0000000000037941 */ /* 0x000fea0003800000 */
.L_x_15908:
        /* <DEDUP_REMOVED lines=43> */
.L_x_15907:
[----:B------:R-:W-:Y:S05]  /*51a0*/  BSYNC B2 ;  /* 0x0000000000027941 */ /* 0x000fea0003800000 */
.L_x_15906:
        /* <DEDUP_REMOVED lines=20> */
.L_x_15911:
[----:B------:R-:W-:Y:S02]  /*52f0*/  IMAD.MOV.U32 R101, RZ, RZ, R0 ;  /* 0x000000ffff657224 */ /* 0x000fe400078e0000 */
.L_x_15912:
[----:B------:R-:W-:Y:S05]  /*5300*/  BSYNC B2 ;  /* 0x0000000000027941 */ /* 0x000fea0003800000 */
.L_x_15910:
        /* <DEDUP_REMOVED lines=16> */
.L_x_15916:
[----:B------:R-:W-:Y:S05]  /*5410*/  BSYNC B3 ;  /* 0x0000000000037941 */ /* 0x000fea0003800000 */
.L_x_15915:
        /* <DEDUP_REMOVED lines=43> */
.L_x_15914:
[----:B------:R-:W-:Y:S05]  /*56d0*/  BSYNC B2 ;  /* 0x0000000000027941 */ /* 0x000fea0003800000 */
.L_x_15913:
        /* <DEDUP_REMOVED lines=20> */
.L_x_15918:
[----:B------:R-:W-:Y:S02]  /*5820*/  IMAD.MOV.U32 R101, RZ, RZ, R0 ;  /* 0x000000ffff657224 */ /* 0x000fe400078e0000 */
.L_x_15919:
[----:B------:R-:W-:Y:S05]  /*5830*/  BSYNC B2 ;  /* 0x0000000000027941 */ /* 0x000fea0003800000 */
.L_x_15917:
        /* <DEDUP_REMOVED lines=16> */
.L_x_15923:
[----:B------:R-:W-:Y:S05]  /*5940*/  BSYNC B3 ;  /* 0x0000000000037941 */ /* 0x000fea0003800000 */
.L_x_15922:
        /* <DEDUP_REMOVED lines=43> */
.L_x_15921:
[----:B------:R-:W-:Y:S05]  /*5c00*/  BSYNC B2 ;  /* 0x0000000000027941 */ /* 0x000fea0003800000 */
.L_x_15920:
        /* <DEDUP_REMOVED lines=20> */
.L_x_15925:
[----:B------:R-:W-:Y:S02]  /*5d50*/  IMAD.MOV.U32 R101, RZ, RZ, R0 ;  /* 0x000000ffff657224 */ /* 0x000fe400078e0000 */
.L_x_15926:
[----:B------:R-:W-:Y:S05]  /*5d60*/  BSYNC B2 ;  /* 0x0000000000027941 */ /* 0x000fea0003800000 */
.L_x_15924:
        /* <DEDUP_REMOVED lines=18> */
.L_x_15930:
[----:B------:R-:W-:Y:S05]  /*5e90*/  BSYNC B3 ;  /* 0x0000000000037941 */ /* 0x000fea0003800000 */
.L_x_15929:
        /* <DEDUP_REMOVED lines=43> */
.L_x_15928:
[----:B------:R-:W-:Y:S05]  /*6150*/  BSYNC B2 ;  /* 0x0000000000027941 */ /* 0x000fea0003800000 */
.L_x_15927:
[----:B------:R-:W0:Y:S01]  /*6160*/  I2F.U32 R102, R101 ;  /* 0x0000006500667306 */ /* 0x000e220000201000 */
[----:B------:R-:W-:Y:S02]  /*6170*/  SEL R103, RZ, 0x1, P1 ;  /* 0x00000001ff677807 */ /* 0x000fe40000800000 */
[----:B------:R-:W-:Y:S02]  /*6180*/  SEL R106, RZ, 0x10000, P5 ;  /* 0x00010000ff6a7807 */ /* 0x000fe40002800000 */
[----:B------:R-:W-:Y:S02]  /*6190*/  SEL R107, RZ, 0x100, P4 ;  /* 0x00000100ff6b7807 */ /* 0x000fe40002000000 */
[----:B------:R-:W-:Y:S02]  /*61a0*/  ISETP.NE.AND P5, PT, R109, RZ, PT ;  /* 0x000000ff6d00720c */ /* 0x000fe40003fa5270 */
[----:B------:R-:W-:-:S02]  /*61b0*/  ISETP.NE.AND P6, PT, R108, RZ, PT ;  /* 0x000000ff6c00720c */ /* 0x000fc40003fc5270 */
[----:B------:R-:W-:Y:S02]  /*61c0*/  SEL R108, RZ, 0x1, P2 ;  /* 0x00000001ff6c7807 */ /* 0x000fe40001000000 */
[----:B------:R-:W-:Y:S02]  /*61d0*/  SEL R104, RZ, 0x1, P5 ;  /* 0x00000001ff687807 */ /* 0x000fe40002800000 */
[----:B------:R-:W-:Y:S01]  /*61e0*/  SEL R97, RZ, 0x1, P3 ;  /* 0x00000001ff617807 */ /* 0x000fe20001800000 */
[----:B0-----:R-:W-:Y:S01]  /*61f0*/  FFMA.FTZ R102, R102, R87, 1.1641532182693481445e-10 ;  /* 0x2f00000066667423 */ /* 0x001fe20000010057 */
[----:B------:R-:W-:Y:S01]  /*6200*/  SEL R87, RZ, 0x1, P6 ;  /* 0x00000001ff577807 */ /* 0x000fe20003000000 */
[----:B------:R-:W-:-:S03]  /*6210*/  IMAD.WIDE.U32 R108, R108, 0x1000000, RZ ;  /* 0x010000006c6c7825 */ /* 0x000fc600078e00ff */
[----:B------:R-:W-:Y:S01]  /*6220*/  FSETP.GTU.FTZ.AND P1, PT, R102, c[0x0][0x1e4], PT ;  /* 0x0000790066007a0b */ /* 0x000fe20003f3c000 */
[----:B------:R-:W-:Y:S01]  /*6230*/  HADD2.F32 R102, -RZ, R79.H1_H1 ;  /* 0x3000004fff667230 */ /* 0x000fe20000004100 */
[----:B------:R-:W-:Y:S02]  /*6240*/  IMAD.WIDE.U32 R104, R104, 0x100, RZ ;  /* 0x0000010068687825 */ /* 0x000fe400078e00ff */
[----:B------:R-:W-:-:S04]  /*6250*/  SEL R79, RZ, 0x1000000, P1 ;  /* 0x01000000ff4f7807 */ /* 0x000fc80000800000 */
[----:B------:R-:W-:Y:S01]  /*6260*/  LOP3.LUT R107, R107, R79, R106, 0xfe, !PT ;  /* 0x0000004f6b6b7212 */ /* 0x000fe200078efe6a */
[----:B------:R-:W-:Y:S01]  /*6270*/  FMUL.FTZ R79, R102, R85 ;  /* 0x00000055664f7220 */ /* 0x000fe20000410000 */
[C---:B------:R-:W-:Y:S01]  /*6280*/  LEA R106, P2, R86.reuse, c[0x0][0x188], 0x5 ;  /* 0x00006200566a7a11 */ /* 0x040fe200078428ff */
[----:B------:R-:W-:Y:S01]  /*6290*/  IMAD.WIDE.U32 R102, R103, 0x10000, RZ ;  /* 0x0001000067667825 */ /* 0x000fe200078e00ff */
[----:B------:R-:W-:Y:S02]  /*62a0*/  LOP3.LUT R97, R109, R107, R97, 0xfe, !PT ;  /* 0x0000006b6d617212 */ /* 0x000fe400078efe61 */
[----:B------:R-:W-:Y:S01]  /*62b0*/  LEA.HI.X R107, R86, c[0x0][0x18c], RZ, 0x5, P2 ;  /* 0x00006300566b7a11 */ /* 0x000fe200010f2cff */
[----:B------:R-:W-:Y:S01]  /*62c0*/  FMUL.FTZ R79, R79, c[0x0][0x1e8] ;  /* 0x00007a004f4f7a20 */ /* 0x000fe20000410000 */
[----:B------:R-:W-:Y:S02]  /*62d0*/  LOP3.LUT R102, R104, R108, R102, 0xfe, !PT ;  /* 0x0000006c68667212 */ /* 0x000fe400078efe66 */
[----:B------:R-:W-:Y:S01]  /*62e0*/  LOP3.LUT R103, R105, R97, R103, 0xfe, !PT ;  /* 0x0000006169677212 */ /* 0x000fe200078efe67 */
[----:B------:R0:W-:Y:S01]  /*62f0*/  STG.E.128 [R106.64], R64 ;  /* 0x000000406a007986 */ /* 0x0001e2000c101d06 */
[----:B------:R-:W-:-:S02]  /*6300*/  FSEL R79, R79, RZ, !P1 ;  /* 0x000000ff4f4f7208 */ /* 0x000fc40004800000 */
[----:B------:R-:W-:Y:S02]  /*6310*/  LEA R108, P1, R86, c[0x0][0x190], 0x3 ;  /* 0x00006400566c7a11 */ /* 0x000fe400078218ff */
[----:B------:R-:W-:Y:S01]  /*6320*/  LOP3.LUT R102, R102, R87, RZ, 0xfc, !PT ;  /* 0x0000005766667212 */ /* 0x000fe200078efcff */
[----:B------:R-:W-:Y:S01]  /*6330*/  @P0 FADD.FTZ R79, R59, R79 ;  /* 0x0000004f3b4f0221 */ /* 0x000fe20000010000 */
[C---:B------:R-:W-:Y:S02]  /*6340*/  LEA.HI.X R109, R86.reuse, c[0x0][0x194], RZ, 0x3, P1 ;  /* 0x00006500566d7a11 */ /* 0x040fe400008f1cff */
[----:B------:R-:W-:Y:S02]  /*6350*/  IADD3 R86, R86, 0x20, RZ ;  /* 0x0000002056567810 */ /* 0x000fe40007ffe0ff */
[----:B------:R0:W-:Y:S04]  /*6360*/  STG.E.128 [R106.64+0x10], R76 ;  /* 0x0000104c6a007986 */ /* 0x0001e8000c101d06 */
[----:B------:R0:W-:Y:S02]  /*6370*/  STG.E.64 [R108.64], R102 ;  /* 0x000000666c007986 */ /* 0x0001e4000c101b06 */
.L_x_15874:
[----:B------:R-:W-:Y:S05]  /*6380*/  BSYNC B1 ;  /* 0x0000000000017941 */ /* 0x000fea0003800000 */
.L_x_15873:
        /* <DEDUP_REMOVED lines=24> */
.L_x_15934:
[----:B-1----:R-:W-:Y:S02]  /*6510*/  IMAD.MOV.U32 R69, RZ, RZ, R0 ;  /* 0x000000ffff457224 */ /* 0x002fe400078e0000 */
.L_x_15935:
[----:B------:R-:W-:Y:S05]  /*6520*/  BSYNC B2 ;  /* 0x0000000000027941 */ /* 0x000fea0003800000 */
.L_x_15933:
        /* <DEDUP_REMOVED lines=16> */
.L_x_15939:
[----:B------:R-:W-:Y:S05]  /*6630*/  BSYNC B3 ;  /* 0x0000000000037941 */ /* 0x000fea0003800000 */
.L_x_15938:
        /* <DEDUP_REMOVED lines=44> */
.L_x_15937:
[----:B------:R-:W-:Y:S05]  /*6900*/  BSYNC B2 ;  /* 0x0000000000027941 */ /* 0x000fea0003800000 */
.L_x_15936:
[----:B------:R-:W1:Y:S01]  /*6910*/  I2F.U32 R68, R69 ;  /* 0x0000004500447306 */ /* 0x000e620000201000 */
[----:B------:R-:W-:Y:S01]  /*6920*/  HFMA2.MMA R87, -RZ, RZ, 0.1171875, 0 ;  /* 0x2f800000ff577435 */ /* 0x000fe200000001ff */
[----:B-----5:R-:W-:Y:S01]  /*6930*/  HADD2.F32 R70, -RZ, R80.H0_H0 ;  /* 0x20000050ff467230 */ /* 0x020fe20000004100 */
[----:B------:R-:W-:Y:S01]  /*6940*/  ISETP.NE.U32.AND P0, PT, RZ, c[0x0][0x180], PT ;  /* 0x00006000ff007a0c */ /* 0x000fe20003f05070 */
[----:B------:R-:W-:Y:S01]  /*6950*/  BSSY B2, `(.L_x_15940) ;  /* 0x0000015000027945 */ /* 0x000fe20003800000 */
[----:B------:R-:W-:-:S02]  /*6960*/  ISETP.NE.AND P1, PT, R71, 0x1, PT ;  /* 0x000000014700780c */ /* 0x000fc40003f25270 */
[----:B------:R-:W-:Y:S01]  /*6970*/  FMUL.FTZ R70, R70, R85 ;  /* 0x0000005546467220 */ /* 0x000fe20000410000 */
[----:B------:R-:W-:Y:S02]  /*6980*/  ISETP.NE.AND.EX P0, PT, RZ, c[0x0][0x184], PT, P0 ;  /* 0x00006100ff007a0c */ /* 0x000fe40003f05300 */
        /* <DEDUP_REMOVED lines=16> */
.L_x_15941:
[----:B------:R-:W-:Y:S02]  /*6a90*/  IMAD.MOV.U32 R70, RZ, RZ, R0 ;  /* 0x000000ffff467224 */ /* 0x000fe400078e0000 */
.L_x_15942:
[----:B------:R-:W-:Y:S05]  /*6aa0*/  BSYNC B2 ;  /* 0x0000000000027941 */ /* 0x000fea0003800000 */
.L_x_15940:
        /* <DEDUP_REMOVED lines=16> */
.L_x_15946:
[----:B------:R-:W-:Y:S05]  /*6bb0*/  BSYNC B3 ;  /* 0x0000000000037941 */ /* 0x000fea0003800000 */
.L_x_15945:
        /* <DEDUP_REMOVED lines=43> */
.L_x_15944:
[----:B------:R-:W-:Y:S05]  /*6e70*/  BSYNC B2 ;  /* 0x0000000000027941 */ /* 0x000fea0003800000 */
.L_x_15943:
        /* <DEDUP_REMOVED lines=21> */
.L_x_15948:
[----:B------:R-:W-:Y:S02]  /*6fd0*/  IMAD.MOV.U32 R71, RZ, RZ, R0 ;  /* 0x000000ffff477224 */ /* 0x000fe400078e0000 */
.L_x_15949:
[----:B------:R-:W-:Y:S05]  /*6fe0*/  BSYNC B2 ;  /* 0x0000000000027941 */ /* 0x000fea0003800000 */
.L_x_15947:
        /* <DEDUP_REMOVED lines=16> */
.L_x_15953:
[----:B------:R-:W-:Y:S05]  /*70f0*/  BSYNC B3 ;  /* 0x0000000000037941 */ /* 0x000fea0003800000 */
.L_x_15952:
        /* <DEDUP_REMOVED lines=43> */
.L_x_15951:
[----:B------:R-:W-:Y:S05]  /*73b0*/  BSYNC B2 ;  /* 0x0000000000027941 */ /* 0x000fea0003800000 */
.L_x_15950:
        /* <DEDUP_REMOVED lines=20> */
.L_x_15955:
[----:B------:R-:W-:Y:S02]  /*7500*/  IMAD.MOV.U32 R80, RZ, RZ, R0 ;  /* 0x000000ffff507224 */ /* 0x000fe400078e0000 */
.L_x_15956:
[----:B------:R-:W-:Y:S05]  /*7510*/  BSYNC B2 ;  /* 0x0000000000027941 */ /* 0x000fea0003800000 */
.L_x_15954:
        /* <DEDUP_REMOVED lines=16> */
.L_x_15960:
[----:B------:R-:W-:Y:S05]  /*7620*/  BSYNC B3 ;  /* 0x0000000000037941 */ /* 0x000fea0003800000 */
.L_x_15959:
        /* <DEDUP_REMOVED lines=43> */
.L_x_15958:
[----:B------:R-:W-:Y:S05]  /*78e0*/  BSYNC B2 ;  /* 0x0000000000027941 */ /* 0x000fea0003800000 */
.L_x_15957:
        /* <DEDUP_REMOVED lines=20> */
.L_x_15962:
[----:B------:R-:W-:Y:S02]  /*7a30*/  IMAD.MOV.U32 R81, RZ, RZ, R0 ;  /* 0x000000ffff517224 */ /* 0x000fe400078e0000 */
.L_x_15963:
[----:B------:R-:W-:Y:S05]  /*7a40*/  BSYNC B2 ;  /* 0x0000000000027941 */ /* 0x000fea0003800000 */
.L_x_15961:
        /* <DEDUP_REMOVED lines=16> */
.L_x_15967:
[----:B------:R-:W-:Y:S05]  /*7b50*/  BSYNC B3 ;  /* 0x0000000000037941 */ /* 0x000fea0003800000 */
.L_x_15966:
        /* <DEDUP_REMOVED lines=43> */
.L_x_15965:
[----:B------:R-:W-:Y:S05]  /*7e10*/  BSYNC B2 ;  /* 0x0000000000027941 */ /* 0x000fea0003800000 */
.L_x_15964:
        /* <DEDUP_REMOVED lines=20> */
.L_x_15969:
[----:B------:R-:W-:Y:S02]  /*7f60*/  IMAD.MOV.U32 R101, RZ, RZ, R0 ;  /* 0x000000ffff657224 */ /* 0x000fe400078e0000 */
.L_x_15970:
[----:B------:R-:W-:Y:S05]  /*7f70*/  BSYNC B2 ;  /* 0x0000000000027941 */ /* 0x000fea0003800000 */
.L_x_15968:
        /* <DEDUP_REMOVED lines=16> */
.L_x_15974:
[----:B------:R-:W-:Y:S05]  /*8080*/  BSYNC B3 ;  /* 0x0000000000037941 */ /* 0x000fea0003800000 */
.L_x_15973:
        /* <DEDUP_REMOVED lines=43> */
.L_x_15972:
[----:B------:R-:W-:Y:S05]  /*8340*/  BSYNC B2 ;  /* 0x0000000000027941 */ /* 0x000fea0003800000 */
.L_x_15971:
        /* <DEDUP_REMOVED lines=20> */
.L_x_15976:
[----:B------:R-:W-:Y:S02]  /*8490*/  IMAD.MOV.U32 R101, RZ, RZ, R0 ;  /* 0x000000ffff657224 */ /* 0x000fe400078e0000 */
.L_x_15977:
[----:B------:R-:W-:Y:S05]  /*84a0*/  BSYNC B2 ;  /* 0x0000000000027941 */ /* 0x000fea0003800000 */
.L_x_15975:
        /* <DEDUP_REMOVED lines=16> */
.L_x_15981:
[----:B------:R-:W-:Y:S05]  /*85b0*/  BSYNC B3 ;  /* 0x0000000000037941 */ /* 0x000fea0003800000 */
.L_x_15980:
        /* <DEDUP_REMOVED lines=43> */
.L_x_15979:
[----:B------:R-:W-:Y:S05]  /*8870*/  BSYNC B2 ;  /* 0x0000000000027941 */ /* 0x000fea0003800000 */
.L_x_15978:
        /* <DEDUP_REMOVED lines=20> */
.L_x_15983:
[----:B------:R-:W-:Y:S02]  /*89c0*/  IMAD.MOV.U32 R101, RZ, RZ, R0 ;  /* 0x000000ffff657224 */ /* 0x000fe400078e0000 */
.L_x_15984:
[----:B------:R-:W-:Y:S05]  /*89d0*/  BSYNC B2 ;  /* 0x0000000000027941 */ /* 0x000fea0003800000 */
.L_x_15982:
        /* <DEDUP_REMOVED lines=18> */
.L_x_15988:
[----:B------:R-:W-:Y:S05]  /*8b00*/  BSYNC B3 ;  /* 0x0000000000037941 */ /* 0x000fea0003800000 */
.L_x_15987:
        /* <DEDUP_REMOVED lines=43> */
.L_x_15986:
[----:B------:R-:W-:Y:S05]  /*8dc0*/  BSYNC B2 ;  /* 0x0000000000027941 */ /* 0x000fea0003800000 */
.L_x_15985:
        /* <DEDUP_REMOVED lines=15> */
[----:B------:R-:W-:Y:S02]  /*8ec0*/  SEL R83, RZ, 0x1000000, P1 ;  /* 0x01000000ff537807 */ /* 0x000fe40000800000 */
[----:B------:R-:W-:Y:S01]  /*8ed0*/  FMUL.FTZ R102, R102, R85 ;  /* 0x0000005566667220 */ /* 0x000fe20000410000 */
[----:B------:R-:W-:Y:S02]  /*8ee0*/  LOP3.LUT R104, R106, R108, R104, 0xfe, !PT ;  /* 0x0000006c6a687212 */ /* 0x000fe400078efe68 */
[----:B------:R-:W-:Y:S01]  /*8ef0*/  LOP3.LUT R97, R97, R83, R110, 0xfe, !PT ;  /* 0x0000005361617212 */ /* 0x000fe200078efe6e */
        /* <DEDUP_REMOVED lines=14> */
.L_x_15932:
[----:B------:R-:W-:Y:S05]  /*8fe0*/  BSYNC B1 ;  /* 0x0000000000017941 */ /* 0x000fea0003800000 */
.L_x_15931:
        /* <DEDUP_REMOVED lines=31> */
.L_x_15999:
        /* <DEDUP_REMOVED lines=70> */
.L_x_16000:
        /* <DEDUP_REMOVED lines=11> */
[----:B------:R-:W-:Y:S02]  /*96f0*/  FADD.FTZ R85, R85, R86 ;  /* 0x0000005655557221 */ /* 0x000fe40000010000 */
[----:B------:R-:W-:Y:S02]  /*9700*/  @!P1 IMAD.MOV.U32 R86, RZ, RZ, 0x4 ;  /* 0x00000004ff569424 */ /* 0x000fe400078e00ff */
        /* <DEDUP_REMOVED lines=37> */
.L_x_15992:
[----:B------:R-:W-:Y:S05]  /*9960*/  BSYNC B1 ;  /* 0x0000000000017941 */ /* 0x000fea0003800000 */
.L_x_15991:
        /* <DEDUP_REMOVED lines=35> */
.L_x_15994:
[----:B------:R-:W-:Y:S05]  /*9ba0*/  BSYNC B1 ;  /* 0x0000000000017941 */ /* 0x000fea0003800000 */
.L_x_15993:
        /* <DEDUP_REMOVED lines=34> */
.L_x_15996:
[----:B------:R-:W-:Y:S05]  /*9dd0*/  BSYNC B1 ;  /* 0x0000000000017941 */ /* 0x000fea0003800000 */
.L_x_15995:
[----:B01----:R-:W-:-:S04]  /*9de0*/  IMAD.MOV.U32 R84, RZ, RZ, 0x4 ;  /* 0x00000004ff547424 */ /* 0x003fc800078e00ff */
[----:B------:R-:W-:-:S05]  /*9df0*/  IMAD R91, R84, c[0x0][0x160], R91 ;  /* 0x00005800545b7a24 */ /* 0x000fca00078e025b */
[----:B------:R-:W-:-:S13]  /*9e00*/  ISETP.GE.AND P0, PT, R91, c[0x0][0x164], PT ;  /* 0x000059005b007a0c */ /* 0x000fda0003f06270 */
[----:B-----5:R-:W-:Y:S01]  /*9e10*/  @P0 CALL.REL.NOINC `(.L_x_15997) ;  /* 0x0000001000000944 */ /* 0x020fe20003c00000 */
[----:B------:R-:W-:Y:S05]  /*9e20*/  BRA `(.L_x_15998) ;  /* 0xffff6b9000007947 */ /* 0x000fea000383ffff */
.L_x_15997:
[----:B------:R-:W-:Y:S05]  /*9e30*/  BSYNC B0 ;  /* 0x0000000000007941 */ /* 0x000fea0003800000 */
.L_x_15814:
[----:B------:R-:W-:Y:S05]  /*9e40*/  EXIT ;  /* 0x000000000000794d */ /* 0x000fea0003800000 */
.L_x_15989:
[----:B0-----:R-:W-:Y:S01]  /*9e50*/  IMAD.MOV.U32 R104, RZ, RZ, 0x1 ;  /* 0x00000001ff687424 */ /* 0x001fe200078e00ff */
[----:B------:R-:W-:Y:S01]  /*9e60*/  MOV R101, 0x1f ;  /* 0x0000001f00657802 */ /* 0x000fe20000000f00 */
[----:B------:R-:W-:Y:S01]  /*9e70*/  IMAD.MOV.U32 R102, RZ, RZ, -0x1 ;  /* 0xffffffffff667424 */ /* 0x000fe200078e00ff */
[----:B------:R-:W-:Y:S02]  /*9e80*/  MOV R86, 0x9ea0 ;  /* 0x00009ea000567802 */ /* 0x000fe40000000f00 */
[----:B-----5:R-:W-:Y:S05]  /*9e90*/  CALL.REL.NOINC `($__internal_120_$__cuda_sm70_shflsync_bfly_p) ;  /* 0x000006c000007944 */ /* 0x020fea0003c00000 */
[----:B-1----:R-:W-:Y:S01]  /*9ea0*/  IMAD.MOV.U32 R84, RZ, RZ, R104 ;  /* 0x000000ffff547224 */ /* 0x002fe200078e0068 */
[----:B0-----:R-:W-:Y:S05]  /*9eb0*/  BRA `(.L_x_15999) ;  /* 0xfffff32000007947 */ /* 0x001fea000383ffff */
.L_x_15990:
[----:B0-----:R-:W-:Y:S01]  /*9ec0*/  HFMA2.MMA R104, -RZ, RZ, 0, 1.1920928955078125e-07 ;  /* 0x00000002ff687435 */ /* 0x001fe200000001ff */
[----:B------:R-:W-:Y:S01]  /*9ed0*/  IMAD.MOV.U32 R101, RZ, RZ, 0x1f ;  /* 0x0000001fff657424 */ /* 0x000fe200078e00ff */
[----:B------:R-:W-:Y:S01]  /*9ee0*/  MOV R86, 0x9f10 ;  /* 0x00009f1000567802 */ /* 0x000fe20000000f00 */
[----:B------:R-:W-:-:S03]  /*9ef0*/  IMAD.MOV.U32 R102, RZ, RZ, -0x1 ;  /* 0xffffffffff667424 */ /* 0x000fc600078e00ff */
[----:B-----5:R-:W-:Y:S05]  /*9f00*/  CALL.REL.NOINC `($__internal_120_$__cuda_sm70_shflsync_bfly_p) ;  /* 0x0000065000007944 */ /* 0x020fea0003c00000 */
[----:B01----:R-:W-:Y:S01]  /*9f10*/  FADD.FTZ R85, R85, R104 ;  /* 0x0000006855557221 */ /* 0x003fe20000010000 */
[----:B------:R-:W-:Y:S01]  /*9f20*/  MOV R104, 0x4 ;  /* 0x0000000400687802 */ /* 0x000fe20000000f00 */
[----:B------:R-:W-:Y:S01]  /*9f30*/  IMAD.MOV.U32 R101, RZ, RZ, 0x1f ;  /* 0x0000001fff657424 */ /* 0x000fe200078e00ff */
[----:B------:R-:W-:Y:S01]  /*9f40*/  MOV R86, 0x9f70 ;  /* 0x00009f7000567802 */ /* 0x000fe20000000f00 */
[----:B------:R-:W-:-:S02]  /*9f50*/  IMAD.MOV.U32 R102, RZ, RZ, -0x1 ;  /* 0xffffffffff667424 */ /* 0x000fc400078e00ff */
[----:B------:R-:W-:Y:S05]  /*9f60*/  CALL.REL.NOINC `($__internal_120_$__cuda_sm70_shflsync_bfly_p) ;  /* 0x000005f000007944 */ /* 0x000fea0003c00000 */
[----:B01----:R-:W-:Y:S01]  /*9f70*/  FADD.FTZ R85, R85, R104 ;  /* 0x0000006855557221 */ /* 0x003fe20000010000 */
[----:B------:R-:W-:Y:S01]  /*9f80*/  HFMA2.MMA R104, -RZ, RZ, 0, 4.76837158203125e-07 ;  /* 0x00000008ff687435 */ /* 0x000fe200000001ff */
[----:B------:R-:W-:Y:S01]  /*9f90*/  IMAD.MOV.U32 R101, RZ, RZ, 0x1f ;  /* 0x0000001fff657424 */ /* 0x000fe200078e00ff */
[----:B------:R-:W-:Y:S01]  /*9fa0*/  MOV R86, 0x9fd0 ;  /* 0x00009fd000567802 */ /* 0x000fe20000000f00 */
[----:B------:R-:W-:-:S03]  /*9fb0*/  IMAD.MOV.U32 R102, RZ, RZ, -0x1 ;  /* 0xffffffffff667424 */ /* 0x000fc600078e00ff */
[----:B------:R-:W-:Y:S05]  /*9fc0*/  CALL.REL.NOINC `($__internal_120_$__cuda_sm70_shflsync_bfly_p) ;  /* 0x0000059000007944 */ /* 0x000fea0003c00000 */
[----:B01----:R-:W-:Y:S01]  /*9fd0*/  FADD.FTZ R85, R85, R104 ;  /* 0x0000006855557221 */ /* 0x003fe20000010000 */
[----:B------:R-:W-:Y:S01]  /*9fe0*/  MOV R104, 0x10 ;  /* 0x0000001000687802 */ /* 0x000fe20000000f00 */
[----:B------:R-:W-:Y:S01]  /*9ff0*/  IMAD.MOV.U32 R101, RZ, RZ, 0x1f ;  /* 0x0000001fff657424 */ /* 0x000fe200078e00ff */
[----:B------:R-:W-:Y:S01]  /*a000*/  MOV R86, 0xa030 ;  /* 0x0000a03000567802 */ /* 0x000fe20000000f00 */
[----:B------:R-:W-:-:S02]  /*a010*/  IMAD.MOV.U32 R102, RZ, RZ, -0x1 ;  /* 0xffffffffff667424 */ /* 0x000fc400078e00ff */
[----:B------:R-:W-:Y:S05]  /*a020*/  CALL.REL.NOINC `($__internal_120_$__cuda_sm70_shflsync_bfly_p) ;  /* 0x0000053000007944 */ /* 0x000fea0003c00000 */
[----:B-1----:R-:W-:Y:S01]  /*a030*/  FADD.FTZ R84, R85, R104 ;  /* 0x0000006855547221 */ /* 0x002fe20000010000 */
[----:B------:R-:W-:Y:S01]  /*a040*/  ISETP.NE.AND P3, PT, R98, RZ, PT ;  /* 0x000000ff6200720c */ /* 0x000fe20003f65270 */
[----:B------:R-:W-:Y:S01]  /*a050*/  HFMA2.MMA R104, -RZ, RZ, 0, 5.9604644775390625e-08 ;  /* 0x00000001ff687435 */ /* 0x000fe200000001ff */
[----:B0-----:R-:W-:-:S02]  /*a060*/  IMAD.MOV.U32 R101, RZ, RZ, 0x1f ;  /* 0x0000001fff657424 */ /* 0x001fc400078e00ff */
        /* <DEDUP_REMOVED lines=50> */
[----:B------:R-:W-:Y:S02]  /*a390*/  @P2 FFMA.FTZ R85, R87, R87, R102 ;  /* 0x0000005757552223 */ /* 0x000fe40000010066 */
[----:B------:R-:W-:Y:S02]  /*a3a0*/  IMAD.MOV.U32 R102, RZ, RZ, -0x1 ;  /* 0xffffffffff667424 */ /* 0x000fe400078e00ff */
[----:B------:R-:W-:Y:S05]  /*a3b0*/  CALL.REL.NOINC `($__internal_120_$__cuda_sm70_shflsync_bfly_p) ;  /* 0x000001a000007944 */ /* 0x000fea0003c00000 */
[----:B01----:R-:W-:Y:S01]  /*a3c0*/  FADD.FTZ R85, R85, R104 ;  /* 0x0000006855557221 */ /* 0x003fe20000010000 */
[----:B------:R-:W-:Y:S01]  /*a3d0*/  MOV R104, 0x2 ;  /* 0x0000000200687802 */ /* 0x000fe20000000f00 */
[----:B------:R-:W-:Y:S01]  /*a3e0*/  IMAD.MOV.U32 R101, RZ, RZ, 0x1f ;  /* 0x0000001fff657424 */ /* 0x000fe200078e00ff */
[----:B------:R-:W-:Y:S01]  /*a3f0*/  MOV R86, 0xa420 ;  /* 0x0000a42000567802 */ /* 0x000fe20000000f00 */
[----:B------:R-:W-:Y:S02]  /*a400*/  IMAD.MOV.U32 R102, RZ, RZ, -0x1 ;  /* 0xffffffffff667424 */ /* 0x000fe400078e00ff */
[----:B------:R-:W-:Y:S05]  /*a410*/  CALL.REL.NOINC `($__internal_120_$__cuda_sm70_shflsync_bfly_p) ;  /* 0x0000014000007944 */ /* 0x000fea0003c00000 */
[----:B01----:R-:W-:Y:S01]  /*a420*/  FADD.FTZ R85, R85, R104 ;  /* 0x0000006855557221 */ /* 0x003fe20000010000 */
[----:B------:R-:W-:Y:S01]  /*a430*/  HFMA2.MMA R104, -RZ, RZ, 0, 2.384185791015625e-07 ;  /* 0x00000004ff687435 */ /* 0x000fe200000001ff */
        /* <DEDUP_REMOVED lines=11> */
[----:B------:R-:W-:Y:S01]  /*a4f0*/  HFMA2.MMA R104, -RZ, RZ, 0, 9.5367431640625e-07 ;  /* 0x00000010ff687435 */ /* 0x000fe200000001ff */
[----:B0-----:R-:W-:Y:S01]  /*a500*/  IMAD.MOV.U32 R101, RZ, RZ, 0x1f ;  /* 0x0000001fff657424 */ /* 0x001fe200078e00ff */
[----:B------:R-:W-:Y:S01]  /*a510*/  MOV R86, 0xa550 ;  /* 0x0000a55000567802 */ /* 0x000fe20000000f00 */
[----:B------:R-:W-:Y:S01]  /*a520*/  IMAD.MOV.U32 R102, RZ, RZ, -0x1 ;  /* 0xffffffffff667424 */ /* 0x000fe200078e00ff */
[----:B------:R-:W-:-:S02]  /*a530*/  MOV R85, R97 ;  /* 0x0000006100557202 */ /* 0x000fc40000000f00 */
[----:B------:R-:W-:Y:S05]  /*a540*/  CALL.REL.NOINC `($__internal_120_$__cuda_sm70_shflsync_bfly_p) ;  /* 0x0000001000007944 */ /* 0x000fea0003c00000 */
[----:B01----:R-:W-:Y:S05]  /*a550*/  BRA `(.L_x_16000) ;  /* 0xfffff0e000007947 */ /* 0x003fea000383ffff */
        .weak           $__internal_120_$__cuda_sm70_shflsync_bfly_p
        .type           $__internal_120_$__cuda_sm70_shflsync_bfly_p,@function
        .size           $__internal_120_$__cuda_sm70_shflsync_bfly_p,(.L_x_22288 - $__internal_120_$__cuda_sm70_shflsync_bfly_p)
$__internal_120_$__cuda_sm70_shflsync_bfly_p:
[----:B------:R-:W-:Y:S01]  /*a560*/  IMAD.MOV.U32 R87, RZ, RZ, 0x0 ;  /* 0x00000000ff577424 */ /* 0x000fe200078e00ff */
[----:B------:R-:W-:Y:S04]  /*a570*/  WARPSYNC R102 ;  /* 0x0000006600007348 */ /* 0x000fe80003800000 */
[----:B------:R0:W1:Y:S01]  /*a580*/  SHFL.BFLY PT, R104, R85, R104, R101 ;  /* 0x0c00006855687389 */ /* 0x00006200000e0065 */
[----:B------:R-:W-:Y:S05]  /*a590*/  RET.REL.NODEC R86 `(_ZN10layer_norm13ln_fwd_kernelINS_13Kernel_traitsIf6__halffS2_fjLj768ELj1ELj4ELj1ELj16ENS_18Kernel_traits_baseILj768EfS2_fS2_fjLj128EEEEELb1ELb0ELb0ELb0EEEvNS_9FwdParamsE) ;  /* 0xffff5a6056007950 */ /* 0x000fea0003c3ffff */
.L_x_16001:
        /* <DEDUP_REMOVED lines=14> */
.L_x_22288:


//--------------------- .text._ZN10layer_norm13ln_fwd_kernelINS_13Kernel_traitsIf6__halffS2_fjLj768ELj1ELj4ELj1ELj16ENS_18Kernel_traits_baseILj768EfS2_fS2_fjLj128EEEEELb1ELb0ELb0ELb1EEEvNS_9FwdParamsE --------------------------
	.section	.text._ZN10layer_norm13ln_fwd_kernelINS_13Kernel_traitsIf6__halffS2_fjLj768ELj1ELj4ELj1ELj16ENS_18Kernel_traits_baseILj768EfS2_fS2_fjLj128EEEEELb1ELb0ELb0ELb1EEEvNS_9FwdParamsE,"ax",@progbits
	.sectioninfo	@"SHI_REGISTERS=125"
	.align	128
        .global         _ZN10layer_norm13ln_fwd_kernelINS_13Kernel_traitsIf6__halffS2_fjLj768ELj1ELj4ELj1ELj16ENS_18Kernel_traits_baseILj768EfS2_fS2_fjLj128EEEEELb1ELb0ELb0ELb1EEEvNS_9FwdParamsE
        .type           _ZN10layer_norm13ln_fwd_kernelINS_13Kernel_traitsIf6__halffS2_fjLj768ELj1ELj4ELj1ELj16ENS_18Kernel_traits_baseILj768EfS2_fS2_fjLj128EEEEELb1ELb0ELb0ELb1EEEvNS_9FwdParamsE,@function
        .size           _ZN10layer_norm13ln_fwd_kernelINS_13Kernel_traitsIf6__halffS2_fjLj768ELj1ELj4ELj1ELj16ENS_18Kernel_traits_baseILj768EfS2_fS2_fjLj128EEEEELb1ELb0ELb0ELb1EEEvNS_9FwdParamsE,(.L_x_22289 - _ZN10layer_norm13ln_fwd_kernelINS_13Kernel_traitsIf6__halffS2_fjLj768ELj1ELj4ELj1ELj16ENS_18Kernel_traits_baseILj768EfS2_fS2_fjLj128EEEEELb1ELb0ELb0ELb1EEEvNS_9FwdParamsE)
        .other          _ZN10layer_norm13ln_fwd_kernelINS_13Kernel_traitsIf6__halffS2_fjLj768ELj1ELj4ELj1ELj16ENS_18Kernel_traits_baseILj768EfS2_fS2_fjLj128EEEEELb1ELb0ELb0ELb1EEEvNS_9FwdParamsE,@"STO_CUDA_ENTRY STV_DEFAULT"
_ZN10layer_norm13ln_fwd_kernelINS_13Kernel_traitsIf6__halffS2_fjLj768ELj1ELj4ELj1ELj16ENS_18Kernel_traits_baseILj768EfS2_fS2_fjLj128EEEEELb1ELb0ELb0ELb1EEEvNS_9FwdParamsE:
.text._ZN10layer_norm13ln_fwd_kernelINS_13Kernel_traitsIf6__halffS2_fjLj768ELj1ELj4ELj1ELj16ENS_18Kernel_traits_baseILj768EfS2_fS2_fjLj128EEEEELb1ELb0ELb0ELb1EEEvNS_9FwdParamsE:
        /* <DEDUP_REMOVED lines=124> */
.L_x_16174:
[----:B------:R-:W0:Y:S01]  /*07c0*/  S2R R91, SR_TID.X ;  /* 0x00000000005b7919 */ /* 0x000e220000002100 */
        /* <DEDUP_REMOVED lines=18> */
[----:B------:R-:W-:-:S04]  /*08f0*/  IMAD.WIDE.U32 R64, R90, R77, c[0x0][0x170] ;  /* 0x00005c005a407625 */ /* 0x000fc800078e004d */
[----:B------:R-:W-:Y:S02]  /*0900*/  @P2 IMAD.WIDE.U32 R62, R90, R63, c[0x0][0x180] ;  /* 0x000060005a3e2625 */ /* 0x000fe400078e003f */
        /* <DEDUP_REMOVED lines=14> */
.L_x_16004:
[----:B0-----:R-:W-:Y:S02]  /*09f0*/  IMAD.MOV.U32 R61, RZ, RZ, R2 ;  /* 0x000000ffff3d7224 */ /* 0x001fe400078e0002 */
.L_x_16005:
[----:B------:R-:W-:Y:S05]  /*0a00*/  BSYNC B1 ;  /* 0x0000000000017941 */ /* 0x000fea0003800000 */
.L_x_16003:
        /* <DEDUP_REMOVED lines=16> */
.L_x_16009:
[----:B------:R-:W-:Y:S05]  /*0b10*/  BSYNC B2 ;  /* 0x0000000000027941 */ /* 0x000fea0003800000 */
.L_x_16008:
        /* <DEDUP_REMOVED lines=43> */
.L_x_16007:
[----:B------:R-:W-:Y:S05]  /*0dd0*/  BSYNC B1 ;  /* 0x0000000000017941 */ /* 0x000fea0003800000 */
.L_x_16006:
[----:B------:R-:W0:Y:S01]  /*0de0*/  I2F.U32 R61, R61 ;  /* 0x0000003d003d7306 */ /* 0x000e220000201000 */
[----:B------:R-:W-:Y:S01]  /*0df0*/  ISETP.NE.U32.AND P0, PT, RZ, c[0x0][0x180], PT ;  /* 0x00006000ff007a0c */ /* 0x000fe20003f05070 */
[----:B-----5:R-:W-:Y:S01]  /*0e00*/  HADD2.F32 R62, -RZ, R64.H0_H0 ;  /* 0x20000040ff3e7230 */ /* 0x020fe20000004100 */
[----:B------:R-:W-:Y:S01]  /*0e10*/  IMAD.MOV.U32 R92, RZ, RZ, 0x2f800000 ;  /* 0x2f800000ff5c7424 */ /* 0x000fe200078e00ff */
        /* <DEDUP_REMOVED lines=21> */
.L_x_16011:
[----:B------:R-:W-:Y:S02]  /*0f70*/  IMAD.MOV.U32 R62, RZ, RZ, R2 ;  /* 0x000000ffff3e7224 */ /* 0x000fe400078e0002 */
.L_x_16012:
[----:B------:R-:W-:Y:S05]  /*0f80*/  BSYNC B1 ;  /* 0x0000000000017941 */ /* 0x000fea0003800000 */
.L_x_16010:
        /* <DEDUP_REMOVED lines=16> */
.L_x_16016:
[----:B------:R-:W-:Y:S05]  /*1090*/  BSYNC B2 ;  /* 0x0000000000027941 */ /* 0x000fea0003800000 */
.L_x_16015:
        /* <DEDUP_REMOVED lines=43> */
.L_x_16014:
[----:B------:R-:W-:Y:S05]  /*1350*/  BSYNC B1 ;  /* 0x0000000000017941 */ /* 0x000fea0003800000 */
.L_x_16013:
        /* <DEDUP_REMOVED lines=20> */
.L_x_16018:
[----:B------:R-:W-:Y:S02]  /*14a0*/  IMAD.MOV.U32 R63, RZ, RZ, R2 ;  /* 0x000000ffff3f7224 */ /* 0x000fe400078e0002 */
.L_x_16019:
[----:B------:R-:W-:Y:S05]  /*14b0*/  BSYNC B1 ;  /* 0x0000000000017941 */ /* 0x000fea0003800000 */
.L_x_16017:
        /* <DEDUP_REMOVED lines=16> */
.L_x_16023:
[----:B------:R-:W-:Y:S05]  /*15c0*/  BSYNC B2 ;  /* 0x0000000000027941 */ /* 0x000fea0003800000 */
.L_x_16022:
        /* <DEDUP_REMOVED lines=43> */
.L_x_16021:
[----:B------:R-:W-:Y:S05]  /*1880*/  BSYNC B1 ;  /* 0x0000000000017941 */ /* 0x000fea0003800000 */
.L_x_16020:
        /* <DEDUP_REMOVED lines=20> */
.L_x_16025:
[----:B------:R-:W-:Y:S02]  /*19d0*/  IMAD.MOV.U32 R64, RZ, RZ, R2 ;  /* 0x000000ffff407224 */ /* 0x000fe400078e0002 */
.L_x_16026:
[----:B------:R-:W-:Y:S05]  /*19e0*/  BSYNC B1 ;  /* 0x0000000000017941 */ /* 0x000fea0003800000 */
.L_x_16024:
        /* <DEDUP_REMOVED lines=16> */
.L_x_16030:
[----:B------:R-:W-:Y:S05]  /*1af0*/  BSYNC B2 ;  /* 0x0000000000027941 */ /* 0x000fea0003800000 */
.L_x_16029:
        /* <DEDUP_REMOVED lines=43> */
.L_x_16028:
[----:B------:R-:W-:Y:S05]  /*1db0*/  BSYNC B1 ;  /* 0x0000000000017941 */ /* 0x000fea0003800000 */
.L_x_16027:
        /* <DEDUP_REMOVED lines=20> */
.L_x_16032:
[----:B------:R-:W-:Y:S02]  /*1f00*/  IMAD.MOV.U32 R65, RZ, RZ, R2 ;  /* 0x000000ffff417224 */ /* 0x000fe400078e0002 */
.L_x_16033:
[----:B------:R-:W-:Y:S05]  /*1f10*/  BSYNC B1 ;  /* 0x0000000000017941 */ /* 0x000fea0003800000 */
.L_x_16031:
        /* <DEDUP_REMOVED lines=16> */
.L_x_16037:
[----:B------:R-:W-:Y:S05]  /*2020*/  BSYNC B2 ;  /* 0x0000000000027941 */ /* 0x000fea0003800000 */
.L_x_16036:
        /* <DEDUP_REMOVED lines=43> */
.L_x_16035:
[----:B------:R-:W-:Y:S05]  /*22e0*/  BSYNC B1 ;  /* 0x0000000000017941 */ /* 0x000fea0003800000 */
.L_x_16034:
        /* <DEDUP_REMOVED lines=20> */
.L_x_16039:
[----:B------:R-:W-:Y:S02]  /*2430*/  IMAD.MOV.U32 R68, RZ, RZ, R2 ;  /* 0x000000ffff447224 */ /* 0x000fe400078e0002 */
.L_x_16040:
[----:B------:R-:W-:Y:S05]  /*2440*/  BSYNC B1 ;  /* 0x0000000000017941 */ /* 0x000fea0003800000 */
.L_x_16038:
        /* <DEDUP_REMOVED lines=16> */
.L_x_16044:
[----:B------:R-:W-:Y:S05]  /*2550*/  BSYNC B2 ;  /* 0x0000000000027941 */ /* 0x000fea0003800000 */
.L_x_16043:
        /* <DEDUP_REMOVED lines=43> */
.L_x_16042:
[----:B------:R-:W-:Y:S05]  /*2810*/  BSYNC B1 ;  /* 0x0000000000017941 */ /* 0x000fea0003800000 */
.L_x_16041:
        /* <DEDUP_REMOVED lines=20> */
.L_x_16046:
[----:B------:R-:W-:Y:S02]  /*2960*/  IMAD.MOV.U32 R68, RZ, RZ, R2 ;  /* 0x000000ffff447224 */ /* 0x000fe400078e0002 */
.L_x_16047:
[----:B------:R-:W-:Y:S05]  /*2970*/  BSYNC B1 ;  /* 0x0000000000017941 */ /* 0x000fea0003800000 */
.L_x_16045:
        /* <DEDUP_REMOVED lines=16> */
.L_x_16051:
[----:B------:R-:W-:Y:S05]  /*2a80*/  BSYNC B2 ;  /* 0x0000000000027941 */ /* 0x000fea0003800000 */
.L_x_16050:
        /* <DEDUP_REMOVED lines=43> */
.L_x_16049:
[----:B------:R-:W-:Y:S05]  /*2d40*/  BSYNC B1 ;  /* 0x0000000000017941 */ /* 0x000fea0003800000 */
.L_x_16048:
[----:B------:R-:W0:Y:S01]  /*2d50*/  I2F.U32 R69, R68 ;  /* 0x0000004400457306 */ /* 0x000e220000201000 */
[----:B------:R-:W-:Y:S01]  /*2d60*/  HADD2.F32 R66, -RZ, R67.H0_H0 ;  /* 0x20000043ff427230 */ /* 0x000fe20000004100 */
[----:B------:R-:W-:Y:S01]  /*2d70*/  ISETP.NE.AND P6, PT, R99, RZ, PT ;  /* 0x000000ff6300720c */ /* 0x000fe20003fc5270 */
        /* <DEDUP_REMOVED lines=18> */
.L_x_16053:
[----:B------:R-:W-:Y:S02]  /*2ea0*/  IMAD.MOV.U32 R74, RZ, RZ, R2 ;  /* 0x000000ffff4a7224 */ /* 0x000fe400078e0002 */
.L_x_16054:
[----:B------:R-:W-:Y:S05]  /*2eb0*/  BSYNC B1 ;  /* 0x0000000000017941 */ /* 0x000fea0003800000 */
.L_x_16052:
        /* <DEDUP_REMOVED lines=18> */
.L_x_16058:
[----:B------:R-:W-:Y:S05]  /*2fe0*/  BSYNC B2 ;  /* 0x0000000000027941 */ /* 0x000fea0003800000 */
.L_x_16057:
        /* <DEDUP_REMOVED lines=43> */
.L_x_16056:
[----:B------:R-:W-:Y:S05]  /*32a0*/  BSYNC B1 ;  /* 0x0000000000017941 */ /* 0x000fea0003800000 */
.L_x_16055:
[----:B------:R-:W0:Y:S01]  /*32b0*/  I2F.U32 R69, R74 ;  /* 0x0000004a00457306 */ /* 0x000e220000201000 */
[----:B------:R-:W-:Y:S01]  /*32c0*/  SEL R68, RZ, 0x1, P1 ;  /* 0x00000001ff447807 */ /* 0x000fe20000800000 */
[----:B------:R-:W-:Y:S01]  /*32d0*/  HFMA2.MMA R97, -RZ, RZ, 0, 4.76837158203125e-07 ;  /* 0x00000008ff617435 */ /* 0x000fe200000001ff */
[----:B------:R-:W-:Y:S01]  /*32e0*/  ISETP.NE.AND P1, PT, R76, RZ, PT ;  /* 0x000000ff4c00720c */ /* 0x000fe20003f25270 */
[----:B------:R-:W-:Y:S01]  /*32f0*/  HADD2.F32 R76, -RZ, R67.H1_H1 ;  /* 0x30000043ff4c7230 */ /* 0x000fe20000004100 */
[----:B------:R-:W-:Y:S01]  /*3300*/  SEL R72, RZ, 0x1, P2 ;  /* 0x00000001ff487807 */ /* 0x000fe20001000000 */
[----:B------:R-:W-:Y:S01]  /*3310*/  IMAD.MOV.U32 R95, RZ, RZ, 0x20 ;  /* 0x00000020ff5f7424 */ /* 0x000fe200078e00ff */
[----:B------:R-:W-:-:S02]  /*3320*/  SEL R70, RZ, 0x1, P0 ;  /* 0x00000001ff467807 */ /* 0x000fc40000000000 */
[----:B------:R-:W-:Y:S01]  /*3330*/  FMUL.FTZ R76, R76, R93 ;  /* 0x0000005d4c4c7220 */ /* 0x000fe20000410000 */
[----:B------:R-:W-:Y:S01]  /*3340*/  ISETP.NE.AND P6, PT, R99, RZ, PT ;  /* 0x000000ff6300720c */ /* 0x000fe20003fc5270 */
[----:B------:R-:W-:Y:S01]  /*3350*/  IMAD.WIDE.U32 R72, R72, 0x1000000, RZ ;  /* 0x0100000048487825 */ /* 0x000fe200078e00ff */
[----:B------:R-:W-:Y:S02]  /*3360*/  SEL R82, RZ, 0x10000, P5 ;  /* 0x00010000ff527807 */ /* 0x000fe40002800000 */
[----:B------:R-:W-:Y:S01]  /*3370*/  SEL R75, RZ, 0x100, P4 ;  /* 0x00000100ff4b7807 */ /* 0x000fe20002000000 */
[----:B------:R-:W-:Y:S01]  /*3380*/  IMAD.WIDE.U32 R70, R70, 0x100, RZ ;  /* 0x0000010046467825 */ /* 0x000fe200078e00ff */
[----:B------:R-:W-:Y:S02]  /*3390*/  ISETP.NE.AND P2, PT, R80, RZ, PT ;  /* 0x000000ff5000720c */ /* 0x000fe40003f45270 */
[----:B------:R-:W-:Y:S01]  /*33a0*/  SEL R101, RZ, 0x1, P1 ;  /* 0x00000001ff657807 */ /* 0x000fe20000800000 */
[----:B0-----:R-:W-:-:S02]  /*33b0*/  FFMA.FTZ R69, R69, R92, 1.1641532182693481445e-10 ;  /* 0x2f00000045457423 */ /* 0x001fc4000001005c */
[----:B------:R-:W-:-:S03]  /*33c0*/  FMUL.FTZ R76, R76, c[0x0][0x1e8] ;  /* 0x00007a004c4c7a20 */ /* 0x000fc60000410000 */
[----:B------:R-:W-:Y:S01]  /*33d0*/  FSETP.GTU.FTZ.AND P0, PT, R69, c[0x0][0x1e4], PT ;  /* 0x0000790045007a0b */ /* 0x000fe20003f1c000 */
[----:B------:R-:W-:-:S03]  /*33e0*/  IMAD.WIDE.U32 R68, R68, 0x10000, RZ ;  /* 0x0001000044447825 */ /* 0x000fc600078e00ff */
[----:B------:R-:W-:Y:S02]  /*33f0*/  SEL R67, RZ, 0x1000000, P0 ;  /* 0x01000000ff437807 */ /* 0x000fe40000000000 */
[----:B------:R-:W-:Y:S02]  /*3400*/  LOP3.LUT R100, R70, R72, R68, 0xfe, !PT ;  /* 0x0000004846647212 */ /* 0x000fe400078efe44 */
[----:B------:R-:W-:Y:S01]  /*3410*/  LOP3.LUT R75, R75, R67, R82, 0xfe, !PT ;  /* 0x000000434b4b7212 */ /* 0x000fe200078efe52 */
[----:B------:R-:W-:Y:S01]  /*3420*/  IMAD.WIDE.U32 R82, R90, R95, c[0x0][0x188] ;  /* 0x000062005a527625 */ /* 0x000fe200078e005f */
[----:B------:R-:W-:Y:S02]  /*3430*/  SEL R72, RZ, 0x1, P3 ;  /* 0x00000001ff487807 */ /* 0x000fe40001800000 */
[----:B------:R-:W-:Y:S02]  /*3440*/  FSEL R67, R76, RZ, !P0 ;  /* 0x000000ff4c437208 */ /* 0x000fe40004000000 */
[----:B------:R-:W-:Y:S01]  /*3450*/  LOP3.LUT R73, R73, R75, R72, 0xfe, !PT ;  /* 0x0000004b49497212 */ /* 0x000fe200078efe48 */
[----:B------:R0:W-:Y:S01]  /*3460*/  STG.E.128 [R82.64], R60 ;  /* 0x0000003c52007986 */ /* 0x0001e2000c101d06 */
[----:B------:R-:W-:Y:S01]  /*3470*/  IADD3 R76, R90, 0x20, RZ ;  /* 0x000000205a4c7810 */ /* 0x000fe20007ffe0ff */
[----:B------:R-:W-:Y:S01]  /*3480*/  @P6 FADD.FTZ R67, R59, R67 ;  /* 0x000000433b436221 */ /* 0x000fe20000010000 */
[----:B------:R-:W-:-:S02]  /*3490*/  LOP3.LUT R100, R100, R101, RZ, 0xfc, !PT ;  /* 0x0000006564647212 */ /* 0x000fc400078efcff */
[----:B------:R-:W-:Y:S01]  /*34a0*/  LOP3.LUT R101, R71, R73, R69, 0xfe, !PT ;  /* 0x0000004947657212 */ /* 0x000fe200078efe45 */
[----:B------:R-:W-:Y:S01]  /*34b0*/  IMAD.WIDE.U32 R68, R90, R97, c[0x0][0x190] ;  /* 0x000064005a447625 */ /* 0x000fe200078e0061 */
[----:B------:R0:W-:Y:S03]  /*34c0*/  STG.E.128 [R82.64+0x10], R64 ;  /* 0x0000104052007986 */ /* 0x0001e6000c101d06 */
        /* <DEDUP_REMOVED lines=18> */
.L_x_16060:
[----:B0-----:R-:W-:Y:S02]  /*35f0*/  IMAD.MOV.U32 R69, RZ, RZ, R2 ;  /* 0x000000ffff457224 */ /* 0x001fe400078e0002 */
.L_x_16061:
[----:B------:R-:W-:Y:S05]  /*3600*/  BSYNC B1 ;  /* 0x0000000000017941 */ /* 0x000fea0003800000 */
.L_x_16059:
        /* <DEDUP_REMOVED lines=16> */
.L_x_16065:
[----:B------:R-:W-:Y:S05]  /*3710*/  BSYNC B2 ;  /* 0x0000000000027941 */ /* 0x000fea0003800000 */
.L_x_16064:
        /* <DEDUP_REMOVED lines=44> */
.L_x_16063:
[----:B------:R-:W-:Y:S05]  /*39e0*/  BSYNC B1 ;  /* 0x0000000000017941 */ /* 0x000fea0003800000 */
.L_x_16062:
        /* <DEDUP_REMOVED lines=21> */
.L_x_16067:
[----:B------:R-:W-:Y:S02]  /*3b40*/  IMAD.MOV.U32 R70, RZ, RZ, R2 ;  /* 0x000000ffff467224 */ /* 0x000fe400078e0002 */
.L_x_16068:
[----:B------:R-:W-:Y:S05]  /*3b50*/  BSYNC B1 ;  /* 0x0000000000017941 */ /* 0x000fea0003800000 */
.L_x_16066:
        /* <DEDUP_REMOVED lines=16> */
.L_x_16072:
[----:B------:R-:W-:Y:S05]  /*3c60*/  BSYNC B2 ;  /* 0x0000000000027941 */ /* 0x000fea0003800000 */
.L_x_16071:
        /* <DEDUP_REMOVED lines=44> */
.L_x_16070:
[----:B------:R-:W-:Y:S05]  /*3f30*/  BSYNC B1 ;  /* 0x0000000000017941 */ /* 0x000fea0003800000 */
.L_x_16069:
        /* <DEDUP_REMOVED lines=20> */
.L_x_16074:
[----:B------:R-:W-:Y:S02]  /*4080*/  MOV R71, R2 ;  /* 0x0000000200477202 */ /* 0x000fe40000000f00 */
.L_x_16075:
[----:B------:R-:W-:Y:S05]  /*4090*/  BSYNC B1 ;  /* 0x0000000000017941 */ /* 0x000fea0003800000 */
.L_x_16073:
        /* <DEDUP_REMOVED lines=16> */
.L_x_16079:
[----:B------:R-:W-:Y:S05]  /*41a0*/  BSYNC B2 ;  /* 0x0000000000027941 */ /* 0x000fea0003800000 */
.L_x_16078:
        /* <DEDUP_REMOVED lines=44> */
.L_x_16077:
[----:B------:R-:W-:Y:S05]  /*4470*/  BSYNC B1 ;  /* 0x0000000000017941 */ /* 0x000fea0003800000 */
.L_x_16076:
        /* <DEDUP_REMOVED lines=20> */
.L_x_16081:
[----:B------:R-:W-:Y:S02]  /*45c0*/  IMAD.MOV.U32 R72, RZ, RZ, R2 ;  /* 0x000000ffff487224 */ /* 0x000fe400078e0002 */
.L_x_16082:
[----:B------:R-:W-:Y:S05]  /*45d0*/  BSYNC B1 ;  /* 0x0000000000017941 */ /* 0x000fea0003800000 */
.L_x_16080:
        /* <DEDUP_REMOVED lines=16> */
.L_x_16086:
[----:B------:R-:W-:Y:S05]  /*46e0*/  BSYNC B2 ;  /* 0x0000000000027941 */ /* 0x000fea0003800000 */
.L_x_16085:
        /* <DEDUP_REMOVED lines=43> */
.L_x_16084:
[----:B------:R-:W-:Y:S05]  /*49a0*/  BSYNC B1 ;  /* 0x0000000000017941 */ /* 0x000fea0003800000 */
.L_x_16083:
        /* <DEDUP_REMOVED lines=20> */
.L_x_16088:
[----:B------:R-:W-:Y:S02]  /*4af0*/  IMAD.MOV.U32 R73, RZ, RZ, R2 ;  /* 0x000000ffff497224 */ /* 0x000fe400078e0002 */
.L_x_16089:
[----:B------:R-:W-:Y:S05]  /*4b00*/  BSYNC B1 ;  /* 0x0000000000017941 */ /* 0x000fea0003800000 */
.L_x_16087:
        /* <DEDUP_REMOVED lines=16> */
.L_x_16093:
[----:B------:R-:W-:Y:S05]  /*4c10*/  BSYNC B2 ;  /* 0x0000000000027941 */ /* 0x000fea0003800000 */
.L_x_16092:
        /* <DEDUP_REMOVED lines=44> */
.L_x_16091:
[----:B------:R-:W-:Y:S05]  /*4ee0*/  BSYNC B1 ;  /* 0x0000000000017941 */ /* 0x000fea0003800000 */
.L_x_16090:
        /* <DEDUP_REMOVED lines=20> */
.L_x_16095:
[----:B------:R-:W-:Y:S02]  /*5030*/  IMAD.MOV.U32 R78, RZ, RZ, R2 ;  /* 0x000000ffff4e7224 */ /* 0x000fe400078e0002 */
.L_x_16096:
[----:B------:R-:W-:Y:S05]  /*5040*/  BSYNC B1 ;  /* 0x0000000000017941 */ /* 0x000fea0003800000 */
.L_x_16094:
        /* <DEDUP_REMOVED lines=16> */
.L_x_16100:
[----:B------:R-:W-:Y:S05]  /*5150*/  BSYNC B2 ;  /* 0x0000000000027941 */ /* 0x000fea0003800000 */
.L_x_16099:
        /* <DEDUP_REMOVED lines=44> */
.L_x_16098:
[----:B------:R-:W-:Y:S05]  /*5420*/  BSYNC B1 ;  /* 0x0000000000017941 */ /* 0x000fea0003800000 */
.L_x_16097:
        /* <DEDUP_REMOVED lines=20> */
.L_x_16102:
[----:B------:R-:W-:Y:S02]  /*5570*/  MOV R78, R2 ;  /* 0x00000002004e7202 */ /* 0x000fe40000000f00 */
.L_x_16103:
[----:B------:R-:W-:Y:S05]  /*5580*/  BSYNC B1 ;  /* 0x0000000000017941 */ /* 0x000fea0003800000 */
.L_x_16101:
        /* <DEDUP_REMOVED lines=16> */
.L_x_16107:
[----:B------:R-:W-:Y:S05]  /*5690*/  BSYNC B2 ;  /* 0x0000000000027941 */ /* 0x000fea0003800000 */
.L_x_16106:
        /* <DEDUP_REMOVED lines=44> */
.L_x_16105:
[----:B------:R-:W-:Y:S05]  /*5960*/  BSYNC B1 ;  /* 0x0000000000017941 */ /* 0x000fea0003800000 */
.L_x_16104:
        /* <DEDUP_REMOVED lines=21> */
.L_x_16109:
[----:B------:R-:W-:Y:S02]  /*5ac0*/  IMAD.MOV.U32 R78, RZ, RZ, R2 ;  /* 0x000000ffff4e7224 */ /* 0x000fe400078e0002 */
.L_x_16110:
[----:B------:R-:W-:Y:S05]  /*5ad0*/  BSYNC B1 ;  /* 0x0000000000017941 */ /* 0x000fea0003800000 */
.L_x_16108:
        /* <DEDUP_REMOVED lines=18> */
.L_x_16114:
[----:B------:R-:W-:Y:S05]  /*5c00*/  BSYNC B2 ;  /* 0x0000000000027941 */ /* 0x000fea0003800000 */
.L_x_16113:
        /* <DEDUP_REMOVED lines=44> */
.L_x_16112:
[----:B------:R-:W-:Y:S05]  /*5ed0*/  BSYNC B1 ;  /* 0x0000000000017941 */ /* 0x000fea0003800000 */
.L_x_16111:
[----:B------:R-:W-:Y:S02]  /*5ee0*/  SEL R105, RZ, 0x100, P4 ;  /* 0x00000100ff697807 */ /* 0x000fe40002000000 */
[----:B------:R-:W-:Y:S02]  /*5ef0*/  ISETP.NE.AND P4, PT, R81, RZ, PT ;  /* 0x000000ff5100720c */ /* 0x000fe40003f85270 */
[----:B------:R-:W0:Y:S01]  /*5f00*/  I2F.U32 R81, R78 ;  /* 0x0000004e00517306 */ /* 0x000e220000201000 */
[----:B------:R-:W-:Y:S02]  /*5f10*/  SEL R94, RZ, 0x10000, P5 ;  /* 0x00010000ff5e7807 */ /* 0x000fe40002800000 */
[----:B------:R-:W-:Y:S01]  /*5f20*/  ISETP.NE.AND P5, PT, R80, RZ, PT ;  /* 0x000000ff5000720c */ /* 0x000fe20003fa5270 */
[----:B------:R-:W-:Y:S01]  /*5f30*/  HADD2.F32 R80, -RZ, R75.H1_H1 ;  /* 0x3000004bff507230 */ /* 0x000fe20000004100 */
[----:B------:R-:W-:-:S02]  /*5f40*/  SEL R100, RZ, 0x1, P2 ;  /* 0x00000001ff647807 */ /* 0x000fc40001000000 */
[----:B------:R-:W-:Y:S02]  /*5f50*/  SEL R82, RZ, 0x1, P0 ;  /* 0x00000001ff527807 */ /* 0x000fe40000000000 */
[----:B------:R-:W-:Y:S01]  /*5f60*/  FMUL.FTZ R75, R80, R93 ;  /* 0x0000005d504b7220 */ /* 0x000fe20000410000 */
[----:B------:R-:W-:Y:S01]  /*5f70*/  ISETP.NE.AND P6, PT, R99, RZ, PT ;  /* 0x000000ff6300720c */ /* 0x000fe20003fc5270 */
[----:B------:R-:W-:Y:S01]  /*5f80*/  IMAD.WIDE.U32 R100, R100, 0x1000000, RZ ;  /* 0x0100000064647825 */ /* 0x000fe200078e00ff */
[----:B------:R-:W-:-:S03]  /*5f90*/  SEL R103, RZ, 0x1, P4 ;  /* 0x00000001ff677807 */ /* 0x000fc60002000000 */
[----:B------:R-:W-:-:S04]  /*5fa0*/  IMAD.WIDE.U32 R82, R82, 0x100, RZ ;  /* 0x0000010052527825 */ /* 0x000fc800078e00ff */
[----:B0-----:R-:W-:Y:S02]  /*5fb0*/  FFMA.FTZ R81, R81, R92, 1.1641532182693481445e-10 ;  /* 0x2f00000051517423 */ /* 0x001fe4000001005c */
[----:B------:R-:W-:-:S03]  /*5fc0*/  FMUL.FTZ R75, R75, c[0x0][0x1e8] ;  /* 0x00007a004b4b7a20 */ /* 0x000fc60000410000 */
[----:B------:R-:W-:Y:S02]  /*5fd0*/  FSETP.GTU.FTZ.AND P2, PT, R81, c[0x0][0x1e4], PT ;  /* 0x0000790051007a0b */ /* 0x000fe40003f5c000 */
[----:B------:R-:W-:Y:S02]  /*5fe0*/  SEL R81, RZ, 0x1, P1 ;  /* 0x00000001ff517807 */ /* 0x000fe40000800000 */
[----:B------:R-:W-:Y:S02]  /*5ff0*/  SEL R96, RZ, 0x1000000, P2 ;  /* 0x01000000ff607807 */ /* 0x000fe40001000000 */
[----:B------:R-:W-:Y:S01]  /*6000*/  FSEL R75, R75, RZ, !P2 ;  /* 0x000000ff4b4b7208 */ /* 0x000fe20005000000 */
[----:B------:R-:W-:Y:S01]  /*6010*/  IMAD.WIDE.U32 R80, R81, 0x10000, RZ ;  /* 0x0001000051507825 */ /* 0x000fe200078e00ff */
[----:B------:R-:W-:Y:S02]  /*6020*/  LOP3.LUT R105, R105, R96, R94, 0xfe, !PT ;  /* 0x0000006069697212 */ /* 0x000fe400078efe5e */
[----:B------:R-:W-:Y:S01]  /*6030*/  IADD3 R94, R90, 0x40, RZ ;  /* 0x000000405a5e7810 */ /* 0x000fe20007ffe0ff */
[----:B------:R-:W-:Y:S01]  /*6040*/  @P6 FADD.FTZ R75, R59, R75 ;  /* 0x0000004b3b4b6221 */ /* 0x000fe20000010000 */
[----:B------:R-:W-:-:S02]  /*6050*/  LOP3.LUT R102, R82, R100, R80, 0xfe, !PT ;  /* 0x0000006452667212 */ /* 0x000fc400078efe50 */
[----:B------:R-:W-:Y:S01]  /*6060*/  SEL R100, RZ, 0x1, P3 ;  /* 0x00000001ff647807 */ /* 0x000fe20001800000 */
[----:B------:R-:W-:Y:S01]  /*6070*/  @P5 IMAD.WIDE.U32 R106, R95, R94, c[0x0][0x180] ;  /* 0x000060005f6a5625 */ /* 0x000fe200078e005e */
[----:B------:R-:W-:Y:S02]  /*6080*/  LOP3.LUT R102, R102, R103, RZ, 0xfc, !PT ;  /* 0x0000006766667212 */ /* 0x000fe400078efcff */
[----:B------:R-:W-:Y:S01]  /*6090*/  LOP3.LUT R103, R101, R105, R100, 0xfe, !PT ;  /* 0x0000006965677212 */ /* 0x000fe200078efe64 */
[----:B------:R-:W-:-:S03]  /*60a0*/  IMAD.WIDE.U32 R100, R76, R95, c[0x0][0x188] ;  /* 0x000062004c647625 */ /* 0x000fc600078e005f */
[----:B------:R-:W-:Y:S01]  /*60b0*/  LOP3.LUT R103, R83, R103, R81, 0xfe, !PT ;  /* 0x0000006753677212 */ /* 0x000fe200078efe51 */
[----:B------:R-:W-:Y:S01]  /*60c0*/  IMAD.WIDE.U32 R104, R76, R97, c[0x0][0x190] ;  /* 0x000064004c687625 */ /* 0x000fe200078e0061 */
[----:B------:R0:W-:Y:S03]  /*60d0*/  STG.E.128 [R100.64], R68 ;  /* 0x0000004464007986 */ /* 0x0001e6000c101d06 */
[----:B------:R-:W-:Y:S01]  /*60e0*/  IMAD.WIDE.U32 R80, R94, R77, c[0x0][0x170] ;  /* 0x00005c005e507625 */ /* 0x000fe200078e004d */
        /* <DEDUP_REMOVED lines=17> */
.L_x_16116:
[----:B0-----:R-:W-:Y:S02]  /*6200*/  IMAD.MOV.U32 R77, RZ, RZ, R2 ;  /* 0x000000ffff4d7224 */ /* 0x001fe400078e0002 */
.L_x_16117:
[----:B------:R-:W-:Y:S05]  /*6210*/  BSYNC B1 ;  /* 0x0000000000017941 */ /* 0x000fea0003800000 */
.L_x_16115:
        /* <DEDUP_REMOVED lines=16> */
.L_x_16121:
[----:B------:R-:W-:Y:S05]  /*6320*/  BSYNC B2 ;  /* 0x0000000000027941 */ /* 0x000fea0003800000 */
.L_x_16120:
        /* <DEDUP_REMOVED lines=43> */
.L_x_16119:
[----:B------:R-:W-:Y:S05]  /*65e0*/  BSYNC B1 ;  /* 0x0000000000017941 */ /* 0x000fea0003800000 */
.L_x_16118:
        /* <DEDUP_REMOVED lines=21> */
.L_x_16123:
[----:B------:R-:W-:Y:S02]  /*6740*/  MOV R78, R2 ;  /* 0x00000002004e7202 */ /* 0x000fe40000000f00 */
.L_x_16124:
[----:B------:R-:W-:Y:S05]  /*6750*/  BSYNC B1 ;  /* 0x0000000000017941 */ /* 0x000fea0003800000 */
.L_x_16122:
        /* <DEDUP_REMOVED lines=16> */
.L_x_16128:
[----:B------:R-:W-:Y:S05]  /*6860*/  BSYNC B2 ;  /* 0x0000000000027941 */ /* 0x000fea0003800000 */
.L_x_16127:
        /* <DEDUP_REMOVED lines=43> */
.L_x_16126:
[----:B------:R-:W-:Y:S05]  /*6b20*/  BSYNC B1 ;  /* 0x0000000000017941 */ /* 0x000fea0003800000 */
.L_x_16125:
        /* <DEDUP_REMOVED lines=20> */
.L_x_16130:
[----:B------:R-:W-:Y:S02]  /*6c70*/  IMAD.MOV.U32 R79, RZ, RZ, R2 ;  /* 0x000000ffff4f7224 */ /* 0x000fe400078e0002 */
.L_x_16131:
[----:B------:R-:W-:Y:S05]  /*6c80*/  BSYNC B1 ;  /* 0x0000000000017941 */ /* 0x000fea0003800000 */
.L_x_16129:
        /* <DEDUP_REMOVED lines=16> */
.L_x_16135:
[----:B------:R-:W-:Y:S05]  /*6d90*/  BSYNC B2 ;  /* 0x0000000000027941 */ /* 0x000fea0003800000 */
.L_x_16134:
        /* <DEDUP_REMOVED lines=43> */
.L_x_16133:
[----:B------:R-:W-:Y:S05]  /*7050*/  BSYNC B1 ;  /* 0x0000000000017941 */ /* 0x000fea0003800000 */
.L_x_16132:
        /* <DEDUP_REMOVED lines=20> */
.L_x_16137:
[----:B------:R-:W-:Y:S02]  /*71a0*/  MOV R80, R2 ;  /* 0x0000000200507202 */ /* 0x000fe40000000f00 */
.L_x_16138:
[----:B------:R-:W-:Y:S05]  /*71b0*/  BSYNC B1 ;  /* 0x0000000000017941 */ /* 0x000fea0003800000 */
.L_x_16136:
        /* <DEDUP_REMOVED lines=16> */
.L_x_16142:
[----:B------:R-:W-:Y:S05]  /*72c0*/  BSYNC B2 ;  /* 0x0000000000027941 */ /* 0x000fea0003800000 */
.L_x_16141:
        /* <DEDUP_REMOVED lines=44> */
.L_x_16140:
[----:B------:R-:W-:Y:S05]  /*7590*/  BSYNC B1 ;  /* 0x0000000000017941 */ /* 0x000fea0003800000 */
.L_x_16139:
        /* <DEDUP_REMOVED lines=20> */
.L_x_16144:
[----:B------:R-:W-:Y:S02]  /*76e0*/  MOV R81, R2 ;  /* 0x0000000200517202 */ /* 0x000fe40000000f00 */
.L_x_16145:
[----:B------:R-:W-:Y:S05]  /*76f0*/  BSYNC B1 ;  /* 0x0000000000017941 */ /* 0x000fea0003800000 */
.L_x_16143:
        /* <DEDUP_REMOVED lines=16> */
.L_x_16149:
[----:B------:R-:W-:Y:S05]  /*7800*/  BSYNC B2 ;  /* 0x0000000000027941 */ /* 0x000fea0003800000 */
.L_x_16148:
        /* <DEDUP_REMOVED lines=43> */
.L_x_16147:
[----:B------:R-:W-:Y:S05]  /*7ac0*/  BSYNC B1 ;  /* 0x0000000000017941 */ /* 0x000fea0003800000 */
.L_x_16146:
        /* <DEDUP_REMOVED lines=20> */
.L_x_16151:
[----:B------:R-:W-:Y:S02]  /*7c10*/  IMAD.MOV.U32 R96, RZ, RZ, R2 ;  /* 0x000000ffff607224 */ /* 0x000fe400078e0002 */
.L_x_16152:
[----:B------:R-:W-:Y:S05]  /*7c20*/  BSYNC B1 ;  /* 0x0000000000017941 */ /* 0x000fea0003800000 */
.L_x_16150:
        /* <DEDUP_REMOVED lines=16> */
.L_x_16156:
[----:B------:R-:W-:Y:S05]  /*7d30*/  BSYNC B2 ;  /* 0x0000000000027941 */ /* 0x000fea0003800000 */
.L_x_16155:
        /* <DEDUP_REMOVED lines=44> */
.L_x_16154:
[----:B------:R-:W-:Y:S05]  /*8000*/  BSYNC B1 ;  /* 0x0000000000017941 */ /* 0x000fea0003800000 */
.L_x_16153:
        /* <DEDUP_REMOVED lines=20> */
.L_x_16158:
[----:B------:R-:W-:Y:S02]  /*8150*/  IMAD.MOV.U32 R98, RZ, RZ, R2 ;  /* 0x000000ffff627224 */ /* 0x000fe400078e0002 */
.L_x_16159:
[----:B------:R-:W-:Y:S05]  /*8160*/  BSYNC B1 ;  /* 0x0000000000017941 */ /* 0x000fea0003800000 */
.L_x_16157:
        /* <DEDUP_REMOVED lines=16> */
.L_x_16163:
[----:B------:R-:W-:Y:S05]  /*8270*/  BSYNC B2 ;  /* 0x0000000000027941 */ /* 0x000fea0003800000 */
.L_x_16162:
        /* <DEDUP_REMOVED lines=44> */
.L_x_16161:
[----:B------:R-:W-:Y:S05]  /*8540*/  BSYNC B1 ;  /* 0x0000000000017941 */ /* 0x000fea0003800000 */
.L_x_16160:
        /* <DEDUP_REMOVED lines=21> */
.L_x_16165:
[----:B------:R-:W-:Y:S02]  /*86a0*/  IMAD.MOV.U32 R98, RZ, RZ, R2 ;  /* 0x000000ffff627224 */ /* 0x000fe400078e0002 */
.L_x_16166:
[----:B------:R-:W-:Y:S05]  /*86b0*/  BSYNC B1 ;  /* 0x0000000000017941 */ /* 0x000fea0003800000 */
.L_x_16164:
        /* <DEDUP_REMOVED lines=18> */
.L_x_16170:
[----:B------:R-:W-:Y:S05]  /*87e0*/  BSYNC B2 ;  /* 0x0000000000027941 */ /* 0x000fea0003800000 */
.L_x_16169:
        /* <DEDUP_REMOVED lines=44> */
.L_x_16168:
[----:B------:R-:W-:Y:S05]  /*8ab0*/  BSYNC B1 ;  /* 0x0000000000017941 */ /* 0x000fea0003800000 */
.L_x_16167:
[----:B------:R-:W-:Y:S02]  /*8ac0*/  SEL R100, RZ, 0x10000, P5 ;  /* 0x00010000ff647807 */ /* 0x000fe40002800000 */
[----:B------:R-:W-:Y:S01]  /*8ad0*/  ISETP.NE.AND P5, PT, R102, RZ, PT ;  /* 0x000000ff6600720c */ /* 0x000fe20003fa5270 */
[----:B------:R-:W-:Y:S01]  /*8ae0*/  FADD.FTZ R102, RZ, R60 ;  /* 0x0000003cff667221 */ /* 0x000fe20000010000 */
[----:B------:R-:W-:Y:S02]  /*8af0*/  ISETP.NE.AND P6, PT, R99, RZ, PT ;  /* 0x000000ff6300720c */ /* 0x000fe40003fc5270 */
        /* <DEDUP_REMOVED lines=11> */
[----:B0-----:R-:W-:-:S03]  /*8bb0*/  SEL R98, RZ, 0x1, P1 ;  /* 0x00000001ff627807 */ /* 0x001fc60000800000 */
[----:B------:R-:W-:Y:S01]  /*8bc0*/  FADD.FTZ R101, R69, R102 ;  /* 0x0000006645657221 */ /* 0x000fe20000010000 */
[----:B------:R-:W-:Y:S01]  /*8bd0*/  HADD2.F32 R102, -RZ, R83.H1_H1 ;  /* 0x30000053ff667230 */ /* 0x000fe20000004100 */
[----:B------:R-:W-:Y:S02]  /*8be0*/  ISETP.NE.AND P1, PT, R91, RZ, PT ;  /* 0x000000ff5b00720c */ /* 0x000fe40003f25270 */
[----:B------:R-:W-:Y:S02]  /*8bf0*/  FADD.FTZ R104, R70, R101 ;  /* 0x0000006546687221 */ /* 0x000fe40000010000 */
[----:B-1----:R-:W-:Y:S01]  /*8c00*/  FFMA.FTZ R99, R99, R92, 1.1641532182693481445e-10 ;  /* 0x2f00000063637423 */ /* 0x002fe2000001005c */
[----:B------:R-:W-:Y:S01]  /*8c10*/  SEL R92, RZ, 0x1, P2 ;  /* 0x00000001ff5c7807 */ /* 0x000fe20001000000 */
[----:B------:R-:W-:Y:S01]  /*8c20*/  FMUL.FTZ R83, R102, R93 ;  /* 0x0000005d66537220 */ /* 0x000fe20000410000 */
[----:B------:R-:W-:Y:S01]  /*8c30*/  SEL R102, RZ, 0x1, P0 ;  /* 0x00000001ff667807 */ /* 0x000fe20000000000 */
[----:B------:R-:W-:Y:S01]  /*8c40*/  FADD.FTZ R93, R71, R104 ;  /* 0x00000068475d7221 */ /* 0x000fe20000010000 */
[----:B------:R-:W-:Y:S01]  /*8c50*/  FSETP.GTU.FTZ.AND P2, PT, R99, c[0x0][0x1e4], PT ;  /* 0x0000790063007a0b */ /* 0x000fe20003f5c000 */
[----:B------:R-:W-:-:S03]  /*8c60*/  IMAD.WIDE.U32 R98, R98, 0x10000, RZ ;  /* 0x0001000062627825 */ /* 0x000fc600078e00ff */
[----:B------:R-:W-:Y:S01]  /*8c70*/  SEL R106, RZ, 0x1000000, P2 ;  /* 0x01000000ff6a7807 */ /* 0x000fe20001000000 */
[----:B------:R-:W-:Y:S02]  /*8c80*/  FADD.FTZ R104, R72, R93 ;  /* 0x0000005d48687221 */ /* 0x000fe40000010000 */
[----:B------:R-:W-:-:S04]  /*8c90*/  IMAD.WIDE.U32 R92, R92, 0x1000000, RZ ;  /* 0x010000005c5c7825 */ /* 0x000fc800078e00ff */
[----:B------:R-:W-:Y:S01]  /*8ca0*/  FADD.FTZ R101, R73, R104 ;  /* 0x0000006849657221 */ /* 0x000fe20000010000 */
[----:B------:R-:W-:Y:S01]  /*8cb0*/  LOP3.LUT R104, R105, R106, R100, 0xfe, !PT ;  /* 0x0000006a69687212 */ /* 0x000fe200078efe64 */
[----:B------:R-:W-:Y:S01]  /*8cc0*/  IMAD.WIDE.U32 R102, R102, 0x100, RZ ;  /* 0x0000010066667825 */ /* 0x000fe200078e00ff */
[----:B------:R-:W-:Y:S02]  /*8cd0*/  SEL R105, RZ, 0x1, P5 ;  /* 0x00000001ff697807 */ /* 0x000fe40002800000 */
[----:B------:R-:W-:Y:S01]  /*8ce0*/  LOP3.LUT R93, R93, R104, R107, 0xfe, !PT ;  /* 0x000000685d5d7212 */ /* 0x000fe200078efe6b */
[----:B------:R-:W-:Y:S01]  /*8cf0*/  FADD.FTZ R100, R74, R101 ;  /* 0x000000654a647221 */ /* 0x000fe20000010000 */
[----:B------:R-:W-:Y:S01]  /*8d00*/  LOP3.LUT R92, R102, R92, R98, 0xfe, !PT ;  /* 0x0000005c665c7212 */ /* 0x000fe200078efe62 */
[----:B------:R-:W-:Y:S01]  /*8d10*/  FMUL.FTZ R83, R83, c[0x0][0x1e8] ;  /* 0x00007a0053537a20 */ /* 0x000fe20000410000 */
[----:B------:R-:W-:Y:S01]  /*8d20*/  LOP3.LUT R93, R103, R93, R99, 0xfe, !PT ;  /* 0x0000005d675d7212 */ /* 0x000fe200078efe63 */
[----:B------:R-:W-:Y:S01]  /*8d30*/  FADD.FTZ R101, R75, R100 ;  /* 0x000000644b657221 */ /* 0x000fe20000010000 */
[----:B------:R-:W-:-:S02]  /*8d40*/  LOP3.LUT R92, R92, R105, RZ, 0xfc, !PT ;  /* 0x000000695c5c7212 */ /* 0x000fc400078efcff */
[----:B------:R-:W-:Y:S01]  /*8d50*/  FSEL R83, R83, RZ, !P2 ;  /* 0x000000ff53537208 */ /* 0x000fe20005000000 */
[----:B------:R-:W-:Y:S02]  /*8d60*/  FADD.FTZ R98, R76, R101 ;  /* 0x000000654c627221 */ /* 0x000fe40000010000 */
[----:B------:R-:W-:-:S04]  /*8d70*/  IMAD.WIDE.U32 R100, R94, R95, c[0x0][0x188] ;  /* 0x000062005e647625 */ /* 0x000fc800078e005f */
[----:B------:R-:W-:Y:S01]  /*8d80*/  @P6 FADD.FTZ R83, R59, R83 ;  /* 0x000000533b536221 */ /* 0x000fe20000010000 */
[----:B------:R0:W-:Y:S01]  /*8d90*/  STG.E.128 [R100.64], R76 ;  /* 0x0000004c64007986 */ /* 0x0001e2000c101d06 */
[----:B------:R-:W-:Y:S02]  /*8da0*/  FADD.FTZ R95, R77, R98 ;  /* 0x000000624d5f7221 */ /* 0x000fe40000010000 */
[----:B------:R-:W-:Y:S01]  /*8db0*/  IMAD.WIDE.U32 R98, R94, R97, c[0x0][0x190] ;  /* 0x000064005e627625 */ /* 0x000fe200078e0061 */
[----:B------:R0:W-:Y:S03]  /*8dc0*/  STG.E.128 [R100.64+0x10], R80 ;  /* 0x0000105064007986 */ /* 0x0001e6000c101d06 */
        /* <DEDUP_REMOVED lines=9> */
.L_x_16175:
        /* <DEDUP_REMOVED lines=68> */
.L_x_16176:
        /* <DEDUP_REMOVED lines=31> */
[C---:B-1----:R-:W-:Y:S01]  /*9490*/  FMUL.FTZ R91, R63.reuse, R80 ;  /* 0x000000503f5b7220 */ /* 0x042fe20000410000 */
[----:B------:R-:W-:Y:S01]  /*94a0*/  HFMA2.MMA R80, -RZ, RZ, 0, 9.5367431640625e-07 ;  /* 0x00000010ff507435 */ /* 0x000fe200000001ff */
        /* <DEDUP_REMOVED lines=23> */
[----:B------:R-:W-:Y:S01]  /*9620*/  F2FP.PACK_AB R60, R65, R60 ;  /* 0x0000003c413c723e */ /* 0x000fe200000000ff */
[C---:B------:R-:W-:Y:S02]  /*9630*/  FMUL.FTZ R108, R63.reuse, R108 ;  /* 0x0000006c3f6c7220 */ /* 0x040fe40000410000 */
[----:B------:R-:W-:Y:S01]  /*9640*/  FMUL.FTZ R104, R63, R104 ;  /* 0x000000683f687220 */ /* 0x000fe20000410000 */
[----:B------:R-:W-:Y:S01]  /*9650*/  F2FP.PACK_AB R70, R77, R70 ;  /* 0x000000464d46723e */ /* 0x000fe200000000ff */
        /* <DEDUP_REMOVED lines=28> */
[----:B------:R-:W-:Y:S01]  /*9820*/  LEA.HI.X R75, R90, c[0x0][0x20c], RZ, 0x4, P0 ;  /* 0x000083005a4b7a11 */ /* 0x000fe200000f24ff */
[----:B------:R-:W-:-:S02]  /*9830*/  FFMA.FTZ R114, R15, R114, R39 ;  /* 0x000000720f727223 */ /* 0x000fc40000010027 */
[----:B------:R-:W-:Y:S02]  /*9840*/  FFMA.FTZ R71, R17, R98, R41 ;  /* 0x0000006211477223 */ /* 0x000fe40000010029 */
[----:B------:R-:W-:Y:S01]  /*9850*/  FFMA.FTZ R65, R18, R79, R42 ;  /* 0x0000004f12417223 */ /* 0x000fe2000001002a */
[----:B------:R-:W-:Y:S01]  /*9860*/  F2FP.PACK_AB R67, R114, R83 ;  /* 0x000000537243723e */ /* 0x000fe200000000ff */
[----:B------:R-:W-:Y:S01]  /*9870*/  FFMA.FTZ R110, R19, R110, R43 ;  /* 0x0000006e136e7223 */ /* 0x000fe2000001002b */
[----:B------:R-:W-:Y:S01]  /*9880*/  F2FP.PACK_AB R64, R71, R64 ;  /* 0x000000404740723e */ /* 0x000fe200000000ff */
[----:B------:R-:W-:Y:S01]  /*9890*/  FFMA.FTZ R93, R6, R93, R30 ;  /* 0x0000005d065d7223 */ /* 0x000fe2000001001e */
[----:B------:R1:W-:Y:S01]  /*98a0*/  STG.E.128 [R74.64], R60 ;  /* 0x0000003c4a007986 */ /* 0x0003e2000c101d06 */
[----:B------:R-:W-:Y:S01]  /*98b0*/  FFMA.FTZ R122, R7, R122, R31 ;  /* 0x0000007a077a7223 */ /* 0x000fe2000001001f */
[----:B------:R-:W-:Y:S01]  /*98c0*/  F2FP.PACK_AB R65, R110, R65 ;  /* 0x000000416e41723e */ /* 0x000fe200000000ff */
[----:B------:R-:W-:Y:S01]  /*98d0*/  FFMA.FTZ R78, R8, R69, R32 ;  /* 0x00000045084e7223 */ /* 0x000fe20000010020 */
[----:B------:R-:W-:Y:S01]  /*98e0*/  F2FP.PACK_AB R69, R72, R73 ;  /* 0x000000494845723e */ /* 0x000fe200000000ff */
[----:B------:R-:W-:Y:S01]  /*98f0*/  FFMA.FTZ R79, R9, R68, R33 ;  /* 0x00000044094f7223 */ /* 0x000fe20000010021 */
[----:B------:R-:W-:Y:S01]  /*9900*/  F2FP.PACK_AB R71, R122, R93 ;  /* 0x0000005d7a47723e */ /* 0x000fe200000000ff */
[----:B------:R-:W-:Y:S01]  /*9910*/  IMAD.WIDE.U32 R72, R77, R80, c[0x0][0x208] ;  /* 0x000082004d487625 */ /* 0x000fe200078e0050 */
[----:B------:R-:W-:-:S02]  /*9920*/  LEA.HI.X R77, R94, c[0x0][0x20c], RZ, 0x4, P1 ;  /* 0x000083005e4d7a11 */ /* 0x000fc400008f24ff */
[----:B------:R-:W-:Y:S01]  /*9930*/  F2FP.PACK_AB R68, R79, R78 ;  /* 0x0000004e4f44723e */ /* 0x000fe200000000ff */
[----:B------:R-:W-:Y:S01]  /*9940*/  IMAD R89, R92, c[0x0][0x160], R89 ;  /* 0x000058005c597a24 */ /* 0x000fe200078e0259 */
[----:B------:R1:W-:Y:S04]  /*9950*/  STG.E.128 [R72.64], R64 ;  /* 0x0000004048007986 */ /* 0x0003e8000c101d06 */
[----:B------:R1:W-:Y:S01]  /*9960*/  STG.E.128 [R76.64], R68 ;  /* 0x000000444c007986 */ /* 0x0003e2000c101d06 */
[----:B------:R-:W-:-:S13]  /*9970*/  ISETP.GE.AND P0, PT, R89, c[0x0][0x164], PT ;  /* 0x0000590059007a0c */ /* 0x000fda0003f06270 */
[----:B01----:R-:W-:Y:S01]  /*9980*/  @P0 CALL.REL.NOINC `(.L_x_16173) ;  /* 0x0000001000000944 */ /* 0x003fe20003c00000 */
[----:B------:R-:W-:Y:S05]  /*9990*/  BRA `(.L_x_16174) ;  /* 0xffff6e2000007947 */ /* 0x000fea000383ffff */
.L_x_16173:
[----:B------:R-:W-:Y:S05]  /*99a0*/  BSYNC B0 ;  /* 0x0000000000007941 */ /* 0x000fea0003800000 */
.L_x_16002:
[----:B------:R-:W-:Y:S05]  /*99b0*/  EXIT ;  /* 0x000000000000794d */ /* 0x000fea0003800000 */
.L_x_16171:
[----:B0-----:R-:W-:Y:S01]  /*99c0*/  IMAD.MOV.U32 R100, RZ, RZ, 0x1 ;  /* 0x00000001ff647424 */ /* 0x001fe200078e00ff */
[----:B------:R-:W-:Y:S01]  /*99d0*/  MOV R95, 0x1f ;  /* 0x0000001f005f7802 */ /* 0x000fe20000000f00 */
[----:B------:R-:W-:Y:S01]  /*99e0*/  IMAD.MOV.U32 R98, RZ, RZ, -0x1 ;  /* 0xffffffffff627424 */ /* 0x000fe200078e00ff */
[----:B------:R-:W-:Y:S02]  /*99f0*/  MOV R92, 0x9a10 ;  /* 0x00009a10005c7802 */ /* 0x000fe40000000f00 */
[----:B------:R-:W-:Y:S05]  /*9a00*/  CALL.REL.NOINC `($__internal_121_$__cuda_sm70_shflsync_bfly_p) ;  /* 0x0000069000007944 */ /* 0x000fea0003c00000 */
[----:B-1----:R-:W-:Y:S01]  /*9a10*/  MOV R91, R100 ;  /* 0x00000064005b7202 */ /* 0x002fe20000000f00 */
[----:B0-----:R-:W-:Y:S05]  /*9a20*/  BRA `(.L_x_16175) ;  /* 0xfffff43000007947 */ /* 0x001fea000383ffff */
.L_x_16172:
[----:B------:R-:W-:Y:S01]  /*9a30*/  HFMA2.MMA R95, -RZ, RZ, 0, 1.847743988037109375e-06 ;  /* 0x0000001fff5f7435 */ /* 0x000fe200000001ff */
[----:B------:R-:W-:Y:S01]  /*9a40*/  IMAD.MOV.U32 R100, RZ, RZ, 0x2 ;  /* 0x00000002ff647424 */ /* 0x000fe200078e00ff */
[----:B------:R-:W-:Y:S01]  /*9a50*/  MOV R92, 0x9a80 ;  /* 0x00009a80005c7802 */ /* 0x000fe20000000f00 */
[----:B------:R-:W-:-:S03]  /*9a60*/  IMAD.MOV.U32 R98, RZ, RZ, -0x1 ;  /* 0xffffffffff627424 */ /* 0x000fc600078e00ff */
[----:B------:R-:W-:Y:S05]  /*9a70*/  CALL.REL.NOINC `($__internal_121_$__cuda_sm70_shflsync_bfly_p) ;  /* 0x0000062000007944 */ /* 0x000fea0003c00000 */
[----:B01----:R-:W-:Y:S01]  /*9a80*/  FADD.FTZ R97, R97, R100 ;  /* 0x0000006461617221 */ /* 0x003fe20000010000 */
[----:B------:R-:W-:Y:S01]  /*9a90*/  MOV R100, 0x4 ;  /* 0x0000000400647802 */ /* 0x000fe20000000f00 */
[----:B------:R-:W-:Y:S01]  /*9aa0*/  IMAD.MOV.U32 R95, RZ, RZ, 0x1f ;  /* 0x0000001fff5f7424 */ /* 0x000fe200078e00ff */
[----:B------:R-:W-:-:S02]  /*9ab0*/  MOV R98, 0xffffffff ;  /* 0xffffffff00627802 */ /* 0x000fc40000000f00 */
[----:B------:R-:W-:Y:S02]  /*9ac0*/  MOV R92, 0x9ae0 ;  /* 0x00009ae0005c7802 */ /* 0x000fe40000000f00 */
[----:B------:R-:W-:Y:S05]  /*9ad0*/  CALL.REL.NOINC `($__internal_121_$__cuda_sm70_shflsync_bfly_p) ;  /* 0x000005c000007944 */ /* 0x000fea0003c00000 */
[----:B0-----:R-:W-:Y:S01]  /*9ae0*/  HFMA2.MMA R95, -RZ, RZ, 0, 1.847743988037109375e-06 ;  /* 0x0000001fff5f7435 */ /* 0x001fe200000001ff */
[----:B-1----:R-:W-:Y:S01]  /*9af0*/  FADD.FTZ R97, R97, R100 ;  /* 0x0000006461617221 */ /* 0x002fe20000010000 */
[----:B------:R-:W-:Y:S01]  /*9b00*/  MOV R92, 0x9b40 ;  /* 0x00009b40005c7802 */ /* 0x000fe20000000f00 */
[----:B------:R-:W-:Y:S02]  /*9b10*/  IMAD.MOV.U32 R100, RZ, RZ, 0x8 ;  /* 0x00000008ff647424 */ /* 0x000fe400078e00ff */
[----:B------:R-:W-:Y:S02]  /*9b20*/  IMAD.MOV.U32 R98, RZ, RZ, -0x1 ;  /* 0xffffffffff627424 */ /* 0x000fe400078e00ff */
[----:B------:R-:W-:Y:S05]  /*9b30*/  CALL.REL.NOINC `($__internal_121_$__cuda_sm70_shflsync_bfly_p) ;  /* 0x0000056000007944 */ /* 0x000fea0003c00000 */
[----:B01----:R-:W-:Y:S01]  /*9b40*/  FADD.FTZ R97, R97, R100 ;  /* 0x0000006461617221 */ /* 0x003fe20000010000 */
[----:B------:R-:W-:Y:S01]  /*9b50*/  MOV R100, 0x10 ;  /* 0x0000001000647802 */ /* 0x000fe20000000f00 */
[----:B------:R-:W-:Y:S01]  /*9b60*/  IMAD.MOV.U32 R95, RZ, RZ, 0x1f ;  /* 0x0000001fff5f7424 */ /* 0x000fe200078e00ff */
[----:B------:R-:W-:Y:S02]  /*9b70*/  MOV R98, 0xffffffff ;  /* 0xffffffff00627802 */ /* 0x000fe40000000f00 */
[----:B------:R-:W-:-:S02]  /*9b80*/  MOV R92, 0x9ba0 ;  /* 0x00009ba0005c7802 */ /* 0x000fc40000000f00 */
[----:B------:R-:W-:Y:S05]  /*9b90*/  CALL.REL.NOINC `($__internal_121_$__cuda_sm70_shflsync_bfly_p) ;  /* 0x0000050000007944 */ /* 0x000fea0003c00000 */
        /* <DEDUP_REMOVED lines=54> */
[----:B------:R-:W-:Y:S05]  /*9f00*/  CALL.REL.NOINC `($__internal_121_$__cuda_sm70_shflsync_bfly_p) ;  /* 0x0000019000007944 */ /* 0x000fea0003c00000 */
[----:B01----:R-:W-:Y:S01]  /*9f10*/  FADD.FTZ R97, R97, R100 ;  /* 0x0000006461617221 */ /* 0x003fe20000010000 */
[----:B------:R-:W-:Y:S01]  /*9f20*/  MOV R100, 0x2 ;  /* 0x0000000200647802 */ /* 0x000fe20000000f00 */
[----:B------:R-:W-:Y:S01]  /*9f30*/  IMAD.MOV.U32 R95, RZ, RZ, 0x1f ;  /* 0x0000001fff5f7424 */ /* 0x000fe200078e00ff */
[----:B------:R-:W-:Y:S02]  /*9f40*/  MOV R98, 0xffffffff ;  /* 0xffffffff00627802 */ /* 0x000fe40000000f00 */
[----:B------:R-:W-:Y:S02]  /*9f50*/  MOV R92, 0x9f70 ;  /* 0x00009f70005c7802 */ /* 0x000fe40000000f00 */
[----:B------:R-:W-:Y:S05]  /*9f60*/  CALL.REL.NOINC `($__internal_121_$__cuda_sm70_shflsync_bfly_p) ;  /* 0x0000013000007944 */ /* 0x000fea0003c00000 */
[----:B0-----:R-:W-:Y:S01]  /*9f70*/  HFMA2.MMA R95, -RZ, RZ, 0, 1.847743988037109375e-06 ;  /* 0x0000001fff5f7435 */ /* 0x001fe200000001ff */
[----:B-1----:R-:W-:Y:S01]  /*9f80*/  FADD.FTZ R97, R97, R100 ;  /* 0x0000006461617221 */ /* 0x002fe20000010000 */
[----:B------:R-:W-:Y:S01]  /*9f90*/  MOV R92, 0x9fd0 ;  /* 0x00009fd0005c7802 */ /* 0x000fe20000000f00 */
[----:B------:R-:W-:Y:S02]  /*9fa0*/  IMAD.MOV.U32 R100, RZ, RZ, 0x4 ;  /* 0x00000004ff647424 */ /* 0x000fe400078e00ff */
[----:B------:R-:W-:-:S02]  /*9fb0*/  IMAD.MOV.U32 R98, RZ, RZ, -0x1 ;  /* 0xffffffffff627424 */ /* 0x000fc400078e00ff */
        /* <DEDUP_REMOVED lines=13> */
[----:B01----:R-:W-:Y:S05]  /*a090*/  BRA `(.L_x_16176) ;  /* 0xfffff20000007947 */ /* 0x003fea000383ffff */
        .weak           $__internal_121_$__cuda_sm70_shflsync_bfly_p
        .type           $__internal_121_$__cuda_sm70_shflsync_bfly_p,@function
        .size           $__internal_121_$__cuda_sm70_shflsync_bfly_p,(.L_x_22289 - $__internal_121_$__cuda_sm70_shflsync_bfly_p)
$__internal_121_$__cuda_sm70_shflsync_bfly_p:
[----:B------:R-:W-:Y:S01]  /*a0a0*/  MOV R93, 0x0 ;  /* 0x00000000005d7802 */ /* 0x000fe20000000f00 */
[----:B------:R-:W-:Y:S04]  /*a0b0*/  WARPSYNC R98 ;  /* 0x0000006200007348 */ /* 0x000fe80003800000 */
[----:B------:R0:W1:Y:S01]  /*a0c0*/  SHFL.BFLY PT, R100, R97, R100, R95 ;  /* 0x0c00006461647389 */ /* 0x00006200000e005f */
[----:B------:R-:W-:Y:S05]  /*a0d0*/  RET.REL.NODEC R92 `(_ZN10layer_norm13ln_fwd_kernelINS_13Kernel_traitsIf6__halffS2_fjLj768ELj1ELj4ELj1ELj16ENS_18Kernel_traits_baseILj768EfS2_fS2_fjLj128EEEEELb1ELb0ELb0ELb1EEEvNS_9FwdParamsE) ;  /* 0xffff5f205c007950 */ /* 0x000fea0003c3ffff */
.L_x_16177:
        /* <DEDUP_REMOVED lines=10> */
.L_x_22289:


//--------------------- .text._ZN10layer_norm13ln_fwd_kernelINS_13Kernel_traitsIf6__halffS2_fjLj768ELj1ELj4ELj1ELj16ENS_18Kernel_traits_baseILj768EfS2_fS2_fjLj128EEEEELb1ELb0ELb1ELb0EEEvNS_9FwdParamsE --------------------------
	.section	.text._ZN10layer_norm13ln_fwd_kernelINS_13Kernel_traitsIf6__halffS2_fjLj768ELj1ELj4ELj1ELj16ENS_18Kernel_traits_baseILj768EfS2_fS2_fjLj128EEEEELb1ELb0ELb1ELb0EEEvNS_9FwdParamsE,"ax",@progbits
	.sectioninfo	@"SHI_REGISTERS=125"
	.align	128
        .global         _ZN10layer_norm13ln_fwd_kernelINS_13Kernel_traitsIf6__halffS2_fjLj768ELj1ELj4ELj1ELj16ENS_18Kernel_traits_baseILj768EfS2_fS2_fjLj128EEEEELb1ELb0ELb1ELb0EEEvNS_9FwdParamsE
        .type           _ZN10layer_norm13ln_fwd_kernelINS_13Kernel_traitsIf6__halffS2_fjLj768ELj1ELj4ELj1ELj16ENS_18Kernel_traits_baseILj768EfS2_fS2_fjLj128EEEEELb1ELb0ELb1ELb0EEEvNS_9FwdParamsE,@function
        .size           _ZN10layer_norm13ln_fwd_kernelINS_13Kernel_traitsIf6__halffS2_fjLj768ELj1ELj4ELj1ELj16ENS_18Kernel_traits_baseILj768EfS2_fS2_fjLj128EEEEELb1ELb0ELb1ELb0EEEvNS_9FwdParamsE,(.L_x_22290 - _ZN10layer_norm13ln_fwd_kernelINS_13Kernel_traitsIf6__halffS2_fjLj768ELj1ELj4ELj1ELj16ENS_18Kernel_traits_baseILj768EfS2_fS2_fjLj128EEEEELb1ELb0ELb1ELb0EEEvNS_9FwdParamsE)
        .other          _ZN10layer_norm13ln_fwd_kernelINS_13Kernel_traitsIf6__halffS2_fjLj768ELj1ELj4ELj1ELj16ENS_18Kernel_traits_baseILj768EfS2_fS2_fjLj128EEEEELb1ELb0ELb1ELb0EEEvNS_9FwdParamsE,@"STO_CUDA_ENTRY STV_DEFAULT"
_ZN10layer_norm13ln_fwd_kernelINS_13Kernel_traitsIf6__halffS2_fjLj768ELj1ELj4ELj1ELj16ENS_18Kernel_traits_baseILj768EfS2_fS2_fjLj128EEEEELb1ELb0ELb1ELb0EEEvNS_9FwdParamsE:
.text._ZN10layer_norm13ln_fwd_kernelINS_13Kernel_traitsIf6__halffS2_fjLj768ELj1ELj4ELj1ELj16ENS_18Kernel_traits_baseILj768EfS2_fS2_fjLj128EEEEELb1ELb0ELb1ELb0EEEvNS_9FwdParamsE:
        /* <DEDUP_REMOVED lines=101> */
.L_x_16179:
[----:B------:R-:W-:Y:S05]  /*0650*/  BSYNC B0 ;  /* 0x0000000000007941 */ /* 0x000fea0003800000 */
.L_x_16178:
        /* <DEDUP_REMOVED lines=17> */
.L_x_16181:
[----:B------:R-:W-:Y:S05]  /*0770*/  BSYNC B0 ;  /* 0x0000000000007941 */ /* 0x000fea0003800000 */
.L_x_16180:
        /* <DEDUP_REMOVED lines=16> */
.L_x_16183:
[----:B------:R-:W-:Y:S05]  /*0880*/  BSYNC B0 ;  /* 0x0000000000007941 */ /* 0x000fea0003800000 */
.L_x_16182:
        /* <DEDUP_REMOVED lines=15> */
.L_x_16420:
        /* <DEDUP_REMOVED lines=49> */
.L_x_16190:
[----:B------:R-:W-:Y:S02]  /*0c90*/  IMAD.MOV.U32 R76, RZ, RZ, R10 ;  /* 0x000000ffff4c7224 */ /* 0x000fe400078e000a */
.L_x_16191:
[----:B------:R-:W-:Y:S05]  /*0ca0*/  BSYNC B3 ;  /* 0x0000000000037941 */ /* 0x000fea0003800000 */
.L_x_16189:
        /* <DEDUP_REMOVED lines=16> */
.L_x_16195:
[----:B------:R-:W-:Y:S05]  /*0db0*/  BSYNC B4 ;  /* 0x0000000000047941 */ /* 0x000fea0003800000 */
.L_x_16194:
        /* <DEDUP_REMOVED lines=43> */
.L_x_16193:
[----:B------:R-:W-:Y:S05]  /*1070*/  BSYNC B3 ;  /* 0x0000000000037941 */ /* 0x000fea0003800000 */
.L_x_16192:
        /* <DEDUP_REMOVED lines=10> */
.L_x_16188:
[----:B0-----:R-:W-:Y:S05]  /*1120*/  BSYNC B2 ;  /* 0x0000000000027941 */ /* 0x001fea0003800000 */
.L_x_16187:
        /* <DEDUP_REMOVED lines=18> */
.L_x_16199:
[----:B------:R-:W-:Y:S02]  /*1250*/  IMAD.MOV.U32 R78, RZ, RZ, R10 ;  /* 0x000000ffff4e7224 */ /* 0x000fe400078e000a */
.L_x_16200:
[----:B------:R-:W-:Y:S05]  /*1260*/  BSYNC B3 ;  /* 0x0000000000037941 */ /* 0x000fea0003800000 */
.L_x_16198:
        /* <DEDUP_REMOVED lines=16> */
.L_x_16204:
[----:B------:R-:W-:Y:S05]  /*1370*/  BSYNC B4 ;  /* 0x0000000000047941 */ /* 0x000fea0003800000 */
.L_x_16203:
        /* <DEDUP_REMOVED lines=43> */
.L_x_16202:
[----:B------:R-:W-:Y:S05]  /*1630*/  BSYNC B3 ;  /* 0x0000000000037941 */ /* 0x000fea0003800000 */
.L_x_16201:
        /* <DEDUP_REMOVED lines=10> */
.L_x_16197:
[----:B------:R-:W-:Y:S05]  /*16e0*/  BSYNC B2 ;  /* 0x0000000000027941 */ /* 0x000fea0003800000 */
.L_x_16196:
        /* <DEDUP_REMOVED lines=18> */
.L_x_16208:
[----:B------:R-:W-:Y:S02]  /*1810*/  IMAD.MOV.U32 R78, RZ, RZ, R10 ;  /* 0x000000ffff4e7224 */ /* 0x000fe400078e000a */
.L_x_16209:
[----:B------:R-:W-:Y:S05]  /*1820*/  BSYNC B3 ;  /* 0x0000000000037941 */ /* 0x000fea0003800000 */
.L_x_16207:
        /* <DEDUP_REMOVED lines=16> */
.L_x_16213:
[----:B------:R-:W-:Y:S05]  /*1930*/  BSYNC B4 ;  /* 0x0000000000047941 */ /* 0x000fea0003800000 */
.L_x_16212:
        /* <DEDUP_REMOVED lines=43> */
.L_x_16211:
[----:B------:R-:W-:Y:S05]  /*1bf0*/  BSYNC B3 ;  /* 0x0000000000037941 */ /* 0x000fea0003800000 */
.L_x_16210:
[----:B------:R-:W0:Y:S01]  /*1c00*/  I2F.U32 R9, R78 ;  /* 0x0000004e00097306 */ /* 0x000e220000201000 */
[----:B------:R-:W-:Y:S01]  /*1c10*/  HFMA2.MMA R96, -RZ, RZ, 0.1171875, 0 ;  /* 0x2f800000ff607435 */ /* 0x000fe200000001ff */
[----:B-----5:R-:W-:-:S05]  /*1c20*/  HADD2.F32 R74, -RZ, R65.H0_H0 ;  /* 0x20000041ff4a7230 */ /* 0x020fca0000004100 */
[----:B------:R-:W-:-:S04]  /*1c30*/  FMUL.FTZ R74, R74, c[0x0][0x1ec] ;  /* 0x00007b004a4a7a20 */ /* 0x000fc80000410000 */
[----:B------:R-:W-:Y:S02]  /*1c40*/  FMUL.FTZ R74, R74, c[0x0][0x1e8] ;  /* 0x00007a004a4a7a20 */ /* 0x000fe40000410000 */
[----:B0-----:R-:W-:-:S05]  /*1c50*/  FFMA.FTZ R9, R9, R96, 1.1641532182693481445e-10 ;  /* 0x2f00000009097423 */ /* 0x001fca0000010060 */
[----:B------:R-:W-:-:S04]  /*1c60*/  FSETP.GTU.FTZ.AND P5, PT, R9, c[0x0][0x1e4], PT ;  /* 0x0000790009007a0b */ /* 0x000fc80003fbc000 */
[----:B------:R-:W-:Y:S02]  /*1c70*/  FSEL R74, R74, RZ, !P5 ;  /* 0x000000ff4a4a7208 */ /* 0x000fe40006800000 */
[----:B------:R-:W-:-:S03]  /*1c80*/  SEL R102, RZ, 0x1, P5 ;  /* 0x00000001ff667807 */ /* 0x000fc60002800000 */
[----:B------:R-:W-:Y:S02]  /*1c90*/  @P3 FADD.FTZ R74, R62, R74 ;  /* 0x0000004a3e4a3221 */ /* 0x000fe40000010000 */
.L_x_16206:
[----:B------:R-:W-:Y:S05]  /*1ca0*/  BSYNC B2 ;  /* 0x0000000000027941 */ /* 0x000fea0003800000 */
.L_x_16205:
        /* <DEDUP_REMOVED lines=18> */
.L_x_16217:
[----:B------:R-:W-:Y:S02]  /*1dd0*/  IMAD.MOV.U32 R96, RZ, RZ, R10 ;  /* 0x000000ffff607224 */ /* 0x000fe400078e000a */
.L_x_16218:
[----:B------:R-:W-:Y:S05]  /*1de0*/  BSYNC B3 ;  /* 0x0000000000037941 */ /* 0x000fea0003800000 */
.L_x_16216:
        /* <DEDUP_REMOVED lines=16> */
.L_x_16222:
[----:B------:R-:W-:Y:S05]  /*1ef0*/  BSYNC B4 ;  /* 0x0000000000047941 */ /* 0x000fea0003800000 */
.L_x_16221:
        /* <DEDUP_REMOVED lines=43> */
.L_x_16220:
[----:B------:R-:W-:Y:S05]  /*21b0*/  BSYNC B3 ;  /* 0x0000000000037941 */ /* 0x000fea0003800000 */
.L_x_16219:
        /* <DEDUP_REMOVED lines=10> */
.L_x_16215:
[----:B------:R-:W-:Y:S05]  /*2260*/  BSYNC B2 ;  /* 0x0000000000027941 */ /* 0x000fea0003800000 */
.L_x_16214:
        /* <DEDUP_REMOVED lines=18> */
.L_x_16226:
[----:B------:R-:W-:Y:S02]  /*2390*/  MOV R96, R10 ;  /* 0x0000000a00607202 */ /* 0x000fe40000000f00 */
.L_x_16227:
[----:B------:R-:W-:Y:S05]  /*23a0*/  BSYNC B3 ;  /* 0x0000000000037941 */ /* 0x000fea0003800000 */
.L_x_16225:
        /* <DEDUP_REMOVED lines=16> */
.L_x_16231:
[----:B------:R-:W-:Y:S05]  /*24b0*/  BSYNC B4 ;  /* 0x0000000000047941 */ /* 0x000fea0003800000 */
.L_x_16230:
        /* <DEDUP_REMOVED lines=43> */
.L_x_16229:
[----:B------:R-:W-:Y:S05]  /*2770*/  BSYNC B3 ;  /* 0x0000000000037941 */ /* 0x000fea0003800000 */
.L_x_16228:
        /* <DEDUP_REMOVED lines=10> */
.L_x_16224:
[----:B------:R-:W-:Y:S05]  /*2820*/  BSYNC B2 ;  /* 0x0000000000027941 */ /* 0x000fea0003800000 */
.L_x_16223:
        /* <DEDUP_REMOVED lines=18> */
.L_x_16235:
[----:B------:R-:W-:Y:S02]  /*2950*/  IMAD.MOV.U32 R98, RZ, RZ, R10 ;  /* 0x000000ffff627224 */ /* 0x000fe400078e000a */
.L_x_16236:
[----:B------:R-:W-:Y:S05]  /*2960*/  BSYNC B3 ;  /* 0x0000000000037941 */ /* 0x000fea0003800000 */
.L_x_16234:
        /* <DEDUP_REMOVED lines=16> */
.L_x_16240:
[----:B------:R-:W-:Y:S05]  /*2a70*/  BSYNC B4 ;  /* 0x0000000000047941 */ /* 0x000fea0003800000 */
.L_x_16239:
        /* <DEDUP_REMOVED lines=43> */
.L_x_16238:
[----:B------:R-:W-:Y:S05]  /*2d30*/  BSYNC B3 ;  /* 0x0000000000037941 */ /* 0x000fea0003800000 */
.L_x_16237:
        /* <DEDUP_REMOVED lines=10> */
.L_x_16233:
[----:B------:R-:W-:Y:S05]  /*2de0*/  BSYNC B2 ;  /* 0x0000000000027941 */ /* 0x000fea0003800000 */
.L_x_16232:
        /* <DEDUP_REMOVED lines=18> */
.L_x_16244:
[----:B------:R-:W-:Y:S02]  /*2f10*/  IMAD.MOV.U32 R98, RZ, RZ, R10 ;  /* 0x000000ffff627224 */ /* 0x000fe400078e000a */
.L_x_16245:
[----:B------:R-:W-:Y:S05]  /*2f20*/  BSYNC B3 ;  /* 0x0000000000037941 */ /* 0x000fea0003800000 */
.L_x_16243:
        /* <DEDUP_REMOVED lines=16> */
.L_x_16249:
[----:B------:R-:W-:Y:S05]  /*3030*/  BSYNC B4 ;  /* 0x0000000000047941 */ /* 0x000fea0003800000 */
.L_x_16248:
        /* <DEDUP_REMOVED lines=43> */
.L_x_16247:
[----:B------:R-:W-:Y:S05]  /*32f0*/  BSYNC B3 ;  /* 0x0000000000037941 */ /* 0x000fea0003800000 */
.L_x_16246:
[----:B------:R-:W0:Y:S01]  /*3300*/  I2F.U32 R9, R98 ;  /* 0x0000006200097306 */ /* 0x000e220000201000 */
[----:B------:R-:W-:Y:S01]  /*3310*/  HFMA2.MMA R106, -RZ, RZ, 0.1171875, 0 ;  /* 0x2f800000ff6a7435 */ /* 0x000fe200000001ff */
[----:B------:R-:W-:-:S05]  /*3320*/  HADD2.F32 R78, -RZ, R67.H0_H0 ;  /* 0x20000043ff4e7230 */ /* 0x000fca0000004100 */
[----:B------:R-:W-:-:S04]  /*3330*/  FMUL.FTZ R78, R78, c[0x0][0x1ec] ;  /* 0x00007b004e4e7a20 */ /* 0x000fc80000410000 */
[----:B------:R-:W-:Y:S02]  /*3340*/  FMUL.FTZ R78, R78, c[0x0][0x1e8] ;  /* 0x00007a004e4e7a20 */ /* 0x000fe40000410000 */
[----:B0-----:R-:W-:-:S05]  /*3350*/  FFMA.FTZ R9, R9, R106, 1.1641532182693481445e-10 ;  /* 0x2f00000009097423 */ /* 0x001fca000001006a */
[----:B------:R-:W-:-:S04]  /*3360*/  FSETP.GTU.FTZ.AND P5, PT, R9, c[0x0][0x1e4], PT ;  /* 0x0000790009007a0b */ /* 0x000fc80003fbc000 */
[----:B------:R-:W-:Y:S02]  /*3370*/  FSEL R78, R78, RZ, !P5 ;  /* 0x000000ff4e4e7208 */ /* 0x000fe40006800000 */
[----:B------:R-:W-:-:S03]  /*3380*/  SEL R108, RZ, 0x1, P5 ;  /* 0x00000001ff6c7807 */ /* 0x000fc60002800000 */
[----:B------:R-:W-:Y:S02]  /*3390*/  @P3 FADD.FTZ R78, R70, R78 ;  /* 0x0000004e464e3221 */ /* 0x000fe40000010000 */
.L_x_16242:
[----:B------:R-:W-:Y:S05]  /*33a0*/  BSYNC B2 ;  /* 0x0000000000027941 */ /* 0x000fea0003800000 */
.L_x_16241:
        /* <DEDUP_REMOVED lines=18> */
.L_x_16253:
[----:B------:R-:W-:Y:S02]  /*34d0*/  IMAD.MOV.U32 R106, RZ, RZ, R10 ;  /* 0x000000ffff6a7224 */ /* 0x000fe400078e000a */
.L_x_16254:
[----:B------:R-:W-:Y:S05]  /*34e0*/  BSYNC B3 ;  /* 0x0000000000037941 */ /* 0x000fea0003800000 */
.L_x_16252:
        /* <DEDUP_REMOVED lines=16> */
.L_x_16258:
[----:B------:R-:W-:Y:S05]  /*35f0*/  BSYNC B4 ;  /* 0x0000000000047941 */ /* 0x000fea0003800000 */
.L_x_16257:
        /* <DEDUP_REMOVED lines=43> */
.L_x_16256:
[----:B------:R-:W-:Y:S05]  /*38b0*/  BSYNC B3 ;  /* 0x0000000000037941 */ /* 0x000fea0003800000 */
.L_x_16255:
        /* <DEDUP_REMOVED lines=10> */
.L_x_16251:
[----:B------:R-:W-:Y:S05]  /*3960*/  BSYNC B2 ;  /* 0x0000000000027941 */ /* 0x000fea0003800000 */
.L_x_16250:
        /* <DEDUP_REMOVED lines=26> */
.L_x_16260:
[----:B------:R-:W-:Y:S05]  /*3b10*/  BSYNC B2 ;  /* 0x0000000000027941 */ /* 0x000fea0003800000 */
.L_x_16259:
[----:B------:R-:W-:Y:S02]  /*3b20*/  IADD3 R115, R115, 0x20, RZ ;  /* 0x0000002073737810 */ /* 0x000fe40007ffe0ff */
[----:B------:R-:W-:Y:S02]  /*3b30*/  IADD3 R114, R114, 0x20, RZ ;  /* 0x0000002072727810 */ /* 0x000fe40007ffe0ff */
.L_x_16186:
[----:B-1----:R-:W-:Y:S05]  /*3b40*/  BSYNC B1 ;  /* 0x0000000000017941 */ /* 0x002fea0003800000 */
.L_x_16185:
[----:B------:R-:W-:Y:S01]  /*3b50*/  ISETP.NE.AND P3, PT, R110, RZ, PT ;  /* 0x000000ff6e00720c */ /* 0x000fe20003f65270 */
[----:B------:R-:W-:-:S12]  /*3b60*/  BSSY B1, `(.L_x_16261) ;  /* 0x0000309000017945 */ /* 0x000fd80003800000 */
        /* <DEDUP_REMOVED lines=29> */
.L_x_16266:
[----:B------:R-:W-:Y:S02]  /*3d40*/  IMAD.MOV.U32 R84, RZ, RZ, R10 ;  /* 0x000000ffff547224 */ /* 0x000fe400078e000a */
.L_x_16267:
[----:B------:R-:W-:Y:S05]  /*3d50*/  BSYNC B3 ;  /* 0x0000000000037941 */ /* 0x000fea0003800000 */
.L_x_16265:
        /* <DEDUP_REMOVED lines=16> */
.L_x_16271:
[----:B------:R-:W-:Y:S05]  /*3e60*/  BSYNC B4 ;  /* 0x0000000000047941 */ /* 0x000fea0003800000 */
.L_x_16270:
        /* <DEDUP_REMOVED lines=43> */
.L_x_16269:
[----:B------:R-:W-:Y:S05]  /*4120*/  BSYNC B3 ;  /* 0x0000000000037941 */ /* 0x000fea0003800000 */
.L_x_16268:
[----:B------:R-:W1:Y:S01]  /*4130*/  I2F.U32 R9, R84 ;  /* 0x0000005400097306 */ /* 0x000e620000201000 */
[----:B-----5:R-:W-:Y:S01]  /*4140*/  HADD2.F32 R81, -RZ, R64.H0_H0 ;  /* 0x20000040ff517230 */ /* 0x020fe20000004100 */
        /* <DEDUP_REMOVED lines=8> */
.L_x_16264:
[----:B-1----:R-:W-:Y:S05]  /*41d0*/  BSYNC B2 ;  /* 0x0000000000027941 */ /* 0x002fea0003800000 */
.L_x_16263:
        /* <DEDUP_REMOVED lines=18> */
.L_x_16275:
[----:B------:R-:W-:Y:S02]  /*4300*/  MOV R86, R10 ;  /* 0x0000000a00567202 */ /* 0x000fe40000000f00 */
.L_x_16276:
[----:B------:R-:W-:Y:S05]  /*4310*/  BSYNC B3 ;  /* 0x0000000000037941 */ /* 0x000fea0003800000 */
.L_x_16274:
        /* <DEDUP_REMOVED lines=16> */
.L_x_16280:
[----:B------:R-:W-:Y:S05]  /*4420*/  BSYNC B4 ;  /* 0x0000000000047941 */ /* 0x000fea0003800000 */
.L_x_16279:
        /* <DEDUP_REMOVED lines=43> */
.L_x_16278:
[----:B------:R-:W-:Y:S05]  /*46e0*/  BSYNC B3 ;  /* 0x0000000000037941 */ /* 0x000fea0003800000 */
.L_x_16277:
        /* <DEDUP_REMOVED lines=10> */
.L_x_16273:
[----:B------:R-:W-:Y:S05]  /*4790*/  BSYNC B2 ;  /* 0x0000000000027941 */ /* 0x000fea0003800000 */
.L_x_16272:
        /* <DEDUP_REMOVED lines=18> */
.L_x_16284:
[----:B------:R-:W-:Y:S02]  /*48c0*/  IMAD.MOV.U32 R86, RZ, RZ, R10 ;  /* 0x000000ffff567224 */ /* 0x000fe400078e000a */
.L_x_16285:
[----:B------:R-:W-:Y:S05]  /*48d0*/  BSYNC B3 ;  /* 0x0000000000037941 */ /* 0x000fea0003800000 */
.L_x_16283:
        /* <DEDUP_REMOVED lines=16> */
.L_x_16289:
[----:B------:R-:W-:Y:S05]  /*49e0*/  BSYNC B4 ;  /* 0x0000000000047941 */ /* 0x000fea0003800000 */
.L_x_16288:
        /* <DEDUP_REMOVED lines=43> */
.L_x_16287:
[----:B------:R-:W-:Y:S05]  /*4ca0*/  BSYNC B3 ;  /* 0x0000000000037941 */ /* 0x000fea0003800000 */
.L_x_16286:
        /* <DEDUP_REMOVED lines=10> */
.L_x_16282:
[----:B------:R-:W-:Y:S05]  /*4d50*/  BSYNC B2 ;  /* 0x0000000000027941 */ /* 0x000fea0003800000 */
.L_x_16281:
        /* <DEDUP_REMOVED lines=18> */
.L_x_16293:
[----:B0-----:R-:W-:Y:S02]  /*4e80*/  IMAD.MOV.U32 R96, RZ, RZ, R10 ;  /* 0x000000ffff607224 */ /* 0x001fe400078e000a */
.L_x_16294:
[----:B------:R-:W-:Y:S05]  /*4e90*/  BSYNC B3 ;  /* 0x0000000000037941 */ /* 0x000fea0003800000 */
.L_x_16292:
        /* <DEDUP_REMOVED lines=16> */
.L_x_16298:
[----:B------:R-:W-:Y:S05]  /*4fa0*/  BSYNC B4 ;  /* 0x0000000000047941 */ /* 0x000fea0003800000 */
.L_x_16297:
        /* <DEDUP_REMOVED lines=43> */
.L_x_16296:
[----:B------:R-:W-:Y:S05]  /*5260*/  BSYNC B3 ;  /* 0x0000000000037941 */ /* 0x000fea0003800000 */
.L_x_16295:
        /* <DEDUP_REMOVED lines=10> */
.L_x_16291:
[----:B------:R-:W-:Y:S05]  /*5310*/  BSYNC B2 ;  /* 0x0000000000027941 */ /* 0x000fea0003800000 */
.L_x_16290:
        /* <DEDUP_REMOVED lines=18> */
.L_x_16302:
[----:B0-----:R-:W-:Y:S02]  /*5440*/  IMAD.MOV.U32 R96, RZ, RZ, R10 ;  /* 0x000000ffff607224 */ /* 0x001fe400078e000a */
.L_x_16303:
[----:B------:R-:W-:Y:S05]  /*5450*/  BSYNC B3 ;  /* 0x0000000000037941 */ /* 0x000fea0003800000 */
.L_x_16301:
        /* <DEDUP_REMOVED lines=16> */
.L_x_16307:
[----:B------:R-:W-:Y:S05]  /*5560*/  BSYNC B4 ;  /* 0x0000000000047941 */ /* 0x000fea0003800000 */
.L_x_16306:
        /* <DEDUP_REMOVED lines=43> */
.L_x_16305:
[----:B------:R-:W-:Y:S05]  /*5820*/  BSYNC B3 ;  /* 0x0000000000037941 */ /* 0x000fea0003800000 */
.L_x_16304:
        /* <DEDUP_REMOVED lines=10> */
.L_x_16300:
[----:B------:R-:W-:Y:S05]  /*58d0*/  BSYNC B2 ;  /* 0x0000000000027941 */ /* 0x000fea0003800000 */
.L_x_16299:
        /* <DEDUP_REMOVED lines=18> */
.L_x_16311:
[----:B0-----:R-:W-:Y:S02]  /*5a00*/  MOV R98, R10 ;  /* 0x0000000a00627202 */ /* 0x001fe40000000f00 */
.L_x_16312:
[----:B------:R-:W-:Y:S05]  /*5a10*/  BSYNC B3 ;  /* 0x0000000000037941 */ /* 0x000fea0003800000 */
.L_x_16310:
        /* <DEDUP_REMOVED lines=16> */
.L_x_16316:
[----:B------:R-:W-:Y:S05]  /*5b20*/  BSYNC B4 ;  /* 0x0000000000047941 */ /* 0x000fea0003800000 */
.L_x_16315:
        /* <DEDUP_REMOVED lines=43> */
.L_x_16314:
[----:B------:R-:W-:Y:S05]  /*5de0*/  BSYNC B3 ;  /* 0x0000000000037941 */ /* 0x000fea0003800000 */
.L_x_16313:
        /* <DEDUP_REMOVED lines=10> */
.L_x_16309:
[----:B------:R-:W-:Y:S05]  /*5e90*/  BSYNC B2 ;  /* 0x0000000000027941 */ /* 0x000fea0003800000 */
.L_x_16308:
        /* <DEDUP_REMOVED lines=18> */
.L_x_16320:
[----:B------:R-:W-:Y:S02]  /*5fc0*/  IMAD.MOV.U32 R98, RZ, RZ, R10 ;  /* 0x000000ffff627224 */ /* 0x000fe400078e000a */
.L_x_16321:
[----:B------:R-:W-:Y:S05]  /*5fd0*/  BSYNC B3 ;  /* 0x0000000000037941 */ /* 0x000fea0003800000 */
.L_x_16319:
        /* <DEDUP_REMOVED lines=16> */
.L_x_16325:
[----:B------:R-:W-:Y:S05]  /*60e0*/  BSYNC B4 ;  /* 0x0000000000047941 */ /* 0x000fea0003800000 */
.L_x_16324:
        /* <DEDUP_REMOVED lines=43> */
.L_x_16323:
[----:B------:R-:W-:Y:S05]  /*63a0*/  BSYNC B3 ;  /* 0x0000000000037941 */ /* 0x000fea0003800000 */
.L_x_16322:
        /* <DEDUP_REMOVED lines=10> */
.L_x_16318:
[----:B------:R-:W-:Y:S05]  /*6450*/  BSYNC B2 ;  /* 0x0000000000027941 */ /* 0x000fea0003800000 */
.L_x_16317:
        /* <DEDUP_REMOVED lines=18> */
.L_x_16329:
[----:B------:R-:W-:Y:S02]  /*6580*/  IMAD.MOV.U32 R106, RZ, RZ, R10 ;  /* 0x000000ffff6a7224 */ /* 0x000fe400078e000a */
.L_x_16330:
[----:B------:R-:W-:Y:S05]  /*6590*/  BSYNC B3 ;  /* 0x0000000000037941 */ /* 0x000fea0003800000 */
.L_x_16328:
        /* <DEDUP_REMOVED lines=16> */
.L_x_16334:
[----:B------:R-:W-:Y:S05]  /*66a0*/  BSYNC B4 ;  /* 0x0000000000047941 */ /* 0x000fea0003800000 */
.L_x_16333:
        /* <DEDUP_REMOVED lines=43> */
.L_x_16332:
[----:B------:R-:W-:Y:S05]  /*6960*/  BSYNC B3 ;  /* 0x0000000000037941 */ /* 0x000fea0003800000 */
.L_x_16331:
[----:B------:R-:W0:Y:S01]  /*6970*/  I2F.U32 R87, R106 ;  /* 0x0000006a00577306 */ /* 0x000e220000201000 */
[----:B------:R-:W-:Y:S01]  /*6980*/  HFMA2.MMA R96, -RZ, RZ, 0.1171875, 0 ;  /* 0x2f800000ff607435 */ /* 0x000fe200000001ff */
[----:B------:R-:W-:-:S05]  /*6990*/  HADD2.F32 R97, -RZ, R67.H1_H1 ;  /* 0x30000043ff617230 */ /* 0x000fca0000004100 */
[----:B------:R-:W-:-:S04]  /*69a0*/  FMUL.FTZ R97, R97, c[0x0][0x1ec] ;  /* 0x00007b0061617a20 */ /* 0x000fc80000410000 */
[----:B------:R-:W-:Y:S02]  /*69b0*/  FMUL.FTZ R97, R97, c[0x0][0x1e8] ;  /* 0x00007a0061617a20 */ /* 0x000fe40000410000 */
[----:B0-----:R-:W-:-:S05]  /*69c0*/  FFMA.FTZ R87, R87, R96, 1.1641532182693481445e-10 ;  /* 0x2f00000057577423 */ /* 0x001fca0000010060 */
[----:B------:R-:W-:-:S04]  /*69d0*/  FSETP.GTU.FTZ.AND P4, PT, R87, c[0x0][0x1e4], PT ;  /* 0x0000790057007a0b */ /* 0x000fc80003f9c000 */
[----:B------:R-:W-:Y:S02]  /*69e0*/  FSEL R87, R97, RZ, !P4 ;  /* 0x000000ff61577208 */ /* 0x000fe40006000000 */
[----:B------:R-:W-:-:S03]  /*69f0*/  SEL R109, RZ, 0x1, P4 ;  /* 0x00000001ff6d7807 */ /* 0x000fc60002000000 */
[----:B------:R-:W-:Y:S02]  /*6a00*/  @P3 FADD.FTZ R87, R71, R87 ;  /* 0x0000005747573221 */ /* 0x000fe40000010000 */
.L_x_16327:
[----:B------:R-:W-:Y:S05]  /*6a10*/  BSYNC B2 ;  /* 0x0000000000027941 */ /* 0x000fea0003800000 */
.L_x_16326:
        /* <DEDUP_REMOVED lines=26> */
.L_x_16336:
[----:B------:R-:W-:Y:S05]  /*6bc0*/  BSYNC B2 ;  /* 0x0000000000027941 */ /* 0x000fea0003800000 */
.L_x_16335:
[----:B------:R-:W-:Y:S02]  /*6bd0*/  IADD3 R115, R115, 0x20, RZ ;  /* 0x0000002073737810 */ /* 0x000fe40007ffe0ff */
[----:B------:R-:W-:Y:S02]  /*6be0*/  IADD3 R114, R114, 0x20, RZ ;  /* 0x0000002072727810 */ /* 0x000fe40007ffe0ff */
.L_x_16262:
[----:B------:R-:W-:Y:S05]  /*6bf0*/  BSYNC B1 ;  /* 0x0000000000017941 */ /* 0x000fea0003800000 */
.L_x_16261:
[----:B------:R-:W-:Y:S01]  /*6c00*/  BSSY B1, `(.L_x_16337) ;  /* 0x0000306000017945 */ /* 0x000fe20003800000 */
[----:B------:R-:W-:Y:S05]  /*6c10*/  @!P1 BRA `(.L_x_16338) ;  /* 0x0000304000009947 */ /* 0x000fea0003800000 */
[----:B------:R-:W-:Y:S01]  /*6c20*/  ISETP.NE.U32.AND P3, PT, RZ, c[0x0][0x180], PT ;  /* 0x00006000ff007a0c */ /* 0x000fe20003f65070 */
        /* <DEDUP_REMOVED lines=27> */
.L_x_16342:
[----:B------:R-:W-:Y:S02]  /*6de0*/  IMAD.MOV.U32 R94, RZ, RZ, R10 ;  /* 0x000000ffff5e7224 */ /* 0x000fe400078e000a */
.L_x_16343:
[----:B------:R-:W-:Y:S05]  /*6df0*/  BSYNC B3 ;  /* 0x0000000000037941 */ /* 0x000fea0003800000 */
.L_x_16341:
        /* <DEDUP_REMOVED lines=16> */
.L_x_16347:
[----:B------:R-:W-:Y:S05]  /*6f00*/  BSYNC B4 ;  /* 0x0000000000047941 */ /* 0x000fea0003800000 */
.L_x_16346:
        /* <DEDUP_REMOVED lines=44> */
.L_x_16345:
[----:B------:R-:W-:Y:S05]  /*71d0*/  BSYNC B3 ;  /* 0x0000000000037941 */ /* 0x000fea0003800000 */
.L_x_16344:
        /* <DEDUP_REMOVED lines=10> */
.L_x_16340:
[----:B-1----:R-:W-:Y:S05]  /*7280*/  BSYNC B2 ;  /* 0x0000000000027941 */ /* 0x002fea0003800000 */
.L_x_16339:
        /* <DEDUP_REMOVED lines=18> */
.L_x_16351:
[----:B------:R-:W-:Y:S02]  /*73b0*/  IMAD.MOV.U32 R94, RZ, RZ, R10 ;  /* 0x000000ffff5e7224 */ /* 0x000fe400078e000a */
.L_x_16352:
[----:B------:R-:W-:Y:S05]  /*73c0*/  BSYNC B3 ;  /* 0x0000000000037941 */ /* 0x000fea0003800000 */
.L_x_16350:
        /* <DEDUP_REMOVED lines=16> */
.L_x_16356:
[----:B------:R-:W-:Y:S05]  /*74d0*/  BSYNC B4 ;  /* 0x0000000000047941 */ /* 0x000fea0003800000 */
.L_x_16355:
        /* <DEDUP_REMOVED lines=43> */
.L_x_16354:
[----:B------:R-:W-:Y:S05]  /*7790*/  BSYNC B3 ;  /* 0x0000000000037941 */ /* 0x000fea0003800000 */
.L_x_16353:
[----:B------:R-:W1:Y:S01]  /*77a0*/  I2F.U32 R89, R94 ;  /* 0x0000005e00597306 */ /* 0x000e620000201000 */
[----:B------:R-:W-:Y:S01]  /*77b0*/  HFMA2.MMA R90, -RZ, RZ, 0.1171875, 0 ;  /* 0x2f800000ff5a7435 */ /* 0x000fe200000001ff */
[----:B-----5:R-:W-:-:S05]  /*77c0*/  HADD2.F32 R91, -RZ, R64.H1_H1 ;  /* 0x30000040ff5b7230 */ /* 0x020fca0000004100 */
[----:B------:R-:W-:-:S04]  /*77d0*/  FMUL.FTZ R91, R91, c[0x0][0x1ec] ;  /* 0x00007b005b5b7a20 */ /* 0x000fc80000410000 */
[----:B------:R-:W-:Y:S02]  /*77e0*/  FMUL.FTZ R91, R91, c[0x0][0x1e8] ;  /* 0x00007a005b5b7a20 */ /* 0x000fe40000410000 */
[----:B-1----:R-:W-:-:S05]  /*77f0*/  FFMA.FTZ R89, R89, R90, 1.1641532182693481445e-10 ;  /* 0x2f00000059597423 */ /* 0x002fca000001005a */
[----:B------:R-:W-:-:S04]  /*7800*/  FSETP.GTU.FTZ.AND P5, PT, R89, c[0x0][0x1e4], PT ;  /* 0x0000790059007a0b */ /* 0x000fc80003fbc000 */
[----:B------:R-:W-:Y:S02]  /*7810*/  FSEL R89, R91, RZ, !P5 ;  /* 0x000000ff5b597208 */ /* 0x000fe40006800000 */
[----:B------:R-:W-:-:S03]  /*7820*/  SEL R101, RZ, 0x1, P5 ;  /* 0x00000001ff657807 */ /* 0x000fc60002800000 */
[----:B------:R-:W-:Y:S02]  /*7830*/  @P3 FADD.FTZ R89, R61, R89 ;  /* 0x000000593d593221 */ /* 0x000fe40000010000 */
.L_x_16349:
[----:B------:R-:W-:Y:S05]  /*7840*/  BSYNC B2 ;  /* 0x0000000000027941 */ /* 0x000fea0003800000 */
.L_x_16348:
        /* <DEDUP_REMOVED lines=18> */
.L_x_16360:
[----:B------:R-:W-:Y:S02]  /*7970*/  IMAD.MOV.U32 R94, RZ, RZ, R10 ;  /* 0x000000ffff5e7224 */ /* 0x000fe400078e000a */
.L_x_16361:
[----:B------:R-:W-:Y:S05]  /*7980*/  BSYNC B3 ;  /* 0x0000000000037941 */ /* 0x000fea0003800000 */
.L_x_16359:
        /* <DEDUP_REMOVED lines=16> */
.L_x_16365:
[----:B------:R-:W-:Y:S05]  /*7a90*/  BSYNC B4 ;  /* 0x0000000000047941 */ /* 0x000fea0003800000 */
.L_x_16364:
        /* <DEDUP_REMOVED lines=43> */
.L_x_16363:
[----:B------:R-:W-:Y:S05]  /*7d50*/  BSYNC B3 ;  /* 0x0000000000037941 */ /* 0x000fea0003800000 */
.L_x_16362:
        /* <DEDUP_REMOVED lines=10> */
.L_x_16358:
[----:B------:R-:W-:Y:S05]  /*7e00*/  BSYNC B2 ;  /* 0x0000000000027941 */ /* 0x000fea0003800000 */
.L_x_16357:
        /* <DEDUP_REMOVED lines=18> */
.L_x_16369:
[----:B0-----:R-:W-:Y:S02]  /*7f30*/  MOV R96, R10 ;  /* 0x0000000a00607202 */ /* 0x001fe40000000f00 */
.L_x_16370:
[----:B------:R-:W-:Y:S05]  /*7f40*/  BSYNC B3 ;  /* 0x0000000000037941 */ /* 0x000fea0003800000 */
.L_x_16368:
        /* <DEDUP_REMOVED lines=16> */
.L_x_16374:
[----:B------:R-:W-:Y:S05]  /*8050*/  BSYNC B4 ;  /* 0x0000000000047941 */ /* 0x000fea0003800000 */
.L_x_16373:
        /* <DEDUP_REMOVED lines=43> */
.L_x_16372:
[----:B------:R-:W-:Y:S05]  /*8310*/  BSYNC B3 ;  /* 0x0000000000037941 */ /* 0x000fea0003800000 */
.L_x_16371:
        /* <DEDUP_REMOVED lines=10> */
.L_x_16367:
[----:B------:R-:W-:Y:S05]  /*83c0*/  BSYNC B2 ;  /* 0x0000000000027941 */ /* 0x000fea0003800000 */
.L_x_16366:
        /* <DEDUP_REMOVED lines=18> */
.L_x_16378:
[----:B0-----:R-:W-:Y:S02]  /*84f0*/  IMAD.MOV.U32 R96, RZ, RZ, R10 ;  /* 0x000000ffff607224 */ /* 0x001fe400078e000a */
.L_x_16379:
[----:B------:R-:W-:Y:S05]  /*8500*/  BSYNC B3 ;  /* 0x0000000000037941 */ /* 0x000fea0003800000 */
.L_x_16377:
        /* <DEDUP_REMOVED lines=16> */
.L_x_16383:
[----:B------:R-:W-:Y:S05]  /*8610*/  BSYNC B4 ;  /* 0x0000000000047941 */ /* 0x000fea0003800000 */
.L_x_16382:
        /* <DEDUP_REMOVED lines=43> */
.L_x_16381:
[----:B------:R-:W-:Y:S05]  /*88d0*/  BSYNC B3 ;  /* 0x0000000000037941 */ /* 0x000fea0003800000 */
.L_x_16380:
        /* <DEDUP_REMOVED lines=10> */
.L_x_16376:
[----:B------:R-:W-:Y:S05]  /*8980*/  BSYNC B2 ;  /* 0x0000000000027941 */ /* 0x000fea0003800000 */
.L_x_16375:
        /* <DEDUP_REMOVED lines=18> */
.L_x_16387:
[----:B0-----:R-:W-:Y:S02]  /*8ab0*/  IMAD.MOV.U32 R98, RZ, RZ, R10 ;  /* 0x000000ffff627224 */ /* 0x001fe400078e000a */
.L_x_16388:
[----:B------:R-:W-:Y:S05]  /*8ac0*/  BSYNC B3 ;  /* 0x0000000000037941 */ /* 0x000fea0003800000 */
.L_x_16386:
        /* <DEDUP_REMOVED lines=16> */
.L_x_16392:
[----:B------:R-:W-:Y:S05]  /*8bd0*/  BSYNC B4 ;  /* 0x0000000000047941 */ /* 0x000fea0003800000 */
.L_x_16391:
        /* <DEDUP_REMOVED lines=43> */
.L_x_16390:
[----:B------:R-:W-:Y:S05]  /*8e90*/  BSYNC B3 ;  /* 0x0000000000037941 */ /* 0x000fea0003800000 */
.L_x_16389:
        /* <DEDUP_REMOVED lines=10> */
.L_x_16385:
[----:B------:R-:W-:Y:S05]  /*8f40*/  BSYNC B2 ;  /* 0x0000000000027941 */ /* 0x000fea0003800000 */
.L_x_16384:
        /* <DEDUP_REMOVED lines=18> */
.L_x_16396:
[----:B------:R-:W-:Y:S02]  /*9070*/  IMAD.MOV.U32 R98, RZ, RZ, R10 ;  /* 0x000000ffff627224 */ /* 0x000fe400078e000a */
.L_x_16397:
[----:B------:R-:W-:Y:S05]  /*9080*/  BSYNC B3 ;  /* 0x0000000000037941 */ /* 0x000fea0003800000 */
.L_x_16395:
        /* <DEDUP_REMOVED lines=16> */
.L_x_16401:
[----:B------:R-:W-:Y:S05]  /*9190*/  BSYNC B4 ;  /* 0x0000000000047941 */ /* 0x000fea0003800000 */
.L_x_16400:
        /* <DEDUP_REMOVED lines=43> */
.L_x_16399:
[----:B------:R-:W-:Y:S05]  /*9450*/  BSYNC B3 ;  /* 0x0000000000037941 */ /* 0x000fea0003800000 */
.L_x_16398:
        /* <DEDUP_REMOVED lines=10> */
.L_x_16394:
[----:B------:R-:W-:Y:S05]  /*9500*/  BSYNC B2 ;  /* 0x0000000000027941 */ /* 0x000fea0003800000 */
.L_x_16393:
        /* <DEDUP_REMOVED lines=18> */
.L_x_16405:
[----:B------:R-:W-:Y:S02]  /*9630*/  MOV R106, R10 ;  /* 0x0000000a006a7202 */ /* 0x000fe40000000f00 */
.L_x_16406:
[----:B------:R-:W-:Y:S05]  /*9640*/  BSYNC B3 ;  /* 0x0000000000037941 */ /* 0x000fea0003800000 */
.L_x_16404:
        /* <DEDUP_REMOVED lines=16> */
.L_x_16410:
[----:B------:R-:W-:Y:S05]  /*9750*/  BSYNC B4 ;  /* 0x0000000000047941 */ /* 0x000fea0003800000 */
.L_x_16409:
        /* <DEDUP_REMOVED lines=43> */
.L_x_16408:
[----:B------:R-:W-:Y:S05]  /*9a10*/  BSYNC B3 ;  /* 0x0000000000037941 */ /* 0x000fea0003800000 */
.L_x_16407:
        /* <DEDUP_REMOVED lines=10> */
.L_x_16403:
[----:B------:R-:W-:Y:S05]  /*9ac0*/  BSYNC B2 ;  /* 0x0000000000027941 */ /* 0x000fea0003800000 */
.L_x_16402:
        /* <DEDUP_REMOVED lines=25> */
.L_x_16338:
[----:B------:R-:W-:Y:S05]  /*9c60*/  BSYNC B1 ;  /* 0x0000000000017941 */ /* 0x000fea0003800000 */
.L_x_16337:
        /* <DEDUP_REMOVED lines=30> */
.L_x_16421:
        /* <DEDUP_REMOVED lines=69> */
.L_x_16422:
        /* <DEDUP_REMOVED lines=58> */
.L_x_16416:
[----:B------:R-:W-:Y:S05]  /*a640*/  BSYNC B2 ;  /* 0x0000000000027941 */ /* 0x000fea0003800000 */
.L_x_16415:
        /* <DEDUP_REMOVED lines=35> */
.L_x_16418:
[----:B------:R-:W-:Y:S05]  /*a880*/  BSYNC B2 ;  /* 0x0000000000027941 */ /* 0x000fea0003800000 */
.L_x_16417:
        /* <DEDUP_REMOVED lines=32> */
.L_x_16414:
[----:B--2---:R-:W-:Y:S05]  /*aa90*/  BSYNC B1 ;  /* 0x0000000000017941 */ /* 0x004fea0003800000 */
.L_x_16413:
[----:B0-----:R-:W-:-:S04]  /*aaa0*/  IMAD.MOV.U32 R96, RZ, RZ, c[0x0][0x160] ;  /* 0x00005800ff607624 */ /* 0x001fc800078e00ff */
[----:B------:R-:W-:-:S05]  /*aab0*/  IMAD R5, R96, 0x4, R5 ;  /* 0x0000000460057824 */ /* 0x000fca00078e0205 */
[----:B------:R-:W-:-:S13]  /*aac0*/  ISETP.GE.AND P2, PT, R5, c[0x0][0x164], PT ;  /* 0x0000590005007a0c */ /* 0x000fda0003f46270 */
[----:B------:R-:W-:Y:S01]  /*aad0*/  @P2 CALL.REL.NOINC `(.L_x_16419) ;  /* 0x0000001000002944 */ /* 0x000fe20003c00000 */
[----:B------:R-:W-:Y:S05]  /*aae0*/  BRA `(.L_x_16420) ;  /* 0xffff5e9000007947 */ /* 0x000fea000383ffff */
.L_x_16419:
[----:B------:R-:W-:Y:S05]  /*aaf0*/  BSYNC B0 ;  /* 0x0000000000007941 */ /* 0x000fea0003800000 */
.L_x_16184:
[----:B------:R-:W-:Y:S05]  /*ab00*/  EXIT ;  /* 0x000000000000794d */ /* 0x000fea0003800000 */
.L_x_16411:
[----:B------:R-:W-:Y:S01]  /*ab10*/  MOV R98, R99 ;  /* 0x0000006300627202 */ /* 0x000fe20000000f00 */
[----:B------:R-:W-:Y:S01]  /*ab20*/  IMAD.MOV.U32 R111, RZ, RZ, 0x1 ;  /* 0x00000001ff6f7424 */ /* 0x000fe200078e00ff */
[----:B------:R-:W-:Y:S01]  /*ab30*/  MOV R96, 0xab70 ;  /* 0x0000ab7000607802 */ /* 0x000fe20000000f00 */
[----:B------:R-:W-:Y:S02]  /*ab40*/  IMAD.MOV.U32 R114, RZ, RZ, 0x1f ;  /* 0x0000001fff727424 */ /* 0x000fe400078e00ff */
[----:B------:R-:W-:Y:S02]  /*ab50*/  IMAD.MOV.U32 R115, RZ, RZ, -0x1 ;  /* 0xffffffffff737424 */ /* 0x000fe400078e00ff */
[----:B-----5:R-:W-:Y:S05]  /*ab60*/  CALL.REL.NOINC `($__internal_122_$__cuda_sm70_shflsync_bfly_p) ;  /* 0x000006c000007944 */ /* 0x020fea0003c00000 */
[----:B-1----:R-:W-:Y:S01]  /*ab70*/  MOV R96, R111 ;  /* 0x0000006f00607202 */ /* 0x002fe20000000f00 */
[----:B0-----:R-:W-:Y:S05]  /*ab80*/  BRA `(.L_x_16421) ;  /* 0xfffff2c000007947 */ /* 0x001fea000383ffff */
.L_x_16412:
[----:B------:R-:W-:Y:S01]  /*ab90*/  IMAD.MOV.U32 R98, RZ, RZ, R117 ;  /* 0x000000ffff627224 */ /* 0x000fe200078e0075 */
[----:B------:R-:W-:Y:S01]  /*aba0*/  MOV R115, 0xffffffff ;  /* 0xffffffff00737802 */ /* 0x000fe20000000f00 */
[----:B------:R-:W-:Y:S01]  /*abb0*/  IMAD.MOV.U32 R111, RZ, RZ, 0x2 ;  /* 0x00000002ff6f7424 */ /* 0x000fe200078e00ff */
[----:B------:R-:W-:Y:S01]  /*abc0*/  MOV R96, 0xabf0 ;  /* 0x0000abf000607802 */ /* 0x000fe20000000f00 */
[----:B------:R-:W-:-:S02]  /*abd0*/  IMAD.MOV.U32 R114, RZ, RZ, 0x1f ;  /* 0x0000001fff727424 */ /* 0x000fc400078e00ff */
[----:B0----5:R-:W-:Y:S05]  /*abe0*/  CALL.REL.NOINC `($__internal_122_$__cuda_sm70_shflsync_bfly_p) ;  /* 0x0000064000007944 */ /* 0x021fea0003c00000 */
[----:B01----:R-:W-:Y:S01]  /*abf0*/  FADD.FTZ R98, R117, R111 ;  /* 0x0000006f75627221 */ /* 0x003fe20000010000 */
[----:B------:R-:W-:Y:S01]  /*ac00*/  MOV R96, 0xac50 ;  /* 0x0000ac5000607802 */ /* 0x000fe20000000f00 */
[----:B------:R-:W-:-:S02]  /*ac10*/  IMAD.MOV.U32 R111, RZ, RZ, 0x4 ;  /* 0x00000004ff6f7424 */ /* 0x000fc400078e00ff */
[----:B------:R-:W-:Y:S02]  /*ac20*/  IMAD.MOV.U32 R114, RZ, RZ, 0x1f ;  /* 0x0000001fff727424 */ /* 0x000fe400078e00ff */
[----:B------:R-:W-:Y:S02]  /*ac30*/  IMAD.MOV.U32 R115, RZ, RZ, -0x1 ;  /* 0xffffffffff737424 */ /* 0x000fe400078e00ff */
[----:B------:R-:W-:Y:S05]  /*ac40*/  CALL.REL.NOINC `($__internal_122_$__cuda_sm70_shflsync_bfly_p) ;  /* 0x000005e000007944 */ /* 0x000fea0003c00000 */
[----:B01----:R-:W-:Y:S01]  /*ac50*/  FADD.FTZ R98, R98, R111 ;  /* 0x0000006f62627221 */ /* 0x003fe20000010000 */
[----:B------:R-:W-:Y:S01]  /*ac60*/  HFMA2.MMA R111, -RZ, RZ, 0, 4.76837158203125e-07 ;  /* 0x00000008ff6f7435 */ /* 0x000fe200000001ff */
[----:B------:R-:W-:Y:S01]  /*ac70*/  IMAD.MOV.U32 R114, RZ, RZ, 0x1f ;  /* 0x0000001fff727424 */ /* 0x000fe200078e00ff */
[----:B------:R-:W-:Y:S01]  /*ac80*/  MOV R96, 0xacb0 ;  /* 0x0000acb000607802 */ /* 0x000fe20000000f00 */
[----:B------:R-:W-:-:S03]  /*ac90*/  IMAD.MOV.U32 R115, RZ, RZ, -0x1 ;  /* 0xffffffffff737424 */ /* 0x000fc600078e00ff */
[----:B------:R-:W-:Y:S05]  /*aca0*/  CALL.REL.NOINC `($__internal_122_$__cuda_sm70_shflsync_bfly_p) ;  /* 0x0000058000007944 */ /* 0x000fea0003c00000 */
[----:B01----:R-:W-:Y:S01]  /*acb0*/  FADD.FTZ R98, R98, R111 ;  /* 0x0000006f62627221 */ /* 0x003fe20000010000 */
[----:B------:R-:W-:Y:S01]  /*acc0*/  MOV R114, 0x1f ;  /* 0x0000001f00727802 */ /* 0x000fe20000000f00 */
[----:B------:R-:W-:Y:S01]  /*acd0*/  IMAD.MOV.U32 R111, RZ, RZ, 0x10 ;  /* 0x00000010ff6f7424 */ /* 0x000fe200078e00ff */
[----:B------:R-:W-:Y:S01]  /*ace0*/  MOV R96, 0xad10 ;  /* 0x0000ad1000607802 */ /* 0x000fe20000000f00 */
[----:B------:R-:W-:-:S02]  /*acf0*/  IMAD.MOV.U32 R115, RZ, RZ, -0x1 ;  /* 0xffffffffff737424 */ /* 0x000fc400078e00ff */
[----:B------:R-:W-:Y:S05]  /*ad00*/  CALL.REL.NOINC `($__internal_122_$__cuda_sm70_shflsync_bfly_p) ;  /* 0x0000052000007944 */ /* 0x000fea0003c00000 */
        /* <DEDUP_REMOVED lines=55> */
[----:B------:R-:W-:Y:S05]  /*b080*/  CALL.REL.NOINC `($__internal_122_$__cuda_sm70_shflsync_bfly_p) ;  /* 0x000001a000007944 */ /* 0x000fea0003c00000 */
[----:B01----:R-:W-:Y:S01]  /*b090*/  FADD.FTZ R98, R98, R111 ;  /* 0x0000006f62627221 */ /* 0x003fe20000010000 */
[----:B------:R-:W-:Y:S01]  /*b0a0*/  MOV R96, 0xb0f0 ;  /* 0x0000b0f000607802 */ /* 0x000fe20000000f00 */
[----:B------:R-:W-:Y:S02]  /*b0b0*/  IMAD.MOV.U32 R111, RZ, RZ, 0x2 ;  /* 0x00000002ff6f7424 */ /* 0x000fe400078e00ff */
[----:B------:R-:W-:Y:S02]  /*b0c0*/  IMAD.MOV.U32 R114, RZ, RZ, 0x1f ;  /* 0x0000001fff727424 */ /* 0x000fe400078e00ff */
[----:B------:R-:W-:Y:S02]  /*b0d0*/  IMAD.MOV.U32 R115, RZ, RZ, -0x1 ;  /* 0xffffffffff737424 */ /* 0x000fe400078e00ff */
[----:B------:R-:W-:Y:S05]  /*b0e0*/  CALL.REL.NOINC `($__internal_122_$__cuda_sm70_shflsync_bfly_p) ;  /* 0x0000014000007944 */ /* 0x000fea0003c00000 */
[----:B01----:R-:W-:Y:S01]  /*b0f0*/  FADD.FTZ R98, R98, R111 ;  /* 0x0000006f62627221 */ /* 0x003fe20000010000 */
[----:B------:R-:W-:Y:S01]  /*b100*/  HFMA2.MMA R111, -RZ, RZ, 0, 2.384185791015625e-07 ;  /* 0x00000004ff6f7435 */ /* 0x000fe200000001ff */
        /* <DEDUP_REMOVED lines=12> */
[----:B------:R-:W-:Y:S01]  /*b1d0*/  IMAD.MOV.U32 R111, RZ, RZ, 0x10 ;  /* 0x00000010ff6f7424 */ /* 0x000fe200078e00ff */
[----:B------:R-:W-:Y:S01]  /*b1e0*/  MOV R96, 0xb220 ;  /* 0x0000b22000607802 */ /* 0x000fe20000000f00 */
[----:B------:R-:W-:-:S02]  /*b1f0*/  IMAD.MOV.U32 R114, RZ, RZ, 0x1f ;  /* 0x0000001fff727424 */ /* 0x000fc400078e00ff */
[----:B------:R-:W-:Y:S02]  /*b200*/  IMAD.MOV.U32 R98, RZ, RZ, R106 ;  /* 0x000000ffff627224 */ /* 0x000fe400078e006a */
[----:B------:R-:W-:Y:S05]  /*b210*/  CALL.REL.NOINC `($__internal_122_$__cuda_sm70_shflsync_bfly_p) ;  /* 0x0000001000007944 */ /* 0x000fea0003c00000 */
[----:B01----:R-:W-:Y:S05]  /*b220*/  BRA `(.L_x_16422) ;  /* 0xfffff07000007947 */ /* 0x003fea000383ffff */
        .weak           $__internal_122_$__cuda_sm70_shflsync_bfly_p
        .type           $__internal_122_$__cuda_sm70_shflsync_bfly_p,@function
        .size           $__internal_122_$__cuda_sm70_shflsync_bfly_p,(.L_x_22290 - $__internal_122_$__cuda_sm70_shflsync_bfly_p)
$__internal_122_$__cuda_sm70_shflsync_bfly_p:
[----:B------:R-:W-:Y:S01]  /*b230*/  IMAD.MOV.U32 R97, RZ, RZ, 0x0 ;  /* 0x00000000ff617424 */ /* 0x000fe200078e00ff */
[----:B------:R-:W-:Y:S04]  /*b240*/  WARPSYNC R115 ;  /* 0x0000007300007348 */ /* 0x000fe80003800000 */
[----:B------:R0:W1:Y:S01]  /*b250*/  SHFL.BFLY PT, R111, R98, R111, R114 ;  /* 0x0c00006f626f7389 */ /* 0x00006200000e0072 */
[----:B------:R-:W-:Y:S05]  /*b260*/  RET.REL.NODEC R96 `(_ZN10layer_norm13ln_fwd_kernelINS_13Kernel_traitsIf6__halffS2_fjLj768ELj1ELj4ELj1ELj16ENS_18Kernel_traits_baseILj768EfS2_fS2_fjLj128EEEEELb1ELb0ELb1ELb0EEEvNS_9FwdParamsE) ;  /* 0xffff4d9060007950 */ /* 0x000fea0003c3ffff */
.L_x_16423:
        /* <DEDUP_REMOVED lines=9> */
.L_x_22290:


//--------------------- .text._ZN10layer_norm13ln_fwd_kernelINS_13Kernel_traitsIf6__halffS2_fjLj768ELj1ELj4ELj1ELj16ENS_18Kernel_traits_baseILj768EfS2_fS2_fjLj128EEEEELb1ELb0ELb1ELb1EEEvNS_9FwdParamsE --------------------------
	.section	.text._ZN10layer_norm13ln_fwd_kernelINS_13Kernel_traitsIf6__halffS2_fjLj768ELj1ELj4ELj1ELj16ENS_18Kernel_traits_baseILj768EfS2_fS2_fjLj128EEEEELb1ELb0ELb1ELb1EEEvNS_9FwdParamsE,"ax",@progbits
	.sectioninfo	@"SHI_REGISTERS=127"
	.align	128
        .global         _ZN10layer_norm13ln_fwd_kernelINS_13Kernel_traitsIf6__halffS2_fjLj768ELj1ELj4ELj1ELj16ENS_18Kernel_traits_baseILj768EfS2_fS2_fjLj128EEEEELb1ELb0ELb1ELb1EEEvNS_9FwdParamsE
        .type           _ZN10layer_norm13ln_fwd_kernelINS_13Kernel_traitsIf6__halffS2_fjLj768ELj1ELj4ELj1ELj16ENS_18Kernel_traits_baseILj768EfS2_fS2_fjLj128EEEEELb1ELb0ELb1ELb1EEEvNS_9FwdParamsE,@function
        .size           _ZN10layer_norm13ln_fwd_kernelINS_13Kernel_traitsIf6__halffS2_fjLj768ELj1ELj4ELj1ELj16ENS_18Kernel_traits_baseILj768EfS2_fS2_fjLj128EEEEELb1ELb0ELb1ELb1EEEvNS_9FwdParamsE,(.L_x_22291 - _ZN10layer_norm13ln_fwd_kernelINS_13Kernel_traitsIf6__halffS2_fjLj768ELj1ELj4ELj1ELj16ENS_18Kernel_traits_baseILj768EfS2_fS2_fjLj128EEEEELb1ELb0ELb1ELb1EEEvNS_9FwdParamsE)
        .other          _ZN10layer_norm13ln_fwd_kernelINS_13Kernel_traitsIf6__halffS2_fjLj768ELj1ELj4ELj1ELj16ENS_18Kernel_traits_baseILj768EfS2_fS2_fjLj128EEEEELb1ELb0ELb1ELb1EEEvNS_9FwdParamsE,@"STO_CUDA_ENTRY STV_DEFAULT"
_ZN10layer_norm13ln_fwd_kernelINS_13Kernel_traitsIf6__halffS2_fjLj768ELj1ELj4ELj1ELj16ENS_18Kernel_traits_baseILj768EfS2_fS2_fjLj128EEEEELb1ELb0ELb1ELb1EEEvNS_9FwdParamsE:
.text._ZN10layer_norm13ln_fwd_kernelINS_13Kernel_traitsIf6__halffS2_fjLj768ELj1ELj4ELj1ELj16ENS_18Kernel_traits_baseILj768EfS2_fS2_fjLj128EEEEELb1ELb0ELb1ELb1EEEvNS_9FwdParamsE:
        /* <DEDUP_REMOVED lines=123> */
.L_x_16652:
        /* <DEDUP_REMOVED lines=47> */
.L_x_16428:
[----:B------:R-:W-:Y:S02]  /*0aa0*/  IMAD.MOV.U32 R73, RZ, RZ, R10 ;  /* 0x000000ffff497224 */ /* 0x000fe400078e000a */
.L_x_16429:
[----:B------:R-:W-:Y:S05]  /*0ab0*/  BSYNC B2 ;  /* 0x0000000000027941 */ /* 0x000fea0003800000 */
.L_x_16427:
        /* <DEDUP_REMOVED lines=16> */
.L_x_16433:
[----:B------:R-:W-:Y:S05]  /*0bc0*/  BSYNC B3 ;  /* 0x0000000000037941 */ /* 0x000fea0003800000 */
.L_x_16432:
        /* <DEDUP_REMOVED lines=43> */
.L_x_16431:
[----:B------:R-:W-:Y:S05]  /*0e80*/  BSYNC B2 ;  /* 0x0000000000027941 */ /* 0x000fea0003800000 */
.L_x_16430:
        /* <DEDUP_REMOVED lines=10> */
.L_x_16426:
[----:B0-----:R-:W-:Y:S05]  /*0f30*/  BSYNC B1 ;  /* 0x0000000000017941 */ /* 0x001fea0003800000 */
.L_x_16425:
        /* <DEDUP_REMOVED lines=18> */
.L_x_16437:
[----:B------:R-:W-:Y:S02]  /*1060*/  IMAD.MOV.U32 R11, RZ, RZ, R10 ;  /* 0x000000ffff0b7224 */ /* 0x000fe400078e000a */
.L_x_16438:
[----:B------:R-:W-:Y:S05]  /*1070*/  BSYNC B2 ;  /* 0x0000000000027941 */ /* 0x000fea0003800000 */
.L_x_16436:
        /* <DEDUP_REMOVED lines=16> */
.L_x_16442:
[----:B------:R-:W-:Y:S05]  /*1180*/  BSYNC B3 ;  /* 0x0000000000037941 */ /* 0x000fea0003800000 */
.L_x_16441:
        /* <DEDUP_REMOVED lines=44> */
.L_x_16440:
[----:B------:R-:W-:Y:S05]  /*1450*/  BSYNC B2 ;  /* 0x0000000000027941 */ /* 0x000fea0003800000 */
.L_x_16439:
        /* <DEDUP_REMOVED lines=10> */
.L_x_16435:
[----:B------:R-:W-:Y:S05]  /*1500*/  BSYNC B1 ;  /* 0x0000000000017941 */ /* 0x000fea0003800000 */
.L_x_16434:
        /* <DEDUP_REMOVED lines=18> */
.L_x_16446:
[----:B------:R-:W-:Y:S02]  /*1630*/  IMAD.MOV.U32 R11, RZ, RZ, R10 ;  /* 0x000000ffff0b7224 */ /* 0x000fe400078e000a */
.L_x_16447:
[----:B------:R-:W-:Y:S05]  /*1640*/  BSYNC B2 ;  /* 0x0000000000027941 */ /* 0x000fea0003800000 */
.L_x_16445:
        /* <DEDUP_REMOVED lines=16> */
.L_x_16451:
[----:B------:R-:W-:Y:S05]  /*1750*/  BSYNC B3 ;  /* 0x0000000000037941 */ /* 0x000fea0003800000 */
.L_x_16450:
        /* <DEDUP_REMOVED lines=44> */
.L_x_16449:
[----:B------:R-:W-:Y:S05]  /*1a20*/  BSYNC B2 ;  /* 0x0000000000027941 */ /* 0x000fea0003800000 */
.L_x_16448:
        /* <DEDUP_REMOVED lines=10> */
.L_x_16444:
[----:B------:R-:W-:Y:S05]  /*1ad0*/  BSYNC B1 ;  /* 0x0000000000017941 */ /* 0x000fea0003800000 */
.L_x_16443:
        /* <DEDUP_REMOVED lines=18> */
.L_x_16455:
[----:B------:R-:W-:Y:S02]  /*1c00*/  IMAD.MOV.U32 R11, RZ, RZ, R10 ;  /* 0x000000ffff0b7224 */ /* 0x000fe400078e000a */
.L_x_16456:
[----:B------:R-:W-:Y:S05]  /*1c10*/  BSYNC B2 ;  /* 0x0000000000027941 */ /* 0x000fea0003800000 */
.L_x_16454:
        /* <DEDUP_REMOVED lines=16> */
.L_x_16460:
[----:B------:R-:W-:Y:S05]  /*1d20*/  BSYNC B3 ;  /* 0x0000000000037941 */ /* 0x000fea0003800000 */
.L_x_16459:
        /* <DEDUP_REMOVED lines=44> */
.L_x_16458:
[----:B------:R-:W-:Y:S05]  /*1ff0*/  BSYNC B2 ;  /* 0x0000000000027941 */ /* 0x000fea0003800000 */
.L_x_16457:
        /* <DEDUP_REMOVED lines=10> */
.L_x_16453:
[----:B------:R-:W-:Y:S05]  /*20a0*/  BSYNC B1 ;  /* 0x0000000000017941 */ /* 0x000fea0003800000 */
.L_x_16452:
        /* <DEDUP_REMOVED lines=18> */
.L_x_16464:
[----:B------:R-:W-:Y:S02]  /*21d0*/  IMAD.MOV.U32 R11, RZ, RZ, R10 ;  /* 0x000000ffff0b7224 */ /* 0x000fe400078e000a */
.L_x_16465:
[----:B------:R-:W-:Y:S05]  /*21e0*/  BSYNC B2 ;  /* 0x0000000000027941 */ /* 0x000fea0003800000 */
.L_x_16463:
        /* <DEDUP_REMOVED lines=16> */
.L_x_16469:
[----:B------:R-:W-:Y:S05]  /*22f0*/  BSYNC B3 ;  /* 0x0000000000037941 */ /* 0x000fea0003800000 */
.L_x_16468:
        /* <DEDUP_REMOVED lines=44> */
.L_x_16467:
[----:B------:R-:W-:Y:S05]  /*25c0*/  BSYNC B2 ;  /* 0x0000000000027941 */ /* 0x000fea0003800000 */
.L_x_16466:
        /* <DEDUP_REMOVED lines=10> */
.L_x_16462:
[----:B------:R-:W-:Y:S05]  /*2670*/  BSYNC B1 ;  /* 0x0000000000017941 */ /* 0x000fea0003800000 */
.L_x_16461:
        /* <DEDUP_REMOVED lines=18> */
.L_x_16473:
[----:B------:R-:W-:Y:S02]  /*27a0*/  IMAD.MOV.U32 R11, RZ, RZ, R10 ;  /* 0x000000ffff0b7224 */ /* 0x000fe400078e000a */
.L_x_16474:
[----:B------:R-:W-:Y:S05]  /*27b0*/  BSYNC B2 ;  /* 0x0000000000027941 */ /* 0x000fea0003800000 */
.L_x_16472:
        /* <DEDUP_REMOVED lines=16> */
.L_x_16478:
[----:B------:R-:W-:Y:S05]  /*28c0*/  BSYNC B3 ;  /* 0x0000000000037941 */ /* 0x000fea0003800000 */
.L_x_16477:
        /* <DEDUP_REMOVED lines=44> */
.L_x_16476:
[----:B------:R-:W-:Y:S05]  /*2b90*/  BSYNC B2 ;  /* 0x0000000000027941 */ /* 0x000fea0003800000 */
.L_x_16475:
        /* <DEDUP_REMOVED lines=10> */
.L_x_16471:
[----:B------:R-:W-:Y:S05]  /*2c40*/  BSYNC B1 ;  /* 0x0000000000017941 */ /* 0x000fea0003800000 */
.L_x_16470:
        /* <DEDUP_REMOVED lines=18> */
.L_x_16482:
[----:B------:R-:W-:Y:S02]  /*2d70*/  IMAD.MOV.U32 R11, RZ, RZ, R10 ;  /* 0x000000ffff0b7224 */ /* 0x000fe400078e000a */
.L_x_16483:
[----:B------:R-:W-:Y:S05]  /*2d80*/  BSYNC B2 ;  /* 0x0000000000027941 */ /* 0x000fea0003800000 */
.L_x_16481:
        /* <DEDUP_REMOVED lines=16> */
.L_x_16487:
[----:B------:R-:W-:Y:S05]  /*2e90*/  BSYNC B3 ;  /* 0x0000000000037941 */ /* 0x000fea0003800000 */
.L_x_16486:
        /* <DEDUP_REMOVED lines=44> */
.L_x_16485:
[----:B------:R-:W-:Y:S05]  /*3160*/  BSYNC B2 ;  /* 0x0000000000027941 */ /* 0x000fea0003800000 */
.L_x_16484:
        /* <DEDUP_REMOVED lines=10> */
.L_x_16480:
[----:B------:R-:W-:Y:S05]  /*3210*/  BSYNC B1 ;  /* 0x0000000000017941 */ /* 0x000fea0003800000 */
.L_x_16479:
        /* <DEDUP_REMOVED lines=18> */
.L_x_16491:
[----:B------:R-:W-:Y:S02]  /*3340*/  IMAD.MOV.U32 R11, RZ, RZ, R10 ;  /* 0x000000ffff0b7224 */ /* 0x000fe400078e000a */
.L_x_16492:
[----:B------:R-:W-:Y:S05]  /*3350*/  BSYNC B2 ;  /* 0x0000000000027941 */ /* 0x000fea0003800000 */
.L_x_16490:
        /* <DEDUP_REMOVED lines=16> */
.L_x_16496:
[----:B------:R-:W-:Y:S05]  /*3460*/  BSYNC B3 ;  /* 0x0000000000037941 */ /* 0x000fea0003800000 */
.L_x_16495:
        /* <DEDUP_REMOVED lines=44> */
.L_x_16494:
[----:B------:R-:W-:Y:S05]  /*3730*/  BSYNC B2 ;  /* 0x0000000000027941 */ /* 0x000fea0003800000 */
.L_x_16493:
        /* <DEDUP_REMOVED lines=10> */
.L_x_16489:
[----:B------:R-:W-:Y:S05]  /*37e0*/  BSYNC B1 ;  /* 0x0000000000017941 */ /* 0x000fea0003800000 */
.L_x_16488:
        /* <DEDUP_REMOVED lines=30> */
.L_x_16498:
[----:B------:R-:W-:Y:S05]  /*39d0*/  BSYNC B1 ;  /* 0x0000000000017941 */ /* 0x000fea0003800000 */
.L_x_16497:
        /* <DEDUP_REMOVED lines=22> */
.L_x_16502:
[----:B------:R-:W-:Y:S02]  /*3b40*/  IMAD.MOV.U32 R81, RZ, RZ, R10 ;  /* 0x000000ffff517224 */ /* 0x000fe400078e000a */
.L_x_16503:
[----:B------:R-:W-:Y:S05]  /*3b50*/  BSYNC B2 ;  /* 0x0000000000027941 */ /* 0x000fea0003800000 */
.L_x_16501:
        /* <DEDUP_REMOVED lines=16> */
.L_x_16507:
[----:B------:R-:W-:Y:S05]  /*3c60*/  BSYNC B3 ;  /* 0x0000000000037941 */ /* 0x000fea0003800000 */
.L_x_16506:
        /* <DEDUP_REMOVED lines=44> */
.L_x_16505:
[----:B------:R-:W-:Y:S05]  /*3f30*/  BSYNC B2 ;  /* 0x0000000000027941 */ /* 0x000fea0003800000 */
.L_x_16504:
        /* <DEDUP_REMOVED lines=10> */
.L_x_16500:
[----:B0-----:R-:W-:Y:S05]  /*3fe0*/  BSYNC B1 ;  /* 0x0000000000017941 */ /* 0x001fea0003800000 */
.L_x_16499:
        /* <DEDUP_REMOVED lines=18> */
.L_x_16511:
[----:B------:R-:W-:Y:S02]  /*4110*/  IMAD.MOV.U32 R82, RZ, RZ, R10 ;  /* 0x000000ffff527224 */ /* 0x000fe400078e000a */
.L_x_16512:
[----:B------:R-:W-:Y:S05]  /*4120*/  BSYNC B2 ;  /* 0x0000000000027941 */ /* 0x000fea0003800000 */
.L_x_16510:
        /* <DEDUP_REMOVED lines=16> */
.L_x_16516:
[----:B------:R-:W-:Y:S05]  /*4230*/  BSYNC B3 ;  /* 0x0000000000037941 */ /* 0x000fea0003800000 */
.L_x_16515:
        /* <DEDUP_REMOVED lines=44> */
.L_x_16514:
[----:B------:R-:W-:Y:S05]  /*4500*/  BSYNC B2 ;  /* 0x0000000000027941 */ /* 0x000fea0003800000 */
.L_x_16513:
        /* <DEDUP_REMOVED lines=10> */
.L_x_16509:
[----:B------:R-:W-:Y:S05]  /*45b0*/  BSYNC B1 ;  /* 0x0000000000017941 */ /* 0x000fea0003800000 */
.L_x_16508:
        /* <DEDUP_REMOVED lines=18> */
.L_x_16520:
[----:B------:R-:W-:Y:S02]  /*46e0*/  IMAD.MOV.U32 R83, RZ, RZ, R10 ;  /* 0x000000ffff537224 */ /* 0x000fe400078e000a */
.L_x_16521:
[----:B------:R-:W-:Y:S05]  /*46f0*/  BSYNC B2 ;  /* 0x0000000000027941 */ /* 0x000fea0003800000 */
.L_x_16519:
        /* <DEDUP_REMOVED lines=16> */
.L_x_16525:
[----:B------:R-:W-:Y:S05]  /*4800*/  BSYNC B3 ;  /* 0x0000000000037941 */ /* 0x000fea0003800000 */
.L_x_16524:
        /* <DEDUP_REMOVED lines=44> */
.L_x_16523:
[----:B------:R-:W-:Y:S05]  /*4ad0*/  BSYNC B2 ;  /* 0x0000000000027941 */ /* 0x000fea0003800000 */
.L_x_16522:
        /* <DEDUP_REMOVED lines=10> */
.L_x_16518:
[----:B------:R-:W-:Y:S05]  /*4b80*/  BSYNC B1 ;  /* 0x0000000000017941 */ /* 0x000fea0003800000 */
.L_x_16517:
        /* <DEDUP_REMOVED lines=18> */
.L_x_16529:
[----:B------:R-:W-:Y:S02]  /*4cb0*/  IMAD.MOV.U32 R88, RZ, RZ, R10 ;  /* 0x000000ffff587224 */ /* 0x000fe400078e000a */
.L_x_16530:
[----:B------:R-:W-:Y:S05]  /*4cc0*/  BSYNC B2 ;  /* 0x0000000000027941 */ /* 0x000fea0003800000 */
.L_x_16528:
        /* <DEDUP_REMOVED lines=16> */
.L_x_16534:
[----:B------:R-:W-:Y:S05]  /*4dd0*/  BSYNC B3 ;  /* 0x0000000000037941 */ /* 0x000fea0003800000 */
.L_x_16533:
        /* <DEDUP_REMOVED lines=44> */
.L_x_16532:
[----:B------:R-:W-:Y:S05]  /*50a0*/  BSYNC B2 ;  /* 0x0000000000027941 */ /* 0x000fea0003800000 */
.L_x_16531:
        /* <DEDUP_REMOVED lines=10> */
.L_x_16527:
[----:B------:R-:W-:Y:S05]  /*5150*/  BSYNC B1 ;  /* 0x0000000000017941 */ /* 0x000fea0003800000 */
.L_x_16526:
        /* <DEDUP_REMOVED lines=18> */
.L_x_16538:
[----:B------:R-:W-:Y:S02]  /*5280*/  IMAD.MOV.U32 R88, RZ, RZ, R10 ;  /* 0x000000ffff587224 */ /* 0x000fe400078e000a */
.L_x_16539:
[----:B------:R-:W-:Y:S05]  /*5290*/  BSYNC B2 ;  /* 0x0000000000027941 */ /* 0x000fea0003800000 */
.L_x_16537:
        /* <DEDUP_REMOVED lines=16> */
.L_x_16543:
[----:B------:R-:W-:Y:S05]  /*53a0*/  BSYNC B3 ;  /* 0x0000000000037941 */ /* 0x000fea0003800000 */
.L_x_16542:
        /* <DEDUP_REMOVED lines=44> */
.L_x_16541:
[----:B------:R-:W-:Y:S05]  /*5670*/  BSYNC B2 ;  /* 0x0000000000027941 */ /* 0x000fea0003800000 */
.L_x_16540:
        /* <DEDUP_REMOVED lines=10> */
.L_x_16536:
[----:B------:R-:W-:Y:S05]  /*5720*/  BSYNC B1 ;  /* 0x0000000000017941 */ /* 0x000fea0003800000 */
.L_x_16535:
        /* <DEDUP_REMOVED lines=18> */
.L_x_16547:
[----:B------:R-:W-:Y:S02]  /*5850*/  IMAD.MOV.U32 R88, RZ, RZ, R10 ;  /* 0x000000ffff587224 */ /* 0x000fe400078e000a */
.L_x_16548:
[----:B------:R-:W-:Y:S05]  /*5860*/  BSYNC B2 ;  /* 0x0000000000027941 */ /* 0x000fea0003800000 */
.L_x_16546:
        /* <DEDUP_REMOVED lines=16> */
.L_x_16552:
[----:B------:R-:W-:Y:S05]  /*5970*/  BSYNC B3 ;  /* 0x0000000000037941 */ /* 0x000fea0003800000 */
.L_x_16551:
        /* <DEDUP_REMOVED lines=44> */
.L_x_16550:
[----:B------:R-:W-:Y:S05]  /*5c40*/  BSYNC B2 ;  /* 0x0000000000027941 */ /* 0x000fea0003800000 */
.L_x_16549:
        /* <DEDUP_REMOVED lines=10> */
.L_x_16545:
[----:B------:R-:W-:Y:S05]  /*5cf0*/  BSYNC B1 ;  /* 0x0000000000017941 */ /* 0x000fea0003800000 */
.L_x_16544:
        /* <DEDUP_REMOVED lines=18> */
.L_x_16556:
[----:B------:R-:W-:Y:S02]  /*5e20*/  MOV R88, R10 ;  /* 0x0000000a00587202 */ /* 0x000fe40000000f00 */
.L_x_16557:
[----:B------:R-:W-:Y:S05]  /*5e30*/  BSYNC B2 ;  /* 0x0000000000027941 */ /* 0x000fea0003800000 */
.L_x_16555:
        /* <DEDUP_REMOVED lines=16> */
.L_x_16561:
[----:B------:R-:W-:Y:S05]  /*5f40*/  BSYNC B3 ;  /* 0x0000000000037941 */ /* 0x000fea0003800000 */
.L_x_16560:
        /* <DEDUP_REMOVED lines=44> */
.L_x_16559:
[----:B------:R-:W-:Y:S05]  /*6210*/  BSYNC B2 ;  /* 0x0000000000027941 */ /* 0x000fea0003800000 */
.L_x_16558:
        /* <DEDUP_REMOVED lines=10> */
.L_x_16554:
[----:B------:R-:W-:Y:S05]  /*62c0*/  BSYNC B1 ;  /* 0x0000000000017941 */ /* 0x000fea0003800000 */
.L_x_16553:
        /* <DEDUP_REMOVED lines=18> */
.L_x_16565:
[----:B------:R-:W-:Y:S02]  /*63f0*/  MOV R88, R10 ;  /* 0x0000000a00587202 */ /* 0x000fe40000000f00 */
.L_x_16566:
[----:B------:R-:W-:Y:S05]  /*6400*/  BSYNC B2 ;  /* 0x0000000000027941 */ /* 0x000fea0003800000 */
.L_x_16564:
        /* <DEDUP_REMOVED lines=16> */
.L_x_16570:
[----:B------:R-:W-:Y:S05]  /*6510*/  BSYNC B3 ;  /* 0x0000000000037941 */ /* 0x000fea0003800000 */
.L_x_16569:
        /* <DEDUP_REMOVED lines=44> */
.L_x_16568:
[----:B------:R-:W-:Y:S05]  /*67e0*/  BSYNC B2 ;  /* 0x0000000000027941 */ /* 0x000fea0003800000 */
.L_x_16567:
        /* <DEDUP_REMOVED lines=10> */
.L_x_16563:
[----:B------:R-:W-:Y:S05]  /*6890*/  BSYNC B1 ;  /* 0x0000000000017941 */ /* 0x000fea0003800000 */
.L_x_16562:
        /* <DEDUP_REMOVED lines=29> */
.L_x_16572:
[----:B------:R-:W-:Y:S05]  /*6a70*/  BSYNC B1 ;  /* 0x0000000000017941 */ /* 0x000fea0003800000 */
.L_x_16571:
        /* <DEDUP_REMOVED lines=22> */
.L_x_16576:
[----:B------:R-:W-:Y:S02]  /*6be0*/  MOV R94, R10 ;  /* 0x0000000a005e7202 */ /* 0x000fe40000000f00 */
.L_x_16577:
[----:B------:R-:W-:Y:S05]  /*6bf0*/  BSYNC B2 ;  /* 0x0000000000027941 */ /* 0x000fea0003800000 */
.L_x_16575:
        /* <DEDUP_REMOVED lines=16> */
.L_x_16581:
[----:B------:R-:W-:Y:S05]  /*6d00*/  BSYNC B3 ;  /* 0x0000000000037941 */ /* 0x000fea0003800000 */
.L_x_16580:
        /* <DEDUP_REMOVED lines=43> */
.L_x_16579:
[----:B------:R-:W-:Y:S05]  /*6fc0*/  BSYNC B2 ;  /* 0x0000000000027941 */ /* 0x000fea0003800000 */
.L_x_16578:
        /* <DEDUP_REMOVED lines=10> */
.L_x_16574:
[----:B0-----:R-:W-:Y:S05]  /*7070*/  BSYNC B1 ;  /* 0x0000000000017941 */ /* 0x001fea0003800000 */
.L_x_16573:
        /* <DEDUP_REMOVED lines=18> */
.L_x_16585:
[----:B------:R-:W-:Y:S02]  /*71a0*/  IMAD.MOV.U32 R102, RZ, RZ, R10 ;  /* 0x000000ffff667224 */ /* 0x000fe400078e000a */
.L_x_16586:
[----:B------:R-:W-:Y:S05]  /*71b0*/  BSYNC B2 ;  /* 0x0000000000027941 */ /* 0x000fea0003800000 */
.L_x_16584:
        /* <DEDUP_REMOVED lines=16> */
.L_x_16590:
[----:B------:R-:W-:Y:S05]  /*72c0*/  BSYNC B3 ;  /* 0x0000000000037941 */ /* 0x000fea0003800000 */
.L_x_16589:
        /* <DEDUP_REMOVED lines=43> */
.L_x_16588:
[----:B------:R-:W-:Y:S05]  /*7580*/  BSYNC B2 ;  /* 0x0000000000027941 */ /* 0x000fea0003800000 */
.L_x_16587:
        /* <DEDUP_REMOVED lines=10> */
.L_x_16583:
[----:B------:R-:W-:Y:S05]  /*7630*/  BSYNC B1 ;  /* 0x0000000000017941 */ /* 0x000fea0003800000 */
.L_x_16582:
        /* <DEDUP_REMOVED lines=18> */
.L_x_16594:
[----:B------:R-:W-:Y:S02]  /*7760*/  IMAD.MOV.U32 R102, RZ, RZ, R10 ;  /* 0x000000ffff667224 */ /* 0x000fe400078e000a */
.L_x_16595:
[----:B------:R-:W-:Y:S05]  /*7770*/  BSYNC B2 ;  /* 0x0000000000027941 */ /* 0x000fea0003800000 */
.L_x_16593:
        /* <DEDUP_REMOVED lines=16> */
.L_x_16599:
[----:B------:R-:W-:Y:S05]  /*7880*/  BSYNC B3 ;  /* 0x0000000000037941 */ /* 0x000fea0003800000 */
.L_x_16598:
        /* <DEDUP_REMOVED lines=43> */
.L_x_16597:
[----:B------:R-:W-:Y:S05]  /*7b40*/  BSYNC B2 ;  /* 0x0000000000027941 */ /* 0x000fea0003800000 */
.L_x_16596:
        /* <DEDUP_REMOVED lines=10> */
.L_x_16592:
[----:B------:R-:W-:Y:S05]  /*7bf0*/  BSYNC B1 ;  /* 0x0000000000017941 */ /* 0x000fea0003800000 */
.L_x_16591:
        /* <DEDUP_REMOVED lines=18> */
.L_x_16603:
[----:B------:R-:W-:Y:S02]  /*7d20*/  MOV R102, R10 ;  /* 0x0000000a00667202 */ /* 0x000fe40000000f00 */
.L_x_16604:
[----:B------:R-:W-:Y:S05]  /*7d30*/  BSYNC B2 ;  /* 0x0000000000027941 */ /* 0x000fea0003800000 */
.L_x_16602:
        /* <DEDUP_REMOVED lines=16> */
.L_x_16608:
[----:B------:R-:W-:Y:S05]  /*7e40*/  BSYNC B3 ;  /* 0x0000000000037941 */ /* 0x000fea0003800000 */
.L_x_16607:
        /* <DEDUP_REMOVED lines=43> */
.L_x_16606:
[----:B------:R-:W-:Y:S05]  /*8100*/  BSYNC B2 ;  /* 0x0000000000027941 */ /* 0x000fea0003800000 */
.L_x_16605:
        /* <DEDUP_REMOVED lines=10> */
.L_x_16601:
[----:B------:R-:W-:Y:S05]  /*81b0*/  BSYNC B1 ;  /* 0x0000000000017941 */ /* 0x000fea0003800000 */
.L_x_16600:
        /* <DEDUP_REMOVED lines=18> */
.L_x_16612:
[----:B------:R-:W-:Y:S02]  /*82e0*/  IMAD.MOV.U32 R102, RZ, RZ, R10 ;  /* 0x000000ffff667224 */ /* 0x000fe400078e000a */
.L_x_16613:
[----:B------:R-:W-:Y:S05]  /*82f0*/  BSYNC B2 ;  /* 0x0000000000027941 */ /* 0x000fea0003800000 */
.L_x_16611:
        /* <DEDUP_REMOVED lines=16> */
.L_x_16617:
[----:B------:R-:W-:Y:S05]  /*8400*/  BSYNC B3 ;  /* 0x0000000000037941 */ /* 0x000fea0003800000 */
.L_x_16616:
        /* <DEDUP_REMOVED lines=43> */
.L_x_16615:
[----:B------:R-:W-:Y:S05]  /*86c0*/  BSYNC B2 ;  /* 0x0000000000027941 */ /* 0x000fea0003800000 */
.L_x_16614:
        /* <DEDUP_REMOVED lines=10> */
.L_x_16610:
[----:B------:R-:W-:Y:S05]  /*8770*/  BSYNC B1 ;  /* 0x0000000000017941 */ /* 0x000fea0003800000 */
.L_x_16609:
        /* <DEDUP_REMOVED lines=18> */
.L_x_16621:
[----:B------:R-:W-:Y:S02]  /*88a0*/  IMAD.MOV.U32 R104, RZ, RZ, R10 ;  /* 0x000000ffff687224 */ /* 0x000fe400078e000a */
.L_x_16622:
[----:B------:R-:W-:Y:S05]  /*88b0*/  BSYNC B2 ;  /* 0x0000000000027941 */ /* 0x000fea0003800000 */
.L_x_16620:
        /* <DEDUP_REMOVED lines=16> */
.L_x_16626:
[----:B------:R-:W-:Y:S05]  /*89c0*/  BSYNC B3 ;  /* 0x0000000000037941 */ /* 0x000fea0003800000 */
.L_x_16625:
        /* <DEDUP_REMOVED lines=43> */
.L_x_16624:
[----:B------:R-:W-:Y:S05]  /*8c80*/  BSYNC B2 ;  /* 0x0000000000027941 */ /* 0x000fea0003800000 */
.L_x_16623:
        /* <DEDUP_REMOVED lines=10> */
.L_x_16619:
[----:B------:R-:W-:Y:S05]  /*8d30*/  BSYNC B1 ;  /* 0x0000000000017941 */ /* 0x000fea0003800000 */
.L_x_16618:
        /* <DEDUP_REMOVED lines=18> */
.L_x_16630:
[----:B------:R-:W-:Y:S02]  /*8e60*/  MOV R104, R10 ;  /* 0x0000000a00687202 */ /* 0x000fe40000000f00 */
.L_x_16631:
[----:B------:R-:W-:Y:S05]  /*8e70*/  BSYNC B2 ;  /* 0x0000000000027941 */ /* 0x000fea0003800000 */
.L_x_16629:
        /* <DEDUP_REMOVED lines=16> */
.L_x_16635:
[----:B------:R-:W-:Y:S05]  /*8f80*/  BSYNC B3 ;  /* 0x0000000000037941 */ /* 0x000fea0003800000 */
.L_x_16634:
        /* <DEDUP_REMOVED lines=43> */
.L_x_16633:
[----:B------:R-:W-:Y:S05]  /*9240*/  BSYNC B2 ;  /* 0x0000000000027941 */ /* 0x000fea0003800000 */
.L_x_16632:
        /* <DEDUP_REMOVED lines=10> */
.L_x_16628:
[----:B------:R-:W-:Y:S05]  /*92f0*/  BSYNC B1 ;  /* 0x0000000000017941 */ /* 0x000fea0003800000 */
.L_x_16627:
        /* <DEDUP_REMOVED lines=18> */
.L_x_16639:
[----:B------:R-:W-:Y:S02]  /*9420*/  IMAD.MOV.U32 R113, RZ, RZ, R10 ;  /* 0x000000ffff717224 */ /* 0x000fe400078e000a */
.L_x_16640:
[----:B------:R-:W-:Y:S05]  /*9430*/  BSYNC B2 ;  /* 0x0000000000027941 */ /* 0x000fea0003800000 */
.L_x_16638:
        /* <DEDUP_REMOVED lines=16> */
.L_x_16644:
[----:B------:R-:W-:Y:S05]  /*9540*/  BSYNC B3 ;  /* 0x0000000000037941 */ /* 0x000fea0003800000 */
.L_x_16643:
        /* <DEDUP_REMOVED lines=43> */
.L_x_16642:
[----:B------:R-:W-:Y:S05]  /*9800*/  BSYNC B2 ;  /* 0x0000000000027941 */ /* 0x000fea0003800000 */
.L_x_16641:
        /* <DEDUP_REMOVED lines=10> */
.L_x_16637:
[----:B------:R-:W-:Y:S05]  /*98b0*/  BSYNC B1 ;  /* 0x0000000000017941 */ /* 0x000fea0003800000 */
.L_x_16636:
        /* <DEDUP_REMOVED lines=49> */
.L_x_16646:
[----:B0-----:R-:W-:Y:S05]  /*9bd0*/  BSYNC B1 ;  /* 0x0000000000017941 */ /* 0x001fea0003800000 */
.L_x_16645:
[----:B------:R-:W-:Y:S01]  /*9be0*/  FADD.FTZ R107, R114, R95 ;  /* 0x0000005f726b7221 */ /* 0x000fe20000010000 */
[----:B------:R-:W-:Y:S05]  /*9bf0*/  BRA.DIV ~URZ, `(.L_x_16647) ;  /* 0x00000c227f007947 */ /* 0x000fea000b800000 */
[----:B------:R0:W1:Y:S02]  /*9c00*/  SHFL.BFLY PT, R102, R107, 0x1, 0x1f ;  /* 0x0c201f006b667f89 */ /* 0x00006400000e0000 */
.L_x_16653:
        /* <DEDUP_REMOVED lines=68> */
.L_x_16654:
        /* <DEDUP_REMOVED lines=30> */
[C---:B------:R-:W-:Y:S02]  /*a230*/  FMUL.FTZ R81, R107.reuse, R80 ;  /* 0x000000506b517220 */ /* 0x040fe40000410000 */
[----:B------:R-:W-:Y:S01]  /*a240*/  FMUL.FTZ R116, R107, R116 ;  /* 0x000000746b747220 */ /* 0x000fe20000410000 */
[----:B------:R-:W-:Y:S01]  /*a250*/  LEA.HI.SX32 R109, R73, R109, 0x1d ;  /* 0x0000006d496d7211 */ /* 0x000fe200078feaff */
        /* <DEDUP_REMOVED lines=19> */
[----:B------:R-:W-:Y:S02]  /*a390*/  FFMA.FTZ R81, R24, R81, R48 ;  /* 0x0000005118517223 */ /* 0x000fe40000010030 */
[----:B------:R-:W-:-:S02]  /*a3a0*/  FFMA.FTZ R116, R25, R116, R49 ;  /* 0x0000007419747223 */ /* 0x000fc40000010031 */
[----:B------:R-:W-:Y:S02]  /*a3b0*/  FADD.FTZ R102, -R102, R95 ;  /* 0x0000005f66667221 */ /* 0x000fe40000010100 */
[C---:B------:R-:W-:Y:S02]  /*a3c0*/  FMUL.FTZ R77, R107.reuse, R74 ;  /* 0x0000004a6b4d7220 */ /* 0x040fe40000410000 */
[C---:B------:R-:W-:Y:S02]  /*a3d0*/  FMUL.FTZ R112, R107.reuse, R112 ;  /* 0x000000706b707220 */ /* 0x040fe40000410000 */
[C---:B------:R-:W-:Y:S02]  /*a3e0*/  FMUL.FTZ R95, R107.reuse, R78 ;  /* 0x0000004e6b5f7220 */ /* 0x040fe40000410000 */
[----:B------:R-:W-:Y:S02]  /*a3f0*/  FMUL.FTZ R89, R107, R90 ;  /* 0x0000005a6b597220 */ /* 0x000fe40000410000 */
[----:B------:R-:W-:-:S02]  /*a400*/  FFMA.FTZ R78, R20, R87, R44 ;  /* 0x00000057144e7223 */ /* 0x000fc4000001002c */
[----:B------:R-:W-:Y:S01]  /*a410*/  FFMA.FTZ R87, R13, R76, R37 ;  /* 0x0000004c0d577223 */ /* 0x000fe20000010025 */
[----:B------:R-:W-:Y:S01]  /*a420*/  F2FP.PACK_AB R76, R116, R81 ;  /* 0x00000051744c723e */ /* 0x000fe200000000ff */
[----:B------:R-:W-:Y:S02]  /*a430*/  FFMA.FTZ R73, R34, R77, R58 ;  /* 0x0000004d22497223 */ /* 0x000fe4000001003a */
[----:B------:R-:W-:Y:S02]  /*a440*/  FMUL.FTZ R85, R107, R124 ;  /* 0x0000007c6b557220 */ /* 0x000fe40000410000 */
[----:B------:R-:W-:Y:S02]  /*a450*/  FFMA.FTZ R74, R28, R79, R52 ;  /* 0x0000004f1c4a7223 */ /* 0x000fe40000010034 */
[----:B------:R-:W-:Y:S02]  /*a460*/  FFMA.FTZ R77, R29, R112, R53 ;  /* 0x000000701d4d7223 */ /* 0x000fe40000010035 */
[----:B------:R-:W-:Y:S01]  /*a470*/  FFMA.FTZ R81, R18, R89, R42 ;  /* 0x0000005912517223 */ /* 0x000fe2000001002a */
[----:B------:R-:W-:Y:S01]  /*a480*/  HFMA2.MMA R89, -RZ, RZ, 0, 9.5367431640625e-07 ;  /* 0x00000010ff597435 */ /* 0x000fe200000001ff */
[----:B------:R-:W-:Y:S01]  /*a490*/  FMUL.FTZ R75, R107, R72 ;  /* 0x000000486b4b7220 */ /* 0x000fe20000410000 */
[----:B------:R-:W-:Y:S01]  /*a4a0*/  F2FP.PACK_AB R74, R77, R74 ;  /* 0x0000004a4d4a723e */ /* 0x000fe200000000ff */
        /* <DEDUP_REMOVED lines=9> */
[----:B------:R-:W-:Y:S01]  /*a540*/  IADD3 R86, R109, 0x20, RZ ;  /* 0x000000206d567810 */ /* 0x000fe20007ffe0ff */
[C---:B------:R-:W-:Y:S02]  /*a550*/  FMUL.FTZ R120, R107.reuse, R120 ;  /* 0x000000786b787220 */ /* 0x040fe40000410000 */
[C---:B------:R-:W-:Y:S02]  /*a560*/  FMUL.FTZ R122, R107.reuse, R122 ;  /* 0x0000007a6b7a7220 */ /* 0x040fe40000410000 */
[C---:B------:R-:W-:Y:S02]  /*a570*/  FMUL.FTZ R93, R107.reuse, R94 ;  /* 0x0000005e6b5d7220 */ /* 0x040fe40000410000 */
[----:B------:R-:W-:-:S02]  /*a580*/  FMUL.FTZ R102, R107, R102 ;  /* 0x000000666b667220 */ /* 0x000fc40000410000 */
[----:B------:R-:W-:Y:S02]  /*a590*/  FFMA.FTZ R80, R16, R85, R40 ;  /* 0x0000005510507223 */ /* 0x000fe40000010028 */
[----:B------:R-:W-:Y:S02]  /*a5a0*/  FFMA.FTZ R72, R32, R75, R56 ;  /* 0x0000004b20487223 */ /* 0x000fe40000010038 */
[----:B------:R-:W-:Y:S01]  /*a5b0*/  FFMA.FTZ R85, R17, R88, R41 ;  /* 0x0000005811557223 */ /* 0x000fe20000010029 */
[----:B------:R-:W-:Y:S01]  /*a5c0*/  IADD3 R88, R109, 0x40, RZ ;  /* 0x000000406d587810 */ /* 0x000fe20007ffe0ff */
        /* <DEDUP_REMOVED lines=16> */
[----:B------:R-:W-:Y:S01]  /*a6d0*/  FFMA.FTZ R93, R14, R93, R38 ;  /* 0x0000005d0e5d7223 */ /* 0x000fe20000010026 */
[----:B------:R-:W-:Y:S01]  /*a6e0*/  F2FP.PACK_AB R77, R118, R77 ;  /* 0x0000004d764d723e */ /* 0x000fe200000000ff */
[----:B------:R-:W-:Y:S01]  /*a6f0*/  FFMA.FTZ R102, R15, R102, R39 ;  /* 0x000000660f667223 */ /* 0x000fe20000010027 */
[----:B------:R-:W-:Y:S01]  /*a700*/  F2FP.PACK_AB R78, R83, R78 ;  /* 0x0000004e534e723e */ /* 0x000fe200000000ff */
[----:B------:R-:W-:-:S02]  /*a710*/  FFMA.FTZ R122, R19, R122, R43 ;  /* 0x0000007a137a7223 */ /* 0x000fc4000001002b */
        /* <DEDUP_REMOVED lines=8> */
.L_x_16650:
[----:B-1----:R-:W-:Y:S05]  /*a7a0*/  BSYNC B1 ;  /* 0x0000000000017941 */ /* 0x002fea0003800000 */
.L_x_16649:
[----:B0-----:R-:W-:-:S04]  /*a7b0*/  IMAD.MOV.U32 R73, RZ, RZ, c[0x0][0x160] ;  /* 0x00005800ff497624 */ /* 0x001fc800078e00ff */
[----:B------:R-:W-:-:S05]  /*a7c0*/  IMAD R108, R73, 0x4, R108 ;  /* 0x00000004496c7824 */ /* 0x000fca00078e026c */
[----:B------:R-:W-:-:S13]  /*a7d0*/  ISETP.GE.AND P0, PT, R108, c[0x0][0x164], PT ;  /* 0x000059006c007a0c */ /* 0x000fda0003f06270 */
[----:B------:R-:W-:Y:S01]  /*a7e0*/  @P0 CALL.REL.NOINC `(.L_x_16651) ;  /* 0x0000001000000944 */ /* 0x000fe20003c00000 */
[----:B------:R-:W-:Y:S05]  /*a7f0*/  BRA `(.L_x_16652) ;  /* 0xffff5fb000007947 */ /* 0x000fea000383ffff */
.L_x_16651:
[----:B------:R-:W-:Y:S05]  /*a800*/  BSYNC B0 ;  /* 0x0000000000007941 */ /* 0x000fea0003800000 */
.L_x_16424:
[----:B------:R-:W-:Y:S05]  /*a810*/  EXIT ;  /* 0x000000000000794d */ /* 0x000fea0003800000 */
.L_x_16647:
[----:B------:R-:W-:Y:S01]  /*a820*/  MOV R106, 0x1 ;  /* 0x00000001006a7802 */ /* 0x000fe20000000f00 */
[----:B------:R-:W-:Y:S01]  /*a830*/  IMAD.MOV.U32 R104, RZ, RZ, 0x1f ;  /* 0x0000001fff687424 */ /* 0x000fe200078e00ff */
[----:B------:R-:W-:Y:S01]  /*a840*/  MOV R102, 0xa870 ;  /* 0x0000a87000667802 */ /* 0x000fe20000000f00 */
[----:B------:R-:W-:Y:S02]  /*a850*/  IMAD.MOV.U32 R105, RZ, RZ, -0x1 ;  /* 0xffffffffff697424 */ /* 0x000fe400078e00ff */
[----:B------:R-:W-:Y:S05]  /*a860*/  CALL.REL.NOINC `($__internal_123_$__cuda_sm70_shflsync_bfly_p) ;  /* 0x0000069000007944 */ /* 0x000fea0003c00000 */
[----:B-1----:R-:W-:Y:S01]  /*a870*/  MOV R102, R106 ;  /* 0x0000006a00667202 */ /* 0x002fe20000000f00 */
[----:B0-----:R-:W-:Y:S05]  /*a880*/  BRA `(.L_x_16653) ;  /* 0xfffff38000007947 */ /* 0x001fea000383ffff */
.L_x_16648:
[----:B------:R-:W-:Y:S01]  /*a890*/  IMAD.MOV.U32 R106, RZ, RZ, 0x2 ;  /* 0x00000002ff6a7424 */ /* 0x000fe200078e00ff */
[----:B------:R-:W-:Y:S01]  /*a8a0*/  MOV R105, 0xffffffff ;  /* 0xffffffff00697802 */ /* 0x000fe20000000f00 */
[----:B------:R-:W-:Y:S01]  /*a8b0*/  IMAD.MOV.U32 R104, RZ, RZ, 0x1f ;  /* 0x0000001fff687424 */ /* 0x000fe200078e00ff */
[----:B------:R-:W-:Y:S02]  /*a8c0*/  MOV R102, 0xa8e0 ;  /* 0x0000a8e000667802 */ /* 0x000fe40000000f00 */
[----:B------:R-:W-:Y:S05]  /*a8d0*/  CALL.REL.NOINC `($__internal_123_$__cuda_sm70_shflsync_bfly_p) ;  /* 0x0000062000007944 */ /* 0x000fea0003c00000 */
[----:B01----:R-:W-:Y:S01]  /*a8e0*/  FADD.FTZ R107, R107, R106 ;  /* 0x0000006a6b6b7221 */ /* 0x003fe20000010000 */
[----:B------:R-:W-:Y:S01]  /*a8f0*/  MOV R105, 0xffffffff ;  /* 0xffffffff00697802 */ /* 0x000fe20000000f00 */
[----:B------:R-:W-:Y:S01]  /*a900*/  IMAD.MOV.U32 R106, RZ, RZ, 0x4 ;  /* 0x00000004ff6a7424 */ /* 0x000fe200078e00ff */
[----:B------:R-:W-:Y:S01]  /*a910*/  MOV R102, 0xa940 ;  /* 0x0000a94000667802 */ /* 0x000fe20000000f00 */
[----:B------:R-:W-:-:S02]  /*a920*/  IMAD.MOV.U32 R104, RZ, RZ, 0x1f ;  /* 0x0000001fff687424 */ /* 0x000fc400078e00ff */
        /* <DEDUP_REMOVED lines=67> */
[----:B------:R-:W-:Y:S05]  /*ad60*/  CALL.REL.NOINC `($__internal_123_$__cuda_sm70_shflsync_bfly_p) ;  /* 0x0000019000007944 */ /* 0x000fea0003c00000 */
[----:B01----:R-:W-:Y:S01]  /*ad70*/  FADD.FTZ R107, R107, R106 ;  /* 0x0000006a6b6b7221 */ /* 0x003fe20000010000 */
[----:B------:R-:W-:Y:S01]  /*ad80*/  MOV R105, 0xffffffff ;  /* 0xffffffff00697802 */ /* 0x000fe20000000f00 */
[----:B------:R-:W-:Y:S01]  /*ad90*/  IMAD.MOV.U32 R106, RZ, RZ, 0x2 ;  /* 0x00000002ff6a7424 */ /* 0x000fe200078e00ff */
[----:B------:R-:W-:Y:S01]  /*ada0*/  MOV R102, 0xadd0 ;  /* 0x0000add000667802 */ /* 0x000fe20000000f00 */
[----:B------:R-:W-:Y:S02]  /*adb0*/  IMAD.MOV.U32 R104, RZ, RZ, 0x1f ;  /* 0x0000001fff687424 */ /* 0x000fe400078e00ff */
        /* <DEDUP_REMOVED lines=19> */
[----:B01----:R-:W-:Y:S05]  /*aef0*/  BRA `(.L_x_16654) ;  /* 0xfffff15000007947 */ /* 0x003fea000383ffff */
        .weak           $__internal_123_$__cuda_sm70_shflsync_bfly_p
        .type           $__internal_123_$__cuda_sm70_shflsync_bfly_p,@function
        .size           $__internal_123_$__cuda_sm70_shflsync_bfly_p,(.L_x_22291 - $__internal_123_$__cuda_sm70_shflsync_bfly_p)
$__internal_123_$__cuda_sm70_shflsync_bfly_p:
[----:B------:R-:W-:Y:S01]  /*af00*/  IMAD.MOV.U32 R103, RZ, RZ, 0x0 ;  /* 0x00000000ff677424 */ /* 0x000fe200078e00ff */
[----:B------:R-:W-:Y:S04]  /*af10*/  WARPSYNC R105 ;  /* 0x0000006900007348 */ /* 0x000fe80003800000 */
[----:B------:R0:W1:Y:S01]  /*af20*/  SHFL.BFLY PT, R106, R107, R106, R104 ;  /* 0x0c00006a6b6a7389 */ /* 0x00006200000e0068 */
[----:B------:R-:W-:Y:S05]  /*af30*/  RET.REL.NODEC R102 `(_ZN10layer_norm13ln_fwd_kernelINS_13Kernel_traitsIf6__halffS2_fjLj768ELj1ELj4ELj1ELj16ENS_18Kernel_traits_baseILj768EfS2_fS2_fjLj128EEEEELb1ELb0ELb1ELb1EEEvNS_9FwdParamsE) ;  /* 0xffff50c066007950 */ /* 0x000fea0003c3ffff */
.L_x_16655:
        /* <DEDUP_REMOVED lines=12> */
.L_x_22291:


//--------------------- .text._ZN10layer_norm13ln_fwd_kernelINS_13Kernel_traitsIf6__halffS2_fjLj768ELj1ELj4ELj1ELj16ENS_18Kernel_traits_baseILj768EfS2_fS2_fjLj128EEEEELb1ELb1ELb0ELb0EEEvNS_9FwdParamsE --------------------------
	.section	.text._ZN10layer_norm13ln_fwd_kernelINS_13Kernel_traitsIf6__halffS2_fjLj768ELj1ELj4ELj1ELj16ENS_18Kernel_traits_baseILj768EfS2_fS2_fjLj128EEEEELb1ELb1ELb0ELb0EEEvNS_9FwdParamsE,"ax",@progbits
	.sectioninfo	@"SHI_REGISTERS=141"
	.align	128
        .global         _ZN10layer_norm13ln_fwd_kernelINS_13Kernel_traitsIf6__halffS2_fjLj768ELj1ELj4ELj1ELj16ENS_18Kernel_traits_baseILj768EfS2_fS2_fjLj128EEEEELb1ELb1ELb0ELb0EEEvNS_9FwdParamsE
        .type           _ZN10layer_norm13ln_fwd_kernelINS_13Kernel_traitsIf6__halffS2_fjLj768ELj1ELj4ELj1ELj16ENS_18Kernel_traits_baseILj768EfS2_fS2_fjLj128EEEEELb1ELb1ELb0ELb0EEEvNS_9FwdParamsE,@function
        .size           _ZN10layer_norm13ln_fwd_kernelINS_13Kernel_traitsIf6__halffS2_fjLj768ELj1ELj4ELj1ELj16ENS_18Kernel_traits_baseILj768EfS2_fS2_fjLj128EEEEELb1ELb1ELb0ELb0EEEvNS_9FwdParamsE,(.L_x_22292 - _ZN10layer_norm13ln_fwd_kernelINS_13Kernel_traitsIf6__halffS2_fjLj768ELj1ELj4ELj1ELj16ENS_18Kernel_traits_baseILj768EfS2_fS2_fjLj128EEEEELb1ELb1ELb0ELb0EEEvNS_9FwdParamsE)
        .other          _ZN10layer_norm13ln_fwd_kernelINS_13Kernel_traitsIf6__halffS2_fjLj768ELj1ELj4ELj1ELj16ENS_18Kernel_traits_baseILj768EfS2_fS2_fjLj128EEEEELb1ELb1ELb0ELb0EEEvNS_9FwdParamsE,@"STO_CUDA_ENTRY STV_DEFAULT"
_ZN10layer_norm13ln_fwd_kernelINS_13Kernel_traitsIf6__halffS2_fjLj768ELj1ELj4ELj1ELj16ENS_18Kernel_traits_baseILj768EfS2_fS2_fjLj128EEEEELb1ELb1ELb0ELb0EEEvNS_9FwdParamsE:
.text._ZN10layer_norm13ln_fwd_kernelINS_13Kernel_traitsIf6__halffS2_fjLj768ELj1ELj4ELj1ELj16ENS_18Kernel_traits_baseILj768EfS2_fS2_fjLj128EEEEELb1ELb1ELb0ELb0EEEvNS_9FwdParamsE:
        /* <DEDUP_REMOVED lines=109> */
.L_x_16657:
[----:B------:R-:W-:Y:S05]  /*06d0*/  BSYNC B0 ;  /* 0x0000000000007941 */ /* 0x000fea0003800000 */
.L_x_16656:
        /* <DEDUP_REMOVED lines=21> */
.L_x_16659:
[----:B------:R-:W-:Y:S05]  /*0830*/  BSYNC B0 ;  /* 0x0000000000007941 */ /* 0x000fea0003800000 */
.L_x_16658:
        /* <DEDUP_REMOVED lines=20> */
.L_x_16661:
[----:B------:R-:W-:Y:S05]  /*0980*/  BSYNC B0 ;  /* 0x0000000000007941 */ /* 0x000fea0003800000 */
.L_x_16660:
        /* <DEDUP_REMOVED lines=15> */
.L_x_16846:
        /* <DEDUP_REMOVED lines=38> */
.L_x_16666:
[----:B0-----:R-:W-:Y:S02]  /*0ce0*/  IMAD.MOV.U32 R84, RZ, RZ, R118 ;  /* 0x000000ffff547224 */ /* 0x001fe400078e0076 */
.L_x_16667:
[----:B------:R-:W-:Y:S05]  /*0cf0*/  BSYNC B2 ;  /* 0x0000000000027941 */ /* 0x000fea0003800000 */
.L_x_16665:
        /* <DEDUP_REMOVED lines=16> */
.L_x_16671:
[----:B------:R-:W-:Y:S05]  /*0e00*/  BSYNC B3 ;  /* 0x0000000000037941 */ /* 0x000fea0003800000 */
.L_x_16670:
        /* <DEDUP_REMOVED lines=44> */
.L_x_16669:
[----:B------:R-:W-:Y:S05]  /*10d0*/  BSYNC B2 ;  /* 0x0000000000027941 */ /* 0x000fea0003800000 */
.L_x_16668:
        /* <DEDUP_REMOVED lines=25> */
.L_x_16673:
[----:B------:R-:W-:Y:S02]  /*1270*/  IMAD.MOV.U32 R86, RZ, RZ, R118 ;  /* 0x000000ffff567224 */ /* 0x000fe400078e0076 */
.L_x_16674:
[----:B------:R-:W-:Y:S05]  /*1280*/  BSYNC B2 ;  /* 0x0000000000027941 */ /* 0x000fea0003800000 */
.L_x_16672:
        /* <DEDUP_REMOVED lines=16> */
.L_x_16678:
[----:B------:R-:W-:Y:S05]  /*1390*/  BSYNC B3 ;  /* 0x0000000000037941 */ /* 0x000fea0003800000 */
.L_x_16677:
        /* <DEDUP_REMOVED lines=43> */
.L_x_16676:
[----:B------:R-:W-:Y:S05]  /*1650*/  BSYNC B2 ;  /* 0x0000000000027941 */ /* 0x000fea0003800000 */
.L_x_16675:
        /* <DEDUP_REMOVED lines=22> */
.L_x_16680:
[----:B------:R-:W-:Y:S02]  /*17c0*/  IMAD.MOV.U32 R87, RZ, RZ, R118 ;  /* 0x000000ffff577224 */ /* 0x000fe400078e0076 */
.L_x_16681:
[----:B------:R-:W-:Y:S05]  /*17d0*/  BSYNC B2 ;  /* 0x0000000000027941 */ /* 0x000fea0003800000 */
.L_x_16679:
        /* <DEDUP_REMOVED lines=16> */
.L_x_16685:
[----:B------:R-:W-:Y:S05]  /*18e0*/  BSYNC B3 ;  /* 0x0000000000037941 */ /* 0x000fea0003800000 */
.L_x_16684:
        /* <DEDUP_REMOVED lines=43> */
.L_x_16683:
[----:B------:R-:W-:Y:S05]  /*1ba0*/  BSYNC B2 ;  /* 0x0000000000027941 */ /* 0x000fea0003800000 */
.L_x_16682:
        /* <DEDUP_REMOVED lines=21> */
.L_x_16687:
[----:B------:R-:W-:Y:S02]  /*1d00*/  IMAD.MOV.U32 R96, RZ, RZ, R118 ;  /* 0x000000ffff607224 */ /* 0x000fe400078e0076 */
.L_x_16688:
[----:B------:R-:W-:Y:S05]  /*1d10*/  BSYNC B2 ;  /* 0x0000000000027941 */ /* 0x000fea0003800000 */
.L_x_16686:
        /* <DEDUP_REMOVED lines=16> */
.L_x_16692:
[----:B------:R-:W-:Y:S05]  /*1e20*/  BSYNC B3 ;  /* 0x0000000000037941 */ /* 0x000fea0003800000 */
.L_x_16691:
        /* <DEDUP_REMOVED lines=43> */
.L_x_16690:
[----:B------:R-:W-:Y:S05]  /*20e0*/  BSYNC B2 ;  /* 0x0000000000027941 */ /* 0x000fea0003800000 */
.L_x_16689:
        /* <DEDUP_REMOVED lines=21> */
.L_x_16694:
[----:B------:R-:W-:Y:S02]  /*2240*/  IMAD.MOV.U32 R97, RZ, RZ, R118 ;  /* 0x000000ffff617224 */ /* 0x000fe400078e0076 */
.L_x_16695:
[----:B------:R-:W-:Y:S05]  /*2250*/  BSYNC B2 ;  /* 0x0000000000027941 */ /* 0x000fea0003800000 */
.L_x_16693:
        /* <DEDUP_REMOVED lines=16> */
.L_x_16699:
[----:B------:R-:W-:Y:S05]  /*2360*/  BSYNC B3 ;  /* 0x0000000000037941 */ /* 0x000fea0003800000 */
.L_x_16698:
        /* <DEDUP_REMOVED lines=43> */
.L_x_16697:
[----:B------:R-:W-:Y:S05]  /*2620*/  BSYNC B2 ;  /* 0x0000000000027941 */ /* 0x000fea0003800000 */
.L_x_16696:
        /* <DEDUP_REMOVED lines=21> */
.L_x_16701:
[----:B------:R-:W-:Y:S02]  /*2780*/  IMAD.MOV.U32 R111, RZ, RZ, R118 ;  /* 0x000000ffff6f7224 */ /* 0x000fe400078e0076 */
.L_x_16702:
[----:B------:R-:W-:Y:S05]  /*2790*/  BSYNC B2 ;  /* 0x0000000000027941 */ /* 0x000fea0003800000 */
.L_x_16700:
        /* <DEDUP_REMOVED lines=16> */
.L_x_16706:
[----:B------:R-:W-:Y:S05]  /*28a0*/  BSYNC B3 ;  /* 0x0000000000037941 */ /* 0x000fea0003800000 */
.L_x_16705:
        /* <DEDUP_REMOVED lines=43> */
.L_x_16704:
[----:B------:R-:W-:Y:S05]  /*2b60*/  BSYNC B2 ;  /* 0x0000000000027941 */ /* 0x000fea0003800000 */
.L_x_16703:
        /* <DEDUP_REMOVED lines=21> */
.L_x_16708:
[----:B------:R-:W-:Y:S02]  /*2cc0*/  IMAD.MOV.U32 R111, RZ, RZ, R118 ;  /* 0x000000ffff6f7224 */ /* 0x000fe400078e0076 */
.L_x_16709:
[----:B------:R-:W-:Y:S05]  /*2cd0*/  BSYNC B2 ;  /* 0x0000000000027941 */ /* 0x000fea0003800000 */
.L_x_16707:
        /* <DEDUP_REMOVED lines=16> */
.L_x_16713:
[----:B------:R-:W-:Y:S05]  /*2de0*/  BSYNC B3 ;  /* 0x0000000000037941 */ /* 0x000fea0003800000 */
.L_x_16712:
        /* <DEDUP_REMOVED lines=43> */
.L_x_16711:
[----:B------:R-:W-:Y:S05]  /*30a0*/  BSYNC B2 ;  /* 0x0000000000027941 */ /* 0x000fea0003800000 */
.L_x_16710:
        /* <DEDUP_REMOVED lines=21> */
.L_x_16715:
[----:B------:R-:W-:Y:S02]  /*3200*/  IMAD.MOV.U32 R121, RZ, RZ, R118 ;  /* 0x000000ffff797224 */ /* 0x000fe400078e0076 */
.L_x_16716:
[----:B------:R-:W-:Y:S05]  /*3210*/  BSYNC B2 ;  /* 0x0000000000027941 */ /* 0x000fea0003800000 */
.L_x_16714:
        /* <DEDUP_REMOVED lines=18> */
.L_x_16720:
[----:B------:R-:W-:Y:S05]  /*3340*/  BSYNC B3 ;  /* 0x0000000000037941 */ /* 0x000fea0003800000 */
.L_x_16719:
        /* <DEDUP_REMOVED lines=43> */
.L_x_16718:
[----:B------:R-:W-:Y:S05]  /*3600*/  BSYNC B2 ;  /* 0x0000000000027941 */ /* 0x000fea0003800000 */
.L_x_16717:
[----:B------:R-:W0:Y:S01]  /*3610*/  I2F.U32 R111, R121 ;  /* 0x00000079006f7306 */ /* 0x000e220000201000 */
[----:B------:R-:W-:Y:S02]  /*3620*/  SEL R131, RZ, 0x10000, P5 ;  /* 0x00010000ff837807 */ /* 0x000fe40002800000 */
[----:B------:R-:W-:Y:S02]  /*3630*/  ISETP.NE.AND P5, PT, R127, RZ, PT ;  /* 0x000000ff7f00720c */ /* 0x000fe40003fa5270 */
[----:B------:R-:W-:-:S02]  /*3640*/  SEL R122, RZ, 0x1, P1 ;  /* 0x00000001ff7a7807 */ /* 0x000fc40000800000 */
[----:B------:R-:W-:Y:S02]  /*3650*/  ISETP.NE.AND P6, PT, R126, RZ, PT ;  /* 0x000000ff7e00720c */ /* 0x000fe40003fc5270 */
[----:B------:R-:W-:Y:S02]  /*3660*/  SEL R124, RZ, 0x1, P2 ;  /* 0x00000001ff7c7807 */ /* 0x000fe40001000000 */
[----:B------:R-:W-:Y:S02]  /*3670*/  SEL R123, RZ, 0x1, P5 ;  /* 0x00000001ff7b7807 */ /* 0x000fe40002800000 */
[----:B------:R-:W-:Y:S01]  /*3680*/  SEL R126, RZ, 0x100, P4 ;  /* 0x00000100ff7e7807 */ /* 0x000fe20002000000 */
[----:B------:R-:W-:-:S04]  /*3690*/  IMAD.WIDE.U32 R124, R124, 0x1000000, RZ ;  /* 0x010000007c7c7825 */ /* 0x000fc800078e00ff */
[----:B0-----:R-:W-:Y:S01]  /*36a0*/  FFMA.FTZ R111, R111, R110, 1.1641532182693481445e-10 ;  /* 0x2f0000006f6f7423 */ /* 0x001fe2000001006e */
[----:B------:R-:W-:-:S04]  /*36b0*/  HADD2.F32 R110, -RZ, R99.H1_H1 ;  /* 0x30000063ff6e7230 */ /* 0x000fc80000004100 */
        /* <DEDUP_REMOVED lines=24> */
.L_x_16664:
[----:B------:R-:W-:Y:S05]  /*3840*/  BSYNC B1 ;  /* 0x0000000000017941 */ /* 0x000fea0003800000 */
.L_x_16663:
        /* <DEDUP_REMOVED lines=24> */
.L_x_16724:
[----:B0-----:R-:W-:Y:S02]  /*39d0*/  MOV R88, R118 ;  /* 0x0000007600587202 */ /* 0x001fe40000000f00 */
.L_x_16725:
[----:B------:R-:W-:Y:S05]  /*39e0*/  BSYNC B2 ;  /* 0x0000000000027941 */ /* 0x000fea0003800000 */
.L_x_16723:
        /* <DEDUP_REMOVED lines=16> */
.L_x_16729:
[----:B------:R-:W-:Y:S05]  /*3af0*/  BSYNC B3 ;  /* 0x0000000000037941 */ /* 0x000fea0003800000 */
.L_x_16728:
        /* <DEDUP_REMOVED lines=44> */
.L_x_16727:
[----:B------:R-:W-:Y:S05]  /*3dc0*/  BSYNC B2 ;  /* 0x0000000000027941 */ /* 0x000fea0003800000 */
.L_x_16726:
        /* <DEDUP_REMOVED lines=25> */
.L_x_16731:
[----:B------:R-:W-:Y:S02]  /*3f60*/  IMAD.MOV.U32 R90, RZ, RZ, R118 ;  /* 0x000000ffff5a7224 */ /* 0x000fe400078e0076 */
.L_x_16732:
[----:B------:R-:W-:Y:S05]  /*3f70*/  BSYNC B2 ;  /* 0x0000000000027941 */ /* 0x000fea0003800000 */
.L_x_16730:
        /* <DEDUP_REMOVED lines=16> */
.L_x_16736:
[----:B------:R-:W-:Y:S05]  /*4080*/  BSYNC B3 ;  /* 0x0000000000037941 */ /* 0x000fea0003800000 */
.L_x_16735:
        /* <DEDUP_REMOVED lines=43> */
.L_x_16734:
[----:B------:R-:W-:Y:S05]  /*4340*/  BSYNC B2 ;  /* 0x0000000000027941 */ /* 0x000fea0003800000 */
.L_x_16733:
        /* <DEDUP_REMOVED lines=22> */
.L_x_16738:
[----:B------:R-:W-:Y:S02]  /*44b0*/  IMAD.MOV.U32 R91, RZ, RZ, R118 ;  /* 0x000000ffff5b7224 */ /* 0x000fe400078e0076 */
.L_x_16739:
[----:B------:R-:W-:Y:S05]  /*44c0*/  BSYNC B2 ;  /* 0x0000000000027941 */ /* 0x000fea0003800000 */
.L_x_16737:
        /* <DEDUP_REMOVED lines=16> */
.L_x_16743:
[----:B------:R-:W-:Y:S05]  /*45d0*/  BSYNC B3 ;  /* 0x0000000000037941 */ /* 0x000fea0003800000 */
.L_x_16742:
        /* <DEDUP_REMOVED lines=43> */
.L_x_16741:
[----:B------:R-:W-:Y:S05]  /*4890*/  BSYNC B2 ;  /* 0x0000000000027941 */ /* 0x000fea0003800000 */
.L_x_16740:
        /* <DEDUP_REMOVED lines=21> */
.L_x_16745:
[----:B------:R-:W-:Y:S02]  /*49f0*/  IMAD.MOV.U32 R100, RZ, RZ, R118 ;  /* 0x000000ffff647224 */ /* 0x000fe400078e0076 */
.L_x_16746:
[----:B------:R-:W-:Y:S05]  /*4a00*/  BSYNC B2 ;  /* 0x0000000000027941 */ /* 0x000fea0003800000 */
.L_x_16744:
        /* <DEDUP_REMOVED lines=16> */
.L_x_16750:
[----:B------:R-:W-:Y:S05]  /*4b10*/  BSYNC B3 ;  /* 0x0000000000037941 */ /* 0x000fea0003800000 */
.L_x_16749:
        /* <DEDUP_REMOVED lines=43> */
.L_x_16748:
[----:B------:R-:W-:Y:S05]  /*4dd0*/  BSYNC B2 ;  /* 0x0000000000027941 */ /* 0x000fea0003800000 */
.L_x_16747:
        /* <DEDUP_REMOVED lines=21> */
.L_x_16752:
[----:B------:R-:W-:Y:S02]  /*4f30*/  IMAD.MOV.U32 R101, RZ, RZ, R118 ;  /* 0x000000ffff657224 */ /* 0x000fe400078e0076 */
.L_x_16753:
[----:B------:R-:W-:Y:S05]  /*4f40*/  BSYNC B2 ;  /* 0x0000000000027941 */ /* 0x000fea0003800000 */
.L_x_16751:
        /* <DEDUP_REMOVED lines=16> */
.L_x_16757:
[----:B------:R-:W-:Y:S05]  /*5050*/  BSYNC B3 ;  /* 0x0000000000037941 */ /* 0x000fea0003800000 */
.L_x_16756:
        /* <DEDUP_REMOVED lines=43> */
.L_x_16755:
[----:B------:R-:W-:Y:S05]  /*5310*/  BSYNC B2 ;  /* 0x0000000000027941 */ /* 0x000fea0003800000 */
.L_x_16754:
        /* <DEDUP_REMOVED lines=21> */
.L_x_16759:
[----:B------:R-:W-:Y:S02]  /*5470*/  IMAD.MOV.U32 R117, RZ, RZ, R118 ;  /* 0x000000ffff757224 */ /* 0x000fe400078e0076 */
.L_x_16760:
[----:B------:R-:W-:Y:S05]  /*5480*/  BSYNC B2 ;  /* 0x0000000000027941 */ /* 0x000fea0003800000 */
.L_x_16758:
        /* <DEDUP_REMOVED lines=16> */
.L_x_16764:
[----:B------:R-:W-:Y:S05]  /*5590*/  BSYNC B3 ;  /* 0x0000000000037941 */ /* 0x000fea0003800000 */
.L_x_16763:
        /* <DEDUP_REMOVED lines=44> */
.L_x_16762:
[----:B------:R-:W-:Y:S05]  /*5860*/  BSYNC B2 ;  /* 0x0000000000027941 */ /* 0x000fea0003800000 */
.L_x_16761:
        /* <DEDUP_REMOVED lines=21> */
.L_x_16766:
[----:B------:R-:W-:Y:S02]  /*59c0*/  MOV R121, R118 ;  /* 0x0000007600797202 */ /* 0x000fe40000000f00 */
.L_x_16767:
[----:B------:R-:W-:Y:S05]  /*59d0*/  BSYNC B2 ;  /* 0x0000000000027941 */ /* 0x000fea0003800000 */
.L_x_16765:
        /* <DEDUP_REMOVED lines=16> */
.L_x_16771:
[----:B------:R-:W-:Y:S05]  /*5ae0*/  BSYNC B3 ;  /* 0x0000000000037941 */ /* 0x000fea0003800000 */
.L_x_16770:
        /* <DEDUP_REMOVED lines=43> */
.L_x_16769:
[----:B------:R-:W-:Y:S05]  /*5da0*/  BSYNC B2 ;  /* 0x0000000000027941 */ /* 0x000fea0003800000 */
.L_x_16768:
        /* <DEDUP_REMOVED lines=21> */
.L_x_16773:
[----:B------:R-:W-:Y:S02]  /*5f00*/  MOV R121, R118 ;  /* 0x0000007600797202 */ /* 0x000fe40000000f00 */
.L_x_16774:
[----:B------:R-:W-:Y:S05]  /*5f10*/  BSYNC B2 ;  /* 0x0000000000027941 */ /* 0x000fea0003800000 */
.L_x_16772:
        /* <DEDUP_REMOVED lines=18> */
.L_x_16778:
[----:B------:R-:W-:Y:S05]  /*6040*/  BSYNC B3 ;  /* 0x0000000000037941 */ /* 0x000fea0003800000 */
.L_x_16777:
        /* <DEDUP_REMOVED lines=43> */
.L_x_16776:
[----:B------:R-:W-:Y:S05]  /*6300*/  BSYNC B2 ;  /* 0x0000000000027941 */ /* 0x000fea0003800000 */
.L_x_16775:
[----:B------:R0:W1:Y:S01]  /*6310*/  I2F.U32 R122, R121 ;  /* 0x00000079007a7306 */ /* 0x0000620000201000 */
[----:B------:R-:W-:Y:S01]  /*6320*/  HADD2.F32 R124, -RZ, R103.H1_H1 ;  /* 0x30000067ff7c7230 */ /* 0x000fe20000004100 */
[----:B------:R-:W-:Y:S02]  /*6330*/  SEL R132, RZ, 0x10000, P5 ;  /* 0x00010000ff847807 */ /* 0x000fe40002800000 */
[----:B------:R-:W-:Y:S02]  /*6340*/  ISETP.NE.AND P5, PT, R127, RZ, PT ;  /* 0x000000ff7f00720c */ /* 0x000fe40003fa5270 */
[----:B------:R-:W-:Y:S01]  /*6350*/  SEL R123, RZ, 0x1, P1 ;  /* 0x00000001ff7b7807 */ /* 0x000fe20000800000 */
[----:B------:R-:W-:Y:S01]  /*6360*/  FMUL.FTZ R124, R124, R109 ;  /* 0x0000006d7c7c7220 */ /* 0x000fe20000410000 */
[----:B------:R-:W-:-:S02]  /*6370*/  ISETP.NE.AND P6, PT, R126, RZ, PT ;  /* 0x000000ff7e00720c */ /* 0x000fc40003fc5270 */
[----:B------:R-:W-:Y:S01]  /*6380*/  SEL R126, RZ, 0x1, P2 ;  /* 0x00000001ff7e7807 */ /* 0x000fe20001000000 */
[----:B------:R-:W-:Y:S01]  /*6390*/  FMUL.FTZ R103, R124, c[0x0][0x1e8] ;  /* 0x00007a007c677a20 */ /* 0x000fe20000410000 */
[----:B------:R-:W-:Y:S02]  /*63a0*/  SEL R125, RZ, 0x1, P5 ;  /* 0x00000001ff7d7807 */ /* 0x000fe40002800000 */
[----:B------:R-:W-:Y:S01]  /*63b0*/  SEL R131, RZ, 0x100, P4 ;  /* 0x00000100ff837807 */ /* 0x000fe20002000000 */
[----:B------:R-:W-:Y:S01]  /*63c0*/  IMAD.WIDE.U32 R126, R126, 0x1000000, RZ ;  /* 0x010000007e7e7825 */ /* 0x000fe200078e00ff */
[----:B0-----:R-:W-:-:S03]  /*63d0*/  SEL R121, RZ, 0x1, P3 ;  /* 0x00000001ff797807 */ /* 0x001fc60001800000 */
[----:B-1----:R-:W-:Y:S02]  /*63e0*/  FFMA.FTZ R122, R122, R111, 1.1641532182693481445e-10 ;  /* 0x2f0000007a7a7423 */ /* 0x002fe4000001006f */
[----:B------:R-:W-:-:S03]  /*63f0*/  IMAD.WIDE.U32 R124, R125, 0x100, RZ ;  /* 0x000001007d7c7825 */ /* 0x000fc600078e00ff */
[----:B------:R-:W-:Y:S01]  /*6400*/  FSETP.GTU.FTZ.AND P1, PT, R122, c[0x0][0x1e4], PT ;  /* 0x000079007a007a0b */ /* 0x000fe20003f3c000 */
[----:B------:R-:W-:-:S03]  /*6410*/  IMAD.WIDE.U32 R122, R123, 0x10000, RZ ;  /* 0x000100007b7a7825 */ /* 0x000fc600078e00ff */
[----:B------:R-:W-:Y:S02]  /*6420*/  SEL R111, RZ, 0x1000000, P1 ;  /* 0x01000000ff6f7807 */ /* 0x000fe40000800000 */
[----:B------:R-:W-:Y:S02]  /*6430*/  LOP3.LUT R122, R124, R126, R122, 0xfe, !PT ;  /* 0x0000007e7c7a7212 */ /* 0x000fe400078efe7a */
[----:B------:R-:W-:Y:S02]  /*6440*/  LOP3.LUT R111, R131, R111, R132, 0xfe, !PT ;  /* 0x0000006f836f7212 */ /* 0x000fe400078efe84 */
[----:B------:R-:W-:Y:S02]  /*6450*/  FSEL R132, R103, RZ, !P1 ;  /* 0x000000ff67847208 */ /* 0x000fe40004800000 */
[----:B------:R-:W-:Y:S02]  /*6460*/  LOP3.LUT R121, R127, R111, R121, 0xfe, !PT ;  /* 0x0000006f7f797212 */ /* 0x000fe400078efe79 */
[----:B------:R-:W-:Y:S01]  /*6470*/  LEA R126, P1, R110, c[0x0][0x188], 0x5 ;  /* 0x000062006e7e7a11 */ /* 0x000fe200078228ff */
[----:B------:R-:W-:Y:S01]  /*6480*/  FMUL.FTZ R103, R31, R132 ;  /* 0x000000841f677220 */ /* 0x000fe20000410000 */
[----:B------:R-:W-:-:S02]  /*6490*/  SEL R111, RZ, 0x1, P6 ;  /* 0x00000001ff6f7807 */ /* 0x000fc40003000000 */
[C---:B------:R-:W-:Y:S01]  /*64a0*/  LEA R132, P2, R110.reuse, c[0x0][0x190], 0x3 ;  /* 0x000064006e847a11 */ /* 0x040fe200078418ff */
[----:B------:R-:W-:Y:S01]  /*64b0*/  @P0 FADD.FTZ R103, R83, R103 ;  /* 0x0000006753670221 */ /* 0x000fe20000010000 */
[----:B------:R-:W-:Y:S02]  /*64c0*/  LEA.HI.X R127, R110, c[0x0][0x18c], RZ, 0x5, P1 ;  /* 0x000063006e7f7a11 */ /* 0x000fe400008f2cff */
[----:B------:R-:W-:Y:S02]  /*64d0*/  LOP3.LUT R122, R122, R111, RZ, 0xfc, !PT ;  /* 0x0000006f7a7a7212 */ /* 0x000fe400078efcff */
[C---:B------:R-:W-:Y:S01]  /*64e0*/  LEA.HI.X R133, R110.reuse, c[0x0][0x194], RZ, 0x3, P2 ;  /* 0x000065006e857a11 */ /* 0x040fe200010f1cff */
[----:B------:R0:W-:Y:S01]  /*64f0*/  STG.E.128 [R126.64], R88 ;  /* 0x000000587e007986 */ /* 0x0001e2000c101d06 */
[----:B------:R-:W-:Y:S02]  /*6500*/  LOP3.LUT R123, R125, R121, R123, 0xfe, !PT ;  /* 0x000000797d7b7212 */ /* 0x000fe400078efe7b */
[----:B------:R-:W-:Y:S01]  /*6510*/  IADD3 R110, R110, 0x20, RZ ;  /* 0x000000206e6e7810 */ /* 0x000fe20007ffe0ff */
[----:B------:R0:W-:Y:S04]  /*6520*/  STG.E.128 [R126.64+0x10], R100 ;  /* 0x000010647e007986 */ /* 0x0001e8000c101d06 */
[----:B------:R0:W-:Y:S02]  /*6530*/  STG.E.64 [R132.64], R122 ;  /* 0x0000007a84007986 */ /* 0x0001e4000c101b06 */
.L_x_16722:
[----:B------:R-:W-:Y:S05]  /*6540*/  BSYNC B1 ;  /* 0x0000000000017941 */ /* 0x000fea0003800000 */
.L_x_16721:
        /* <DEDUP_REMOVED lines=24> */
.L_x_16782:
[----:B0-----:R-:W-:Y:S02]  /*66d0*/  IMAD.MOV.U32 R92, RZ, RZ, R118 ;  /* 0x000000ffff5c7224 */ /* 0x001fe400078e0076 */
.L_x_16783:
[----:B------:R-:W-:Y:S05]  /*66e0*/  BSYNC B2 ;  /* 0x0000000000027941 */ /* 0x000fea0003800000 */
.L_x_16781:
        /* <DEDUP_REMOVED lines=16> */
.L_x_16787:
[----:B------:R-:W-:Y:S05]  /*67f0*/  BSYNC B3 ;  /* 0x0000000000037941 */ /* 0x000fea0003800000 */
.L_x_16786:
        /* <DEDUP_REMOVED lines=44> */
.L_x_16785:
[----:B------:R-:W-:Y:S05]  /*6ac0*/  BSYNC B2 ;  /* 0x0000000000027941 */ /* 0x000fea0003800000 */
.L_x_16784:
        /* <DEDUP_REMOVED lines=25> */
.L_x_16789:
[----:B------:R-:W-:Y:S02]  /*6c60*/  MOV R94, R118 ;  /* 0x00000076005e7202 */ /* 0x000fe40000000f00 */
.L_x_16790:
[----:B------:R-:W-:Y:S05]  /*6c70*/  BSYNC B2 ;  /* 0x0000000000027941 */ /* 0x000fea0003800000 */
.L_x_16788:
        /* <DEDUP_REMOVED lines=16> */
.L_x_16794:
[----:B------:R-:W-:Y:S05]  /*6d80*/  BSYNC B3 ;  /* 0x0000000000037941 */ /* 0x000fea0003800000 */
.L_x_16793:
        /* <DEDUP_REMOVED lines=43> */
.L_x_16792:
[----:B------:R-:W-:Y:S05]  /*7040*/  BSYNC B2 ;  /* 0x0000000000027941 */ /* 0x000fea0003800000 */
.L_x_16791:
        /* <DEDUP_REMOVED lines=22> */
.L_x_16796:
[----:B------:R-:W-:Y:S02]  /*71b0*/  MOV R95, R118 ;  /* 0x00000076005f7202 */ /* 0x000fe40000000f00 */
.L_x_16797:
[----:B------:R-:W-:Y:S05]  /*71c0*/  BSYNC B2 ;  /* 0x0000000000027941 */ /* 0x000fea0003800000 */
.L_x_16795:
        /* <DEDUP_REMOVED lines=16> */
.L_x_16801:
[----:B------:R-:W-:Y:S05]  /*72d0*/  BSYNC B3 ;  /* 0x0000000000037941 */ /* 0x000fea0003800000 */
.L_x_16800:
        /* <DEDUP_REMOVED lines=43> */
.L_x_16799:
[----:B------:R-:W-:Y:S05]  /*7590*/  BSYNC B2 ;  /* 0x0000000000027941 */ /* 0x000fea0003800000 */
.L_x_16798:
        /* <DEDUP_REMOVED lines=21> */
.L_x_16803:
[----:B------:R-:W-:Y:S02]  /*76f0*/  MOV R104, R118 ;  /* 0x0000007600687202 */ /* 0x000fe40000000f00 */
.L_x_16804:
[----:B------:R-:W-:Y:S05]  /*7700*/  BSYNC B2 ;  /* 0x0000000000027941 */ /* 0x000fea0003800000 */
.L_x_16802:
        /* <DEDUP_REMOVED lines=16> */
.L_x_16808:
[----:B------:R-:W-:Y:S05]  /*7810*/  BSYNC B3 ;  /* 0x0000000000037941 */ /* 0x000fea0003800000 */
.L_x_16807:
        /* <DEDUP_REMOVED lines=43> */
.L_x_16806:
[----:B------:R-:W-:Y:S05]  /*7ad0*/  BSYNC B2 ;  /* 0x0000000000027941 */ /* 0x000fea0003800000 */
.L_x_16805:
        /* <DEDUP_REMOVED lines=21> */
.L_x_16810:
[----:B------:R-:W-:Y:S02]  /*7c30*/  MOV R105, R118 ;  /* 0x0000007600697202 */ /* 0x000fe40000000f00 */
.L_x_16811:
[----:B------:R-:W-:Y:S05]  /*7c40*/  BSYNC B2 ;  /* 0x0000000000027941 */ /* 0x000fea0003800000 */
.L_x_16809:
        /* <DEDUP_REMOVED lines=16> */
.L_x_16815:
[----:B------:R-:W-:Y:S05]  /*7d50*/  BSYNC B3 ;  /* 0x0000000000037941 */ /* 0x000fea0003800000 */
.L_x_16814:
        /* <DEDUP_REMOVED lines=43> */
.L_x_16813:
[----:B------:R-:W-:Y:S05]  /*8010*/  BSYNC B2 ;  /* 0x0000000000027941 */ /* 0x000fea0003800000 */
.L_x_16812:
        /* <DEDUP_REMOVED lines=21> */
.L_x_16817:
[----:B------:R-:W-:Y:S02]  /*8170*/  MOV R117, R118 ;  /* 0x0000007600757202 */ /* 0x000fe40000000f00 */
.L_x_16818:
[----:B------:R-:W-:Y:S05]  /*8180*/  BSYNC B2 ;  /* 0x0000000000027941 */ /* 0x000fea0003800000 */
.L_x_16816:
        /* <DEDUP_REMOVED lines=16> */
.L_x_16822:
[----:B------:R-:W-:Y:S05]  /*8290*/  BSYNC B3 ;  /* 0x0000000000037941 */ /* 0x000fea0003800000 */
.L_x_16821:
        /* <DEDUP_REMOVED lines=44> */
.L_x_16820:
[----:B------:R-:W-:Y:S05]  /*8560*/  BSYNC B2 ;  /* 0x0000000000027941 */ /* 0x000fea0003800000 */
.L_x_16819:
        /* <DEDUP_REMOVED lines=21> */
.L_x_16824:
[----:B------:R-:W-:Y:S02]  /*86c0*/  IMAD.MOV.U32 R121, RZ, RZ, R118 ;  /* 0x000000ffff797224 */ /* 0x000fe400078e0076 */
.L_x_16825:
[----:B------:R-:W-:Y:S05]  /*86d0*/  BSYNC B2 ;  /* 0x0000000000027941 */ /* 0x000fea0003800000 */
.L_x_16823:
        /* <DEDUP_REMOVED lines=16> */
.L_x_16829:
[----:B------:R-:W-:Y:S05]  /*87e0*/  BSYNC B3 ;  /* 0x0000000000037941 */ /* 0x000fea0003800000 */
.L_x_16828:
        /* <DEDUP_REMOVED lines=43> */
.L_x_16827:
[----:B------:R-:W-:Y:S05]  /*8aa0*/  BSYNC B2 ;  /* 0x0000000000027941 */ /* 0x000fea0003800000 */
.L_x_16826:
        /* <DEDUP_REMOVED lines=21> */
.L_x_16831:
[----:B------:R-:W-:Y:S02]  /*8c00*/  IMAD.MOV.U32 R121, RZ, RZ, R118 ;  /* 0x000000ffff797224 */ /* 0x000fe400078e0076 */
.L_x_16832:
[----:B------:R-:W-:Y:S05]  /*8c10*/  BSYNC B2 ;  /* 0x0000000000027941 */ /* 0x000fea0003800000 */
.L_x_16830:
        /* <DEDUP_REMOVED lines=18> */
.L_x_16836:
[----:B------:R-:W-:Y:S05]  /*8d40*/  BSYNC B3 ;  /* 0x0000000000037941 */ /* 0x000fea0003800000 */
.L_x_16835:
        /* <DEDUP_REMOVED lines=43> */
.L_x_16834:
[----:B------:R-:W-:Y:S05]  /*9000*/  BSYNC B2 ;  /* 0x0000000000027941 */ /* 0x000fea0003800000 */
.L_x_16833:
[----:B------:R-:W0:Y:S01]  /*9010*/  I2F.U32 R122, R121 ;  /* 0x00000079007a7306 */ /* 0x000e220000201000 */
        /* <DEDUP_REMOVED lines=10> */
[----:B------:R-:W-:-:S04]  /*90c0*/  IMAD.WIDE.U32 R126, R126, 0x1000000, RZ ;  /* 0x010000007e7e7825 */ /* 0x000fc800078e00ff */
[----:B0-----:R-:W-:Y:S01]  /*90d0*/  FFMA.FTZ R122, R122, R111, 1.1641532182693481445e-10 ;  /* 0x2f0000007a7a7423 */ /* 0x001fe2000001006f */
[----:B------:R-:W-:Y:S01]  /*90e0*/  SEL R111, RZ, 0x1, P3 ;  /* 0x00000001ff6f7807 */ /* 0x000fe20001800000 */
        /* <DEDUP_REMOVED lines=15> */
[----:B------:R-:W-:Y:S01]  /*91e0*/  LEA.HI.X R133, R110, c[0x0][0x194], RZ, 0x3, P2 ;  /* 0x000065006e857a11 */ /* 0x000fe200010f1cff */
[----:B------:R0:W-:Y:S01]  /*91f0*/  STG.E.128 [R126.64], R92 ;  /* 0x0000005c7e007986 */ /* 0x0001e2000c101d06 */
[----:B------:R-:W-:-:S03]  /*9200*/  LOP3.LUT R123, R125, R111, R123, 0xfe, !PT ;  /* 0x0000006f7d7b7212 */ /* 0x000fc600078efe7b */
[----:B------:R0:W-:Y:S04]  /*9210*/  STG.E.128 [R126.64+0x10], R104 ;  /* 0x000010687e007986 */ /* 0x0001e8000c101d06 */
[----:B------:R0:W-:Y:S02]  /*9220*/  STG.E.64 [R132.64], R122 ;  /* 0x0000007a84007986 */ /* 0x0001e4000c101b06 */
.L_x_16780:
[----:B------:R-:W-:Y:S05]  /*9230*/  BSYNC B1 ;  /* 0x0000000000017941 */ /* 0x000fea0003800000 */
.L_x_16779:
        /* <DEDUP_REMOVED lines=31> */
.L_x_16847:
        /* <DEDUP_REMOVED lines=70> */
.L_x_16848:
        /* <DEDUP_REMOVED lines=44> */
[----:B------:R-:W-:Y:S01]  /*9b50*/  IMAD.MOV.U32 R127, RZ, RZ, 0x10 ;  /* 0x00000010ff7f7424 */ /* 0x000fe200078e00ff */
[----:B------:R-:W-:Y:S02]  /*9b60*/  F2FP.PACK_AB R111, R138, R125 ;  /* 0x0000007d8a6f723e */ /* 0x000fe400000000ff */
[----:B------:R-:W-:Y:S01]  /*9b70*/  F2FP.PACK_AB R110, R123, R110 ;  /* 0x0000006e7b6e723e */ /* 0x000fe200000000ff */
[C---:B------:R-:W-:Y:S01]  /*9b80*/  IMAD.WIDE.U32 R124, R120.reuse, R127, c[0x0][0x208] ;  /* 0x00008200787c7625 */ /* 0x040fe200078e007f */
[----:B------:R-:W-:-:S04]  /*9b90*/  IADD3 R120, R120, 0x20, RZ ;  /* 0x0000002078787810 */ /* 0x000fc80007ffe0ff */
[----:B------:R0:W-:Y:S03]  /*9ba0*/  STG.E.128 [R124.64], R108 ;  /* 0x0000006c7c007986 */ /* 0x0001e6000c101d06 */
.L_x_16840:
[----:B------:R-:W-:Y:S05]  /*9bb0*/  BSYNC B1 ;  /* 0x0000000000017941 */ /* 0x000fea0003800000 */
.L_x_16839:
        /* <DEDUP_REMOVED lines=28> */
[----:B------:R-:W-:-:S02]  /*9d80*/  FFMA.FTZ R123, R37, R134, R45 ;  /* 0x00000086257b7223 */ /* 0x000fc4000001002d */
[----:B------:R-:W-:Y:S01]  /*9d90*/  IMAD.MOV.U32 R127, RZ, RZ, 0x10 ;  /* 0x00000010ff7f7424 */ /* 0x000fe200078e00ff */
[----:B------:R-:W-:Y:S02]  /*9da0*/  F2FP.PACK_AB R111, R138, R125 ;  /* 0x0000007d8a6f723e */ /* 0x000fe400000000ff */
[----:B------:R-:W-:Y:S01]  /*9db0*/  F2FP.PACK_AB R110, R123, R110 ;  /* 0x0000006e7b6e723e */ /* 0x000fe200000000ff */
[C---:B------:R-:W-:Y:S01]  /*9dc0*/  IMAD.WIDE.U32 R124, R120.reuse, R127, c[0x0][0x208] ;  /* 0x00008200787c7625 */ /* 0x040fe200078e007f */
[----:B------:R-:W-:-:S04]  /*9dd0*/  IADD3 R120, R120, 0x20, RZ ;  /* 0x0000002078787810 */ /* 0x000fc80007ffe0ff */
[----:B------:R0:W-:Y:S03]  /*9de0*/  STG.E.128 [R124.64], R108 ;  /* 0x0000006c7c007986 */ /* 0x0001e6000c101d06 */
.L_x_16842:
[----:B------:R-:W-:Y:S05]  /*9df0*/  BSYNC B1 ;  /* 0x0000000000017941 */ /* 0x000fea0003800000 */
.L_x_16841:
        /* <DEDUP_REMOVED lines=34> */
.L_x_16844:
[----:B------:R-:W-:Y:S05]  /*a020*/  BSYNC B1 ;  /* 0x0000000000017941 */ /* 0x000fea0003800000 */
.L_x_16843:
[----:B0-2---:R-:W-:-:S04]  /*a030*/  IMAD.MOV.U32 R108, RZ, RZ, 0x4 ;  /* 0x00000004ff6c7424 */ /* 0x005fc800078e00ff */
[----:B------:R-:W-:-:S05]  /*a040*/  IMAD R113, R108, c[0x0][0x160], R113 ;  /* 0x000058006c717a24 */ /* 0x000fca00078e0271 */
[----:B------:R-:W-:-:S13]  /*a050*/  ISETP.GE.AND P0, PT, R113, c[0x0][0x164], PT ;  /* 0x0000590071007a0c */ /* 0x000fda0003f06270 */
[----:B-----5:R-:W-:Y:S01]  /*a060*/  @P0 CALL.REL.NOINC `(.L_x_16845) ;  /* 0x0000001000000944 */ /* 0x020fe20003c00000 */
[----:B------:R-:W-:Y:S05]  /*a070*/  BRA `(.L_x_16846) ;  /* 0xffff6a0000007947 */ /* 0x000fea000383ffff */
.L_x_16845:
[----:B------:R-:W-:Y:S05]  /*a080*/  BSYNC B0 ;  /* 0x0000000000007941 */ /* 0x000fea0003800000 */
.L_x_16662:
[----:B------:R-:W-:Y:S05]  /*a090*/  EXIT ;  /* 0x000000000000794d */ /* 0x000fea0003800000 */
.L_x_16837:
[----:B0-----:R-:W-:Y:S01]  /*a0a0*/  IMAD.MOV.U32 R124, RZ, RZ, 0x1 ;  /* 0x00000001ff7c7424 */ /* 0x001fe200078e00ff */
[----:B------:R-:W-:Y:S01]  /*a0b0*/  MOV R121, 0x1f ;  /* 0x0000001f00797802 */ /* 0x000fe20000000f00 */
[----:B------:R-:W-:Y:S01]  /*a0c0*/  IMAD.MOV.U32 R122, RZ, RZ, -0x1 ;  /* 0xffffffffff7a7424 */ /* 0x000fe200078e00ff */
[----:B------:R-:W-:Y:S02]  /*a0d0*/  MOV R110, 0xa0f0 ;  /* 0x0000a0f0006e7802 */ /* 0x000fe40000000f00 */
[----:B-----5:R-:W-:Y:S05]  /*a0e0*/  CALL.REL.NOINC `($__internal_124_$__cuda_sm70_shflsync_bfly_p) ;  /* 0x000006c000007944 */ /* 0x020fea0003c00000 */
[----:B-1----:R-:W-:Y:S01]  /*a0f0*/  IMAD.MOV.U32 R108, RZ, RZ, R124 ;  /* 0x000000ffff6c7224 */ /* 0x002fe200078e007c */
[----:B0-----:R-:W-:Y:S05]  /*a100*/  BRA `(.L_x_16847) ;  /* 0xfffff32000007947 */ /* 0x001fea000383ffff */
.L_x_16838:
[----:B0-----:R-:W-:Y:S01]  /*a110*/  HFMA2.MMA R124, -RZ, RZ, 0, 1.1920928955078125e-07 ;  /* 0x00000002ff7c7435 */ /* 0x001fe200000001ff */
[----:B------:R-:W-:Y:S01]  /*a120*/  IMAD.MOV.U32 R121, RZ, RZ, 0x1f ;  /* 0x0000001fff797424 */ /* 0x000fe200078e00ff */
[----:B------:R-:W-:Y:S01]  /*a130*/  MOV R110, 0xa160 ;  /* 0x0000a160006e7802 */ /* 0x000fe20000000f00 */
[----:B------:R-:W-:-:S03]  /*a140*/  IMAD.MOV.U32 R122, RZ, RZ, -0x1 ;  /* 0xffffffffff7a7424 */ /* 0x000fc600078e00ff */
[----:B-----5:R-:W-:Y:S05]  /*a150*/  CALL.REL.NOINC `($__internal_124_$__cuda_sm70_shflsync_bfly_p) ;  /* 0x0000065000007944 */ /* 0x020fea0003c00000 */
[----:B01----:R-:W-:Y:S01]  /*a160*/  FADD.FTZ R109, R109, R124 ;  /* 0x0000007c6d6d7221 */ /* 0x003fe20000010000 */
[----:B------:R-:W-:Y:S01]  /*a170*/  MOV R124, 0x4 ;  /* 0x00000004007c7802 */ /* 0x000fe20000000f00 */
[----:B------:R-:W-:Y:S01]  /*a180*/  IMAD.MOV.U32 R121, RZ, RZ, 0x1f ;  /* 0x0000001fff797424 */ /* 0x000fe200078e00ff */
[----:B------:R-:W-:Y:S01]  /*a190*/  MOV R110, 0xa1c0 ;  /* 0x0000a1c0006e7802 */ /* 0x000fe20000000f00 */
[----:B------:R-:W-:-:S02]  /*a1a0*/  IMAD.MOV.U32 R122, RZ, RZ, -0x1 ;  /* 0xffffffffff7a7424 */ /* 0x000fc400078e00ff */
[----:B------:R-:W-:Y:S05]  /*a1b0*/  CALL.REL.NOINC `($__internal_124_$__cuda_sm70_shflsync_bfly_p) ;  /* 0x000005f000007944 */ /* 0x000fea0003c00000 */
[----:B01----:R-:W-:Y:S01]  /*a1c0*/  FADD.FTZ R109, R109, R124 ;  /* 0x0000007c6d6d7221 */ /* 0x003fe20000010000 */
[----:B------:R-:W-:Y:S01]  /*a1d0*/  HFMA2.MMA R124, -RZ, RZ, 0, 4.76837158203125e-07 ;  /* 0x00000008ff7c7435 */ /* 0x000fe200000001ff */
[----:B------:R-:W-:Y:S01]  /*a1e0*/  IMAD.MOV.U32 R121, RZ, RZ, 0x1f ;  /* 0x0000001fff797424 */ /* 0x000fe200078e00ff */
[----:B------:R-:W-:Y:S01]  /*a1f0*/  MOV R110, 0xa220 ;  /* 0x0000a220006e7802 */ /* 0x000fe20000000f00 */
[----:B------:R-:W-:-:S03]  /*a200*/  IMAD.MOV.U32 R122, RZ, RZ, -0x1 ;  /* 0xffffffffff7a7424 */ /* 0x000fc600078e00ff */
[----:B------:R-:W-:Y:S05]  /*a210*/  CALL.REL.NOINC `($__internal_124_$__cuda_sm70_shflsync_bfly_p) ;  /* 0x0000059000007944 */ /* 0x000fea0003c00000 */
[----:B01----:R-:W-:Y:S01]  /*a220*/  FADD.FTZ R109, R109, R124 ;  /* 0x0000007c6d6d7221 */ /* 0x003fe20000010000 */
[----:B------:R-:W-:Y:S01]  /*a230*/  MOV R124, 0x10 ;  /* 0x00000010007c7802 */ /* 0x000fe20000000f00 */
[----:B------:R-:W-:Y:S01]  /*a240*/  IMAD.MOV.U32 R121, RZ, RZ, 0x1f ;  /* 0x0000001fff797424 */ /* 0x000fe200078e00ff */
[----:B------:R-:W-:Y:S01]  /*a250*/  MOV R110, 0xa280 ;  /* 0x0000a280006e7802 */ /* 0x000fe20000000f00 */
[----:B------:R-:W-:-:S02]  /*a260*/  IMAD.MOV.U32 R122, RZ, RZ, -0x1 ;  /* 0xffffffffff7a7424 */ /* 0x000fc400078e00ff */
[----:B------:R-:W-:Y:S05]  /*a270*/  CALL.REL.NOINC `($__internal_124_$__cuda_sm70_shflsync_bfly_p) ;  /* 0x0000053000007944 */ /* 0x000fea0003c00000 */
        /* <DEDUP_REMOVED lines=56> */
[----:B------:R-:W-:Y:S05]  /*a600*/  CALL.REL.NOINC `($__internal_124_$__cuda_sm70_shflsync_bfly_p) ;  /* 0x000001a000007944 */ /* 0x000fea0003c00000 */
[----:B01----:R-:W-:Y:S01]  /*a610*/  FADD.FTZ R109, R109, R124 ;  /* 0x0000007c6d6d7221 */ /* 0x003fe20000010000 */
[----:B------:R-:W-:Y:S01]  /*a620*/  MOV R124, 0x2 ;  /* 0x00000002007c7802 */ /* 0x000fe20000000f00 */
[----:B------:R-:W-:Y:S01]  /*a630*/  IMAD.MOV.U32 R121, RZ, RZ, 0x1f ;  /* 0x0000001fff797424 */ /* 0x000fe200078e00ff */
[----:B------:R-:W-:Y:S01]  /*a640*/  MOV R110, 0xa670 ;  /* 0x0000a670006e7802 */ /* 0x000fe20000000f00 */
[----:B------:R-:W-:Y:S02]  /*a650*/  IMAD.MOV.U32 R122, RZ, RZ, -0x1 ;  /* 0xffffffffff7a7424 */ /* 0x000fe400078e00ff */
[----:B------:R-:W-:Y:S05]  /*a660*/  CALL.REL.NOINC `($__internal_124_$__cuda_sm70_shflsync_bfly_p) ;  /* 0x0000014000007944 */ /* 0x000fea0003c00000 */
[----:B01----:R-:W-:Y:S01]  /*a670*/  FADD.FTZ R109, R109, R124 ;  /* 0x0000007c6d6d7221 */ /* 0x003fe20000010000 */
[----:B------:R-:W-:Y:S01]  /*a680*/  HFMA2.MMA R124, -RZ, RZ, 0, 2.384185791015625e-07 ;  /* 0x00000004ff7c7435 */ /* 0x000fe200000001ff */
        /* <DEDUP_REMOVED lines=11> */
[----:B------:R-:W-:Y:S01]  /*a740*/  HFMA2.MMA R124, -RZ, RZ, 0, 9.5367431640625e-07 ;  /* 0x00000010ff7c7435 */ /* 0x000fe200000001ff */
[----:B0-----:R-:W-:Y:S01]  /*a750*/  IMAD.MOV.U32 R121, RZ, RZ, 0x1f ;  /* 0x0000001fff797424 */ /* 0x001fe200078e00ff */
[----:B------:R-:W-:Y:S01]  /*a760*/  MOV R110, 0xa7a0 ;  /* 0x0000a7a0006e7802 */ /* 0x000fe20000000f00 */
[----:B------:R-:W-:Y:S01]  /*a770*/  IMAD.MOV.U32 R122, RZ, RZ, -0x1 ;  /* 0xffffffffff7a7424 */ /* 0x000fe200078e00ff */
[----:B------:R-:W-:-:S02]  /*a780*/  MOV R109, R123 ;  /* 0x0000007b006d7202 */ /* 0x000fc40000000f00 */
[----:B------:R-:W-:Y:S05]  /*a790*/  CALL.REL.NOINC `($__internal_124_$__cuda_sm70_shflsync_bfly_p) ;  /* 0x0000001000007944 */ /* 0x000fea0003c00000 */
[----:B01----:R-:W-:Y:S05]  /*a7a0*/  BRA `(.L_x_16848) ;  /* 0xfffff0e000007947 */ /* 0x003fea000383ffff */
        .weak           $__internal_124_$__cuda_sm70_shflsync_bfly_p
        .type           $__internal_124_$__cuda_sm70_shflsync_bfly_p,@function
        .size           $__internal_124_$__cuda_sm70_shflsync_bfly_p,(.L_x_22292 - $__internal_124_$__cuda_sm70_shflsync_bfly_p)
$__internal_124_$__cuda_sm70_shflsync_bfly_p:
[----:B------:R-:W-:Y:S01]  /*a7b0*/  IMAD.MOV.U32 R111, RZ, RZ, 0x0 ;  /* 0x00000000ff6f7424 */ /* 0x000fe200078e00ff */
[----:B------:R-:W-:Y:S04]  /*a7c0*/  WARPSYNC R122 ;  /* 0x0000007a00007348 */ /* 0x000fe80003800000 */
[----:B------:R0:W1:Y:S01]  /*a7d0*/  SHFL.BFLY PT, R124, R109, R124, R121 ;  /* 0x0c00007c6d7c7389 */ /* 0x00006200000e0079 */
[----:B------:R-:W-:Y:S05]  /*a7e0*/  RET.REL.NODEC R110 `(_ZN10layer_norm13ln_fwd_kernelINS_13Kernel_traitsIf6__halffS2_fjLj768ELj1ELj4ELj1ELj16ENS_18Kernel_traits_baseILj768EfS2_fS2_fjLj128EEEEELb1ELb1ELb0ELb0EEEvNS_9FwdParamsE) ;  /* 0xffff58106e007950 */ /* 0x000fea0003c3ffff */
.L_x_16849:
        /* <DEDUP_REMOVED lines=9> */
.L_x_22292:


//--------------------- .text._ZN10layer_norm13ln_fwd_kernelINS_13Kernel_traitsIf6__halffS2_fjLj768ELj1ELj4ELj1ELj16ENS_18Kernel_traits_baseILj768EfS2_fS2_fjLj128EEEEELb1ELb1ELb0ELb1EEEvNS_9FwdParamsE --------------------------
	.section	.text._ZN10layer_norm13ln_fwd_kernelINS_13Kernel_traitsIf6__halffS2_fjLj768ELj1ELj4ELj1ELj16ENS_18Kernel_traits_baseILj768EfS2_fS2_fjLj128EEEEELb1ELb1ELb0ELb1EEEvNS_9FwdParamsE,"ax",@progbits
	.sectioninfo	@"SHI_REGISTERS=128"
	.align	128
        .global         _ZN10layer_norm13ln_fwd_kernelINS_13Kernel_traitsIf6__halffS2_fjLj768ELj1ELj4ELj1ELj16ENS_18Kernel_traits_baseILj768EfS2_fS2_fjLj128EEEEELb1ELb1ELb0ELb1EEEvNS_9FwdParamsE
        .type           _ZN10layer_norm13ln_fwd_kernelINS_13Kernel_traitsIf6__halffS2_fjLj768ELj1ELj4ELj1ELj16ENS_18Kernel_traits_baseILj768EfS2_fS2_fjLj128EEEEELb1ELb1ELb0ELb1EEEvNS_9FwdParamsE,@function
        .size           _ZN10layer_norm13ln_fwd_kernelINS_13Kernel_traitsIf6__halffS2_fjLj768ELj1ELj4ELj1ELj16ENS_18Kernel_traits_baseILj768EfS2_fS2_fjLj128EEEEELb1ELb1ELb0ELb1EEEvNS_9FwdParamsE,(.L_x_22293 - _ZN10layer_norm13ln_fwd_kernelINS_13Kernel_traitsIf6__halffS2_fjLj768ELj1ELj4ELj1ELj16ENS_18Kernel_traits_baseILj768EfS2_fS2_fjLj128EEEEELb1ELb1ELb0ELb1EEEvNS_9FwdParamsE)
        .other          _ZN10layer_norm13ln_fwd_kernelINS_13Kernel_traitsIf6__halffS2_fjLj768ELj1ELj4ELj1ELj16ENS_18Kernel_traits_baseILj768EfS2_fS2_fjLj128EEEEELb1ELb1ELb0ELb1EEEvNS_9FwdParamsE,@"STO_CUDA_ENTRY STV_DEFAULT"
_ZN10layer_norm13ln_fwd_kernelINS_13Kernel_traitsIf6__halffS2_fjLj768ELj1ELj4ELj1ELj16ENS_18Kernel_traits_baseILj768EfS2_fS2_fjLj128EEEEELb1ELb1ELb0ELb1EEEvNS_9FwdParamsE:
.text._ZN10layer_norm13ln_fwd_kernelINS_13Kernel_traitsIf6__halffS2_fjLj768ELj1ELj4ELj1ELj16ENS_18Kernel_traits_baseILj768EfS2_fS2_fjLj128EEEEELb1ELb1ELb0ELb1EEEvNS_9FwdParamsE:
        /* <DEDUP_REMOVED lines=135> */
.L_x_17022:
        /* <DEDUP_REMOVED lines=33> */
.L_x_16852:
[----:B0-----:R-:W-:Y:S02]  /*0a80*/  IMAD.MOV.U32 R12, RZ, RZ, R2 ;  /* 0x000000ffff0c7224 */ /* 0x001fe400078e0002 */
.L_x_16853:
[----:B------:R-:W-:Y:S05]  /*0a90*/  BSYNC B1 ;  /* 0x0000000000017941 */ /* 0x000fea0003800000 */
.L_x_16851:
        /* <DEDUP_REMOVED lines=16> */
.L_x_16857:
[----:B------:R-:W-:Y:S05]  /*0ba0*/  BSYNC B2 ;  /* 0x0000000000027941 */ /* 0x000fea0003800000 */
.L_x_16856:
        /* <DEDUP_REMOVED lines=44> */
.L_x_16855:
[----:B------:R-:W-:Y:S05]  /*0e70*/  BSYNC B1 ;  /* 0x0000000000017941 */ /* 0x000fea0003800000 */
.L_x_16854:
        /* <DEDUP_REMOVED lines=25> */
.L_x_16859:
[----:B------:R-:W-:Y:S02]  /*1010*/  MOV R13, R2 ;  /* 0x00000002000d7202 */ /* 0x000fe40000000f00 */
.L_x_16860:
[----:B------:R-:W-:Y:S05]  /*1020*/  BSYNC B1 ;  /* 0x0000000000017941 */ /* 0x000fea0003800000 */
.L_x_16858:
        /* <DEDUP_REMOVED lines=16> */
.L_x_16864:
[----:B------:R-:W-:Y:S05]  /*1130*/  BSYNC B2 ;  /* 0x0000000000027941 */ /* 0x000fea0003800000 */
.L_x_16863:
        /* <DEDUP_REMOVED lines=44> */
.L_x_16862:
[----:B------:R-:W-:Y:S05]  /*1400*/  BSYNC B1 ;  /* 0x0000000000017941 */ /* 0x000fea0003800000 */
.L_x_16861:
[----:B------:R-:W0:Y:S01]  /*1410*/  I2F.U32 R14, R13 ;  /* 0x0000000d000e7306 */ /* 0x000e220000201000 */
[----:B------:R-:W-:Y:S01]  /*1420*/  HADD2.F32 R8, -RZ, R8.H1_H1 ;  /* 0x30000008ff087230 */ /* 0x000fe20000004100 */
        /* <DEDUP_REMOVED lines=20> */
.L_x_16866:
[----:B------:R-:W-:Y:S02]  /*1570*/  IMAD.MOV.U32 R13, RZ, RZ, R2 ;  /* 0x000000ffff0d7224 */ /* 0x000fe400078e0002 */
.L_x_16867:
[----:B------:R-:W-:Y:S05]  /*1580*/  BSYNC B1 ;  /* 0x0000000000017941 */ /* 0x000fea0003800000 */
.L_x_16865:
        /* <DEDUP_REMOVED lines=16> */
.L_x_16871:
[----:B------:R-:W-:Y:S05]  /*1690*/  BSYNC B2 ;  /* 0x0000000000027941 */ /* 0x000fea0003800000 */
.L_x_16870:
        /* <DEDUP_REMOVED lines=44> */
.L_x_16869:
[----:B------:R-:W-:Y:S05]  /*1960*/  BSYNC B1 ;  /* 0x0000000000017941 */ /* 0x000fea0003800000 */
.L_x_16868:
        /* <DEDUP_REMOVED lines=21> */
.L_x_16873:
[----:B------:R-:W-:Y:S02]  /*1ac0*/  IMAD.MOV.U32 R13, RZ, RZ, R2 ;  /* 0x000000ffff0d7224 */ /* 0x000fe400078e0002 */
.L_x_16874:
[----:B------:R-:W-:Y:S05]  /*1ad0*/  BSYNC B1 ;  /* 0x0000000000017941 */ /* 0x000fea0003800000 */
.L_x_16872:
        /* <DEDUP_REMOVED lines=16> */
.L_x_16878:
[----:B------:R-:W-:Y:S05]  /*1be0*/  BSYNC B2 ;  /* 0x0000000000027941 */ /* 0x000fea0003800000 */
.L_x_16877:
        /* <DEDUP_REMOVED lines=43> */
.L_x_16876:
[----:B------:R-:W-:Y:S05]  /*1ea0*/  BSYNC B1 ;  /* 0x0000000000017941 */ /* 0x000fea0003800000 */
.L_x_16875:
        /* <DEDUP_REMOVED lines=21> */
.L_x_16880:
[----:B------:R-:W-:Y:S02]  /*2000*/  IMAD.MOV.U32 R9, RZ, RZ, R2 ;  /* 0x000000ffff097224 */ /* 0x000fe400078e0002 */
.L_x_16881:
[----:B------:R-:W-:Y:S05]  /*2010*/  BSYNC B1 ;  /* 0x0000000000017941 */ /* 0x000fea0003800000 */
.L_x_16879:
        /* <DEDUP_REMOVED lines=16> */
.L_x_16885:
[----:B------:R-:W-:Y:S05]  /*2120*/  BSYNC B2 ;  /* 0x0000000000027941 */ /* 0x000fea0003800000 */
.L_x_16884:
        /* <DEDUP_REMOVED lines=44> */
.L_x_16883:
[----:B------:R-:W-:Y:S05]  /*23f0*/  BSYNC B1 ;  /* 0x0000000000017941 */ /* 0x000fea0003800000 */
.L_x_16882:
        /* <DEDUP_REMOVED lines=21> */
.L_x_16887:
[----:B------:R-:W-:Y:S02]  /*2550*/  MOV R9, R2 ;  /* 0x0000000200097202 */ /* 0x000fe40000000f00 */
.L_x_16888:
[----:B------:R-:W-:Y:S05]  /*2560*/  BSYNC B1 ;  /* 0x0000000000017941 */ /* 0x000fea0003800000 */
.L_x_16886:
        /* <DEDUP_REMOVED lines=16> */
.L_x_16892:
[----:B------:R-:W-:Y:S05]  /*2670*/  BSYNC B2 ;  /* 0x0000000000027941 */ /* 0x000fea0003800000 */
.L_x_16891:
        /* <DEDUP_REMOVED lines=43> */
.L_x_16890:
[----:B------:R-:W-:Y:S05]  /*2930*/  BSYNC B1 ;  /* 0x0000000000017941 */ /* 0x000fea0003800000 */
.L_x_16889:
        /* <DEDUP_REMOVED lines=21> */
.L_x_16894:
[----:B------:R-:W-:Y:S02]  /*2a90*/  MOV R9, R2 ;  /* 0x0000000200097202 */ /* 0x000fe40000000f00 */
.L_x_16895:
[----:B------:R-:W-:Y:S05]  /*2aa0*/  BSYNC B1 ;  /* 0x0000000000017941 */ /* 0x000fea0003800000 */
.L_x_16893:
        /* <DEDUP_REMOVED lines=16> */
.L_x_16899:
[----:B------:R-:W-:Y:S05]  /*2bb0*/  BSYNC B2 ;  /* 0x0000000000027941 */ /* 0x000fea0003800000 */
.L_x_16898:
        /* <DEDUP_REMOVED lines=43> */
.L_x_16897:
[----:B------:R-:W-:Y:S05]  /*2e70*/  BSYNC B1 ;  /* 0x0000000000017941 */ /* 0x000fea0003800000 */
.L_x_16896:
        /* <DEDUP_REMOVED lines=21> */
.L_x_16901:
[----:B------:R-:W-:Y:S02]  /*2fd0*/  MOV R9, R2 ;  /* 0x0000000200097202 */ /* 0x000fe40000000f00 */
.L_x_16902:
[----:B------:R-:W-:Y:S05]  /*2fe0*/  BSYNC B1 ;  /* 0x0000000000017941 */ /* 0x000fea0003800000 */
.L_x_16900:
        /* <DEDUP_REMOVED lines=18> */
.L_x_16906:
[----:B------:R-:W-:Y:S05]  /*3110*/  BSYNC B2 ;  /* 0x0000000000027941 */ /* 0x000fea0003800000 */
.L_x_16905:
        /* <DEDUP_REMOVED lines=43> */
.L_x_16904:
[----:B------:R-:W-:Y:S05]  /*33d0*/  BSYNC B1 ;  /* 0x0000000000017941 */ /* 0x000fea0003800000 */
.L_x_16903:
        /* <DEDUP_REMOVED lines=9> */
[----:B------:R-:W-:Y:S02]  /*3470*/  SEL R15, RZ, 0x1, P3 ;  /* 0x00000001ff0f7807 */ /* 0x000fe40001800000 */
[----:B------:R-:W-:Y:S01]  /*3480*/  ISETP.NE.AND P6, PT, R101, RZ, PT ;  /* 0x000000ff6500720c */ /* 0x000fe20003fc5270 */
[----:B------:R-:W-:Y:S01]  /*3490*/  IMAD.WIDE.U32 R12, R12, 0x100, RZ ;  /* 0x000001000c0c7825 */ /* 0x000fe200078e00ff */
[----:B------:R-:W-:-:S03]  /*34a0*/  IADD3 R107, R106, 0x20, RZ ;  /* 0x000000206a6b7810 */ /* 0x000fc60007ffe0ff */
[----:B0-----:R-:W-:-:S05]  /*34b0*/  FFMA.FTZ R8, R8, R123, 1.1641532182693481445e-10 ;  /* 0x2f00000008087423 */ /* 0x001fca000001007b */
[----:B------:R-:W-:Y:S01]  /*34c0*/  FSETP.GTU.FTZ.AND P2, PT, R8, c[0x0][0x1e4], PT ;  /* 0x0000790008007a0b */ /* 0x000fe20003f5c000 */
[----:B------:R-:W-:-:S03]  /*34d0*/  HADD2.F32 R8, -RZ, R11.H1_H1 ;  /* 0x3000000bff087230 */ /* 0x000fc60000004100 */
[----:B------:R-:W-:Y:S02]  /*34e0*/  SEL R11, RZ, 0x1000000, P2 ;  /* 0x01000000ff0b7807 */ /* 0x000fe40001000000 */
[----:B------:R-:W-:Y:S02]  /*34f0*/  FMUL.FTZ R8, R8, R109 ;  /* 0x0000006d08087220 */ /* 0x000fe40000410000 */
[----:B------:R-:W-:Y:S02]  /*3500*/  LOP3.LUT R17, R17, R11, R14, 0xfe, !PT ;  /* 0x0000000b11117212 */ /* 0x000fe400078efe0e */
[----:B------:R-:W-:Y:S01]  /*3510*/  FMUL.FTZ R14, R8, c[0x0][0x1e8] ;  /* 0x00007a00080e7a20 */ /* 0x000fe20000410000 */
[----:B------:R-:W-:Y:S01]  /*3520*/  SEL R11, RZ, 0x1, P1 ;  /* 0x00000001ff0b7807 */ /* 0x000fe20000800000 */
[----:B------:R-:W-:-:S03]  /*3530*/  IMAD.WIDE.U32 R8, R10, 0x1000000, RZ ;  /* 0x010000000a087825 */ /* 0x000fc600078e00ff */
[----:B------:R-:W-:Y:S01]  /*3540*/  FSEL R14, R14, RZ, !P2 ;  /* 0x000000ff0e0e7208 */ /* 0x000fe20005000000 */
[----:B------:R-:W-:Y:S01]  /*3550*/  IMAD.WIDE.U32 R10, R11, 0x10000, RZ ;  /* 0x000100000b0a7825 */ /* 0x000fe200078e00ff */
[----:B------:R-:W-:-:S03]  /*3560*/  LOP3.LUT R9, R9, R17, R15, 0xfe, !PT ;  /* 0x0000001109097212 */ /* 0x000fc600078efe0f */
        /* <DEDUP_REMOVED lines=28> */
.L_x_16908:
[----:B-1----:R-:W-:Y:S02]  /*3730*/  IMAD.MOV.U32 R12, RZ, RZ, R2 ;  /* 0x000000ffff0c7224 */ /* 0x002fe400078e0002 */
.L_x_16909:
[----:B------:R-:W-:Y:S05]  /*3740*/  BSYNC B1 ;  /* 0x0000000000017941 */ /* 0x000fea0003800000 */
.L_x_16907:
        /* <DEDUP_REMOVED lines=16> */
.L_x_16913:
[----:B------:R-:W-:Y:S05]  /*3850*/  BSYNC B2 ;  /* 0x0000000000027941 */ /* 0x000fea0003800000 */
.L_x_16912:
        /* <DEDUP_REMOVED lines=43> */
.L_x_16911:
[----:B------:R-:W-:Y:S05]  /*3b10*/  BSYNC B1 ;  /* 0x0000000000017941 */ /* 0x000fea0003800000 */
.L_x_16910:
[----:B------:R-:W0:Y:S01]  /*3b20*/  I2F.U32 R12, R12 ;  /* 0x0000000c000c7306 */ /* 0x000e220000201000 */
[----:B-----5:R-:W-:Y:S01]  /*3b30*/  HADD2.F32 R14, -RZ, R8.H0_H0 ;  /* 0x20000008ff0e7230 */ /* 0x020fe20000004100 */
        /* <DEDUP_REMOVED lines=20> */
.L_x_16915:
[----:B------:R-:W-:Y:S02]  /*3c80*/  IMAD.MOV.U32 R12, RZ, RZ, R2 ;  /* 0x000000ffff0c7224 */ /* 0x000fe400078e0002 */
.L_x_16916:
[----:B------:R-:W-:Y:S05]  /*3c90*/  BSYNC B1 ;  /* 0x0000000000017941 */ /* 0x000fea0003800000 */
.L_x_16914:
        /* <DEDUP_REMOVED lines=16> */
.L_x_16920:
[----:B------:R-:W-:Y:S05]  /*3da0*/  BSYNC B2 ;  /* 0x0000000000027941 */ /* 0x000fea0003800000 */
.L_x_16919:
        /* <DEDUP_REMOVED lines=43> */
.L_x_16918:
[----:B------:R-:W-:Y:S05]  /*4060*/  BSYNC B1 ;  /* 0x0000000000017941 */ /* 0x000fea0003800000 */
.L_x_16917:
        /* <DEDUP_REMOVED lines=22> */
.L_x_16922:
[----:B------:R-:W-:Y:S02]  /*41d0*/  IMAD.MOV.U32 R8, RZ, RZ, R2 ;  /* 0x000000ffff087224 */ /* 0x000fe400078e0002 */
.L_x_16923:
[----:B------:R-:W-:Y:S05]  /*41e0*/  BSYNC B1 ;  /* 0x0000000000017941 */ /* 0x000fea0003800000 */
.L_x_16921:
        /* <DEDUP_REMOVED lines=16> */
.L_x_16927:
[----:B------:R-:W-:Y:S05]  /*42f0*/  BSYNC B2 ;  /* 0x0000000000027941 */ /* 0x000fea0003800000 */
.L_x_16926:
        /* <DEDUP_REMOVED lines=43> */
.L_x_16925:
[----:B------:R-:W-:Y:S05]  /*45b0*/  BSYNC B1 ;  /* 0x0000000000017941 */ /* 0x000fea0003800000 */
.L_x_16924:
        /* <DEDUP_REMOVED lines=21> */
.L_x_16929:
[----:B------:R-:W-:Y:S02]  /*4710*/  MOV R8, R2 ;  /* 0x0000000200087202 */ /* 0x000fe40000000f00 */
.L_x_16930:
[----:B------:R-:W-:Y:S05]  /*4720*/  BSYNC B1 ;  /* 0x0000000000017941 */ /* 0x000fea0003800000 */
.L_x_16928:
        /* <DEDUP_REMOVED lines=16> */
.L_x_16934:
[----:B------:R-:W-:Y:S05]  /*4830*/  BSYNC B2 ;  /* 0x0000000000027941 */ /* 0x000fea0003800000 */
.L_x_16933:
        /* <DEDUP_REMOVED lines=43> */
.L_x_16932:
[----:B------:R-:W-:Y:S05]  /*4af0*/  BSYNC B1 ;  /* 0x0000000000017941 */ /* 0x000fea0003800000 */
.L_x_16931:
        /* <DEDUP_REMOVED lines=21> */
.L_x_16936:
[----:B------:R-:W-:Y:S02]  /*4c50*/  IMAD.MOV.U32 R14, RZ, RZ, R2 ;  /* 0x000000ffff0e7224 */ /* 0x000fe400078e0002 */
.L_x_16937:
[----:B------:R-:W-:Y:S05]  /*4c60*/  BSYNC B1 ;  /* 0x0000000000017941 */ /* 0x000fea0003800000 */
.L_x_16935:
        /* <DEDUP_REMOVED lines=16> */
.L_x_16941:
[----:B------:R-:W-:Y:S05]  /*4d70*/  BSYNC B2 ;  /* 0x0000000000027941 */ /* 0x000fea0003800000 */
.L_x_16940:
        /* <DEDUP_REMOVED lines=43> */
.L_x_16939:
[----:B------:R-:W-:Y:S05]  /*5030*/  BSYNC B1 ;  /* 0x0000000000017941 */ /* 0x000fea0003800000 */
.L_x_16938:
        /* <DEDUP_REMOVED lines=21> */
.L_x_16943:
[----:B------:R-:W-:Y:S02]  /*5190*/  MOV R13, R2 ;  /* 0x00000002000d7202 */ /* 0x000fe40000000f00 */
.L_x_16944:
[----:B------:R-:W-:Y:S05]  /*51a0*/  BSYNC B1 ;  /* 0x0000000000017941 */ /* 0x000fea0003800000 */
.L_x_16942:
        /* <DEDUP_REMOVED lines=16> */
.L_x_16948:
[----:B------:R-:W-:Y:S05]  /*52b0*/  BSYNC B2 ;  /* 0x0000000000027941 */ /* 0x000fea0003800000 */
.L_x_16947:
        /* <DEDUP_REMOVED lines=43> */
.L_x_16946:
[----:B------:R-:W-:Y:S05]  /*5570*/  BSYNC B1 ;  /* 0x0000000000017941 */ /* 0x000fea0003800000 */
.L_x_16945:
        /* <DEDUP_REMOVED lines=21> */
.L_x_16950:
[----:B------:R-:W-:Y:S02]  /*56d0*/  IMAD.MOV.U32 R10, RZ, RZ, R2 ;  /* 0x000000ffff0a7224 */ /* 0x000fe400078e0002 */
.L_x_16951:
[----:B------:R-:W-:Y:S05]  /*56e0*/  BSYNC B1 ;  /* 0x0000000000017941 */ /* 0x000fea0003800000 */
.L_x_16949:
        /* <DEDUP_REMOVED lines=16> */
.L_x_16955:
[----:B------:R-:W-:Y:S05]  /*57f0*/  BSYNC B2 ;  /* 0x0000000000027941 */ /* 0x000fea0003800000 */
.L_x_16954:
        /* <DEDUP_REMOVED lines=43> */
.L_x_16953:
[----:B------:R-:W-:Y:S05]  /*5ab0*/  BSYNC B1 ;  /* 0x0000000000017941 */ /* 0x000fea0003800000 */
.L_x_16952:
        /* <DEDUP_REMOVED lines=21> */
.L_x_16957:
[----:B------:R-:W-:Y:S02]  /*5c10*/  MOV R9, R2 ;  /* 0x0000000200097202 */ /* 0x000fe40000000f00 */
.L_x_16958:
[----:B------:R-:W-:Y:S05]  /*5c20*/  BSYNC B1 ;  /* 0x0000000000017941 */ /* 0x000fea0003800000 */
.L_x_16956:
        /* <DEDUP_REMOVED lines=18> */
.L_x_16962:
[----:B------:R-:W-:Y:S05]  /*5d50*/  BSYNC B2 ;  /* 0x0000000000027941 */ /* 0x000fea0003800000 */
.L_x_16961:
        /* <DEDUP_REMOVED lines=43> */
.L_x_16960:
[----:B------:R-:W-:Y:S05]  /*6010*/  BSYNC B1 ;  /* 0x0000000000017941 */ /* 0x000fea0003800000 */
.L_x_16959:
        /* <DEDUP_REMOVED lines=17> */
[----:B------:R-:W-:Y:S01]  /*6130*/  LOP3.LUT R15, R101, R10, R15, 0xfe, !PT ;  /* 0x0000000a650f7212 */ /* 0x000fe200078efe0f */
[----:B------:R-:W-:Y:S02]  /*6140*/  HADD2.F32 R10, -RZ, R11.H1_H1 ;  /* 0x3000000bff0a7230 */ /* 0x000fe40000004100 */
        /* <DEDUP_REMOVED lines=30> */
[----:B------:R-:W-:Y:S01]  /*6330*/  MOV R10, R6 ;  /* 0x00000006000a7202 */ /* 0x000fe20000000f00 */
[----:B------:R-:W-:Y:S05]  /*6340*/  BRA `(.L_x_16965) ;  /* 0x0000001000007947 */ /* 0x000fea0003800000 */
.L_x_16964:
[----:B0-----:R-:W-:Y:S02]  /*6350*/  IMAD.MOV.U32 R10, RZ, RZ, R2 ;  /* 0x000000ffff0a7224 */ /* 0x001fe400078e0002 */
.L_x_16965:
[----:B------:R-:W-:Y:S05]  /*6360*/  BSYNC B1 ;  /* 0x0000000000017941 */ /* 0x000fea0003800000 */
.L_x_16963:
        /* <DEDUP_REMOVED lines=16> */
.L_x_16969:
[----:B------:R-:W-:Y:S05]  /*6470*/  BSYNC B2 ;  /* 0x0000000000027941 */ /* 0x000fea0003800000 */
.L_x_16968:
        /* <DEDUP_REMOVED lines=43> */
.L_x_16967:
[----:B------:R-:W-:Y:S05]  /*6730*/  BSYNC B1 ;  /* 0x0000000000017941 */ /* 0x000fea0003800000 */
.L_x_16966:
        /* <DEDUP_REMOVED lines=22> */
.L_x_16971:
[----:B------:R-:W-:Y:S02]  /*68a0*/  MOV R9, R2 ;  /* 0x0000000200097202 */ /* 0x000fe40000000f00 */
.L_x_16972:
[----:B------:R-:W-:Y:S05]  /*68b0*/  BSYNC B1 ;  /* 0x0000000000017941 */ /* 0x000fea0003800000 */
.L_x_16970:
        /* <DEDUP_REMOVED lines=16> */
.L_x_16976:
[----:B------:R-:W-:Y:S05]  /*69c0*/  BSYNC B2 ;  /* 0x0000000000027941 */ /* 0x000fea0003800000 */
.L_x_16975:
        /* <DEDUP_REMOVED lines=43> */
.L_x_16974:
[----:B------:R-:W-:Y:S05]  /*6c80*/  BSYNC B1 ;  /* 0x0000000000017941 */ /* 0x000fea0003800000 */
.L_x_16973:
        /* <DEDUP_REMOVED lines=22> */
.L_x_16978:
[----:B------:R-:W-:Y:S02]  /*6df0*/  IMAD.MOV.U32 R10, RZ, RZ, R2 ;  /* 0x000000ffff0a7224 */ /* 0x000fe400078e0002 */
.L_x_16979:
[----:B------:R-:W-:Y:S05]  /*6e00*/  BSYNC B1 ;  /* 0x0000000000017941 */ /* 0x000fea0003800000 */
.L_x_16977:
        /* <DEDUP_REMOVED lines=16> */
.L_x_16983:
[----:B------:R-:W-:Y:S05]  /*6f10*/  BSYNC B2 ;  /* 0x0000000000027941 */ /* 0x000fea0003800000 */
.L_x_16982:
        /* <DEDUP_REMOVED lines=43> */
.L_x_16981:
[----:B------:R-:W-:Y:S05]  /*71d0*/  BSYNC B1 ;  /* 0x0000000000017941 */ /* 0x000fea0003800000 */
.L_x_16980:
        /* <DEDUP_REMOVED lines=21> */
.L_x_16985:
[----:B------:R-:W-:Y:S02]  /*7330*/  MOV R11, R2 ;  /* 0x00000002000b7202 */ /* 0x000fe40000000f00 */
.L_x_16986:
[----:B------:R-:W-:Y:S05]  /*7340*/  BSYNC B1 ;  /* 0x0000000000017941 */ /* 0x000fea0003800000 */
.L_x_16984:
        /* <DEDUP_REMOVED lines=16> */
.L_x_16990:
[----:B------:R-:W-:Y:S05]  /*7450*/  BSYNC B2 ;  /* 0x0000000000027941 */ /* 0x000fea0003800000 */
.L_x_16989:
        /* <DEDUP_REMOVED lines=43> */
.L_x_16988:
[----:B------:R-:W-:Y:S05]  /*7710*/  BSYNC B1 ;  /* 0x0000000000017941 */ /* 0x000fea0003800000 */
.L_x_16987:
        /* <DEDUP_REMOVED lines=21> */
.L_x_16992:
[----:B------:R-:W-:Y:S02]  /*7870*/  IMAD.MOV.U32 R100, RZ, RZ, R2 ;  /* 0x000000ffff647224 */ /* 0x000fe400078e0002 */
.L_x_16993:
[----:B------:R-:W-:Y:S05]  /*7880*/  BSYNC B1 ;  /* 0x0000000000017941 */ /* 0x000fea0003800000 */
.L_x_16991:
        /* <DEDUP_REMOVED lines=16> */
.L_x_16997:
[----:B------:R-:W-:Y:S05]  /*7990*/  BSYNC B2 ;  /* 0x0000000000027941 */ /* 0x000fea0003800000 */
.L_x_16996:
        /* <DEDUP_REMOVED lines=43> */
.L_x_16995:
[----:B------:R-:W-:Y:S05]  /*7c50*/  BSYNC B1 ;  /* 0x0000000000017941 */ /* 0x000fea0003800000 */
.L_x_16994:
        /* <DEDUP_REMOVED lines=21> */
.L_x_16999:
[----:B------:R-:W-:Y:S02]  /*7db0*/  MOV R101, R2 ;  /* 0x0000000200657202 */ /* 0x000fe40000000f00 */
.L_x_17000:
[----:B------:R-:W-:Y:S05]  /*7dc0*/  BSYNC B1 ;  /* 0x0000000000017941 */ /* 0x000fea0003800000 */
.L_x_16998:
        /* <DEDUP_REMOVED lines=16> */
.L_x_17004:
[----:B------:R-:W-:Y:S05]  /*7ed0*/  BSYNC B2 ;  /* 0x0000000000027941 */ /* 0x000fea0003800000 */
.L_x_17003:
        /* <DEDUP_REMOVED lines=43> */
.L_x_17002:
[----:B------:R-:W-:Y:S05]  /*8190*/  BSYNC B1 ;  /* 0x0000000000017941 */ /* 0x000fea0003800000 */
.L_x_17001:
        /* <DEDUP_REMOVED lines=21> */
.L_x_17006:
[----:B------:R-:W-:Y:S02]  /*82f0*/  IMAD.MOV.U32 R102, RZ, RZ, R2 ;  /* 0x000000ffff667224 */ /* 0x000fe400078e0002 */
.L_x_17007:
[----:B------:R-:W-:Y:S05]  /*8300*/  BSYNC B1 ;  /* 0x0000000000017941 */ /* 0x000fea0003800000 */
.L_x_17005:
        /* <DEDUP_REMOVED lines=16> */
.L_x_17011:
[----:B------:R-:W-:Y:S05]  /*8410*/  BSYNC B2 ;  /* 0x0000000000027941 */ /* 0x000fea0003800000 */
.L_x_17010:
        /* <DEDUP_REMOVED lines=43> */
.L_x_17009:
[----:B------:R-:W-:Y:S05]  /*86d0*/  BSYNC B1 ;  /* 0x0000000000017941 */ /* 0x000fea0003800000 */
.L_x_17008:
        /* <DEDUP_REMOVED lines=21> */
.L_x_17013:
[----:B------:R-:W-:Y:S02]  /*8830*/  MOV R114, R2 ;  /* 0x0000000200727202 */ /* 0x000fe40000000f00 */
.L_x_17014:
[----:B------:R-:W-:Y:S05]  /*8840*/  BSYNC B1 ;  /* 0x0000000000017941 */ /* 0x000fea0003800000 */
.L_x_17012:
        /* <DEDUP_REMOVED lines=18> */
.L_x_17018:
[----:B------:R-:W-:Y:S05]  /*8970*/  BSYNC B2 ;  /* 0x0000000000027941 */ /* 0x000fea0003800000 */
.L_x_17017:
        /* <DEDUP_REMOVED lines=43> */
.L_x_17016:
[----:B------:R-:W-:Y:S05]  /*8c30*/  BSYNC B1 ;  /* 0x0000000000017941 */ /* 0x000fea0003800000 */
.L_x_17015:
[----:B------:R0:W1:Y:S01]  /*8c40*/  I2F.U32 R110, R114 ;  /* 0x00000072006e7306 */ /* 0x0000620000201000 */
[----:B------:R-:W-:Y:S01]  /*8c50*/  SEL R112, RZ, 0x100, P4 ;  /* 0x00000100ff707807 */ /* 0x000fe20002000000 */
[----:B------:R-:W-:Y:S01]  /*8c60*/  HFMA2.MMA R120, -RZ, RZ, 0, 4.76837158203125e-07 ;  /* 0x00000008ff787435 */ /* 0x000fe200000001ff */
[----:B0-----:R-:W-:Y:S01]  /*8c70*/  SEL R114, RZ, 0x1, P2 ;  /* 0x00000001ff727807 */ /* 0x001fe20001000000 */
[----:B-1----:R-:W-:Y:S01]  /*8c80*/  FFMA.FTZ R123, R110, R123, 1.1641532182693481445e-10 ;  /* 0x2f0000006e7b7423 */ /* 0x002fe2000001007b */
[----:B------:R-:W-:-:S04]  /*8c90*/  HADD2.F32 R110, -RZ, R103.H1_H1 ;  /* 0x30000067ff6e7230 */ /* 0x000fc80000004100 */
        /* <DEDUP_REMOVED lines=54> */
.L_x_17023:
        /* <DEDUP_REMOVED lines=68> */
.L_x_17024:
        /* <DEDUP_REMOVED lines=87> */
[----:B------:R-:W-:Y:S01]  /*99b0*/  IMAD.MOV.U32 R100, RZ, RZ, 0x10 ;  /* 0x00000010ff647424 */ /* 0x000fe200078e00ff */
[----:B------:R-:W-:Y:S01]  /*99c0*/  LEA R22, P0, R106, c[0x0][0x208], 0x4 ;  /* 0x000082006a167a11 */ /* 0x000fe200078020ff */
[----:B------:R-:W-:Y:S01]  /*99d0*/  FFMA.FTZ R17, R66, R112, R82 ;  /* 0x0000007042117223 */ /* 0x000fe20000010052 */
[----:B------:R-:W-:Y:S01]  /*99e0*/  F2FP.PACK_AB R19, R24, R101 ;  /* 0x000000651813723e */ /* 0x000fe200000000ff */
[----:B------:R-:W-:Y:S01]  /*99f0*/  FFMA.FTZ R16, R64, R20, R80 ;  /* 0x0000001440107223 */ /* 0x000fe20000010050 */
[----:B------:R-:W-:-:S02]  /*9a00*/  LEA R24, P1, R108, c[0x0][0x208], 0x4 ;  /* 0x000082006c187a11 */ /* 0x000fc400078220ff */
[----:B------:R-:W-:Y:S02]  /*9a10*/  F2FP.PACK_AB R11, R110, R11 ;  /* 0x0000000b6e0b723e */ /* 0x000fe400000000ff */
[----:B------:R-:W-:Y:S01]  /*9a20*/  F2FP.PACK_AB R10, R111, R10 ;  /* 0x0000000a6f0a723e */ /* 0x000fe200000000ff */
[----:B------:R-:W-:Y:S02]  /*9a30*/  IMAD R105, R114, c[0x0][0x160], R105 ;  /* 0x0000580072697a24 */ /* 0x000fe400078e0269 */
[----:B--2---:R-:W-:Y:S02]  /*9a40*/  FFMA.FTZ R25, R124, R25, R97 ;  /* 0x000000197c197223 */ /* 0x004fe40000010061 */
[----:B---3--:R-:W-:Y:S02]  /*9a50*/  FFMA.FTZ R9, R123, R26, R98 ;  /* 0x0000001a7b097223 */ /* 0x008fe40000010062 */
[----:B----4-:R-:W-:Y:S02]  /*9a60*/  FFMA.FTZ R8, R120, R23, R96 ;  /* 0x0000001778087223 */ /* 0x010fe40000010060 */
[----:B-----5:R-:W-:-:S03]  /*9a70*/  FFMA.FTZ R26, R122, R27, R99 ;  /* 0x0000001b7a1a7223 */ /* 0x020fc60000010063 */
[----:B------:R-:W-:Y:S01]  /*9a80*/  F2FP.PACK_AB R8, R25, R8 ;  /* 0x000000081908723e */ /* 0x000fe200000000ff */
[----:B------:R-:W-:Y:S01]  /*9a90*/  FFMA.FTZ R27, R65, R21, R81 ;  /* 0x00000015411b7223 */ /* 0x000fe20000010051 */
[----:B------:R-:W-:Y:S02]  /*9aa0*/  IADD3 R25, R106, 0x20, RZ ;  /* 0x000000206a197810 */ /* 0x000fe40007ffe0ff */
[----:B------:R-:W-:Y:S01]  /*9ab0*/  F2FP.PACK_AB R9, R26, R9 ;  /* 0x000000091a09723e */ /* 0x000fe200000000ff */
[----:B------:R-:W-:Y:S01]  /*9ac0*/  FFMA.FTZ R26, R67, R113, R83 ;  /* 0x00000071431a7223 */ /* 0x000fe20000010053 */
[----:B------:R-:W-:Y:S01]  /*9ad0*/  LEA.HI.X R23, R106, c[0x0][0x20c], RZ, 0x4, P0 ;  /* 0x000083006a177a11 */ /* 0x000fe200000f24ff */
[----:B------:R-:W-:Y:S01]  /*9ae0*/  IMAD.WIDE.U32 R20, R25, R100, c[0x0][0x208] ;  /* 0x0000820019147625 */ /* 0x000fe200078e0064 */
[----:B------:R-:W-:Y:S02]  /*9af0*/  LEA.HI.X R25, R108, c[0x0][0x20c], RZ, 0x4, P1 ;  /* 0x000083006c197a11 */ /* 0x000fe400008f24ff */
[----:B------:R-:W-:-:S02]  /*9b00*/  F2FP.PACK_AB R17, R26, R17 ;  /* 0x000000111a11723e */ /* 0x000fc400000000ff */
[----:B------:R-:W-:Y:S01]  /*9b10*/  F2FP.PACK_AB R16, R27, R16 ;  /* 0x000000101b10723e */ /* 0x000fe200000000ff */
[----:B------:R0:W-:Y:S04]  /*9b20*/  STG.E.128 [R22.64], R8 ;  /* 0x0000000816007986 */ /* 0x0001e8000c101d06 */
[----:B------:R0:W-:Y:S04]  /*9b30*/  STG.E.128 [R20.64], R12 ;  /* 0x0000000c14007986 */ /* 0x0001e8000c101d06 */
[----:B------:R0:W-:Y:S01]  /*9b40*/  STG.E.128 [R24.64], R16 ;  /* 0x0000001018007986 */ /* 0x0001e2000c101d06 */
[----:B------:R-:W-:-:S13]  /*9b50*/  ISETP.GE.AND P0, PT, R105, c[0x0][0x164], PT ;  /* 0x0000590069007a0c */ /* 0x000fda0003f06270 */
[----:B0-----:R-:W-:Y:S01]  /*9b60*/  @P0 CALL.REL.NOINC `(.L_x_17021) ;  /* 0x0000001000000944 */ /* 0x001fe20003c00000 */
[----:B------:R-:W-:Y:S05]  /*9b70*/  BRA `(.L_x_17022) ;  /* 0xffff6cf000007947 */ /* 0x000fea000383ffff */
.L_x_17021:
[----:B------:R-:W-:Y:S05]  /*9b80*/  BSYNC B0 ;  /* 0x0000000000007941 */ /* 0x000fea0003800000 */
.L_x_16850:
[----:B------:R-:W-:Y:S05]  /*9b90*/  EXIT ;  /* 0x000000000000794d */ /* 0x000fea0003800000 */
.L_x_17019:
[----:B------:R-:W-:Y:S01]  /*9ba0*/  MOV R113, R112 ;  /* 0x0000007000717202 */ /* 0x000fe20000000f00 */
[----:B------:R-:W-:Y:S01]  /*9bb0*/  IMAD.MOV.U32 R109, RZ, RZ, 0x1 ;  /* 0x00000001ff6d7424 */ /* 0x000fe200078e00ff */
[----:B------:R-:W-:Y:S01]  /*9bc0*/  MOV R114, 0x1f ;  /* 0x0000001f00727802 */ /* 0x000fe20000000f00 */
[----:B------:R-:W-:Y:S01]  /*9bd0*/  IMAD.MOV.U32 R111, RZ, RZ, -0x1 ;  /* 0xffffffffff6f7424 */ /* 0x000fe200078e00ff */
[----:B------:R-:W-:Y:S02]  /*9be0*/  MOV R110, 0x9c00 ;  /* 0x00009c00006e7802 */ /* 0x000fe40000000f00 */
[----:B------:R-:W-:Y:S05]  /*9bf0*/  CALL.REL.NOINC `($__internal_125_$__cuda_sm70_shflsync_bfly_p) ;  /* 0x000006d000007944 */ /* 0x000fea0003c00000 */
[----:B-1----:R-:W-:Y:S05]  /*9c00*/  BRA `(.L_x_17023) ;  /* 0xfffff3f000007947 */ /* 0x002fea000383ffff */
.L_x_17020:
[----:B------:R-:W-:Y:S01]  /*9c10*/  HFMA2.MMA R114, -RZ, RZ, 0, 1.847743988037109375e-06 ;  /* 0x0000001fff727435 */ /* 0x000fe200000001ff */
[----:B------:R-:W-:Y:S01]  /*9c20*/  MOV R113, R112 ;  /* 0x0000007000717202 */ /* 0x000fe20000000f00 */
[----:B------:R-:W-:Y:S01]  /*9c30*/  IMAD.MOV.U32 R109, RZ, RZ, 0x2 ;  /* 0x00000002ff6d7424 */ /* 0x000fe200078e00ff */
[----:B------:R-:W-:Y:S01]  /*9c40*/  MOV R110, 0x9c70 ;  /* 0x00009c70006e7802 */ /* 0x000fe20000000f00 */
[----:B------:R-:W-:Y:S02]  /*9c50*/  IMAD.MOV.U32 R111, RZ, RZ, -0x1 ;  /* 0xffffffffff6f7424 */ /* 0x000fe400078e00ff */
[----:B------:R-:W-:Y:S05]  /*9c60*/  CALL.REL.NOINC `($__internal_125_$__cuda_sm70_shflsync_bfly_p) ;  /* 0x0000066000007944 */ /* 0x000fea0003c00000 */
[----:B-1----:R-:W-:Y:S01]  /*9c70*/  FADD.FTZ R112, R112, R109 ;  /* 0x0000006d70707221 */ /* 0x002fe20000010000 */
[----:B------:R-:W-:Y:S01]  /*9c80*/  MOV R109, 0x4 ;  /* 0x00000004006d7802 */ /* 0x000fe20000000f00 */
[----:B------:R-:W-:Y:S01]  /*9c90*/  IMAD.MOV.U32 R114, RZ, RZ, 0x1f ;  /* 0x0000001fff727424 */ /* 0x000fe200078e00ff */
[----:B------:R-:W-:Y:S01]  /*9ca0*/  MOV R111, 0xffffffff ;  /* 0xffffffff006f7802 */ /* 0x000fe20000000f00 */
[----:B------:R-:W-:Y:S01]  /*9cb0*/  IMAD.MOV.U32 R113, RZ, RZ, R112 ;  /* 0x000000ffff717224 */ /* 0x000fe200078e0070 */
[----:B------:R-:W-:-:S02]  /*9cc0*/  MOV R110, 0x9ce0 ;  /* 0x00009ce0006e7802 */ /* 0x000fc40000000f00 */
[----:B------:R-:W-:Y:S05]  /*9cd0*/  CALL.REL.NOINC `($__internal_125_$__cuda_sm70_shflsync_bfly_p) ;  /* 0x000005f000007944 */ /* 0x000fea0003c00000 */
[----:B-1----:R-:W-:Y:S01]  /*9ce0*/  FADD.FTZ R112, R112, R109 ;  /* 0x0000006d70707221 */ /* 0x002fe20000010000 */
[----:B------:R-:W-:Y:S01]  /*9cf0*/  HFMA2.MMA R109, -RZ, RZ, 0, 4.76837158203125e-07 ;  /* 0x00000008ff6d7435 */ /* 0x000fe200000001ff */
[----:B------:R-:W-:Y:S01]  /*9d00*/  IMAD.MOV.U32 R114, RZ, RZ, 0x1f ;  /* 0x0000001fff727424 */ /* 0x000fe200078e00ff */
[----:B------:R-:W-:Y:S01]  /*9d10*/  MOV R111, 0xffffffff ;  /* 0xffffffff006f7802 */ /* 0x000fe20000000f00 */
[----:B------:R-:W-:Y:S01]  /*9d20*/  IMAD.MOV.U32 R113, RZ, RZ, R112 ;  /* 0x000000ffff717224 */ /* 0x000fe200078e0070 */
[----:B------:R-:W-:-:S02]  /*9d30*/  MOV R110, 0x9d50 ;  /* 0x00009d50006e7802 */ /* 0x000fc40000000f00 */
[----:B------:R-:W-:Y:S05]  /*9d40*/  CALL.REL.NOINC `($__internal_125_$__cuda_sm70_shflsync_bfly_p) ;  /* 0x0000058000007944 */ /* 0x000fea0003c00000 */
[----:B-1----:R-:W-:Y:S01]  /*9d50*/  FADD.FTZ R112, R112, R109 ;  /* 0x0000006d70707221 */ /* 0x002fe20000010000 */
[----:B------:R-:W-:Y:S01]  /*9d60*/  HFMA2.MMA R109, -RZ, RZ, 0, 9.5367431640625e-07 ;  /* 0x00000010ff6d7435 */ /* 0x000fe200000001ff */
[----:B------:R-:W-:Y:S01]  /*9d70*/  IMAD.MOV.U32 R114, RZ, RZ, 0x1f ;  /* 0x0000001fff727424 */ /* 0x000fe200078e00ff */
[----:B------:R-:W-:Y:S01]  /*9d80*/  MOV R111, 0xffffffff ;  /* 0xffffffff006f7802 */ /* 0x000fe20000000f00 */
[----:B------:R-:W-:Y:S01]  /*9d90*/  IMAD.MOV.U32 R113, RZ, RZ, R112 ;  /* 0x000000ffff717224 */ /* 0x000fe200078e0070 */
[----:B------:R-:W-:-:S02]  /*9da0*/  MOV R110, 0x9dc0 ;  /* 0x00009dc0006e7802 */ /* 0x000fc40000000f00 */
[----:B------:R-:W-:Y:S05]  /*9db0*/  CALL.REL.NOINC `($__internal_125_$__cuda_sm70_shflsync_bfly_p) ;  /* 0x0000051000007944 */ /* 0x000fea0003c00000 */
        /* <DEDUP_REMOVED lines=54> */
[----:B------:R-:W-:Y:S05]  /*a120*/  CALL.REL.NOINC `($__internal_125_$__cuda_sm70_shflsync_bfly_p) ;  /* 0x000001a000007944 */ /* 0x000fea0003c00000 */
[----:B------:R-:W-:Y:S01]  /*a130*/  HFMA2.MMA R114, -RZ, RZ, 0, 1.847743988037109375e-06 ;  /* 0x0000001fff727435 */ /* 0x000fe200000001ff */
[----:B-1----:R-:W-:Y:S01]  /*a140*/  FADD.FTZ R113, R113, R109 ;  /* 0x0000006d71717221 */ /* 0x002fe20000010000 */
[----:B------:R-:W-:Y:S01]  /*a150*/  MOV R110, 0xa190 ;  /* 0x0000a190006e7802 */ /* 0x000fe20000000f00 */
[----:B------:R-:W-:Y:S02]  /*a160*/  IMAD.MOV.U32 R109, RZ, RZ, 0x2 ;  /* 0x00000002ff6d7424 */ /* 0x000fe400078e00ff */
[----:B------:R-:W-:Y:S02]  /*a170*/  IMAD.MOV.U32 R111, RZ, RZ, -0x1 ;  /* 0xffffffffff6f7424 */ /* 0x000fe400078e00ff */
[----:B------:R-:W-:Y:S05]  /*a180*/  CALL.REL.NOINC `($__internal_125_$__cuda_sm70_shflsync_bfly_p) ;  /* 0x0000014000007944 */ /* 0x000fea0003c00000 */
[----:B-1----:R-:W-:Y:S01]  /*a190*/  FADD.FTZ R113, R113, R109 ;  /* 0x0000006d71717221 */ /* 0x002fe20000010000 */
[----:B------:R-:W-:Y:S01]  /*a1a0*/  MOV R109, 0x4 ;  /* 0x00000004006d7802 */ /* 0x000fe20000000f00 */
[----:B------:R-:W-:Y:S01]  /*a1b0*/  IMAD.MOV.U32 R114, RZ, RZ, 0x1f ;  /* 0x0000001fff727424 */ /* 0x000fe200078e00ff */
[----:B------:R-:W-:-:S02]  /*a1c0*/  MOV R111, 0xffffffff ;  /* 0xffffffff006f7802 */ /* 0x000fc40000000f00 */
[----:B------:R-:W-:Y:S02]  /*a1d0*/  MOV R110, 0xa1f0 ;  /* 0x0000a1f0006e7802 */ /* 0x000fe40000000f00 */
        /* <DEDUP_REMOVED lines=10> */
[----:B------:R-:W-:Y:S02]  /*a280*/  MOV R111, 0xffffffff ;  /* 0xffffffff006f7802 */ /* 0x000fe40000000f00 */
[----:B------:R-:W-:-:S02]  /*a290*/  MOV R110, 0xa2b0 ;  /* 0x0000a2b0006e7802 */ /* 0x000fc40000000f00 */
[----:B------:R-:W-:Y:S05]  /*a2a0*/  CALL.REL.NOINC `($__internal_125_$__cuda_sm70_shflsync_bfly_p) ;  /* 0x0000002000007944 */ /* 0x000fea0003c00000 */
[----:B-1----:R-:W-:Y:S01]  /*a2b0*/  IMAD.MOV.U32 R120, RZ, RZ, R109 ;  /* 0x000000ffff787224 */ /* 0x002fe200078e006d */
[----:B------:R-:W-:Y:S05]  /*a2c0*/  BRA `(.L_x_17024) ;  /* 0xfffff17000007947 */ /* 0x000fea000383ffff */
        .weak           $__internal_125_$__cuda_sm70_shflsync_bfly_p
        .type           $__internal_125_$__cuda_sm70_shflsync_bfly_p,@function
        .size           $__internal_125_$__cuda_sm70_shflsync_bfly_p,(.L_x_22293 - $__internal_125_$__cuda_sm70_shflsync_bfly_p)
$__internal_125_$__cuda_sm70_shflsync_bfly_p:
[----:B------:R-:W-:Y:S04]  /*a2d0*/  WARPSYNC R111 ;  /* 0x0000006f00007348 */ /* 0x000fe80003800000 */
[----:B------:R0:W1:Y:S02]  /*a2e0*/  SHFL.BFLY PT, R109, R113, R109, R114 ;  /* 0x0c00006d716d7389 */ /* 0x00006400000e0072 */
[----:B0-----:R-:W-:-:S06]  /*a2f0*/  HFMA2.MMA R111, -RZ, RZ, 0, 0 ;  /* 0x00000000ff6f7435 */ /* 0x001fcc00000001ff */
[----:B------:R-:W-:Y:S05]  /*a300*/  RET.REL.NODEC R110 `(_ZN10layer_norm13ln_fwd_kernelINS_13Kernel_traitsIf6__halffS2_fjLj768ELj1ELj4ELj1ELj16ENS_18Kernel_traits_baseILj768EfS2_fS2_fjLj128EEEEELb1ELb1ELb0ELb1EEEvNS_9FwdParamsE) ;  /* 0xffff5cf06e007950 */ /* 0x000fea0003c3ffff */
.L_x_17025:
        /* <DEDUP_REMOVED lines=15> */
.L_x_22293:


//--------------------- .text._ZN10layer_norm13ln_fwd_kernelINS_13Kernel_traitsIf6__halffS2_fjLj768ELj1ELj4ELj1ELj16ENS_18Kernel_traits_baseILj768EfS2_fS2_fjLj128EEEEELb1ELb1ELb1ELb0EEEvNS_9FwdParamsE --------------------------
	.section	.text._ZN10layer_norm13ln_fwd_kernelINS_13Kernel_traitsIf6__halffS2_fjLj768ELj1ELj4ELj1ELj16ENS_18Kernel_traits_baseILj768EfS2_fS2_fjLj128EEEEELb1ELb1ELb1ELb0EEEvNS_9FwdParamsE,"ax",@progbits
	.sectioninfo	@"SHI_REGISTERS=151"
	.align	128
        .global         _ZN10layer_norm13ln_fwd_kernelINS_13Kernel_traitsIf6__halffS2_fjLj768ELj1ELj4ELj1ELj16ENS_18Kernel_traits_baseILj768EfS2_fS2_fjLj128EEEEELb1ELb1ELb1ELb0EEEvNS_9FwdParamsE
        .type           _ZN10layer_norm13ln_fwd_kernelINS_13Kernel_traitsIf6__halffS2_fjLj768ELj1ELj4ELj1ELj16ENS_18Kernel_traits_baseILj768EfS2_fS2_fjLj128EEEEELb1ELb1ELb1ELb0EEEvNS_9FwdParamsE,@function
        .size           _ZN10layer_norm13ln_fwd_kernelINS_13Kernel_traitsIf6__halffS2_fjLj768ELj1ELj4ELj1ELj16ENS_18Kernel_traits_baseILj768EfS2_fS2_fjLj128EEEEELb1ELb1ELb1ELb0EEEvNS_9FwdParamsE,(.L_x_22294 - _ZN10layer_norm13ln_fwd_kernelINS_13Kernel_traitsIf6__halffS2_fjLj768ELj1ELj4ELj1ELj16ENS_18Kernel_traits_baseILj768EfS2_fS2_fjLj128EEEEELb1ELb1ELb1ELb0EEEvNS_9FwdParamsE)
        .other          _ZN10layer_norm13ln_fwd_kernelINS_13Kernel_traitsIf6__halffS2_fjLj768ELj1ELj4ELj1ELj16ENS_18Kernel_traits_baseILj768EfS2_fS2_fjLj128EEEEELb1ELb1ELb1ELb0EEEvNS_9FwdParamsE,@"STO_CUDA_ENTRY STV_DEFAULT"
_ZN10layer_norm13ln_fwd_kernelINS_13Kernel_traitsIf6__halffS2_fjLj768ELj1ELj4ELj1ELj16ENS_18Kernel_traits_baseILj768EfS2_fS2_fjLj128EEEEELb1ELb1ELb1ELb0EEEvNS_9FwdParamsE:
.text._ZN10layer_norm13ln_fwd_kernelINS_13Kernel_traitsIf6__halffS2_fjLj768ELj1ELj4ELj1ELj16ENS_18Kernel_traits_baseILj768EfS2_fS2_fjLj128EEEEELb1ELb1ELb1ELb0EEEvNS_9FwdParamsE:
        /* <DEDUP_REMOVED lines=30> */
[----:B------:R-:W-:Y:S01]  /*01e0*/  LOP3.LUT R0, R123, 0x1f, RZ, 0xc0, !PT ;  /* 0x0000001f7b007812 */ /* 0x000fe200078ec0ff */
[----:B--2---:R-:W-:Y:S01]  /*01f0*/  UIADD3 UR10, UR5, -0x4498517b, URZ ;  /* 0xbb67ae85050a7890 */ /* 0x004fe2000fffe03f */
        /* <DEDUP_REMOVED lines=75> */
.L_x_17027:
[----:B------:R-:W-:Y:S05]  /*06b0*/  BSYNC B0 ;  /* 0x0000000000007941 */ /* 0x000fea0003800000 */
.L_x_17026:
        /* <DEDUP_REMOVED lines=21> */
.L_x_17029:
[----:B------:R-:W-:Y:S05]  /*0810*/  BSYNC B0 ;  /* 0x0000000000007941 */ /* 0x000fea0003800000 */
.L_x_17028:
        /* <DEDUP_REMOVED lines=20> */
.L_x_17031:
[----:B------:R-:W-:Y:S05]  /*0960*/  BSYNC B0 ;  /* 0x0000000000007941 */ /* 0x000fea0003800000 */
.L_x_17030:
        /* <DEDUP_REMOVED lines=15> */
.L_x_17268:
[----:B------:R-:W-:-:S04]  /*0a60*/  IMAD.MOV.U32 R112, RZ, RZ, 0x4 ;  /* 0x00000004ff707424 */ /* 0x000fc800078e00ff */
        /* <DEDUP_REMOVED lines=48> */
.L_x_17038:
[----:B------:R-:W-:Y:S02]  /*0d70*/  IMAD.MOV.U32 R2, RZ, RZ, R122 ;  /* 0x000000ffff027224 */ /* 0x000fe400078e007a */
.L_x_17039:
[----:B------:R-:W-:Y:S05]  /*0d80*/  BSYNC B3 ;  /* 0x0000000000037941 */ /* 0x000fea0003800000 */
.L_x_17037:
        /* <DEDUP_REMOVED lines=16> */
.L_x_17043:
[----:B------:R-:W-:Y:S05]  /*0e90*/  BSYNC B4 ;  /* 0x0000000000047941 */ /* 0x000fea0003800000 */
.L_x_17042:
        /* <DEDUP_REMOVED lines=43> */
.L_x_17041:
[----:B------:R-:W-:Y:S05]  /*1150*/  BSYNC B3 ;  /* 0x0000000000037941 */ /* 0x000fea0003800000 */
.L_x_17040:
        /* <DEDUP_REMOVED lines=11> */
.L_x_17036:
[----:B0-----:R-:W-:Y:S05]  /*1210*/  BSYNC B2 ;  /* 0x0000000000027941 */ /* 0x001fea0003800000 */
.L_x_17035:
        /* <DEDUP_REMOVED lines=18> */
.L_x_17047:
[----:B------:R-:W-:Y:S02]  /*1340*/  IMAD.MOV.U32 R2, RZ, RZ, R122 ;  /* 0x000000ffff027224 */ /* 0x000fe400078e007a */
.L_x_17048:
[----:B------:R-:W-:Y:S05]  /*1350*/  BSYNC B3 ;  /* 0x0000000000037941 */ /* 0x000fea0003800000 */
.L_x_17046:
        /* <DEDUP_REMOVED lines=16> */
.L_x_17052:
[----:B------:R-:W-:Y:S05]  /*1460*/  BSYNC B4 ;  /* 0x0000000000047941 */ /* 0x000fea0003800000 */
.L_x_17051:
        /* <DEDUP_REMOVED lines=43> */
.L_x_17050:
[----:B------:R-:W-:Y:S05]  /*1720*/  BSYNC B3 ;  /* 0x0000000000037941 */ /* 0x000fea0003800000 */
.L_x_17049:
        /* <DEDUP_REMOVED lines=11> */
.L_x_17045:
[----:B------:R-:W-:Y:S05]  /*17e0*/  BSYNC B2 ;  /* 0x0000000000027941 */ /* 0x000fea0003800000 */
.L_x_17044:
        /* <DEDUP_REMOVED lines=18> */
.L_x_17056:
[----:B------:R-:W-:Y:S02]  /*1910*/  IMAD.MOV.U32 R2, RZ, RZ, R122 ;  /* 0x000000ffff027224 */ /* 0x000fe400078e007a */
.L_x_17057:
[----:B------:R-:W-:Y:S05]  /*1920*/  BSYNC B3 ;  /* 0x0000000000037941 */ /* 0x000fea0003800000 */
.L_x_17055:
        /* <DEDUP_REMOVED lines=16> */
.L_x_17061:
[----:B------:R-:W-:Y:S05]  /*1a30*/  BSYNC B4 ;  /* 0x0000000000047941 */ /* 0x000fea0003800000 */
.L_x_17060:
        /* <DEDUP_REMOVED lines=43> */
.L_x_17059:
[----:B------:R-:W-:Y:S05]  /*1cf0*/  BSYNC B3 ;  /* 0x0000000000037941 */ /* 0x000fea0003800000 */
.L_x_17058:
        /* <DEDUP_REMOVED lines=11> */
.L_x_17054:
[----:B------:R-:W-:Y:S05]  /*1db0*/  BSYNC B2 ;  /* 0x0000000000027941 */ /* 0x000fea0003800000 */
.L_x_17053:
        /* <DEDUP_REMOVED lines=18> */
.L_x_17065:
[----:B------:R-:W-:Y:S02]  /*1ee0*/  MOV R2, R122 ;  /* 0x0000007a00027202 */ /* 0x000fe40000000f00 */
.L_x_17066:
[----:B------:R-:W-:Y:S05]  /*1ef0*/  BSYNC B3 ;  /* 0x0000000000037941 */ /* 0x000fea0003800000 */
.L_x_17064:
        /* <DEDUP_REMOVED lines=16> */
.L_x_17070:
[----:B------:R-:W-:Y:S05]  /*2000*/  BSYNC B4 ;  /* 0x0000000000047941 */ /* 0x000fea0003800000 */
.L_x_17069:
        /* <DEDUP_REMOVED lines=43> */
.L_x_17068:
[----:B------:R-:W-:Y:S05]  /*22c0*/  BSYNC B3 ;  /* 0x0000000000037941 */ /* 0x000fea0003800000 */
.L_x_17067:
        /* <DEDUP_REMOVED lines=11> */
.L_x_17063:
[----:B------:R-:W-:Y:S05]  /*2380*/  BSYNC B2 ;  /* 0x0000000000027941 */ /* 0x000fea0003800000 */
.L_x_17062:
        /* <DEDUP_REMOVED lines=18> */
.L_x_17074:
[----:B------:R-:W-:Y:S02]  /*24b0*/  IMAD.MOV.U32 R2, RZ, RZ, R122 ;  /* 0x000000ffff027224 */ /* 0x000fe400078e007a */
.L_x_17075:
[----:B------:R-:W-:Y:S05]  /*24c0*/  BSYNC B3 ;  /* 0x0000000000037941 */ /* 0x000fea0003800000 */
.L_x_17073:
        /* <DEDUP_REMOVED lines=16> */
.L_x_17079:
[----:B------:R-:W-:Y:S05]  /*25d0*/  BSYNC B4 ;  /* 0x0000000000047941 */ /* 0x000fea0003800000 */
.L_x_17078:
        /* <DEDUP_REMOVED lines=43> */
.L_x_17077:
[----:B------:R-:W-:Y:S05]  /*2890*/  BSYNC B3 ;  /* 0x0000000000037941 */ /* 0x000fea0003800000 */
.L_x_17076:
        /* <DEDUP_REMOVED lines=11> */
.L_x_17072:
[----:B------:R-:W-:Y:S05]  /*2950*/  BSYNC B2 ;  /* 0x0000000000027941 */ /* 0x000fea0003800000 */
.L_x_17071:
        /* <DEDUP_REMOVED lines=18> */
.L_x_17083:
[----:B------:R-:W-:Y:S02]  /*2a80*/  IMAD.MOV.U32 R2, RZ, RZ, R122 ;  /* 0x000000ffff027224 */ /* 0x000fe400078e007a */
.L_x_17084:
[----:B------:R-:W-:Y:S05]  /*2a90*/  BSYNC B3 ;  /* 0x0000000000037941 */ /* 0x000fea0003800000 */
.L_x_17082:
        /* <DEDUP_REMOVED lines=16> */
.L_x_17088:
[----:B------:R-:W-:Y:S05]  /*2ba0*/  BSYNC B4 ;  /* 0x0000000000047941 */ /* 0x000fea0003800000 */
.L_x_17087:
        /* <DEDUP_REMOVED lines=44> */
.L_x_17086:
[----:B------:R-:W-:Y:S05]  /*2e70*/  BSYNC B3 ;  /* 0x0000000000037941 */ /* 0x000fea0003800000 */
.L_x_17085:
        /* <DEDUP_REMOVED lines=11> */
.L_x_17081:
[----:B------:R-:W-:Y:S05]  /*2f30*/  BSYNC B2 ;  /* 0x0000000000027941 */ /* 0x000fea0003800000 */
.L_x_17080:
        /* <DEDUP_REMOVED lines=18> */
.L_x_17092:
[----:B------:R-:W-:Y:S02]  /*3060*/  IMAD.MOV.U32 R2, RZ, RZ, R122 ;  /* 0x000000ffff027224 */ /* 0x000fe400078e007a */
.L_x_17093:
[----:B------:R-:W-:Y:S05]  /*3070*/  BSYNC B3 ;  /* 0x0000000000037941 */ /* 0x000fea0003800000 */
.L_x_17091:
        /* <DEDUP_REMOVED lines=16> */
.L_x_17097:
[----:B------:R-:W-:Y:S05]  /*3180*/  BSYNC B4 ;  /* 0x0000000000047941 */ /* 0x000fea0003800000 */
.L_x_17096:
        /* <DEDUP_REMOVED lines=44> */
.L_x_17095:
[----:B------:R-:W-:Y:S05]  /*3450*/  BSYNC B3 ;  /* 0x0000000000037941 */ /* 0x000fea0003800000 */
.L_x_17094:
        /* <DEDUP_REMOVED lines=11> */
.L_x_17090:
[----:B------:R-:W-:Y:S05]  /*3510*/  BSYNC B2 ;  /* 0x0000000000027941 */ /* 0x000fea0003800000 */
.L_x_17089:
        /* <DEDUP_REMOVED lines=18> */
.L_x_17101:
[----:B------:R-:W-:Y:S02]  /*3640*/  IMAD.MOV.U32 R2, RZ, RZ, R122 ;  /* 0x000000ffff027224 */ /* 0x000fe400078e007a */
.L_x_17102:
[----:B------:R-:W-:Y:S05]  /*3650*/  BSYNC B3 ;  /* 0x0000000000037941 */ /* 0x000fea0003800000 */
.L_x_17100:
        /* <DEDUP_REMOVED lines=16> */
.L_x_17106:
[----:B------:R-:W-:Y:S05]  /*3760*/  BSYNC B4 ;  /* 0x0000000000047941 */ /* 0x000fea0003800000 */
.L_x_17105:
        /* <DEDUP_REMOVED lines=44> */
.L_x_17104:
[----:B------:R-:W-:Y:S05]  /*3a30*/  BSYNC B3 ;  /* 0x0000000000037941 */ /* 0x000fea0003800000 */
.L_x_17103:
        /* <DEDUP_REMOVED lines=11> */
.L_x_17099:
[----:B------:R-:W-:Y:S05]  /*3af0*/  BSYNC B2 ;  /* 0x0000000000027941 */ /* 0x000fea0003800000 */
.L_x_17098:
        /* <DEDUP_REMOVED lines=16> */
[----:B------:R-:W-:Y:S01]  /*3c00*/  IMAD.WIDE.U32 R112, R112, 0x10000, RZ ;  /* 0x0001000070707825 */ /* 0x000fe200078e00ff */
[----:B------:R-:W-:-:S02]  /*3c10*/  MOV R142, 0x8 ;  /* 0x00000008008e7802 */ /* 0x000fc40000000f00 */
        /* <DEDUP_REMOVED lines=8> */
.L_x_17108:
[----:B------:R-:W-:Y:S05]  /*3ca0*/  BSYNC B2 ;  /* 0x0000000000027941 */ /* 0x000fea0003800000 */
.L_x_17107:
[----:B------:R-:W-:Y:S02]  /*3cb0*/  IADD3 R138, R138, 0x20, RZ ;  /* 0x000000208a8a7810 */ /* 0x000fe40007ffe0ff */
[----:B------:R-:W-:Y:S02]  /*3cc0*/  IADD3 R137, R137, 0x20, RZ ;  /* 0x0000002089897810 */ /* 0x000fe40007ffe0ff */
.L_x_17034:
[----:B-1----:R-:W-:Y:S05]  /*3cd0*/  BSYNC B1 ;  /* 0x0000000000017941 */ /* 0x002fea0003800000 */
.L_x_17033:
[----:B------:R-:W-:Y:S01]  /*3ce0*/  ISETP.NE.AND P3, PT, R140, RZ, PT ;  /* 0x000000ff8c00720c */ /* 0x000fe20003f65270 */
[----:B------:R-:W-:-:S12]  /*3cf0*/  BSSY B1, `(.L_x_17109) ;  /* 0x0000314000017945 */ /* 0x000fd80003800000 */
[----:B------:R-:W-:Y:S05]  /*3d00*/  @!P3 BRA `(.L_x_17110) ;  /* 0x000031200000b947 */ /* 0x000fea0003800000 */
[----:B------:R-:W-:Y:S01]  /*3d10*/  ISETP.NE.U32.AND P3, PT, RZ, c[0x0][0x180], PT ;  /* 0x00006000ff007a0c */ /* 0x000fe20003f65070 */
[----:B0-----:R-:W-:-:S03]  /*3d20*/  @P2 IMAD.MOV.U32 R2, RZ, RZ, 0x10 ;  /* 0x00000010ff022424 */ /* 0x001fc600078e00ff */
        /* <DEDUP_REMOVED lines=26> */
.L_x_17114:
[----:B------:R-:W-:Y:S02]  /*3ed0*/  IMAD.MOV.U32 R2, RZ, RZ, R122 ;  /* 0x000000ffff027224 */ /* 0x000fe400078e007a */
.L_x_17115:
[----:B------:R-:W-:Y:S05]  /*3ee0*/  BSYNC B3 ;  /* 0x0000000000037941 */ /* 0x000fea0003800000 */
.L_x_17113:
        /* <DEDUP_REMOVED lines=16> */
.L_x_17119:
[----:B------:R-:W-:Y:S05]  /*3ff0*/  BSYNC B4 ;  /* 0x0000000000047941 */ /* 0x000fea0003800000 */
.L_x_17118:
        /* <DEDUP_REMOVED lines=43> */
.L_x_17117:
[----:B------:R-:W-:Y:S05]  /*42b0*/  BSYNC B3 ;  /* 0x0000000000037941 */ /* 0x000fea0003800000 */
.L_x_17116:
        /* <DEDUP_REMOVED lines=11> */
.L_x_17112:
[----:B0-----:R-:W-:Y:S05]  /*4370*/  BSYNC B2 ;  /* 0x0000000000027941 */ /* 0x001fea0003800000 */
.L_x_17111:
        /* <DEDUP_REMOVED lines=18> */
.L_x_17123:
[----:B------:R-:W-:Y:S02]  /*44a0*/  IMAD.MOV.U32 R2, RZ, RZ, R122 ;  /* 0x000000ffff027224 */ /* 0x000fe400078e007a */
.L_x_17124:
[----:B------:R-:W-:Y:S05]  /*44b0*/  BSYNC B3 ;  /* 0x0000000000037941 */ /* 0x000fea0003800000 */
.L_x_17122:
        /* <DEDUP_REMOVED lines=16> */
.L_x_17128:
[----:B------:R-:W-:Y:S05]  /*45c0*/  BSYNC B4 ;  /* 0x0000000000047941 */ /* 0x000fea0003800000 */
.L_x_17127:
        /* <DEDUP_REMOVED lines=43> */
.L_x_17126:
[----:B------:R-:W-:Y:S05]  /*4880*/  BSYNC B3 ;  /* 0x0000000000037941 */ /* 0x000fea0003800000 */
.L_x_17125:
        /* <DEDUP_REMOVED lines=11> */
.L_x_17121:
[----:B------:R-:W-:Y:S05]  /*4940*/  BSYNC B2 ;  /* 0x0000000000027941 */ /* 0x000fea0003800000 */
.L_x_17120:
        /* <DEDUP_REMOVED lines=18> */
.L_x_17132:
[----:B------:R-:W-:Y:S02]  /*4a70*/  IMAD.MOV.U32 R2, RZ, RZ, R122 ;  /* 0x000000ffff027224 */ /* 0x000fe400078e007a */
.L_x_17133:
[----:B------:R-:W-:Y:S05]  /*4a80*/  BSYNC B3 ;  /* 0x0000000000037941 */ /* 0x000fea0003800000 */
.L_x_17131:
        /* <DEDUP_REMOVED lines=16> */
.L_x_17137:
[----:B------:R-:W-:Y:S05]  /*4b90*/  BSYNC B4 ;  /* 0x0000000000047941 */ /* 0x000fea0003800000 */
.L_x_17136:
        /* <DEDUP_REMOVED lines=43> */
.L_x_17135:
[----:B------:R-:W-:Y:S05]  /*4e50*/  BSYNC B3 ;  /* 0x0000000000037941 */ /* 0x000fea0003800000 */
.L_x_17134:
        /* <DEDUP_REMOVED lines=11> */
.L_x_17130:
[----:B------:R-:W-:Y:S05]  /*4f10*/  BSYNC B2 ;  /* 0x0000000000027941 */ /* 0x000fea0003800000 */
.L_x_17129:
        /* <DEDUP_REMOVED lines=18> */
.L_x_17141:
[----:B------:R-:W-:Y:S02]  /*5040*/  MOV R2, R122 ;  /* 0x0000007a00027202 */ /* 0x000fe40000000f00 */
.L_x_17142:
[----:B------:R-:W-:Y:S05]  /*5050*/  BSYNC B3 ;  /* 0x0000000000037941 */ /* 0x000fea0003800000 */
.L_x_17140:
        /* <DEDUP_REMOVED lines=16> */
.L_x_17146:
[----:B------:R-:W-:Y:S05]  /*5160*/  BSYNC B4 ;  /* 0x0000000000047941 */ /* 0x000fea0003800000 */
.L_x_17145:
        /* <DEDUP_REMOVED lines=43> */
.L_x_17144:
[----:B------:R-:W-:Y:S05]  /*5420*/  BSYNC B3 ;  /* 0x0000000000037941 */ /* 0x000fea0003800000 */
.L_x_17143:
        /* <DEDUP_REMOVED lines=11> */
.L_x_17139:
[----:B------:R-:W-:Y:S05]  /*54e0*/  BSYNC B2 ;  /* 0x0000000000027941 */ /* 0x000fea0003800000 */
.L_x_17138:
        /* <DEDUP_REMOVED lines=18> */
.L_x_17150:
[----:B------:R-:W-:Y:S02]  /*5610*/  IMAD.MOV.U32 R2, RZ, RZ, R122 ;  /* 0x000000ffff027224 */ /* 0x000fe400078e007a */
.L_x_17151:
[----:B------:R-:W-:Y:S05]  /*5620*/  BSYNC B3 ;  /* 0x0000000000037941 */ /* 0x000fea0003800000 */
.L_x_17149:
        /* <DEDUP_REMOVED lines=16> */
.L_x_17155:
[----:B------:R-:W-:Y:S05]  /*5730*/  BSYNC B4 ;  /* 0x0000000000047941 */ /* 0x000fea0003800000 */
.L_x_17154:
        /* <DEDUP_REMOVED lines=43> */
.L_x_17153:
[----:B------:R-:W-:Y:S05]  /*59f0*/  BSYNC B3 ;  /* 0x0000000000037941 */ /* 0x000fea0003800000 */
.L_x_17152:
[----:B------:R-:W0:Y:S01]  /*5a00*/  I2F.U32 R0, R2 ;  /* 0x0000000200007306 */ /* 0x000e220000201000 */
[----:B------:R-:W-:Y:S01]  /*5a10*/  HADD2.F32 R100, -RZ, R82.H0_H0 ;  /* 0x20000052ff647230 */ /* 0x000fe20000004100 */
[----:B------:R-:W-:-:S04]  /*5a20*/  IMAD.MOV.U32 R3, RZ, RZ, 0x2f800000 ;  /* 0x2f800000ff037424 */ /* 0x000fc800078e00ff */
[----:B------:R-:W-:Y:S02]  /*5a30*/  FMUL.FTZ R100, R100, c[0x0][0x1ec] ;  /* 0x00007b0064647a20 */ /* 0x000fe40000410000 */
[----:B0-----:R-:W-:Y:S02]  /*5a40*/  FFMA.FTZ R0, R0, R3, 1.1641532182693481445e-10 ;  /* 0x2f00000000007423 */ /* 0x001fe40000010003 */
[----:B------:R-:W-:-:S03]  /*5a50*/  FMUL.FTZ R3, R100, c[0x0][0x1e8] ;  /* 0x00007a0064037a20 */ /* 0x000fc60000410000 */
[----:B------:R-:W-:-:S04]  /*5a60*/  FSETP.GTU.FTZ.AND P5, PT, R0, c[0x0][0x1e4], PT ;  /* 0x0000790000007a0b */ /* 0x000fc80003fbc000 */
[----:B------:R-:W-:Y:S02]  /*5a70*/  FSEL R3, R3, RZ, !P5 ;  /* 0x000000ff03037208 */ /* 0x000fe40006800000 */
[----:B------:R-:W-:-:S03]  /*5a80*/  SEL R0, RZ, 0x1, P5 ;  /* 0x00000001ff007807 */ /* 0x000fc60002800000 */
[----:B------:R-:W-:-:S04]  /*5a90*/  FMUL.FTZ R100, R44, R3 ;  /* 0x000000032c647220 */ /* 0x000fc80000410000 */
[----:B------:R-:W-:Y:S02]  /*5aa0*/  @P3 FADD.FTZ R100, R76, R100 ;  /* 0x000000644c643221 */ /* 0x000fe40000010000 */
.L_x_17148:
[----:B------:R-:W-:Y:S05]  /*5ab0*/  BSYNC B2 ;  /* 0x0000000000027941 */ /* 0x000fea0003800000 */
.L_x_17147:
        /* <DEDUP_REMOVED lines=18> */
.L_x_17159:
[----:B------:R-:W-:Y:S02]  /*5be0*/  IMAD.MOV.U32 R2, RZ, RZ, R122 ;  /* 0x000000ffff027224 */ /* 0x000fe400078e007a */
.L_x_17160:
[----:B------:R-:W-:Y:S05]  /*5bf0*/  BSYNC B3 ;  /* 0x0000000000037941 */ /* 0x000fea0003800000 */
.L_x_17158:
        /* <DEDUP_REMOVED lines=16> */
.L_x_17164:
[----:B------:R-:W-:Y:S05]  /*5d00*/  BSYNC B4 ;  /* 0x0000000000047941 */ /* 0x000fea0003800000 */
.L_x_17163:
        /* <DEDUP_REMOVED lines=44> */
.L_x_17162:
[----:B------:R-:W-:Y:S05]  /*5fd0*/  BSYNC B3 ;  /* 0x0000000000037941 */ /* 0x000fea0003800000 */
.L_x_17161:
        /* <DEDUP_REMOVED lines=11> */
.L_x_17157:
[----:B------:R-:W-:Y:S05]  /*6090*/  BSYNC B2 ;  /* 0x0000000000027941 */ /* 0x000fea0003800000 */
.L_x_17156:
        /* <DEDUP_REMOVED lines=18> */
.L_x_17168:
[----:B------:R-:W-:Y:S02]  /*61c0*/  IMAD.MOV.U32 R2, RZ, RZ, R122 ;  /* 0x000000ffff027224 */ /* 0x000fe400078e007a */
.L_x_17169:
[----:B------:R-:W-:Y:S05]  /*61d0*/  BSYNC B3 ;  /* 0x0000000000037941 */ /* 0x000fea0003800000 */
.L_x_17167:
        /* <DEDUP_REMOVED lines=16> */
.L_x_17173:
[----:B------:R-:W-:Y:S05]  /*62e0*/  BSYNC B4 ;  /* 0x0000000000047941 */ /* 0x000fea0003800000 */
.L_x_17172:
        /* <DEDUP_REMOVED lines=44> */
.L_x_17171:
[----:B------:R-:W-:Y:S05]  /*65b0*/  BSYNC B3 ;  /* 0x0000000000037941 */ /* 0x000fea0003800000 */
.L_x_17170:
        /* <DEDUP_REMOVED lines=11> */
.L_x_17166:
[----:B------:R-:W-:Y:S05]  /*6670*/  BSYNC B2 ;  /* 0x0000000000027941 */ /* 0x000fea0003800000 */
.L_x_17165:
        /* <DEDUP_REMOVED lines=18> */
.L_x_17177:
[----:B------:R-:W-:Y:S02]  /*67a0*/  IMAD.MOV.U32 R2, RZ, RZ, R122 ;  /* 0x000000ffff027224 */ /* 0x000fe400078e007a */
.L_x_17178:
[----:B------:R-:W-:Y:S05]  /*67b0*/  BSYNC B3 ;  /* 0x0000000000037941 */ /* 0x000fea0003800000 */
.L_x_17176:
        /* <DEDUP_REMOVED lines=16> */
.L_x_17182:
[----:B------:R-:W-:Y:S05]  /*68c0*/  BSYNC B4 ;  /* 0x0000000000047941 */ /* 0x000fea0003800000 */
.L_x_17181:
        /* <DEDUP_REMOVED lines=44> */
.L_x_17180:
[----:B------:R-:W-:Y:S05]  /*6b90*/  BSYNC B3 ;  /* 0x0000000000037941 */ /* 0x000fea0003800000 */
.L_x_17179:
        /* <DEDUP_REMOVED lines=11> */
.L_x_17175:
[----:B------:R-:W-:Y:S05]  /*6c50*/  BSYNC B2 ;  /* 0x0000000000027941 */ /* 0x000fea0003800000 */
.L_x_17174:
        /* <DEDUP_REMOVED lines=15> */
[----:B------:R-:W-:Y:S01]  /*6d50*/  IMAD.WIDE.U32 R2, R112, 0x1000000, RZ ;  /* 0x0100000070027825 */ /* 0x000fe200078e00ff */
[----:B------:R-:W-:-:S02]  /*6d60*/  MOV R142, 0x8 ;  /* 0x00000008008e7802 */ /* 0x000fc40000000f00 */
        /* <DEDUP_REMOVED lines=9> */
.L_x_17184:
[----:B------:R-:W-:Y:S05]  /*6e00*/  BSYNC B2 ;  /* 0x0000000000027941 */ /* 0x000fea0003800000 */
.L_x_17183:
[----:B------:R-:W-:Y:S02]  /*6e10*/  IADD3 R138, R138, 0x20, RZ ;  /* 0x000000208a8a7810 */ /* 0x000fe40007ffe0ff */
[----:B------:R-:W-:Y:S02]  /*6e20*/  IADD3 R137, R137, 0x20, RZ ;  /* 0x0000002089897810 */ /* 0x000fe40007ffe0ff */
.L_x_17110:
[----:B------:R-:W-:Y:S05]  /*6e30*/  BSYNC B1 ;  /* 0x0000000000017941 */ /* 0x000fea0003800000 */
.L_x_17109:
[----:B------:R-:W-:Y:S01]  /*6e40*/  BSSY B1, `(.L_x_17185) ;  /* 0x000030d000017945 */ /* 0x000fe20003800000 */
        /* <DEDUP_REMOVED lines=29> */
.L_x_17190:
[----:B------:R-:W-:Y:S02]  /*7020*/  IMAD.MOV.U32 R2, RZ, RZ, R122 ;  /* 0x000000ffff027224 */ /* 0x000fe400078e007a */
.L_x_17191:
[----:B------:R-:W-:Y:S05]  /*7030*/  BSYNC B3 ;  /* 0x0000000000037941 */ /* 0x000fea0003800000 */
.L_x_17189:
        /* <DEDUP_REMOVED lines=16> */
.L_x_17195:
[----:B------:R-:W-:Y:S05]  /*7140*/  BSYNC B4 ;  /* 0x0000000000047941 */ /* 0x000fea0003800000 */
.L_x_17194:
        /* <DEDUP_REMOVED lines=43> */
.L_x_17193:
[----:B------:R-:W-:Y:S05]  /*7400*/  BSYNC B3 ;  /* 0x0000000000037941 */ /* 0x000fea0003800000 */
.L_x_17192:
        /* <DEDUP_REMOVED lines=11> */
.L_x_17188:
[----:B0-----:R-:W-:Y:S05]  /*74c0*/  BSYNC B2 ;  /* 0x0000000000027941 */ /* 0x001fea0003800000 */
.L_x_17187:
        /* <DEDUP_REMOVED lines=18> */
.L_x_17199:
[----:B------:R-:W-:Y:S02]  /*75f0*/  IMAD.MOV.U32 R2, RZ, RZ, R122 ;  /* 0x000000ffff027224 */ /* 0x000fe400078e007a */
.L_x_17200:
[----:B------:R-:W-:Y:S05]  /*7600*/  BSYNC B3 ;  /* 0x0000000000037941 */ /* 0x000fea0003800000 */
.L_x_17198:
        /* <DEDUP_REMOVED lines=16> */
.L_x_17204:
[----:B------:R-:W-:Y:S05]  /*7710*/  BSYNC B4 ;  /* 0x0000000000047941 */ /* 0x000fea0003800000 */
.L_x_17203:
        /* <DEDUP_REMOVED lines=43> */
.L_x_17202:
[----:B------:R-:W-:Y:S05]  /*79d0*/  BSYNC B3 ;  /* 0x0000000000037941 */ /* 0x000fea0003800000 */
.L_x_17201:
        /* <DEDUP_REMOVED lines=11> */
.L_x_17197:
[----:B------:R-:W-:Y:S05]  /*7a90*/  BSYNC B2 ;  /* 0x0000000000027941 */ /* 0x000fea0003800000 */
.L_x_17196:
        /* <DEDUP_REMOVED lines=18> */
.L_x_17208:
[----:B------:R-:W-:Y:S02]  /*7bc0*/  IMAD.MOV.U32 R2, RZ, RZ, R122 ;  /* 0x000000ffff027224 */ /* 0x000fe400078e007a */
.L_x_17209:
[----:B------:R-:W-:Y:S05]  /*7bd0*/  BSYNC B3 ;  /* 0x0000000000037941 */ /* 0x000fea0003800000 */
.L_x_17207:
        /* <DEDUP_REMOVED lines=16> */
.L_x_17213:
[----:B------:R-:W-:Y:S05]  /*7ce0*/  BSYNC B4 ;  /* 0x0000000000047941 */ /* 0x000fea0003800000 */
.L_x_17212:
        /* <DEDUP_REMOVED lines=43> */
.L_x_17211:
[----:B------:R-:W-:Y:S05]  /*7fa0*/  BSYNC B3 ;  /* 0x0000000000037941 */ /* 0x000fea0003800000 */
.L_x_17210:
        /* <DEDUP_REMOVED lines=11> */
.L_x_17206:
[----:B------:R-:W-:Y:S05]  /*8060*/  BSYNC B2 ;  /* 0x0000000000027941 */ /* 0x000fea0003800000 */
.L_x_17205:
        /* <DEDUP_REMOVED lines=18> */
.L_x_17217:
[----:B------:R-:W-:Y:S02]  /*8190*/  IMAD.MOV.U32 R2, RZ, RZ, R122 ;  /* 0x000000ffff027224 */ /* 0x000fe400078e007a */
.L_x_17218:
[----:B------:R-:W-:Y:S05]  /*81a0*/  BSYNC B3 ;  /* 0x0000000000037941 */ /* 0x000fea0003800000 */
.L_x_17216:
        /* <DEDUP_REMOVED lines=16> */
.L_x_17222:
[----:B------:R-:W-:Y:S05]  /*82b0*/  BSYNC B4 ;  /* 0x0000000000047941 */ /* 0x000fea0003800000 */
.L_x_17221:
        /* <DEDUP_REMOVED lines=43> */
.L_x_17220:
[----:B------:R-:W-:Y:S05]  /*8570*/  BSYNC B3 ;  /* 0x0000000000037941 */ /* 0x000fea0003800000 */
.L_x_17219:
        /* <DEDUP_REMOVED lines=11> */
.L_x_17215:
[----:B------:R-:W-:Y:S05]  /*8630*/  BSYNC B2 ;  /* 0x0000000000027941 */ /* 0x000fea0003800000 */
.L_x_17214:
        /* <DEDUP_REMOVED lines=18> */
.L_x_17226:
[----:B------:R-:W-:Y:S02]  /*8760*/  IMAD.MOV.U32 R2, RZ, RZ, R122 ;  /* 0x000000ffff027224 */ /* 0x000fe400078e007a */
.L_x_17227:
[----:B------:R-:W-:Y:S05]  /*8770*/  BSYNC B3 ;  /* 0x0000000000037941 */ /* 0x000fea0003800000 */
.L_x_17225:
        /* <DEDUP_REMOVED lines=16> */
.L_x_17231:
[----:B------:R-:W-:Y:S05]  /*8880*/  BSYNC B4 ;  /* 0x0000000000047941 */ /* 0x000fea0003800000 */
.L_x_17230:
        /* <DEDUP_REMOVED lines=43> */
.L_x_17229:
[----:B------:R-:W-:Y:S05]  /*8b40*/  BSYNC B3 ;  /* 0x0000000000037941 */ /* 0x000fea0003800000 */
.L_x_17228:
        /* <DEDUP_REMOVED lines=11> */
.L_x_17224:
[----:B------:R-:W-:Y:S05]  /*8c00*/  BSYNC B2 ;  /* 0x0000000000027941 */ /* 0x000fea0003800000 */
.L_x_17223:
        /* <DEDUP_REMOVED lines=18> */
.L_x_17235:
[----:B------:R-:W-:Y:S02]  /*8d30*/  MOV R2, R122 ;  /* 0x0000007a00027202 */ /* 0x000fe40000000f00 */
.L_x_17236:
[----:B------:R-:W-:Y:S05]  /*8d40*/  BSYNC B3 ;  /* 0x0000000000037941 */ /* 0x000fea0003800000 */
.L_x_17234:
        /* <DEDUP_REMOVED lines=16> */
.L_x_17240:
[----:B------:R-:W-:Y:S05]  /*8e50*/  BSYNC B4 ;  /* 0x0000000000047941 */ /* 0x000fea0003800000 */
.L_x_17239:
        /* <DEDUP_REMOVED lines=43> */
.L_x_17238:
[----:B------:R-:W-:Y:S05]  /*9110*/  BSYNC B3 ;  /* 0x0000000000037941 */ /* 0x000fea0003800000 */
.L_x_17237:
        /* <DEDUP_REMOVED lines=11> */
.L_x_17233:
[----:B------:R-:W-:Y:S05]  /*91d0*/  BSYNC B2 ;  /* 0x0000000000027941 */ /* 0x000fea0003800000 */
.L_x_17232:
        /* <DEDUP_REMOVED lines=18> */
.L_x_17244:
[----:B------:R-:W-:Y:S02]  /*9300*/  IMAD.MOV.U32 R2, RZ, RZ, R122 ;  /* 0x000000ffff027224 */ /* 0x000fe400078e007a */
.L_x_17245:
[----:B------:R-:W-:Y:S05]  /*9310*/  BSYNC B3 ;  /* 0x0000000000037941 */ /* 0x000fea0003800000 */
.L_x_17243:
        /* <DEDUP_REMOVED lines=16> */
.L_x_17249:
[----:B------:R-:W-:Y:S05]  /*9420*/  BSYNC B4 ;  /* 0x0000000000047941 */ /* 0x000fea0003800000 */
.L_x_17248:
        /* <DEDUP_REMOVED lines=43> */
.L_x_17247:
[----:B------:R-:W-:Y:S05]  /*96e0*/  BSYNC B3 ;  /* 0x0000000000037941 */ /* 0x000fea0003800000 */
.L_x_17246:
        /* <DEDUP_REMOVED lines=11> */
.L_x_17242:
[----:B------:R-:W-:Y:S05]  /*97a0*/  BSYNC B2 ;  /* 0x0000000000027941 */ /* 0x000fea0003800000 */
.L_x_17241:
        /* <DEDUP_REMOVED lines=18> */
.L_x_17253:
[----:B------:R-:W-:Y:S02]  /*98d0*/  IMAD.MOV.U32 R2, RZ, RZ, R122 ;  /* 0x000000ffff027224 */ /* 0x000fe400078e007a */
.L_x_17254:
[----:B------:R-:W-:Y:S05]  /*98e0*/  BSYNC B3 ;  /* 0x0000000000037941 */ /* 0x000fea0003800000 */
.L_x_17252:
        /* <DEDUP_REMOVED lines=16> */
.L_x_17258:
[----:B------:R-:W-:Y:S05]  /*99f0*/  BSYNC B4 ;  /* 0x0000000000047941 */ /* 0x000fea0003800000 */
.L_x_17257:
        /* <DEDUP_REMOVED lines=43> */
.L_x_17256:
[----:B------:R-:W-:Y:S05]  /*9cb0*/  BSYNC B3 ;  /* 0x0000000000037941 */ /* 0x000fea0003800000 */
.L_x_17255:
        /* <DEDUP_REMOVED lines=11> */
.L_x_17251:
[----:B------:R-:W-:Y:S05]  /*9d70*/  BSYNC B2 ;  /* 0x0000000000027941 */ /* 0x000fea0003800000 */
.L_x_17250:
[----:B------:R-:W-:-:S04]  /*9d80*/  IMAD.MOV.U32 R139, RZ, RZ, 0x20 ;  /* 0x00000020ff8b7424 */ /* 0x000fc800078e00ff */
[----:B------:R-:W-:-:S05]  /*9d90*/  IMAD.WIDE.U32 R138, R138, R139, c[0x0][0x188] ;  /* 0x000062008a8a7625 */ /* 0x000fca00078e008b */
[----:B------:R0:W-:Y:S04]  /*9da0*/  STG.E.128 [R138.64], R104 ;  /* 0x000000688a007986 */ /* 0x0001e8000c101d06 */
[----:B------:R0:W-:Y:S01]  /*9db0*/  STG.E.128 [R138.64+0x10], R108 ;  /* 0x0000106c8a007986 */ /* 0x0001e2000c101d06 */
[----:B------:R-:W-:Y:S05]  /*9dc0*/  @!P2 BRA `(.L_x_17186) ;  /* 0x000001400000a947 */ /* 0x000fea0003800000 */
[----:B------:R-:W-:Y:S01]  /*9dd0*/  SHF.L.U32 R3, R129, 0x10, RZ ;  /* 0x0000001081037819 */ /* 0x000fe200000006ff */
[----:B0-----:R-:W-:Y:S01]  /*9de0*/  IMAD.MOV.U32 R138, RZ, RZ, 0x8 ;  /* 0x00000008ff8a7424 */ /* 0x001fe200078e00ff */
[----:B------:R-:W-:Y:S02]  /*9df0*/  LOP3.LUT R2, R132, 0xffff, RZ, 0xc0, !PT ;  /* 0x0000ffff84027812 */ /* 0x000fe400078ec0ff */
[----:B------:R-:W-:Y:S02]  /*9e00*/  LOP3.LUT R3, R3, 0xff0000, RZ, 0xc0, !PT ;  /* 0x00ff000003037812 */ /* 0x000fe400078ec0ff */
[----:B------:R-:W-:-:S02]  /*9e10*/  PRMT R113, R128, 0x7104, RZ ;  /* 0x0000710480717816 */ /* 0x000fc400000000ff */
[----:B------:R-:W-:Y:S02]  /*9e20*/  PRMT R2, R3, 0x4210, R2 ;  /* 0x0000421003027816 */ /* 0x000fe40000000002 */
[----:B------:R-:W-:Y:S02]  /*9e30*/  LOP3.LUT R112, R116, 0xff, RZ, 0xc0, !PT ;  /* 0x000000ff74707812 */ /* 0x000fe400078ec0ff */
        /* <DEDUP_REMOVED lines=13> */
.L_x_17186:
[----:B------:R-:W-:Y:S05]  /*9f10*/  BSYNC B1 ;  /* 0x0000000000017941 */ /* 0x000fea0003800000 */
.L_x_17185:
        /* <DEDUP_REMOVED lines=30> */
.L_x_17269:
        /* <DEDUP_REMOVED lines=69> */
.L_x_17270:
[----:B------:R-:W-:Y:S01]  /*a550*/  FMUL.FTZ R3, R2, R2 ;  /* 0x0000000202037220 */ /* 0x000fe20000410000 */
[----:B------:R-:W-:Y:S01]  /*a560*/  ISETP.NE.AND P2, PT, RZ, UR8, PT ;  /* 0x00000008ff007c0c */ /* 0x000fe2000bf45270 */
[----:B------:R-:W-:Y:S01]  /*a570*/  IMAD.MOV.U32 R113, RZ, RZ, c[0x0][0x1e0] ;  /* 0x00007800ff717624 */ /* 0x000fe200078e00ff */
[----:B------:R-:W-:Y:S01]  /*a580*/  @!P3 LEA R114, P5, R123, c[0x0][0x1a8], 0x2 ;  /* 0x00006a007b72ba11 */ /* 0x000fe200078a10ff */
[----:B01----:R-:W-:Y:S01]  /*a590*/  FADD.FTZ R138, R115, R138 ;  /* 0x0000008a738a7221 */ /* 0x003fe20000010000 */
[----:B------:R-:W-:Y:S01]  /*a5a0*/  FSEL R112, R3, RZ, P2 ;  /* 0x000000ff03707208 */ /* 0x000fe20001000000 */
[----:B------:R-:W-:Y:S01]  /*a5b0*/  BSSY B1, `(.L_x_17261) ;  /* 0x0000079000017945 */ /* 0x000fe20003800000 */
[----:B------:R-:W-:Y:S01]  /*a5c0*/  @!P3 LEA.HI.X R115, R123, c[0x0][0x1ac], R134, 0x2, P5 ;  /* 0x00006b007b73ba11 */ /* 0x000fe200028f1486 */
[----:B------:R-:W-:-:S04]  /*a5d0*/  FFMA.FTZ R3, R138, R113, c[0x0][0x228] ;  /* 0x00008a008a037623 */ /* 0x000fc80000010071 */
        /* <DEDUP_REMOVED lines=17> */
[--C-:B------:R-:W-:Y:S01]  /*a6f0*/  FADD.FTZ R112, R88, -R133.reuse ;  /* 0x8000008558707221 */ /* 0x100fe20000010000 */
        /* <DEDUP_REMOVED lines=31> */
.L_x_17264:
[----:B------:R-:W-:Y:S05]  /*a8f0*/  BSYNC B2 ;  /* 0x0000000000027941 */ /* 0x000fea0003800000 */
.L_x_17263:
        /* <DEDUP_REMOVED lines=35> */
.L_x_17266:
[----:B------:R-:W-:Y:S05]  /*ab30*/  BSYNC B2 ;  /* 0x0000000000027941 */ /* 0x000fea0003800000 */
.L_x_17265:
        /* <DEDUP_REMOVED lines=32> */
.L_x_17262:
[----:B-1----:R-:W-:Y:S05]  /*ad40*/  BSYNC B1 ;  /* 0x0000000000017941 */ /* 0x002fea0003800000 */
.L_x_17261:
[----:B0-----:R-:W-:-:S05]  /*ad50*/  MOV R2, c[0x0][0x160] ;  /* 0x0000580000027a02 */ /* 0x001fca0000000f00 */
[----:B------:R-:W-:-:S05]  /*ad60*/  IMAD R123, R2, 0x4, R123 ;  /* 0x00000004027b7824 */ /* 0x000fca00078e027b */
[----:B------:R-:W-:-:S13]  /*ad70*/  ISETP.GE.AND P2, PT, R123, c[0x0][0x164], PT ;  /* 0x000059007b007a0c */ /* 0x000fda0003f46270 */
[----:B------:R-:W-:Y:S01]  /*ad80*/  @P2 CALL.REL.NOINC `(.L_x_17267) ;  /* 0x0000001000002944 */ /* 0x000fe20003c00000 */
[----:B------:R-:W-:Y:S05]  /*ad90*/  BRA `(.L_x_17268) ;  /* 0xffff5cc000007947 */ /* 0x000fea000383ffff */
.L_x_17267:
[----:B------:R-:W-:Y:S05]  /*ada0*/  BSYNC B0 ;  /* 0x0000000000007941 */ /* 0x000fea0003800000 */
.L_x_17032:
[----:B------:R-:W-:Y:S05]  /*adb0*/  EXIT ;  /* 0x000000000000794d */ /* 0x000fea0003800000 */
.L_x_17259:
[----:B------:R-:W-:Y:S01]  /*adc0*/  HFMA2.MMA R115, -RZ, RZ, 0, 1.847743988037109375e-06 ;  /* 0x0000001fff737435 */ /* 0x000fe200000001ff */
[----:B------:R-:W-:Y:S01]  /*add0*/  IMAD.MOV.U32 R114, RZ, RZ, 0x1 ;  /* 0x00000001ff727424 */ /* 0x000fe200078e00ff */
[----:B------:R-:W-:Y:S01]  /*ade0*/  MOV R112, 0xae10 ;  /* 0x0000ae1000707802 */ /* 0x000fe20000000f00 */
[----:B------:R-:W-:-:S03]  /*adf0*/  IMAD.MOV.U32 R142, RZ, RZ, -0x1 ;  /* 0xffffffffff8e7424 */ /* 0x000fc600078e00ff */
[----:B-----5:R-:W-:Y:S05]  /*ae00*/  CALL.REL.NOINC `($__internal_126_$__cuda_sm70_shflsync_bfly_p) ;  /* 0x000006b000007944 */ /* 0x020fea0003c00000 */
[----:B-1----:R-:W-:Y:S01]  /*ae10*/  IMAD.MOV.U32 R2, RZ, RZ, R115 ;  /* 0x000000ffff027224 */ /* 0x002fe200078e0073 */
[----:B0-----:R-:W-:Y:S05]  /*ae20*/  BRA `(.L_x_17269) ;  /* 0xfffff2d000007947 */ /* 0x001fea000383ffff */
.L_x_17260:
[----:B------:R-:W-:Y:S01]  /*ae30*/  MOV R114, 0x2 ;  /* 0x0000000200727802 */ /* 0x000fe20000000f00 */
[----:B------:R-:W-:Y:S01]  /*ae40*/  IMAD.MOV.U32 R115, RZ, RZ, 0x1f ;  /* 0x0000001fff737424 */ /* 0x000fe200078e00ff */
[----:B------:R-:W-:Y:S01]  /*ae50*/  MOV R112, 0xae80 ;  /* 0x0000ae8000707802 */ /* 0x000fe20000000f00 */
[----:B------:R-:W-:Y:S02]  /*ae60*/  IMAD.MOV.U32 R142, RZ, RZ, -0x1 ;  /* 0xffffffffff8e7424 */ /* 0x000fe400078e00ff */
[----:B-----5:R-:W-:Y:S05]  /*ae70*/  CALL.REL.NOINC `($__internal_126_$__cuda_sm70_shflsync_bfly_p) ;  /* 0x0000064000007944 */ /* 0x020fea0003c00000 */
[----:B0-----:R-:W-:Y:S01]  /*ae80*/  HFMA2.MMA R114, -RZ, RZ, 0, 2.384185791015625e-07 ;  /* 0x00000004ff727435 */ /* 0x001fe200000001ff */
[----:B-1----:R-:W-:Y:S01]  /*ae90*/  FADD.FTZ R3, R3, R115 ;  /* 0x0000007303037221 */ /* 0x002fe20000010000 */
[----:B------:R-:W-:Y:S01]  /*aea0*/  MOV R112, 0xaee0 ;  /* 0x0000aee000707802 */ /* 0x000fe20000000f00 */
[----:B------:R-:W-:-:S02]  /*aeb0*/  IMAD.MOV.U32 R115, RZ, RZ, 0x1f ;  /* 0x0000001fff737424 */ /* 0x000fc400078e00ff */
[----:B------:R-:W-:Y:S02]  /*aec0*/  IMAD.MOV.U32 R142, RZ, RZ, -0x1 ;  /* 0xffffffffff8e7424 */ /* 0x000fe400078e00ff */
[----:B------:R-:W-:Y:S05]  /*aed0*/  CALL.REL.NOINC `($__internal_126_$__cuda_sm70_shflsync_bfly_p) ;  /* 0x000005e000007944 */ /* 0x000fea0003c00000 */
[----:B01----:R-:W-:Y:S01]  /*aee0*/  FADD.FTZ R3, R3, R115 ;  /* 0x0000007303037221 */ /* 0x003fe20000010000 */
[----:B------:R-:W-:Y:S01]  /*aef0*/  MOV R114, 0x8 ;  /* 0x0000000800727802 */ /* 0x000fe20000000f00 */
[----:B------:R-:W-:Y:S01]  /*af00*/  IMAD.MOV.U32 R115, RZ, RZ, 0x1f ;  /* 0x0000001fff737424 */ /* 0x000fe200078e00ff */
[----:B------:R-:W-:Y:S01]  /*af10*/  MOV R112, 0xaf40 ;  /* 0x0000af4000707802 */ /* 0x000fe20000000f00 */
[----:B------:R-:W-:Y:S02]  /*af20*/  IMAD.MOV.U32 R142, RZ, RZ, -0x1 ;  /* 0xffffffffff8e7424 */ /* 0x000fe400078e00ff */
[----:B------:R-:W-:Y:S05]  /*af30*/  CALL.REL.NOINC `($__internal_126_$__cuda_sm70_shflsync_bfly_p) ;  /* 0x0000058000007944 */ /* 0x000fea0003c00000 */
[----:B0-----:R-:W-:Y:S01]  /*af40*/  HFMA2.MMA R114, -RZ, RZ, 0, 9.5367431640625e-07 ;  /* 0x00000010ff727435 */ /* 0x001fe200000001ff */
[----:B-1----:R-:W-:Y:S01]  /*af50*/  FADD.FTZ R3, R3, R115 ;  /* 0x0000007303037221 */ /* 0x002fe20000010000 */
[----:B------:R-:W-:Y:S01]  /*af60*/  MOV R112, 0xafa0 ;  /* 0x0000afa000707802 */ /* 0x000fe20000000f00 */
[----:B------:R-:W-:Y:S02]  /*af70*/  IMAD.MOV.U32 R115, RZ, RZ, 0x1f ;  /* 0x0000001fff737424 */ /* 0x000fe400078e00ff */
[----:B------:R-:W-:Y:S02]  /*af80*/  IMAD.MOV.U32 R142, RZ, RZ, -0x1 ;  /* 0xffffffffff8e7424 */ /* 0x000fe400078e00ff */
[----:B------:R-:W-:Y:S05]  /*af90*/  CALL.REL.NOINC `($__internal_126_$__cuda_sm70_shflsync_bfly_p) ;  /* 0x0000052000007944 */ /* 0x000fea0003c00000 */
[----:B-1----:R-:W-:Y:S02]  /*afa0*/  FADD.FTZ R2, R3, R115 ;  /* 0x0000007303027221 */ /* 0x002fe40000010000 */
        /* <DEDUP_REMOVED lines=54> */
[----:B------:R-:W-:Y:S05]  /*b310*/  CALL.REL.NOINC `($__internal_126_$__cuda_sm70_shflsync_bfly_p) ;  /* 0x000001a000007944 */ /* 0x000fea0003c00000 */
[----:B0-----:R-:W-:Y:S01]  /*b320*/  HFMA2.MMA R114, -RZ, RZ, 0, 1.1920928955078125e-07 ;  /* 0x00000002ff727435 */ /* 0x001fe200000001ff */
[----:B-1----:R-:W-:Y:S01]  /*b330*/  FADD.FTZ R3, R3, R115 ;  /* 0x0000007303037221 */ /* 0x002fe20000010000 */
[----:B------:R-:W-:Y:S01]  /*b340*/  MOV R112, 0xb380 ;  /* 0x0000b38000707802 */ /* 0x000fe20000000f00 */
[----:B------:R-:W-:Y:S02]  /*b350*/  IMAD.MOV.U32 R115, RZ, RZ, 0x1f ;  /* 0x0000001fff737424 */ /* 0x000fe400078e00ff */
[----:B------:R-:W-:Y:S02]  /*b360*/  IMAD.MOV.U32 R142, RZ, RZ, -0x1 ;  /* 0xffffffffff8e7424 */ /* 0x000fe400078e00ff */
[----:B------:R-:W-:Y:S05]  /*b370*/  CALL.REL.NOINC `($__internal_126_$__cuda_sm70_shflsync_bfly_p) ;  /* 0x0000014000007944 */ /* 0x000fea0003c00000 */
[----:B01----:R-:W-:Y:S01]  /*b380*/  FADD.FTZ R3, R3, R115 ;  /* 0x0000007303037221 */ /* 0x003fe20000010000 */
[----:B------:R-:W-:Y:S01]  /*b390*/  MOV R114, 0x4 ;  /* 0x0000000400727802 */ /* 0x000fe20000000f00 */
[----:B------:R-:W-:Y:S01]  /*b3a0*/  IMAD.MOV.U32 R115, RZ, RZ, 0x1f ;  /* 0x0000001fff737424 */ /* 0x000fe200078e00ff */
[----:B------:R-:W-:Y:S01]  /*b3b0*/  MOV R112, 0xb3e0 ;  /* 0x0000b3e000707802 */ /* 0x000fe20000000f00 */
[----:B------:R-:W-:-:S02]  /*b3c0*/  IMAD.MOV.U32 R142, RZ, RZ, -0x1 ;  /* 0xffffffffff8e7424 */ /* 0x000fc400078e00ff */
[----:B------:R-:W-:Y:S05]  /*b3d0*/  CALL.REL.NOINC `($__internal_126_$__cuda_sm70_shflsync_bfly_p) ;  /* 0x000000e000007944 */ /* 0x000fea0003c00000 */
[----:B0-----:R-:W-:Y:S01]  /*b3e0*/  HFMA2.MMA R114, -RZ, RZ, 0, 4.76837158203125e-07 ;  /* 0x00000008ff727435 */ /* 0x001fe200000001ff */
[----:B-1----:R-:W-:Y:S01]  /*b3f0*/  FADD.FTZ R3, R3, R115 ;  /* 0x0000007303037221 */ /* 0x002fe20000010000 */
[----:B------:R-:W-:Y:S01]  /*b400*/  MOV R112, 0xb440 ;  /* 0x0000b44000707802 */ /* 0x000fe20000000f00 */
[----:B------:R-:W-:-:S02]  /*b410*/  IMAD.MOV.U32 R115, RZ, RZ, 0x1f ;  /* 0x0000001fff737424 */ /* 0x000fc400078e00ff */
[----:B------:R-:W-:Y:S02]  /*b420*/  IMAD.MOV.U32 R142, RZ, RZ, -0x1 ;  /* 0xffffffffff8e7424 */ /* 0x000fe400078e00ff */
[----:B------:R-:W-:Y:S05]  /*b430*/  CALL.REL.NOINC `($__internal_126_$__cuda_sm70_shflsync_bfly_p) ;  /* 0x0000008000007944 */ /* 0x000fea0003c00000 */
[----:B-1----:R-:W-:Y:S01]  /*b440*/  FADD.FTZ R138, R3, R115 ;  /* 0x00000073038a7221 */ /* 0x002fe20000010000 */
[----:B0-----:R-:W-:Y:S01]  /*b450*/  MOV R114, 0x10 ;  /* 0x0000001000727802 */ /* 0x001fe20000000f00 */
[----:B------:R-:W-:Y:S01]  /*b460*/  IMAD.MOV.U32 R115, RZ, RZ, 0x1f ;  /* 0x0000001fff737424 */ /* 0x000fe200078e00ff */
[----:B------:R-:W-:Y:S01]  /*b470*/  MOV R112, 0xb4b0 ;  /* 0x0000b4b000707802 */ /* 0x000fe20000000f00 */
[----:B------:R-:W-:Y:S01]  /*b480*/  IMAD.MOV.U32 R142, RZ, RZ, -0x1 ;  /* 0xffffffffff8e7424 */ /* 0x000fe200078e00ff */
[----:B------:R-:W-:Y:S02]  /*b490*/  MOV R3, R138 ;  /* 0x0000008a00037202 */ /* 0x000fe40000000f00 */
[----:B------:R-:W-:Y:S05]  /*b4a0*/  CALL.REL.NOINC `($__internal_126_$__cuda_sm70_shflsync_bfly_p) ;  /* 0x0000001000007944 */ /* 0x000fea0003c00000 */
[----:B01----:R-:W-:Y:S05]  /*b4b0*/  BRA `(.L_x_17270) ;  /* 0xfffff09000007947 */ /* 0x003fea000383ffff */
        .weak           $__internal_126_$__cuda_sm70_shflsync_bfly_p
        .type           $__internal_126_$__cuda_sm70_shflsync_bfly_p,@function
        .size           $__internal_126_$__cuda_sm70_shflsync_bfly_p,(.L_x_22294 - $__internal_126_$__cuda_sm70_shflsync_bfly_p)
$__internal_126_$__cuda_sm70_shflsync_bfly_p:
[----:B------:R-:W-:Y:S01]  /*b4c0*/  IMAD.MOV.U32 R113, RZ, RZ, 0x0 ;  /* 0x00000000ff717424 */ /* 0x000fe200078e00ff */
[----:B------:R-:W-:Y:S04]  /*b4d0*/  WARPSYNC R142 ;  /* 0x0000008e00007348 */ /* 0x000fe80003800000 */
[----:B------:R0:W1:Y:S01]  /*b4e0*/  SHFL.BFLY PT, R115, R3, R114, R115 ;  /* 0x0c00007203737389 */ /* 0x00006200000e0073 */
[----:B------:R-:W-:Y:S05]  /*b4f0*/  RET.REL.NODEC R112 `(_ZN10layer_norm13ln_fwd_kernelINS_13Kernel_traitsIf6__halffS2_fjLj768ELj1ELj4ELj1ELj16ENS_18Kernel_traits_baseILj768EfS2_fS2_fjLj128EEEEELb1ELb1ELb1ELb0EEEvNS_9FwdParamsE) ;  /* 0xffff4b0070007950 */ /* 0x000fea0003c3ffff */
.L_x_17271:
        /* <DEDUP_REMOVED lines=16> */
.L_x_22294:


//--------------------- .text._ZN10layer_norm13ln_fwd_kernelINS_13Kernel_traitsIf6__halffS2_fjLj768ELj1ELj4ELj1ELj16ENS_18Kernel_traits_baseILj768EfS2_fS2_fjLj128EEEEELb1ELb1ELb1ELb1EEEvNS_9FwdParamsE --------------------------
	.section	.text._ZN10layer_norm13ln_fwd_kernelINS_13Kernel_traitsIf6__halffS2_fjLj768ELj1ELj4ELj1ELj16ENS_18Kernel_traits_baseILj768EfS2_fS2_fjLj128EEEEELb1ELb1ELb1ELb1EEEvNS_9FwdParamsE,"ax",@progbits
	.sectioninfo	@"SHI_REGISTERS=154"
	.align	128
        .global         _ZN10layer_norm13ln_fwd_kernelINS_13Kernel_traitsIf6__halffS2_fjLj768ELj1ELj4ELj1ELj16ENS_18Kernel_traits_baseILj768EfS2_fS2_fjLj128EEEEELb1ELb1ELb1ELb1EEEvNS_9FwdParamsE
        .type           _ZN10layer_norm13ln_fwd_kernelINS_13Kernel_traitsIf6__halffS2_fjLj768ELj1ELj4ELj1ELj16ENS_18Kernel_traits_baseILj768EfS2_fS2_fjLj128EEEEELb1ELb1ELb1ELb1EEEvNS_9FwdParamsE,@function
        .size           _ZN10layer_norm13ln_fwd_kernelINS_13Kernel_traitsIf6__halffS2_fjLj768ELj1ELj4ELj1ELj16ENS_18Kernel_traits_baseILj768EfS2_fS2_fjLj128EEEEELb1ELb1ELb1ELb1EEEvNS_9FwdParamsE,(.L_x_22295 - _ZN10layer_norm13ln_fwd_kernelINS_13Kernel_traitsIf6__halffS2_fjLj768ELj1ELj4ELj1ELj16ENS_18Kernel_traits_baseILj768EfS2_fS2_fjLj128EEEEELb1ELb1ELb1ELb1EEEvNS_9FwdParamsE)
        .other          _ZN10layer_norm13ln_fwd_kernelINS_13Kernel_traitsIf6__halffS2_fjLj768ELj1ELj4ELj1ELj16ENS_18Kernel_traits_baseILj768EfS2_fS2_fjLj128EEEEELb1ELb1ELb1ELb1EEEvNS_9FwdParamsE,@"STO_CUDA_ENTRY STV_DEFAULT"
_ZN10layer_norm13ln_fwd_kernelINS_13Kernel_traitsIf6__halffS2_fjLj768ELj1ELj4ELj1ELj16ENS_18Kernel_traits_baseILj768EfS2_fS2_fjLj128EEEEELb1ELb1ELb1ELb1EEEvNS_9FwdParamsE:
.text._ZN10layer_norm13ln_fwd_kernelINS_13Kernel_traitsIf6__halffS2_fjLj768ELj1ELj4ELj1ELj16ENS_18Kernel_traits_baseILj768EfS2_fS2_fjLj128EEEEELb1ELb1ELb1ELb1EEEvNS_9FwdParamsE:
        /* <DEDUP_REMOVED lines=133> */
.L_x_17500:
        /* <DEDUP_REMOVED lines=45> */
.L_x_17276:
[----:B------:R-:W-:Y:S02]  /*0b20*/  MOV R89, R2 ;  /* 0x0000000200597202 */ /* 0x000fe40000000f00 */
.L_x_17277:
[----:B------:R-:W-:Y:S05]  /*0b30*/  BSYNC B2 ;  /* 0x0000000000027941 */ /* 0x000fea0003800000 */
.L_x_17275:
        /* <DEDUP_REMOVED lines=16> */
.L_x_17281:
[----:B------:R-:W-:Y:S05]  /*0c40*/  BSYNC B3 ;  /* 0x0000000000037941 */ /* 0x000fea0003800000 */
.L_x_17280:
        /* <DEDUP_REMOVED lines=43> */
.L_x_17279:
[----:B------:R-:W-:Y:S05]  /*0f00*/  BSYNC B2 ;  /* 0x0000000000027941 */ /* 0x000fea0003800000 */
.L_x_17278:
        /* <DEDUP_REMOVED lines=11> */
.L_x_17274:
[----:B0-----:R-:W-:Y:S05]  /*0fc0*/  BSYNC B1 ;  /* 0x0000000000017941 */ /* 0x001fea0003800000 */
.L_x_17273:
        /* <DEDUP_REMOVED lines=18> */
.L_x_17285:
[----:B------:R-:W-:Y:S02]  /*10f0*/  IMAD.MOV.U32 R90, RZ, RZ, R2 ;  /* 0x000000ffff5a7224 */ /* 0x000fe400078e0002 */
.L_x_17286:
[----:B------:R-:W-:Y:S05]  /*1100*/  BSYNC B2 ;  /* 0x0000000000027941 */ /* 0x000fea0003800000 */
.L_x_17284:
        /* <DEDUP_REMOVED lines=16> */
.L_x_17290:
[----:B------:R-:W-:Y:S05]  /*1210*/  BSYNC B3 ;  /* 0x0000000000037941 */ /* 0x000fea0003800000 */
.L_x_17289:
        /* <DEDUP_REMOVED lines=43> */
.L_x_17288:
[----:B------:R-:W-:Y:S05]  /*14d0*/  BSYNC B2 ;  /* 0x0000000000027941 */ /* 0x000fea0003800000 */
.L_x_17287:
        /* <DEDUP_REMOVED lines=11> */
.L_x_17283:
[----:B------:R-:W-:Y:S05]  /*1590*/  BSYNC B1 ;  /* 0x0000000000017941 */ /* 0x000fea0003800000 */
.L_x_17282:
        /* <DEDUP_REMOVED lines=18> */
.L_x_17294:
[----:B------:R-:W-:Y:S02]  /*16c0*/  IMAD.MOV.U32 R91, RZ, RZ, R2 ;  /* 0x000000ffff5b7224 */ /* 0x000fe400078e0002 */
.L_x_17295:
[----:B------:R-:W-:Y:S05]  /*16d0*/  BSYNC B2 ;  /* 0x0000000000027941 */ /* 0x000fea0003800000 */
.L_x_17293:
        /* <DEDUP_REMOVED lines=16> */
.L_x_17299:
[----:B------:R-:W-:Y:S05]  /*17e0*/  BSYNC B3 ;  /* 0x0000000000037941 */ /* 0x000fea0003800000 */
.L_x_17298:
        /* <DEDUP_REMOVED lines=43> */
.L_x_17297:
[----:B------:R-:W-:Y:S05]  /*1aa0*/  BSYNC B2 ;  /* 0x0000000000027941 */ /* 0x000fea0003800000 */
.L_x_17296:
        /* <DEDUP_REMOVED lines=11> */
.L_x_17292:
[----:B------:R-:W-:Y:S05]  /*1b60*/  BSYNC B1 ;  /* 0x0000000000017941 */ /* 0x000fea0003800000 */
.L_x_17291:
        /* <DEDUP_REMOVED lines=18> */
.L_x_17303:
[----:B------:R-:W-:Y:S02]  /*1c90*/  IMAD.MOV.U32 R92, RZ, RZ, R2 ;  /* 0x000000ffff5c7224 */ /* 0x000fe400078e0002 */
.L_x_17304:
[----:B------:R-:W-:Y:S05]  /*1ca0*/  BSYNC B2 ;  /* 0x0000000000027941 */ /* 0x000fea0003800000 */
.L_x_17302:
        /* <DEDUP_REMOVED lines=16> */
.L_x_17308:
[----:B------:R-:W-:Y:S05]  /*1db0*/  BSYNC B3 ;  /* 0x0000000000037941 */ /* 0x000fea0003800000 */
.L_x_17307:
        /* <DEDUP_REMOVED lines=43> */
.L_x_17306:
[----:B------:R-:W-:Y:S05]  /*2070*/  BSYNC B2 ;  /* 0x0000000000027941 */ /* 0x000fea0003800000 */
.L_x_17305:
        /* <DEDUP_REMOVED lines=11> */
.L_x_17301:
[----:B------:R-:W-:Y:S05]  /*2130*/  BSYNC B1 ;  /* 0x0000000000017941 */ /* 0x000fea0003800000 */
.L_x_17300:
        /* <DEDUP_REMOVED lines=18> */
.L_x_17312:
[----:B------:R-:W-:Y:S02]  /*2260*/  MOV R93, R2 ;  /* 0x00000002005d7202 */ /* 0x000fe40000000f00 */
.L_x_17313:
[----:B------:R-:W-:Y:S05]  /*2270*/  BSYNC B2 ;  /* 0x0000000000027941 */ /* 0x000fea0003800000 */
.L_x_17311:
        /* <DEDUP_REMOVED lines=16> */
.L_x_17317:
[----:B------:R-:W-:Y:S05]  /*2380*/  BSYNC B3 ;  /* 0x0000000000037941 */ /* 0x000fea0003800000 */
.L_x_17316:
        /* <DEDUP_REMOVED lines=43> */
.L_x_17315:
[----:B------:R-:W-:Y:S05]  /*2640*/  BSYNC B2 ;  /* 0x0000000000027941 */ /* 0x000fea0003800000 */
.L_x_17314:
        /* <DEDUP_REMOVED lines=11> */
.L_x_17310:
[----:B------:R-:W-:Y:S05]  /*2700*/  BSYNC B1 ;  /* 0x0000000000017941 */ /* 0x000fea0003800000 */
.L_x_17309:
        /* <DEDUP_REMOVED lines=18> */
.L_x_17321:
[----:B------:R-:W-:Y:S02]  /*2830*/  IMAD.MOV.U32 R94, RZ, RZ, R2 ;  /* 0x000000ffff5e7224 */ /* 0x000fe400078e0002 */
.L_x_17322:
[----:B------:R-:W-:Y:S05]  /*2840*/  BSYNC B2 ;  /* 0x0000000000027941 */ /* 0x000fea0003800000 */
.L_x_17320:
        /* <DEDUP_REMOVED lines=16> */
.L_x_17326:
[----:B------:R-:W-:Y:S05]  /*2950*/  BSYNC B3 ;  /* 0x0000000000037941 */ /* 0x000fea0003800000 */
.L_x_17325:
        /* <DEDUP_REMOVED lines=43> */
.L_x_17324:
[----:B------:R-:W-:Y:S05]  /*2c10*/  BSYNC B2 ;  /* 0x0000000000027941 */ /* 0x000fea0003800000 */
.L_x_17323:
        /* <DEDUP_REMOVED lines=11> */
.L_x_17319:
[----:B------:R-:W-:Y:S05]  /*2cd0*/  BSYNC B1 ;  /* 0x0000000000017941 */ /* 0x000fea0003800000 */
.L_x_17318:
        /* <DEDUP_REMOVED lines=18> */
.L_x_17330:
[----:B------:R-:W-:Y:S02]  /*2e00*/  IMAD.MOV.U32 R95, RZ, RZ, R2 ;  /* 0x000000ffff5f7224 */ /* 0x000fe400078e0002 */
.L_x_17331:
[----:B------:R-:W-:Y:S05]  /*2e10*/  BSYNC B2 ;  /* 0x0000000000027941 */ /* 0x000fea0003800000 */
.L_x_17329:
        /* <DEDUP_REMOVED lines=16> */
.L_x_17335:
[----:B------:R-:W-:Y:S05]  /*2f20*/  BSYNC B3 ;  /* 0x0000000000037941 */ /* 0x000fea0003800000 */
.L_x_17334:
        /* <DEDUP_REMOVED lines=43> */
.L_x_17333:
[----:B------:R-:W-:Y:S05]  /*31e0*/  BSYNC B2 ;  /* 0x0000000000027941 */ /* 0x000fea0003800000 */
.L_x_17332:
        /* <DEDUP_REMOVED lines=11> */
.L_x_17328:
[----:B------:R-:W-:Y:S05]  /*32a0*/  BSYNC B1 ;  /* 0x0000000000017941 */ /* 0x000fea0003800000 */
.L_x_17327:
        /* <DEDUP_REMOVED lines=18> */
.L_x_17339:
[----:B------:R-:W-:Y:S02]  /*33d0*/  MOV R96, R2 ;  /* 0x0000000200607202 */ /* 0x000fe40000000f00 */
.L_x_17340:
[----:B------:R-:W-:Y:S05]  /*33e0*/  BSYNC B2 ;  /* 0x0000000000027941 */ /* 0x000fea0003800000 */
.L_x_17338:
        /* <DEDUP_REMOVED lines=16> */
.L_x_17344:
[----:B------:R-:W-:Y:S05]  /*34f0*/  BSYNC B3 ;  /* 0x0000000000037941 */ /* 0x000fea0003800000 */
.L_x_17343:
        /* <DEDUP_REMOVED lines=43> */
.L_x_17342:
[----:B------:R-:W-:Y:S05]  /*37b0*/  BSYNC B2 ;  /* 0x0000000000027941 */ /* 0x000fea0003800000 */
.L_x_17341:
        /* <DEDUP_REMOVED lines=11> */
.L_x_17337:
[----:B------:R-:W-:Y:S05]  /*3870*/  BSYNC B1 ;  /* 0x0000000000017941 */ /* 0x000fea0003800000 */
.L_x_17336:
        /* <DEDUP_REMOVED lines=30> */
.L_x_17346:
[----:B------:R-:W-:Y:S05]  /*3a60*/  BSYNC B1 ;  /* 0x0000000000017941 */ /* 0x000fea0003800000 */
.L_x_17345:
        /* <DEDUP_REMOVED lines=22> */
.L_x_17350:
[----:B------:R-:W-:Y:S02]  /*3bd0*/  MOV R97, R2 ;  /* 0x0000000200617202 */ /* 0x000fe40000000f00 */
.L_x_17351:
[----:B------:R-:W-:Y:S05]  /*3be0*/  BSYNC B2 ;  /* 0x0000000000027941 */ /* 0x000fea0003800000 */
.L_x_17349:
        /* <DEDUP_REMOVED lines=16> */
.L_x_17355:
[----:B------:R-:W-:Y:S05]  /*3cf0*/  BSYNC B3 ;  /* 0x0000000000037941 */ /* 0x000fea0003800000 */
.L_x_17354:
        /* <DEDUP_REMOVED lines=43> */
.L_x_17353:
[----:B------:R-:W-:Y:S05]  /*3fb0*/  BSYNC B2 ;  /* 0x0000000000027941 */ /* 0x000fea0003800000 */
.L_x_17352:
        /* <DEDUP_REMOVED lines=11> */
.L_x_17348:
[----:B0-----:R-:W-:Y:S05]  /*4070*/  BSYNC B1 ;  /* 0x0000000000017941 */ /* 0x001fea0003800000 */
.L_x_17347:
        /* <DEDUP_REMOVED lines=18> */
.L_x_17359:
[----:B------:R-:W-:Y:S02]  /*41a0*/  IMAD.MOV.U32 R98, RZ, RZ, R2 ;  /* 0x000000ffff627224 */ /* 0x000fe400078e0002 */
.L_x_17360:
[----:B------:R-:W-:Y:S05]  /*41b0*/  BSYNC B2 ;  /* 0x0000000000027941 */ /* 0x000fea0003800000 */
.L_x_17358:
        /* <DEDUP_REMOVED lines=16> */
.L_x_17364:
[----:B------:R-:W-:Y:S05]  /*42c0*/  BSYNC B3 ;  /* 0x0000000000037941 */ /* 0x000fea0003800000 */
.L_x_17363:
        /* <DEDUP_REMOVED lines=43> */
.L_x_17362:
[----:B------:R-:W-:Y:S05]  /*4580*/  BSYNC B2 ;  /* 0x0000000000027941 */ /* 0x000fea0003800000 */
.L_x_17361:
        /* <DEDUP_REMOVED lines=11> */
.L_x_17357:
[----:B------:R-:W-:Y:S05]  /*4640*/  BSYNC B1 ;  /* 0x0000000000017941 */ /* 0x000fea0003800000 */
.L_x_17356:
        /* <DEDUP_REMOVED lines=18> */
.L_x_17368:
[----:B------:R-:W-:Y:S02]  /*4770*/  IMAD.MOV.U32 R99, RZ, RZ, R2 ;  /* 0x000000ffff637224 */ /* 0x000fe400078e0002 */
.L_x_17369:
[----:B------:R-:W-:Y:S05]  /*4780*/  BSYNC B2 ;  /* 0x0000000000027941 */ /* 0x000fea0003800000 */
.L_x_17367:
        /* <DEDUP_REMOVED lines=16> */
.L_x_17373:
[----:B------:R-:W-:Y:S05]  /*4890*/  BSYNC B3 ;  /* 0x0000000000037941 */ /* 0x000fea0003800000 */
.L_x_17372:
        /* <DEDUP_REMOVED lines=43> */
.L_x_17371:
[----:B------:R-:W-:Y:S05]  /*4b50*/  BSYNC B2 ;  /* 0x0000000000027941 */ /* 0x000fea0003800000 */
.L_x_17370:
        /* <DEDUP_REMOVED lines=11> */
.L_x_17366:
[----:B------:R-:W-:Y:S05]  /*4c10*/  BSYNC B1 ;  /* 0x0000000000017941 */ /* 0x000fea0003800000 */
.L_x_17365:
        /* <DEDUP_REMOVED lines=18> */
.L_x_17377:
[----:B------:R-:W-:Y:S02]  /*4d40*/  MOV R100, R2 ;  /* 0x0000000200647202 */ /* 0x000fe40000000f00 */
.L_x_17378:
[----:B------:R-:W-:Y:S05]  /*4d50*/  BSYNC B2 ;  /* 0x0000000000027941 */ /* 0x000fea0003800000 */
.L_x_17376:
        /* <DEDUP_REMOVED lines=16> */
.L_x_17382:
[----:B------:R-:W-:Y:S05]  /*4e60*/  BSYNC B3 ;  /* 0x0000000000037941 */ /* 0x000fea0003800000 */
.L_x_17381:
        /* <DEDUP_REMOVED lines=44> */
.L_x_17380:
[----:B------:R-:W-:Y:S05]  /*5130*/  BSYNC B2 ;  /* 0x0000000000027941 */ /* 0x000fea0003800000 */
.L_x_17379:
        /* <DEDUP_REMOVED lines=11> */
.L_x_17375:
[----:B------:R-:W-:Y:S05]  /*51f0*/  BSYNC B1 ;  /* 0x0000000000017941 */ /* 0x000fea0003800000 */
.L_x_17374:
        /* <DEDUP_REMOVED lines=18> */
.L_x_17386:
[----:B------:R-:W-:Y:S02]  /*5320*/  MOV R101, R2 ;  /* 0x0000000200657202 */ /* 0x000fe40000000f00 */
.L_x_17387:
[----:B------:R-:W-:Y:S05]  /*5330*/  BSYNC B2 ;  /* 0x0000000000027941 */ /* 0x000fea0003800000 */
.L_x_17385:
        /* <DEDUP_REMOVED lines=16> */
.L_x_17391:
[----:B------:R-:W-:Y:S05]  /*5440*/  BSYNC B3 ;  /* 0x0000000000037941 */ /* 0x000fea0003800000 */
.L_x_17390:
        /* <DEDUP_REMOVED lines=44> */
.L_x_17389:
[----:B------:R-:W-:Y:S05]  /*5710*/  BSYNC B2 ;  /* 0x0000000000027941 */ /* 0x000fea0003800000 */
.L_x_17388:
        /* <DEDUP_REMOVED lines=11> */
.L_x_17384:
[----:B------:R-:W-:Y:S05]  /*57d0*/  BSYNC B1 ;  /* 0x0000000000017941 */ /* 0x000fea0003800000 */
.L_x_17383:
        /* <DEDUP_REMOVED lines=18> */
.L_x_17395:
[----:B------:R-:W-:Y:S02]  /*5900*/  MOV R102, R2 ;  /* 0x0000000200667202 */ /* 0x000fe40000000f00 */
.L_x_17396:
[----:B------:R-:W-:Y:S05]  /*5910*/  BSYNC B2 ;  /* 0x0000000000027941 */ /* 0x000fea0003800000 */
.L_x_17394:
        /* <DEDUP_REMOVED lines=16> */
.L_x_17400:
[----:B------:R-:W-:Y:S05]  /*5a20*/  BSYNC B3 ;  /* 0x0000000000037941 */ /* 0x000fea0003800000 */
.L_x_17399:
        /* <DEDUP_REMOVED lines=44> */
.L_x_17398:
[----:B------:R-:W-:Y:S05]  /*5cf0*/  BSYNC B2 ;  /* 0x0000000000027941 */ /* 0x000fea0003800000 */
.L_x_17397:
        /* <DEDUP_REMOVED lines=11> */
.L_x_17393:
[----:B------:R-:W-:Y:S05]  /*5db0*/  BSYNC B1 ;  /* 0x0000000000017941 */ /* 0x000fea0003800000 */
.L_x_17392:
        /* <DEDUP_REMOVED lines=18> */
.L_x_17404:
[----:B------:R-:W-:Y:S02]  /*5ee0*/  MOV R103, R2 ;  /* 0x0000000200677202 */ /* 0x000fe40000000f00 */
.L_x_17405:
[----:B------:R-:W-:Y:S05]  /*5ef0*/  BSYNC B2 ;  /* 0x0000000000027941 */ /* 0x000fea0003800000 */
.L_x_17403:
        /* <DEDUP_REMOVED lines=16> */
.L_x_17409:
[----:B------:R-:W-:Y:S05]  /*6000*/  BSYNC B3 ;  /* 0x0000000000037941 */ /* 0x000fea0003800000 */
.L_x_17408:
        /* <DEDUP_REMOVED lines=44> */
.L_x_17407:
[----:B------:R-:W-:Y:S05]  /*62d0*/  BSYNC B2 ;  /* 0x0000000000027941 */ /* 0x000fea0003800000 */
.L_x_17406:
        /* <DEDUP_REMOVED lines=11> */
.L_x_17402:
[----:B------:R-:W-:Y:S05]  /*6390*/  BSYNC B1 ;  /* 0x0000000000017941 */ /* 0x000fea0003800000 */
.L_x_17401:
        /* <DEDUP_REMOVED lines=18> */
.L_x_17413:
[----:B------:R-:W-:Y:S02]  /*64c0*/  MOV R105, R2 ;  /* 0x0000000200697202 */ /* 0x000fe40000000f00 */
.L_x_17414:
[----:B------:R-:W-:Y:S05]  /*64d0*/  BSYNC B2 ;  /* 0x0000000000027941 */ /* 0x000fea0003800000 */
.L_x_17412:
        /* <DEDUP_REMOVED lines=16> */
.L_x_17418:
[----:B------:R-:W-:Y:S05]  /*65e0*/  BSYNC B3 ;  /* 0x0000000000037941 */ /* 0x000fea0003800000 */
.L_x_17417:
        /* <DEDUP_REMOVED lines=44> */
.L_x_17416:
[----:B------:R-:W-:Y:S05]  /*68b0*/  BSYNC B2 ;  /* 0x0000000000027941 */ /* 0x000fea0003800000 */
.L_x_17415:
        /* <DEDUP_REMOVED lines=11> */
.L_x_17411:
[----:B------:R-:W-:Y:S05]  /*6970*/  BSYNC B1 ;  /* 0x0000000000017941 */ /* 0x000fea0003800000 */
.L_x_17410:
        /* <DEDUP_REMOVED lines=29> */
.L_x_17420:
[----:B------:R-:W-:Y:S05]  /*6b50*/  BSYNC B1 ;  /* 0x0000000000017941 */ /* 0x000fea0003800000 */
.L_x_17419:
        /* <DEDUP_REMOVED lines=22> */
.L_x_17424:
[----:B------:R-:W-:Y:S02]  /*6cc0*/  MOV R105, R2 ;  /* 0x0000000200697202 */ /* 0x000fe40000000f00 */
.L_x_17425:
[----:B------:R-:W-:Y:S05]  /*6cd0*/  BSYNC B2 ;  /* 0x0000000000027941 */ /* 0x000fea0003800000 */
.L_x_17423:
        /* <DEDUP_REMOVED lines=16> */
.L_x_17429:
[----:B------:R-:W-:Y:S05]  /*6de0*/  BSYNC B3 ;  /* 0x0000000000037941 */ /* 0x000fea0003800000 */
.L_x_17428:
        /* <DEDUP_REMOVED lines=44> */
.L_x_17427:
[----:B------:R-:W-:Y:S05]  /*70b0*/  BSYNC B2 ;  /* 0x0000000000027941 */ /* 0x000fea0003800000 */
.L_x_17426:
        /* <DEDUP_REMOVED lines=11> */
.L_x_17422:
[----:B0-----:R-:W-:Y:S05]  /*7170*/  BSYNC B1 ;  /* 0x0000000000017941 */ /* 0x001fea0003800000 */
.L_x_17421:
        /* <DEDUP_REMOVED lines=18> */
.L_x_17433:
[----:B------:R-:W-:Y:S02]  /*72a0*/  MOV R106, R2 ;  /* 0x00000002006a7202 */ /* 0x000fe40000000f00 */
.L_x_17434:
[----:B------:R-:W-:Y:S05]  /*72b0*/  BSYNC B2 ;  /* 0x0000000000027941 */ /* 0x000fea0003800000 */
.L_x_17432:
        /* <DEDUP_REMOVED lines=16> */
.L_x_17438:
[----:B------:R-:W-:Y:S05]  /*73c0*/  BSYNC B3 ;  /* 0x0000000000037941 */ /* 0x000fea0003800000 */
.L_x_17437:
        /* <DEDUP_REMOVED lines=44> */
.L_x_17436:
[----:B------:R-:W-:Y:S05]  /*7690*/  BSYNC B2 ;  /* 0x0000000000027941 */ /* 0x000fea0003800000 */
.L_x_17435:
        /* <DEDUP_REMOVED lines=11> */
.L_x_17431:
[----:B------:R-:W-:Y:S05]  /*7750*/  BSYNC B1 ;  /* 0x0000000000017941 */ /* 0x000fea0003800000 */
.L_x_17430:
        /* <DEDUP_REMOVED lines=18> */
.L_x_17442:
[----:B------:R-:W-:Y:S02]  /*7880*/  MOV R107, R2 ;  /* 0x00000002006b7202 */ /* 0x000fe40000000f00 */
.L_x_17443:
[----:B------:R-:W-:Y:S05]  /*7890*/  BSYNC B2 ;  /* 0x0000000000027941 */ /* 0x000fea0003800000 */
.L_x_17441:
        /* <DEDUP_REMOVED lines=16> */
.L_x_17447:
[----:B------:R-:W-:Y:S05]  /*79a0*/  BSYNC B3 ;  /* 0x0000000000037941 */ /* 0x000fea0003800000 */
.L_x_17446:
        /* <DEDUP_REMOVED lines=44> */
.L_x_17445:
[----:B------:R-:W-:Y:S05]  /*7c70*/  BSYNC B2 ;  /* 0x0000000000027941 */ /* 0x000fea0003800000 */
.L_x_17444:
        /* <DEDUP_REMOVED lines=11> */
.L_x_17440:
[----:B------:R-:W-:Y:S05]  /*7d30*/  BSYNC B1 ;  /* 0x0000000000017941 */ /* 0x000fea0003800000 */
.L_x_17439:
        /* <DEDUP_REMOVED lines=18> */
.L_x_17451:
[----:B------:R-:W-:Y:S02]  /*7e60*/  MOV R108, R2 ;  /* 0x00000002006c7202 */ /* 0x000fe40000000f00 */
.L_x_17452:
[----:B------:R-:W-:Y:S05]  /*7e70*/  BSYNC B2 ;  /* 0x0000000000027941 */ /* 0x000fea0003800000 */
.L_x_17450:
        /* <DEDUP_REMOVED lines=16> */
.L_x_17456:
[----:B------:R-:W-:Y:S05]  /*7f80*/  BSYNC B3 ;  /* 0x0000000000037941 */ /* 0x000fea0003800000 */
.L_x_17455:
        /* <DEDUP_REMOVED lines=43> */
.L_x_17454:
[----:B------:R-:W-:Y:S05]  /*8240*/  BSYNC B2 ;  /* 0x0000000000027941 */ /* 0x000fea0003800000 */
.L_x_17453:
        /* <DEDUP_REMOVED lines=11> */
.L_x_17449:
[----:B------:R-:W-:Y:S05]  /*8300*/  BSYNC B1 ;  /* 0x0000000000017941 */ /* 0x000fea0003800000 */
.L_x_17448:
        /* <DEDUP_REMOVED lines=18> */
.L_x_17460:
[----:B------:R-:W-:Y:S02]  /*8430*/  IMAD.MOV.U32 R109, RZ, RZ, R2 ;  /* 0x000000ffff6d7224 */ /* 0x000fe400078e0002 */
.L_x_17461:
[----:B------:R-:W-:Y:S05]  /*8440*/  BSYNC B2 ;  /* 0x0000000000027941 */ /* 0x000fea0003800000 */
.L_x_17459:
        /* <DEDUP_REMOVED lines=16> */
.L_x_17465:
[----:B------:R-:W-:Y:S05]  /*8550*/  BSYNC B3 ;  /* 0x0000000000037941 */ /* 0x000fea0003800000 */
.L_x_17464:
        /* <DEDUP_REMOVED lines=43> */
.L_x_17463:
[----:B------:R-:W-:Y:S05]  /*8810*/  BSYNC B2 ;  /* 0x0000000000027941 */ /* 0x000fea0003800000 */
.L_x_17462:
        /* <DEDUP_REMOVED lines=11> */
.L_x_17458:
[----:B------:R-:W-:Y:S05]  /*88d0*/  BSYNC B1 ;  /* 0x0000000000017941 */ /* 0x000fea0003800000 */
.L_x_17457:
        /* <DEDUP_REMOVED lines=18> */
.L_x_17469:
[----:B------:R-:W-:Y:S02]  /*8a00*/  IMAD.MOV.U32 R110, RZ, RZ, R2 ;  /* 0x000000ffff6e7224 */ /* 0x000fe400078e0002 */
.L_x_17470:
[----:B------:R-:W-:Y:S05]  /*8a10*/  BSYNC B2 ;  /* 0x0000000000027941 */ /* 0x000fea0003800000 */
.L_x_17468:
        /* <DEDUP_REMOVED lines=16> */
.L_x_17474:
[----:B------:R-:W-:Y:S05]  /*8b20*/  BSYNC B3 ;  /* 0x0000000000037941 */ /* 0x000fea0003800000 */
.L_x_17473:
        /* <DEDUP_REMOVED lines=44> */
.L_x_17472:
[----:B------:R-:W-:Y:S05]  /*8df0*/  BSYNC B2 ;  /* 0x0000000000027941 */ /* 0x000fea0003800000 */
.L_x_17471:
        /* <DEDUP_REMOVED lines=11> */
.L_x_17467:
[----:B------:R-:W-:Y:S05]  /*8eb0*/  BSYNC B1 ;  /* 0x0000000000017941 */ /* 0x000fea0003800000 */
.L_x_17466:
        /* <DEDUP_REMOVED lines=18> */
.L_x_17478:
[----:B------:R-:W-:Y:S02]  /*8fe0*/  IMAD.MOV.U32 R111, RZ, RZ, R2 ;  /* 0x000000ffff6f7224 */ /* 0x000fe400078e0002 */
.L_x_17479:
[----:B------:R-:W-:Y:S05]  /*8ff0*/  BSYNC B2 ;  /* 0x0000000000027941 */ /* 0x000fea0003800000 */
.L_x_17477:
        /* <DEDUP_REMOVED lines=16> */
.L_x_17483:
[----:B------:R-:W-:Y:S05]  /*9100*/  BSYNC B3 ;  /* 0x0000000000037941 */ /* 0x000fea0003800000 */
.L_x_17482:
        /* <DEDUP_REMOVED lines=44> */
.L_x_17481:
[----:B------:R-:W-:Y:S05]  /*93d0*/  BSYNC B2 ;  /* 0x0000000000027941 */ /* 0x000fea0003800000 */
.L_x_17480:
        /* <DEDUP_REMOVED lines=11> */
.L_x_17476:
[----:B------:R-:W-:Y:S05]  /*9490*/  BSYNC B1 ;  /* 0x0000000000017941 */ /* 0x000fea0003800000 */
.L_x_17475:
        /* <DEDUP_REMOVED lines=18> */
.L_x_17487:
[----:B------:R-:W-:Y:S02]  /*95c0*/  IMAD.MOV.U32 R133, RZ, RZ, R2 ;  /* 0x000000ffff857224 */ /* 0x000fe400078e0002 */
.L_x_17488:
[----:B------:R-:W-:Y:S05]  /*95d0*/  BSYNC B2 ;  /* 0x0000000000027941 */ /* 0x000fea0003800000 */
.L_x_17486:
        /* <DEDUP_REMOVED lines=16> */
.L_x_17492:
[----:B------:R-:W-:Y:S05]  /*96e0*/  BSYNC B3 ;  /* 0x0000000000037941 */ /* 0x000fea0003800000 */
.L_x_17491:
        /* <DEDUP_REMOVED lines=44> */
.L_x_17490:
[----:B------:R-:W-:Y:S05]  /*99b0*/  BSYNC B2 ;  /* 0x0000000000027941 */ /* 0x000fea0003800000 */
.L_x_17489:
        /* <DEDUP_REMOVED lines=11> */
.L_x_17485:
[----:B------:R-:W-:Y:S05]  /*9a70*/  BSYNC B1 ;  /* 0x0000000000017941 */ /* 0x000fea0003800000 */
.L_x_17484:
        /* <DEDUP_REMOVED lines=49> */
.L_x_17494:
[----:B------:R-:W-:Y:S05]  /*9d90*/  BSYNC B1 ;  /* 0x0000000000017941 */ /* 0x000fea0003800000 */
.L_x_17493:
[----:B0-----:R-:W-:Y:S01]  /*9da0*/  FADD.FTZ R135, R140, R111 ;  /* 0x0000006f8c877221 */ /* 0x001fe20000010000 */
[----:B------:R-:W-:Y:S05]  /*9db0*/  BRA.DIV ~URZ, `(.L_x_17495) ;  /* 0x00000c127f007947 */ /* 0x000fea000b800000 */
[----:B------:R0:W1:Y:S02]  /*9dc0*/  SHFL.BFLY PT, R129, R135, 0x1, 0x1f ;  /* 0x0c201f0087817f89 */ /* 0x00006400000e0000 */
.L_x_17501:
        /* <DEDUP_REMOVED lines=68> */
.L_x_17502:
        /* <DEDUP_REMOVED lines=36> */
[----:B------:R-:W-:Y:S01]  /*a450*/  F2FP.PACK_AB R91, R98, R91 ;  /* 0x0000005b625b723e */ /* 0x000fe200000000ff */
        /* <DEDUP_REMOVED lines=24> */
[----:B------:R-:W-:Y:S01]  /*a5e0*/  F2FP.PACK_AB R98, R105, R98 ;  /* 0x000000626962723e */ /* 0x000fe200000000ff */
[----:B------:R-:W-:Y:S01]  /*a5f0*/  FFMA.FTZ R93, R29, R90, R5 ;  /* 0x0000005a1d5d7223 */ /* 0x000fe20000010005 */
[----:B------:R-:W-:Y:S01]  /*a600*/  HFMA2.MMA R105, -RZ, RZ, 0, 9.5367431640625e-07 ;  /* 0x00000010ff697435 */ /* 0x000fe200000001ff */
[----:B------:R-:W-:Y:S02]  /*a610*/  FADD.FTZ R107, -R129, R107 ;  /* 0x0000006b816b7221 */ /* 0x000fe40000010100 */
[C---:B------:R-:W-:Y:S01]  /*a620*/  FMUL.FTZ R131, R130.reuse, R131 ;  /* 0x0000008382837220 */ /* 0x040fe20000410000 */
[----:B------:R-:W-:Y:S01]  /*a630*/  F2FP.PACK_AB R88, R93, R88 ;  /* 0x000000585d58723e */ /* 0x000fe200000000ff */
        /* <DEDUP_REMOVED lines=9> */
[----:B------:R-:W-:Y:S01]  /*a6d0*/  F2FP.PACK_AB R94, R103, R94 ;  /* 0x0000005e675e723e */ /* 0x000fe200000000ff */
[C---:B------:R-:W-:Y:S02]  /*a6e0*/  FMUL.FTZ R97, R130.reuse, R145 ;  /* 0x0000009182617220 */ /* 0x040fe40000410000 */
        /* <DEDUP_REMOVED lines=8> */
[C---:B------:R-:W-:Y:S02]  /*a770*/  FMUL.FTZ R137, R130.reuse, R137 ;  /* 0x0000008982897220 */ /* 0x040fe40000410000 */
[----:B------:R-:W-:Y:S01]  /*a780*/  FMUL.FTZ R143, R130, R143 ;  /* 0x0000008f828f7220 */ /* 0x000fe20000410000 */
[----:B------:R-:W-:Y:S01]  /*a790*/  F2FP.PACK_AB R93, R104, R93 ;  /* 0x0000005d685d723e */ /* 0x000fe200000000ff */
        /* <DEDUP_REMOVED lines=27> */
.L_x_17498:
[----:B0-----:R-:W-:Y:S05]  /*a950*/  BSYNC B1 ;  /* 0x0000000000017941 */ /* 0x001fea0003800000 */
.L_x_17497:
[----:B------:R-:W-:-:S04]  /*a960*/  IMAD.MOV.U32 R89, RZ, RZ, c[0x0][0x160] ;  /* 0x00005800ff597624 */ /* 0x000fc800078e00ff */
[----:B------:R-:W-:-:S05]  /*a970*/  IMAD R118, R89, 0x4, R118 ;  /* 0x0000000459767824 */ /* 0x000fca00078e0276 */
[----:B------:R-:W-:-:S13]  /*a980*/  ISETP.GE.AND P0, PT, R118, c[0x0][0x164], PT ;  /* 0x0000590076007a0c */ /* 0x000fda0003f06270 */
[----:B------:R-:W-:Y:S01]  /*a990*/  @P0 CALL.REL.NOINC `(.L_x_17499) ;  /* 0x0000001000000944 */ /* 0x000fe20003c00000 */
[----:B------:R-:W-:Y:S05]  /*a9a0*/  BRA `(.L_x_17500) ;  /* 0xffff5ea000007947 */ /* 0x000fea000383ffff */
.L_x_17499:
[----:B------:R-:W-:Y:S05]  /*a9b0*/  BSYNC B0 ;  /* 0x0000000000007941 */ /* 0x000fea0003800000 */
.L_x_17272:
[----:B------:R-:W-:Y:S05]  /*a9c0*/  EXIT ;  /* 0x000000000000794d */ /* 0x000fea0003800000 */
.L_x_17495:
[----:B------:R-:W-:Y:S01]  /*a9d0*/  MOV R136, 0x1 ;  /* 0x0000000100887802 */ /* 0x000fe20000000f00 */
[----:B------:R-:W-:Y:S01]  /*a9e0*/  IMAD.MOV.U32 R133, RZ, RZ, 0x1f ;  /* 0x0000001fff857424 */ /* 0x000fe200078e00ff */
[----:B------:R-:W-:Y:S01]  /*a9f0*/  MOV R130, 0xaa20 ;  /* 0x0000aa2000827802 */ /* 0x000fe20000000f00 */
[----:B------:R-:W-:Y:S02]  /*aa00*/  IMAD.MOV.U32 R134, RZ, RZ, -0x1 ;  /* 0xffffffffff867424 */ /* 0x000fe400078e00ff */
[----:B------:R-:W-:Y:S05]  /*aa10*/  CALL.REL.NOINC `($__internal_127_$__cuda_sm70_shflsync_bfly_p) ;  /* 0x0000069000007944 */ /* 0x000fea0003c00000 */
[----:B-1----:R-:W-:Y:S01]  /*aa20*/  MOV R129, R136 ;  /* 0x0000008800817202 */ /* 0x002fe20000000f00 */
[----:B0-----:R-:W-:Y:S05]  /*aa30*/  BRA `(.L_x_17501) ;  /* 0xfffff39000007947 */ /* 0x001fea000383ffff */
.L_x_17496:
[----:B------:R-:W-:Y:S01]  /*aa40*/  IMAD.MOV.U32 R136, RZ, RZ, 0x2 ;  /* 0x00000002ff887424 */ /* 0x000fe200078e00ff */
[----:B------:R-:W-:Y:S01]  /*aa50*/  MOV R134, 0xffffffff ;  /* 0xffffffff00867802 */ /* 0x000fe20000000f00 */
[----:B------:R-:W-:Y:S01]  /*aa60*/  IMAD.MOV.U32 R133, RZ, RZ, 0x1f ;  /* 0x0000001fff857424 */ /* 0x000fe200078e00ff */
[----:B------:R-:W-:Y:S02]  /*aa70*/  MOV R130, 0xaa90 ;  /* 0x0000aa9000827802 */ /* 0x000fe40000000f00 */
[----:B------:R-:W-:Y:S05]  /*aa80*/  CALL.REL.NOINC `($__internal_127_$__cuda_sm70_shflsync_bfly_p) ;  /* 0x0000062000007944 */ /* 0x000fea0003c00000 */
[----:B01----:R-:W-:Y:S01]  /*aa90*/  FADD.FTZ R135, R135, R136 ;  /* 0x0000008887877221 */ /* 0x003fe20000010000 */
[----:B------:R-:W-:Y:S01]  /*aaa0*/  MOV R134, 0xffffffff ;  /* 0xffffffff00867802 */ /* 0x000fe20000000f00 */
[----:B------:R-:W-:Y:S01]  /*aab0*/  IMAD.MOV.U32 R136, RZ, RZ, 0x4 ;  /* 0x00000004ff887424 */ /* 0x000fe200078e00ff */
[----:B------:R-:W-:Y:S01]  /*aac0*/  MOV R130, 0xaaf0 ;  /* 0x0000aaf000827802 */ /* 0x000fe20000000f00 */
[----:B------:R-:W-:-:S02]  /*aad0*/  IMAD.MOV.U32 R133, RZ, RZ, 0x1f ;  /* 0x0000001fff857424 */ /* 0x000fc400078e00ff */
        /* <DEDUP_REMOVED lines=67> */
[----:B------:R-:W-:Y:S05]  /*af10*/  CALL.REL.NOINC `($__internal_127_$__cuda_sm70_shflsync_bfly_p) ;  /* 0x0000019000007944 */ /* 0x000fea0003c00000 */
[----:B01----:R-:W-:Y:S01]  /*af20*/  FADD.FTZ R135, R135, R136 ;  /* 0x0000008887877221 */ /* 0x003fe20000010000 */
[----:B------:R-:W-:Y:S01]  /*af30*/  MOV R134, 0xffffffff ;  /* 0xffffffff00867802 */ /* 0x000fe20000000f00 */
[----:B------:R-:W-:Y:S01]  /*af40*/  IMAD.MOV.U32 R136, RZ, RZ, 0x2 ;  /* 0x00000002ff887424 */ /* 0x000fe200078e00ff */
[----:B------:R-:W-:Y:S01]  /*af50*/  MOV R130, 0xaf80 ;  /* 0x0000af8000827802 */ /* 0x000fe20000000f00 */
[----:B------:R-:W-:Y:S02]  /*af60*/  IMAD.MOV.U32 R133, RZ, RZ, 0x1f ;  /* 0x0000001fff857424 */ /* 0x000fe400078e00ff */
        /* <DEDUP_REMOVED lines=19> */
[----:B01----:R-:W-:Y:S05]  /*b0a0*/  BRA `(.L_x_17502) ;  /* 0xfffff16000007947 */ /* 0x003fea000383ffff */
        .weak           $__internal_127_$__cuda_sm70_shflsync_bfly_p
        .type           $__internal_127_$__cuda_sm70_shflsync_bfly_p,@function
        .size           $__internal_127_$__cuda_sm70_shflsync_bfly_p,(.L_x_22295 - $__internal_127_$__cuda_sm70_shflsync_bfly_p)
$__internal_127_$__cuda_sm70_shflsync_bfly_p:
[----:B------:R-:W-:Y:S01]  /*b0b0*/  IMAD.MOV.U32 R131, RZ, RZ, 0x0 ;  /* 0x00000000ff837424 */ /* 0x000fe200078e00ff */
[----:B------:R-:W-:Y:S04]  /*b0c0*/  WARPSYNC R134 ;  /* 0x0000008600007348 */ /* 0x000fe80003800000 */
[----:B------:R0:W1:Y:S01]  /*b0d0*/  SHFL.BFLY PT, R136, R135, R136, R133 ;  /* 0x0c00008887887389 */ /* 0x00006200000e0085 */
[----:B------:R-:W-:Y:S05]  /*b0e0*/  RET.REL.NODEC R130 `(_ZN10layer_norm13ln_fwd_kernelINS_13Kernel_traitsIf6__halffS2_fjLj768ELj1ELj4ELj1ELj16ENS_18Kernel_traits_baseILj768EfS2_fS2_fjLj128EEEEELb1ELb1ELb1ELb1EEEvNS_9FwdParamsE) ;  /* 0xffff4f1082007950 */ /* 0x000fea0003c3ffff */
.L_x_17503:
        /* <DEDUP_REMOVED lines=9> */
.L_x_22295:


//--------------------- .text._ZN10layer_norm13ln_fwd_kernelINS_13Kernel_traitsI6__halfffffjLj768ELj1ELj4ELj1ELj16ENS_18Kernel_traits_baseILj768ES2_ffffjLj128EEEEELb0ELb0ELb0ELb0EEEvNS_9FwdParamsE --------------------------
	.section	.text._ZN10layer_norm13ln_fwd_kernelINS_13Kernel_traitsI6__halfffffjLj768ELj1ELj4ELj1ELj16ENS_18Kernel_traits_baseILj768ES2_ffffjLj128EEEEELb0ELb0ELb0ELb0EEEvNS_9FwdParamsE,"ax",@progbits
	.sectioninfo	@"SHI_REGISTERS=96"
	.align	128
        .global         _ZN10layer_norm13ln_fwd_kernelINS_13Kernel_traitsI6__halfffffjLj768ELj1ELj4ELj1ELj16ENS_18Kernel_traits_baseILj768ES2_ffffjLj128EEEEELb0ELb0ELb0ELb0EEEvNS_9FwdParamsE
        .type           _ZN10layer_norm13ln_fwd_kernelINS_13Kernel_traitsI6__halfffffjLj768ELj1ELj4ELj1ELj16ENS_18Kernel_traits_baseILj768ES2_ffffjLj128EEEEELb0ELb0ELb0ELb0EEEvNS_9FwdParamsE,@function
        .size           _ZN10layer_norm13ln_fwd_kernelINS_13Kernel_traitsI6__halfffffjLj768ELj1ELj4ELj1ELj16ENS_18Kernel_traits_baseILj768ES2_ffffjLj128EEEEELb0ELb0ELb0ELb0EEEvNS_9FwdParamsE,(.L_x_22296 - _ZN10layer_norm13ln_fwd_kernelINS_13Kernel_traitsI6__halfffffjLj768ELj1ELj4ELj1ELj16ENS_18Kernel_traits_baseILj768ES2_ffffjLj128EEEEELb0ELb0ELb0ELb0EEEvNS_9FwdParamsE)
        .other          _ZN10layer_norm13ln_fwd_kernelINS_13Kernel_traitsI6__halfffffjLj768ELj1ELj4ELj1ELj16ENS_18Kernel_traits_baseILj768ES2_ffffjLj128EEEEELb0ELb0ELb0ELb0EEEvNS_9FwdParamsE,@"STO_CUDA_ENTRY STV_DEFAULT"
_ZN10layer_norm13ln_fwd_kernelINS_13Kernel_traitsI6__halfffffjLj768ELj1ELj4ELj1ELj16ENS_18Kernel_traits_baseILj768ES2_ffffjLj128EEEEELb0ELb0ELb0ELb0EEEvNS_9FwdParamsE:
.text._ZN10layer_norm13ln_fwd_kernelINS_13Kernel_traitsI6__halfffffjLj768ELj1ELj4ELj1ELj16ENS_18Kernel_traits_baseILj768ES2_ffffjLj128EEEEELb0ELb0ELb0ELb0EEEvNS_9FwdParamsE:
        /* <DEDUP_REMOVED lines=8> */
[----:B0-----:R-:W-:-:S04]  /*0080*/  LOP3.LUT R3, R26, 0x1f, RZ, 0xc, !PT ;  /* 0x0000001f1a037812 */ /* 0x001fc800078e0cff */
[----:B------:R-:W-:-:S04]  /*0090*/  LEA.HI.SX32 R62, R0, R3, 0x1e ;  /* 0x00000003003e7211 */ /* 0x000fc800078ff2ff */
[C---:B------:R-:W-:Y:S02]  /*00a0*/  LOP3.LUT P1, RZ, R62.reuse, 0xffffffe0, RZ, 0xc0, !PT ;  /* 0xffffffe03eff7812 */ /* 0x040fe4000782c0ff */
[C---:B------:R-:W-:Y:S02]  /*00b0*/  ISETP.GE.U32.AND P6, PT, R62.reuse, 0x40, PT ;  /* 0x000000403e00780c */ /* 0x040fe40003fc6070 */
[C---:B------:R-:W-:Y:S02]  /*00c0*/  ISETP.GE.U32.AND P5, PT, R62.reuse, 0x60, PT ;  /* 0x000000603e00780c */ /* 0x040fe40003fa6070 */
[C---:B------:R-:W-:Y:S02]  /*00d0*/  ISETP.GE.U32.AND P4, PT, R62.reuse, 0x80, PT ;  /* 0x000000803e00780c */ /* 0x040fe40003f86070 */
[----:B------:R-:W-:Y:S02]  /*00e0*/  ISETP.GE.U32.AND P3, PT, R62, 0xa0, PT ;  /* 0x000000a03e00780c */ /* 0x000fe40003f66070 */
[----:B------:R-:W-:-:S02]  /*00f0*/  P2R R0, PR, RZ, 0x40 ;  /* 0x00000040ff007803 */ /* 0x000fc40000000000 */
[----:B------:R-:W-:Y:S02]  /*0100*/  P2R R0, PR, RZ, 0x20 ;  /* 0x00000020ff007803 */ /* 0x000fe40000000000 */
[----:B------:R-:W-:Y:S02]  /*0110*/  P2R R2, PR, RZ, 0x10 ;  /* 0x00000010ff027803 */ /* 0x000fe40000000000 */
[----:B------:R-:W-:Y:S02]  /*0120*/  LOP3.LUT R0, R26, 0x1f, RZ, 0xc0, !PT ;  /* 0x0000001f1a007812 */ /* 0x000fe400078ec0ff */
[----:B------:R-:W-:Y:S01]  /*0130*/  P2R R2, PR, RZ, 0x8 ;  /* 0x00000008ff027803 */ /* 0x000fe20000000000 */
[----:B------:R-:W-:Y:S05]  /*0140*/  @!P1 BRA `(.L_x_17505) ;  /* 0x000000a000009947 */ /* 0x000fea0003800000 */
[----:B-1----:R-:W-:Y:S01]  /*0150*/  ISETP.NE.U32.AND P0, PT, RZ, c[0x0][0x218], PT ;  /* 0x00008600ff007a0c */ /* 0x002fe20003f05070 */
[----:B------:R-:W-:-:S03]  /*0160*/  HFMA2.MMA R3, -RZ, RZ, 0, 4.76837158203125e-07 ;  /* 0x00000008ff037435 */ /* 0x000fc600000001ff */
[----:B------:R-:W-:-:S13]  /*0170*/  ISETP.NE.AND.EX P0, PT, RZ, c[0x0][0x21c], PT, P0 ;  /* 0x00008700ff007a0c */ /* 0x000fda0003f05300 */
[----:B------:R-:W-:-:S04]  /*0180*/  @P0 LEA R4, P2, R0, c[0x0][0x218], 0x3 ;  /* 0x0000860000040a11 */ /* 0x000fc800078418ff */
[C---:B------:R-:W-:Y:S01]  /*0190*/  @P0 LEA.HI.X R5, R0.reuse, c[0x0][0x21c], RZ, 0x3, P2 ;  /* 0x0000870000050a11 */ /* 0x040fe200010f1cff */
[----:B------:R-:W-:-:S04]  /*01a0*/  IMAD.WIDE.U32 R2, R0, R3, c[0x0][0x1b0] ;  /* 0x00006c0000027625 */ /* 0x000fc800078e0003 */
[----:B------:R0:W5:Y:S04]  /*01b0*/  @P0 LDG.E.64 R58, [R4.64] ;  /* 0x00000004043a0981 */ /* 0x000168000c1e1b00 */
[----:B------:R0:W5:Y:S01]  /*01c0*/  LDG.E.64 R16, [R2.64] ;  /* 0x0000000402107981 */ /* 0x000162000c1e1b00 */
[----:B------:R-:W-:Y:S01]  /*01d0*/  LOP3.LUT R0, R0, 0x20, RZ, 0xfc, !PT ;  /* 0x0000002000007812 */ /* 0x000fe200078efcff */
[----:B------:R-:W-:Y:S02]  /*01e0*/  @!P0 CS2R R58, SRZ ;  /* 0x00000000003a8805 */ /* 0x000fe4000001ff00 */
.L_x_17505:
[----:B01----:R-:W-:Y:S05]  /*01f0*/  BSYNC B0 ;  /* 0x0000000000007941 */ /* 0x003fea0003800000 */
.L_x_17504:
[----:B------:R-:W-:Y:S01]  /*0200*/  BSSY B0, `(.L_x_17506) ;  /* 0x000000c000007945 */ /* 0x000fe20003800000 */
[----:B------:R-:W-:Y:S05]  /*0210*/  @!P6 BRA `(.L_x_17507) ;  /* 0x000000a00000e947 */ /* 0x000fea0003800000 */
[----:B------:R-:W-:Y:S02]  /*0220*/  ISETP.NE.U32.AND P0, PT, RZ, c[0x0][0x218], PT ;  /* 0x00008600ff007a0c */ /* 0x000fe40003f05070 */
[----:B------:R-:W-:Y:S02]  /*0230*/  MOV R5, 0x8 ;  /* 0x0000000800057802 */ /* 0x000fe40000000f00 */
[----:B------:R-:W-:-:S03]  /*0240*/  ISETP.NE.AND.EX P0, PT, RZ, c[0x0][0x21c], PT, P0 ;  /* 0x00008700ff007a0c */ /* 0x000fc60003f05300 */
[----:B------:R-:W-:-:S05]  /*0250*/  IMAD.WIDE.U32 R4, R0, R5, c[0x0][0x1b0] ;  /* 0x00006c0000047625 */ /* 0x000fca00078e0005 */
[----:B------:R0:W5:Y:S05]  /*0260*/  LDG.E.64 R18, [R4.64] ;  /* 0x0000000404127981 */ /* 0x00016a000c1e1b00 */
[----:B------:R-:W-:-:S04]  /*0270*/  @P0 LEA R2, P2, R0, c[0x0][0x218], 0x3 ;  /* 0x0000860000020a11 */ /* 0x000fc800078418ff */
[----:B------:R-:W-:-:S05]  /*0280*/  @P0 LEA.HI.X R3, R0, c[0x0][0x21c], RZ, 0x3, P2 ;  /* 0x0000870000030a11 */ /* 0x000fca00010f1cff */
[----:B------:R0:W5:Y:S01]  /*0290*/  @P0 LDG.E.64 R8, [R2.64] ;  /* 0x0000000402080981 */ /* 0x000162000c1e1b00 */
[----:B------:R-:W-:Y:S01]  /*02a0*/  IADD3 R0, R0, 0x20, RZ ;  /* 0x0000002000007810 */ /* 0x000fe20007ffe0ff */
[----:B------:R-:W-:Y:S02]  /*02b0*/  @!P0 CS2R R8, SRZ ;  /* 0x0000000000088805 */ /* 0x000fe4000001ff00 */
.L_x_17507:
[----:B0-----:R-:W-:Y:S05]  /*02c0*/  BSYNC B0 ;  /* 0x0000000000007941 */ /* 0x001fea0003800000 */
.L_x_17506:
[----:B------:R-:W-:Y:S01]  /*02d0*/  BSSY B0, `(.L_x_17508) ;  /* 0x000000c000007945 */ /* 0x000fe20003800000 */
[----:B------:R-:W-:Y:S05]  /*02e0*/  @!P5 BRA `(.L_x_17509) ;  /* 0x000000a00000d947 */ /* 0x000fea0003800000 */
[----:B------:R-:W-:Y:S01]  /*02f0*/  ISETP.NE.U32.AND P0, PT, RZ, c[0x0][0x218], PT ;  /* 0x00008600ff007a0c */ /* 0x000fe20003f05070 */
[----:B------:R-:W-:-:S03]  /*0300*/  HFMA2.MMA R5, -RZ, RZ, 0, 4.76837158203125e-07 ;  /* 0x00000008ff057435 */ /* 0x000fc600000001ff */
[----:B------:R-:W-:-:S13]  /*0310*/  ISETP.NE.AND.EX P0, PT, RZ, c[0x0][0x21c], PT, P0 ;  /* 0x00008700ff007a0c */ /* 0x000fda0003f05300 */
[----:B------:R-:W-:-:S04]  /*0320*/  @P0 LEA R2, P2, R0, c[0x0][0x218], 0x3 ;  /* 0x0000860000020a11 */ /* 0x000fc800078418ff */
[C---:B------:R-:W-:Y:S01]  /*0330*/  @P0 LEA.HI.X R3, R0.reuse, c[0x0][0x21c], RZ, 0x3, P2 ;  /* 0x0000870000030a11 */ /* 0x040fe200010f1cff */
[----:B------:R-:W-:-:S04]  /*0340*/  IMAD.WIDE.U32 R4, R0, R5, c[0x0][0x1b0] ;  /* 0x00006c0000047625 */ /* 0x000fc800078e0005 */
[----:B------:R0:W5:Y:S04]  /*0350*/  @P0 LDG.E.64 R6, [R2.64] ;  /* 0x0000000402060981 */ /* 0x000168000c1e1b00 */
[----:B------:R0:W5:Y:S01]  /*0360*/  LDG.E.64 R20, [R4.64] ;  /* 0x0000000404147981 */ /* 0x000162000c1e1b00 */
[----:B------:R-:W-:Y:S01]  /*0370*/  IADD3 R0, R0, 0x20, RZ ;  /* 0x0000002000007810 */ /* 0x000fe20007ffe0ff */
[----:B------:R-:W-:Y:S02]  /*0380*/  @!P0 CS2R R6, SRZ ;  /* 0x0000000000068805 */ /* 0x000fe4000001ff00 */
.L_x_17509:
[----:B0-----:R-:W-:Y:S05]  /*0390*/  BSYNC B0 ;  /* 0x0000000000007941 */ /* 0x001fea0003800000 */
.L_x_17508:
        /* <DEDUP_REMOVED lines=12> */
.L_x_17511:
[----:B0-----:R-:W-:Y:S05]  /*0460*/  BSYNC B0 ;  /* 0x0000000000007941 */ /* 0x001fea0003800000 */
.L_x_17510:
        /* <DEDUP_REMOVED lines=12> */
.L_x_17513:
[----:B0-----:R-:W-:Y:S05]  /*0530*/  BSYNC B0 ;  /* 0x0000000000007941 */ /* 0x001fea0003800000 */
.L_x_17512:
[----:B------:R-:W-:Y:S01]  /*0540*/  ISETP.GE.U32.AND P0, PT, R62, 0xc0, PT ;  /* 0x000000c03e00780c */ /* 0x000fe20003f06070 */
[----:B------:R-:W-:Y:S01]  /*0550*/  BSSY B0, `(.L_x_17514) ;  /* 0x000000e000007945 */ /* 0x000fe20003800000 */
[----:B------:R-:W-:Y:S02]  /*0560*/  MOV R28, c[0x0][0x180] ;  /* 0x00006000001c7a02 */ /* 0x000fe40000000f00 */
[----:B------:R-:W-:-:S02]  /*0570*/  SHF.R.U32.HI R26, RZ, 0x5, R26 ;  /* 0x00000005ff1a7819 */ /* 0x000fc4000001161a */
[----:B------:R-:W-:-:S07]  /*0580*/  P2R R10, PR, RZ, 0x1 ;  /* 0x00000001ff0a7803 */ /* 0x000fce0000000000 */
[----:B------:R-:W-:Y:S05]  /*0590*/  @!P0 BRA `(.L_x_17515) ;  /* 0x0000009000008947 */ /* 0x000fea0003800000 */
[----:B------:R-:W-:Y:S01]  /*05a0*/  ISETP.NE.U32.AND P0, PT, RZ, c[0x0][0x218], PT ;  /* 0x00008600ff007a0c */ /* 0x000fe20003f05070 */
[----:B------:R-:W-:-:S03]  /*05b0*/  HFMA2.MMA R13, -RZ, RZ, 0, 4.76837158203125e-07 ;  /* 0x00000008ff0d7435 */ /* 0x000fc600000001ff */
[----:B------:R-:W-:-:S13]  /*05c0*/  ISETP.NE.AND.EX P0, PT, RZ, c[0x0][0x21c], PT, P0 ;  /* 0x00008700ff007a0c */ /* 0x000fda0003f05300 */
[C---:B------:R-:W-:Y:S01]  /*05d0*/  @P0 LEA R14, P2, R0.reuse, c[0x0][0x218], 0x3 ;  /* 0x00008600000e0a11 */ /* 0x040fe200078418ff */
[----:B------:R-:W-:-:S03]  /*05e0*/  IMAD.WIDE.U32 R12, R0, R13, c[0x0][0x1b0] ;  /* 0x00006c00000c7625 */ /* 0x000fc600078e000d */
[----:B------:R-:W-:-:S03]  /*05f0*/  @P0 LEA.HI.X R15, R0, c[0x0][0x21c], RZ, 0x3, P2 ;  /* 0x00008700000f0a11 */ /* 0x000fc600010f1cff */
[----:B------:R-:W5:Y:S04]  /*0600*/  LDG.E.64 R12, [R12.64] ;  /* 0x000000040c0c7981 */ /* 0x000f68000c1e1b00 */
[----:B------:R0:W5:Y:S01]  /*0610*/  @P0 LDG.E.64 R10, [R14.64] ;  /* 0x000000040e0a0981 */ /* 0x000162000c1e1b00 */
[----:B------:R-:W-:-:S03]  /*0620*/  @!P0 CS2R R10, SRZ ;  /* 0x00000000000a8805 */ /* 0x000fc6000001ff00 */
.L_x_17515:
[----:B0-----:R-:W-:Y:S05]  /*0630*/  BSYNC B0 ;  /* 0x0000000000007941 */ /* 0x001fea0003800000 */
.L_x_17514:
[----:B------:R-:W-:Y:S02]  /*0640*/  LEA R60, R27, R26, 0x2 ;  /* 0x0000001a1b3c7211 */ /* 0x000fe400078e10ff */
[----:B------:R-:W-:Y:S02]  /*0650*/  LOP3.LUT P0, RZ, R28, c[0x0][0x1c0], RZ, 0xfc, !PT ;  /* 0x000070001cff7a12 */ /* 0x000fe4000780fcff */
[----:B------:R-:W-:Y:S02]  /*0660*/  ISETP.GE.AND P2, PT, R60, c[0x0][0x164], PT ;  /* 0x000059003c007a0c */ /* 0x000fe40003f46270 */
[----:B------:R-:W-:-:S04]  /*0670*/  MOV R0, c[0x0][0x184] ;  /* 0x0000610000007a02 */ /* 0x000fc80000000f00 */
[----:B------:R-:W-:-:S07]  /*0680*/  LOP3.LUT P0, RZ, R0, c[0x0][0x1c4], RZ, 0xfc, P0 ;  /* 0x0000710000ff7a12 */ /* 0x000fce000000fcff */
[----:B------:R-:W-:Y:S06]  /*0690*/  @P2 EXIT ;  /* 0x000000000000294d */ /* 0x000fec0003800000 */
[----:B-----5:R-:W-:Y:S01]  /*06a0*/  MOV R61, R16 ;  /* 0x00000010003d7202 */ /* 0x020fe20000000f00 */
[----:B------:R-:W-:Y:S01]  /*06b0*/  HADD2.F32 R50, -RZ, R8.H0_H0 ;  /* 0x20000008ff327230 */ /* 0x000fe20000004100 */
[----:B------:R-:W-:Y:S01]  /*06c0*/  SHF.R.U64 R28, R16, 0x10, R17 ;  /* 0x00000010101c7819 */ /* 0x000fe20000001211 */
[----:B------:R-:W-:Y:S01]  /*06d0*/  HADD2.F32 R54, -RZ, R59.H0_H0 ;  /* 0x2000003bff367230 */ /* 0x000fe20000004100 */
[----:B------:R-:W-:Y:S01]  /*06e0*/  MOV R14, R19 ;  /* 0x00000013000e7202 */ /* 0x000fe20000000f00 */
[----:B------:R-:W-:Y:S01]  /*06f0*/  HADD2.F32 R0, -RZ, R11.H0_H0 ;  /* 0x2000000bff007230 */ /* 0x000fe20000004100 */
[----:B------:R-:W-:Y:S01]  /*0700*/  SHF.R.U64 R40, R8, 0x10, R9 ;  /* 0x0000001008287819 */ /* 0x000fe20000001209 */
[----:B------:R-:W-:Y:S01]  /*0710*/  HADD2.F32 R8, -RZ, R6.H0_H0 ;  /* 0x20000006ff087230 */ /* 0x000fe20000004100 */
[----:B------:R-:W-:Y:S01]  /*0720*/  MOV R57, R17 ;  /* 0x0000001100397202 */ /* 0x000fe20000000f00 */
[----:B------:R-:W-:Y:S01]  /*0730*/  HADD2.F32 R61, -RZ, R61.H0_H0 ;  /* 0x2000003dff3d7230 */ /* 0x000fe20000004100 */
[----:B------:R-:W-:Y:S01]  /*0740*/  SHF.R.U32.HI R55, RZ, 0x10, R17 ;  /* 0x00000010ff377819 */ /* 0x000fe20000011611 */
[----:B------:R-:W-:Y:S01]  /*0750*/  HADD2.F32 R40, -RZ, R40.H0_H0 ;  /* 0x20000028ff287230 */ /* 0x000fe20000004100 */
[----:B------:R-:W-:Y:S01]  /*0760*/  MOV R53, R18 ;  /* 0x0000001200357202 */ /* 0x000fe20000000f00 */
[----:B------:R-:W-:Y:S01]  /*0770*/  HADD2.F32 R57, -RZ, R57.H0_H0 ;  /* 0x20000039ff397230 */ /* 0x000fe20000004100 */
[--C-:B------:R-:W-:Y:S01]  /*0780*/  SHF.R.U64 R51, R18, 0x10, R19.reuse ;  /* 0x0000001012337819 */ /* 0x100fe20000001213 */
[----:B------:R-:W-:Y:S01]  /*0790*/  HADD2.F32 R55, -RZ, R55.H0_H0 ;  /* 0x20000037ff377230 */ /* 0x000fe20000004100 */
[----:B------:R-:W-:Y:S01]  /*07a0*/  SHF.R.U32.HI R27, RZ, 0x10, R19 ;  /* 0x00000010ff1b7819 */ /* 0x000fe20000011613 */
[----:B------:R-:W-:Y:S01]  /*07b0*/  HADD2.F32 R53, -RZ, R53.H0_H0 ;  /* 0x20000035ff357230 */ /* 0x000fe20000004100 */
[----:B------:R-:W-:Y:S01]  /*07c0*/  MOV R15, R20 ;  /* 0x00000014000f7202 */ /* 0x000fe20000000f00 */
[----:B------:R-:W-:Y:S01]  /*07d0*/  HADD2.F32 R51, -RZ, R51.H0_H0 ;  /* 0x20000033ff337230 */ /* 0x000fe20000004100 */
[----:B------:R-:W-:Y:S01]  /*07e0*/  SHF.R.U64 R26, R20, 0x10, R21 ;  /* 0x00000010141a7819 */ /* 0x000fe20000001215 */
[----:B------:R-:W-:Y:S01]  /*07f0*/  ULDC.U8 UR6, c[0x0][0x1f0] ;  /* 0x00007c0000067ab9 */ /* 0x000fe20000000000 */
[----:B------:R-:W-:-:S02]  /*0800*/  MOV R16, R21 ;  /* 0x0000001500107202 */ /* 0x000fc40000000f00 */
[----:B------:R-:W-:Y:S01]  /*0810*/  SHF.R.U64 R41, R6, 0x10, R7 ;  /* 0x0000001006297819 */ /* 0x000fe20000001207 */
[----:B------:R-:W-:Y:S01]  /*0820*/  HADD2.F32 R6, -RZ, R4.H0_H0 ;  /* 0x20000004ff067230 */ /* 0x000fe20000004100 */
[----:B------:R-:W-:Y:S02]  /*0830*/  SHF.R.U32.HI R21, RZ, 0x10, R21 ;  /* 0x00000010ff157819 */ /* 0x000fe40000011615 */
[----:B------:R-:W-:Y:S01]  /*0840*/  MOV R17, R22 ;  /* 0x0000001600117202 */ /* 0x000fe20000000f00 */
[----:B------:R-:W-:Y:S01]  /*0850*/  HADD2.F32 R41, -RZ, R41.H0_H0 ;  /* 0x20000029ff297230 */ /* 0x000fe20000004100 */
[--C-:B------:R-:W-:Y:S02]  /*0860*/  SHF.R.U64 R20, R22, 0x10, R23.reuse ;  /* 0x0000001016147819 */ /* 0x100fe40000001217 */
[----:B------:R-:W-:Y:S01]  /*0870*/  MOV R18, R23 ;  /* 0x0000001700127202 */ /* 0x000fe20000000f00 */
[----:B------:R-:W-:Y:S01]  /*0880*/  HADD2.F32 R17, -RZ, R17.H0_H0 ;  /* 0x20000011ff117230 */ /* 0x000fe20000004100 */
[----:B------:R-:W-:-:S02]  /*0890*/  SHF.R.U32.HI R19, RZ, 0x10, R23 ;  /* 0x00000010ff137819 */ /* 0x000fc40000011617 */
[----:B------:R-:W-:Y:S01]  /*08a0*/  MOV R33, R24 ;  /* 0x0000001800217202 */ /* 0x000fe20000000f00 */
[----:B------:R-:W-:Y:S01]  /*08b0*/  HADD2.F32 R18, -RZ, R18.H0_H0 ;  /* 0x20000012ff127230 */ /* 0x000fe20000004100 */
[--C-:B------:R-:W-:Y:S01]  /*08c0*/  SHF.R.U64 R32, R24, 0x10, R25.reuse ;  /* 0x0000001018207819 */ /* 0x100fe20000001219 */
        /* <DEDUP_REMOVED lines=13> */
[--C-:B------:R-:W-:Y:S01]  /*09a0*/  SHF.R.U64 R56, R58, 0x10, R59.reuse ;  /* 0x000000103a387819 */ /* 0x100fe2000000123b */
[----:B------:R-:W-:Y:S01]  /*09b0*/  HADD2.F32 R58, -RZ, R58.H0_H0 ;  /* 0x2000003aff3a7230 */ /* 0x000fe20000004100 */
[----:B------:R-:W-:Y:S01]  /*09c0*/  SHF.R.U32.HI R52, RZ, 0x10, R59 ;  /* 0x00000010ff347819 */ /* 0x000fe2000001163b */
[----:B------:R-:W-:Y:S01]  /*09d0*/  HADD2.F32 R59, -RZ, R28.H0_H0 ;  /* 0x2000001cff3b7230 */ /* 0x000fe20000004100 */
[----:B------:R-:W-:Y:S01]  /*09e0*/  SHF.R.U32.HI R42, RZ, 0x10, R9 ;  /* 0x00000010ff2a7819 */ /* 0x000fe20000011609 */
[----:B------:R-:W-:Y:S01]  /*09f0*/  HADD2.F32 R9, -RZ, R9.H0_H0 ;  /* 0x20000009ff097230 */ /* 0x000fe20000004100 */
[----:B------:R-:W-:Y:S01]  /*0a00*/  SHF.R.U32.HI R44, RZ, 0x10, R7 ;  /* 0x00000010ff2c7819 */ /* 0x000fe20000011607 */
[----:B------:R-:W-:Y:S01]  /*0a10*/  HADD2.F32 R7, -RZ, R7.H0_H0 ;  /* 0x20000007ff077230 */ /* 0x000fe20000004100 */
[--C-:B------:R-:W-:Y:S01]  /*0a20*/  SHF.R.U64 R43, R4, 0x10, R5.reuse ;  /* 0x00000010042b7819 */ /* 0x100fe20000001205 */
        /* <DEDUP_REMOVED lines=28> */
.L_x_17615:
[----:B------:R-:W-:Y:S01]  /*0bf0*/  ISETP.NE.U32.AND P2, PT, RZ, c[0x0][0x1c0], PT ;  /* 0x00007000ff007a0c */ /* 0x000fe20003f45070 */
[----:B------:R-:W-:-:S03]  /*0c00*/  HFMA2.MMA R89, -RZ, RZ, 1.875, 0 ;  /* 0x3f800000ff597435 */ /* 0x000fc600000001ff */
[----:B------:R-:W-:-:S13]  /*0c10*/  ISETP.NE.AND.EX P2, PT, RZ, c[0x0][0x1c4], PT, P2 ;  /* 0x00007100ff007a0c */ /* 0x000fda0003f45320 */
[----:B------:R-:W-:-:S05]  /*0c20*/  @P2 MOV R29, 0x4 ;  /* 0x00000004001d2802 */ /* 0x000fca0000000f00 */
[----:B------:R-:W-:-:S05]  /*0c30*/  @P2 IMAD.WIDE R28, R60, R29, c[0x0][0x1c0] ;  /* 0x000070003c1c2625 */ /* 0x000fca00078e021d */
[----:B------:R0:W5:Y:S01]  /*0c40*/  @P2 LDG.E R89, [R28.64] ;  /* 0x000000041c592981 */ /* 0x000162000c1e1900 */
[----:B------:R-:W-:Y:S01]  /*0c50*/  IMAD R30, R60, c[0x0][0x168], RZ ;  /* 0x00005a003c1e7a24 */ /* 0x000fe200078e02ff */
[----:B------:R-:W-:Y:S02]  /*0c60*/  BSSY B0, `(.L_x_17516) ;  /* 0x000002e000007945 */ /* 0x000fe40003800000 */
[----:B------:R-:W1:Y:S02]  /*0c70*/  S2R R88, SR_TID.X ;  /* 0x0000000000587919 */ /* 0x000e640000002100 */
[----:B------:R-:W-:-:S04]  /*0c80*/  SHF.R.S32.HI R31, RZ, 0x1f, R30 ;  /* 0x0000001fff1f7819 */ /* 0x000fc8000001141e */
[----:B------:R-:W-:Y:S02]  /*0c90*/  LEA.HI R31, R31, R30, RZ, 0x2 ;  /* 0x0000001e1f1f7211 */ /* 0x000fe400078f10ff */
[----:B-1----:R-:W-:-:S04]  /*0ca0*/  LOP3.LUT R88, R88, 0x1f, RZ, 0xc0, !PT ;  /* 0x0000001f58587812 */ /* 0x002fc800078ec0ff */
[----:B------:R-:W-:-:S04]  /*0cb0*/  LEA.HI.SX32 R87, R31, R88, 0x1e ;  /* 0x000000581f577211 */ /* 0x000fc800078ff2ff */
[----:B------:R-:W-:Y:S01]  /*0cc0*/  MOV R90, R87 ;  /* 0x00000057005a7202 */ /* 0x000fe20000000f00 */
        /* <DEDUP_REMOVED lines=11> */
[----:B--2--5:R-:W-:-:S12]  /*0d80*/  FMUL.FTZ R63, R28, R89 ;  /* 0x000000591c3f7220 */ /* 0x024fd80000410000 */
[----:B------:R-:W-:Y:S05]  /*0d90*/  @P2 BRA `(.L_x_17518) ;  /* 0x0000002000002947 */ /* 0x000fea0003800000 */
[----:B0-----:R-:W-:Y:S05]  /*0da0*/  @P0 BRA `(.L_x_17519) ;  /* 0x0000002000000947 */ /* 0x001fea0003800000 */
[----:B------:R-:W-:Y:S05]  /*0db0*/  BRA `(.L_x_17520) ;  /* 0x0000002000007947 */ /* 0x000fea0003800000 */
.L_x_17518:
[----:B0-----:R-:W-:-:S05]  /*0dc0*/  FADD.FTZ R63, R20, R63 ;  /* 0x0000003f143f7221 */ /* 0x001fca0000010000 */
.L_x_17519:
[----:B------:R-:W-:Y:S02]  /*0dd0*/  MOV R24, R63 ;  /* 0x0000003f00187202 */ /* 0x000fe40000000f00 */
.L_x_17520:
[----:B------:R-:W-:Y:S01]  /*0de0*/  FMUL.FTZ R64, R29, R89 ;  /* 0x000000591d407220 */ /* 0x000fe20000410000 */
[----:B------:R-:W-:Y:S05]  /*0df0*/  @P2 BRA `(.L_x_17521) ;  /* 0x0000002000002947 */ /* 0x000fea0003800000 */
[----:B------:R-:W-:Y:S05]  /*0e00*/  @P0 BRA `(.L_x_17522) ;  /* 0x0000002000000947 */ /* 0x000fea0003800000 */
[----:B------:R-:W-:Y:S05]  /*0e10*/  BRA `(.L_x_17523) ;  /* 0x0000002000007947 */ /* 0x000fea0003800000 */
.L_x_17521:
[----:B------:R-:W-:-:S05]  /*0e20*/  FADD.FTZ R64, R21, R64 ;  /* 0x0000004015407221 */ /* 0x000fca0000010000 */
.L_x_17522:
[----:B------:R-:W-:Y:S02]  /*0e30*/  MOV R25, R64 ;  /* 0x0000004000197202 */ /* 0x000fe40000000f00 */
.L_x_17523:
[----:B------:R-:W-:Y:S01]  /*0e40*/  FMUL.FTZ R75, R30, R89 ;  /* 0x000000591e4b7220 */ /* 0x000fe20000410000 */
[----:B------:R-:W-:Y:S05]  /*0e50*/  @P2 BRA `(.L_x_17524) ;  /* 0x0000002000002947 */ /* 0x000fea0003800000 */
[----:B------:R-:W-:Y:S05]  /*0e60*/  @P0 BRA `(.L_x_17525) ;  /* 0x0000002000000947 */ /* 0x000fea0003800000 */
[----:B------:R-:W-:Y:S05]  /*0e70*/  BRA `(.L_x_17526) ;  /* 0x0000002000007947 */ /* 0x000fea0003800000 */
.L_x_17524:
[----:B------:R-:W-:-:S05]  /*0e80*/  FADD.FTZ R75, R22, R75 ;  /* 0x0000004b164b7221 */ /* 0x000fca0000010000 */
.L_x_17525:
[----:B------:R-:W-:Y:S02]  /*0e90*/  MOV R26, R75 ;  /* 0x0000004b001a7202 */ /* 0x000fe40000000f00 */
.L_x_17526:
[----:B------:R-:W-:Y:S01]  /*0ea0*/  FMUL.FTZ R76, R31, R89 ;  /* 0x000000591f4c7220 */ /* 0x000fe20000410000 */
[----:B------:R-:W-:Y:S05]  /*0eb0*/  @P2 BRA `(.L_x_17527) ;  /* 0x0000002000002947 */ /* 0x000fea0003800000 */
[----:B------:R-:W-:Y:S05]  /*0ec0*/  @P0 BRA `(.L_x_17528) ;  /* 0x0000002000000947 */ /* 0x000fea0003800000 */
[----:B------:R-:W-:Y:S05]  /*0ed0*/  BRA `(.L_x_17529) ;  /* 0x0000002000007947 */ /* 0x000fea0003800000 */
.L_x_17527:
[----:B------:R-:W-:-:S05]  /*0ee0*/  FADD.FTZ R76, R23, R76 ;  /* 0x0000004c174c7221 */ /* 0x000fca0000010000 */
.L_x_17528:
[----:B------:R-:W-:Y:S02]  /*0ef0*/  MOV R27, R76 ;  /* 0x0000004c001b7202 */ /* 0x000fe40000000f00 */
.L_x_17529:
[C---:B------:R-:W-:Y:S02]  /*0f00*/  @P0 LEA R28, P2, R87.reuse, c[0x0][0x188], 0x4 ;  /* 0x00006200571c0a11 */ /* 0x040fe400078420ff */
[C---:B------:R-:W-:Y:S02]  /*0f10*/  IADD3 R90, R87.reuse, 0x20, RZ ;  /* 0x00000020575a7810 */ /* 0x040fe40007ffe0ff */
[----:B------:R-:W-:-:S05]  /*0f20*/  @P0 LEA.HI.X R29, R87, c[0x0][0x18c], RZ, 0x4, P2 ;  /* 0x00006300571d0a11 */ /* 0x000fca00010f24ff */
[----:B------:R0:W-:Y:S04]  /*0f30*/  @P0 STG.E.128 [R28.64], R24 ;  /* 0x000000181c000986 */ /* 0x0001e8000c101d04 */
.L_x_17517:
[----:B0-----:R-:W-:Y:S05]  /*0f40*/  BSYNC B0 ;  /* 0x0000000000007941 */ /* 0x001fea0003800000 */
.L_x_17516:
[----:B------:R-:W-:Y:S01]  /*0f50*/  ISETP.GE.U32.AND P2, PT, R62, 0x40, PT ;  /* 0x000000403e00780c */ /* 0x000fe20003f46070 */
[----:B------:R-:W-:-:S12]  /*0f60*/  BSSY B0, `(.L_x_17530) ;  /* 0x0000028000007945 */ /* 0x000fd80003800000 */
        /* <DEDUP_REMOVED lines=15> */
.L_x_17532:
[----:B0-----:R-:W-:-:S05]  /*1060*/  FADD.FTZ R65, R20, R65 ;  /* 0x0000004114417221 */ /* 0x001fca0000010000 */
.L_x_17533:
[----:B------:R-:W-:Y:S02]  /*1070*/  MOV R24, R65 ;  /* 0x0000004100187202 */ /* 0x000fe40000000f00 */
.L_x_17534:
[----:B------:R-:W-:Y:S01]  /*1080*/  FMUL.FTZ R66, R29, R89 ;  /* 0x000000591d427220 */ /* 0x000fe20000410000 */
[----:B------:R-:W-:Y:S05]  /*1090*/  @P2 BRA `(.L_x_17535) ;  /* 0x0000002000002947 */ /* 0x000fea0003800000 */
[----:B------:R-:W-:Y:S05]  /*10a0*/  @P0 BRA `(.L_x_17536) ;  /* 0x0000002000000947 */ /* 0x000fea0003800000 */
[----:B------:R-:W-:Y:S05]  /*10b0*/  BRA `(.L_x_17537) ;  /* 0x0000002000007947 */ /* 0x000fea0003800000 */
.L_x_17535:
[----:B------:R-:W-:-:S05]  /*10c0*/  FADD.FTZ R66, R21, R66 ;  /* 0x0000004215427221 */ /* 0x000fca0000010000 */
.L_x_17536:
[----:B------:R-:W-:Y:S02]  /*10d0*/  MOV R25, R66 ;  /* 0x0000004200197202 */ /* 0x000fe40000000f00 */
.L_x_17537:
[----:B------:R-:W-:Y:S01]  /*10e0*/  FMUL.FTZ R77, R30, R89 ;  /* 0x000000591e4d7220 */ /* 0x000fe20000410000 */
[----:B------:R-:W-:Y:S05]  /*10f0*/  @P2 BRA `(.L_x_17538) ;  /* 0x0000002000002947 */ /* 0x000fea0003800000 */
[----:B------:R-:W-:Y:S05]  /*1100*/  @P0 BRA `(.L_x_17539) ;  /* 0x0000002000000947 */ /* 0x000fea0003800000 */
[----:B------:R-:W-:Y:S05]  /*1110*/  BRA `(.L_x_17540) ;  /* 0x0000002000007947 */ /* 0x000fea0003800000 */
.L_x_17538:
[----:B------:R-:W-:-:S05]  /*1120*/  FADD.FTZ R77, R22, R77 ;  /* 0x0000004d164d7221 */ /* 0x000fca0000010000 */
.L_x_17539:
[----:B------:R-:W-:Y:S02]  /*1130*/  MOV R26, R77 ;  /* 0x0000004d001a7202 */ /* 0x000fe40000000f00 */
.L_x_17540:
[----:B------:R-:W-:Y:S01]  /*1140*/  FMUL.FTZ R78, R31, R89 ;  /* 0x000000591f4e7220 */ /* 0x000fe20000410000 */
[----:B------:R-:W-:Y:S05]  /*1150*/  @P2 BRA `(.L_x_17541) ;  /* 0x0000002000002947 */ /* 0x000fea0003800000 */
[----:B------:R-:W-:Y:S05]  /*1160*/  @P0 BRA `(.L_x_17542) ;  /* 0x0000002000000947 */ /* 0x000fea0003800000 */
[----:B------:R-:W-:Y:S05]  /*1170*/  BRA `(.L_x_17543) ;  /* 0x0000002000007947 */ /* 0x000fea0003800000 */
.L_x_17541:
[----:B------:R-:W-:-:S05]  /*1180*/  FADD.FTZ R78, R23, R78 ;  /* 0x0000004e174e7221 */ /* 0x000fca0000010000 */
.L_x_17542:
[----:B------:R-:W-:Y:S02]  /*1190*/  MOV R27, R78 ;  /* 0x0000004e001b7202 */ /* 0x000fe40000000f00 */
.L_x_17543:
[----:B------:R-:W-:-:S04]  /*11a0*/  @P0 LEA R28, P2, R90, c[0x0][0x188], 0x4 ;  /* 0x000062005a1c0a11 */ /* 0x000fc800078420ff */
[C---:B------:R-:W-:Y:S02]  /*11b0*/  @P0 LEA.HI.X R29, R90.reuse, c[0x0][0x18c], RZ, 0x4, P2 ;  /* 0x000063005a1d0a11 */ /* 0x040fe400010f24ff */
[----:B------:R-:W-:-:S03]  /*11c0*/  IADD3 R90, R90, 0x20, RZ ;  /* 0x000000205a5a7810 */ /* 0x000fc60007ffe0ff */
[----:B------:R0:W-:Y:S04]  /*11d0*/  @P0 STG.E.128 [R28.64], R24 ;  /* 0x000000181c000986 */ /* 0x0001e8000c101d04 */
.L_x_17531:
[----:B------:R-:W-:Y:S05]  /*11e0*/  BSYNC B0 ;  /* 0x0000000000007941 */ /* 0x000fea0003800000 */
.L_x_17530:
[----:B------:R-:W-:Y:S01]  /*11f0*/  ISETP.GE.U32.AND P2, PT, R62, 0x60, PT ;  /* 0x000000603e00780c */ /* 0x000fe20003f46070 */
[----:B------:R-:W-:-:S12]  /*1200*/  BSSY B0, `(.L_x_17544) ;  /* 0x0000028000007945 */ /* 0x000fd80003800000 */
        /* <DEDUP_REMOVED lines=15> */
.L_x_17546:
[----:B0-----:R-:W-:-:S05]  /*1300*/  FADD.FTZ R67, R20, R67 ;  /* 0x0000004314437221 */ /* 0x001fca0000010000 */
.L_x_17547:
[----:B------:R-:W-:Y:S02]  /*1310*/  MOV R24, R67 ;  /* 0x0000004300187202 */ /* 0x000fe40000000f00 */
.L_x_17548:
[----:B------:R-:W-:Y:S01]  /*1320*/  FMUL.FTZ R68, R29, R89 ;  /* 0x000000591d447220 */ /* 0x000fe20000410000 */
[----:B------:R-:W-:Y:S05]  /*1330*/  @P2 BRA `(.L_x_17549) ;  /* 0x0000002000002947 */ /* 0x000fea0003800000 */
[----:B------:R-:W-:Y:S05]  /*1340*/  @P0 BRA `(.L_x_17550) ;  /* 0x0000002000000947 */ /* 0x000fea0003800000 */
[----:B------:R-:W-:Y:S05]  /*1350*/  BRA `(.L_x_17551) ;  /* 0x0000002000007947 */ /* 0x000fea0003800000 */
.L_x_17549:
[----:B------:R-:W-:-:S05]  /*1360*/  FADD.FTZ R68, R21, R68 ;  /* 0x0000004415447221 */ /* 0x000fca0000010000 */
.L_x_17550:
[----:B------:R-:W-:Y:S02]  /*1370*/  MOV R25, R68 ;  /* 0x0000004400197202 */ /* 0x000fe40000000f00 */
.L_x_17551:
[----:B------:R-:W-:Y:S01]  /*1380*/  FMUL.FTZ R79, R30, R89 ;  /* 0x000000591e4f7220 */ /* 0x000fe20000410000 */
[----:B------:R-:W-:Y:S05]  /*1390*/  @P2 BRA `(.L_x_17552) ;  /* 0x0000002000002947 */ /* 0x000fea0003800000 */
[----:B------:R-:W-:Y:S05]  /*13a0*/  @P0 BRA `(.L_x_17553) ;  /* 0x0000002000000947 */ /* 0x000fea0003800000 */
[----:B------:R-:W-:Y:S05]  /*13b0*/  BRA `(.L_x_17554) ;  /* 0x0000002000007947 */ /* 0x000fea0003800000 */
.L_x_17552:
[----:B------:R-:W-:-:S05]  /*13c0*/  FADD.FTZ R79, R22, R79 ;  /* 0x0000004f164f7221 */ /* 0x000fca0000010000 */
.L_x_17553:
[----:B------:R-:W-:Y:S02]  /*13d0*/  MOV R26, R79 ;  /* 0x0000004f001a7202 */ /* 0x000fe40000000f00 */
.L_x_17554:
[----:B------:R-:W-:Y:S01]  /*13e0*/  FMUL.FTZ R80, R31, R89 ;  /* 0x000000591f507220 */ /* 0x000fe20000410000 */
[----:B------:R-:W-:Y:S05]  /*13f0*/  @P2 BRA `(.L_x_17555) ;  /* 0x0000002000002947 */ /* 0x000fea0003800000 */
[----:B------:R-:W-:Y:S05]  /*1400*/  @P0 BRA `(.L_x_17556) ;  /* 0x0000002000000947 */ /* 0x000fea0003800000 */
[----:B------:R-:W-:Y:S05]  /*1410*/  BRA `(.L_x_17557) ;  /* 0x0000002000007947 */ /* 0x000fea0003800000 */
.L_x_17555:
[----:B------:R-:W-:-:S05]  /*1420*/  FADD.FTZ R80, R23, R80 ;  /* 0x0000005017507221 */ /* 0x000fca0000010000 */
.L_x_17556:
[----:B------:R-:W-:Y:S02]  /*1430*/  MOV R27, R80 ;  /* 0x00000050001b7202 */ /* 0x000fe40000000f00 */
.L_x_17557:
[----:B------:R-:W-:-:S04]  /*1440*/  @P0 LEA R28, P2, R90, c[0x0][0x188], 0x4 ;  /* 0x000062005a1c0a11 */ /* 0x000fc800078420ff */
[C---:B------:R-:W-:Y:S02]  /*1450*/  @P0 LEA.HI.X R29, R90.reuse, c[0x0][0x18c], RZ, 0x4, P2 ;  /* 0x000063005a1d0a11 */ /* 0x040fe400010f24ff */
[----:B------:R-:W-:-:S03]  /*1460*/  IADD3 R90, R90, 0x20, RZ ;  /* 0x000000205a5a7810 */ /* 0x000fc60007ffe0ff */
[----:B------:R0:W-:Y:S04]  /*1470*/  @P0 STG.E.128 [R28.64], R24 ;  /* 0x000000181c000986 */ /* 0x0001e8000c101d04 */
.L_x_17545:
[----:B------:R-:W-:Y:S05]  /*1480*/  BSYNC B0 ;  /* 0x0000000000007941 */ /* 0x000fea0003800000 */
.L_x_17544:
        /* <DEDUP_REMOVED lines=17> */
.L_x_17560:
[----:B0-----:R-:W-:-:S05]  /*15a0*/  FADD.FTZ R69, R20, R69 ;  /* 0x0000004514457221 */ /* 0x001fca0000010000 */
.L_x_17561:
[----:B------:R-:W-:Y:S02]  /*15b0*/  MOV R24, R69 ;  /* 0x0000004500187202 */ /* 0x000fe40000000f00 */
.L_x_17562:
[----:B------:R-:W-:Y:S01]  /*15c0*/  FMUL.FTZ R70, R29, R89 ;  /* 0x000000591d467220 */ /* 0x000fe20000410000 */
[----:B------:R-:W-:Y:S05]  /*15d0*/  @P2 BRA `(.L_x_17563) ;  /* 0x0000002000002947 */ /* 0x000fea0003800000 */
[----:B------:R-:W-:Y:S05]  /*15e0*/  @P0 BRA `(.L_x_17564) ;  /* 0x0000002000000947 */ /* 0x000fea0003800000 */
[----:B------:R-:W-:Y:S05]  /*15f0*/  BRA `(.L_x_17565) ;  /* 0x0000002000007947 */ /* 0x000fea0003800000 */
.L_x_17563:
[----:B------:R-:W-:-:S05]  /*1600*/  FADD.FTZ R70, R21, R70 ;  /* 0x0000004615467221 */ /* 0x000fca0000010000 */
.L_x_17564:
[----:B------:R-:W-:Y:S02]  /*1610*/  MOV R25, R70 ;  /* 0x0000004600197202 */ /* 0x000fe40000000f00 */
.L_x_17565:
[----:B------:R-:W-:Y:S01]  /*1620*/  FMUL.FTZ R81, R30, R89 ;  /* 0x000000591e517220 */ /* 0x000fe20000410000 */
[----:B------:R-:W-:Y:S05]  /*1630*/  @P2 BRA `(.L_x_17566) ;  /* 0x0000002000002947 */ /* 0x000fea0003800000 */
[----:B------:R-:W-:Y:S05]  /*1640*/  @P0 BRA `(.L_x_17567) ;  /* 0x0000002000000947 */ /* 0x000fea0003800000 */
[----:B------:R-:W-:Y:S05]  /*1650*/  BRA `(.L_x_17568) ;  /* 0x0000002000007947 */ /* 0x000fea0003800000 */
.L_x_17566:
[----:B------:R-:W-:-:S05]  /*1660*/  FADD.FTZ R81, R22, R81 ;  /* 0x0000005116517221 */ /* 0x000fca0000010000 */
.L_x_17567:
[----:B------:R-:W-:Y:S02]  /*1670*/  MOV R26, R81 ;  /* 0x00000051001a7202 */ /* 0x000fe40000000f00 */
.L_x_17568:
[----:B------:R-:W-:Y:S01]  /*1680*/  FMUL.FTZ R82, R31, R89 ;  /* 0x000000591f527220 */ /* 0x000fe20000410000 */
[----:B------:R-:W-:Y:S05]  /*1690*/  @P2 BRA `(.L_x_17569) ;  /* 0x0000002000002947 */ /* 0x000fea0003800000 */
[----:B------:R-:W-:Y:S05]  /*16a0*/  @P0 BRA `(.L_x_17570) ;  /* 0x0000002000000947 */ /* 0x000fea0003800000 */
[----:B------:R-:W-:Y:S05]  /*16b0*/  BRA `(.L_x_17571) ;  /* 0x0000002000007947 */ /* 0x000fea0003800000 */
.L_x_17569:
[----:B------:R-:W-:-:S05]  /*16c0*/  FADD.FTZ R82, R23, R82 ;  /* 0x0000005217527221 */ /* 0x000fca0000010000 */
.L_x_17570:
[----:B------:R-:W-:Y:S02]  /*16d0*/  MOV R27, R82 ;  /* 0x00000052001b7202 */ /* 0x000fe40000000f00 */
.L_x_17571:
[----:B------:R-:W-:-:S04]  /*16e0*/  @P0 LEA R28, P2, R90, c[0x0][0x188], 0x4 ;  /* 0x000062005a1c0a11 */ /* 0x000fc800078420ff */
[C---:B------:R-:W-:Y:S02]  /*16f0*/  @P0 LEA.HI.X R29, R90.reuse, c[0x0][0x18c], RZ, 0x4, P2 ;  /* 0x000063005a1d0a11 */ /* 0x040fe400010f24ff */
[----:B------:R-:W-:-:S03]  /*1700*/  IADD3 R90, R90, 0x20, RZ ;  /* 0x000000205a5a7810 */ /* 0x000fc60007ffe0ff */
[----:B------:R0:W-:Y:S04]  /*1710*/  @P0 STG.E.128 [R28.64], R24 ;  /* 0x000000181c000986 */ /* 0x0001e8000c101d04 */
.L_x_17559:
[----:B------:R-:W-:Y:S05]  /*1720*/  BSYNC B0 ;  /* 0x0000000000007941 */ /* 0x000fea0003800000 */
.L_x_17558:
        /* <DEDUP_REMOVED lines=17> */
.L_x_17574:
[----:B0-----:R-:W-:-:S05]  /*1840*/  FADD.FTZ R71, R20, R71 ;  /* 0x0000004714477221 */ /* 0x001fca0000010000 */
.L_x_17575:
[----:B------:R-:W-:Y:S02]  /*1850*/  MOV R24, R71 ;  /* 0x0000004700187202 */ /* 0x000fe40000000f00 */
.L_x_17576:
[----:B------:R-:W-:Y:S01]  /*1860*/  FMUL.FTZ R72, R29, R89 ;  /* 0x000000591d487220 */ /* 0x000fe20000410000 */
[----:B------:R-:W-:Y:S05]  /*1870*/  @P2 BRA `(.L_x_17577) ;  /* 0x0000002000002947 */ /* 0x000fea0003800000 */
[----:B------:R-:W-:Y:S05]  /*1880*/  @P0 BRA `(.L_x_17578) ;  /* 0x0000002000000947 */ /* 0x000fea0003800000 */
[----:B------:R-:W-:Y:S05]  /*1890*/  BRA `(.L_x_17579) ;  /* 0x0000002000007947 */ /* 0x000fea0003800000 */
.L_x_17577:
[----:B------:R-:W-:-:S05]  /*18a0*/  FADD.FTZ R72, R21, R72 ;  /* 0x0000004815487221 */ /* 0x000fca0000010000 */
.L_x_17578:
[----:B------:R-:W-:Y:S02]  /*18b0*/  MOV R25, R72 ;  /* 0x0000004800197202 */ /* 0x000fe40000000f00 */
.L_x_17579:
[----:B------:R-:W-:Y:S01]  /*18c0*/  FMUL.FTZ R83, R30, R89 ;  /* 0x000000591e537220 */ /* 0x000fe20000410000 */
[----:B------:R-:W-:Y:S05]  /*18d0*/  @P2 BRA `(.L_x_17580) ;  /* 0x0000002000002947 */ /* 0x000fea0003800000 */
[----:B------:R-:W-:Y:S05]  /*18e0*/  @P0 BRA `(.L_x_17581) ;  /* 0x0000002000000947 */ /* 0x000fea0003800000 */
[----:B------:R-:W-:Y:S05]  /*18f0*/  BRA `(.L_x_17582) ;  /* 0x0000002000007947 */ /* 0x000fea0003800000 */
.L_x_17580:
[----:B------:R-:W-:-:S05]  /*1900*/  FADD.FTZ R83, R22, R83 ;  /* 0x0000005316537221 */ /* 0x000fca0000010000 */
.L_x_17581:
[----:B------:R-:W-:Y:S02]  /*1910*/  MOV R26, R83 ;  /* 0x00000053001a7202 */ /* 0x000fe40000000f00 */
.L_x_17582:
[----:B------:R-:W-:Y:S01]  /*1920*/  FMUL.FTZ R84, R31, R89 ;  /* 0x000000591f547220 */ /* 0x000fe20000410000 */
[----:B------:R-:W-:Y:S05]  /*1930*/  @P2 BRA `(.L_x_17583) ;  /* 0x0000002000002947 */ /* 0x000fea0003800000 */
[----:B------:R-:W-:Y:S05]  /*1940*/  @P0 BRA `(.L_x_17584) ;  /* 0x0000002000000947 */ /* 0x000fea0003800000 */
[----:B------:R-:W-:Y:S05]  /*1950*/  BRA `(.L_x_17585) ;  /* 0x0000002000007947 */ /* 0x000fea0003800000 */
.L_x_17583:
[----:B------:R-:W-:-:S05]  /*1960*/  FADD.FTZ R84, R23, R84 ;  /* 0x0000005417547221 */ /* 0x000fca0000010000 */
.L_x_17584:
[----:B------:R-:W-:Y:S02]  /*1970*/  MOV R27, R84 ;  /* 0x00000054001b7202 */ /* 0x000fe40000000f00 */
.L_x_17585:
[----:B------:R-:W-:-:S04]  /*1980*/  @P0 LEA R28, P2, R90, c[0x0][0x188], 0x4 ;  /* 0x000062005a1c0a11 */ /* 0x000fc800078420ff */
[C---:B------:R-:W-:Y:S02]  /*1990*/  @P0 LEA.HI.X R29, R90.reuse, c[0x0][0x18c], RZ, 0x4, P2 ;  /* 0x000063005a1d0a11 */ /* 0x040fe400010f24ff */
[----:B------:R-:W-:-:S03]  /*19a0*/  IADD3 R90, R90, 0x20, RZ ;  /* 0x000000205a5a7810 */ /* 0x000fc60007ffe0ff */
[----:B------:R0:W-:Y:S04]  /*19b0*/  @P0 STG.E.128 [R28.64], R24 ;  /* 0x000000181c000986 */ /* 0x0001e8000c101d04 */
.L_x_17573:
[----:B------:R-:W-:Y:S05]  /*19c0*/  BSYNC B0 ;  /* 0x0000000000007941 */ /* 0x000fea0003800000 */
.L_x_17572:
        /* <DEDUP_REMOVED lines=17> */
.L_x_17588:
[----:B0-----:R-:W-:-:S05]  /*1ae0*/  FADD.FTZ R73, R20, R73 ;  /* 0x0000004914497221 */ /* 0x001fca0000010000 */
.L_x_17589:
[----:B------:R-:W-:Y:S02]  /*1af0*/  MOV R24, R73 ;  /* 0x0000004900187202 */ /* 0x000fe40000000f00 */
.L_x_17590:
[----:B------:R-:W-:Y:S01]  /*1b00*/  FMUL.FTZ R74, R29, R89 ;  /* 0x000000591d4a7220 */ /* 0x000fe20000410000 */
[----:B------:R-:W-:Y:S05]  /*1b10*/  @P2 BRA `(.L_x_17591) ;  /* 0x0000002000002947 */ /* 0x000fea0003800000 */
[----:B------:R-:W-:Y:S05]  /*1b20*/  @P0 BRA `(.L_x_17592) ;  /* 0x0000002000000947 */ /* 0x000fea0003800000 */
[----:B------:R-:W-:Y:S05]  /*1b30*/  BRA `(.L_x_17593) ;  /* 0x0000002000007947 */ /* 0x000fea0003800000 */
.L_x_17591:
[----:B------:R-:W-:-:S05]  /*1b40*/  FADD.FTZ R74, R21, R74 ;  /* 0x0000004a154a7221 */ /* 0x000fca0000010000 */
.L_x_17592:
[----:B------:R-:W-:Y:S02]  /*1b50*/  MOV R25, R74 ;  /* 0x0000004a00197202 */ /* 0x000fe40000000f00 */
.L_x_17593:
[----:B------:R-:W-:Y:S01]  /*1b60*/  FMUL.FTZ R85, R30, R89 ;  /* 0x000000591e557220 */ /* 0x000fe20000410000 */
[----:B------:R-:W-:Y:S05]  /*1b70*/  @P2 BRA `(.L_x_17594) ;  /* 0x0000002000002947 */ /* 0x000fea0003800000 */
[----:B------:R-:W-:Y:S05]  /*1b80*/  @P0 BRA `(.L_x_17595) ;  /* 0x0000002000000947 */ /* 0x000fea0003800000 */
[----:B------:R-:W-:Y:S05]  /*1b90*/  BRA `(.L_x_17596) ;  /* 0x0000002000007947 */ /* 0x000fea0003800000 */
.L_x_17594:
[----:B------:R-:W-:-:S05]  /*1ba0*/  FADD.FTZ R85, R22, R85 ;  /* 0x0000005516557221 */ /* 0x000fca0000010000 */
.L_x_17595:
[----:B------:R-:W-:Y:S02]  /*1bb0*/  MOV R26, R85 ;  /* 0x00000055001a7202 */ /* 0x000fe40000000f00 */
.L_x_17596:
[----:B------:R-:W-:Y:S01]  /*1bc0*/  FMUL.FTZ R86, R31, R89 ;  /* 0x000000591f567220 */ /* 0x000fe20000410000 */
[----:B------:R-:W-:Y:S05]  /*1bd0*/  @P2 BRA `(.L_x_17597) ;  /* 0x0000002000002947 */ /* 0x000fea0003800000 */
[----:B------:R-:W-:Y:S05]  /*1be0*/  @P0 BRA `(.L_x_17598) ;  /* 0x0000002000000947 */ /* 0x000fea0003800000 */
[----:B------:R-:W-:Y:S05]  /*1bf0*/  BRA `(.L_x_17599) ;  /* 0x0000002000007947 */ /* 0x000fea0003800000 */
.L_x_17597:
[----:B------:R-:W-:-:S05]  /*1c00*/  FADD.FTZ R86, R23, R86 ;  /* 0x0000005617567221 */ /* 0x000fca0000010000 */
.L_x_17598:
[----:B------:R-:W-:Y:S02]  /*1c10*/  MOV R27, R86 ;  /* 0x00000056001b7202 */ /* 0x000fe40000000f00 */
.L_x_17599:
[----:B------:R-:W-:-:S04]  /*1c20*/  @P0 LEA R28, P2, R90, c[0x0][0x188], 0x4 ;  /* 0x000062005a1c0a11 */ /* 0x000fc800078420ff */
[----:B------:R-:W-:-:S05]  /*1c30*/  @P0 LEA.HI.X R29, R90, c[0x0][0x18c], RZ, 0x4, P2 ;  /* 0x000063005a1d0a11 */ /* 0x000fca00010f24ff */
[----:B------:R0:W-:Y:S04]  /*1c40*/  @P0 STG.E.128 [R28.64], R24 ;  /* 0x000000181c000986 */ /* 0x0001e8000c101d04 */
.L_x_17587:
[----:B------:R-:W-:Y:S05]  /*1c50*/  BSYNC B0 ;  /* 0x0000000000007941 */ /* 0x000fea0003800000 */
.L_x_17586:
[----:B0-----:R-:W-:Y:S01]  /*1c60*/  FADD.FTZ R29, RZ, R63 ;  /* 0x0000003fff1d7221 */ /* 0x001fe20000010000 */
[C---:B------:R-:W-:Y:S02]  /*1c70*/  ISETP.GT.U32.AND P2, PT, R62.reuse, 0x3f, PT ;  /* 0x0000003f3e00780c */ /* 0x040fe40003f44070 */
[----:B------:R-:W-:Y:S01]  /*1c80*/  ISETP.GT.U32.AND P3, PT, R62, 0x7f, PT ;  /* 0x0000007f3e00780c */ /* 0x000fe20003f64070 */
[----:B------:R-:W-:Y:S01]  /*1c90*/  FADD.FTZ R28, R64, R29 ;  /* 0x0000001d401c7221 */ /* 0x000fe20000010000 */
[C---:B------:R-:W-:Y:S02]  /*1ca0*/  ISETP.GT.U32.AND P4, PT, R62.reuse, 0x9f, PT ;  /* 0x0000009f3e00780c */ /* 0x040fe40003f84070 */
[----:B------:R-:W-:Y:S01]  /*1cb0*/  ISETP.GT.U32.AND P5, PT, R62, 0xbf, PT ;  /* 0x000000bf3e00780c */ /* 0x000fe20003fa4070 */
[----:B------:R-:W-:Y:S01]  /*1cc0*/  FADD.FTZ R29, R75, R28 ;  /* 0x0000001c4b1d7221 */ /* 0x000fe20000010000 */
[----:B------:R-:W-:-:S03]  /*1cd0*/  ISETP.NE.AND P6, PT, R88, RZ, PT ;  /* 0x000000ff5800720c */ /* 0x000fc60003fc5270 */
[----:B------:R-:W-:-:S05]  /*1ce0*/  FADD.FTZ R29, R76, R29 ;  /* 0x0000001d4c1d7221 */ /* 0x000fca0000010000 */
[----:B------:R-:W-:-:S05]  /*1cf0*/  FSEL R30, R29, RZ, P1 ;  /* 0x000000ff1d1e7208 */ /* 0x000fca0000800000 */
[----:B------:R-:W-:-:S04]  /*1d00*/  FADD.FTZ R29, R65, R30 ;  /* 0x0000001e411d7221 */ /* 0x000fc80000010000 */
[----:B------:R-:W-:-:S04]  /*1d10*/  FADD.FTZ R28, R66, R29 ;  /* 0x0000001d421c7221 */ /* 0x000fc80000010000 */
[----:B------:R-:W-:Y:S01]  /*1d20*/  FADD.FTZ R29, R77, R28 ;  /* 0x0000001c4d1d7221 */ /* 0x000fe20000010000 */
[----:B------:R-:W-:-:S03]  /*1d30*/  P2R R28, PR, RZ, 0x4 ;  /* 0x00000004ff1c7803 */ /* 0x000fc60000000000 */
[----:B------:R-:W-:Y:S01]  /*1d40*/  @P2 FADD.FTZ R30, R78, R29 ;  /* 0x0000001d4e1e2221 */ /* 0x000fe20000010000 */
[----:B------:R-:W-:-:S03]  /*1d50*/  ISETP.GT.U32.AND P2, PT, R62, 0x5f, PT ;  /* 0x0000005f3e00780c */ /* 0x000fc60003f44070 */
[----:B------:R-:W-:-:S04]  /*1d60*/  FADD.FTZ R29, R67, R30 ;  /* 0x0000001e431d7221 */ /* 0x000fc80000010000 */
[----:B------:R-:W-:-:S04]  /*1d70*/  FADD.FTZ R28, R68, R29 ;  /* 0x0000001d441c7221 */ /* 0x000fc80000010000 */
[----:B------:R-:W-:-:S04]  /*1d80*/  FADD.FTZ R29, R79, R28 ;  /* 0x0000001c4f1d7221 */ /* 0x000fc80000010000 */
[----:B------:R-:W-:-:S04]  /*1d90*/  @P2 FADD.FTZ R30, R80, R29 ;  /* 0x0000001d501e2221 */ /* 0x000fc80000010000 */
        /* <DEDUP_REMOVED lines=11> */
[----:B------:R-:W-:Y:S01]  /*1e50*/  @P5 FADD.FTZ R30, R86, R29 ;  /* 0x0000001d561e5221 */ /* 0x000fe20000010000 */
[----:B------:R-:W-:Y:S05]  /*1e60*/  BRA.DIV ~URZ, `(.L_x_17600) ;  /* 0x00000d427f007947 */ /* 0x000fea000b800000 */
[----:B------:R0:W1:Y:S02]  /*1e70*/  SHFL.BFLY PT, R31, R30, 0x1, 0x1f ;  /* 0x0c201f001e1f7f89 */ /* 0x00006400000e0000 */
.L_x_17616:
[----:B-1----:R-:W-:Y:S01]  /*1e80*/  FADD.FTZ R88, R30, R31 ;  /* 0x0000001f1e587221 */ /* 0x002fe20000010000 */
[----:B------:R-:W-:Y:S05]  /*1e90*/  BRA.DIV ~URZ, `(.L_x_17601) ;  /* 0x00000d827f007947 */ /* 0x000fea000b800000 */
[----:B------:R-:W1:Y:S01]  /*1ea0*/  SHFL.BFLY PT, R29, R88, 0x2, 0x1f ;  /* 0x0c401f00581d7f89 */ /* 0x000e6200000e0000 */
[----:B-----5:R-:W-:Y:S02]  /*1eb0*/  P2R R89, PR, RZ, 0x1 ;  /* 0x00000001ff597803 */ /* 0x020fe40000000000 */
[----:B------:R-:W-:Y:S01]  /*1ec0*/  ISETP.GT.U32.AND P0, PT, R62, 0x3f, PT ;  /* 0x0000003f3e00780c */ /* 0x000fe20003f04070 */
        /* <DEDUP_REMOVED lines=24> */
[----:B------:R-:W-:Y:S01]  /*2050*/  @P0 FFMA.FTZ R28, R88, R88, R29 ;  /* 0x00000058581c0223 */ /* 0x000fe2000001001d */
[----:B------:R-:W-:Y:S01]  /*2060*/  ISETP.NE.AND P0, PT, R89, RZ, PT ;  /* 0x000000ff5900720c */ /* 0x000fe20003f05270 */
[--C-:B------:R-:W-:Y:S02]  /*2070*/  FADD.FTZ R29, R67, -R30.reuse ;  /* 0x8000001e431d7221 */ /* 0x100fe40000010000 */
[----:B------:R-:W-:Y:S02]  /*2080*/  FADD.FTZ R88, R68, -R30 ;  /* 0x8000001e44587221 */ /* 0x000fe40000010000 */
[----:B------:R-:W-:-:S04]  /*2090*/  FFMA.FTZ R29, R29, R29, R28 ;  /* 0x0000001d1d1d7223 */ /* 0x000fc8000001001c */
        /* <DEDUP_REMOVED lines=38> */
.L_x_17617:
[C---:B------:R-:W-:Y:S01]  /*2300*/  FMUL.FTZ R29, R30.reuse, R30 ;  /* 0x0000001e1e1d7220 */ /* 0x040fe20000410000 */
[----:B------:R-:W-:Y:S01]  /*2310*/  MOV R28, c[0x0][0x1e0] ;  /* 0x00007800001c7a02 */ /* 0x000fe20000000f00 */
[----:B-1----:R-:W-:Y:S01]  /*2320*/  FADD.FTZ R31, R31, R88 ;  /* 0x000000581f1f7221 */ /* 0x002fe20000010000 */
[----:B------:R-:W-:Y:S01]  /*2330*/  ISETP.NE.AND P2, PT, RZ, UR6, PT ;  /* 0x00000006ff007c0c */ /* 0x000fe2000bf45270 */
[----:B------:R-:W-:Y:S01]  /*2340*/  BSSY B0, `(.L_x_17602) ;  /* 0x000001d000007945 */ /* 0x000fe20003800000 */
[----:B------:R-:W-:Y:S01]  /*2350*/  @!P6 MOV R91, 0x4 ;  /* 0x00000004005be802 */ /* 0x000fe20000000f00 */
[----:B------:R-:W-:Y:S01]  /*2360*/  FFMA.FTZ R28, R31, R28, c[0x0][0x228] ;  /* 0x00008a001f1c7623 */ /* 0x000fe2000001001c */
[----:B------:R-:W-:Y:S02]  /*2370*/  FSEL R29, R29, RZ, P2 ;  /* 0x000000ff1d1d7208 */ /* 0x000fe40001000000 */
[----:B0-----:R-:W-:Y:S01]  /*2380*/  FSEL R88, R30, RZ, !P2 ;  /* 0x000000ff1e587208 */ /* 0x001fe20005000000 */
        /* <DEDUP_REMOVED lines=11> */
[----:B------:R-:W-:Y:S01]  /*2440*/  FMUL.FTZ R30, R89, R90 ;  /* 0x0000005a591e7220 */ /* 0x000fe20000410000 */
[----:B------:R-:W-:Y:S01]  /*2450*/  HFMA2.MMA R90, -RZ, RZ, 0, 9.5367431640625e-07 ;  /* 0x00000010ff5a7435 */ /* 0x000fe200000001ff */
[--C-:B------:R-:W-:Y:S02]  /*2460*/  FADD.FTZ R28, R63, -R88.reuse ;  /* 0x800000583f1c7221 */ /* 0x100fe40000010000 */
[----:B------:R-:W-:-:S02]  /*2470*/  FADD.FTZ R92, R76, -R88 ;  /* 0x800000584c5c7221 */ /* 0x000fc40000010000 */
[C---:B------:R-:W-:Y:S02]  /*2480*/  FMUL.FTZ R28, R89.reuse, R28 ;  /* 0x0000001c591c7220 */ /* 0x040fe40000410000 */
[----:B------:R-:W-:Y:S02]  /*2490*/  FMUL.FTZ R31, R89, R92 ;  /* 0x0000005c591f7220 */ /* 0x000fe40000410000 */
[----:B------:R-:W-:Y:S02]  /*24a0*/  FFMA.FTZ R28, R61, R28, R58 ;  /* 0x0000001c3d1c7223 */ /* 0x000fe4000001003a */
[----:B------:R-:W-:Y:S02]  /*24b0*/  FFMA.FTZ R29, R59, R29, R56 ;  /* 0x0000001d3b1d7223 */ /* 0x000fe40000010038 */
[----:B------:R-:W-:Y:S02]  /*24c0*/  FFMA.FTZ R30, R57, R30, R54 ;  /* 0x0000001e391e7223 */ /* 0x000fe40000010036 */
[----:B------:R-:W-:-:S02]  /*24d0*/  FFMA.FTZ R31, R55, R31, R52 ;  /* 0x0000001f371f7223 */ /* 0x000fc40000010034 */
[C---:B------:R-:W-:Y:S01]  /*24e0*/  IMAD.WIDE.U32 R90, R87.reuse, R90, c[0x0][0x208] ;  /* 0x00008200575a7625 */ /* 0x040fe200078e005a */
[----:B------:R-:W-:-:S04]  /*24f0*/  IADD3 R87, R87, 0x20, RZ ;  /* 0x0000002057577810 */ /* 0x000fc80007ffe0ff */
[----:B------:R0:W-:Y:S03]  /*2500*/  STG.E.128 [R90.64], R28 ;  /* 0x0000001c5a007986 */ /* 0x0001e6000c101d04 */
.L_x_17603:
[----:B------:R-:W-:Y:S05]  /*2510*/  BSYNC B0 ;  /* 0x0000000000007941 */ /* 0x000fea0003800000 */
.L_x_17602:
[----:B------:R-:W-:Y:S01]  /*2520*/  ISETP.GE.U32.AND P2, PT, R62, 0x40, PT ;  /* 0x000000403e00780c */ /* 0x000fe20003f46070 */
[----:B------:R-:W-:-:S12]  /*2530*/  BSSY B0, `(.L_x_17604) ;  /* 0x0000012000007945 */ /* 0x000fd80003800000 */
[----:B------:R-:W-:Y:S05]  /*2540*/  @!P2 BRA `(.L_x_17605) ;  /* 0x000001000000a947 */ /* 0x000fea0003800000 */
[--C-:B0-----:R-:W-:Y:S02]  /*2550*/  FADD.FTZ R30, R66, -R88.reuse ;  /* 0x80000058421e7221 */ /* 0x101fe40000010000 */
[--C-:B------:R-:W-:Y:S02]  /*2560*/  FADD.FTZ R90, R77, -R88.reuse ;  /* 0x800000584d5a7221 */ /* 0x100fe40000010000 */
[--C-:B------:R-:W-:Y:S02]  /*2570*/  FADD.FTZ R28, R65, -R88.reuse ;  /* 0x80000058411c7221 */ /* 0x100fe40000010000 */
[----:B------:R-:W-:Y:S02]  /*2580*/  FADD.FTZ R92, R78, -R88 ;  /* 0x800000584e5c7221 */ /* 0x000fe40000010000 */
[C---:B------:R-:W-:Y:S02]  /*2590*/  FMUL.FTZ R29, R89.reuse, R30 ;  /* 0x0000001e591d7220 */ /* 0x040fe40000410000 */
[C---:B------:R-:W-:Y:S01]  /*25a0*/  FMUL.FTZ R30, R89.reuse, R90 ;  /* 0x0000005a591e7220 */ /* 0x040fe20000410000 */
[----:B------:R-:W-:Y:S01]  /*25b0*/  MOV R90, 0x10 ;  /* 0x00000010005a7802 */ /* 0x000fe20000000f00 */
[----:B------:R-:W-:-:S02]  /*25c0*/  FMUL.FTZ R28, R89, R28 ;  /* 0x0000001c591c7220 */ /* 0x000fc40000410000 */
[----:B------:R-:W-:Y:S02]  /*25d0*/  FMUL.FTZ R31, R89, R92 ;  /* 0x0000005c591f7220 */ /* 0x000fe40000410000 */
[----:B------:R-:W-:Y:S02]  /*25e0*/  FFMA.FTZ R28, R53, R28, R50 ;  /* 0x0000001c351c7223 */ /* 0x000fe40000010032 */
[----:B------:R-:W-:Y:S02]  /*25f0*/  FFMA.FTZ R29, R51, R29, R40 ;  /* 0x0000001d331d7223 */ /* 0x000fe40000010028 */
[----:B------:R-:W-:Y:S02]  /*2600*/  FFMA.FTZ R30, R10, R30, R9 ;  /* 0x0000001e0a1e7223 */ /* 0x000fe40000010009 */
[----:B------:R-:W-:Y:S02]  /*2610*/  FFMA.FTZ R31, R11, R31, R42 ;  /* 0x0000001f0b1f7223 */ /* 0x000fe4000001002a */
[C---:B------:R-:W-:Y:S01]  /*2620*/  IMAD.WIDE.U32 R90, R87.reuse, R90, c[0x0][0x208] ;  /* 0x00008200575a7625 */ /* 0x040fe200078e005a */
[----:B------:R-:W-:-:S04]  /*2630*/  IADD3 R87, R87, 0x20, RZ ;  /* 0x0000002057577810 */ /* 0x000fc80007ffe0ff */
[----:B------:R0:W-:Y:S03]  /*2640*/  STG.E.128 [R90.64], R28 ;  /* 0x0000001c5a007986 */ /* 0x0001e6000c101d04 */
.L_x_17605:
[----:B------:R-:W-:Y:S05]  /*2650*/  BSYNC B0 ;  /* 0x0000000000007941 */ /* 0x000fea0003800000 */
.L_x_17604:
[----:B------:R-:W-:Y:S01]  /*2660*/  ISETP.GE.U32.AND P2, PT, R62, 0x60, PT ;  /* 0x000000603e00780c */ /* 0x000fe20003f46070 */
[----:B------:R-:W-:-:S12]  /*2670*/  BSSY B0, `(.L_x_17606) ;  /* 0x0000012000007945 */ /* 0x000fd80003800000 */
        /* <DEDUP_REMOVED lines=17> */
.L_x_17607:
[----:B------:R-:W-:Y:S05]  /*2790*/  BSYNC B0 ;  /* 0x0000000000007941 */ /* 0x000fea0003800000 */
.L_x_17606:
        /* <DEDUP_REMOVED lines=19> */
.L_x_17609:
[----:B------:R-:W-:Y:S05]  /*28d0*/  BSYNC B0 ;  /* 0x0000000000007941 */ /* 0x000fea0003800000 */
.L_x_17608:
        /* <DEDUP_REMOVED lines=19> */
.L_x_17611:
[----:B------:R-:W-:Y:S05]  /*2a10*/  BSYNC B0 ;  /* 0x0000000000007941 */ /* 0x000fea0003800000 */
.L_x_17610:
        /* <DEDUP_REMOVED lines=12> */
[----:B------:R-:W-:-:S04]  /*2ae0*/  IMAD.WIDE.U32 R88, R87, R88, c[0x0][0x208] ;  /* 0x0000820057587625 */ /* 0x000fc800078e0058 */
[----:B------:R-:W-:Y:S02]  /*2af0*/  FFMA.FTZ R28, R37, R28, R2 ;  /* 0x0000001c251c7223 */ /* 0x000fe40000010002 */
[----:B------:R-:W-:Y:S02]  /*2b00*/  FFMA.FTZ R29, R36, R29, R47 ;  /* 0x0000001d241d7223 */ /* 0x000fe4000001002f */
[----:B------:R-:W-:Y:S02]  /*2b10*/  FFMA.FTZ R31, R38, R31, R49 ;  /* 0x0000001f261f7223 */ /* 0x000fe40000010031 */
[----:B------:R-:W-:-:S05]  /*2b20*/  FFMA.FTZ R30, R39, R30, R0 ;  /* 0x0000001e271e7223 */ /* 0x000fca0000010000 */
[----:B------:R0:W-:Y:S02]  /*2b30*/  STG.E.128 [R88.64], R28 ;  /* 0x0000001c58007986 */ /* 0x0001e4000c101d04 */
.L_x_17613:
[----:B------:R-:W-:Y:S05]  /*2b40*/  BSYNC B0 ;  /* 0x0000000000007941 */ /* 0x000fea0003800000 */
.L_x_17612:
[----:B0-----:R-:W-:-:S10]  /*2b50*/  HFMA2.MMA R29, -RZ, RZ, 0, 2.384185791015625e-07 ;  /* 0x00000004ff1d7435 */ /* 0x001fd400000001ff */
[----:B------:R-:W-:-:S05]  /*2b60*/  IMAD R60, R29, c[0x0][0x160], R60 ;  /* 0x000058001d3c7a24 */ /* 0x000fca00078e023c */
[----:B------:R-:W-:-:S13]  /*2b70*/  ISETP.GE.AND P2, PT, R60, c[0x0][0x164], PT ;  /* 0x000059003c007a0c */ /* 0x000fda0003f46270 */
[----:B------:R-:W-:Y:S01]  /*2b80*/  @P2 CALL.REL.NOINC `(.L_x_17614) ;  /* 0x0000001000002944 */ /* 0x000fe20003c00000 */
[----:B------:R-:W-:Y:S05]  /*2b90*/  BRA `(.L_x_17615) ;  /* 0xffffe05000007947 */ /* 0x000fea000383ffff */
.L_x_17614:
[----:B------:R-:W-:Y:S05]  /*2ba0*/  EXIT ;  /* 0x000000000000794d */ /* 0x000fea0003800000 */
.L_x_17600:
[----:B-----5:R-:W-:Y:S01]  /*2bb0*/  HFMA2.MMA R89, -RZ, RZ, 0, 5.9604644775390625e-08 ;  /* 0x00000001ff597435 */ /* 0x020fe200000001ff */
[----:B------:R-:W-:Y:S02]  /*2bc0*/  MOV R88, R30 ;  /* 0x0000001e00587202 */ /* 0x000fe40000000f00 */
[----:B------:R-:W-:Y:S02]  /*2bd0*/  MOV R90, 0x1f ;  /* 0x0000001f005a7802 */ /* 0x000fe40000000f00 */
[----:B------:R-:W-:Y:S02]  /*2be0*/  MOV R31, 0xffffffff ;  /* 0xffffffff001f7802 */ /* 0x000fe40000000f00 */
[----:B------:R-:W-:Y:S02]  /*2bf0*/  MOV R28, 0x2c10 ;  /* 0x00002c10001c7802 */ /* 0x000fe40000000f00 */
[----:B------:R-:W-:Y:S05]  /*2c00*/  CALL.REL.NOINC `($__internal_128_$__cuda_sm70_shflsync_bfly_p) ;  /* 0x000006d000007944 */ /* 0x000fea0003c00000 */
[----:B01----:R-:W-:Y:S05]  /*2c10*/  BRA `(.L_x_17616) ;  /* 0xfffff26000007947 */ /* 0x003fea000383ffff */
.L_x_17601:
[----:B-----5:R-:W-:Y:S01]  /*2c20*/  HFMA2.MMA R89, -RZ, RZ, 0, 1.1920928955078125e-07 ;  /* 0x00000002ff597435 */ /* 0x020fe200000001ff */
[----:B------:R-:W-:Y:S02]  /*2c30*/  MOV R90, 0x1f ;  /* 0x0000001f005a7802 */ /* 0x000fe40000000f00 */
[----:B------:R-:W-:-:S02]  /*2c40*/  MOV R31, 0xffffffff ;  /* 0xffffffff001f7802 */ /* 0x000fc40000000f00 */
[----:B------:R-:W-:Y:S02]  /*2c50*/  MOV R28, 0x2c70 ;  /* 0x00002c70001c7802 */ /* 0x000fe40000000f00 */
[----:B0-----:R-:W-:Y:S05]  /*2c60*/  CALL.REL.NOINC `($__internal_128_$__cuda_sm70_shflsync_bfly_p) ;  /* 0x0000067000007944 */ /* 0x001fea0003c00000 */
[----:B0-----:R-:W-:Y:S01]  /*2c70*/  HFMA2.MMA R89, -RZ, RZ, 0, 2.384185791015625e-07 ;  /* 0x00000004ff597435 */ /* 0x001fe200000001ff */
[----:B-1----:R-:W-:Y:S01]  /*2c80*/  FADD.FTZ R88, R88, R31 ;  /* 0x0000001f58587221 */ /* 0x002fe20000010000 */
[----:B------:R-:W-:Y:S02]  /*2c90*/  MOV R90, 0x1f ;  /* 0x0000001f005a7802 */ /* 0x000fe40000000f00 */
[----:B------:R-:W-:Y:S02]  /*2ca0*/  MOV R31, 0xffffffff ;  /* 0xffffffff001f7802 */ /* 0x000fe40000000f00 */
[----:B------:R-:W-:Y:S02]  /*2cb0*/  MOV R28, 0x2cd0 ;  /* 0x00002cd0001c7802 */ /* 0x000fe40000000f00 */
[----:B------:R-:W-:Y:S05]  /*2cc0*/  CALL.REL.NOINC `($__internal_128_$__cuda_sm70_shflsync_bfly_p) ;  /* 0x0000061000007944 */ /* 0x000fea0003c00000 */
[----:B0-----:R-:W-:Y:S01]  /*2cd0*/  HFMA2.MMA R89, -RZ, RZ, 0, 4.76837158203125e-07 ;  /* 0x00000008ff597435 */ /* 0x001fe200000001ff */
[----:B-1----:R-:W-:Y:S01]  /*2ce0*/  FADD.FTZ R88, R88, R31 ;  /* 0x0000001f58587221 */ /* 0x002fe20000010000 */
[----:B------:R-:W-:Y:S02]  /*2cf0*/  MOV R90, 0x1f ;  /* 0x0000001f005a7802 */ /* 0x000fe40000000f00 */
[----:B------:R-:W-:-:S02]  /*2d00*/  MOV R31, 0xffffffff ;  /* 0xffffffff001f7802 */ /* 0x000fc40000000f00 */
[----:B------:R-:W-:Y:S02]  /*2d10*/  MOV R28, 0x2d30 ;  /* 0x00002d30001c7802 */ /* 0x000fe40000000f00 */
[----:B------:R-:W-:Y:S05]  /*2d20*/  CALL.REL.NOINC `($__internal_128_$__cuda_sm70_shflsync_bfly_p) ;  /* 0x000005b000007944 */ /* 0x000fea0003c00000 */
[----:B-1----:R-:W-:Y:S01]  /*2d30*/  FADD.FTZ R30, R88, R31 ;  /* 0x0000001f581e7221 */ /* 0x002fe20000010000 */
[----:B0-----:R-:W-:Y:S01]  /*2d40*/  HFMA2.MMA R89, -RZ, RZ, 0, 9.5367431640625e-07 ;  /* 0x00000010ff597435 */ /* 0x001fe200000001ff */
[----:B------:R-:W-:Y:S02]  /*2d50*/  MOV R90, 0x1f ;  /* 0x0000001f005a7802 */ /* 0x000fe40000000f00 */
[----:B------:R-:W-:Y:S02]  /*2d60*/  MOV R31, 0xffffffff ;  /* 0xffffffff001f7802 */ /* 0x000fe40000000f00 */
[----:B------:R-:W-:Y:S02]  /*2d70*/  MOV R88, R30 ;  /* 0x0000001e00587202 */ /* 0x000fe40000000f00 */
[----:B------:R-:W-:Y:S02]  /*2d80*/  MOV R28, 0x2da0 ;  /* 0x00002da0001c7802 */ /* 0x000fe40000000f00 */
[----:B------:R-:W-:Y:S05]  /*2d90*/  CALL.REL.NOINC `($__internal_128_$__cuda_sm70_shflsync_bfly_p) ;  /* 0x0000054000007944 */ /* 0x000fea0003c00000 */
[----:B-1----:R-:W-:Y:S01]  /*2da0*/  FADD.FTZ R30, R30, R31 ;  /* 0x0000001f1e1e7221 */ /* 0x002fe20000010000 */
[----:B0-----:R-:W-:Y:S02]  /*2db0*/  P2R R89, PR, RZ, 0x1 ;  /* 0x00000001ff597803 */ /* 0x001fe40000000000 */
[----:B------:R-:W-:Y:S01]  /*2dc0*/  ISETP.GT.U32.AND P0, PT, R62, 0x3f, PT ;  /* 0x0000003f3e00780c */ /* 0x000fe20003f04070 */
[----:B------:R-:W-:Y:S01]  /*2dd0*/  FMUL.FTZ R30, R30, c[0x0][0x1e0] ;  /* 0x000078001e1e7a20 */ /* 0x000fe20000410000 */
[----:B------:R-:W-:-:S02]  /*2de0*/  MOV R90, 0x1f ;  /* 0x0000001f005a7802 */ /* 0x000fc40000000f00 */
[----:B------:R-:W-:Y:S01]  /*2df0*/  MOV R31, 0xffffffff ;  /* 0xffffffff001f7802 */ /* 0x000fe20000000f00 */
        /* <DEDUP_REMOVED lines=16> */
[----:B------:R-:W-:Y:S01]  /*2f00*/  @P0 FFMA.FTZ R88, R28, R28, R29 ;  /* 0x0000001c1c580223 */ /* 0x000fe2000001001d */
[----:B------:R-:W-:Y:S01]  /*2f10*/  ISETP.NE.AND P0, PT, R89, RZ, PT ;  /* 0x000000ff5900720c */ /* 0x000fe20003f05270 */
[--C-:B------:R-:W-:Y:S01]  /*2f20*/  FADD.FTZ R29, R67, -R30.reuse ;  /* 0x8000001e431d7221 */ /* 0x100fe20000010000 */
[----:B------:R-:W-:Y:S01]  /*2f30*/  HFMA2.MMA R89, -RZ, RZ, 0, 5.9604644775390625e-08 ;  /* 0x00000001ff597435 */ /* 0x000fe200000001ff */
        /* <DEDUP_REMOVED lines=30> */
[----:B------:R-:W-:Y:S01]  /*3120*/  @P5 FFMA.FTZ R88, R28, R28, R29 ;  /* 0x0000001c1c585223 */ /* 0x000fe2000001001d */
[----:B------:R-:W-:Y:S02]  /*3130*/  MOV R28, 0x3150 ;  /* 0x00003150001c7802 */ /* 0x000fe40000000f00 */
[----:B------:R-:W-:Y:S05]  /*3140*/  CALL.REL.NOINC `($__internal_128_$__cuda_sm70_shflsync_bfly_p) ;  /* 0x0000019000007944 */ /* 0x000fea0003c00000 */
[----:B0-----:R-:W-:Y:S01]  /*3150*/  HFMA2.MMA R89, -RZ, RZ, 0, 1.1920928955078125e-07 ;  /* 0x00000002ff597435 */ /* 0x001fe200000001ff */
[----:B-1----:R-:W-:Y:S01]  /*3160*/  FADD.FTZ R88, R88, R31 ;  /* 0x0000001f58587221 */ /* 0x002fe20000010000 */
[----:B------:R-:W-:Y:S02]  /*3170*/  MOV R90, 0x1f ;  /* 0x0000001f005a7802 */ /* 0x000fe40000000f00 */
[----:B------:R-:W-:Y:S02]  /*3180*/  MOV R31, 0xffffffff ;  /* 0xffffffff001f7802 */ /* 0x000fe40000000f00 */
[----:B------:R-:W-:Y:S02]  /*3190*/  MOV R28, 0x31b0 ;  /* 0x000031b0001c7802 */ /* 0x000fe40000000f00 */
[----:B------:R-:W-:Y:S05]  /*31a0*/  CALL.REL.NOINC `($__internal_128_$__cuda_sm70_shflsync_bfly_p) ;  /* 0x0000013000007944 */ /* 0x000fea0003c00000 */
[----:B0-----:R-:W-:Y:S01]  /*31b0*/  HFMA2.MMA R89, -RZ, RZ, 0, 2.384185791015625e-07 ;  /* 0x00000004ff597435 */ /* 0x001fe200000001ff */
[----:B-1----:R-:W-:Y:S01]  /*31c0*/  FADD.FTZ R88, R88, R31 ;  /* 0x0000001f58587221 */ /* 0x002fe20000010000 */
[----:B------:R-:W-:Y:S02]  /*31d0*/  MOV R90, 0x1f ;  /* 0x0000001f005a7802 */ /* 0x000fe40000000f00 */
[----:B------:R-:W-:-:S02]  /*31e0*/  MOV R31, 0xffffffff ;  /* 0xffffffff001f7802 */ /* 0x000fc40000000f00 */
[----:B------:R-:W-:Y:S02]  /*31f0*/  MOV R28, 0x3210 ;  /* 0x00003210001c7802 */ /* 0x000fe40000000f00 */
[----:B------:R-:W-:Y:S05]  /*3200*/  CALL.REL.NOINC `($__internal_128_$__cuda_sm70_shflsync_bfly_p) ;  /* 0x000000d000007944 */ /* 0x000fea0003c00000 */
[----:B0-----:R-:W-:Y:S01]  /*3210*/  HFMA2.MMA R89, -RZ, RZ, 0, 4.76837158203125e-07 ;  /* 0x00000008ff597435 */ /* 0x001fe200000001ff */
[----:B-1----:R-:W-:Y:S01]  /*3220*/  FADD.FTZ R88, R88, R31 ;  /* 0x0000001f58587221 */ /* 0x002fe20000010000 */
[----:B------:R-:W-:Y:S02]  /*3230*/  MOV R90, 0x1f ;  /* 0x0000001f005a7802 */ /* 0x000fe40000000f00 */
[----:B------:R-:W-:Y:S02]  /*3240*/  MOV R31, 0xffffffff ;  /* 0xffffffff001f7802 */ /* 0x000fe40000000f00 */
[----:B------:R-:W-:Y:S02]  /*3250*/  MOV R28, 0x3270 ;  /* 0x00003270001c7802 */ /* 0x000fe40000000f00 */
[----:B------:R-:W-:Y:S05]  /*3260*/  CALL.REL.NOINC `($__internal_128_$__cuda_sm70_shflsync_bfly_p) ;  /* 0x0000007000007944 */ /* 0x000fea0003c00000 */
[----:B0-----:R-:W-:Y:S01]  /*3270*/  HFMA2.MMA R89, -RZ, RZ, 0, 9.5367431640625e-07 ;  /* 0x00000010ff597435 */ /* 0x001fe200000001ff */
[----:B-1----:R-:W-:Y:S01]  /*3280*/  FADD.FTZ R88, R88, R31 ;  /* 0x0000001f58587221 */ /* 0x002fe20000010000 */
[----:B------:R-:W-:Y:S02]  /*3290*/  MOV R90, 0x1f ;  /* 0x0000001f005a7802 */ /* 0x000fe40000000f00 */
[----:B------:R-:W-:-:S02]  /*32a0*/  MOV R31, 0xffffffff ;  /* 0xffffffff001f7802 */ /* 0x000fc40000000f00 */
[----:B------:R-:W-:Y:S02]  /*32b0*/  MOV R28, 0x32d0 ;  /* 0x000032d0001c7802 */ /* 0x000fe40000000f00 */
[----:B------:R-:W-:Y:S05]  /*32c0*/  CALL.REL.NOINC `($__internal_128_$__cuda_sm70_shflsync_bfly_p) ;  /* 0x0000001000007944 */ /* 0x000fea0003c00000 */
[----:B01----:R-:W-:Y:S05]  /*32d0*/  BRA `(.L_x_17617) ;  /* 0xfffff02000007947 */ /* 0x003fea000383ffff */
        .weak           $__internal_128_$__cuda_sm70_shflsync_bfly_p
        .type           $__internal_128_$__cuda_sm70_shflsync_bfly_p,@function
        .size           $__internal_128_$__cuda_sm70_shflsync_bfly_p,(.L_x_22296 - $__internal_128_$__cuda_sm70_shflsync_bfly_p)
$__internal_128_$__cuda_sm70_shflsync_bfly_p:
[----:B------:R-:W-:Y:S01]  /*32e0*/  HFMA2.MMA R29, -RZ, RZ, 0, 0 ;  /* 0x00000000ff1d7435 */ /* 0x000fe200000001ff */
[----:B------:R-:W-:Y:S04]  /*32f0*/  WARPSYNC R31 ;  /* 0x0000001f00007348 */ /* 0x000fe80003800000 */
[----:B------:R0:W1:Y:S01]  /*3300*/  SHFL.BFLY PT, R31, R88, R89, R90 ;  /* 0x0c000059581f7389 */ /* 0x00006200000e005a */
[----:B------:R-:W-:Y:S05]  /*3310*/  RET.REL.NODEC R28 `(_ZN10layer_norm13ln_fwd_kernelINS_13Kernel_traitsI6__halfffffjLj768ELj1ELj4ELj1ELj16ENS_18Kernel_traits_baseILj768ES2_ffffjLj128EEEEELb0ELb0ELb0ELb0EEEvNS_9FwdParamsE) ;  /* 0xffffcce01c007950 */ /* 0x000fea0003c3ffff */
.L_x_17618:
        /* <DEDUP_REMOVED lines=14> */
.L_x_22296:


//--------------------- .text._ZN10layer_norm13ln_fwd_kernelINS_13Kernel_traitsI6__halfffffjLj768ELj1ELj4ELj1ELj16ENS_18Kernel_traits_baseILj768ES2_ffffjLj128EEEEELb0ELb0ELb0ELb1EEEvNS_9FwdParamsE --------------------------
	.section	.text._ZN10layer_norm13ln_fwd_kernelINS_13Kernel_traitsI6__halfffffjLj768ELj1ELj4ELj1ELj16ENS_18Kernel_traits_baseILj768ES2_ffffjLj128EEEEELb0ELb0ELb0ELb1EEEvNS_9FwdParamsE,"ax",@progbits
	.sectioninfo	@"SHI_REGISTERS=102"
	.align	128
        .global         _ZN10layer_norm13ln_fwd_kernelINS_13Kernel_traitsI6__halfffffjLj768ELj1ELj4ELj1ELj16ENS_18Kernel_traits_baseILj768ES2_ffffjLj128EEEEELb0ELb0ELb0ELb1EEEvNS_9FwdParamsE
        .type           _ZN10layer_norm13ln_fwd_kernelINS_13Kernel_traitsI6__halfffffjLj768ELj1ELj4ELj1ELj16ENS_18Kernel_traits_baseILj768ES2_ffffjLj128EEEEELb0ELb0ELb0ELb1EEEvNS_9FwdParamsE,@function
        .size           _ZN10layer_norm13ln_fwd_kernelINS_13Kernel_traitsI6__halfffffjLj768ELj1ELj4ELj1ELj16ENS_18Kernel_traits_baseILj768ES2_ffffjLj128EEEEELb0ELb0ELb0ELb1EEEvNS_9FwdParamsE,(.L_x_22297 - _ZN10layer_norm13ln_fwd_kernelINS_13Kernel_traitsI6__halfffffjLj768ELj1ELj4ELj1ELj16ENS_18Kernel_traits_baseILj768ES2_ffffjLj128EEEEELb0ELb0ELb0ELb1EEEvNS_9FwdParamsE)
        .other          _ZN10layer_norm13ln_fwd_kernelINS_13Kernel_traitsI6__halfffffjLj768ELj1ELj4ELj1ELj16ENS_18Kernel_traits_baseILj768ES2_ffffjLj128EEEEELb0ELb0ELb0ELb1EEEvNS_9FwdParamsE,@"STO_CUDA_ENTRY STV_DEFAULT"
_ZN10layer_norm13ln_fwd_kernelINS_13Kernel_traitsI6__halfffffjLj768ELj1ELj4ELj1ELj16ENS_18Kernel_traits_baseILj768ES2_ffffjLj128EEEEELb0ELb0ELb0ELb1EEEvNS_9FwdParamsE:
.text._ZN10layer_norm13ln_fwd_kernelINS_13Kernel_traitsI6__halfffffjLj768ELj1ELj4ELj1ELj16ENS_18Kernel_traits_baseILj768ES2_ffffjLj128EEEEELb0ELb0ELb0ELb1EEEvNS_9FwdParamsE:
        /* <DEDUP_REMOVED lines=10> */
[----:B------:R0:W5:Y:S04]  /*00a0*/  @P1 LDG.E.64 R10, [R4.64] ;  /* 0x00000004040a1981 */ /* 0x000168000c1e1b00 */
[----:B------:R0:W5:Y:S04]  /*00b0*/  @P1 LDG.E.64 R8, [R4.64+0x100] ;  /* 0x0001000404081981 */ /* 0x000168000c1e1b00 */
[----:B------:R0:W5:Y:S01]  /*00c0*/  @P1 LDG.E.64 R6, [R4.64+0x200] ;  /* 0x0002000404061981 */ /* 0x000162000c1e1b00 */
[----:B------:R-:W-:-:S03]  /*00d0*/  SHF.R.U32.HI R0, RZ, 0x5, R2 ;  /* 0x00000005ff007819 */ /* 0x000fc60000011602 */
[----:B------:R0:W5:Y:S01]  /*00e0*/  @P1 LDG.E.64 R30, [R4.64+0x300] ;  /* 0x00030004041e1981 */ /* 0x000162000c1e1b00 */
[----:B-1----:R-:W-:Y:S02]  /*00f0*/  LEA R72, R3, R0, 0x2 ;  /* 0x0000000003487211 */ /* 0x002fe400078e10ff */
[----:B------:R-:W-:Y:S01]  /*0100*/  IADD3 R2, P2, R12, c[0x0][0x1b0], RZ ;  /* 0x00006c000c027a10 */ /* 0x000fe20007f5e0ff */
[----:B------:R0:W5:Y:S01]  /*0110*/  @P1 LDG.E.64 R28, [R4.64+0x400] ;  /* 0x00040004041c1981 */ /* 0x000162000c1e1b00 */
[----:B------:R-:W-:Y:S02]  /*0120*/  ISETP.GE.AND P0, PT, R72, c[0x0][0x164], PT ;  /* 0x0000590048007a0c */ /* 0x000fe40003f06270 */
[----:B------:R-:W-:Y:S01]  /*0130*/  IADD3.X R3, RZ, c[0x0][0x1b4], RZ, P2, !PT ;  /* 0x00006d00ff037a10 */ /* 0x000fe200017fe4ff */
[----:B------:R0:W5:Y:S10]  /*0140*/  @P1 LDG.E.64 R26, [R4.64+0x500] ;  /* 0x00050004041a1981 */ /* 0x000174000c1e1b00 */
[----:B------:R-:W-:Y:S05]  /*0150*/  @P0 EXIT ;  /* 0x000000000000094d */ /* 0x000fea0003800000 */
[----:B0-----:R0:W2:Y:S04]  /*0160*/  LDG.E.64 R32, [R2.64] ;  /* 0x0000000402207981 */ /* 0x0010a8000c1e1b00 */
[----:B------:R0:W3:Y:S04]  /*0170*/  LDG.E.64 R22, [R2.64+0x100] ;  /* 0x0001000402167981 */ /* 0x0000e8000c1e1b00 */
[----:B------:R0:W4:Y:S04]  /*0180*/  LDG.E.64 R20, [R2.64+0x200] ;  /* 0x0002000402147981 */ /* 0x000128000c1e1b00 */
[----:B------:R0:W4:Y:S04]  /*0190*/  LDG.E.64 R14, [R2.64+0x300] ;  /* 0x00030004020e7981 */ /* 0x000128000c1e1b00 */
[----:B------:R0:W4:Y:S04]  /*01a0*/  LDG.E.64 R16, [R2.64+0x400] ;  /* 0x0004000402107981 */ /* 0x000128000c1e1b00 */
[----:B------:R0:W4:Y:S01]  /*01b0*/  LDG.E.64 R18, [R2.64+0x500] ;  /* 0x0005000402127981 */ /* 0x000122000c1e1b00 */
[----:B-----5:R-:W-:Y:S01]  /*01c0*/  @!P1 CS2R R10, SRZ ;  /* 0x00000000000a9805 */ /* 0x020fe2000001ff00 */
[----:B------:R-:W-:Y:S01]  /*01d0*/  @!P1 CS2R R8, SRZ ;  /* 0x0000000000089805 */ /* 0x000fe2000001ff00 */
[----:B------:R-:W-:Y:S01]  /*01e0*/  @!P1 CS2R R6, SRZ ;  /* 0x0000000000069805 */ /* 0x000fe2000001ff00 */
[----:B------:R-:W-:Y:S01]  /*01f0*/  @!P1 CS2R R30, SRZ ;  /* 0x00000000001e9805 */ /* 0x000fe2000001ff00 */
[----:B------:R-:W-:Y:S01]  /*0200*/  @!P1 CS2R R28, SRZ ;  /* 0x00000000001c9805 */ /* 0x000fe2000001ff00 */
[----:B------:R-:W-:Y:S01]  /*0210*/  @!P1 CS2R R26, SRZ ;  /* 0x00000000001a9805 */ /* 0x000fe2000001ff00 */
[----:B------:R-:W-:Y:S01]  /*0220*/  MOV R0, c[0x0][0x180] ;  /* 0x0000600000007a02 */ /* 0x000fe20000000f00 */
[----:B------:R-:W-:Y:S01]  /*0230*/  HADD2.F32 R12, -RZ, R10.H0_H0 ;  /* 0x2000000aff0c7230 */ /* 0x000fe20000004100 */
[--C-:B------:R-:W-:Y:S01]  /*0240*/  SHF.R.U64 R24, R10, 0x10, R11.reuse ;  /* 0x000000100a187819 */ /* 0x100fe2000000120b */
[----:B------:R-:W-:Y:S01]  /*0250*/  HADD2.F32 R10, -RZ, R8.H0_H0 ;  /* 0x20000008ff0a7230 */ /* 0x000fe20000004100 */
[----:B------:R-:W-:Y:S01]  /*0260*/  LOP3.LUT P0, RZ, R0, c[0x0][0x1c0], RZ, 0xfc, !PT ;  /* 0x0000700000ff7a12 */ /* 0x000fe2000780fcff */
[----:B------:R-:W-:Y:S01]  /*0270*/  HADD2.F32 R5, -RZ, R31.H0_H0 ;  /* 0x2000001fff057230 */ /* 0x000fe20000004100 */
[----:B------:R-:W-:Y:S01]  /*0280*/  MOV R0, c[0x0][0x184] ;  /* 0x0000610000007a02 */ /* 0x000fe20000000f00 */
        /* <DEDUP_REMOVED lines=12> */
[----:B0-----:R-:W-:Y:S01]  /*0350*/  HADD2.F32 R3, -RZ, R29.H0_H0 ;  /* 0x2000001dff037230 */ /* 0x001fe20000004100 */
        /* <DEDUP_REMOVED lines=10> */
[----:B------:R-:W-:Y:S01]  /*0400*/  LOP3.LUT P0, RZ, R0, c[0x0][0x1c4], RZ, 0xfc, P0 ;  /* 0x0000710000ff7a12 */ /* 0x000fe2000000fcff */
[----:B------:R-:W-:Y:S01]  /*0410*/  HADD2.F32 R0, -RZ, R27.H0_H0 ;  /* 0x2000001bff007230 */ /* 0x000fe20000004100 */
[----:B------:R-:W-:Y:S01]  /*0420*/  ULDC.U8 UR6, c[0x0][0x1f0] ;  /* 0x00007c0000067ab9 */ /* 0x000fe20000000000 */
[----:B------:R-:W-:-:S02]  /*0430*/  HADD2.F32 R48, -RZ, R48.H0_H0 ;  /* 0x20000030ff307230 */ /* 0x000fc40000004100 */
[----:B------:R-:W-:Y:S02]  /*0440*/  HADD2.F32 R49, -RZ, R49.H0_H0 ;  /* 0x20000031ff317230 */ /* 0x000fe40000004100 */
[----:B------:R-:W-:Y:S02]  /*0450*/  HADD2.F32 R50, -RZ, R50.H0_H0 ;  /* 0x20000032ff327230 */ /* 0x000fe40000004100 */
[----:B------:R-:W-:Y:S02]  /*0460*/  HADD2.F32 R51, -RZ, R51.H0_H0 ;  /* 0x20000033ff337230 */ /* 0x000fe40000004100 */
[----:B------:R-:W-:Y:S02]  /*0470*/  HADD2.F32 R52, -RZ, R52.H0_H0 ;  /* 0x20000034ff347230 */ /* 0x000fe40000004100 */
[----:B------:R-:W-:Y:S02]  /*0480*/  HADD2.F32 R53, -RZ, R53.H0_H0 ;  /* 0x20000035ff357230 */ /* 0x000fe40000004100 */
[----:B------:R-:W-:Y:S01]  /*0490*/  HADD2.F32 R54, -RZ, R54.H0_H0 ;  /* 0x20000036ff367230 */ /* 0x000fe20000004100 */
[--C-:B--2---:R-:W-:Y:S01]  /*04a0*/  SHF.R.U64 R71, R32, 0x10, R33.reuse ;  /* 0x0000001020477819 */ /* 0x104fe20000001221 */
[----:B------:R-:W-:Y:S01]  /*04b0*/  HADD2.F32 R73, -RZ, R32.H0_H0 ;  /* 0x20000020ff497230 */ /* 0x000fe20000004100 */
[----:B------:R-:W-:Y:S01]  /*04c0*/  SHF.R.U32.HI R69, RZ, 0x10, R33 ;  /* 0x00000010ff457819 */ /* 0x000fe20000011621 */
[----:B------:R-:W-:Y:S01]  /*04d0*/  HADD2.F32 R70, -RZ, R33.H0_H0 ;  /* 0x20000021ff467230 */ /* 0x000fe20000004100 */
[--C-:B---3--:R-:W-:Y:S01]  /*04e0*/  SHF.R.U64 R68, R22, 0x10, R23.reuse ;  /* 0x0000001016447819 */ /* 0x108fe20000001217 */
[----:B------:R-:W-:Y:S01]  /*04f0*/  HADD2.F32 R67, -RZ, R22.H0_H0 ;  /* 0x20000016ff437230 */ /* 0x000fe20000004100 */
[----:B------:R-:W-:Y:S01]  /*0500*/  SHF.R.U32.HI R65, RZ, 0x10, R23 ;  /* 0x00000010ff417819 */ /* 0x000fe20000011617 */
[----:B------:R-:W-:Y:S01]  /*0510*/  HADD2.F32 R66, -RZ, R23.H0_H0 ;  /* 0x20000017ff427230 */ /* 0x000fe20000004100 */
[--C-:B----4-:R-:W-:Y:S01]  /*0520*/  SHF.R.U64 R64, R20, 0x10, R21.reuse ;  /* 0x0000001014407819 */ /* 0x110fe20000001215 */
        /* <DEDUP_REMOVED lines=28> */
.L_x_17694:
[----:B------:R-:W0:Y:S01]  /*06f0*/  S2R R34, SR_TID.X ;  /* 0x0000000000227919 */ /* 0x000e220000002100 */
[----:B------:R-:W-:Y:S01]  /*0700*/  ISETP.NE.U32.AND P2, PT, RZ, c[0x0][0x1c0], PT ;  /* 0x00007000ff007a0c */ /* 0x000fe20003f45070 */
[----:B------:R-:W-:Y:S01]  /*0710*/  IMAD R28, R72, c[0x0][0x168], RZ ;  /* 0x00005a00481c7a24 */ /* 0x000fe200078e02ff */
[----:B------:R-:W-:Y:S01]  /*0720*/  ISETP.NE.U32.AND P1, PT, RZ, c[0x0][0x180], PT ;  /* 0x00006000ff007a0c */ /* 0x000fe20003f25070 */
[----:B------:R-:W-:Y:S01]  /*0730*/  HFMA2.MMA R35, -RZ, RZ, 0, 9.5367431640625e-07 ;  /* 0x00000010ff237435 */ /* 0x000fe200000001ff */
[----:B------:R-:W-:Y:S01]  /*0740*/  ISETP.NE.AND.EX P2, PT, RZ, c[0x0][0x1c4], PT, P2 ;  /* 0x00007100ff007a0c */ /* 0x000fe20003f45320 */
[----:B------:R-:W-:Y:S01]  /*0750*/  HFMA2.MMA R33, -RZ, RZ, 1.875, 0 ;  /* 0x3f800000ff217435 */ /* 0x000fe200000001ff */
[----:B------:R-:W-:Y:S02]  /*0760*/  SHF.R.S32.HI R29, RZ, 0x1f, R28 ;  /* 0x0000001fff1d7819 */ /* 0x000fe4000001141c */
[----:B------:R-:W-:Y:S02]  /*0770*/  ISETP.NE.AND.EX P1, PT, RZ, c[0x0][0x184], PT, P1 ;  /* 0x00006100ff007a0c */ /* 0x000fe40003f25310 */
[----:B------:R-:W-:-:S07]  /*0780*/  LEA.HI R29, R29, R28, RZ, 0x2 ;  /* 0x0000001c1d1d7211 */ /* 0x000fce00078f10ff */
[----:B------:R-:W-:-:S05]  /*0790*/  @P2 MOV R41, 0x4 ;  /* 0x0000000400292802 */ /* 0x000fca0000000f00 */
[----:B------:R-:W-:Y:S01]  /*07a0*/  @P2 IMAD.WIDE R40, R72, R41, c[0x0][0x1c0] ;  /* 0x0000700048282625 */ /* 0x000fe200078e0229 */
[----:B0-----:R-:W-:-:S04]  /*07b0*/  LOP3.LUT R34, R34, 0x1f, RZ, 0xc0, !PT ;  /* 0x0000001f22227812 */ /* 0x001fc800078ec0ff */
[----:B------:R-:W-:Y:S01]  /*07c0*/  LEA.HI.SX32 R32, R29, R34, 0x1e ;  /* 0x000000221d207211 */ /* 0x000fe200078ff2ff */
[----:B------:R-:W2:Y:S04]  /*07d0*/  @P2 LDG.E R33, [R40.64] ;  /* 0x0000000428212981 */ /* 0x000ea8000c1e1900 */
[----:B------:R-:W-:-:S04]  /*07e0*/  IMAD.WIDE.U32 R28, R32, R35, c[0x0][0x170] ;  /* 0x00005c00201c7625 */ /* 0x000fc800078e0023 */
[----:B------:R-:W-:Y:S02]  /*07f0*/  @P1 IMAD.WIDE.U32 R38, R32, R35, c[0x0][0x180] ;  /* 0x0000600020261625 */ /* 0x000fe400078e0023 */
[----:B------:R-:W2:Y:S04]  /*0800*/  LDG.E.128 R28, [R28.64] ;  /* 0x000000041c1c7981 */ /* 0x000ea8000c1e1d00 */
[----:B------:R0:W5:Y:S01]  /*0810*/  @P1 LDG.E.128 R20, [R38.64] ;  /* 0x0000000426141981 */ /* 0x000162000c1e1d00 */
[----:B------:R-:W-:-:S04]  /*0820*/  ISETP.NE.U32.AND P2, PT, RZ, c[0x0][0x180], PT ;  /* 0x00006000ff007a0c */ /* 0x000fc80003f45070 */
[----:B------:R-:W-:Y:S01]  /*0830*/  ISETP.NE.AND.EX P2, PT, RZ, c[0x0][0x184], PT, P2 ;  /* 0x00006100ff007a0c */ /* 0x000fe20003f45320 */
[----:B--2---:R-:W-:-:S12]  /*0840*/  FMUL.FTZ R37, R28, R33 ;  /* 0x000000211c257220 */ /* 0x004fd80000410000 */
[----:B------:R-:W-:Y:S05]  /*0850*/  @P2 BRA `(.L_x_17619) ;  /* 0x0000002000002947 */ /* 0x000fea0003800000 */
[----:B0-----:R-:W-:Y:S05]  /*0860*/  @P0 BRA `(.L_x_17620) ;  /* 0x0000002000000947 */ /* 0x001fea0003800000 */
[----:B------:R-:W-:Y:S05]  /*0870*/  BRA `(.L_x_17621) ;  /* 0x0000002000007947 */ /* 0x000fea0003800000 */
.L_x_17619:
[----:B0----5:R-:W-:-:S05]  /*0880*/  FADD.FTZ R37, R20, R37 ;  /* 0x0000002514257221 */ /* 0x021fca0000010000 */
.L_x_17620:
[----:B------:R-:W-:Y:S02]  /*0890*/  MOV R24, R37 ;  /* 0x0000002500187202 */ /* 0x000fe40000000f00 */
.L_x_17621:
[----:B------:R-:W-:Y:S01]  /*08a0*/  FMUL.FTZ R40, R29, R33 ;  /* 0x000000211d287220 */ /* 0x000fe20000410000 */
[----:B------:R-:W-:Y:S05]  /*08b0*/  @P2 BRA `(.L_x_17622) ;  /* 0x0000002000002947 */ /* 0x000fea0003800000 */
[----:B------:R-:W-:Y:S05]  /*08c0*/  @P0 BRA `(.L_x_17623) ;  /* 0x0000002000000947 */ /* 0x000fea0003800000 */
[----:B------:R-:W-:Y:S05]  /*08d0*/  BRA `(.L_x_17624) ;  /* 0x0000002000007947 */ /* 0x000fea0003800000 */
.L_x_17622:
[----:B-----5:R-:W-:-:S05]  /*08e0*/  FADD.FTZ R40, R21, R40 ;  /* 0x0000002815287221 */ /* 0x020fca0000010000 */
.L_x_17623:
[----:B------:R-:W-:Y:S02]  /*08f0*/  MOV R25, R40 ;  /* 0x0000002800197202 */ /* 0x000fe40000000f00 */
.L_x_17624:
[----:B------:R-:W-:Y:S01]  /*0900*/  FMUL.FTZ R77, R30, R33 ;  /* 0x000000211e4d7220 */ /* 0x000fe20000410000 */
[----:B------:R-:W-:Y:S05]  /*0910*/  @P2 BRA `(.L_x_17625) ;  /* 0x0000002000002947 */ /* 0x000fea0003800000 */
[----:B------:R-:W-:Y:S05]  /*0920*/  @P0 BRA `(.L_x_17626) ;  /* 0x0000002000000947 */ /* 0x000fea0003800000 */
[----:B------:R-:W-:Y:S05]  /*0930*/  BRA `(.L_x_17627) ;  /* 0x0000002000007947 */ /* 0x000fea0003800000 */
.L_x_17625:
[----:B-----5:R-:W-:-:S05]  /*0940*/  FADD.FTZ R77, R22, R77 ;  /* 0x0000004d164d7221 */ /* 0x020fca0000010000 */
.L_x_17626:
[----:B------:R-:W-:Y:S02]  /*0950*/  MOV R26, R77 ;  /* 0x0000004d001a7202 */ /* 0x000fe40000000f00 */
.L_x_17627:
[----:B------:R-:W-:Y:S01]  /*0960*/  FMUL.FTZ R80, R31, R33 ;  /* 0x000000211f507220 */ /* 0x000fe20000410000 */
[----:B------:R-:W-:Y:S05]  /*0970*/  @P2 BRA `(.L_x_17628) ;  /* 0x0000002000002947 */ /* 0x000fea0003800000 */
[----:B------:R-:W-:Y:S05]  /*0980*/  @P0 BRA `(.L_x_17629) ;  /* 0x0000002000000947 */ /* 0x000fea0003800000 */
[----:B------:R-:W-:Y:S05]  /*0990*/  BRA `(.L_x_17630) ;  /* 0x0000002000007947 */ /* 0x000fea0003800000 */
.L_x_17628:
[----:B-----5:R-:W-:-:S05]  /*09a0*/  FADD.FTZ R80, R23, R80 ;  /* 0x0000005017507221 */ /* 0x020fca0000010000 */
.L_x_17629:
[----:B------:R-:W-:Y:S02]  /*09b0*/  MOV R27, R80 ;  /* 0x00000050001b7202 */ /* 0x000fe40000000f00 */
.L_x_17630:
[C---:B------:R-:W-:Y:S01]  /*09c0*/  IADD3 R84, R32.reuse, 0x20, RZ ;  /* 0x0000002020547810 */ /* 0x040fe20007ffe0ff */
[----:B------:R-:W-:-:S04]  /*09d0*/  @P0 IMAD.WIDE.U32 R74, R32, R35, c[0x0][0x188] ;  /* 0x00006200204a0625 */ /* 0x000fc800078e0023 */
[CC--:B------:R-:W-:Y:S01]  /*09e0*/  IMAD.WIDE.U32 R28, R84.reuse, R35.reuse, c[0x0][0x170] ;  /* 0x00005c00541c7625 */ /* 0x0c0fe200078e0023 */
[----:B------:R0:W-:Y:S03]  /*09f0*/  @P0 STG.E.128 [R74.64], R24 ;  /* 0x000000184a000986 */ /* 0x0001e6000c101d04 */
[----:B------:R-:W-:Y:S02]  /*0a00*/  @P1 IMAD.WIDE.U32 R42, R84, R35, c[0x0][0x180] ;  /* 0x00006000542a1625 */ /* 0x000fe400078e0023 */
[----:B------:R-:W2:Y:S04]  /*0a10*/  LDG.E.128 R28, [R28.64] ;  /* 0x000000041c1c7981 */ /* 0x000ea8000c1e1d00 */
[----:B-----5:R0:W5:Y:S01]  /*0a20*/  @P1 LDG.E.128 R20, [R42.64] ;  /* 0x000000042a141981 */ /* 0x020162000c1e1d00 */
[----:B--2---:R-:W-:Y:S01]  /*0a30*/  FMUL.FTZ R39, R28, R33 ;  /* 0x000000211c277220 */ /* 0x004fe20000410000 */
[----:B------:R-:W-:Y:S05]  /*0a40*/  @P2 BRA `(.L_x_17631) ;  /* 0x0000002000002947 */ /* 0x000fea0003800000 */
[----:B0-----:R-:W-:Y:S05]  /*0a50*/  @P0 BRA `(.L_x_17632) ;  /* 0x0000002000000947 */ /* 0x001fea0003800000 */
[----:B------:R-:W-:Y:S05]  /*0a60*/  BRA `(.L_x_17633) ;  /* 0x0000002000007947 */ /* 0x000fea0003800000 */
.L_x_17631:
[----:B0----5:R-:W-:-:S05]  /*0a70*/  FADD.FTZ R39, R20, R39 ;  /* 0x0000002714277221 */ /* 0x021fca0000010000 */
.L_x_17632:
[----:B------:R-:W-:Y:S02]  /*0a80*/  MOV R24, R39 ;  /* 0x0000002700187202 */ /* 0x000fe40000000f00 */
.L_x_17633:
[----:B------:R-:W-:Y:S01]  /*0a90*/  FMUL.FTZ R42, R29, R33 ;  /* 0x000000211d2a7220 */ /* 0x000fe20000410000 */
[----:B------:R-:W-:Y:S05]  /*0aa0*/  @P2 BRA `(.L_x_17634) ;  /* 0x0000002000002947 */ /* 0x000fea0003800000 */
[----:B------:R-:W-:Y:S05]  /*0ab0*/  @P0 BRA `(.L_x_17635) ;  /* 0x0000002000000947 */ /* 0x000fea0003800000 */
[----:B------:R-:W-:Y:S05]  /*0ac0*/  BRA `(.L_x_17636) ;  /* 0x0000002000007947 */ /* 0x000fea0003800000 */
.L_x_17634:
[----:B-----5:R-:W-:-:S05]  /*0ad0*/  FADD.FTZ R42, R21, R42 ;  /* 0x0000002a152a7221 */ /* 0x020fca0000010000 */
.L_x_17635:
[----:B------:R-:W-:Y:S02]  /*0ae0*/  MOV R25, R42 ;  /* 0x0000002a00197202 */ /* 0x000fe40000000f00 */
.L_x_17636:
[----:B------:R-:W-:Y:S01]  /*0af0*/  FMUL.FTZ R75, R30, R33 ;  /* 0x000000211e4b7220 */ /* 0x000fe20000410000 */
[----:B------:R-:W-:Y:S05]  /*0b00*/  @P2 BRA `(.L_x_17637) ;  /* 0x0000002000002947 */ /* 0x000fea0003800000 */
[----:B------:R-:W-:Y:S05]  /*0b10*/  @P0 BRA `(.L_x_17638) ;  /* 0x0000002000000947 */ /* 0x000fea0003800000 */
[----:B------:R-:W-:Y:S05]  /*0b20*/  BRA `(.L_x_17639) ;  /* 0x0000002000007947 */ /* 0x000fea0003800000 */
.L_x_17637:
[----:B-----5:R-:W-:-:S05]  /*0b30*/  FADD.FTZ R75, R22, R75 ;  /* 0x0000004b164b7221 */ /* 0x020fca0000010000 */
.L_x_17638:
[----:B------:R-:W-:Y:S02]  /*0b40*/  MOV R26, R75 ;  /* 0x0000004b001a7202 */ /* 0x000fe40000000f00 */
.L_x_17639:
[----:B------:R-:W-:Y:S01]  /*0b50*/  FMUL.FTZ R78, R31, R33 ;  /* 0x000000211f4e7220 */ /* 0x000fe20000410000 */
[----:B------:R-:W-:Y:S05]  /*0b60*/  @P2 BRA `(.L_x_17640) ;  /* 0x0000002000002947 */ /* 0x000fea0003800000 */
[----:B------:R-:W-:Y:S05]  /*0b70*/  @P0 BRA `(.L_x_17641) ;  /* 0x0000002000000947 */ /* 0x000fea0003800000 */
[----:B------:R-:W-:Y:S05]  /*0b80*/  BRA `(.L_x_17642) ;  /* 0x0000002000007947 */ /* 0x000fea0003800000 */
.L_x_17640:
[----:B-----5:R-:W-:-:S05]  /*0b90*/  FADD.FTZ R78, R23, R78 ;  /* 0x0000004e174e7221 */ /* 0x020fca0000010000 */
.L_x_17641:
[----:B------:R-:W-:Y:S02]  /*0ba0*/  MOV R27, R78 ;  /* 0x0000004e001b7202 */ /* 0x000fe40000000f00 */
.L_x_17642:
[----:B------:R-:W-:Y:S01]  /*0bb0*/  IADD3 R36, R32, 0x40, RZ ;  /* 0x0000004020247810 */ /* 0x000fe20007ffe0ff */
        /* <DEDUP_REMOVED lines=10> */
.L_x_17643:
[----:B0----5:R-:W-:-:S05]  /*0c60*/  FADD.FTZ R41, R20, R41 ;  /* 0x0000002914297221 */ /* 0x021fca0000010000 */
.L_x_17644:
[----:B------:R-:W-:Y:S02]  /*0c70*/  MOV R24, R41 ;  /* 0x0000002900187202 */ /* 0x000fe40000000f00 */
.L_x_17645:
[----:B------:R-:W-:Y:S01]  /*0c80*/  FMUL.FTZ R38, R29, R33 ;  /* 0x000000211d267220 */ /* 0x000fe20000410000 */
[----:B------:R-:W-:Y:S05]  /*0c90*/  @P2 BRA `(.L_x_17646) ;  /* 0x0000002000002947 */ /* 0x000fea0003800000 */
[----:B------:R-:W-:Y:S05]  /*0ca0*/  @P0 BRA `(.L_x_17647) ;  /* 0x0000002000000947 */ /* 0x000fea0003800000 */
[----:B------:R-:W-:Y:S05]  /*0cb0*/  BRA `(.L_x_17648) ;  /* 0x0000002000007947 */ /* 0x000fea0003800000 */
.L_x_17646:
[----:B-----5:R-:W-:-:S05]  /*0cc0*/  FADD.FTZ R38, R21, R38 ;  /* 0x0000002615267221 */ /* 0x020fca0000010000 */
.L_x_17647:
[----:B------:R-:W-:Y:S02]  /*0cd0*/  MOV R25, R38 ;  /* 0x0000002600197202 */ /* 0x000fe40000000f00 */
.L_x_17648:
[----:B------:R-:W-:Y:S01]  /*0ce0*/  FMUL.FTZ R43, R30, R33 ;  /* 0x000000211e2b7220 */ /* 0x000fe20000410000 */
[----:B------:R-:W-:Y:S05]  /*0cf0*/  @P2 BRA `(.L_x_17649) ;  /* 0x0000002000002947 */ /* 0x000fea0003800000 */
[----:B------:R-:W-:Y:S05]  /*0d00*/  @P0 BRA `(.L_x_17650) ;  /* 0x0000002000000947 */ /* 0x000fea0003800000 */
[----:B------:R-:W-:Y:S05]  /*0d10*/  BRA `(.L_x_17651) ;  /* 0x0000002000007947 */ /* 0x000fea0003800000 */
.L_x_17649:
[----:B-----5:R-:W-:-:S05]  /*0d20*/  FADD.FTZ R43, R22, R43 ;  /* 0x0000002b162b7221 */ /* 0x020fca0000010000 */
.L_x_17650:
[----:B------:R-:W-:Y:S02]  /*0d30*/  MOV R26, R43 ;  /* 0x0000002b001a7202 */ /* 0x000fe40000000f00 */
.L_x_17651:
[----:B------:R-:W-:Y:S01]  /*0d40*/  FMUL.FTZ R76, R31, R33 ;  /* 0x000000211f4c7220 */ /* 0x000fe20000410000 */
[----:B------:R-:W-:Y:S05]  /*0d50*/  @P2 BRA `(.L_x_17652) ;  /* 0x0000002000002947 */ /* 0x000fea0003800000 */
[----:B------:R-:W-:Y:S05]  /*0d60*/  @P0 BRA `(.L_x_17653) ;  /* 0x0000002000000947 */ /* 0x000fea0003800000 */
[----:B------:R-:W-:Y:S05]  /*0d70*/  BRA `(.L_x_17654) ;  /* 0x0000002000007947 */ /* 0x000fea0003800000 */
.L_x_17652:
[----:B-----5:R-:W-:-:S05]  /*0d80*/  FADD.FTZ R76, R23, R76 ;  /* 0x0000004c174c7221 */ /* 0x020fca0000010000 */
.L_x_17653:
[----:B------:R-:W-:Y:S02]  /*0d90*/  MOV R27, R76 ;  /* 0x0000004c001b7202 */ /* 0x000fe40000000f00 */
.L_x_17654:
[C---:B------:R-:W-:Y:S02]  /*0da0*/  @P0 IADD3 R84, R32.reuse, 0x40, RZ ;  /* 0x0000004020540810 */ /* 0x040fe40007ffe0ff */
[----:B------:R-:W-:-:S03]  /*0db0*/  IADD3 R74, R32, 0x60, RZ ;  /* 0x00000060204a7810 */ /* 0x000fc60007ffe0ff */
        /* <DEDUP_REMOVED lines=10> */
.L_x_17655:
[----:B0----5:R-:W-:-:S05]  /*0e60*/  FADD.FTZ R81, R20, R81 ;  /* 0x0000005114517221 */ /* 0x021fca0000010000 */
.L_x_17656:
[----:B------:R-:W-:Y:S02]  /*0e70*/  MOV R24, R81 ;  /* 0x0000005100187202 */ /* 0x000fe40000000f00 */
.L_x_17657:
[----:B------:R-:W-:Y:S01]  /*0e80*/  FMUL.FTZ R82, R29, R33 ;  /* 0x000000211d527220 */ /* 0x000fe20000410000 */
[----:B------:R-:W-:Y:S05]  /*0e90*/  @P2 BRA `(.L_x_17658) ;  /* 0x0000002000002947 */ /* 0x000fea0003800000 */
[----:B------:R-:W-:Y:S05]  /*0ea0*/  @P0 BRA `(.L_x_17659) ;  /* 0x0000002000000947 */ /* 0x000fea0003800000 */
[----:B------:R-:W-:Y:S05]  /*0eb0*/  BRA `(.L_x_17660) ;  /* 0x0000002000007947 */ /* 0x000fea0003800000 */
.L_x_17658:
[----:B-----5:R-:W-:-:S05]  /*0ec0*/  FADD.FTZ R82, R21, R82 ;  /* 0x0000005215527221 */ /* 0x020fca0000010000 */
.L_x_17659:
[----:B------:R-:W-:Y:S02]  /*0ed0*/  MOV R25, R82 ;  /* 0x0000005200197202 */ /* 0x000fe40000000f00 */
.L_x_17660:
[----:B------:R-:W-:Y:S01]  /*0ee0*/  FMUL.FTZ R83, R30, R33 ;  /* 0x000000211e537220 */ /* 0x000fe20000410000 */
[----:B------:R-:W-:Y:S05]  /*0ef0*/  @P2 BRA `(.L_x_17661) ;  /* 0x0000002000002947 */ /* 0x000fea0003800000 */
[----:B------:R-:W-:Y:S05]  /*0f00*/  @P0 BRA `(.L_x_17662) ;  /* 0x0000002000000947 */ /* 0x000fea0003800000 */
[----:B------:R-:W-:Y:S05]  /*0f10*/  BRA `(.L_x_17663) ;  /* 0x0000002000007947 */ /* 0x000fea0003800000 */
.L_x_17661:
[----:B-----5:R-:W-:-:S05]  /*0f20*/  FADD.FTZ R83, R22, R83 ;  /* 0x0000005316537221 */ /* 0x020fca0000010000 */
.L_x_17662:
[----:B------:R-:W-:Y:S02]  /*0f30*/  MOV R26, R83 ;  /* 0x00000053001a7202 */ /* 0x000fe40000000f00 */
.L_x_17663:
[----:B------:R-:W-:Y:S01]  /*0f40*/  FMUL.FTZ R86, R31, R33 ;  /* 0x000000211f567220 */ /* 0x000fe20000410000 */
[----:B------:R-:W-:Y:S05]  /*0f50*/  @P2 BRA `(.L_x_17664) ;  /* 0x0000002000002947 */ /* 0x000fea0003800000 */
[----:B------:R-:W-:Y:S05]  /*0f60*/  @P0 BRA `(.L_x_17665) ;  /* 0x0000002000000947 */ /* 0x000fea0003800000 */
[----:B------:R-:W-:Y:S05]  /*0f70*/  BRA `(.L_x_17666) ;  /* 0x0000002000007947 */ /* 0x000fea0003800000 */
.L_x_17664:
[----:B-----5:R-:W-:-:S05]  /*0f80*/  FADD.FTZ R86, R23, R86 ;  /* 0x0000005617567221 */ /* 0x020fca0000010000 */
.L_x_17665:
[----:B------:R-:W-:Y:S02]  /*0f90*/  MOV R27, R86 ;  /* 0x00000056001b7202 */ /* 0x000fe40000000f00 */
.L_x_17666:
        /* <DEDUP_REMOVED lines=12> */
.L_x_17667:
[----:B0----5:R-:W-:-:S05]  /*1060*/  FADD.FTZ R85, R20, R85 ;  /* 0x0000005514557221 */ /* 0x021fca0000010000 */
.L_x_17668:
[----:B------:R-:W-:Y:S02]  /*1070*/  MOV R24, R85 ;  /* 0x0000005500187202 */ /* 0x000fe40000000f00 */
.L_x_17669:
[----:B------:R-:W-:Y:S01]  /*1080*/  FMUL.FTZ R88, R29, R33 ;  /* 0x000000211d587220 */ /* 0x000fe20000410000 */
[----:B------:R-:W-:Y:S05]  /*1090*/  @P2 BRA `(.L_x_17670) ;  /* 0x0000002000002947 */ /* 0x000fea0003800000 */
[----:B------:R-:W-:Y:S05]  /*10a0*/  @P0 BRA `(.L_x_17671) ;  /* 0x0000002000000947 */ /* 0x000fea0003800000 */
[----:B------:R-:W-:Y:S05]  /*10b0*/  BRA `(.L_x_17672) ;  /* 0x0000002000007947 */ /* 0x000fea0003800000 */
.L_x_17670:
[----:B-----5:R-:W-:-:S05]  /*10c0*/  FADD.FTZ R88, R21, R88 ;  /* 0x0000005815587221 */ /* 0x020fca0000010000 */
.L_x_17671:
[----:B------:R-:W-:Y:S02]  /*10d0*/  MOV R25, R88 ;  /* 0x0000005800197202 */ /* 0x000fe40000000f00 */
.L_x_17672:
[----:B------:R-:W-:Y:S01]  /*10e0*/  FMUL.FTZ R87, R30, R33 ;  /* 0x000000211e577220 */ /* 0x000fe20000410000 */
[----:B------:R-:W-:Y:S05]  /*10f0*/  @P2 BRA `(.L_x_17673) ;  /* 0x0000002000002947 */ /* 0x000fea0003800000 */
[----:B------:R-:W-:Y:S05]  /*1100*/  @P0 BRA `(.L_x_17674) ;  /* 0x0000002000000947 */ /* 0x000fea0003800000 */
[----:B------:R-:W-:Y:S05]  /*1110*/  BRA `(.L_x_17675) ;  /* 0x0000002000007947 */ /* 0x000fea0003800000 */
.L_x_17673:
[----:B-----5:R-:W-:-:S05]  /*1120*/  FADD.FTZ R87, R22, R87 ;  /* 0x0000005716577221 */ /* 0x020fca0000010000 */
.L_x_17674:
[----:B------:R-:W-:Y:S02]  /*1130*/  MOV R26, R87 ;  /* 0x00000057001a7202 */ /* 0x000fe40000000f00 */
.L_x_17675:
[----:B------:R-:W-:Y:S01]  /*1140*/  FMUL.FTZ R92, R31, R33 ;  /* 0x000000211f5c7220 */ /* 0x000fe20000410000 */
[----:B------:R-:W-:Y:S05]  /*1150*/  @P2 BRA `(.L_x_17676) ;  /* 0x0000002000002947 */ /* 0x000fea0003800000 */
[----:B------:R-:W-:Y:S05]  /*1160*/  @P0 BRA `(.L_x_17677) ;  /* 0x0000002000000947 */ /* 0x000fea0003800000 */
[----:B------:R-:W-:Y:S05]  /*1170*/  BRA `(.L_x_17678) ;  /* 0x0000002000007947 */ /* 0x000fea0003800000 */
.L_x_17676:
[----:B-----5:R-:W-:-:S05]  /*1180*/  FADD.FTZ R92, R23, R92 ;  /* 0x0000005c175c7221 */ /* 0x020fca0000010000 */
.L_x_17677:
[----:B------:R-:W-:Y:S02]  /*1190*/  MOV R27, R92 ;  /* 0x0000005c001b7202 */ /* 0x000fe40000000f00 */
.L_x_17678:
        /* <DEDUP_REMOVED lines=12> */
.L_x_17679:
[----:B0----5:R-:W-:-:S05]  /*1260*/  FADD.FTZ R89, R20, R89 ;  /* 0x0000005914597221 */ /* 0x021fca0000010000 */
.L_x_17680:
[----:B------:R-:W-:Y:S02]  /*1270*/  MOV R24, R89 ;  /* 0x0000005900187202 */ /* 0x000fe40000000f00 */
.L_x_17681:
[----:B------:R-:W-:Y:S01]  /*1280*/  FMUL.FTZ R91, R29, R33 ;  /* 0x000000211d5b7220 */ /* 0x000fe20000410000 */
[----:B------:R-:W-:Y:S05]  /*1290*/  @P2 BRA `(.L_x_17682) ;  /* 0x0000002000002947 */ /* 0x000fea0003800000 */
[----:B------:R-:W-:Y:S05]  /*12a0*/  @P0 BRA `(.L_x_17683) ;  /* 0x0000002000000947 */ /* 0x000fea0003800000 */
[----:B------:R-:W-:Y:S05]  /*12b0*/  BRA `(.L_x_17684) ;  /* 0x0000002000007947 */ /* 0x000fea0003800000 */
.L_x_17682:
[----:B-----5:R-:W-:-:S05]  /*12c0*/  FADD.FTZ R91, R21, R91 ;  /* 0x0000005b155b7221 */ /* 0x020fca0000010000 */
.L_x_17683:
[----:B------:R-:W-:Y:S02]  /*12d0*/  MOV R25, R91 ;  /* 0x0000005b00197202 */ /* 0x000fe40000000f00 */
.L_x_17684:
[----:B------:R-:W-:Y:S01]  /*12e0*/  FMUL.FTZ R93, R30, R33 ;  /* 0x000000211e5d7220 */ /* 0x000fe20000410000 */
[----:B------:R-:W-:Y:S05]  /*12f0*/  @P2 BRA `(.L_x_17685) ;  /* 0x0000002000002947 */ /* 0x000fea0003800000 */
[----:B------:R-:W-:Y:S05]  /*1300*/  @P0 BRA `(.L_x_17686) ;  /* 0x0000002000000947 */ /* 0x000fea0003800000 */
[----:B------:R-:W-:Y:S05]  /*1310*/  BRA `(.L_x_17687) ;  /* 0x0000002000007947 */ /* 0x000fea0003800000 */
.L_x_17685:
[----:B-----5:R-:W-:-:S05]  /*1320*/  FADD.FTZ R93, R22, R93 ;  /* 0x0000005d165d7221 */ /* 0x020fca0000010000 */
.L_x_17686:
[----:B------:R-:W-:Y:S02]  /*1330*/  MOV R26, R93 ;  /* 0x0000005d001a7202 */ /* 0x000fe40000000f00 */
.L_x_17687:
[----:B------:R-:W-:Y:S01]  /*1340*/  FMUL.FTZ R33, R31, R33 ;  /* 0x000000211f217220 */ /* 0x000fe20000410000 */
[----:B------:R-:W-:Y:S05]  /*1350*/  @P2 BRA `(.L_x_17688) ;  /* 0x0000002000002947 */ /* 0x000fea0003800000 */
[----:B------:R-:W-:Y:S05]  /*1360*/  @P0 BRA `(.L_x_17689) ;  /* 0x0000002000000947 */ /* 0x000fea0003800000 */
[----:B------:R-:W-:Y:S05]  /*1370*/  BRA `(.L_x_17690) ;  /* 0x0000002000007947 */ /* 0x000fea0003800000 */
.L_x_17688:
[----:B-----5:R-:W-:-:S05]  /*1380*/  FADD.FTZ R33, R23, R33 ;  /* 0x0000002117217221 */ /* 0x020fca0000010000 */
.L_x_17689:
[----:B------:R-:W-:Y:S02]  /*1390*/  MOV R27, R33 ;  /* 0x00000021001b7202 */ /* 0x000fe40000000f00 */
.L_x_17690:
[----:B------:R-:W-:Y:S01]  /*13a0*/  FADD.FTZ R31, RZ, R37 ;  /* 0x00000025ff1f7221 */ /* 0x000fe20000010000 */
[----:B------:R-:W-:-:S02]  /*13b0*/  @P0 IADD3 R28, R32, 0xa0, RZ ;  /* 0x000000a0201c0810 */ /* 0x000fc40007ffe0ff */
[----:B------:R-:W-:Y:S01]  /*13c0*/  ISETP.NE.AND P2, PT, R34, RZ, PT ;  /* 0x000000ff2200720c */ /* 0x000fe20003f45270 */
[----:B------:R-:W-:Y:S02]  /*13d0*/  FADD.FTZ R30, R31, R40 ;  /* 0x000000281f1e7221 */ /* 0x000fe40000010000 */
        /* <DEDUP_REMOVED lines=26> */
.L_x_17695:
        /* <DEDUP_REMOVED lines=68> */
.L_x_17696:
[----:B------:R-:W-:Y:S01]  /*19c0*/  MOV R29, c[0x0][0x1e0] ;  /* 0x00007800001d7a02 */ /* 0x000fe20000000f00 */
[----:B-1----:R-:W-:Y:S01]  /*19d0*/  FADD.FTZ R34, R30, R35 ;  /* 0x000000231e227221 */ /* 0x002fe20000010000 */
[----:B------:R-:W-:Y:S01]  /*19e0*/  ISETP.NE.AND P1, PT, RZ, UR6, PT ;  /* 0x00000006ff007c0c */ /* 0x000fe2000bf25270 */
[----:B------:R-:W-:Y:S02]  /*19f0*/  HFMA2.MMA R79, -RZ, RZ, 0, 2.384185791015625e-07 ;  /* 0x00000004ff4f7435 */ /* 0x000fe400000001ff */
[----:B------:R-:W-:Y:S01]  /*1a00*/  FFMA.FTZ R29, R34, R29, c[0x0][0x228] ;  /* 0x00008a00221d7623 */ /* 0x000fe2000001001d */
[C---:B0-----:R-:W-:Y:S01]  /*1a10*/  FSEL R35, R28.reuse, RZ, !P1 ;  /* 0x000000ff1c237208 */ /* 0x041fe20004800000 */
[----:B------:R-:W-:-:S04]  /*1a20*/  FMUL.FTZ R34, R28, R28 ;  /* 0x0000001c1c227220 */ /* 0x000fc80000410000 */
[----:B------:R-:W-:Y:S01]  /*1a30*/  FADD.FTZ R97, -R35, R80 ;  /* 0x0000005023617221 */ /* 0x000fe20000010100 */
[----:B------:R-:W-:Y:S01]  /*1a40*/  FSEL R34, R34, RZ, P1 ;  /* 0x000000ff22227208 */ /* 0x000fe20000800000 */
[----:B------:R-:W-:-:S04]  /*1a50*/  @!P2 IMAD.WIDE R30, R72, R79, c[0x0][0x1a0] ;  /* 0x00006800481ea625 */ /* 0x000fc800078e024f */
[----:B------:R-:W-:Y:S01]  /*1a60*/  FADD.FTZ R34, R29, R34 ;  /* 0x000000221d227221 */ /* 0x000fe20000010000 */
[----:B------:R0:W-:Y:S01]  /*1a70*/  @!P2 STG.E [R30.64], R28 ;  /* 0x0000001c1e00a986 */ /* 0x0001e2000c101904 */
[C---:B------:R-:W-:Y:S02]  /*1a80*/  FADD.FTZ R29, -R35.reuse, R37 ;  /* 0x00000025231d7221 */ /* 0x040fe40000010100 */
[----:B------:R-:W-:Y:S02]  /*1a90*/  FADD.FTZ R37, -R35, R77 ;  /* 0x0000004d23257221 */ /* 0x000fe40000010100 */
[----:B------:R-:W1:Y:S01]  /*1aa0*/  MUFU.RSQ R34, R34 ;  /* 0x0000002200227308 */ /* 0x000e620000001400 */
[----:B------:R-:W-:-:S04]  /*1ab0*/  @!P2 IMAD.WIDE R94, R72, R79, c[0x0][0x1a8] ;  /* 0x00006a00485ea625 */ /* 0x000fc800078e024f */
[C---:B------:R-:W-:Y:S02]  /*1ac0*/  FADD.FTZ R39, -R35.reuse, R39 ;  /* 0x0000002723277221 */ /* 0x040fe40000010100 */
[C---:B0-----:R-:W-:Y:S02]  /*1ad0*/  FADD.FTZ R31, -R35.reuse, R40 ;  /* 0x00000028231f7221 */ /* 0x041fe40000010100 */
[----:B------:R-:W0:Y:S01]  /*1ae0*/  S2R R40, SR_TID.X ;  /* 0x0000000000287919 */ /* 0x000e220000002100 */
[C---:B------:R-:W-:Y:S02]  /*1af0*/  FADD.FTZ R43, -R35.reuse, R43 ;  /* 0x0000002b232b7221 */ /* 0x040fe40000010100 */
[C---:B------:R-:W-:Y:S02]  /*1b00*/  FADD.FTZ R83, -R35.reuse, R83 ;  /* 0x0000005323537221 */ /* 0x040fe40000010100 */
[----:B------:R-:W-:Y:S02]  /*1b10*/  FADD.FTZ R85, -R35, R85 ;  /* 0x0000005523557221 */ /* 0x000fe40000010100 */
[C---:B-1----:R-:W-:Y:S01]  /*1b20*/  FMUL.FTZ R30, R34.reuse, R37 ;  /* 0x00000025221e7220 */ /* 0x042fe20000410000 */
[----:B------:R-:W-:Y:S01]  /*1b30*/  HFMA2.MMA R37, -RZ, RZ, 0, 9.5367431640625e-07 ;  /* 0x00000010ff257435 */ /* 0x000fe200000001ff */
[----:B------:R1:W-:Y:S01]  /*1b40*/  @!P2 STG.E [R94.64], R34 ;  /* 0x000000225e00a986 */ /* 0x0003e2000c101904 */
[----:B------:R-:W-:-:S02]  /*1b50*/  FMUL.FTZ R28, R34, R29 ;  /* 0x0000001d221c7220 */ /* 0x000fc40000410000 */
[C---:B------:R-:W-:Y:S02]  /*1b60*/  FMUL.FTZ R97, R34.reuse, R97 ;  /* 0x0000006122617220 */ /* 0x040fe40000410000 */
[----:B------:R-:W-:Y:S02]  /*1b70*/  FMUL.FTZ R29, R34, R31 ;  /* 0x0000001f221d7220 */ /* 0x000fe40000410000 */
[----:B------:R-:W-:Y:S02]  /*1b80*/  FFMA.FTZ R31, R69, R97, R44 ;  /* 0x00000061451f7223 */ /* 0x000fe4000001002c */
[----:B------:R-:W-:Y:S02]  /*1b90*/  FFMA.FTZ R30, R70, R30, R11 ;  /* 0x0000001e461e7223 */ /* 0x000fe4000001000b */
[----:B------:R-:W-:Y:S02]  /*1ba0*/  FFMA.FTZ R29, R71, R29, R18 ;  /* 0x0000001d471d7223 */ /* 0x000fe40000010012 */
[----:B-1----:R-:W-:-:S04]  /*1bb0*/  IMAD.WIDE.U32 R94, R32, R37, c[0x0][0x208] ;  /* 0x00008200205e7625 */ /* 0x002fc800078e0025 */
[----:B------:R-:W-:Y:S02]  /*1bc0*/  IMAD R32, R72, c[0x0][0x168], RZ ;  /* 0x00005a0048207a24 */ /* 0x000fe400078e02ff */
[----:B------:R-:W-:Y:S02]  /*1bd0*/  FFMA.FTZ R28, R73, R28, R12 ;  /* 0x0000001c491c7223 */ /* 0x000fe4000001000c */
[----:B------:R-:W-:Y:S01]  /*1be0*/  FADD.FTZ R97, -R35, R78 ;  /* 0x0000004e23617221 */ /* 0x000fe20000010100 */
[----:B------:R-:W-:Y:S01]  /*1bf0*/  SHF.R.S32.HI R77, RZ, 0x1f, R32 ;  /* 0x0000001fff4d7819 */ /* 0x000fe20000011420 */
[C---:B------:R-:W-:Y:S01]  /*1c00*/  FMUL.FTZ R83, R34.reuse, R83 ;  /* 0x0000005322537220 */ /* 0x040fe20000410000 */
[----:B------:R1:W-:Y:S01]  /*1c10*/  STG.E.128 [R94.64], R28 ;  /* 0x0000001c5e007986 */ /* 0x0003e2000c101d04 */
[----:B------:R-:W-:Y:S01]  /*1c20*/  FMUL.FTZ R85, R34, R85 ;  /* 0x0000005522557220 */ /* 0x000fe20000410000 */
[----:B------:R-:W-:Y:S01]  /*1c30*/  LEA.HI R32, R77, R32, RZ, 0x2 ;  /* 0x000000204d207211 */ /* 0x000fe200078f10ff */
[----:B------:R-:W-:Y:S01]  /*1c40*/  IMAD R72, R79, c[0x0][0x160], R72 ;  /* 0x000058004f487a24 */ /* 0x000fe200078e0248 */
[----:B0-----:R-:W-:-:S04]  /*1c50*/  LOP3.LUT R77, R40, 0x1f, RZ, 0xc0, !PT ;  /* 0x0000001f284d7812 */ /* 0x001fc800078ec0ff */
[----:B------:R-:W-:Y:S01]  /*1c60*/  LEA.HI.SX32 R32, R32, R77, 0x1e ;  /* 0x0000004d20207211 */ /* 0x000fe200078ff2ff */
[C---:B------:R-:W-:Y:S01]  /*1c70*/  FADD.FTZ R77, -R35.reuse, R75 ;  /* 0x0000004b234d7221 */ /* 0x040fe20000010100 */
[----:B------:R-:W-:Y:S01]  /*1c80*/  ISETP.GE.AND P1, PT, R72, c[0x0][0x164], PT ;  /* 0x0000590048007a0c */ /* 0x000fe20003f26270 */
[----:B------:R-:W-:Y:S01]  /*1c90*/  FADD.FTZ R75, -R35, R42 ;  /* 0x0000002a234b7221 */ /* 0x000fe20000010100 */
[----:B------:R-:W-:-:S05]  /*1ca0*/  IADD3 R32, R32, 0x20, RZ ;  /* 0x0000002020207810 */ /* 0x000fca0007ffe0ff */
[----:B------:R-:W-:-:S04]  /*1cb0*/  IMAD.WIDE.U32 R98, R32, R37, c[0x0][0x208] ;  /* 0x0000820020627625 */ /* 0x000fc800078e0025 */
[C---:B-1----:R-:W-:Y:S02]  /*1cc0*/  FMUL.FTZ R28, R34.reuse, R39 ;  /* 0x00000027221c7220 */ /* 0x042fe40000410000 */
[C---:B------:R-:W-:Y:S02]  /*1cd0*/  FMUL.FTZ R31, R34.reuse, R97 ;  /* 0x00000061221f7220 */ /* 0x040fe40000410000 */
[C---:B------:R-:W-:Y:S02]  /*1ce0*/  FMUL.FTZ R30, R34.reuse, R77 ;  /* 0x0000004d221e7220 */ /* 0x040fe40000410000 */
[----:B------:R-:W-:Y:S02]  /*1cf0*/  FMUL.FTZ R29, R34, R75 ;  /* 0x0000004b221d7220 */ /* 0x000fe40000410000 */
[----:B------:R-:W-:Y:S02]  /*1d00*/  FFMA.FTZ R31, R65, R31, R46 ;  /* 0x0000001f411f7223 */ /* 0x000fe4000001002e */
[----:B------:R-:W-:-:S02]  /*1d10*/  FFMA.FTZ R30, R66, R30, R9 ;  /* 0x0000001e421e7223 */ /* 0x000fc40000010009 */
[----:B------:R-:W-:Y:S02]  /*1d20*/  FFMA.FTZ R29, R68, R29, R45 ;  /* 0x0000001d441d7223 */ /* 0x000fe4000001002d */
[----:B------:R-:W-:Y:S02]  /*1d30*/  FFMA.FTZ R28, R67, R28, R10 ;  /* 0x0000001c431c7223 */ /* 0x000fe4000001000a */
[C---:B------:R-:W-:Y:S02]  /*1d40*/  FADD.FTZ R39, -R35.reuse, R41 ;  /* 0x0000002923277221 */ /* 0x040fe40000010100 */
[C---:B------:R-:W-:Y:S01]  /*1d50*/  FADD.FTZ R41, -R35.reuse, R38 ;  /* 0x0000002623297221 */ /* 0x040fe20000010100 */
[----:B------:R0:W-:Y:S01]  /*1d60*/  STG.E.128 [R98.64], R28 ;  /* 0x0000001c62007986 */ /* 0x0001e2000c101d04 */
[C---:B------:R-:W-:Y:S02]  /*1d70*/  FADD.FTZ R75, -R35.reuse, R76 ;  /* 0x0000004c234b7221 */ /* 0x040fe40000010100 */
[----:B------:R-:W-:-:S02]  /*1d80*/  FADD.FTZ R77, -R35, R81 ;  /* 0x00000051234d7221 */ /* 0x000fc40000010100 */
[C---:B------:R-:W-:Y:S02]  /*1d90*/  FADD.FTZ R81, -R35.reuse, R82 ;  /* 0x0000005223517221 */ /* 0x040fe40000010100 */
[C---:B------:R-:W-:Y:S02]  /*1da0*/  FADD.FTZ R95, -R35.reuse, R86 ;  /* 0x00000056235f7221 */ /* 0x040fe40000010100 */
[----:B------:R-:W-:Y:S02]  /*1db0*/  FADD.FTZ R97, -R35, R88 ;  /* 0x0000005823617221 */ /* 0x000fe40000010100 */
[C---:B------:R-:W-:Y:S02]  /*1dc0*/  FMUL.FTZ R75, R34.reuse, R75 ;  /* 0x0000004b224b7220 */ /* 0x040fe40000410000 */
[C---:B------:R-:W-:Y:S02]  /*1dd0*/  FMUL.FTZ R32, R34.reuse, R77 ;  /* 0x0000004d22207220 */ /* 0x040fe40000410000 */
[----:B------:R-:W-:-:S02]  /*1de0*/  FMUL.FTZ R95, R34, R95 ;  /* 0x0000005f225f7220 */ /* 0x000fc40000410000 */
[----:B------:R-:W-:Y:S02]  /*1df0*/  FMUL.FTZ R97, R34, R97 ;  /* 0x0000006122617220 */ /* 0x000fe40000410000 */
[C---:B0-----:R-:W-:Y:S02]  /*1e00*/  FADD.FTZ R29, -R35.reuse, R87 ;  /* 0x00000057231d7221 */ /* 0x041fe40000010100 */
        /* <DEDUP_REMOVED lines=14> */
[----:B------:R-:W-:Y:S02]  /*1ef0*/  FMUL.FTZ R43, R34, R91 ;  /* 0x0000005b222b7220 */ /* 0x000fe40000410000 */
[----:B------:R-:W-:-:S04]  /*1f00*/  IMAD.WIDE.U32 R76, R36, R37, c[0x0][0x208] ;  /* 0x00008200244c7625 */ /* 0x000fc800078e0025 */
[----:B------:R-:W-:Y:S02]  /*1f10*/  FFMA.FTZ R31, R55, R75, R48 ;  /* 0x0000004b371f7223 */ /* 0x000fe40000010030 */
[----:B------:R-:W-:Y:S02]  /*1f20*/  FFMA.FTZ R30, R62, R30, R7 ;  /* 0x0000001e3e1e7223 */ /* 0x000fe40000010007 */
[----:B------:R-:W-:Y:S02]  /*1f30*/  FFMA.FTZ R29, R64, R35, R47 ;  /* 0x00000023401d7223 */ /* 0x000fe4000001002f */
[----:B------:R-:W-:Y:S02]  /*1f40*/  FFMA.FTZ R28, R63, R28, R8 ;  /* 0x0000001c3f1c7223 */ /* 0x000fe40000010008 */
[----:B------:R-:W-:-:S03]  /*1f50*/  IMAD.WIDE.U32 R80, R74, R37, c[0x0][0x208] ;  /* 0x000082004a507625 */ /* 0x000fc600078e0025 */
[----:B------:R0:W-:Y:S01]  /*1f60*/  STG.E.128 [R76.64], R28 ;  /* 0x0000001c4c007986 */ /* 0x0001e2000c101d04 */
[----:B------:R-:W-:-:S04]  /*1f70*/  IMAD.WIDE.U32 R86, R84, R37, c[0x0][0x208] ;  /* 0x0000820054567625 */ /* 0x000fc800078e0025 */
[----:B------:R-:W-:-:S04]  /*1f80*/  IMAD.WIDE.U32 R90, R90, R37, c[0x0][0x208] ;  /* 0x000082005a5a7625 */ /* 0x000fc800078e0025 */
[----:B------:R-:W-:Y:S02]  /*1f90*/  FFMA.FTZ R35, R57, R95, R50 ;  /* 0x0000005f39237223 */ /* 0x000fe40000010032 */
[----:B------:R-:W-:Y:S02]  /*1fa0*/  FFMA.FTZ R34, R14, R83, R5 ;  /* 0x000000530e227223 */ /* 0x000fe40000010005 */
[----:B------:R-:W-:Y:S02]  /*1fb0*/  FFMA.FTZ R33, R56, R33, R49 ;  /* 0x0000002138217223 */ /* 0x000fe40000010031 */
[----:B------:R-:W-:Y:S02]  /*1fc0*/  FFMA.FTZ R32, R13, R32, R6 ;  /* 0x000000200d207223 */ /* 0x000fe40000010006 */
[----:B------:R-:W-:Y:S02]  /*1fd0*/  FFMA.FTZ R39, R59, R39, R52 ;  /* 0x000000273b277223 */ /* 0x000fe40000010034 */
[----:B------:R-:W-:Y:S01]  /*1fe0*/  FFMA.FTZ R38, R16, R38, R3 ;  /* 0x0000002610267223 */ /* 0x000fe20000010003 */
[----:B------:R0:W-:Y:S01]  /*1ff0*/  STG.E.128 [R80.64], R32 ;  /* 0x0000002050007986 */ /* 0x0001e2000c101d04 */
[----:B------:R-:W-:-:S02]  /*2000*/  FFMA.FTZ R37, R58, R97, R51 ;  /* 0x000000613a257223 */ /* 0x000fc40000010033 */
[----:B------:R-:W-:Y:S02]  /*2010*/  FFMA.FTZ R36, R15, R85, R4 ;  /* 0x000000550f247223 */ /* 0x000fe40000010004 */
[----:B------:R-:W-:Y:S02]  /*2020*/  FFMA.FTZ R43, R61, R43, R54 ;  /* 0x0000002b3d2b7223 */ /* 0x000fe40000010036 */
[----:B------:R-:W-:Y:S01]  /*2030*/  FFMA.FTZ R42, R19, R42, R0 ;  /* 0x0000002a132a7223 */ /* 0x000fe20000010000 */
[----:B------:R0:W-:Y:S01]  /*2040*/  STG.E.128 [R86.64], R36 ;  /* 0x0000002456007986 */ /* 0x0001e2000c101d04 */
[----:B------:R-:W-:Y:S02]  /*2050*/  FFMA.FTZ R41, R60, R41, R53 ;  /* 0x000000293c297223 */ /* 0x000fe40000010035 */
[----:B------:R-:W-:-:S05]  /*2060*/  FFMA.FTZ R40, R17, R40, R2 ;  /* 0x0000002811287223 */ /* 0x000fca0000010002 */
[----:B------:R0:W-:Y:S02]  /*2070*/  STG.E.128 [R90.64], R40 ;  /* 0x000000285a007986 */ /* 0x0001e4000c101d04 */
[----:B0----5:R-:W-:Y:S01]  /*2080*/  @P1 CALL.REL.NOINC `(.L_x_17693) ;  /* 0x0000001000001944 */ /* 0x021fe20003c00000 */
[----:B------:R-:W-:Y:S05]  /*2090*/  BRA `(.L_x_17694) ;  /* 0xffffe65000007947 */ /* 0x000fea000383ffff */
.L_x_17693:
[----:B------:R-:W-:Y:S05]  /*20a0*/  EXIT ;  /* 0x000000000000794d */ /* 0x000fea0003800000 */
.L_x_17691:
[----:B------:R-:W-:Y:S01]  /*20b0*/  HFMA2.MMA R30, -RZ, RZ, 0, 1.847743988037109375e-06 ;  /* 0x0000001fff1e7435 */ /* 0x000fe200000001ff */
[----:B------:R-:W-:Y:S02]  /*20c0*/  MOV R31, 0x1 ;  /* 0x00000001001f7802 */ /* 0x000fe40000000f00 */
[----:B------:R-:W-:Y:S02]  /*20d0*/  MOV R29, 0xffffffff ;  /* 0xffffffff001d7802 */ /* 0x000fe40000000f00 */
[----:B------:R-:W-:Y:S02]  /*20e0*/  MOV R34, 0x2100 ;  /* 0x0000210000227802 */ /* 0x000fe40000000f00 */
[----:B-----5:R-:W-:Y:S05]  /*20f0*/  CALL.REL.NOINC `($__internal_129_$__cuda_sm70_shflsync_bfly_p) ;  /* 0x0000068000007944 */ /* 0x020fea0003c00000 */
[----:B01----:R-:W-:Y:S05]  /*2100*/  BRA `(.L_x_17695) ;  /* 0xfffff47000007947 */ /* 0x003fea000383ffff */
.L_x_17692:
[----:B------:R-:W-:Y:S01]  /*2110*/  HFMA2.MMA R31, -RZ, RZ, 0, 1.1920928955078125e-07 ;  /* 0x00000002ff1f7435 */ /* 0x000fe200000001ff */
[----:B------:R-:W-:Y:S02]  /*2120*/  MOV R30, 0x1f ;  /* 0x0000001f001e7802 */ /* 0x000fe40000000f00 */
[----:B------:R-:W-:-:S02]  /*2130*/  MOV R29, 0xffffffff ;  /* 0xffffffff001d7802 */ /* 0x000fc40000000f00 */
[----:B------:R-:W-:Y:S02]  /*2140*/  MOV R34, 0x2160 ;  /* 0x0000216000227802 */ /* 0x000fe40000000f00 */
[----:B-----5:R-:W-:Y:S05]  /*2150*/  CALL.REL.NOINC `($__internal_129_$__cuda_sm70_shflsync_bfly_p) ;  /* 0x0000062000007944 */ /* 0x020fea0003c00000 */
[----:B0-----:R-:W-:Y:S01]  /*2160*/  HFMA2.MMA R31, -RZ, RZ, 0, 2.384185791015625e-07 ;  /* 0x00000004ff1f7435 */ /* 0x001fe200000001ff */
[----:B-1----:R-:W-:Y:S01]  /*2170*/  FADD.FTZ R35, R35, R30 ;  /* 0x0000001e23237221 */ /* 0x002fe20000010000 */
[----:B------:R-:W-:Y:S02]  /*2180*/  MOV R30, 0x1f ;  /* 0x0000001f001e7802 */ /* 0x000fe40000000f00 */
[----:B------:R-:W-:Y:S02]  /*2190*/  MOV R29, 0xffffffff ;  /* 0xffffffff001d7802 */ /* 0x000fe40000000f00 */
[----:B------:R-:W-:Y:S02]  /*21a0*/  MOV R34, 0x21c0 ;  /* 0x000021c000227802 */ /* 0x000fe40000000f00 */
[----:B------:R-:W-:Y:S05]  /*21b0*/  CALL.REL.NOINC `($__internal_129_$__cuda_sm70_shflsync_bfly_p) ;  /* 0x000005c000007944 */ /* 0x000fea0003c00000 */
[----:B0-----:R-:W-:Y:S01]  /*21c0*/  HFMA2.MMA R31, -RZ, RZ, 0, 4.76837158203125e-07 ;  /* 0x00000008ff1f7435 */ /* 0x001fe200000001ff */
[----:B-1----:R-:W-:Y:S01]  /*21d0*/  FADD.FTZ R35, R35, R30 ;  /* 0x0000001e23237221 */ /* 0x002fe20000010000 */
[----:B------:R-:W-:Y:S02]  /*21e0*/  MOV R30, 0x1f ;  /* 0x0000001f001e7802 */ /* 0x000fe40000000f00 */
[----:B------:R-:W-:-:S02]  /*21f0*/  MOV R29, 0xffffffff ;  /* 0xffffffff001d7802 */ /* 0x000fc40000000f00 */
[----:B------:R-:W-:Y:S02]  /*2200*/  MOV R34, 0x2220 ;  /* 0x0000222000227802 */ /* 0x000fe40000000f00 */
[----:B------:R-:W-:Y:S05]  /*2210*/  CALL.REL.NOINC `($__internal_129_$__cuda_sm70_shflsync_bfly_p) ;  /* 0x0000056000007944 */ /* 0x000fea0003c00000 */
[----:B0-----:R-:W-:Y:S01]  /*2220*/  HFMA2.MMA R31, -RZ, RZ, 0, 9.5367431640625e-07 ;  /* 0x00000010ff1f7435 */ /* 0x001fe200000001ff */
[----:B-1----:R-:W-:Y:S01]  /*2230*/  FADD.FTZ R35, R35, R30 ;  /* 0x0000001e23237221 */ /* 0x002fe20000010000 */
[----:B------:R-:W-:Y:S02]  /*2240*/  MOV R30, 0x1f ;  /* 0x0000001f001e7802 */ /* 0x000fe40000000f00 */
[----:B------:R-:W-:Y:S02]  /*2250*/  MOV R29, 0xffffffff ;  /* 0xffffffff001d7802 */ /* 0x000fe40000000f00 */
[----:B------:R-:W-:Y:S02]  /*2260*/  MOV R34, 0x2280 ;  /* 0x0000228000227802 */ /* 0x000fe40000000f00 */
[----:B------:R-:W-:Y:S05]  /*2270*/  CALL.REL.NOINC `($__internal_129_$__cuda_sm70_shflsync_bfly_p) ;  /* 0x0000050000007944 */ /* 0x000fea0003c00000 */
        /* <DEDUP_REMOVED lines=54> */
[----:B------:R-:W-:Y:S05]  /*25e0*/  CALL.REL.NOINC `($__internal_129_$__cuda_sm70_shflsync_bfly_p) ;  /* 0x0000019000007944 */ /* 0x000fea0003c00000 */
[----:B0-----:R-:W-:Y:S01]  /*25f0*/  HFMA2.MMA R31, -RZ, RZ, 0, 1.1920928955078125e-07 ;  /* 0x00000002ff1f7435 */ /* 0x001fe200000001ff */
[----:B-1----:R-:W-:Y:S01]  /*2600*/  FADD.FTZ R35, R35, R30 ;  /* 0x0000001e23237221 */ /* 0x002fe20000010000 */
[----:B------:R-:W-:Y:S02]  /*2610*/  MOV R30, 0x1f ;  /* 0x0000001f001e7802 */ /* 0x000fe40000000f00 */
[----:B------:R-:W-:Y:S02]  /*2620*/  MOV R29, 0xffffffff ;  /* 0xffffffff001d7802 */ /* 0x000fe40000000f00 */
[----:B------:R-:W-:Y:S02]  /*2630*/  MOV R34, 0x2650 ;  /* 0x0000265000227802 */ /* 0x000fe40000000f00 */
[----:B------:R-:W-:Y:S05]  /*2640*/  CALL.REL.NOINC `($__internal_129_$__cuda_sm70_shflsync_bfly_p) ;  /* 0x0000013000007944 */ /* 0x000fea0003c00000 */
[----:B0-----:R-:W-:Y:S01]  /*2650*/  HFMA2.MMA R31, -RZ, RZ, 0, 2.384185791015625e-07 ;  /* 0x00000004ff1f7435 */ /* 0x001fe200000001ff */
[----:B-1----:R-:W-:Y:S01]  /*2660*/  FADD.FTZ R35, R35, R30 ;  /* 0x0000001e23237221 */ /* 0x002fe20000010000 */
[----:B------:R-:W-:-:S02]  /*2670*/  MOV R30, 0x1f ;  /* 0x0000001f001e7802 */ /* 0x000fc40000000f00 */
[----:B------:R-:W-:Y:S02]  /*2680*/  MOV R29, 0xffffffff ;  /* 0xffffffff001d7802 */ /* 0x000fe40000000f00 */
[----:B------:R-:W-:Y:S02]  /*2690*/  MOV R34, 0x26b0 ;  /* 0x000026b000227802 */ /* 0x000fe40000000f00 */
[----:B------:R-:W-:Y:S05]  /*26a0*/  CALL.REL.NOINC `($__internal_129_$__cuda_sm70_shflsync_bfly_p) ;  /* 0x000000d000007944 */ /* 0x000fea0003c00000 */
[----:B0-----:R-:W-:Y:S01]  /*26b0*/  HFMA2.MMA R31, -RZ, RZ, 0, 4.76837158203125e-07 ;  /* 0x00000008ff1f7435 */ /* 0x001fe200000001ff */
[----:B-1----:R-:W-:Y:S01]  /*26c0*/  FADD.FTZ R35, R35, R30 ;  /* 0x0000001e23237221 */ /* 0x002fe20000010000 */
[----:B------:R-:W-:Y:S02]  /*26d0*/  MOV R30, 0x1f ;  /* 0x0000001f001e7802 */ /* 0x000fe40000000f00 */
[----:B------:R-:W-:Y:S02]  /*26e0*/  MOV R29, 0xffffffff ;  /* 0xffffffff001d7802 */ /* 0x000fe40000000f00 */
[----:B------:R-:W-:Y:S02]  /*26f0*/  MOV R34, 0x2710 ;  /* 0x0000271000227802 */ /* 0x000fe40000000f00 */
[----:B------:R-:W-:Y:S05]  /*2700*/  CALL.REL.NOINC `($__internal_129_$__cuda_sm70_shflsync_bfly_p) ;  /* 0x0000007000007944 */ /* 0x000fea0003c00000 */
[----:B0-----:R-:W-:Y:S01]  /*2710*/  HFMA2.MMA R31, -RZ, RZ, 0, 9.5367431640625e-07 ;  /* 0x00000010ff1f7435 */ /* 0x001fe200000001ff */
[----:B-1----:R-:W-:Y:S01]  /*2720*/  FADD.FTZ R35, R35, R30 ;  /* 0x0000001e23237221 */ /* 0x002fe20000010000 */
[----:B------:R-:W-:-:S02]  /*2730*/  MOV R30, 0x1f ;  /* 0x0000001f001e7802 */ /* 0x000fc40000000f00 */
[----:B------:R-:W-:Y:S02]  /*2740*/  MOV R29, 0xffffffff ;  /* 0xffffffff001d7802 */ /* 0x000fe40000000f00 */
[----:B------:R-:W-:Y:S02]  /*2750*/  MOV R34, 0x2770 ;  /* 0x0000277000227802 */ /* 0x000fe40000000f00 */
[----:B------:R-:W-:Y:S05]  /*2760*/  CALL.REL.NOINC `($__internal_129_$__cuda_sm70_shflsync_bfly_p) ;  /* 0x0000001000007944 */ /* 0x000fea0003c00000 */
[----:B01----:R-:W-:Y:S05]  /*2770*/  BRA `(.L_x_17696) ;  /* 0xfffff24000007947 */ /* 0x003fea000383ffff */
        .weak           $__internal_129_$__cuda_sm70_shflsync_bfly_p
        .type           $__internal_129_$__cuda_sm70_shflsync_bfly_p,@function
        .size           $__internal_129_$__cuda_sm70_shflsync_bfly_p,(.L_x_22297 - $__internal_129_$__cuda_sm70_shflsync_bfly_p)
$__internal_129_$__cuda_sm70_shflsync_bfly_p:
[----:B------:R-:W-:Y:S01]  /*2780*/  HFMA2.MMA R95, -RZ, RZ, 0, 0 ;  /* 0x00000000ff5f7435 */ /* 0x000fe200000001ff */
[----:B------:R-:W-:Y:S01]  /*2790*/  MOV R94, R34 ;  /* 0x00000022005e7202 */ /* 0x000fe20000000f00 */
[----:B------:R-:W-:Y:S04]  /*27a0*/  WARPSYNC R29 ;  /* 0x0000001d00007348 */ /* 0x000fe80003800000 */
[----:B------:R0:W1:Y:S01]  /*27b0*/  SHFL.BFLY PT, R30, R35, R31, R30 ;  /* 0x0c00001f231e7389 */ /* 0x00006200000e001e */
[----:B------:R-:W-:Y:S05]  /*27c0*/  RET.REL.NODEC R94 `(_ZN10layer_norm13ln_fwd_kernelINS_13Kernel_traitsI6__halfffffjLj768ELj1ELj4ELj1ELj16ENS_18Kernel_traits_baseILj768ES2_ffffjLj128EEEEELb0ELb0ELb0ELb1EEEvNS_9FwdParamsE) ;  /* 0xffffd8305e007950 */ /* 0x000fea0003c3ffff */
.L_x_17697:
        /* <DEDUP_REMOVED lines=11> */
.L_x_22297:


//--------------------- .text._ZN10layer_norm13ln_fwd_kernelINS_13Kernel_traitsI6__halfffffjLj768ELj1ELj4ELj1ELj16ENS_18Kernel_traits_baseILj768ES2_ffffjLj128EEEEELb0ELb0ELb1ELb0EEEvNS_9FwdParamsE --------------------------
	.section	.text._ZN10layer_norm13ln_fwd_kernelINS_13Kernel_traitsI6__halfffffjLj768ELj1ELj4ELj1ELj16ENS_18Kernel_traits_baseILj768ES2_ffffjLj128EEEEELb0ELb0ELb1ELb0EEEvNS_9FwdParamsE,"ax",@progbits
	.sectioninfo	@"SHI_REGISTERS=96"
	.align	128
        .global         _ZN10layer_norm13ln_fwd_kernelINS_13Kernel_traitsI6__halfffffjLj768ELj1ELj4ELj1ELj16ENS_18Kernel_traits_baseILj768ES2_ffffjLj128EEEEELb0ELb0ELb1ELb0EEEvNS_9FwdParamsE
        .type           _ZN10layer_norm13ln_fwd_kernelINS_13Kernel_traitsI6__halfffffjLj768ELj1ELj4ELj1ELj16ENS_18Kernel_traits_baseILj768ES2_ffffjLj128EEEEELb0ELb0ELb1ELb0EEEvNS_9FwdParamsE,@function
        .size           _ZN10layer_norm13ln_fwd_kernelINS_13Kernel_traitsI6__halfffffjLj768ELj1ELj4ELj1ELj16ENS_18Kernel_traits_baseILj768ES2_ffffjLj128EEEEELb0ELb0ELb1ELb0EEEvNS_9FwdParamsE,(.L_x_22298 - _ZN10layer_norm13ln_fwd_kernelINS_13Kernel_traitsI6__halfffffjLj768ELj1ELj4ELj1ELj16ENS_18Kernel_traits_baseILj768ES2_ffffjLj128EEEEELb0ELb0ELb1ELb0EEEvNS_9FwdParamsE)
        .other          _ZN10layer_norm13ln_fwd_kernelINS_13Kernel_traitsI6__halfffffjLj768ELj1ELj4ELj1ELj16ENS_18Kernel_traits_baseILj768ES2_ffffjLj128EEEEELb0ELb0ELb1ELb0EEEvNS_9FwdParamsE,@"STO_CUDA_ENTRY STV_DEFAULT"
_ZN10layer_norm13ln_fwd_kernelINS_13Kernel_traitsI6__halfffffjLj768ELj1ELj4ELj1ELj16ENS_18Kernel_traits_baseILj768ES2_ffffjLj128EEEEELb0ELb0ELb1ELb0EEEvNS_9FwdParamsE:
.text._ZN10layer_norm13ln_fwd_kernelINS_13Kernel_traitsI6__halfffffjLj768ELj1ELj4ELj1ELj16ENS_18Kernel_traits_baseILj768ES2_ffffjLj128EEEEELb0ELb0ELb1ELb0EEEvNS_9FwdParamsE:
        /* <DEDUP_REMOVED lines=31> */
.L_x_17699:
[----:B01----:R-:W-:Y:S05]  /*01f0*/  BSYNC B0 ;  /* 0x0000000000007941 */ /* 0x003fea0003800000 */
.L_x_17698:
        /* <DEDUP_REMOVED lines=12> */
.L_x_17701:
[----:B0-----:R-:W-:Y:S05]  /*02c0*/  BSYNC B0 ;  /* 0x0000000000007941 */ /* 0x001fea0003800000 */
.L_x_17700:
        /* <DEDUP_REMOVED lines=12> */
.L_x_17703:
[----:B0-----:R-:W-:Y:S05]  /*0390*/  BSYNC B0 ;  /* 0x0000000000007941 */ /* 0x001fea0003800000 */
.L_x_17702:
        /* <DEDUP_REMOVED lines=12> */
.L_x_17705:
[----:B0-----:R-:W-:Y:S05]  /*0460*/  BSYNC B0 ;  /* 0x0000000000007941 */ /* 0x001fea0003800000 */
.L_x_17704:
        /* <DEDUP_REMOVED lines=12> */
.L_x_17707:
[----:B0-----:R-:W-:Y:S05]  /*0530*/  BSYNC B0 ;  /* 0x0000000000007941 */ /* 0x001fea0003800000 */
.L_x_17706:
[----:B------:R-:W-:Y:S01]  /*0540*/  ISETP.GE.U32.AND P1, PT, R86, 0xc0, PT ;  /* 0x000000c05600780c */ /* 0x000fe20003f26070 */
[----:B------:R-:W-:Y:S01]  /*0550*/  BSSY B0, `(.L_x_17708) ;  /* 0x000000d000007945 */ /* 0x000fe20003800000 */
[----:B------:R-:W-:-:S04]  /*0560*/  SHF.R.U32.HI R10, RZ, 0x5, R14 ;  /* 0x00000005ff0a7819 */ /* 0x000fc8000001160e */
[----:B------:R-:W-:-:S07]  /*0570*/  LEA R84, R15, R10, 0x2 ;  /* 0x0000000a0f547211 */ /* 0x000fce00078e10ff */
[----:B------:R-:W-:Y:S05]  /*0580*/  @!P1 BRA `(.L_x_17709) ;  /* 0x0000009000009947 */ /* 0x000fea0003800000 */
[----:B------:R-:W-:Y:S02]  /*0590*/  ISETP.NE.U32.AND P2, PT, RZ, c[0x0][0x218], PT ;  /* 0x00008600ff007a0c */ /* 0x000fe40003f45070 */
[----:B------:R-:W-:Y:S02]  /*05a0*/  MOV R13, 0x8 ;  /* 0x00000008000d7802 */ /* 0x000fe40000000f00 */
[----:B------:R-:W-:-:S03]  /*05b0*/  ISETP.NE.AND.EX P2, PT, RZ, c[0x0][0x21c], PT, P2 ;  /* 0x00008700ff007a0c */ /* 0x000fc60003f45320 */
[----:B------:R-:W-:-:S06]  /*05c0*/  IMAD.WIDE.U32 R12, R0, R13, c[0x0][0x1b0] ;  /* 0x00006c00000c7625 */ /* 0x000fcc00078e000d */
[----:B------:R-:W5:Y:S04]  /*05d0*/  LDG.E.64 R12, [R12.64] ;  /* 0x000000040c0c7981 */ /* 0x000f68000c1e1b00 */
[----:B------:R-:W-:-:S04]  /*05e0*/  @P2 LEA R14, P3, R0, c[0x0][0x218], 0x3 ;  /* 0x00008600000e2a11 */ /* 0x000fc800078618ff */
[----:B------:R-:W-:-:S05]  /*05f0*/  @P2 LEA.HI.X R15, R0, c[0x0][0x21c], RZ, 0x3, P3 ;  /* 0x00008700000f2a11 */ /* 0x000fca00018f1cff */
[----:B------:R0:W5:Y:S01]  /*0600*/  @P2 LDG.E.64 R10, [R14.64] ;  /* 0x000000040e0a2981 */ /* 0x000162000c1e1b00 */
[----:B------:R-:W-:-:S03]  /*0610*/  @!P2 CS2R R10, SRZ ;  /* 0x00000000000aa805 */ /* 0x000fc6000001ff00 */
.L_x_17709:
[----:B0-----:R-:W-:Y:S05]  /*0620*/  BSYNC B0 ;  /* 0x0000000000007941 */ /* 0x001fea0003800000 */
.L_x_17708:
[----:B------:R-:W-:-:S13]  /*0630*/  ISETP.GE.AND P2, PT, R84, c[0x0][0x164], PT ;  /* 0x0000590054007a0c */ /* 0x000fda0003f46270 */
[----:B------:R-:W-:Y:S05]  /*0640*/  @P2 EXIT ;  /* 0x000000000000294d */ /* 0x000fea0003800000 */
[----:B-----5:R-:W-:Y:S01]  /*0650*/  MOV R85, R16 ;  /* 0x0000001000557202 */ /* 0x020fe20000000f00 */
[--C-:B------:R-:W-:Y:S01]  /*0660*/  IMAD.MOV.U32 R81, RZ, RZ, R17.reuse ;  /* 0x000000ffff517224 */ /* 0x100fe200078e0011 */
[--C-:B------:R-:W-:Y:S01]  /*0670*/  SHF.R.U64 R26, R16, 0x10, R17.reuse ;  /* 0x00000010101a7819 */ /* 0x100fe20000001211 */
[----:B------:R-:W-:Y:S01]  /*0680*/  HADD2.F32 R74, -RZ, R8.H0_H0 ;  /* 0x20000008ff4a7230 */ /* 0x000fe20000004100 */
[----:B------:R-:W-:Y:S01]  /*0690*/  SHF.R.U32.HI R79, RZ, 0x10, R17 ;  /* 0x00000010ff4f7819 */ /* 0x000fe20000011611 */
[----:B------:R-:W-:Y:S01]  /*06a0*/  IMAD.MOV.U32 R63, RZ, RZ, R13 ;  /* 0x000000ffff3f7224 */ /* 0x000fe200078e000d */
[----:B------:R-:W-:Y:S01]  /*06b0*/  MOV R77, R18 ;  /* 0x00000012004d7202 */ /* 0x000fe20000000f00 */
[----:B------:R-:W-:Y:S01]  /*06c0*/  HADD2.F32 R78, -RZ, R83.H0_H0 ;  /* 0x20000053ff4e7230 */ /* 0x000fe20000004100 */
[----:B------:R-:W-:Y:S01]  /*06d0*/  SHF.R.U64 R75, R18, 0x10, R19 ;  /* 0x00000010124b7819 */ /* 0x000fe20000001213 */
[----:B------:R-:W-:Y:S01]  /*06e0*/  HADD2.F32 R0, -RZ, R11.H0_H0 ;  /* 0x2000000bff007230 */ /* 0x000fe20000004100 */
[----:B------:R-:W-:Y:S01]  /*06f0*/  MOV R14, R19 ;  /* 0x00000013000e7202 */ /* 0x000fe20000000f00 */
[----:B------:R-:W-:Y:S01]  /*0700*/  HADD2.F32 R85, -RZ, R85.H0_H0 ;  /* 0x20000055ff557230 */ /* 0x000fe20000004100 */
[----:B------:R-:W-:Y:S01]  /*0710*/  MOV R15, R20 ;  /* 0x00000014000f7202 */ /* 0x000fe20000000f00 */
[----:B------:R-:W-:Y:S01]  /*0720*/  HADD2.F32 R81, -RZ, R81.H0_H0 ;  /* 0x20000051ff517230 */ /* 0x000fe20000004100 */
[----:B------:R-:W-:Y:S01]  /*0730*/  SHF.R.U64 R64, R8, 0x10, R9 ;  /* 0x0000001008407819 */ /* 0x000fe20000001209 */
[----:B------:R-:W-:Y:S01]  /*0740*/  HADD2.F32 R8, -RZ, R6.H0_H0 ;  /* 0x20000006ff087230 */ /* 0x000fe20000004100 */
[----:B------:R-:W-:Y:S01]  /*0750*/  SHF.R.U32.HI R19, RZ, 0x10, R19 ;  /* 0x00000010ff137819 */ /* 0x000fe20000011613 */
        /* <DEDUP_REMOVED lines=10> */
[----:B------:R-:W-:Y:S01]  /*0800*/  ULDC.U8 UR6, c[0x0][0x1f0] ;  /* 0x00007c0000067ab9 */ /* 0x000fe20000000000 */
        /* <DEDUP_REMOVED lines=57> */
.L_x_17785:
[----:B------:R-:W-:-:S10]  /*0ba0*/  HFMA2.MMA R89, -RZ, RZ, 0, 2.384185791015625e-07 ;  /* 0x00000004ff597435 */ /* 0x000fd400000001ff */
[----:B------:R-:W-:-:S06]  /*0bb0*/  IMAD.WIDE R50, R84, R89, c[0x0][0x1d0] ;  /* 0x0000740054327625 */ /* 0x000fcc00078e0259 */
[----:B------:R0:W2:Y:S01]  /*0bc0*/  LDG.E R50, [R50.64] ;  /* 0x0000000432327981 */ /* 0x0000a2000c1e1900 */
[----:B------:R-:W-:Y:S01]  /*0bd0*/  IMAD R87, R84, c[0x0][0x168], RZ ;  /* 0x00005a0054577a24 */ /* 0x000fe200078e02ff */
[----:B------:R-:W-:Y:S02]  /*0be0*/  MOV R90, RZ ;  /* 0x000000ff005a7202 */ /* 0x000fe40000000f00 */
[----:B------:R-:W1:Y:S01]  /*0bf0*/  S2R R49, SR_TID.X ;  /* 0x0000000000317919 */ /* 0x000e620000002100 */
[----:B------:R-:W-:Y:S01]  /*0c00*/  BSSY B0, `(.L_x_17710) ;  /* 0x000003d000007945 */ /* 0x000fe20003800000 */
[----:B0-----:R-:W-:Y:S02]  /*0c10*/  SHF.R.S32.HI R51, RZ, 0x1f, R84 ;  /* 0x0000001fff337819 */ /* 0x001fe40000011454 */
[----:B-1----:R-:W-:Y:S02]  /*0c20*/  LOP3.LUT R92, R49, 0x1f, RZ, 0xc0, !PT ;  /* 0x0000001f315c7812 */ /* 0x002fe400078ec0ff */
[----:B--2---:R-:W-:-:S13]  /*0c30*/  ISETP.GE.AND P2, PT, R50, 0x1, PT ;  /* 0x000000013200780c */ /* 0x004fda0003f46270 */
[----:B------:R-:W-:-:S05]  /*0c40*/  @P2 IADD3 R48, R50, -0x1, RZ ;  /* 0xffffffff32302810 */ /* 0x000fca0007ffe0ff */
[----:B------:R-:W-:Y:S01]  /*0c50*/  @P2 IMAD R88, R48, c[0x0][0x168], RZ ;  /* 0x00005a0030582a24 */ /* 0x000fe200078e02ff */
[----:B------:R-:W-:-:S04]  /*0c60*/  SHF.R.S32.HI R48, RZ, 0x1f, R87 ;  /* 0x0000001fff307819 */ /* 0x000fc80000011457 */
[----:B------:R-:W-:Y:S02]  /*0c70*/  @P2 SHF.R.S32.HI R91, RZ, 0x1f, R88 ;  /* 0x0000001fff5b2819 */ /* 0x000fe40000011458 */
[----:B------:R-:W-:Y:S02]  /*0c80*/  LEA.HI R87, R48, R87, RZ, 0x2 ;  /* 0x0000005730577211 */ /* 0x000fe400078f10ff */
[----:B------:R-:W-:Y:S01]  /*0c90*/  @P2 LEA.HI R91, R91, R88, RZ, 0x2 ;  /* 0x000000585b5b2211 */ /* 0x000fe200078f10ff */
[----:B------:R-:W-:Y:S01]  /*0ca0*/  IMAD.WIDE R88, R84, R89, c[0x0][0x1d8] ;  /* 0x0000760054587625 */ /* 0x000fe200078e0259 */
[-C--:B------:R-:W-:Y:S02]  /*0cb0*/  LEA.HI.SX32 R87, R87, R92.reuse, 0x1e ;  /* 0x0000005c57577211 */ /* 0x080fe400078ff2ff */
[----:B------:R-:W-:Y:S02]  /*0cc0*/  @P2 LEA.HI.SX32 R90, R91, R92, 0x1e ;  /* 0x0000005c5b5a2211 */ /* 0x000fe400078ff2ff */
[----:B------:R0:W5:Y:S01]  /*0cd0*/  LDG.E R48, [R88.64] ;  /* 0x0000000458307981 */ /* 0x000162000c1e1900 */
[----:B------:R-:W-:Y:S05]  /*0ce0*/  @!P0 BRA `(.L_x_17711) ;  /* 0x000002e000008947 */ /* 0x000fea0003800000 */
[----:B------:R-:W-:-:S04]  /*0cf0*/  ISETP.NE.U32.AND P3, PT, RZ, c[0x0][0x180], PT ;  /* 0x00006000ff007a0c */ /* 0x000fc80003f65070 */
[----:B------:R-:W-:-:S13]  /*0d00*/  ISETP.NE.AND.EX P3, PT, RZ, c[0x0][0x184], PT, P3 ;  /* 0x00006100ff007a0c */ /* 0x000fda0003f65330 */
[----:B0-----:R-:W-:-:S05]  /*0d10*/  @P3 MOV R88, 0x10 ;  /* 0x0000001000583802 */ /* 0x001fca0000000f00 */
[----:B------:R-:W-:-:S05]  /*0d20*/  @P3 IMAD.WIDE.U32 R88, R87, R88, c[0x0][0x180] ;  /* 0x0000600057583625 */ /* 0x000fca00078e0058 */
[----:B------:R0:W2:Y:S01]  /*0d30*/  @P3 LDG.E.128 R16, [R88.64] ;  /* 0x0000000458103981 */ /* 0x0000a2000c1e1d00 */
[----:B------:R-:W-:Y:S02]  /*0d40*/  ISETP.GT.AND P4, PT, R50, RZ, PT ;  /* 0x000000ff3200720c */ /* 0x000fe40003f84270 */
[----:B0-----:R-:W-:-:S11]  /*0d50*/  @P2 MOV R89, 0x10 ;  /* 0x0000001000592802 */ /* 0x001fd60000000f00 */
[----:B------:R-:W-:Y:S01]  /*0d60*/  @!P4 ISETP.NE.U32.AND P5, PT, RZ, c[0x0][0x180], PT ;  /* 0x00006000ff00ca0c */ /* 0x000fe20003fa5070 */
[----:B------:R-:W-:-:S03]  /*0d70*/  @P2 IMAD.WIDE.U32 R88, R90, R89, c[0x0][0x170] ;  /* 0x00005c005a582625 */ /* 0x000fc600078e0059 */
[----:B------:R-:W-:Y:S02]  /*0d80*/  @!P4 ISETP.NE.AND.EX P5, PT, RZ, c[0x0][0x184], PT, P5 ;  /* 0x00006100ff00ca0c */ /* 0x000fe40003fa5350 */
[----:B------:R0:W5:Y:S01]  /*0d90*/  @P2 LDG.E.128 R20, [R88.64] ;  /* 0x0000000458142981 */ /* 0x000162000c1e1d00 */
[----:B------:R-:W-:Y:S01]  /*0da0*/  BSSY B1, `(.L_x_17712) ;  /* 0x000000e000017945 */ /* 0x000fe20003800000 */
        /* <DEDUP_REMOVED lines=11> */
[----:B0----5:R-:W-:-:S04]  /*0e60*/  FMUL.FTZ R24, R20, c[0x0][0x1ec] ;  /* 0x00007b0014187a20 */ /* 0x021fc80000410000 */
[----:B------:R-:W-:Y:S02]  /*0e70*/  @P3 FADD.FTZ R24, R16, R24 ;  /* 0x0000001810183221 */ /* 0x000fe40000010000 */
.L_x_17713:
[----:B0-----:R-:W-:Y:S05]  /*0e80*/  BSYNC B1 ;  /* 0x0000000000017941 */ /* 0x001fea0003800000 */
.L_x_17712:
[----:B------:R-:W-:Y:S01]  /*0e90*/  BSSY B1, `(.L_x_17714) ;  /* 0x0000004000017945 */ /* 0x000fe20003800000 */
[----:B------:R-:W-:Y:S05]  /*0ea0*/  @!P4 BRA `(.L_x_17715) ;  /* 0x000000200000c947 */ /* 0x000fea0003800000 */
[----:B-----5:R-:W-:-:S04]  /*0eb0*/  FMUL.FTZ R25, R21, c[0x0][0x1ec] ;  /* 0x00007b0015197a20 */ /* 0x020fc80000410000 */
[----:B------:R-:W-:Y:S02]  /*0ec0*/  @P3 FADD.FTZ R25, R17, R25 ;  /* 0x0000001911193221 */ /* 0x000fe40000010000 */
.L_x_17715:
[----:B------:R-:W-:Y:S05]  /*0ed0*/  BSYNC B1 ;  /* 0x0000000000017941 */ /* 0x000fea0003800000 */
.L_x_17714:
[----:B------:R-:W-:Y:S01]  /*0ee0*/  BSSY B1, `(.L_x_17716) ;  /* 0x0000004000017945 */ /* 0x000fe20003800000 */
[----:B------:R-:W-:Y:S05]  /*0ef0*/  @!P4 BRA `(.L_x_17717) ;  /* 0x000000200000c947 */ /* 0x000fea0003800000 */
[----:B-----5:R-:W-:-:S04]  /*0f00*/  FMUL.FTZ R26, R22, c[0x0][0x1ec] ;  /* 0x00007b00161a7a20 */ /* 0x020fc80000410000 */
[----:B------:R-:W-:Y:S02]  /*0f10*/  @P3 FADD.FTZ R26, R18, R26 ;  /* 0x0000001a121a3221 */ /* 0x000fe40000010000 */
.L_x_17717:
[----:B------:R-:W-:Y:S05]  /*0f20*/  BSYNC B1 ;  /* 0x0000000000017941 */ /* 0x000fea0003800000 */
.L_x_17716:
[----:B------:R-:W-:Y:S01]  /*0f30*/  BSSY B1, `(.L_x_17718) ;  /* 0x0000004000017945 */ /* 0x000fe20003800000 */
[----:B------:R-:W-:Y:S05]  /*0f40*/  @!P4 BRA `(.L_x_17719) ;  /* 0x000000200000c947 */ /* 0x000fea0003800000 */
[----:B-----5:R-:W-:-:S04]  /*0f50*/  FMUL.FTZ R27, R23, c[0x0][0x1ec] ;  /* 0x00007b00171b7a20 */ /* 0x020fc80000410000 */
[----:B------:R-:W-:Y:S02]  /*0f60*/  @P3 FADD.FTZ R27, R19, R27 ;  /* 0x0000001b131b3221 */ /* 0x000fe40000010000 */
.L_x_17719:
[----:B------:R-:W-:Y:S05]  /*0f70*/  BSYNC B1 ;  /* 0x0000000000017941 */ /* 0x000fea0003800000 */
.L_x_17718:
[----:B------:R-:W-:Y:S01]  /*0f80*/  HFMA2.MMA R88, -RZ, RZ, 0, 9.5367431640625e-07 ;  /* 0x00000010ff587435 */ /* 0x000fe200000001ff */
[----:B------:R-:W-:-:S09]  /*0f90*/  IADD3 R90, R90, 0x20, RZ ;  /* 0x000000205a5a7810 */ /* 0x000fd20007ffe0ff */
[C---:B------:R-:W-:Y:S01]  /*0fa0*/  IMAD.WIDE.U32 R88, R87.reuse, R88, c[0x0][0x188] ;  /* 0x0000620057587625 */ /* 0x040fe200078e0058 */
[----:B------:R-:W-:-:S04]  /*0fb0*/  IADD3 R87, R87, 0x20, RZ ;  /* 0x0000002057577810 */ /* 0x000fc80007ffe0ff */
[----:B------:R0:W-:Y:S03]  /*0fc0*/  STG.E.128 [R88.64], R24 ;  /* 0x0000001858007986 */ /* 0x0001e6000c101d04 */
.L_x_17711:
[----:B------:R-:W-:Y:S05]  /*0fd0*/  BSYNC B0 ;  /* 0x0000000000007941 */ /* 0x000fea0003800000 */
.L_x_17710:
[----:B------:R-:W-:Y:S01]  /*0fe0*/  ISETP.GE.U32.AND P3, PT, R86, 0x40, PT ;  /* 0x000000405600780c */ /* 0x000fe20003f66070 */
[----:B------:R-:W-:-:S12]  /*0ff0*/  BSSY B0, `(.L_x_17720) ;  /* 0x0000030000007945 */ /* 0x000fd80003800000 */
        /* <DEDUP_REMOVED lines=11> */
[----:B-----5:R0:W5:Y:S01]  /*10b0*/  @P2 LDG.E.128 R20, [R88.64] ;  /* 0x0000000458142981 */ /* 0x020162000c1e1d00 */
        /* <DEDUP_REMOVED lines=14> */
.L_x_17723:
[----:B0-----:R-:W-:Y:S05]  /*11a0*/  BSYNC B1 ;  /* 0x0000000000017941 */ /* 0x001fea0003800000 */
.L_x_17722:
[----:B------:R-:W-:Y:S01]  /*11b0*/  BSSY B1, `(.L_x_17724) ;  /* 0x0000004000017945 */ /* 0x000fe20003800000 */
[----:B------:R-:W-:Y:S05]  /*11c0*/  @!P4 BRA `(.L_x_17725) ;  /* 0x000000200000c947 */ /* 0x000fea0003800000 */
[----:B-----5:R-:W-:-:S04]  /*11d0*/  FMUL.FTZ R29, R21, c[0x0][0x1ec] ;  /* 0x00007b00151d7a20 */ /* 0x020fc80000410000 */
[----:B------:R-:W-:Y:S02]  /*11e0*/  @P3 FADD.FTZ R29, R17, R29 ;  /* 0x0000001d111d3221 */ /* 0x000fe40000010000 */
.L_x_17725:
[----:B------:R-:W-:Y:S05]  /*11f0*/  BSYNC B1 ;  /* 0x0000000000017941 */ /* 0x000fea0003800000 */
.L_x_17724:
[----:B------:R-:W-:Y:S01]  /*1200*/  BSSY B1, `(.L_x_17726) ;  /* 0x0000004000017945 */ /* 0x000fe20003800000 */
[----:B------:R-:W-:Y:S05]  /*1210*/  @!P4 BRA `(.L_x_17727) ;  /* 0x000000200000c947 */ /* 0x000fea0003800000 */
[----:B-----5:R-:W-:-:S04]  /*1220*/  FMUL.FTZ R30, R22, c[0x0][0x1ec] ;  /* 0x00007b00161e7a20 */ /* 0x020fc80000410000 */
[----:B------:R-:W-:Y:S02]  /*1230*/  @P3 FADD.FTZ R30, R18, R30 ;  /* 0x0000001e121e3221 */ /* 0x000fe40000010000 */
.L_x_17727:
[----:B------:R-:W-:Y:S05]  /*1240*/  BSYNC B1 ;  /* 0x0000000000017941 */ /* 0x000fea0003800000 */
.L_x_17726:
[----:B------:R-:W-:Y:S01]  /*1250*/  BSSY B1, `(.L_x_17728) ;  /* 0x0000004000017945 */ /* 0x000fe20003800000 */
[----:B------:R-:W-:Y:S05]  /*1260*/  @!P4 BRA `(.L_x_17729) ;  /* 0x000000200000c947 */ /* 0x000fea0003800000 */
[----:B-----5:R-:W-:-:S04]  /*1270*/  FMUL.FTZ R31, R23, c[0x0][0x1ec] ;  /* 0x00007b00171f7a20 */ /* 0x020fc80000410000 */
[----:B------:R-:W-:Y:S02]  /*1280*/  @P3 FADD.FTZ R31, R19, R31 ;  /* 0x0000001f131f3221 */ /* 0x000fe40000010000 */
.L_x_17729:
[----:B------:R-:W-:Y:S05]  /*1290*/  BSYNC B1 ;  /* 0x0000000000017941 */ /* 0x000fea0003800000 */
.L_x_17728:
[----:B------:R-:W-:Y:S01]  /*12a0*/  HFMA2.MMA R88, -RZ, RZ, 0, 9.5367431640625e-07 ;  /* 0x00000010ff587435 */ /* 0x000fe200000001ff */
[----:B------:R-:W-:-:S09]  /*12b0*/  IADD3 R90, R90, 0x20, RZ ;  /* 0x000000205a5a7810 */ /* 0x000fd20007ffe0ff */
[C---:B------:R-:W-:Y:S01]  /*12c0*/  IMAD.WIDE.U32 R88, R87.reuse, R88, c[0x0][0x188] ;  /* 0x0000620057587625 */ /* 0x040fe200078e0058 */
[----:B------:R-:W-:-:S04]  /*12d0*/  IADD3 R87, R87, 0x20, RZ ;  /* 0x0000002057577810 */ /* 0x000fc80007ffe0ff */
[----:B------:R0:W-:Y:S03]  /*12e0*/  STG.E.128 [R88.64], R28 ;  /* 0x0000001c58007986 */ /* 0x0001e6000c101d04 */
.L_x_17721:
[----:B------:R-:W-:Y:S05]  /*12f0*/  BSYNC B0 ;  /* 0x0000000000007941 */ /* 0x000fea0003800000 */
.L_x_17720:
        /* <DEDUP_REMOVED lines=8> */
[----:B------:R-:W-:Y:S01]  /*1380*/  ISETP.GT.AND P4, PT, R50, RZ, PT ;  /* 0x000000ff3200720c */ /* 0x000fe20003f84270 */
[----:B0-----:R-:W-:-:S04]  /*1390*/  @P2 IMAD.MOV.U32 R89, RZ, RZ, 0x10 ;  /* 0x00000010ff592424 */ /* 0x001fc800078e00ff */
[----:B------:R-:W-:-:S08]  /*13a0*/  @P2 IMAD.WIDE.U32 R88, R90, R89, c[0x0][0x170] ;  /* 0x00005c005a582625 */ /* 0x000fd000078e0059 */
[----:B------:R-:W-:Y:S01]  /*13b0*/  @!P4 ISETP.NE.U32.AND P5, PT, RZ, c[0x0][0x180], PT ;  /* 0x00006000ff00ca0c */ /* 0x000fe20003fa5070 */
[----:B-----5:R0:W5:Y:S03]  /*13c0*/  @P2 LDG.E.128 R20, [R88.64] ;  /* 0x0000000458142981 */ /* 0x020166000c1e1d00 */
[----:B------:R-:W-:Y:S01]  /*13d0*/  @!P4 ISETP.NE.AND.EX P5, PT, RZ, c[0x0][0x184], PT, P5 ;  /* 0x00006100ff00ca0c */ /* 0x000fe20003fa5350 */
[----:B------:R-:W-:Y:S03]  /*13e0*/  BSSY B1, `(.L_x_17732) ;  /* 0x000000e000017945 */ /* 0x000fe60003800000 */
        /* <DEDUP_REMOVED lines=13> */
.L_x_17733:
[----:B0-----:R-:W-:Y:S05]  /*14c0*/  BSYNC B1 ;  /* 0x0000000000017941 */ /* 0x001fea0003800000 */
.L_x_17732:
[----:B------:R-:W-:Y:S01]  /*14d0*/  BSSY B1, `(.L_x_17734) ;  /* 0x0000004000017945 */ /* 0x000fe20003800000 */
[----:B------:R-:W-:Y:S05]  /*14e0*/  @!P4 BRA `(.L_x_17735) ;  /* 0x000000200000c947 */ /* 0x000fea0003800000 */
[----:B-----5:R-:W-:-:S04]  /*14f0*/  FMUL.FTZ R33, R21, c[0x0][0x1ec] ;  /* 0x00007b0015217a20 */ /* 0x020fc80000410000 */
[----:B------:R-:W-:Y:S02]  /*1500*/  @P3 FADD.FTZ R33, R17, R33 ;  /* 0x0000002111213221 */ /* 0x000fe40000010000 */
.L_x_17735:
[----:B------:R-:W-:Y:S05]  /*1510*/  BSYNC B1 ;  /* 0x0000000000017941 */ /* 0x000fea0003800000 */
.L_x_17734:
[----:B------:R-:W-:Y:S01]  /*1520*/  BSSY B1, `(.L_x_17736) ;  /* 0x0000004000017945 */ /* 0x000fe20003800000 */
[----:B------:R-:W-:Y:S05]  /*1530*/  @!P4 BRA `(.L_x_17737) ;  /* 0x000000200000c947 */ /* 0x000fea0003800000 */
[----:B-----5:R-:W-:-:S04]  /*1540*/  FMUL.FTZ R34, R22, c[0x0][0x1ec] ;  /* 0x00007b0016227a20 */ /* 0x020fc80000410000 */
[----:B------:R-:W-:Y:S02]  /*1550*/  @P3 FADD.FTZ R34, R18, R34 ;  /* 0x0000002212223221 */ /* 0x000fe40000010000 */
.L_x_17737:
[----:B------:R-:W-:Y:S05]  /*1560*/  BSYNC B1 ;  /* 0x0000000000017941 */ /* 0x000fea0003800000 */
.L_x_17736:
[----:B------:R-:W-:Y:S01]  /*1570*/  BSSY B1, `(.L_x_17738) ;  /* 0x0000004000017945 */ /* 0x000fe20003800000 */
[----:B------:R-:W-:Y:S05]  /*1580*/  @!P4 BRA `(.L_x_17739) ;  /* 0x000000200000c947 */ /* 0x000fea0003800000 */
[----:B-----5:R-:W-:-:S04]  /*1590*/  FMUL.FTZ R35, R23, c[0x0][0x1ec] ;  /* 0x00007b0017237a20 */ /* 0x020fc80000410000 */
[----:B------:R-:W-:Y:S02]  /*15a0*/  @P3 FADD.FTZ R35, R19, R35 ;  /* 0x0000002313233221 */ /* 0x000fe40000010000 */
.L_x_17739:
[----:B------:R-:W-:Y:S05]  /*15b0*/  BSYNC B1 ;  /* 0x0000000000017941 */ /* 0x000fea0003800000 */
.L_x_17738:
[----:B------:R-:W-:Y:S01]  /*15c0*/  HFMA2.MMA R88, -RZ, RZ, 0, 9.5367431640625e-07 ;  /* 0x00000010ff587435 */ /* 0x000fe200000001ff */
[----:B------:R-:W-:-:S09]  /*15d0*/  IADD3 R90, R90, 0x20, RZ ;  /* 0x000000205a5a7810 */ /* 0x000fd20007ffe0ff */
[C---:B------:R-:W-:Y:S01]  /*15e0*/  IMAD.WIDE.U32 R88, R87.reuse, R88, c[0x0][0x188] ;  /* 0x0000620057587625 */ /* 0x040fe200078e0058 */
[----:B------:R-:W-:-:S04]  /*15f0*/  IADD3 R87, R87, 0x20, RZ ;  /* 0x0000002057577810 */ /* 0x000fc80007ffe0ff */
[----:B------:R0:W-:Y:S03]  /*1600*/  STG.E.128 [R88.64], R32 ;  /* 0x0000002058007986 */ /* 0x0001e6000c101d04 */
.L_x_17731:
[----:B------:R-:W-:Y:S05]  /*1610*/  BSYNC B0 ;  /* 0x0000000000007941 */ /* 0x000fea0003800000 */
.L_x_17730:
        /* <DEDUP_REMOVED lines=28> */
.L_x_17743:
[----:B0-----:R-:W-:Y:S05]  /*17e0*/  BSYNC B1 ;  /* 0x0000000000017941 */ /* 0x001fea0003800000 */
.L_x_17742:
[----:B------:R-:W-:Y:S01]  /*17f0*/  BSSY B1, `(.L_x_17744) ;  /* 0x0000004000017945 */ /* 0x000fe20003800000 */
[----:B------:R-:W-:Y:S05]  /*1800*/  @!P4 BRA `(.L_x_17745) ;  /* 0x000000200000c947 */ /* 0x000fea0003800000 */
[----:B-----5:R-:W-:-:S04]  /*1810*/  FMUL.FTZ R37, R21, c[0x0][0x1ec] ;  /* 0x00007b0015257a20 */ /* 0x020fc80000410000 */
[----:B------:R-:W-:Y:S02]  /*1820*/  @P3 FADD.FTZ R37, R17, R37 ;  /* 0x0000002511253221 */ /* 0x000fe40000010000 */
.L_x_17745:
[----:B------:R-:W-:Y:S05]  /*1830*/  BSYNC B1 ;  /* 0x0000000000017941 */ /* 0x000fea0003800000 */
.L_x_17744:
[----:B------:R-:W-:Y:S01]  /*1840*/  BSSY B1, `(.L_x_17746) ;  /* 0x0000004000017945 */ /* 0x000fe20003800000 */
[----:B------:R-:W-:Y:S05]  /*1850*/  @!P4 BRA `(.L_x_17747) ;  /* 0x000000200000c947 */ /* 0x000fea0003800000 */
[----:B-----5:R-:W-:-:S04]  /*1860*/  FMUL.FTZ R38, R22, c[0x0][0x1ec] ;  /* 0x00007b0016267a20 */ /* 0x020fc80000410000 */
[----:B------:R-:W-:Y:S02]  /*1870*/  @P3 FADD.FTZ R38, R18, R38 ;  /* 0x0000002612263221 */ /* 0x000fe40000010000 */
.L_x_17747:
[----:B------:R-:W-:Y:S05]  /*1880*/  BSYNC B1 ;  /* 0x0000000000017941 */ /* 0x000fea0003800000 */
.L_x_17746:
[----:B------:R-:W-:Y:S01]  /*1890*/  BSSY B1, `(.L_x_17748) ;  /* 0x0000004000017945 */ /* 0x000fe20003800000 */
[----:B------:R-:W-:Y:S05]  /*18a0*/  @!P4 BRA `(.L_x_17749) ;  /* 0x000000200000c947 */ /* 0x000fea0003800000 */
[----:B-----5:R-:W-:-:S04]  /*18b0*/  FMUL.FTZ R39, R23, c[0x0][0x1ec] ;  /* 0x00007b0017277a20 */ /* 0x020fc80000410000 */
[----:B------:R-:W-:Y:S02]  /*18c0*/  @P3 FADD.FTZ R39, R19, R39 ;  /* 0x0000002713273221 */ /* 0x000fe40000010000 */
.L_x_17749:
[----:B------:R-:W-:Y:S05]  /*18d0*/  BSYNC B1 ;  /* 0x0000000000017941 */ /* 0x000fea0003800000 */
.L_x_17748:
[----:B------:R-:W-:Y:S01]  /*18e0*/  HFMA2.MMA R88, -RZ, RZ, 0, 9.5367431640625e-07 ;  /* 0x00000010ff587435 */ /* 0x000fe200000001ff */
[----:B------:R-:W-:-:S09]  /*18f0*/  IADD3 R90, R90, 0x20, RZ ;  /* 0x000000205a5a7810 */ /* 0x000fd20007ffe0ff */
[C---:B------:R-:W-:Y:S01]  /*1900*/  IMAD.WIDE.U32 R88, R87.reuse, R88, c[0x0][0x188] ;  /* 0x0000620057587625 */ /* 0x040fe200078e0058 */
[----:B------:R-:W-:-:S04]  /*1910*/  IADD3 R87, R87, 0x20, RZ ;  /* 0x0000002057577810 */ /* 0x000fc80007ffe0ff */
[----:B------:R0:W-:Y:S03]  /*1920*/  STG.E.128 [R88.64], R36 ;  /* 0x0000002458007986 */ /* 0x0001e6000c101d04 */
.L_x_17741:
[----:B------:R-:W-:Y:S05]  /*1930*/  BSYNC B0 ;  /* 0x0000000000007941 */ /* 0x000fea0003800000 */
.L_x_17740:
        /* <DEDUP_REMOVED lines=28> */
.L_x_17753:
[----:B0-----:R-:W-:Y:S05]  /*1b00*/  BSYNC B1 ;  /* 0x0000000000017941 */ /* 0x001fea0003800000 */
.L_x_17752:
[----:B------:R-:W-:Y:S01]  /*1b10*/  BSSY B1, `(.L_x_17754) ;  /* 0x0000004000017945 */ /* 0x000fe20003800000 */
[----:B------:R-:W-:Y:S05]  /*1b20*/  @!P4 BRA `(.L_x_17755) ;  /* 0x000000200000c947 */ /* 0x000fea0003800000 */
[----:B-----5:R-:W-:-:S04]  /*1b30*/  FMUL.FTZ R41, R21, c[0x0][0x1ec] ;  /* 0x00007b0015297a20 */ /* 0x020fc80000410000 */
[----:B------:R-:W-:Y:S02]  /*1b40*/  @P3 FADD.FTZ R41, R17, R41 ;  /* 0x0000002911293221 */ /* 0x000fe40000010000 */
.L_x_17755:
[----:B------:R-:W-:Y:S05]  /*1b50*/  BSYNC B1 ;  /* 0x0000000000017941 */ /* 0x000fea0003800000 */
.L_x_17754:
[----:B------:R-:W-:Y:S01]  /*1b60*/  BSSY B1, `(.L_x_17756) ;  /* 0x0000004000017945 */ /* 0x000fe20003800000 */
[----:B------:R-:W-:Y:S05]  /*1b70*/  @!P4 BRA `(.L_x_17757) ;  /* 0x000000200000c947 */ /* 0x000fea0003800000 */
[----:B-----5:R-:W-:-:S04]  /*1b80*/  FMUL.FTZ R42, R22, c[0x0][0x1ec] ;  /* 0x00007b00162a7a20 */ /* 0x020fc80000410000 */
[----:B------:R-:W-:Y:S02]  /*1b90*/  @P3 FADD.FTZ R42, R18, R42 ;  /* 0x0000002a122a3221 */ /* 0x000fe40000010000 */
.L_x_17757:
[----:B------:R-:W-:Y:S05]  /*1ba0*/  BSYNC B1 ;  /* 0x0000000000017941 */ /* 0x000fea0003800000 */
.L_x_17756:
[----:B------:R-:W-:Y:S01]  /*1bb0*/  BSSY B1, `(.L_x_17758) ;  /* 0x0000004000017945 */ /* 0x000fe20003800000 */
[----:B------:R-:W-:Y:S05]  /*1bc0*/  @!P4 BRA `(.L_x_17759) ;  /* 0x000000200000c947 */ /* 0x000fea0003800000 */
[----:B-----5:R-:W-:-:S04]  /*1bd0*/  FMUL.FTZ R43, R23, c[0x0][0x1ec] ;  /* 0x00007b00172b7a20 */ /* 0x020fc80000410000 */
[----:B------:R-:W-:Y:S02]  /*1be0*/  @P3 FADD.FTZ R43, R19, R43 ;  /* 0x0000002b132b3221 */ /* 0x000fe40000010000 */
.L_x_17759:
[----:B------:R-:W-:Y:S05]  /*1bf0*/  BSYNC B1 ;  /* 0x0000000000017941 */ /* 0x000fea0003800000 */
.L_x_17758:
[----:B------:R-:W-:Y:S01]  /*1c00*/  HFMA2.MMA R88, -RZ, RZ, 0, 9.5367431640625e-07 ;  /* 0x00000010ff587435 */ /* 0x000fe200000001ff */
[----:B------:R-:W-:-:S09]  /*1c10*/  IADD3 R90, R90, 0x20, RZ ;  /* 0x000000205a5a7810 */ /* 0x000fd20007ffe0ff */
[C---:B------:R-:W-:Y:S01]  /*1c20*/  IMAD.WIDE.U32 R88, R87.reuse, R88, c[0x0][0x188] ;  /* 0x0000620057587625 */ /* 0x040fe200078e0058 */
[----:B------:R-:W-:-:S04]  /*1c30*/  IADD3 R87, R87, 0x20, RZ ;  /* 0x0000002057577810 */ /* 0x000fc80007ffe0ff */
[----:B------:R0:W-:Y:S03]  /*1c40*/  STG.E.128 [R88.64], R40 ;  /* 0x0000002858007986 */ /* 0x0001e6000c101d04 */
.L_x_17751:
[----:B------:R-:W-:Y:S05]  /*1c50*/  BSYNC B0 ;  /* 0x0000000000007941 */ /* 0x000fea0003800000 */
.L_x_17750:
[----:B------:R-:W-:Y:S01]  /*1c60*/  BSSY B0, `(.L_x_17760) ;  /* 0x000002e000007945 */ /* 0x000fe20003800000 */
[----:B------:R-:W-:Y:S05]  /*1c70*/  @!P1 BRA `(.L_x_17761) ;  /* 0x000002c000009947 */ /* 0x000fea0003800000 */
[----:B------:R-:W-:-:S05]  /*1c80*/  @P2 MOV R91, 0x10 ;  /* 0x00000010005b2802 */ /* 0x000fca0000000f00 */
[----:B------:R-:W-:-:S05]  /*1c90*/  @P2 IMAD.WIDE.U32 R90, R90, R91, c[0x0][0x170] ;  /* 0x00005c005a5a2625 */ /* 0x000fca00078e005b */
[----:B-----5:R1:W5:Y:S01]  /*1ca0*/  @P2 LDG.E.128 R20, [R90.64] ;  /* 0x000000045a142981 */ /* 0x020362000c1e1d00 */
[----:B------:R-:W-:-:S04]  /*1cb0*/  ISETP.NE.U32.AND P2, PT, RZ, c[0x0][0x180], PT ;  /* 0x00006000ff007a0c */ /* 0x000fc80003f45070 */
[----:B------:R-:W-:-:S13]  /*1cc0*/  ISETP.NE.AND.EX P2, PT, RZ, c[0x0][0x184], PT, P2 ;  /* 0x00006100ff007a0c */ /* 0x000fda0003f45320 */
[----:B0-----:R-:W-:-:S05]  /*1cd0*/  @P2 MOV R88, 0x10 ;  /* 0x0000001000582802 */ /* 0x001fca0000000f00 */
[----:B------:R-:W-:-:S05]  /*1ce0*/  @P2 IMAD.WIDE.U32 R88, R87, R88, c[0x0][0x180] ;  /* 0x0000600057582625 */ /* 0x000fca00078e0058 */
[----:B------:R0:W2:Y:S01]  /*1cf0*/  @P2 LDG.E.128 R16, [R88.64] ;  /* 0x0000000458102981 */ /* 0x0000a2000c1e1d00 */
[----:B------:R-:W-:Y:S01]  /*1d00*/  ISETP.GT.AND P3, PT, R50, RZ, PT ;  /* 0x000000ff3200720c */ /* 0x000fe20003f64270 */
[----:B------:R-:W-:Y:S01]  /*1d10*/  BSSY B1, `(.L_x_17762) ;  /* 0x0000012000017945 */ /* 0x000fe20003800000 */
[----:B0-----:R-:W-:-:S11]  /*1d20*/  IMAD.MOV.U32 R88, RZ, RZ, 0x10 ;  /* 0x00000010ff587424 */ /* 0x001fd600078e00ff */
[----:B------:R-:W-:Y:S01]  /*1d30*/  @!P3 ISETP.NE.U32.AND P4, PT, RZ, c[0x0][0x180], PT ;  /* 0x00006000ff00ba0c */ /* 0x000fe20003f85070 */
[----:B------:R-:W-:-:S03]  /*1d40*/  IMAD.WIDE.U32 R88, R87, R88, c[0x0][0x188] ;  /* 0x0000620057587625 */ /* 0x000fc600078e0058 */
[----:B------:R-:W-:-:S04]  /*1d50*/  @!P3 ISETP.NE.AND.EX P4, PT, RZ, c[0x0][0x184], PT, P4 ;  /* 0x00006100ff00ba0c */ /* 0x000fc80003f85340 */
        /* <DEDUP_REMOVED lines=11> */
[----:B-1---5:R-:W-:-:S04]  /*1e10*/  FMUL.FTZ R44, R20, c[0x0][0x1ec] ;  /* 0x00007b00142c7a20 */ /* 0x022fc80000410000 */
[----:B------:R-:W-:Y:S02]  /*1e20*/  @P2 FADD.FTZ R44, R16, R44 ;  /* 0x0000002c102c2221 */ /* 0x000fe40000010000 */
.L_x_17763:
[----:B-1----:R-:W-:Y:S05]  /*1e30*/  BSYNC B1 ;  /* 0x0000000000017941 */ /* 0x002fea0003800000 */
.L_x_17762:
[----:B------:R-:W-:Y:S01]  /*1e40*/  BSSY B1, `(.L_x_17764) ;  /* 0x0000004000017945 */ /* 0x000fe20003800000 */
[----:B------:R-:W-:Y:S05]  /*1e50*/  @!P3 BRA `(.L_x_17765) ;  /* 0x000000200000b947 */ /* 0x000fea0003800000 */
[----:B-----5:R-:W-:-:S04]  /*1e60*/  FMUL.FTZ R45, R21, c[0x0][0x1ec] ;  /* 0x00007b00152d7a20 */ /* 0x020fc80000410000 */
[----:B------:R-:W-:Y:S02]  /*1e70*/  @P2 FADD.FTZ R45, R17, R45 ;  /* 0x0000002d112d2221 */ /* 0x000fe40000010000 */
.L_x_17765:
[----:B------:R-:W-:Y:S05]  /*1e80*/  BSYNC B1 ;  /* 0x0000000000017941 */ /* 0x000fea0003800000 */
.L_x_17764:
[----:B------:R-:W-:Y:S01]  /*1e90*/  BSSY B1, `(.L_x_17766) ;  /* 0x0000004000017945 */ /* 0x000fe20003800000 */
[----:B------:R-:W-:Y:S05]  /*1ea0*/  @!P3 BRA `(.L_x_17767) ;  /* 0x000000200000b947 */ /* 0x000fea0003800000 */
[----:B-----5:R-:W-:-:S04]  /*1eb0*/  FMUL.FTZ R46, R22, c[0x0][0x1ec] ;  /* 0x00007b00162e7a20 */ /* 0x020fc80000410000 */
[----:B------:R-:W-:Y:S02]  /*1ec0*/  @P2 FADD.FTZ R46, R18, R46 ;  /* 0x0000002e122e2221 */ /* 0x000fe40000010000 */
.L_x_17767:
[----:B------:R-:W-:Y:S05]  /*1ed0*/  BSYNC B1 ;  /* 0x0000000000017941 */ /* 0x000fea0003800000 */
.L_x_17766:
[----:B------:R-:W-:Y:S01]  /*1ee0*/  BSSY B1, `(.L_x_17768) ;  /* 0x0000004000017945 */ /* 0x000fe20003800000 */
[----:B------:R-:W-:Y:S05]  /*1ef0*/  @!P3 BRA `(.L_x_17769) ;  /* 0x000000200000b947 */ /* 0x000fea0003800000 */
[----:B-----5:R-:W-:-:S04]  /*1f00*/  FMUL.FTZ R47, R23, c[0x0][0x1ec] ;  /* 0x00007b00172f7a20 */ /* 0x020fc80000410000 */
[----:B------:R-:W-:Y:S02]  /*1f10*/  @P2 FADD.FTZ R47, R19, R47 ;  /* 0x0000002f132f2221 */ /* 0x000fe40000010000 */
.L_x_17769:
[----:B------:R-:W-:Y:S05]  /*1f20*/  BSYNC B1 ;  /* 0x0000000000017941 */ /* 0x000fea0003800000 */
.L_x_17768:
[----:B------:R0:W-:Y:S02]  /*1f30*/  STG.E.128 [R88.64], R44 ;  /* 0x0000002c58007986 */ /* 0x0001e4000c101d04 */
.L_x_17761:
[----:B------:R-:W-:Y:S05]  /*1f40*/  BSYNC B0 ;  /* 0x0000000000007941 */ /* 0x000fea0003800000 */
.L_x_17760:
[----:B------:R-:W-:Y:S01]  /*1f50*/  FADD.FTZ R50, RZ, R24 ;  /* 0x00000018ff327221 */ /* 0x000fe20000010000 */
[C---:B------:R-:W-:Y:S02]  /*1f60*/  ISETP.GT.U32.AND P2, PT, R86.reuse, 0x3f, PT ;  /* 0x0000003f5600780c */ /* 0x040fe40003f44070 */
[C---:B------:R-:W-:Y:S01]  /*1f70*/  ISETP.GT.U32.AND P3, PT, R86.reuse, 0x5f, PT ;  /* 0x0000005f5600780c */ /* 0x040fe20003f64070 */
[----:B------:R-:W-:Y:S01]  /*1f80*/  FADD.FTZ R87, R25, R50 ;  /* 0x0000003219577221 */ /* 0x000fe20000010000 */
[C---:B------:R-:W-:Y:S02]  /*1f90*/  ISETP.GT.U32.AND P4, PT, R86.reuse, 0x7f, PT ;  /* 0x0000007f5600780c */ /* 0x040fe40003f84070 */
[----:B------:R-:W-:Y:S01]  /*1fa0*/  ISETP.GT.U32.AND P5, PT, R86, 0x9f, PT ;  /* 0x0000009f5600780c */ /* 0x000fe20003fa4070 */
[----:B------:R-:W-:Y:S01]  /*1fb0*/  FADD.FTZ R50, R26, R87 ;  /* 0x000000571a327221 */ /* 0x000fe20000010000 */
[----:B------:R-:W-:Y:S02]  /*1fc0*/  ISETP.GT.U32.AND P6, PT, R86, 0xbf, PT ;  /* 0x000000bf5600780c */ /* 0x000fe40003fc4070 */
[----:B0-----:R-:W-:Y:S01]  /*1fd0*/  P2R R88, PR, RZ, 0x2 ;  /* 0x00000002ff587803 */ /* 0x001fe20000000000 */
[----:B------:R-:W-:Y:S01]  /*1fe0*/  FADD.FTZ R50, R27, R50 ;  /* 0x000000321b327221 */ /* 0x000fe20000010000 */
[----:B------:R-:W-:-:S04]  /*1ff0*/  LOP3.LUT P1, RZ, R49, 0x1f, RZ, 0xc0, !PT ;  /* 0x0000001f31ff7812 */ /* 0x000fc8000782c0ff */
[----:B------:R-:W-:-:S05]  /*2000*/  FSEL R87, R50, RZ, P0 ;  /* 0x000000ff32577208 */ /* 0x000fca0000000000 */
        /* <DEDUP_REMOVED lines=20> */
[----:B------:R-:W-:Y:S02]  /*2150*/  P2R R50, PR, RZ, 0x2 ;  /* 0x00000002ff327803 */ /* 0x000fe40000000000 */
[----:B------:R-:W-:Y:S01]  /*2160*/  ISETP.NE.AND P1, PT, R88, RZ, PT ;  /* 0x000000ff5800720c */ /* 0x000fe20003f25270 */
[----:B------:R-:W-:Y:S10]  /*2170*/  BRA.DIV ~URZ, `(.L_x_17770) ;  /* 0x00000d927f007947 */ /* 0x000ff4000b800000 */
[----:B------:R0:W1:Y:S02]  /*2180*/  SHFL.BFLY PT, R90, R87, 0x1, 0x1f ;  /* 0x0c201f00575a7f89 */ /* 0x00006400000e0000 */
.L_x_17786:
[----:B-1----:R-:W-:Y:S01]  /*2190*/  FADD.FTZ R91, R87, R90 ;  /* 0x0000005a575b7221 */ /* 0x002fe20000010000 */
[----:B------:R-:W-:Y:S05]  /*21a0*/  BRA.DIV ~URZ, `(.L_x_17771) ;  /* 0x00000dd27f007947 */ /* 0x000fea000b800000 */
[----:B------:R-:W1:Y:S02]  /*21b0*/  SHFL.BFLY PT, R50, R91, 0x2, 0x1f ;  /* 0x0c401f005b327f89 */ /* 0x000e6400000e0000 */
[----:B-1----:R-:W-:-:S05]  /*21c0*/  FADD.FTZ R50, R91, R50 ;  /* 0x000000325b327221 */ /* 0x002fca0000010000 */
[----:B0-----:R-:W0:Y:S02]  /*21d0*/  SHFL.BFLY PT, R87, R50, 0x4, 0x1f ;  /* 0x0c801f0032577f89 */ /* 0x001e2400000e0000 */
        /* <DEDUP_REMOVED lines=64> */
.L_x_17787:
[----:B------:R-:W-:Y:S01]  /*25e0*/  LOP3.LUT P3, RZ, R49, 0x1f, RZ, 0xc0, !PT ;  /* 0x0000001f31ff7812 */ /* 0x000fe2000786c0ff */
[----:B------:R-:W-:Y:S01]  /*25f0*/  FMUL.FTZ R89, R87, R87 ;  /* 0x0000005757597220 */ /* 0x000fe20000410000 */
[----:B------:R-:W-:Y:S01]  /*2600*/  MOV R88, c[0x0][0x1e0] ;  /* 0x0000780000587a02 */ /* 0x000fe20000000f00 */
[----:B01----:R-:W-:Y:S01]  /*2610*/  FADD.FTZ R91, R90, R91 ;  /* 0x0000005b5a5b7221 */ /* 0x003fe20000010000 */
[----:B------:R-:W-:Y:S03]  /*2620*/  BSSY B0, `(.L_x_17772) ;  /* 0x0000088000007945 */ /* 0x000fe60003800000 */
[----:B------:R-:W-:-:S06]  /*2630*/  FFMA.FTZ R88, R91, R88, c[0x0][0x228] ;  /* 0x00008a005b587623 */ /* 0x000fcc0000010058 */
[----:B------:R-:W-:-:S04]  /*2640*/  @!P3 LEA R92, P2, R84, c[0x0][0x1a0], 0x2 ;  /* 0x00006800545cba11 */ /* 0x000fc800078410ff */
[C---:B------:R-:W-:Y:S02]  /*2650*/  @!P3 LEA.HI.X R93, R84.reuse, c[0x0][0x1a4], R51, 0x2, P2 ;  /* 0x00006900545dba11 */ /* 0x040fe400010f1433 */
[----:B------:R-:W-:-:S03]  /*2660*/  @!P3 LEA R50, P2, R84, c[0x0][0x1a8], 0x2 ;  /* 0x00006a005432ba11 */ /* 0x000fc600078410ff */
[----:B------:R0:W-:Y:S01]  /*2670*/  @!P3 STG.E [R92.64], R87 ;  /* 0x000000575c00b986 */ /* 0x0001e2000c101904 */
[----:B------:R-:W-:Y:S02]  /*2680*/  @!P3 LEA.HI.X R51, R84, c[0x0][0x1ac], R51, 0x2, P2 ;  /* 0x00006b005433ba11 */ /* 0x000fe400010f1433 */
[----:B------:R-:W-:-:S04]  /*2690*/  ISETP.NE.AND P2, PT, RZ, UR6, PT ;  /* 0x00000006ff007c0c */ /* 0x000fc8000bf45270 */
[----:B------:R-:W-:-:S05]  /*26a0*/  FSEL R89, R89, RZ, P2 ;  /* 0x000000ff59597208 */ /* 0x000fca0001000000 */
[----:B------:R-:W-:-:S06]  /*26b0*/  FADD.FTZ R88, R88, R89 ;  /* 0x0000005958587221 */ /* 0x000fcc0000010000 */
[----:B------:R-:W1:Y:S02]  /*26c0*/  MUFU.RSQ R88, R88 ;  /* 0x0000005800587308 */ /* 0x000e640000001400 */
[----:B-1----:R0:W-:Y:S01]  /*26d0*/  @!P3 STG.E [R50.64], R88 ;  /* 0x000000583200b986 */ /* 0x0021e2000c101904 */
[----:B-----5:R-:W-:-:S13]  /*26e0*/  ISETP.GE.AND P3, PT, R48, 0x1, PT ;  /* 0x000000013000780c */ /* 0x020fda0003f66270 */
[----:B------:R-:W-:Y:S05]  /*26f0*/  @!P3 BRA `(.L_x_17773) ;  /* 0x000007a00000b947 */ /* 0x000fea0003800000 */
[----:B0-----:R-:W-:Y:S01]  /*2700*/  IADD3 R48, R48, -0x1, RZ ;  /* 0xffffffff30307810 */ /* 0x001fe20007ffe0ff */
[----:B------:R-:W-:Y:S01]  /*2710*/  BSSY B1, `(.L_x_17774) ;  /* 0x0000018000017945 */ /* 0x000fe20003800000 */
[----:B------:R-:W-:-:S03]  /*2720*/  FSEL R87, R87, RZ, !P2 ;  /* 0x000000ff57577208 */ /* 0x000fc60005000000 */
[----:B------:R-:W-:-:S05]  /*2730*/  IMAD R48, R48, c[0x0][0x168], RZ ;  /* 0x00005a0030307a24 */ /* 0x000fca00078e02ff */
[----:B------:R-:W-:-:S04]  /*2740*/  SHF.R.S32.HI R51, RZ, 0x1f, R48 ;  /* 0x0000001fff337819 */ /* 0x000fc80000011430 */
[----:B------:R-:W-:Y:S02]  /*2750*/  LEA.HI R51, R51, R48, RZ, 0x2 ;  /* 0x0000003033337211 */ /* 0x000fe400078f10ff */
[----:B------:R-:W-:-:S04]  /*2760*/  LOP3.LUT R48, R49, 0x1f, RZ, 0xc0, !PT ;  /* 0x0000001f31307812 */ /* 0x000fc800078ec0ff */
[----:B------:R-:W-:Y:S01]  /*2770*/  LEA.HI.SX32 R89, R51, R48, 0x1e ;  /* 0x0000003033597211 */ /* 0x000fe200078ff2ff */
[----:B------:R-:W-:Y:S05]  /*2780*/  @!P0 BRA `(.L_x_17775) ;  /* 0x0000010000008947 */ /* 0x000fea0003800000 */
[--C-:B------:R-:W-:Y:S01]  /*2790*/  FADD.FTZ R49, R24, -R87.reuse ;  /* 0x8000005718317221 */ /* 0x100fe20000010000 */
[----:B------:R-:W-:Y:S01]  /*27a0*/  HFMA2.MMA R90, -RZ, RZ, 0, 9.5367431640625e-07 ;  /* 0x00000010ff5a7435 */ /* 0x000fe200000001ff */
[--C-:B------:R-:W-:Y:S02]  /*27b0*/  FADD.FTZ R51, R26, -R87.reuse ;  /* 0x800000571a337221 */ /* 0x100fe40000010000 */
[C---:B------:R-:W-:Y:S02]  /*27c0*/  FMUL.FTZ R48, R88.reuse, R49 ;  /* 0x0000003158307220 */ /* 0x040fe40000410000 */
[--C-:B------:R-:W-:Y:S02]  /*27d0*/  FADD.FTZ R49, R25, -R87.reuse ;  /* 0x8000005719317221 */ /* 0x100fe40000010000 */
[----:B------:R-:W-:Y:S02]  /*27e0*/  FADD.FTZ R91, R27, -R87 ;  /* 0x800000571b5b7221 */ /* 0x000fe40000010000 */
[----:B------:R-:W-:-:S02]  /*27f0*/  FMUL.FTZ R50, R88, R51 ;  /* 0x0000003358327220 */ /* 0x000fc40000410000 */
        /* <DEDUP_REMOVED lines=9> */
.L_x_17775:
[----:B------:R-:W-:Y:S05]  /*2890*/  BSYNC B1 ;  /* 0x0000000000017941 */ /* 0x000fea0003800000 */
.L_x_17774:
[----:B------:R-:W-:Y:S01]  /*28a0*/  ISETP.GE.U32.AND P2, PT, R86, 0x40, PT ;  /* 0x000000405600780c */ /* 0x000fe20003f46070 */
[----:B------:R-:W-:-:S12]  /*28b0*/  BSSY B1, `(.L_x_17776) ;  /* 0x0000012000017945 */ /* 0x000fd80003800000 */
[----:B------:R-:W-:Y:S05]  /*28c0*/  @!P2 BRA `(.L_x_17777) ;  /* 0x000001000000a947 */ /* 0x000fea0003800000 */
[--C-:B0-----:R-:W-:Y:S01]  /*28d0*/  FADD.FTZ R49, R28, -R87.reuse ;  /* 0x800000571c317221 */ /* 0x101fe20000010000 */
[----:B------:R-:W-:Y:S01]  /*28e0*/  MOV R90, 0x10 ;  /* 0x00000010005a7802 */ /* 0x000fe20000000f00 */
        /* <DEDUP_REMOVED lines=14> */
.L_x_17777:
[----:B------:R-:W-:Y:S05]  /*29d0*/  BSYNC B1 ;  /* 0x0000000000017941 */ /* 0x000fea0003800000 */
.L_x_17776:
[----:B------:R-:W-:Y:S01]  /*29e0*/  ISETP.GE.U32.AND P2, PT, R86, 0x60, PT ;  /* 0x000000605600780c */ /* 0x000fe20003f46070 */
[----:B------:R-:W-:-:S12]  /*29f0*/  BSSY B1, `(.L_x_17778) ;  /* 0x0000012000017945 */ /* 0x000fd80003800000 */
[----:B------:R-:W-:Y:S05]  /*2a00*/  @!P2 BRA `(.L_x_17779) ;  /* 0x000001000000a947 */ /* 0x000fea0003800000 */
[--C-:B0-----:R-:W-:Y:S01]  /*2a10*/  FADD.FTZ R49, R32, -R87.reuse ;  /* 0x8000005720317221 */ /* 0x101fe20000010000 */
        /* <DEDUP_REMOVED lines=15> */
.L_x_17779:
[----:B------:R-:W-:Y:S05]  /*2b10*/  BSYNC B1 ;  /* 0x0000000000017941 */ /* 0x000fea0003800000 */
.L_x_17778:
        /* <DEDUP_REMOVED lines=19> */
.L_x_17781:
[----:B------:R-:W-:Y:S05]  /*2c50*/  BSYNC B1 ;  /* 0x0000000000017941 */ /* 0x000fea0003800000 */
.L_x_17780:
        /* <DEDUP_REMOVED lines=19> */
.L_x_17783:
[----:B------:R-:W-:Y:S05]  /*2d90*/  BSYNC B1 ;  /* 0x0000000000017941 */ /* 0x000fea0003800000 */
.L_x_17782:
        /* <DEDUP_REMOVED lines=8> */
[----:B------:R-:W-:Y:S01]  /*2e20*/  FMUL.FTZ R51, R88, R87 ;  /* 0x0000005758337220 */ /* 0x000fe20000410000 */
[----:B------:R-:W-:Y:S01]  /*2e30*/  MOV R88, 0x10 ;  /* 0x0000001000587802 */ /* 0x000fe20000000f00 */
[----:B------:R-:W-:Y:S02]  /*2e40*/  FFMA.FTZ R48, R61, R48, R2 ;  /* 0x000000303d307223 */ /* 0x000fe40000010002 */
[----:B------:R-:W-:Y:S02]  /*2e50*/  FFMA.FTZ R49, R60, R49, R71 ;  /* 0x000000313c317223 */ /* 0x000fe40000010047 */
[----:B------:R-:W-:-:S04]  /*2e60*/  IMAD.WIDE.U32 R88, R89, R88, c[0x0][0x208] ;  /* 0x0000820059587625 */ /* 0x000fc800078e0058 */
[----:B------:R-:W-:Y:S02]  /*2e70*/  FFMA.FTZ R51, R62, R51, R73 ;  /* 0x000000333e337223 */ /* 0x000fe40000010049 */
[----:B------:R-:W-:-:S05]  /*2e80*/  FFMA.FTZ R50, R63, R50, R0 ;  /* 0x000000323f327223 */ /* 0x000fca0000010000 */
[----:B------:R0:W-:Y:S02]  /*2e90*/  STG.E.128 [R88.64], R48 ;  /* 0x0000003058007986 */ /* 0x0001e4000c101d04 */
.L_x_17773:
[----:B0-----:R-:W-:Y:S05]  /*2ea0*/  BSYNC B0 ;  /* 0x0000000000007941 */ /* 0x001fea0003800000 */
.L_x_17772:
[----:B------:R-:W-:-:S04]  /*2eb0*/  MOV R49, c[0x0][0x160] ;  /* 0x0000580000317a02 */ /* 0x000fc80000000f00 */
[----:B------:R-:W-:-:S04]  /*2ec0*/  LEA R84, R49, R84, 0x2 ;  /* 0x0000005431547211 */ /* 0x000fc800078e10ff */
[----:B------:R-:W-:-:S13]  /*2ed0*/  ISETP.GE.AND P2, PT, R84, c[0x0][0x164], PT ;  /* 0x0000590054007a0c */ /* 0x000fda0003f46270 */
[----:B------:R-:W-:Y:S01]  /*2ee0*/  @P2 CALL.REL.NOINC `(.L_x_17784) ;  /* 0x0000001000002944 */ /* 0x000fe20003c00000 */
[----:B------:R-:W-:Y:S05]  /*2ef0*/  BRA `(.L_x_17785) ;  /* 0xffffdca000007947 */ /* 0x000fea000383ffff */
.L_x_17784:
[----:B------:R-:W-:Y:S05]  /*2f00*/  EXIT ;  /* 0x000000000000794d */ /* 0x000fea0003800000 */
.L_x_17770:
[----:B------:R-:W-:Y:S01]  /*2f10*/  HFMA2.MMA R90, -RZ, RZ, 0, 5.9604644775390625e-08 ;  /* 0x00000001ff5a7435 */ /* 0x000fe200000001ff */
[----:B------:R-:W-:Y:S01]  /*2f20*/  IMAD.MOV.U32 R91, RZ, RZ, R87 ;  /* 0x000000ffff5b7224 */ /* 0x000fe200078e0057 */
[----:B------:R-:W-:Y:S02]  /*2f30*/  MOV R89, 0x1f ;  /* 0x0000001f00597802 */ /* 0x000fe40000000f00 */
[----:B------:R-:W-:Y:S02]  /*2f40*/  MOV R88, 0xffffffff ;  /* 0xffffffff00587802 */ /* 0x000fe40000000f00 */
[----:B------:R-:W-:Y:S02]  /*2f50*/  MOV R50, 0x2f70 ;  /* 0x00002f7000327802 */ /* 0x000fe40000000f00 */
[----:B-----5:R-:W-:Y:S05]  /*2f60*/  CALL.REL.NOINC `($__internal_130_$__cuda_sm70_shflsync_bfly_p) ;  /* 0x0000069000007944 */ /* 0x020fea0003c00000 */
[----:B01----:R-:W-:Y:S05]  /*2f70*/  BRA `(.L_x_17786) ;  /* 0xfffff21000007947 */ /* 0x003fea000383ffff */
.L_x_17771:
[----:B------:R-:W-:Y:S01]  /*2f80*/  HFMA2.MMA R90, -RZ, RZ, 0, 1.1920928955078125e-07 ;  /* 0x00000002ff5a7435 */ /* 0x000fe200000001ff */
[----:B------:R-:W-:Y:S02]  /*2f90*/  MOV R89, 0x1f ;  /* 0x0000001f00597802 */ /* 0x000fe40000000f00 */
[----:B------:R-:W-:Y:S02]  /*2fa0*/  MOV R88, 0xffffffff ;  /* 0xffffffff00587802 */ /* 0x000fe40000000f00 */
[----:B------:R-:W-:-:S02]  /*2fb0*/  MOV R50, 0x2fd0 ;  /* 0x00002fd000327802 */ /* 0x000fc40000000f00 */
[----:B0----5:R-:W-:Y:S05]  /*2fc0*/  CALL.REL.NOINC `($__internal_130_$__cuda_sm70_shflsync_bfly_p) ;  /* 0x0000063000007944 */ /* 0x021fea0003c00000 */
[----:B01----:R-:W-:Y:S01]  /*2fd0*/  FADD.FTZ R91, R91, R90 ;  /* 0x0000005a5b5b7221 */ /* 0x003fe20000010000 */
[----:B------:R-:W-:Y:S01]  /*2fe0*/  HFMA2.MMA R90, -RZ, RZ, 0, 2.384185791015625e-07 ;  /* 0x00000004ff5a7435 */ /* 0x000fe200000001ff */
[----:B------:R-:W-:-:S02]  /*2ff0*/  MOV R89, 0x1f ;  /* 0x0000001f00597802 */ /* 0x000fc40000000f00 */
[----:B------:R-:W-:Y:S02]  /*3000*/  MOV R88, 0xffffffff ;  /* 0xffffffff00587802 */ /* 0x000fe40000000f00 */
[----:B------:R-:W-:Y:S02]  /*3010*/  MOV R50, 0x3030 ;  /* 0x0000303000327802 */ /* 0x000fe40000000f00 */
[----:B------:R-:W-:Y:S05]  /*3020*/  CALL.REL.NOINC `($__internal_130_$__cuda_sm70_shflsync_bfly_p) ;  /* 0x000005d000007944 */ /* 0x000fea0003c00000 */
[----:B01----:R-:W-:Y:S01]  /*3030*/  FADD.FTZ R91, R91, R90 ;  /* 0x0000005a5b5b7221 */ /* 0x003fe20000010000 */
[----:B------:R-:W-:Y:S01]  /*3040*/  HFMA2.MMA R90, -RZ, RZ, 0, 4.76837158203125e-07 ;  /* 0x00000008ff5a7435 */ /* 0x000fe200000001ff */
[----:B------:R-:W-:Y:S01]  /*3050*/  IMAD.MOV.U32 R89, RZ, RZ, 0x1f ;  /* 0x0000001fff597424 */ /* 0x000fe200078e00ff */
[----:B------:R-:W-:Y:S02]  /*3060*/  MOV R88, 0xffffffff ;  /* 0xffffffff00587802 */ /* 0x000fe40000000f00 */
[----:B------:R-:W-:Y:S02]  /*3070*/  MOV R50, 0x3090 ;  /* 0x0000309000327802 */ /* 0x000fe40000000f00 */
[----:B------:R-:W-:Y:S05]  /*3080*/  CALL.REL.NOINC `($__internal_130_$__cuda_sm70_shflsync_bfly_p) ;  /* 0x0000057000007944 */ /* 0x000fea0003c00000 */
[----:B01----:R-:W-:Y:S01]  /*3090*/  FADD.FTZ R91, R91, R90 ;  /* 0x0000005a5b5b7221 */ /* 0x003fe20000010000 */
[----:B------:R-:W-:Y:S01]  /*30a0*/  HFMA2.MMA R90, -RZ, RZ, 0, 9.5367431640625e-07 ;  /* 0x00000010ff5a7435 */ /* 0x000fe200000001ff */
[----:B------:R-:W-:Y:S02]  /*30b0*/  MOV R89, 0x1f ;  /* 0x0000001f00597802 */ /* 0x000fe40000000f00 */
[----:B------:R-:W-:-:S02]  /*30c0*/  MOV R88, 0xffffffff ;  /* 0xffffffff00587802 */ /* 0x000fc40000000f00 */
[----:B------:R-:W-:Y:S02]  /*30d0*/  MOV R50, 0x30f0 ;  /* 0x000030f000327802 */ /* 0x000fe40000000f00 */
[----:B------:R-:W-:Y:S05]  /*30e0*/  CALL.REL.NOINC `($__internal_130_$__cuda_sm70_shflsync_bfly_p) ;  /* 0x0000051000007944 */ /* 0x000fea0003c00000 */
[----:B-1----:R-:W-:Y:S01]  /*30f0*/  FADD.FTZ R87, R91, R90 ;  /* 0x0000005a5b577221 */ /* 0x002fe20000010000 */
[----:B------:R-:W-:Y:S01]  /*3100*/  HFMA2.MMA R90, -RZ, RZ, 0, 5.9604644775390625e-08 ;  /* 0x00000001ff5a7435 */ /* 0x000fe200000001ff */
[----:B0-----:R-:W-:Y:S02]  /*3110*/  MOV R88, 0xffffffff ;  /* 0xffffffff00587802 */ /* 0x001fe40000000f00 */
        /* <DEDUP_REMOVED lines=51> */
[----:B------:R-:W-:Y:S02]  /*3450*/  MOV R50, 0x3470 ;  /* 0x0000347000327802 */ /* 0x000fe40000000f00 */
[----:B------:R-:W-:Y:S05]  /*3460*/  CALL.REL.NOINC `($__internal_130_$__cuda_sm70_shflsync_bfly_p) ;  /* 0x0000019000007944 */ /* 0x000fea0003c00000 */
[----:B01----:R-:W-:Y:S01]  /*3470*/  FADD.FTZ R91, R91, R90 ;  /* 0x0000005a5b5b7221 */ /* 0x003fe20000010000 */
[----:B------:R-:W-:Y:S01]  /*3480*/  HFMA2.MMA R90, -RZ, RZ, 0, 1.1920928955078125e-07 ;  /* 0x00000002ff5a7435 */ /* 0x000fe200000001ff */
[----:B------:R-:W-:Y:S02]  /*3490*/  MOV R89, 0x1f ;  /* 0x0000001f00597802 */ /* 0x000fe40000000f00 */
[----:B------:R-:W-:Y:S02]  /*34a0*/  MOV R88, 0xffffffff ;  /* 0xffffffff00587802 */ /* 0x000fe40000000f00 */
[----:B------:R-:W-:Y:S02]  /*34b0*/  MOV R50, 0x34d0 ;  /* 0x000034d000327802 */ /* 0x000fe40000000f00 */
[----:B------:R-:W-:Y:S05]  /*34c0*/  CALL.REL.NOINC `($__internal_130_$__cuda_sm70_shflsync_bfly_p) ;  /* 0x0000013000007944 */ /* 0x000fea0003c00000 */
[----:B0-----:R-:W-:Y:S01]  /*34d0*/  HFMA2.MMA R89, -RZ, RZ, 0, 1.847743988037109375e-06 ;  /* 0x0000001fff597435 */ /* 0x001fe200000001ff */
[----:B-1----:R-:W-:Y:S01]  /*34e0*/  FADD.FTZ R91, R91, R90 ;  /* 0x0000005a5b5b7221 */ /* 0x002fe20000010000 */
[----:B------:R-:W-:Y:S01]  /*34f0*/  MOV R88, 0xffffffff ;  /* 0xffffffff00587802 */ /* 0x000fe20000000f00 */
[----:B------:R-:W-:Y:S01]  /*3500*/  IMAD.MOV.U32 R90, RZ, RZ, 0x4 ;  /* 0x00000004ff5a7424 */ /* 0x000fe200078e00ff */
[----:B------:R-:W-:-:S02]  /*3510*/  MOV R50, 0x3530 ;  /* 0x0000353000327802 */ /* 0x000fc40000000f00 */
[----:B------:R-:W-:Y:S05]  /*3520*/  CALL.REL.NOINC `($__internal_130_$__cuda_sm70_shflsync_bfly_p) ;  /* 0x000000d000007944 */ /* 0x000fea0003c00000 */
[----:B01----:R-:W-:Y:S01]  /*3530*/  FADD.FTZ R91, R91, R90 ;  /* 0x0000005a5b5b7221 */ /* 0x003fe20000010000 */
[----:B------:R-:W-:Y:S01]  /*3540*/  HFMA2.MMA R90, -RZ, RZ, 0, 4.76837158203125e-07 ;  /* 0x00000008ff5a7435 */ /* 0x000fe200000001ff */
[----:B------:R-:W-:-:S02]  /*3550*/  MOV R89, 0x1f ;  /* 0x0000001f00597802 */ /* 0x000fc40000000f00 */
[----:B------:R-:W-:Y:S02]  /*3560*/  MOV R88, 0xffffffff ;  /* 0xffffffff00587802 */ /* 0x000fe40000000f00 */
[----:B------:R-:W-:Y:S02]  /*3570*/  MOV R50, 0x3590 ;  /* 0x0000359000327802 */ /* 0x000fe40000000f00 */
[----:B------:R-:W-:Y:S05]  /*3580*/  CALL.REL.NOINC `($__internal_130_$__cuda_sm70_shflsync_bfly_p) ;  /* 0x0000007000007944 */ /* 0x000fea0003c00000 */
[----:B01----:R-:W-:Y:S01]  /*3590*/  FADD.FTZ R91, R91, R90 ;  /* 0x0000005a5b5b7221 */ /* 0x003fe20000010000 */
[----:B------:R-:W-:Y:S01]  /*35a0*/  HFMA2.MMA R90, -RZ, RZ, 0, 9.5367431640625e-07 ;  /* 0x00000010ff5a7435 */ /* 0x000fe200000001ff */
[----:B------:R-:W-:Y:S02]  /*35b0*/  MOV R89, 0x1f ;  /* 0x0000001f00597802 */ /* 0x000fe40000000f00 */
[----:B------:R-:W-:Y:S02]  /*35c0*/  MOV R88, 0xffffffff ;  /* 0xffffffff00587802 */ /* 0x000fe40000000f00 */
[----:B------:R-:W-:Y:S02]  /*35d0*/  MOV R50, 0x35f0 ;  /* 0x000035f000327802 */ /* 0x000fe40000000f00 */
[----:B------:R-:W-:Y:S05]  /*35e0*/  CALL.REL.NOINC `($__internal_130_$__cuda_sm70_shflsync_bfly_p) ;  /* 0x0000001000007944 */ /* 0x000fea0003c00000 */
[----:B01----:R-:W-:Y:S05]  /*35f0*/  BRA `(.L_x_17787) ;  /* 0xffffefe000007947 */ /* 0x003fea000383ffff */
        .weak           $__internal_130_$__cuda_sm70_shflsync_bfly_p
        .type           $__internal_130_$__cuda_sm70_shflsync_bfly_p,@function
        .size           $__internal_130_$__cuda_sm70_shflsync_bfly_p,(.L_x_22298 - $__internal_130_$__cuda_sm70_shflsync_bfly_p)
$__internal_130_$__cuda_sm70_shflsync_bfly_p:
[----:B------:R-:W-:Y:S01]  /*3600*/  HFMA2.MMA R93, -RZ, RZ, 0, 0 ;  /* 0x00000000ff5d7435 */ /* 0x000fe200000001ff */
[----:B------:R-:W-:Y:S01]  /*3610*/  MOV R92, R50 ;  /* 0x00000032005c7202 */ /* 0x000fe20000000f00 */
[----:B------:R-:W-:Y:S04]  /*3620*/  WARPSYNC R88 ;  /* 0x0000005800007348 */ /* 0x000fe80003800000 */
[----:B------:R0:W1:Y:S01]  /*3630*/  SHFL.BFLY PT, R90, R91, R90, R89 ;  /* 0x0c00005a5b5a7389 */ /* 0x00006200000e0059 */
[----:B------:R-:W-:Y:S05]  /*3640*/  RET.REL.NODEC R92 `(_ZN10layer_norm13ln_fwd_kernelINS_13Kernel_traitsI6__halfffffjLj768ELj1ELj4ELj1ELj16ENS_18Kernel_traits_baseILj768ES2_ffffjLj128EEEEELb0ELb0ELb1ELb0EEEvNS_9FwdParamsE) ;  /* 0xffffc9b05c007950 */ /* 0x000fea0003c3ffff */
.L_x_17788:
        /* <DEDUP_REMOVED lines=11> */
.L_x_22298:


//--------------------- .text._ZN10layer_norm13ln_fwd_kernelINS_13Kernel_traitsI6__halfffffjLj768ELj1ELj4ELj1ELj16ENS_18Kernel_traits_baseILj768ES2_ffffjLj128EEEEELb0ELb0ELb1ELb1EEEvNS_9FwdParamsE --------------------------
	.section	.text._ZN10layer_norm13ln_fwd_kernelINS_13Kernel_traitsI6__halfffffjLj768ELj1ELj4ELj1ELj16ENS_18Kernel_traits_baseILj768ES2_ffffjLj128EEEEELb0ELb0ELb1ELb1EEEvNS_9FwdParamsE,"ax",@progbits
	.sectioninfo	@"SHI_REGISTERS=95"
	.align	128
        .global         _ZN10layer_norm13ln_fwd_kernelINS_13Kernel_traitsI6__halfffffjLj768ELj1ELj4ELj1ELj16ENS_18Kernel_traits_baseILj768ES2_ffffjLj128EEEEELb0ELb0ELb1ELb1EEEvNS_9FwdParamsE
        .type           _ZN10layer_norm13ln_fwd_kernelINS_13Kernel_traitsI6__halfffffjLj768ELj1ELj4ELj1ELj16ENS_18Kernel_traits_baseILj768ES2_ffffjLj128EEEEELb0ELb0ELb1ELb1EEEvNS_9FwdParamsE,@function
        .size           _ZN10layer_norm13ln_fwd_kernelINS_13Kernel_traitsI6__halfffffjLj768ELj1ELj4ELj1ELj16ENS_18Kernel_traits_baseILj768ES2_ffffjLj128EEEEELb0ELb0ELb1ELb1EEEvNS_9FwdParamsE,(.L_x_22299 - _ZN10layer_norm13ln_fwd_kernelINS_13Kernel_traitsI6__halfffffjLj768ELj1ELj4ELj1ELj16ENS_18Kernel_traits_baseILj768ES2_ffffjLj128EEEEELb0ELb0ELb1ELb1EEEvNS_9FwdParamsE)
        .other          _ZN10layer_norm13ln_fwd_kernelINS_13Kernel_traitsI6__halfffffjLj768ELj1ELj4ELj1ELj16ENS_18Kernel_traits_baseILj768ES2_ffffjLj128EEEEELb0ELb0ELb1ELb1EEEvNS_9FwdParamsE,@"STO_CUDA_ENTRY STV_DEFAULT"
_ZN10layer_norm13ln_fwd_kernelINS_13Kernel_traitsI6__halfffffjLj768ELj1ELj4ELj1ELj16ENS_18Kernel_traits_baseILj768ES2_ffffjLj128EEEEELb0ELb0ELb1ELb1EEEvNS_9FwdParamsE:
.text._ZN10layer_norm13ln_fwd_kernelINS_13Kernel_traitsI6__halfffffjLj768ELj1ELj4ELj1ELj16ENS_18Kernel_traits_baseILj768ES2_ffffjLj128EEEEELb0ELb0ELb1ELb1EEEvNS_9FwdParamsE:
        /* <DEDUP_REMOVED lines=53> */
[----:B0-----:R-:W-:Y:S01]  /*0350*/  HADD2.F32 R3, -RZ, R25.H0_H0 ;  /* 0x20000019ff037230 */ /* 0x001fe20000004100 */
[--C-:B------:R-:W-:Y:S01]  /*0360*/  SHF.R.U64 R61, R22, 0x10, R23.reuse ;  /* 0x00000010163d7819 */ /* 0x100fe20000001217 */
[----:B------:R-:W-:Y:S01]  /*0370*/  HADD2.F32 R2, -RZ, R22.H0_H0 ;  /* 0x20000016ff027230 */ /* 0x000fe20000004100 */
[----:B------:R-:W-:Y:S01]  /*0380*/  SHF.R.U32.HI R62, RZ, 0x10, R23 ;  /* 0x00000010ff3e7819 */ /* 0x000fe20000011617 */
[----:B------:R-:W-:Y:S01]  /*0390*/  HADD2.F32 R0, -RZ, R23.H0_H0 ;  /* 0x20000017ff007230 */ /* 0x000fe20000004100 */
[----:B------:R-:W-:Y:S01]  /*03a0*/  LOP3.LUT R82, R82, 0x1f, RZ, 0xc0, !PT ;  /* 0x0000001f52527812 */ /* 0x000fe200078ec0ff */
        /* <DEDUP_REMOVED lines=49> */
.L_x_17842:
[----:B------:R-:W-:-:S10]  /*06c0*/  HFMA2.MMA R27, -RZ, RZ, 0, 2.384185791015625e-07 ;  /* 0x00000004ff1b7435 */ /* 0x000fd400000001ff */
[----:B------:R-:W-:-:S05]  /*06d0*/  IMAD.WIDE R28, R80, R27, c[0x0][0x1d0] ;  /* 0x00007400501c7625 */ /* 0x000fca00078e021b */
[----:B------:R-:W2:Y:S01]  /*06e0*/  LDG.E R30, [R28.64] ;  /* 0x000000041c1e7981 */ /* 0x000ea2000c1e1900 */
[----:B------:R-:W-:Y:S01]  /*06f0*/  ISETP.NE.U32.AND P0, PT, RZ, c[0x0][0x180], PT ;  /* 0x00006000ff007a0c */ /* 0x000fe20003f05070 */
[----:B------:R-:W-:-:S03]  /*0700*/  IMAD R24, R80, c[0x0][0x168], RZ ;  /* 0x00005a0050187a24 */ /* 0x000fc600078e02ff */
[----:B------:R-:W-:Y:S02]  /*0710*/  ISETP.NE.AND.EX P0, PT, RZ, c[0x0][0x184], PT, P0 ;  /* 0x00006100ff007a0c */ /* 0x000fe40003f05300 */
[----:B------:R-:W-:-:S04]  /*0720*/  SHF.R.S32.HI R25, RZ, 0x1f, R24 ;  /* 0x0000001fff197819 */ /* 0x000fc80000011418 */
[----:B------:R-:W-:Y:S01]  /*0730*/  LEA.HI R25, R25, R24, RZ, 0x2 ;  /* 0x0000001819197211 */ /* 0x000fe200078f10ff */
[----:B------:R-:W-:-:S03]  /*0740*/  HFMA2.MMA R87, -RZ, RZ, 0, 0 ;  /* 0x00000000ff577435 */ /* 0x000fc600000001ff */
[----:B------:R-:W-:-:S03]  /*0750*/  LEA.HI.SX32 R34, R25, R82, 0x1e ;  /* 0x0000005219227211 */ /* 0x000fc600078ff2ff */
[----:B------:R-:W-:-:S05]  /*0760*/  @P0 MOV R31, 0x10 ;  /* 0x00000010001f0802 */ /* 0x000fca0000000f00 */
[----:B------:R-:W-:-:S05]  /*0770*/  @P0 IMAD.WIDE.U32 R24, R34, R31, c[0x0][0x180] ;  /* 0x0000600022180625 */ /* 0x000fca00078e001f */
[----:B------:R0:W3:Y:S01]  /*0780*/  @P0 LDG.E.128 R16, [R24.64] ;  /* 0x0000000418100981 */ /* 0x0000e2000c1e1d00 */
[----:B------:R-:W-:Y:S01]  /*0790*/  HFMA2.MMA R83, -RZ, RZ, 0, 9.5367431640625e-07 ;  /* 0x00000010ff537435 */ /* 0x000fe200000001ff */
[----:B------:R-:W-:Y:S01]  /*07a0*/  IMAD.WIDE R26, R80, R27, c[0x0][0x1d8] ;  /* 0x00007600501a7625 */ /* 0x000fe200078e021b */
[C---:B--2---:R-:W-:Y:S01]  /*07b0*/  ISETP.GE.AND P5, PT, R30.reuse, 0x1, PT ;  /* 0x000000011e00780c */ /* 0x044fe20003fa6270 */
[----:B------:R-:W-:Y:S01]  /*07c0*/  BSSY B0, `(.L_x_17789) ;  /* 0x000001d000007945 */ /* 0x000fe20003800000 */
[C---:B------:R-:W-:Y:S02]  /*07d0*/  ISETP.GT.AND P6, PT, R30.reuse, RZ, PT ;  /* 0x000000ff1e00720c */ /* 0x040fe40003fc4270 */
[----:B------:R1:W5:Y:S09]  /*07e0*/  LDG.E R86, [R26.64] ;  /* 0x000000041a567981 */ /* 0x000372000c1e1900 */
[----:B------:R-:W-:-:S05]  /*07f0*/  @P5 IADD3 R28, R30, -0x1, RZ ;  /* 0xffffffff1e1c5810 */ /* 0x000fca0007ffe0ff */
[----:B------:R-:W-:-:S05]  /*0800*/  @P5 IMAD R28, R28, c[0x0][0x168], RZ ;  /* 0x00005a001c1c5a24 */ /* 0x000fca00078e02ff */
[----:B------:R-:W-:-:S04]  /*0810*/  @P5 SHF.R.S32.HI R29, RZ, 0x1f, R28 ;  /* 0x0000001fff1d5819 */ /* 0x000fc8000001141c */
[----:B------:R-:W-:Y:S02]  /*0820*/  @P5 LEA.HI R29, R29, R28, RZ, 0x2 ;  /* 0x0000001c1d1d5211 */ /* 0x000fe400078f10ff */
[----:B------:R-:W-:Y:S02]  /*0830*/  @P5 MOV R28, 0x10 ;  /* 0x00000010001c5802 */ /* 0x000fe40000000f00 */
[----:B------:R-:W-:-:S05]  /*0840*/  @P5 LEA.HI.SX32 R87, R29, R82, 0x1e ;  /* 0x000000521d575211 */ /* 0x000fca00078ff2ff */
[----:B0-----:R-:W-:-:S05]  /*0850*/  @P5 IMAD.WIDE.U32 R24, R87, R28, c[0x0][0x170] ;  /* 0x00005c0057185625 */ /* 0x001fca00078e001c */
[----:B------:R0:W5:Y:S01]  /*0860*/  @P5 LDG.E.128 R20, [R24.64] ;  /* 0x0000000418145981 */ /* 0x000162000c1e1d00 */
[----:B------:R-:W-:Y:S01]  /*0870*/  @!P6 ISETP.NE.U32.AND P3, PT, RZ, c[0x0][0x180], PT ;  /* 0x00006000ff00ea0c */ /* 0x000fe20003f65070 */
[C---:B------:R-:W-:Y:S01]  /*0880*/  IMAD.WIDE.U32 R28, R34.reuse, R83, c[0x0][0x188] ;  /* 0x00006200221c7625 */ /* 0x040fe200078e0053 */
[----:B------:R-:W-:Y:S02]  /*0890*/  @!P6 ISETP.NE.U32.AND P1, PT, RZ, c[0x0][0x180], PT ;  /* 0x00006000ff00ea0c */ /* 0x000fe40003f25070 */
[----:B------:R-:W-:Y:S02]  /*08a0*/  @!P6 ISETP.NE.U32.AND P2, PT, RZ, c[0x0][0x180], PT ;  /* 0x00006000ff00ea0c */ /* 0x000fe40003f45070 */
[----:B------:R-:W-:Y:S02]  /*08b0*/  @!P6 ISETP.NE.U32.AND P4, PT, RZ, c[0x0][0x180], PT ;  /* 0x00006000ff00ea0c */ /* 0x000fe40003f85070 */
[----:B------:R-:W-:Y:S02]  /*08c0*/  IADD3 R32, R34, 0x20, RZ ;  /* 0x0000002022207810 */ /* 0x000fe40007ffe0ff */
[----:B------:R-:W-:-:S02]  /*08d0*/  @!P6 ISETP.NE.AND.EX P1, PT, RZ, c[0x0][0x184], PT, P1 ;  /* 0x00006100ff00ea0c */ /* 0x000fc40003f25310 */
[----:B------:R-:W-:Y:S01]  /*08e0*/  @!P6 ISETP.NE.AND.EX P2, PT, RZ, c[0x0][0x184], PT, P2 ;  /* 0x00006100ff00ea0c */ /* 0x000fe20003f45320 */
[----:B-1----:R-:W-:Y:S01]  /*08f0*/  @P0 IMAD.WIDE.U32 R26, R32, R83, c[0x0][0x180] ;  /* 0x00006000201a0625 */ /* 0x002fe200078e0053 */
[----:B------:R-:W-:Y:S02]  /*0900*/  @!P6 ISETP.NE.AND.EX P4, PT, RZ, c[0x0][0x184], PT, P4 ;  /* 0x00006100ff00ea0c */ /* 0x000fe40003f85340 */
[----:B------:R-:W-:Y:S02]  /*0910*/  @!P6 ISETP.NE.AND.EX P3, PT, RZ, c[0x0][0x184], PT, P3 ;  /* 0x00006100ff00ea0c */ /* 0x000fe40003f65330 */
[----:B---3--:R-:W-:Y:S02]  /*0920*/  @!P6 FSEL R45, R17, RZ, P1 ;  /* 0x000000ff112de208 */ /* 0x008fe40000800000 */
[----:B------:R-:W-:Y:S02]  /*0930*/  @!P6 FSEL R46, R18, RZ, P2 ;  /* 0x000000ff122ee208 */ /* 0x000fe40001000000 */
[----:B------:R-:W-:-:S02]  /*0940*/  @!P6 FSEL R47, R19, RZ, P4 ;  /* 0x000000ff132fe208 */ /* 0x000fc40002000000 */
[----:B------:R-:W-:Y:S01]  /*0950*/  @!P6 FSEL R44, R16, RZ, P3 ;  /* 0x000000ff102ce208 */ /* 0x000fe20001800000 */
[----:B------:R-:W-:Y:S05]  /*0960*/  @!P6 BRA `(.L_x_17790) ;  /* 0x000000200000e947 */ /* 0x000fea0003800000 */
[----:B0----5:R-:W-:-:S04]  /*0970*/  FMUL.FTZ R44, R20, c[0x0][0x1ec] ;  /* 0x00007b00142c7a20 */ /* 0x021fc80000410000 */
[----:B------:R-:W-:Y:S02]  /*0980*/  @P0 FADD.FTZ R44, R16, R44 ;  /* 0x0000002c102c0221 */ /* 0x000fe40000010000 */
.L_x_17790:
[----:B0-----:R-:W-:Y:S05]  /*0990*/  BSYNC B0 ;  /* 0x0000000000007941 */ /* 0x001fea0003800000 */
.L_x_17789:
[----:B------:R-:W-:Y:S01]  /*09a0*/  BSSY B0, `(.L_x_17791) ;  /* 0x0000004000007945 */ /* 0x000fe20003800000 */
[----:B------:R-:W-:Y:S05]  /*09b0*/  @!P6 BRA `(.L_x_17792) ;  /* 0x000000200000e947 */ /* 0x000fea0003800000 */
[----:B-----5:R-:W-:-:S04]  /*09c0*/  FMUL.FTZ R45, R21, c[0x0][0x1ec] ;  /* 0x00007b00152d7a20 */ /* 0x020fc80000410000 */
[----:B------:R-:W-:Y:S02]  /*09d0*/  @P0 FADD.FTZ R45, R17, R45 ;  /* 0x0000002d112d0221 */ /* 0x000fe40000010000 */
.L_x_17792:
[----:B------:R-:W-:Y:S05]  /*09e0*/  BSYNC B0 ;  /* 0x0000000000007941 */ /* 0x000fea0003800000 */
.L_x_17791:
[----:B------:R-:W-:Y:S01]  /*09f0*/  BSSY B0, `(.L_x_17793) ;  /* 0x0000004000007945 */ /* 0x000fe20003800000 */
[----:B------:R-:W-:Y:S05]  /*0a00*/  @!P6 BRA `(.L_x_17794) ;  /* 0x000000200000e947 */ /* 0x000fea0003800000 */
[----:B-----5:R-:W-:-:S04]  /*0a10*/  FMUL.FTZ R46, R22, c[0x0][0x1ec] ;  /* 0x00007b00162e7a20 */ /* 0x020fc80000410000 */
[----:B------:R-:W-:Y:S02]  /*0a20*/  @P0 FADD.FTZ R46, R18, R46 ;  /* 0x0000002e122e0221 */ /* 0x000fe40000010000 */
.L_x_17794:
[----:B------:R-:W-:Y:S05]  /*0a30*/  BSYNC B0 ;  /* 0x0000000000007941 */ /* 0x000fea0003800000 */
.L_x_17793:
[----:B------:R-:W-:Y:S01]  /*0a40*/  BSSY B0, `(.L_x_17795) ;  /* 0x0000004000007945 */ /* 0x000fe20003800000 */
[----:B------:R-:W-:Y:S05]  /*0a50*/  @!P6 BRA `(.L_x_17796) ;  /* 0x000000200000e947 */ /* 0x000fea0003800000 */
[----:B-----5:R-:W-:-:S04]  /*0a60*/  FMUL.FTZ R47, R23, c[0x0][0x1ec] ;  /* 0x00007b00172f7a20 */ /* 0x020fc80000410000 */
[----:B------:R-:W-:Y:S02]  /*0a70*/  @P0 FADD.FTZ R47, R19, R47 ;  /* 0x0000002f132f0221 */ /* 0x000fe40000010000 */
.L_x_17796:
[----:B------:R-:W-:Y:S05]  /*0a80*/  BSYNC B0 ;  /* 0x0000000000007941 */ /* 0x000fea0003800000 */
.L_x_17795:
[----:B------:R-:W-:Y:S01]  /*0a90*/  @P5 IADD3 R30, R87, 0x20, RZ ;  /* 0x00000020571e5810 */ /* 0x000fe20007ffe0ff */
[----:B------:R0:W-:Y:S04]  /*0aa0*/  STG.E.128 [R28.64], R44 ;  /* 0x0000002c1c007986 */ /* 0x0001e8000c101d04 */
[-C--:B------:R-:W-:Y:S01]  /*0ab0*/  @P5 IMAD.WIDE.U32 R30, R30, R83.reuse, c[0x0][0x170] ;  /* 0x00005c001e1e5625 */ /* 0x080fe200078e0053 */
[----:B------:R-:W2:Y:S04]  /*0ac0*/  @P0 LDG.E.128 R16, [R26.64] ;  /* 0x000000041a100981 */ /* 0x000ea8000c1e1d00 */
[----:B-----5:R1:W5:Y:S01]  /*0ad0*/  @P5 LDG.E.128 R20, [R30.64] ;  /* 0x000000041e145981 */ /* 0x020362000c1e1d00 */
[----:B------:R-:W-:Y:S01]  /*0ae0*/  @!P6 ISETP.NE.U32.AND P3, PT, RZ, c[0x0][0x180], PT ;  /* 0x00006000ff00ea0c */ /* 0x000fe20003f65070 */
[----:B------:R-:W-:Y:S01]  /*0af0*/  BSSY B0, `(.L_x_17797) ;  /* 0x0000012000007945 */ /* 0x000fe20003800000 */
[----:B------:R-:W-:Y:S01]  /*0b00*/  @!P6 ISETP.NE.U32.AND P1, PT, RZ, c[0x0][0x180], PT ;  /* 0x00006000ff00ea0c */ /* 0x000fe20003f25070 */
[----:B------:R-:W-:Y:S01]  /*0b10*/  IMAD.WIDE.U32 R24, R32, R83, c[0x0][0x188] ;  /* 0x0000620020187625 */ /* 0x000fe200078e0053 */
[----:B------:R-:W-:-:S02]  /*0b20*/  @!P6 ISETP.NE.U32.AND P2, PT, RZ, c[0x0][0x180], PT ;  /* 0x00006000ff00ea0c */ /* 0x000fc40003f45070 */
[----:B------:R-:W-:Y:S02]  /*0b30*/  @!P6 ISETP.NE.U32.AND P4, PT, RZ, c[0x0][0x180], PT ;  /* 0x00006000ff00ea0c */ /* 0x000fe40003f85070 */
[----:B------:R-:W-:Y:S02]  /*0b40*/  IADD3 R36, R34, 0x40, RZ ;  /* 0x0000004022247810 */ /* 0x000fe40007ffe0ff */
[----:B------:R-:W-:Y:S02]  /*0b50*/  @!P6 ISETP.NE.AND.EX P1, PT, RZ, c[0x0][0x184], PT, P1 ;  /* 0x00006100ff00ea0c */ /* 0x000fe40003f25310 */
[----:B------:R-:W-:Y:S01]  /*0b60*/  @!P6 ISETP.NE.AND.EX P2, PT, RZ, c[0x0][0x184], PT, P2 ;  /* 0x00006100ff00ea0c */ /* 0x000fe20003f45320 */
[----:B0-----:R-:W-:Y:S01]  /*0b70*/  @P0 IMAD.WIDE.U32 R28, R36, R83, c[0x0][0x180] ;  /* 0x00006000241c0625 */ /* 0x001fe200078e0053 */
[----:B------:R-:W-:Y:S02]  /*0b80*/  @!P6 ISETP.NE.AND.EX P4, PT, RZ, c[0x0][0x184], PT, P4 ;  /* 0x00006100ff00ea0c */ /* 0x000fe40003f85340 */
[----:B------:R-:W-:-:S02]  /*0b90*/  @!P6 ISETP.NE.AND.EX P3, PT, RZ, c[0x0][0x184], PT, P3 ;  /* 0x00006100ff00ea0c */ /* 0x000fc40003f65330 */
[----:B--2---:R-:W-:Y:S02]  /*0ba0*/  @!P6 FSEL R41, R17, RZ, P1 ;  /* 0x000000ff1129e208 */ /* 0x004fe40000800000 */
[----:B------:R-:W-:Y:S02]  /*0bb0*/  @!P6 FSEL R42, R18, RZ, P2 ;  /* 0x000000ff122ae208 */ /* 0x000fe40001000000 */
[----:B------:R-:W-:Y:S02]  /*0bc0*/  @!P6 FSEL R43, R19, RZ, P4 ;  /* 0x000000ff132be208 */ /* 0x000fe40002000000 */
[----:B------:R-:W-:Y:S01]  /*0bd0*/  @!P6 FSEL R40, R16, RZ, P3 ;  /* 0x000000ff1028e208 */ /* 0x000fe20001800000 */
[----:B------:R-:W-:Y:S05]  /*0be0*/  @!P6 BRA `(.L_x_17798) ;  /* 0x000000200000e947 */ /* 0x000fea0003800000 */
[----:B-1---5:R-:W-:-:S04]  /*0bf0*/  FMUL.FTZ R40, R20, c[0x0][0x1ec] ;  /* 0x00007b0014287a20 */ /* 0x022fc80000410000 */
[----:B------:R-:W-:Y:S02]  /*0c00*/  @P0 FADD.FTZ R40, R16, R40 ;  /* 0x0000002810280221 */ /* 0x000fe40000010000 */
.L_x_17798:
[----:B-1----:R-:W-:Y:S05]  /*0c10*/  BSYNC B0 ;  /* 0x0000000000007941 */ /* 0x002fea0003800000 */
.L_x_17797:
[----:B------:R-:W-:Y:S01]  /*0c20*/  BSSY B0, `(.L_x_17799) ;  /* 0x0000004000007945 */ /* 0x000fe20003800000 */
[----:B------:R-:W-:Y:S05]  /*0c30*/  @!P6 BRA `(.L_x_17800) ;  /* 0x000000200000e947 */ /* 0x000fea0003800000 */
[----:B-----5:R-:W-:-:S04]  /*0c40*/  FMUL.FTZ R41, R21, c[0x0][0x1ec] ;  /* 0x00007b0015297a20 */ /* 0x020fc80000410000 */
[----:B------:R-:W-:Y:S02]  /*0c50*/  @P0 FADD.FTZ R41, R17, R41 ;  /* 0x0000002911290221 */ /* 0x000fe40000010000 */
.L_x_17800:
[----:B------:R-:W-:Y:S05]  /*0c60*/  BSYNC B0 ;  /* 0x0000000000007941 */ /* 0x000fea0003800000 */
.L_x_17799:
[----:B------:R-:W-:Y:S01]  /*0c70*/  BSSY B0, `(.L_x_17801) ;  /* 0x0000004000007945 */ /* 0x000fe20003800000 */
[----:B------:R-:W-:Y:S05]  /*0c80*/  @!P6 BRA `(.L_x_17802) ;  /* 0x000000200000e947 */ /* 0x000fea0003800000 */
[----:B-----5:R-:W-:-:S04]  /*0c90*/  FMUL.FTZ R42, R22, c[0x0][0x1ec] ;  /* 0x00007b00162a7a20 */ /* 0x020fc80000410000 */
[----:B------:R-:W-:Y:S02]  /*0ca0*/  @P0 FADD.FTZ R42, R18, R42 ;  /* 0x0000002a122a0221 */ /* 0x000fe40000010000 */
.L_x_17802:
[----:B------:R-:W-:Y:S05]  /*0cb0*/  BSYNC B0 ;  /* 0x0000000000007941 */ /* 0x000fea0003800000 */
.L_x_17801:
[----:B------:R-:W-:Y:S01]  /*0cc0*/  BSSY B0, `(.L_x_17803) ;  /* 0x0000004000007945 */ /* 0x000fe20003800000 */
[----:B------:R-:W-:Y:S05]  /*0cd0*/  @!P6 BRA `(.L_x_17804) ;  /* 0x000000200000e947 */ /* 0x000fea0003800000 */
[----:B-----5:R-:W-:-:S04]  /*0ce0*/  FMUL.FTZ R43, R23, c[0x0][0x1ec] ;  /* 0x00007b00172b7a20 */ /* 0x020fc80000410000 */
[----:B------:R-:W-:Y:S02]  /*0cf0*/  @P0 FADD.FTZ R43, R19, R43 ;  /* 0x0000002b132b0221 */ /* 0x000fe40000010000 */
.L_x_17804:
[----:B------:R-:W-:Y:S05]  /*0d00*/  BSYNC B0 ;  /* 0x0000000000007941 */ /* 0x000fea0003800000 */
.L_x_17803:
        /* <DEDUP_REMOVED lines=24> */
.L_x_17806:
[----:B-1----:R-:W-:Y:S05]  /*0e90*/  BSYNC B0 ;  /* 0x0000000000007941 */ /* 0x002fea0003800000 */
.L_x_17805:
[----:B------:R-:W-:Y:S01]  /*0ea0*/  BSSY B0, `(.L_x_17807) ;  /* 0x0000004000007945 */ /* 0x000fe20003800000 */
[----:B------:R-:W-:Y:S05]  /*0eb0*/  @!P6 BRA `(.L_x_17808) ;  /* 0x000000200000e947 */ /* 0x000fea0003800000 */
[----:B-----5:R-:W-:-:S04]  /*0ec0*/  FMUL.FTZ R37, R21, c[0x0][0x1ec] ;  /* 0x00007b0015257a20 */ /* 0x020fc80000410000 */
[----:B------:R-:W-:Y:S02]  /*0ed0*/  @P0 FADD.FTZ R37, R17, R37 ;  /* 0x0000002511250221 */ /* 0x000fe40000010000 */
.L_x_17808:
[----:B------:R-:W-:Y:S05]  /*0ee0*/  BSYNC B0 ;  /* 0x0000000000007941 */ /* 0x000fea0003800000 */
.L_x_17807:
[----:B------:R-:W-:Y:S01]  /*0ef0*/  BSSY B0, `(.L_x_17809) ;  /* 0x0000004000007945 */ /* 0x000fe20003800000 */
[----:B------:R-:W-:Y:S05]  /*0f00*/  @!P6 BRA `(.L_x_17810) ;  /* 0x000000200000e947 */ /* 0x000fea0003800000 */
[----:B-----5:R-:W-:-:S04]  /*0f10*/  FMUL.FTZ R38, R22, c[0x0][0x1ec] ;  /* 0x00007b0016267a20 */ /* 0x020fc80000410000 */
[----:B------:R-:W-:Y:S02]  /*0f20*/  @P0 FADD.FTZ R38, R18, R38 ;  /* 0x0000002612260221 */ /* 0x000fe40000010000 */
.L_x_17810:
[----:B------:R-:W-:Y:S05]  /*0f30*/  BSYNC B0 ;  /* 0x0000000000007941 */ /* 0x000fea0003800000 */
.L_x_17809:
[----:B------:R-:W-:Y:S01]  /*0f40*/  BSSY B0, `(.L_x_17811) ;  /* 0x0000004000007945 */ /* 0x000fe20003800000 */
[----:B------:R-:W-:Y:S05]  /*0f50*/  @!P6 BRA `(.L_x_17812) ;  /* 0x000000200000e947 */ /* 0x000fea0003800000 */
[----:B-----5:R-:W-:-:S04]  /*0f60*/  FMUL.FTZ R39, R23, c[0x0][0x1ec] ;  /* 0x00007b0017277a20 */ /* 0x020fc80000410000 */
[----:B------:R-:W-:Y:S02]  /*0f70*/  @P0 FADD.FTZ R39, R19, R39 ;  /* 0x0000002713270221 */ /* 0x000fe40000010000 */
.L_x_17812:
[----:B------:R-:W-:Y:S05]  /*0f80*/  BSYNC B0 ;  /* 0x0000000000007941 */ /* 0x000fea0003800000 */
.L_x_17811:
        /* <DEDUP_REMOVED lines=14> */
[----:B------:R-:W-:Y:S01]  /*1070*/  @P0 IMAD.WIDE.U32 R28, R88, R83, c[0x0][0x180] ;  /* 0x00006000581c0625 */ /* 0x000fe200078e0053 */
[----:B------:R-:W-:Y:S02]  /*1080*/  @!P6 ISETP.NE.AND.EX P4, PT, RZ, c[0x0][0x184], PT, P4 ;  /* 0x00006100ff00ea0c */ /* 0x000fe40003f85340 */
[----:B------:R-:W-:-:S02]  /*1090*/  @!P6 ISETP.NE.AND.EX P3, PT, RZ, c[0x0][0x184], PT, P3 ;  /* 0x00006100ff00ea0c */ /* 0x000fc40003f65330 */
[----:B--2---:R-:W-:Y:S02]  /*10a0*/  @!P6 FSEL R25, R17, RZ, P1 ;  /* 0x000000ff1119e208 */ /* 0x004fe40000800000 */
[----:B0-----:R-:W-:Y:S02]  /*10b0*/  @!P6 FSEL R26, R18, RZ, P2 ;  /* 0x000000ff121ae208 */ /* 0x001fe40001000000 */
[----:B------:R-:W-:Y:S02]  /*10c0*/  @!P6 FSEL R27, R19, RZ, P4 ;  /* 0x000000ff131be208 */ /* 0x000fe40002000000 */
[----:B------:R-:W-:Y:S01]  /*10d0*/  @!P6 FSEL R24, R16, RZ, P3 ;  /* 0x000000ff1018e208 */ /* 0x000fe20001800000 */
[----:B------:R-:W-:Y:S05]  /*10e0*/  @!P6 BRA `(.L_x_17814) ;  /* 0x000000200000e947 */ /* 0x000fea0003800000 */
[----:B-1---5:R-:W-:-:S04]  /*10f0*/  FMUL.FTZ R24, R20, c[0x0][0x1ec] ;  /* 0x00007b0014187a20 */ /* 0x022fc80000410000 */
[----:B------:R-:W-:Y:S02]  /*1100*/  @P0 FADD.FTZ R24, R16, R24 ;  /* 0x0000001810180221 */ /* 0x000fe40000010000 */
.L_x_17814:
[----:B-1----:R-:W-:Y:S05]  /*1110*/  BSYNC B0 ;  /* 0x0000000000007941 */ /* 0x002fea0003800000 */
.L_x_17813:
[----:B------:R-:W-:Y:S01]  /*1120*/  BSSY B0, `(.L_x_17815) ;  /* 0x0000004000007945 */ /* 0x000fe20003800000 */
[----:B------:R-:W-:Y:S05]  /*1130*/  @!P6 BRA `(.L_x_17816) ;  /* 0x000000200000e947 */ /* 0x000fea0003800000 */
[----:B-----5:R-:W-:-:S04]  /*1140*/  FMUL.FTZ R25, R21, c[0x0][0x1ec] ;  /* 0x00007b0015197a20 */ /* 0x020fc80000410000 */
[----:B------:R-:W-:Y:S02]  /*1150*/  @P0 FADD.FTZ R25, R17, R25 ;  /* 0x0000001911190221 */ /* 0x000fe40000010000 */
.L_x_17816:
[----:B------:R-:W-:Y:S05]  /*1160*/  BSYNC B0 ;  /* 0x0000000000007941 */ /* 0x000fea0003800000 */
.L_x_17815:
[----:B------:R-:W-:Y:S01]  /*1170*/  BSSY B0, `(.L_x_17817) ;  /* 0x0000004000007945 */ /* 0x000fe20003800000 */
[----:B------:R-:W-:Y:S05]  /*1180*/  @!P6 BRA `(.L_x_17818) ;  /* 0x000000200000e947 */ /* 0x000fea0003800000 */
[----:B-----5:R-:W-:-:S04]  /*1190*/  FMUL.FTZ R26, R22, c[0x0][0x1ec] ;  /* 0x00007b00161a7a20 */ /* 0x020fc80000410000 */
[----:B------:R-:W-:Y:S02]  /*11a0*/  @P0 FADD.FTZ R26, R18, R26 ;  /* 0x0000001a121a0221 */ /* 0x000fe40000010000 */
.L_x_17818:
[----:B------:R-:W-:Y:S05]  /*11b0*/  BSYNC B0 ;  /* 0x0000000000007941 */ /* 0x000fea0003800000 */
.L_x_17817:
[----:B------:R-:W-:Y:S01]  /*11c0*/  BSSY B0, `(.L_x_17819) ;  /* 0x0000004000007945 */ /* 0x000fe20003800000 */
[----:B------:R-:W-:Y:S05]  /*11d0*/  @!P6 BRA `(.L_x_17820) ;  /* 0x000000200000e947 */ /* 0x000fea0003800000 */
[----:B-----5:R-:W-:-:S04]  /*11e0*/  FMUL.FTZ R27, R23, c[0x0][0x1ec] ;  /* 0x00007b00171b7a20 */ /* 0x020fc80000410000 */
[----:B------:R-:W-:Y:S02]  /*11f0*/  @P0 FADD.FTZ R27, R19, R27 ;  /* 0x0000001b131b0221 */ /* 0x000fe40000010000 */
.L_x_17820:
[----:B------:R-:W-:Y:S05]  /*1200*/  BSYNC B0 ;  /* 0x0000000000007941 */ /* 0x000fea0003800000 */
.L_x_17819:
[----:B------:R0:W-:Y:S04]  /*1210*/  STG.E.128 [R30.64], R24 ;  /* 0x000000181e007986 */ /* 0x0001e8000c101d04 */
[----:B------:R-:W2:Y:S01]  /*1220*/  @P0 LDG.E.128 R16, [R28.64] ;  /* 0x000000041c100981 */ /* 0x000ea2000c1e1d00 */
[----:B------:R-:W-:Y:S02]  /*1230*/  @P5 IADD3 R32, R87, 0x80, RZ ;  /* 0x0000008057205810 */ /* 0x000fe40007ffe0ff */
[----:B------:R-:W-:Y:S02]  /*1240*/  @!P6 ISETP.NE.U32.AND P2, PT, RZ, c[0x0][0x180], PT ;  /* 0x00006000ff00ea0c */ /* 0x000fe40003f45070 */
[----:B------:R-:W-:Y:S01]  /*1250*/  @!P6 ISETP.NE.U32.AND P4, PT, RZ, c[0x0][0x180], PT ;  /* 0x00006000ff00ea0c */ /* 0x000fe20003f85070 */
[----:B------:R-:W-:Y:S01]  /*1260*/  @P5 IMAD.WIDE.U32 R32, R32, R83, c[0x0][0x170] ;  /* 0x00005c0020205625 */ /* 0x000fe200078e0053 */
[----:B------:R-:W-:Y:S01]  /*1270*/  @!P6 ISETP.NE.U32.AND P3, PT, RZ, c[0x0][0x180], PT ;  /* 0x00006000ff00ea0c */ /* 0x000fe20003f65070 */
[----:B------:R-:W-:Y:S01]  /*1280*/  BSSY B0, `(.L_x_17821) ;  /* 0x000000f000007945 */ /* 0x000fe20003800000 */
[----:B------:R-:W-:-:S02]  /*1290*/  @!P6 ISETP.NE.U32.AND P1, PT, RZ, c[0x0][0x180], PT ;  /* 0x00006000ff00ea0c */ /* 0x000fc40003f25070 */
[----:B------:R-:W-:Y:S01]  /*12a0*/  @!P6 ISETP.NE.AND.EX P2, PT, RZ, c[0x0][0x184], PT, P2 ;  /* 0x00006100ff00ea0c */ /* 0x000fe20003f45320 */
[----:B-----5:R2:W5:Y:S01]  /*12b0*/  @P5 LDG.E.128 R20, [R32.64] ;  /* 0x0000000420145981 */ /* 0x020562000c1e1d00 */
[----:B------:R-:W-:Y:S01]  /*12c0*/  @!P6 ISETP.NE.AND.EX P4, PT, RZ, c[0x0][0x184], PT, P4 ;  /* 0x00006100ff00ea0c */ /* 0x000fe20003f85340 */
[----:B------:R-:W-:Y:S01]  /*12d0*/  IMAD.WIDE.U32 R84, R88, R83, c[0x0][0x188] ;  /* 0x0000620058547625 */ /* 0x000fe200078e0053 */
[----:B------:R-:W-:Y:S02]  /*12e0*/  @!P6 ISETP.NE.AND.EX P3, PT, RZ, c[0x0][0x184], PT, P3 ;  /* 0x00006100ff00ea0c */ /* 0x000fe40003f65330 */
[----:B------:R-:W-:Y:S02]  /*12f0*/  IADD3 R90, R34, 0xa0, RZ ;  /* 0x000000a0225a7810 */ /* 0x000fe40007ffe0ff */
[----:B------:R-:W-:Y:S02]  /*1300*/  @!P6 ISETP.NE.AND.EX P1, PT, RZ, c[0x0][0x184], PT, P1 ;  /* 0x00006100ff00ea0c */ /* 0x000fe40003f25310 */
[----:B--2---:R-:W-:-:S02]  /*1310*/  @!P6 FSEL R33, R17, RZ, P2 ;  /* 0x000000ff1121e208 */ /* 0x004fc40001000000 */
[----:B------:R-:W-:Y:S02]  /*1320*/  @!P6 FSEL R34, R18, RZ, P4 ;  /* 0x000000ff1222e208 */ /* 0x000fe40002000000 */
[----:B------:R-:W-:Y:S01]  /*1330*/  @!P6 FSEL R32, R16, RZ, P3 ;  /* 0x000000ff1020e208 */ /* 0x000fe20001800000 */
[----:B------:R-:W-:Y:S05]  /*1340*/  @!P6 BRA `(.L_x_17822) ;  /* 0x000000200000e947 */ /* 0x000fea0003800000 */
[----:B0----5:R-:W-:-:S04]  /*1350*/  FMUL.FTZ R32, R20, c[0x0][0x1ec] ;  /* 0x00007b0014207a20 */ /* 0x021fc80000410000 */
[----:B------:R-:W-:Y:S02]  /*1360*/  @P0 FADD.FTZ R32, R16, R32 ;  /* 0x0000002010200221 */ /* 0x000fe40000010000 */
.L_x_17822:
[----:B0-----:R-:W-:Y:S05]  /*1370*/  BSYNC B0 ;  /* 0x0000000000007941 */ /* 0x001fea0003800000 */
.L_x_17821:
[----:B------:R-:W-:Y:S01]  /*1380*/  BSSY B0, `(.L_x_17823) ;  /* 0x0000004000007945 */ /* 0x000fe20003800000 */
[----:B------:R-:W-:Y:S05]  /*1390*/  @!P6 BRA `(.L_x_17824) ;  /* 0x000000200000e947 */ /* 0x000fea0003800000 */
[----:B-----5:R-:W-:-:S04]  /*13a0*/  FMUL.FTZ R33, R21, c[0x0][0x1ec] ;  /* 0x00007b0015217a20 */ /* 0x020fc80000410000 */
[----:B------:R-:W-:Y:S02]  /*13b0*/  @P0 FADD.FTZ R33, R17, R33 ;  /* 0x0000002111210221 */ /* 0x000fe40000010000 */
.L_x_17824:
[----:B------:R-:W-:Y:S05]  /*13c0*/  BSYNC B0 ;  /* 0x0000000000007941 */ /* 0x000fea0003800000 */
.L_x_17823:
[----:B------:R-:W-:Y:S01]  /*13d0*/  BSSY B0, `(.L_x_17825) ;  /* 0x0000004000007945 */ /* 0x000fe20003800000 */
[----:B------:R-:W-:Y:S05]  /*13e0*/  @!P6 BRA `(.L_x_17826) ;  /* 0x000000200000e947 */ /* 0x000fea0003800000 */
[----:B-----5:R-:W-:-:S04]  /*13f0*/  FMUL.FTZ R34, R22, c[0x0][0x1ec] ;  /* 0x00007b0016227a20 */ /* 0x020fc80000410000 */
[----:B------:R-:W-:Y:S02]  /*1400*/  @P0 FADD.FTZ R34, R18, R34 ;  /* 0x0000002212220221 */ /* 0x000fe40000010000 */
.L_x_17826:
[----:B------:R-:W-:Y:S05]  /*1410*/  BSYNC B0 ;  /* 0x0000000000007941 */ /* 0x000fea0003800000 */
.L_x_17825:
[----:B------:R-:W-:Y:S01]  /*1420*/  BSSY B0, `(.L_x_17827) ;  /* 0x0000005000007945 */ /* 0x000fe20003800000 */
[----:B------:R-:W-:Y:S01]  /*1430*/  @!P6 FSEL R35, R19, RZ, P1 ;  /* 0x000000ff1323e208 */ /* 0x000fe20000800000 */
[----:B------:R-:W-:Y:S05]  /*1440*/  @!P6 BRA `(.L_x_17828) ;  /* 0x000000200000e947 */ /* 0x000fea0003800000 */
[----:B-----5:R-:W-:-:S04]  /*1450*/  FMUL.FTZ R35, R23, c[0x0][0x1ec] ;  /* 0x00007b0017237a20 */ /* 0x020fc80000410000 */
[----:B------:R-:W-:Y:S02]  /*1460*/  @P0 FADD.FTZ R35, R19, R35 ;  /* 0x0000002313230221 */ /* 0x000fe40000010000 */
.L_x_17828:
[----:B------:R-:W-:Y:S05]  /*1470*/  BSYNC B0 ;  /* 0x0000000000007941 */ /* 0x000fea0003800000 */
.L_x_17827:
[----:B------:R-:W-:Y:S01]  /*1480*/  @P5 IADD3 R30, R87, 0xa0, RZ ;  /* 0x000000a0571e5810 */ /* 0x000fe20007ffe0ff */
[-C--:B------:R-:W-:Y:S01]  /*1490*/  @P0 IMAD.WIDE.U32 R28, R90, R83.reuse, c[0x0][0x180] ;  /* 0x000060005a1c0625 */ /* 0x080fe200078e0053 */
[----:B------:R0:W-:Y:S03]  /*14a0*/  STG.E.128 [R84.64], R32 ;  /* 0x0000002054007986 */ /* 0x0001e6000c101d04 */
[----:B------:R-:W-:Y:S01]  /*14b0*/  @P5 IMAD.WIDE.U32 R30, R30, R83, c[0x0][0x170] ;  /* 0x00005c001e1e5625 */ /* 0x000fe200078e0053 */
[----:B------:R-:W2:Y:S04]  /*14c0*/  @P0 LDG.E.128 R16, [R28.64] ;  /* 0x000000041c100981 */ /* 0x000ea8000c1e1d00 */
[----:B-----5:R1:W5:Y:S01]  /*14d0*/  @P5 LDG.E.128 R20, [R30.64] ;  /* 0x000000041e145981 */ /* 0x020362000c1e1d00 */
[----:B------:R-:W-:Y:S01]  /*14e0*/  @!P6 ISETP.NE.U32.AND P3, PT, RZ, c[0x0][0x180], PT ;  /* 0x00006000ff00ea0c */ /* 0x000fe20003f65070 */
[----:B------:R-:W-:Y:S01]  /*14f0*/  BSSY B0, `(.L_x_17829) ;  /* 0x000000e000007945 */ /* 0x000fe20003800000 */
[----:B------:R-:W-:-:S02]  /*1500*/  @!P6 ISETP.NE.U32.AND P4, PT, RZ, c[0x0][0x180], PT ;  /* 0x00006000ff00ea0c */ /* 0x000fc40003f85070 */
[----:B------:R-:W-:Y:S02]  /*1510*/  @!P6 ISETP.NE.U32.AND P1, PT, RZ, c[0x0][0x180], PT ;  /* 0x00006000ff00ea0c */ /* 0x000fe40003f25070 */
[----:B------:R-:W-:Y:S02]  /*1520*/  @!P6 ISETP.NE.U32.AND P2, PT, RZ, c[0x0][0x180], PT ;  /* 0x00006000ff00ea0c */ /* 0x000fe40003f45070 */
[----:B------:R-:W-:Y:S01]  /*1530*/  @!P6 ISETP.NE.AND.EX P4, PT, RZ, c[0x0][0x184], PT, P4 ;  /* 0x00006100ff00ea0c */ /* 0x000fe20003f85340 */
[----:B0-----:R-:W-:Y:S01]  /*1540*/  IMAD.WIDE.U32 R84, R90, R83, c[0x0][0x188] ;  /* 0x000062005a547625 */ /* 0x001fe200078e0053 */
[----:B------:R-:W-:Y:S02]  /*1550*/  @!P6 ISETP.NE.AND.EX P3, PT, RZ, c[0x0][0x184], PT, P3 ;  /* 0x00006100ff00ea0c */ /* 0x000fe40003f65330 */
[----:B------:R-:W-:Y:S02]  /*1560*/  @!P6 ISETP.NE.AND.EX P1, PT, RZ, c[0x0][0x184], PT, P1 ;  /* 0x00006100ff00ea0c */ /* 0x000fe40003f25310 */
[----:B------:R-:W-:-:S02]  /*1570*/  @!P6 ISETP.NE.AND.EX P2, PT, RZ, c[0x0][0x184], PT, P2 ;  /* 0x00006100ff00ea0c */ /* 0x000fc40003f45320 */
[----:B--2---:R-:W-:Y:S02]  /*1580*/  @!P6 FSEL R29, R17, RZ, P4 ;  /* 0x000000ff111de208 */ /* 0x004fe40002000000 */
[----:B------:R-:W-:Y:S01]  /*1590*/  @!P6 FSEL R28, R16, RZ, P3 ;  /* 0x000000ff101ce208 */ /* 0x000fe20001800000 */
[----:B------:R-:W-:Y:S05]  /*15a0*/  @!P6 BRA `(.L_x_17830) ;  /* 0x000000200000e947 */ /* 0x000fea0003800000 */
[----:B-1---5:R-:W-:-:S04]  /*15b0*/  FMUL.FTZ R28, R20, c[0x0][0x1ec] ;  /* 0x00007b00141c7a20 */ /* 0x022fc80000410000 */
[----:B------:R-:W-:Y:S02]  /*15c0*/  @P0 FADD.FTZ R28, R16, R28 ;  /* 0x0000001c101c0221 */ /* 0x000fe40000010000 */
.L_x_17830:
[----:B-1----:R-:W-:Y:S05]  /*15d0*/  BSYNC B0 ;  /* 0x0000000000007941 */ /* 0x002fea0003800000 */
.L_x_17829:
[----:B------:R-:W-:Y:S01]  /*15e0*/  BSSY B0, `(.L_x_17831) ;  /* 0x0000004000007945 */ /* 0x000fe20003800000 */
[----:B------:R-:W-:Y:S05]  /*15f0*/  @!P6 BRA `(.L_x_17832) ;  /* 0x000000200000e947 */ /* 0x000fea0003800000 */
[----:B-----5:R-:W-:-:S04]  /*1600*/  FMUL.FTZ R29, R21, c[0x0][0x1ec] ;  /* 0x00007b00151d7a20 */ /* 0x020fc80000410000 */
[----:B------:R-:W-:Y:S02]  /*1610*/  @P0 FADD.FTZ R29, R17, R29 ;  /* 0x0000001d111d0221 */ /* 0x000fe40000010000 */
.L_x_17832:
[----:B------:R-:W-:Y:S05]  /*1620*/  BSYNC B0 ;  /* 0x0000000000007941 */ /* 0x000fea0003800000 */
.L_x_17831:
[----:B------:R-:W-:Y:S01]  /*1630*/  BSSY B0, `(.L_x_17833) ;  /* 0x0000005000007945 */ /* 0x000fe20003800000 */
[----:B------:R-:W-:Y:S01]  /*1640*/  @!P6 FSEL R30, R18, RZ, P1 ;  /* 0x000000ff121ee208 */ /* 0x000fe20000800000 */
[----:B------:R-:W-:Y:S05]  /*1650*/  @!P6 BRA `(.L_x_17834) ;  /* 0x000000200000e947 */ /* 0x000fea0003800000 */
[----:B-----5:R-:W-:-:S04]  /*1660*/  FMUL.FTZ R30, R22, c[0x0][0x1ec] ;  /* 0x00007b00161e7a20 */ /* 0x020fc80000410000 */
[----:B------:R-:W-:Y:S02]  /*1670*/  @P0 FADD.FTZ R30, R18, R30 ;  /* 0x0000001e121e0221 */ /* 0x000fe40000010000 */
.L_x_17834:
[----:B------:R-:W-:Y:S05]  /*1680*/  BSYNC B0 ;  /* 0x0000000000007941 */ /* 0x000fea0003800000 */
.L_x_17833:
[----:B------:R-:W-:Y:S01]  /*1690*/  BSSY B0, `(.L_x_17835) ;  /* 0x0000005000007945 */ /* 0x000fe20003800000 */
[----:B------:R-:W-:Y:S01]  /*16a0*/  @!P6 FSEL R31, R19, RZ, P2 ;  /* 0x000000ff131fe208 */ /* 0x000fe20001000000 */
[----:B------:R-:W-:Y:S05]  /*16b0*/  @!P6 BRA `(.L_x_17836) ;  /* 0x000000200000e947 */ /* 0x000fea0003800000 */
[----:B-----5:R-:W-:-:S04]  /*16c0*/  FMUL.FTZ R31, R23, c[0x0][0x1ec] ;  /* 0x00007b00171f7a20 */ /* 0x020fc80000410000 */
[----:B------:R-:W-:Y:S02]  /*16d0*/  @P0 FADD.FTZ R31, R19, R31 ;  /* 0x0000001f131f0221 */ /* 0x000fe40000010000 */
.L_x_17836:
[----:B------:R-:W-:Y:S05]  /*16e0*/  BSYNC B0 ;  /* 0x0000000000007941 */ /* 0x000fea0003800000 */
.L_x_17835:
[----:B------:R-:W-:Y:S01]  /*16f0*/  FADD.FTZ R88, RZ, R44 ;  /* 0x0000002cff587221 */ /* 0x000fe20000010000 */
[----:B------:R0:W-:Y:S01]  /*1700*/  STG.E.128 [R84.64], R28 ;  /* 0x0000001c54007986 */ /* 0x0001e2000c101d04 */
        /* <DEDUP_REMOVED lines=26> */
[----:B------:R0:W1:Y:S02]  /*18b0*/  SHFL.BFLY PT, R88, R87, 0x1, 0x1f ;  /* 0x0c201f0057587f89 */ /* 0x00006400000e0000 */
.L_x_17843:
        /* <DEDUP_REMOVED lines=68> */
.L_x_17844:
        /* <DEDUP_REMOVED lines=17> */
[----:B0-----:R-:W-:-:S05]  /*1e10*/  IADD3 R86, R86, -0x1, RZ ;  /* 0xffffffff56567810 */ /* 0x001fca0007ffe0ff */
[----:B------:R-:W-:Y:S01]  /*1e20*/  IMAD R83, R86, c[0x0][0x168], RZ ;  /* 0x00005a0056537a24 */ /* 0x000fe200078e02ff */
[----:B------:R-:W-:-:S04]  /*1e30*/  FSEL R86, R87, RZ, !P0 ;  /* 0x000000ff57567208 */ /* 0x000fc80004000000 */
[----:B------:R-:W-:Y:S01]  /*1e40*/  SHF.R.S32.HI R84, RZ, 0x1f, R83 ;  /* 0x0000001fff547819 */ /* 0x000fe20000011453 */
[C---:B------:R-:W-:Y:S02]  /*1e50*/  FADD.FTZ R88, -R86.reuse, R47 ;  /* 0x0000002f56587221 */ /* 0x040fe40000010100 */
[----:B------:R-:W-:Y:S01]  /*1e60*/  FADD.FTZ R44, -R86, R44 ;  /* 0x0000002c562c7221 */ /* 0x000fe20000010100 */
[----:B------:R-:W-:Y:S01]  /*1e70*/  LEA.HI R83, R84, R83, RZ, 0x2 ;  /* 0x0000005354537211 */ /* 0x000fe200078f10ff */
[C---:B------:R-:W-:Y:S02]  /*1e80*/  FADD.FTZ R84, -R86.reuse, R45 ;  /* 0x0000002d56547221 */ /* 0x040fe40000010100 */
[----:B------:R-:W-:Y:S02]  /*1e90*/  FADD.FTZ R46, -R86, R46 ;  /* 0x0000002e562e7221 */ /* 0x000fe40000010100 */
[----:B------:R-:W-:Y:S01]  /*1ea0*/  FMUL.FTZ R45, R85, R84 ;  /* 0x00000054552d7220 */ /* 0x000fe20000410000 */
[----:B------:R-:W-:Y:S01]  /*1eb0*/  LEA.HI.SX32 R84, R83, R82, 0x1e ;  /* 0x0000005253547211 */ /* 0x000fe200078ff2ff */
[----:B------:R-:W-:Y:S01]  /*1ec0*/  HFMA2.MMA R83, -RZ, RZ, 0, 9.5367431640625e-07 ;  /* 0x00000010ff537435 */ /* 0x000fe200000001ff */
[----:B------:R-:W-:-:S02]  /*1ed0*/  FMUL.FTZ R47, R85, R88 ;  /* 0x00000058552f7220 */ /* 0x000fc40000410000 */
[C---:B------:R-:W-:Y:S02]  /*1ee0*/  FMUL.FTZ R44, R85.reuse, R44 ;  /* 0x0000002c552c7220 */ /* 0x040fe40000410000 */
[----:B------:R-:W-:Y:S02]  /*1ef0*/  FMUL.FTZ R46, R85, R46 ;  /* 0x0000002e552e7220 */ /* 0x000fe40000410000 */
[----:B------:R-:W-:Y:S02]  /*1f00*/  FFMA.FTZ R47, R77, R47, R52 ;  /* 0x0000002f4d2f7223 */ /* 0x000fe40000010034 */
[----:B------:R-:W-:Y:S02]  /*1f10*/  FFMA.FTZ R46, R78, R46, R11 ;  /* 0x0000002e4e2e7223 */ /* 0x000fe4000001000b */
[----:B------:R-:W-:Y:S02]  /*1f20*/  FFMA.FTZ R45, R79, R45, R50 ;  /* 0x0000002d4f2d7223 */ /* 0x000fe40000010032 */
[----:B------:R-:W-:-:S02]  /*1f30*/  FFMA.FTZ R44, R81, R44, R12 ;  /* 0x0000002c512c7223 */ /* 0x000fc4000001000c */
[----:B------:R-:W-:-:S04]  /*1f40*/  IMAD.WIDE.U32 R88, R84, R83, c[0x0][0x208] ;  /* 0x0000820054587625 */ /* 0x000fc800078e0053 */
[C---:B------:R-:W-:Y:S01]  /*1f50*/  FADD.FTZ R40, -R86.reuse, R40 ;  /* 0x0000002856287221 */ /* 0x040fe20000010100 */
[----:B------:R0:W-:Y:S01]  /*1f60*/  STG.E.128 [R88.64], R44 ;  /* 0x0000002c58007986 */ /* 0x0001e2000c101d04 */
[C---:B------:R-:W-:Y:S02]  /*1f70*/  FADD.FTZ R42, -R86.reuse, R42 ;  /* 0x0000002a562a7221 */ /* 0x040fe40000010100 */
[C---:B------:R-:W-:Y:S02]  /*1f80*/  FADD.FTZ R90, -R86.reuse, R43 ;  /* 0x0000002b565a7221 */ /* 0x040fe40000010100 */
[C---:B------:R-:W-:Y:S02]  /*1f90*/  FADD.FTZ R92, -R86.reuse, R37 ;  /* 0x00000025565c7221 */ /* 0x040fe40000010100 */
[C---:B------:R-:W-:Y:S02]  /*1fa0*/  FADD.FTZ R36, -R86.reuse, R36 ;  /* 0x0000002456247221 */ /* 0x040fe40000010100 */
[----:B------:R-:W-:-:S02]  /*1fb0*/  FADD.FTZ R38, -R86, R38 ;  /* 0x0000002656267221 */ /* 0x000fc40000010100 */
[C---:B------:R-:W-:Y:S02]  /*1fc0*/  FADD.FTZ R39, -R86.reuse, R39 ;  /* 0x0000002756277221 */ /* 0x040fe40000010100 */
[C---:B------:R-:W-:Y:S02]  /*1fd0*/  FMUL.FTZ R40, R85.reuse, R40 ;  /* 0x0000002855287220 */ /* 0x040fe40000410000 */
[----:B------:R-:W-:Y:S02]  /*1fe0*/  FMUL.FTZ R90, R85, R90 ;  /* 0x0000005a555a7220 */ /* 0x000fe40000410000 */
[C---:B------:R-:W-:Y:S02]  /*1ff0*/  FADD.FTZ R24, -R86.reuse, R24 ;  /* 0x0000001856187221 */ /* 0x040fe40000010100 */
[C---:B0-----:R-:W-:Y:S02]  /*2000*/  FADD.FTZ R88, -R86.reuse, R41 ;  /* 0x0000002956587221 */ /* 0x041fe40000010100 */
[----:B------:R-:W-:-:S02]  /*2010*/  FADD.FTZ R44, -R86, R27 ;  /* 0x0000001b562c7221 */ /* 0x000fc40000010100 */
[C---:B------:R-:W-:Y:S01]  /*2020*/  FMUL.FTZ R37, R85.reuse, R88 ;  /* 0x0000005855257220 */ /* 0x040fe20000410000 */
[----:B------:R-:W-:Y:S01]  /*2030*/  IADD3 R88, R84, 0x20, RZ ;  /* 0x0000002054587810 */ /* 0x000fe20007ffe0ff */
[C---:B------:R-:W-:Y:S02]  /*2040*/  FADD.FTZ R27, -R86.reuse, R34 ;  /* 0x00000022561b7221 */ /* 0x040fe40000010100 */
[----:B------:R-:W-:Y:S02]  /*2050*/  FMUL.FTZ R47, R85, R42 ;  /* 0x0000002a552f7220 */ /* 0x000fe40000410000 */
        /* <DEDUP_REMOVED lines=11> */
[----:B------:R-:W-:Y:S02]  /*2110*/  FMUL.FTZ R87, R85, R39 ;  /* 0x0000002755577220 */ /* 0x000fe40000410000 */
[----:B------:R-:W-:Y:S02]  /*2120*/  FFMA.FTZ R39, R73, R90, R54 ;  /* 0x0000005a49277223 */ /* 0x000fe40000010036 */
[----:B------:R-:W-:Y:S02]  /*2130*/  FFMA.FTZ R38, R74, R47, R9 ;  /* 0x0000002f4a267223 */ /* 0x000fe40000010009 */
[----:B------:R-:W-:-:S02]  /*2140*/  FFMA.FTZ R37, R76, R37, R53 ;  /* 0x000000254c257223 */ /* 0x000fc40000010035 */
[----:B------:R-:W-:Y:S02]  /*2150*/  FFMA.FTZ R36, R75, R40, R10 ;  /* 0x000000284b247223 */ /* 0x000fe4000001000a */
[----:B------:R-:W-:-:S04]  /*2160*/  IMAD.WIDE.U32 R88, R88, R83, c[0x0][0x208] ;  /* 0x0000820058587625 */ /* 0x000fc800078e0053 */
[C---:B------:R-:W-:Y:S01]  /*2170*/  FMUL.FTZ R45, R85.reuse, R44 ;  /* 0x0000002c552d7220 */ /* 0x040fe20000410000 */
[----:B------:R0:W-:Y:S01]  /*2180*/  STG.E.128 [R88.64], R36 ;  /* 0x0000002458007986 */ /* 0x0001e2000c101d04 */
[C---:B------:R-:W-:Y:S02]  /*2190*/  FMUL.FTZ R44, R85.reuse, R34 ;  /* 0x00000022552c7220 */ /* 0x040fe40000410000 */
[C---:B------:R-:W-:Y:S02]  /*21a0*/  FMUL.FTZ R33, R85.reuse, R24 ;  /* 0x0000001855217220 */ /* 0x040fe40000410000 */
[C---:B------:R-:W-:Y:S02]  /*21b0*/  FMUL.FTZ R42, R85.reuse, R27 ;  /* 0x0000001b552a7220 */ /* 0x040fe40000410000 */
[C---:B------:R-:W-:Y:S02]  /*21c0*/  FMUL.FTZ R46, R85.reuse, R46 ;  /* 0x0000002e552e7220 */ /* 0x040fe40000410000 */
[----:B------:R-:W-:-:S02]  /*21d0*/  FMUL.FTZ R40, R85, R28 ;  /* 0x0000001c55287220 */ /* 0x000fc40000410000 */
[----:B------:R-:W-:Y:S02]  /*21e0*/  FFMA.FTZ R28, R13, R33, R6 ;  /* 0x000000210d1c7223 */ /* 0x000fe40000010006 */
[----:B------:R-:W-:Y:S01]  /*21f0*/  FFMA.FTZ R34, R48, R42, R3 ;  /* 0x0000002a30227223 */ /* 0x000fe20000010003 */
[----:B------:R-:W-:Y:S01]  /*2200*/  IADD3 R42, R84, 0x60, RZ ;  /* 0x00000060542a7810 */ /* 0x000fe20007ffe0ff */
[C---:B------:R-:W-:Y:S02]  /*2210*/  FMUL.FTZ R92, R85.reuse, R92 ;  /* 0x0000005c555c7220 */ /* 0x040fe40000410000 */
[C---:B------:R-:W-:Y:S02]  /*2220*/  FMUL.FTZ R43, R85.reuse, R26 ;  /* 0x0000001a552b7220 */ /* 0x040fe40000410000 */
[----:B0-----:R-:W-:Y:S01]  /*2230*/  FFMA.FTZ R37, R68, R44, R61 ;  /* 0x0000002c44257223 */ /* 0x001fe2000001003d */
[----:B------:R-:W-:Y:S01]  /*2240*/  IADD3 R44, R84, 0x40, RZ ;  /* 0x00000040542c7810 */ /* 0x000fe20007ffe0ff */
[----:B------:R-:W-:Y:S01]  /*2250*/  FFMA.FTZ R33, R66, R46, R59 ;  /* 0x0000002e42217223 */ /* 0x000fe2000001003b */
[C---:B------:R-:W-:Y:S01]  /*2260*/  IADD3 R46, R84.reuse, 0x80, RZ ;  /* 0x00000080542e7810 */ /* 0x040fe20007ffe0ff */
[C---:B------:R-:W-:Y:S01]  /*2270*/  FMUL.FTZ R41, R85.reuse, R25 ;  /* 0x0000001955297220 */ /* 0x040fe20000410000 */
[----:B------:R-:W-:Y:S01]  /*2280*/  IADD3 R84, R84, 0xa0, RZ ;  /* 0x000000a054547810 */ /* 0x000fe20007ffe0ff */
[----:B------:R-:W-:-:S02]  /*2290*/  FMUL.FTZ R32, R85, R32 ;  /* 0x0000002055207220 */ /* 0x000fc40000410000 */
[C---:B------:R-:W-:Y:S02]  /*22a0*/  FMUL.FTZ R35, R85.reuse, R35 ;  /* 0x0000002355237220 */ /* 0x040fe40000410000 */
[C---:B------:R-:W-:Y:S02]  /*22b0*/  FMUL.FTZ R47, R85.reuse, R30 ;  /* 0x0000001e552f7220 */ /* 0x040fe40000410000 */
[----:B------:R-:W-:Y:S02]  /*22c0*/  FFMA.FTZ R26, R70, R31, R7 ;  /* 0x0000001f461a7223 */ /* 0x000fe40000010007 */
[----:B------:R-:W-:Y:S02]  /*22d0*/  FMUL.FTZ R86, R85, R86 ;  /* 0x0000005655567220 */ /* 0x000fe40000410000 */
[----:B------:R-:W-:Y:S02]  /*22e0*/  FFMA.FTZ R31, R65, R45, R58 ;  /* 0x0000002d411f7223 */ /* 0x000fe4000001003a */
[----:B------:R-:W-:-:S02]  /*22f0*/  FFMA.FTZ R27, R63, R87, R56 ;  /* 0x000000573f1b7223 */ /* 0x000fc40000010038 */
[----:B------:R-:W-:Y:S02]  /*2300*/  FFMA.FTZ R25, R72, R92, R55 ;  /* 0x0000005c48197223 */ /* 0x000fe40000010037 */
[----:B------:R-:W-:Y:S02]  /*2310*/  FFMA.FTZ R24, R71, R29, R8 ;  /* 0x0000001d47187223 */ /* 0x000fe40000010008 */
[----:B------:R-:W-:Y:S02]  /*2320*/  FFMA.FTZ R30, R14, R43, R5 ;  /* 0x0000002b0e1e7223 */ /* 0x000fe40000010005 */
[----:B------:R-:W-:-:S04]  /*2330*/  IMAD.WIDE.U32 R44, R44, R83, c[0x0][0x208] ;  /* 0x000082002c2c7625 */ /* 0x000fc800078e0053 */
[----:B------:R-:W-:Y:S01]  /*2340*/  FFMA.FTZ R29, R64, R41, R57 ;  /* 0x00000029401d7223 */ /* 0x000fe20000010039 */
[----:B------:R0:W-:Y:S01]  /*2350*/  STG.E.128 [R44.64], R24 ;  /* 0x000000182c007986 */ /* 0x0001e2000c101d04 */
[----:B------:R-:W-:Y:S02]  /*2360*/  FFMA.FTZ R36, R49, R40, R2 ;  /* 0x0000002831247223 */ /* 0x000fe40000010002 */
[----:B------:R-:W-:-:S04]  /*2370*/  IMAD.WIDE.U32 R42, R42, R83, c[0x0][0x208] ;  /* 0x000082002a2a7625 */ /* 0x000fc800078e0053 */
[----:B------:R-:W-:Y:S01]  /*2380*/  FFMA.FTZ R35, R67, R35, R60 ;  /* 0x0000002343237223 */ /* 0x000fe2000001003c */
[----:B------:R0:W-:Y:S01]  /*2390*/  STG.E.128 [R42.64], R28 ;  /* 0x0000001c2a007986 */ /* 0x0001e2000c101d04 */
[----:B------:R-:W-:Y:S02]  /*23a0*/  FFMA.FTZ R32, R15, R32, R4 ;  /* 0x000000200f207223 */ /* 0x000fe40000010004 */
[----:B------:R-:W-:Y:S02]  /*23b0*/  FFMA.FTZ R38, R51, R47, R0 ;  /* 0x0000002f33267223 */ /* 0x000fe40000010000 */
[----:B------:R-:W-:-:S04]  /*23c0*/  IMAD.WIDE.U32 R40, R46, R83, c[0x0][0x208] ;  /* 0x000082002e287625 */ /* 0x000fc800078e0053 */
[----:B------:R-:W-:Y:S01]  /*23d0*/  FFMA.FTZ R39, R69, R86, R62 ;  /* 0x0000005645277223 */ /* 0x000fe2000001003e */
[----:B------:R0:W-:Y:S01]  /*23e0*/  STG.E.128 [R40.64], R32 ;  /* 0x0000002028007986 */ /* 0x0001e2000c101d04 */
[----:B------:R-:W-:-:S05]  /*23f0*/  IMAD.WIDE.U32 R46, R84, R83, c[0x0][0x208] ;  /* 0x00008200542e7625 */ /* 0x000fca00078e0053 */
[----:B------:R0:W-:Y:S02]  /*2400*/  STG.E.128 [R46.64], R36 ;  /* 0x000000242e007986 */ /* 0x0001e4000c101d04 */
.L_x_17840:
[----:B0-----:R-:W-:Y:S05]  /*2410*/  BSYNC B0 ;  /* 0x0000000000007941 */ /* 0x001fea0003800000 */
.L_x_17839:
[----:B------:R-:W-:-:S04]  /*2420*/  MOV R25, c[0x0][0x160] ;  /* 0x0000580000197a02 */ /* 0x000fc80000000f00 */
[----:B------:R-:W-:-:S04]  /*2430*/  LEA R80, R25, R80, 0x2 ;  /* 0x0000005019507211 */ /* 0x000fc800078e10ff */
[----:B------:R-:W-:-:S13]  /*2440*/  ISETP.GE.AND P0, PT, R80, c[0x0][0x164], PT ;  /* 0x0000590050007a0c */ /* 0x000fda0003f06270 */
[----:B-----5:R-:W-:Y:S01]  /*2450*/  @P0 CALL.REL.NOINC `(.L_x_17841) ;  /* 0x0000001000000944 */ /* 0x020fe20003c00000 */
[----:B------:R-:W-:Y:S05]  /*2460*/  BRA `(.L_x_17842) ;  /* 0xffffe25000007947 */ /* 0x000fea000383ffff */
.L_x_17841:
[----:B------:R-:W-:Y:S05]  /*2470*/  EXIT ;  /* 0x000000000000794d */ /* 0x000fea0003800000 */
.L_x_17837:
[----:B------:R-:W-:Y:S01]  /*2480*/  HFMA2.MMA R90, -RZ, RZ, 0, 5.9604644775390625e-08 ;  /* 0x00000001ff5a7435 */ /* 0x000fe200000001ff */
[----:B------:R-:W-:Y:S02]  /*2490*/  MOV R89, R87 ;  /* 0x0000005700597202 */ /* 0x000fe40000000f00 */
[----:B------:R-:W-:Y:S02]  /*24a0*/  MOV R91, 0x1f ;  /* 0x0000001f005b7802 */ /* 0x000fe40000000f00 */
[----:B------:R-:W-:Y:S02]  /*24b0*/  MOV R88, 0xffffffff ;  /* 0xffffffff00587802 */ /* 0x000fe40000000f00 */
[----:B------:R-:W-:Y:S02]  /*24c0*/  MOV R84, 0x24e0 ;  /* 0x000024e000547802 */ /* 0x000fe40000000f00 */
[----:B-----5:R-:W-:Y:S05]  /*24d0*/  CALL.REL.NOINC `($__internal_131_$__cuda_sm70_shflsync_bfly_p) ;  /* 0x0000068000007944 */ /* 0x020fea0003c00000 */
[----:B01----:R-:W-:Y:S05]  /*24e0*/  BRA `(.L_x_17843) ;  /* 0xfffff3d000007947 */ /* 0x003fea000383ffff */
.L_x_17838:
[----:B------:R-:W-:Y:S01]  /*24f0*/  HFMA2.MMA R90, -RZ, RZ, 0, 1.1920928955078125e-07 ;  /* 0x00000002ff5a7435 */ /* 0x000fe200000001ff */
[----:B------:R-:W-:Y:S02]  /*2500*/  MOV R91, 0x1f ;  /* 0x0000001f005b7802 */ /* 0x000fe40000000f00 */
[----:B------:R-:W-:-:S02]  /*2510*/  MOV R88, 0xffffffff ;  /* 0xffffffff00587802 */ /* 0x000fc40000000f00 */
[----:B------:R-:W-:Y:S02]  /*2520*/  MOV R84, 0x2540 ;  /* 0x0000254000547802 */ /* 0x000fe40000000f00 */
[----:B0----5:R-:W-:Y:S05]  /*2530*/  CALL.REL.NOINC `($__internal_131_$__cuda_sm70_shflsync_bfly_p) ;  /* 0x0000062000007944 */ /* 0x021fea0003c00000 */
[----:B0-----:R-:W-:Y:S01]  /*2540*/  HFMA2.MMA R90, -RZ, RZ, 0, 2.384185791015625e-07 ;  /* 0x00000004ff5a7435 */ /* 0x001fe200000001ff */
[----:B-1----:R-:W-:Y:S01]  /*2550*/  FADD.FTZ R89, R89, R88 ;  /* 0x0000005859597221 */ /* 0x002fe20000010000 */
[----:B------:R-:W-:Y:S02]  /*2560*/  MOV R91, 0x1f ;  /* 0x0000001f005b7802 */ /* 0x000fe40000000f00 */
[----:B------:R-:W-:Y:S02]  /*2570*/  MOV R88, 0xffffffff ;  /* 0xffffffff00587802 */ /* 0x000fe40000000f00 */
[----:B------:R-:W-:Y:S02]  /*2580*/  MOV R84, 0x25a0 ;  /* 0x000025a000547802 */ /* 0x000fe40000000f00 */
[----:B------:R-:W-:Y:S05]  /*2590*/  CALL.REL.NOINC `($__internal_131_$__cuda_sm70_shflsync_bfly_p) ;  /* 0x000005c000007944 */ /* 0x000fea0003c00000 */
[----:B0-----:R-:W-:Y:S01]  /*25a0*/  HFMA2.MMA R90, -RZ, RZ, 0, 4.76837158203125e-07 ;  /* 0x00000008ff5a7435 */ /* 0x001fe200000001ff */
[----:B-1----:R-:W-:Y:S01]  /*25b0*/  FADD.FTZ R89, R89, R88 ;  /* 0x0000005859597221 */ /* 0x002fe20000010000 */
[----:B------:R-:W-:Y:S02]  /*25c0*/  MOV R91, 0x1f ;  /* 0x0000001f005b7802 */ /* 0x000fe40000000f00 */
[----:B------:R-:W-:-:S02]  /*25d0*/  MOV R88, 0xffffffff ;  /* 0xffffffff00587802 */ /* 0x000fc40000000f00 */
[----:B------:R-:W-:Y:S02]  /*25e0*/  MOV R84, 0x2600 ;  /* 0x0000260000547802 */ /* 0x000fe40000000f00 */
[----:B------:R-:W-:Y:S05]  /*25f0*/  CALL.REL.NOINC `($__internal_131_$__cuda_sm70_shflsync_bfly_p) ;  /* 0x0000056000007944 */ /* 0x000fea0003c00000 */
[----:B0-----:R-:W-:Y:S01]  /*2600*/  HFMA2.MMA R90, -RZ, RZ, 0, 9.5367431640625e-07 ;  /* 0x00000010ff5a7435 */ /* 0x001fe200000001ff */
[----:B-1----:R-:W-:Y:S01]  /*2610*/  FADD.FTZ R89, R89, R88 ;  /* 0x0000005859597221 */ /* 0x002fe20000010000 */
[----:B------:R-:W-:Y:S02]  /*2620*/  MOV R91, 0x1f ;  /* 0x0000001f005b7802 */ /* 0x000fe40000000f00 */
[----:B------:R-:W-:Y:S02]  /*2630*/  MOV R88, 0xffffffff ;  /* 0xffffffff00587802 */ /* 0x000fe40000000f00 */
[----:B------:R-:W-:Y:S02]  /*2640*/  MOV R84, 0x2660 ;  /* 0x0000266000547802 */ /* 0x000fe40000000f00 */
[----:B------:R-:W-:Y:S05]  /*2650*/  CALL.REL.NOINC `($__internal_131_$__cuda_sm70_shflsync_bfly_p) ;  /* 0x0000050000007944 */ /* 0x000fea0003c00000 */
        /* <DEDUP_REMOVED lines=54> */
[----:B------:R-:W-:Y:S05]  /*29c0*/  CALL.REL.NOINC `($__internal_131_$__cuda_sm70_shflsync_bfly_p) ;  /* 0x0000019000007944 */ /* 0x000fea0003c00000 */
[----:B0-----:R-:W-:Y:S01]  /*29d0*/  HFMA2.MMA R90, -RZ, RZ, 0, 1.1920928955078125e-07 ;  /* 0x00000002ff5a7435 */ /* 0x001fe200000001ff */
[----:B-1----:R-:W-:Y:S01]  /*29e0*/  FADD.FTZ R89, R89, R88 ;  /* 0x0000005859597221 */ /* 0x002fe20000010000 */
[----:B------:R-:W-:Y:S02]  /*29f0*/  MOV R91, 0x1f ;  /* 0x0000001f005b7802 */ /* 0x000fe40000000f00 */
[----:B------:R-:W-:Y:S02]  /*2a00*/  MOV R88, 0xffffffff ;  /* 0xffffffff00587802 */ /* 0x000fe40000000f00 */
[----:B------:R-:W-:Y:S02]  /*2a10*/  MOV R84, 0x2a30 ;  /* 0x00002a3000547802 */ /* 0x000fe40000000f00 */
[----:B------:R-:W-:Y:S05]  /*2a20*/  CALL.REL.NOINC `($__internal_131_$__cuda_sm70_shflsync_bfly_p) ;  /* 0x0000013000007944 */ /* 0x000fea0003c00000 */
[----:B0-----:R-:W-:Y:S01]  /*2a30*/  HFMA2.MMA R90, -RZ, RZ, 0, 2.384185791015625e-07 ;  /* 0x00000004ff5a7435 */ /* 0x001fe200000001ff */
[----:B-1----:R-:W-:Y:S01]  /*2a40*/  FADD.FTZ R89, R89, R88 ;  /* 0x0000005859597221 */ /* 0x002fe20000010000 */
[----:B------:R-:W-:Y:S02]  /*2a50*/  MOV R91, 0x1f ;  /* 0x0000001f005b7802 */ /* 0x000fe40000000f00 */
[----:B------:R-:W-:-:S02]  /*2a60*/  MOV R88, 0xffffffff ;  /* 0xffffffff00587802 */ /* 0x000fc40000000f00 */
[----:B------:R-:W-:Y:S02]  /*2a70*/  MOV R84, 0x2a90 ;  /* 0x00002a9000547802 */ /* 0x000fe40000000f00 */
[----:B------:R-:W-:Y:S05]  /*2a80*/  CALL.REL.NOINC `($__internal_131_$__cuda_sm70_shflsync_bfly_p) ;  /* 0x000000d000007944 */ /* 0x000fea0003c00000 */
[----:B0-----:R-:W-:Y:S01]  /*2a90*/  HFMA2.MMA R90, -RZ, RZ, 0, 4.76837158203125e-07 ;  /* 0x00000008ff5a7435 */ /* 0x001fe200000001ff */
[----:B-1----:R-:W-:Y:S01]  /*2aa0*/  FADD.FTZ R89, R89, R88 ;  /* 0x0000005859597221 */ /* 0x002fe20000010000 */
[----:B------:R-:W-:Y:S02]  /*2ab0*/  MOV R91, 0x1f ;  /* 0x0000001f005b7802 */ /* 0x000fe40000000f00 */
[----:B------:R-:W-:Y:S02]  /*2ac0*/  MOV R88, 0xffffffff ;  /* 0xffffffff00587802 */ /* 0x000fe40000000f00 */
[----:B------:R-:W-:Y:S02]  /*2ad0*/  MOV R84, 0x2af0 ;  /* 0x00002af000547802 */ /* 0x000fe40000000f00 */
[----:B------:R-:W-:Y:S05]  /*2ae0*/  CALL.REL.NOINC `($__internal_131_$__cuda_sm70_shflsync_bfly_p) ;  /* 0x0000007000007944 */ /* 0x000fea0003c00000 */
[----:B0-----:R-:W-:Y:S01]  /*2af0*/  HFMA2.MMA R90, -RZ, RZ, 0, 9.5367431640625e-07 ;  /* 0x00000010ff5a7435 */ /* 0x001fe200000001ff */
[----:B-1----:R-:W-:Y:S01]  /*2b00*/  FADD.FTZ R89, R89, R88 ;  /* 0x0000005859597221 */ /* 0x002fe20000010000 */
[----:B------:R-:W-:Y:S02]  /*2b10*/  MOV R91, 0x1f ;  /* 0x0000001f005b7802 */ /* 0x000fe40000000f00 */
[----:B------:R-:W-:-:S02]  /*2b20*/  MOV R88, 0xffffffff ;  /* 0xffffffff00587802 */ /* 0x000fc40000000f00 */
[----:B------:R-:W-:Y:S02]  /*2b30*/  MOV R84, 0x2b50 ;  /* 0x00002b5000547802 */ /* 0x000fe40000000f00 */
[----:B------:R-:W-:Y:S05]  /*2b40*/  CALL.REL.NOINC `($__internal_131_$__cuda_sm70_shflsync_bfly_p) ;  /* 0x0000001000007944 */ /* 0x000fea0003c00000 */
[----:B01----:R-:W-:Y:S05]  /*2b50*/  BRA `(.L_x_17844) ;  /* 0xfffff1a000007947 */ /* 0x003fea000383ffff */
        .weak           $__internal_131_$__cuda_sm70_shflsync_bfly_p
        .type           $__internal_131_$__cuda_sm70_shflsync_bfly_p,@function
        .size           $__internal_131_$__cuda_sm70_shflsync_bfly_p,(.L_x_22299 - $__internal_131_$__cuda_sm70_shflsync_bfly_p)
$__internal_131_$__cuda_sm70_shflsync_bfly_p:
[----:B------:R-:W-:Y:S01]  /*2b60*/  HFMA2.MMA R85, -RZ, RZ, 0, 0 ;  /* 0x00000000ff557435 */ /* 0x000fe200000001ff */
[----:B------:R-:W-:Y:S04]  /*2b70*/  WARPSYNC R88 ;  /* 0x0000005800007348 */ /* 0x000fe80003800000 */
[----:B------:R0:W1:Y:S01]  /*2b80*/  SHFL.BFLY PT, R88, R89, R90, R91 ;  /* 0x0c00005a59587389 */ /* 0x00006200000e005b */
[----:B------:R-:W-:Y:S05]  /*2b90*/  RET.REL.NODEC R84 `(_ZN10layer_norm13ln_fwd_kernelINS_13Kernel_traitsI6__halfffffjLj768ELj1ELj4ELj1ELj16ENS_18Kernel_traits_baseILj768ES2_ffffjLj128EEEEELb0ELb0ELb1ELb1EEEvNS_9FwdParamsE) ;  /* 0xffffd46054007950 */ /* 0x000fea0003c3ffff */
.L_x_17845:
        /* <DEDUP_REMOVED lines=14> */
.L_x_22299:


//--------------------- .text._ZN10layer_norm13ln_fwd_kernelINS_13Kernel_traitsI6__halfffffjLj768ELj1ELj4ELj1ELj16ENS_18Kernel_traits_baseILj768ES2_ffffjLj128EEEEELb0ELb1ELb0ELb0EEEvNS_9FwdParamsE --------------------------
	.section	.text._ZN10layer_norm13ln_fwd_kernelINS_13Kernel_traitsI6__halfffffjLj768ELj1ELj4ELj1ELj16ENS_18Kernel_traits_baseILj768ES2_ffffjLj128EEEEELb0ELb1ELb0ELb0EEEvNS_9FwdParamsE,"ax",@progbits
	.sectioninfo	@"SHI_REGISTERS=117"
	.align	128
        .global         _ZN10layer_norm13ln_fwd_kernelINS_13Kernel_traitsI6__halfffffjLj768ELj1ELj4ELj1ELj16ENS_18Kernel_traits_baseILj768ES2_ffffjLj128EEEEELb0ELb1ELb0ELb0EEEvNS_9FwdParamsE
        .type           _ZN10layer_norm13ln_fwd_kernelINS_13Kernel_traitsI6__halfffffjLj768ELj1ELj4ELj1ELj16ENS_18Kernel_traits_baseILj768ES2_ffffjLj128EEEEELb0ELb1ELb0ELb0EEEvNS_9FwdParamsE,@function
        .size           _ZN10layer_norm13ln_fwd_kernelINS_13Kernel_traitsI6__halfffffjLj768ELj1ELj4ELj1ELj16ENS_18Kernel_traits_baseILj768ES2_ffffjLj128EEEEELb0ELb1ELb0ELb0EEEvNS_9FwdParamsE,(.L_x_22300 - _ZN10layer_norm13ln_fwd_kernelINS_13Kernel_traitsI6__halfffffjLj768ELj1ELj4ELj1ELj16ENS_18Kernel_traits_baseILj768ES2_ffffjLj128EEEEELb0ELb1ELb0ELb0EEEvNS_9FwdParamsE)
        .other          _ZN10layer_norm13ln_fwd_kernelINS_13Kernel_traitsI6__halfffffjLj768ELj1ELj4ELj1ELj16ENS_18Kernel_traits_baseILj768ES2_ffffjLj128EEEEELb0ELb1ELb0ELb0EEEvNS_9FwdParamsE,@"STO_CUDA_ENTRY STV_DEFAULT"
_ZN10layer_norm13ln_fwd_kernelINS_13Kernel_traitsI6__halfffffjLj768ELj1ELj4ELj1ELj16ENS_18Kernel_traits_baseILj768ES2_ffffjLj128EEEEELb0ELb1ELb0ELb0EEEvNS_9FwdParamsE:
.text._ZN10layer_norm13ln_fwd_kernelINS_13Kernel_traitsI6__halfffffjLj768ELj1ELj4ELj1ELj16ENS_18Kernel_traits_baseILj768ES2_ffffjLj128EEEEELb0ELb1ELb0ELb0EEEvNS_9FwdParamsE:
        /* <DEDUP_REMOVED lines=25> */
[C---:B------:R-:W-:Y:S02]  /*0190*/  @P1 LEA.HI.X R3, R0.reuse, c[0x0][0x21c], RZ, 0x3, P2 ;  /* 0x0000870000031a11 */ /* 0x040fe400010f1cff */
[C---:B------:R-:W-:Y:S01]  /*01a0*/  LEA R4, P2, R0.reuse, c[0x0][0x1c8], 0x3 ;  /* 0x0000720000047a11 */ /* 0x040fe200078418ff */
[C---:B------:R-:W-:Y:S02]  /*01b0*/  IMAD.WIDE.U32 R24, R0.reuse, R25, c[0x0][0x1b0] ;  /* 0x00006c0000187625 */ /* 0x040fe400078e0019 */
[----:B------:R0:W5:Y:S01]  /*01c0*/  @P1 LDG.E.64 R10, [R2.64] ;  /* 0x00000004020a1981 */ /* 0x000162000c1e1b00 */
[----:B------:R-:W-:-:S03]  /*01d0*/  LEA.HI.X R5, R0, c[0x0][0x1cc], RZ, 0x3, P2 ;  /* 0x0000730000057a11 */ /* 0x000fc600010f1cff */
[----:B------:R-:W5:Y:S04]  /*01e0*/  LDG.E.64 R24, [R24.64] ;  /* 0x0000000418187981 */ /* 0x000f68000c1e1b00 */
[----:B------:R0:W5:Y:S01]  /*01f0*/  LDG.E.64 R30, [R4.64] ;  /* 0x00000004041e7981 */ /* 0x000162000c1e1b00 */
[----:B------:R-:W-:Y:S01]  /*0200*/  LOP3.LUT R0, R0, 0x20, RZ, 0xfc, !PT ;  /* 0x0000002000007812 */ /* 0x000fe200078efcff */
[----:B------:R-:W-:Y:S02]  /*0210*/  @!P1 CS2R R10, SRZ ;  /* 0x00000000000a9805 */ /* 0x000fe4000001ff00 */
.L_x_17847:
[----:B01----:R-:W-:Y:S05]  /*0220*/  BSYNC B0 ;  /* 0x0000000000007941 */ /* 0x003fea0003800000 */
.L_x_17846:
[----:B------:R-:W-:Y:S01]  /*0230*/  BSSY B0, `(.L_x_17848) ;  /* 0x000000f000007945 */ /* 0x000fe20003800000 */
[----:B------:R-:W-:Y:S05]  /*0240*/  @!P6 BRA `(.L_x_17849) ;  /* 0x000000d00000e947 */ /* 0x000fea0003800000 */
[----:B------:R-:W-:Y:S02]  /*0250*/  ISETP.NE.U32.AND P1, PT, RZ, c[0x0][0x218], PT ;  /* 0x00008600ff007a0c */ /* 0x000fe40003f25070 */
[----:B------:R-:W-:Y:S02]  /*0260*/  MOV R21, 0x8 ;  /* 0x0000000800157802 */ /* 0x000fe40000000f00 */
[----:B------:R-:W-:-:S03]  /*0270*/  ISETP.NE.AND.EX P1, PT, RZ, c[0x0][0x21c], PT, P1 ;  /* 0x00008700ff007a0c */ /* 0x000fc60003f25310 */
[----:B------:R-:W-:-:S06]  /*0280*/  IMAD.WIDE.U32 R20, R0, R21, c[0x0][0x1b0] ;  /* 0x00006c0000147625 */ /* 0x000fcc00078e0015 */
[----:B------:R-:W5:Y:S04]  /*0290*/  LDG.E.64 R20, [R20.64] ;  /* 0x0000000414147981 */ /* 0x000f68000c1e1b00 */
[----:B------:R-:W-:-:S04]  /*02a0*/  @P1 LEA R2, P2, R0, c[0x0][0x218], 0x3 ;  /* 0x0000860000021a11 */ /* 0x000fc800078418ff */
[C---:B------:R-:W-:Y:S02]  /*02b0*/  @P1 LEA.HI.X R3, R0.reuse, c[0x0][0x21c], RZ, 0x3, P2 ;  /* 0x0000870000031a11 */ /* 0x040fe400010f1cff */
[----:B------:R-:W-:-:S03]  /*02c0*/  LEA R4, P2, R0, c[0x0][0x1c8], 0x3 ;  /* 0x0000720000047a11 */ /* 0x000fc600078418ff */
[----:B------:R0:W5:Y:S01]  /*02d0*/  @P1 LDG.E.64 R8, [R2.64] ;  /* 0x0000000402081981 */ /* 0x000162000c1e1b00 */
[----:B------:R-:W-:-:S05]  /*02e0*/  LEA.HI.X R5, R0, c[0x0][0x1cc], RZ, 0x3, P2 ;  /* 0x0000730000057a11 */ /* 0x000fca00010f1cff */
[----:B------:R0:W5:Y:S01]  /*02f0*/  LDG.E.64 R32, [R4.64] ;  /* 0x0000000404207981 */ /* 0x000162000c1e1b00 */
[----:B------:R-:W-:Y:S01]  /*0300*/  IADD3 R0, R0, 0x20, RZ ;  /* 0x0000002000007810 */ /* 0x000fe20007ffe0ff */
[----:B------:R-:W-:Y:S02]  /*0310*/  @!P1 CS2R R8, SRZ ;  /* 0x0000000000089805 */ /* 0x000fe4000001ff00 */
.L_x_17849:
[----:B0-----:R-:W-:Y:S05]  /*0320*/  BSYNC B0 ;  /* 0x0000000000007941 */ /* 0x001fea0003800000 */
.L_x_17848:
[----:B------:R-:W-:Y:S01]  /*0330*/  BSSY B0, `(.L_x_17850) ;  /* 0x000000f000007945 */ /* 0x000fe20003800000 */
[----:B------:R-:W-:Y:S05]  /*0340*/  @!P5 BRA `(.L_x_17851) ;  /* 0x000000d00000d947 */ /* 0x000fea0003800000 */
[----:B------:R-:W-:Y:S01]  /*0350*/  ISETP.NE.U32.AND P1, PT, RZ, c[0x0][0x218], PT ;  /* 0x00008600ff007a0c */ /* 0x000fe20003f25070 */
        /* <DEDUP_REMOVED lines=10> */
[----:B------:R-:W-:Y:S01]  /*0400*/  IADD3 R0, R0, 0x20, RZ ;  /* 0x0000002000007810 */ /* 0x000fe20007ffe0ff */
[----:B------:R-:W-:Y:S02]  /*0410*/  @!P1 CS2R R6, SRZ ;  /* 0x0000000000069805 */ /* 0x000fe4000001ff00 */
.L_x_17851:
[----:B0-----:R-:W-:Y:S05]  /*0420*/  BSYNC B0 ;  /* 0x0000000000007941 */ /* 0x001fea0003800000 */
.L_x_17850:
        /* <DEDUP_REMOVED lines=15> */
.L_x_17853:
[----:B0-----:R-:W-:Y:S05]  /*0520*/  BSYNC B0 ;  /* 0x0000000000007941 */ /* 0x001fea0003800000 */
.L_x_17852:
        /* <DEDUP_REMOVED lines=15> */
.L_x_17855:
[----:B0-----:R-:W-:Y:S05]  /*0620*/  BSYNC B0 ;  /* 0x0000000000007941 */ /* 0x001fea0003800000 */
.L_x_17854:
[----:B------:R-:W-:Y:S01]  /*0630*/  ISETP.GE.U32.AND P1, PT, R106, 0xc0, PT ;  /* 0x000000c06a00780c */ /* 0x000fe20003f26070 */
[----:B------:R-:W-:Y:S01]  /*0640*/  BSSY B0, `(.L_x_17856) ;  /* 0x0000011000007945 */ /* 0x000fe20003800000 */
[----:B------:R-:W-:-:S04]  /*0650*/  SHF.R.U32.HI R14, RZ, 0x5, R26 ;  /* 0x00000005ff0e7819 */ /* 0x000fc8000001161a */
[----:B------:R-:W-:Y:S02]  /*0660*/  LEA R105, R105, R14, 0x2 ;  /* 0x0000000e69697211 */ /* 0x000fe400078e10ff */
[----:B------:R-:W-:-:S05]  /*0670*/  P2R R14, PR, RZ, 0x2 ;  /* 0x00000002ff0e7803 */ /* 0x000fca0000000000 */
        /* <DEDUP_REMOVED lines=10> */
[----:B------:R-:W-:-:S06]  /*0720*/  LEA.HI.X R29, R0, c[0x0][0x1cc], RZ, 0x3, P2 ;  /* 0x00007300001d7a11 */ /* 0x000fcc00010f1cff */
[----:B------:R-:W5:Y:S01]  /*0730*/  LDG.E.64 R28, [R28.64] ;  /* 0x000000041c1c7981 */ /* 0x000f62000c1e1b00 */
[----:B------:R-:W-:-:S03]  /*0740*/  @!P1 CS2R R14, SRZ ;  /* 0x00000000000e9805 */ /* 0x000fc6000001ff00 */
.L_x_17857:
[----:B0-----:R-:W-:Y:S05]  /*0750*/  BSYNC B0 ;  /* 0x0000000000007941 */ /* 0x001fea0003800000 */
.L_x_17856:
[----:B------:R-:W-:-:S13]  /*0760*/  ISETP.GE.AND P1, PT, R105, c[0x0][0x164], PT ;  /* 0x0000590069007a0c */ /* 0x000fda0003f26270 */
[----:B------:R-:W-:Y:S05]  /*0770*/  @P1 EXIT ;  /* 0x000000000000194d */ /* 0x000fea0003800000 */
[----:B-----5:R-:W-:Y:S01]  /*0780*/  MOV R104, R30 ;  /* 0x0000001e00687202 */ /* 0x020fe20000000f00 */
[----:B------:R-:W-:Y:S01]  /*0790*/  HADD2.F32 R0, -RZ, R15.H0_H0 ;  /* 0x2000000fff007230 */ /* 0x000fe20000004100 */
[----:B------:R-:W-:Y:S01]  /*07a0*/  SHF.R.U64 R103, R30, 0x10, R31 ;  /* 0x000000101e677819 */ /* 0x000fe2000000121f */
[----:B------:R-:W-:Y:S01]  /*07b0*/  ULDC.U8 UR6, c[0x0][0x1f0] ;  /* 0x00007c0000067ab9 */ /* 0x000fe20000000000 */
        /* <DEDUP_REMOVED lines=8> */
[----:B------:R-:W-:Y:S01]  /*0840*/  SHF.R.U32.HI R101, RZ, 0x10, R31 ;  /* 0x00000010ff657819 */ /* 0x000fe2000001161f */
[----:B------:R-:W-:Y:S01]  /*0850*/  HADD2.F32 R97, -RZ, R97.H0_H0 ;  /* 0x20000061ff617230 */ /* 0x000fe20000004100 */
[----:B------:R-:W-:Y:S01]  /*0860*/  MOV R100, R32 ;  /* 0x0000002000647202 */ /* 0x000fe20000000f00 */
        /* <DEDUP_REMOVED lines=11> */
[----:B------:R-:W-:-:S02]  /*0920*/  MOV R63, R12 ;  /* 0x0000000c003f7202 */ /* 0x000fc40000000f00 */
[----:B------:R-:W-:Y:S01]  /*0930*/  SHF.R.U64 R62, R12, 0x10, R13 ;  /* 0x000000100c3e7819 */ /* 0x000fe2000000120d */
[----:B------:R-:W-:Y:S01]  /*0940*/  HADD2.F32 R12, -RZ, R10.H0_H0 ;  /* 0x2000000aff0c7230 */ /* 0x000fe20000004100 */
[----:B------:R-:W-:Y:S01]  /*0950*/  MOV R28, R24 ;  /* 0x00000018001c7202 */ /* 0x000fe20000000f00 */
[----:B------:R-:W-:Y:S01]  /*0960*/  HADD2.F32 R63, -RZ, R63.H0_H0 ;  /* 0x2000003fff3f7230 */ /* 0x000fe20000004100 */
[--C-:B------:R-:W-:Y:S01]  /*0970*/  SHF.R.U64 R32, R24, 0x10, R25.reuse ;  /* 0x0000001018207819 */ /* 0x100fe20000001219 */
[----:B------:R-:W-:Y:S01]  /*0980*/  HADD2.F32 R62, -RZ, R62.H0_H0 ;  /* 0x2000003eff3e7230 */ /* 0x000fe20000004100 */
[----:B------:R-:W-:Y:S02]  /*0990*/  MOV R29, R25 ;  /* 0x00000019001d7202 */ /* 0x000fe40000000f00 */
[----:B------:R-:W-:Y:S02]  /*09a0*/  SHF.R.U32.HI R31, RZ, 0x10, R25 ;  /* 0x00000010ff1f7819 */ /* 0x000fe40000011619 */
[----:B------:R-:W-:-:S02]  /*09b0*/  SHF.R.U64 R20, R20, 0x10, R21 ;  /* 0x0000001014147819 */ /* 0x000fc40000001215 */
[----:B------:R-:W-:Y:S02]  /*09c0*/  MOV R26, R21 ;  /* 0x00000015001a7202 */ /* 0x000fe40000000f00 */
[----:B------:R-:W-:Y:S01]  /*09d0*/  SHF.R.U64 R71, R10, 0x10, R11 ;  /* 0x000000100a477819 */ /* 0x000fe2000000120b */
[----:B------:R-:W-:Y:S01]  /*09e0*/  HADD2.F32 R10, -RZ, R8.H0_H0 ;  /* 0x20000008ff0a7230 */ /* 0x000fe20000004100 */
[----:B------:R-:W-:Y:S02]  /*09f0*/  MOV R96, R34 ;  /* 0x0000002200607202 */ /* 0x000fe40000000f00 */
        /* <DEDUP_REMOVED lines=93> */
.L_x_17885:
        /* <DEDUP_REMOVED lines=15> */
[----:B0-----:R-:W-:Y:S02]  /*10c0*/  ISETP.NE.U32.AND P1, PT, RZ, c[0x0][0x180], PT ;  /* 0x00006000ff007a0c */ /* 0x001fe40003f25070 */
[----:B------:R-:W-:Y:S02]  /*10d0*/  MOV R108, 0x10 ;  /* 0x00000010006c7802 */ /* 0x000fe40000000f00 */
[----:B------:R-:W-:-:S03]  /*10e0*/  ISETP.NE.AND.EX P1, PT, RZ, c[0x0][0x184], PT, P1 ;  /* 0x00006100ff007a0c */ /* 0x000fc60003f25310 */
[----:B------:R-:W-:-:S05]  /*10f0*/  IMAD.WIDE.U32 R108, R107, R108, c[0x0][0x170] ;  /* 0x00005c006b6c7625 */ /* 0x000fca00078e006c */
[----:B------:R-:W2:Y:S05]  /*1100*/  LDG.E.128 R28, [R108.64] ;  /* 0x000000046c1c7981 */ /* 0x000eaa000c1e1d00 */
[----:B------:R-:W-:-:S04]  /*1110*/  @P1 LEA R54, P2, R107, c[0x0][0x180], 0x4 ;  /* 0x000060006b361a11 */ /* 0x000fc800078420ff */
[----:B------:R-:W-:-:S05]  /*1120*/  @P1 LEA.HI.X R55, R107, c[0x0][0x184], RZ, 0x4, P2 ;  /* 0x000061006b371a11 */ /* 0x000fca00010f24ff */
[----:B------:R0:W3:Y:S01]  /*1130*/  @P1 LDG.E.128 R24, [R54.64] ;  /* 0x0000000436181981 */ /* 0x0000e2000c1e1d00 */
[----:B------:R-:W-:-:S04]  /*1140*/  ISETP.NE.U32.AND P1, PT, RZ, c[0x0][0x180], PT ;  /* 0x00006000ff007a0c */ /* 0x000fc80003f25070 */
[----:B------:R-:W-:Y:S02]  /*1150*/  ISETP.NE.AND.EX P1, PT, RZ, c[0x0][0x184], PT, P1 ;  /* 0x00006100ff007a0c */ /* 0x000fe40003f25310 */
[----:B0-----:R-:W-:Y:S01]  /*1160*/  IADD3 R54, R107, 0x20, RZ ;  /* 0x000000206b367810 */ /* 0x001fe20007ffe0ff */
[-C--:B--2--5:R-:W-:Y:S02]  /*1170*/  FMUL.FTZ R111, R28, R53.reuse ;  /* 0x000000351c6f7220 */ /* 0x0a4fe40000410000 */
[-C--:B------:R-:W-:Y:S02]  /*1180*/  FMUL.FTZ R110, R29, R53.reuse ;  /* 0x000000351d6e7220 */ /* 0x080fe40000410000 */
[-C--:B------:R-:W-:Y:S02]  /*1190*/  FMUL.FTZ R113, R30, R53.reuse ;  /* 0x000000351e717220 */ /* 0x080fe40000410000 */
        /* <DEDUP_REMOVED lines=8> */
[----:B------:R-:W-:Y:S01]  /*1220*/  @P1 FADD.FTZ R31, R27, R31 ;  /* 0x0000001f1b1f1221 */ /* 0x000fe20000010000 */
[----:B------:R-:W-:-:S04]  /*1230*/  LEA R108, P1, R107, c[0x0][0x188], 0x4 ;  /* 0x000062006b6c7a11 */ /* 0x000fc800078220ff */
[----:B------:R-:W-:-:S05]  /*1240*/  LEA.HI.X R109, R107, c[0x0][0x18c], RZ, 0x4, P1 ;  /* 0x000063006b6d7a11 */ /* 0x000fca00008f24ff */
[----:B------:R0:W-:Y:S04]  /*1250*/  STG.E.128 [R108.64], R28 ;  /* 0x0000001c6c007986 */ /* 0x0001e8000c101d04 */
.L_x_17859:
[----:B0-----:R-:W-:Y:S05]  /*1260*/  BSYNC B0 ;  /* 0x0000000000007941 */ /* 0x001fea0003800000 */
.L_x_17858:
[----:B------:R-:W-:Y:S01]  /*1270*/  ISETP.GE.U32.AND P1, PT, R106, 0x40, PT ;  /* 0x000000406a00780c */ /* 0x000fe20003f26070 */
[----:B------:R-:W-:-:S12]  /*1280*/  BSSY B0, `(.L_x_17860) ;  /* 0x000001c000007945 */ /* 0x000fd80003800000 */
[----:B------:R-:W-:Y:S05]  /*1290*/  @!P1 BRA `(.L_x_17861) ;  /* 0x000001a000009947 */ /* 0x000fea0003800000 */
[----:B------:R-:W-:Y:S01]  /*12a0*/  ISETP.NE.U32.AND P1, PT, RZ, c[0x0][0x180], PT ;  /* 0x00006000ff007a0c */ /* 0x000fe20003f25070 */
[----:B------:R-:W-:-:S03]  /*12b0*/  HFMA2.MMA R111, -RZ, RZ, 0, 9.5367431640625e-07 ;  /* 0x00000010ff6f7435 */ /* 0x000fc600000001ff */
[----:B------:R-:W-:-:S07]  /*12c0*/  ISETP.NE.AND.EX P1, PT, RZ, c[0x0][0x184], PT, P1 ;  /* 0x00006100ff007a0c */ /* 0x000fce0003f25310 */
[----:B------:R-:W-:-:S05]  /*12d0*/  IMAD.WIDE.U32 R110, R54, R111, c[0x0][0x170] ;  /* 0x00005c00366e7625 */ /* 0x000fca00078e006f */
[----:B------:R-:W2:Y:S01]  /*12e0*/  LDG.E.128 R32, [R110.64] ;  /* 0x000000046e207981 */ /* 0x000ea2000c1e1d00 */
[----:B------:R-:W-:-:S04]  /*12f0*/  @P1 LEA R108, P2, R54, c[0x0][0x180], 0x4 ;  /* 0x00006000366c1a11 */ /* 0x000fc800078420ff */
[----:B------:R-:W-:-:S05]  /*1300*/  @P1 LEA.HI.X R109, R54, c[0x0][0x184], RZ, 0x4, P2 ;  /* 0x00006100366d1a11 */ /* 0x000fca00010f24ff */
[----:B------:R-:W3:Y:S01]  /*1310*/  @P1 LDG.E.128 R24, [R108.64] ;  /* 0x000000046c181981 */ /* 0x000ee2000c1e1d00 */
[----:B------:R-:W-:-:S04]  /*1320*/  ISETP.NE.U32.AND P1, PT, RZ, c[0x0][0x180], PT ;  /* 0x00006000ff007a0c */ /* 0x000fc80003f25070 */
[----:B------:R-:W-:Y:S01]  /*1330*/  ISETP.NE.AND.EX P1, PT, RZ, c[0x0][0x184], PT, P1 ;  /* 0x00006100ff007a0c */ /* 0x000fe20003f25310 */
[-C--:B--2--5:R-:W-:Y:S02]  /*1340*/  FMUL.FTZ R55, R32, R53.reuse ;  /* 0x0000003520377220 */ /* 0x0a4fe40000410000 */
[-C--:B------:R-:W-:Y:S02]  /*1350*/  FMUL.FTZ R112, R33, R53.reuse ;  /* 0x0000003521707220 */ /* 0x080fe40000410000 */
[-C--:B------:R-:W-:Y:S02]  /*1360*/  FMUL.FTZ R113, R34, R53.reuse ;  /* 0x0000003522717220 */ /* 0x080fe40000410000 */
[----:B------:R-:W-:Y:S02]  /*1370*/  FMUL.FTZ R114, R35, R53 ;  /* 0x0000003523727220 */ /* 0x000fe40000410000 */
[----:B------:R-:W-:Y:S02]  /*1380*/  FMUL.FTZ R32, R100, R55 ;  /* 0x0000003764207220 */ /* 0x000fe40000410000 */
[----:B------:R-:W-:-:S02]  /*1390*/  FMUL.FTZ R33, R99, R112 ;  /* 0x0000007063217220 */ /* 0x000fc40000410000 */
[----:B------:R-:W-:Y:S02]  /*13a0*/  FMUL.FTZ R34, R98, R113 ;  /* 0x0000007162227220 */ /* 0x000fe40000410000 */
[----:B------:R-:W-:Y:S02]  /*13b0*/  FMUL.FTZ R35, R97, R114 ;  /* 0x0000007261237220 */ /* 0x000fe40000410000 */
[----:B---3--:R-:W-:Y:S02]  /*13c0*/  @P1 FADD.FTZ R32, R24, R32 ;  /* 0x0000002018201221 */ /* 0x008fe40000010000 */
[----:B------:R-:W-:Y:S02]  /*13d0*/  @P1 FADD.FTZ R33, R25, R33 ;  /* 0x0000002119211221 */ /* 0x000fe40000010000 */
[----:B------:R-:W-:Y:S02]  /*13e0*/  @P1 FADD.FTZ R34, R26, R34 ;  /* 0x000000221a221221 */ /* 0x000fe40000010000 */
[----:B------:R-:W-:Y:S01]  /*13f0*/  @P1 FADD.FTZ R35, R27, R35 ;  /* 0x000000231b231221 */ /* 0x000fe20000010000 */
[----:B------:R-:W-:-:S04]  /*1400*/  LEA R108, P1, R54, c[0x0][0x188], 0x4 ;  /* 0x00006200366c7a11 */ /* 0x000fc800078220ff */
[----:B------:R-:W-:-:S05]  /*1410*/  LEA.HI.X R109, R54, c[0x0][0x18c], RZ, 0x4, P1 ;  /* 0x00006300366d7a11 */ /* 0x000fca00008f24ff */
[----:B------:R0:W-:Y:S01]  /*1420*/  STG.E.128 [R108.64], R32 ;  /* 0x000000206c007986 */ /* 0x0001e2000c101d04 */
[----:B------:R-:W-:-:S03]  /*1430*/  IADD3 R54, R54, 0x20, RZ ;  /* 0x0000002036367810 */ /* 0x000fc60007ffe0ff */
.L_x_17861:
[----:B------:R-:W-:Y:S05]  /*1440*/  BSYNC B0 ;  /* 0x0000000000007941 */ /* 0x000fea0003800000 */
.L_x_17860:
[----:B------:R-:W-:Y:S01]  /*1450*/  ISETP.GE.U32.AND P1, PT, R106, 0x60, PT ;  /* 0x000000606a00780c */ /* 0x000fe20003f26070 */
[----:B------:R-:W-:-:S12]  /*1460*/  BSSY B0, `(.L_x_17862) ;  /* 0x000001c000007945 */ /* 0x000fd80003800000 */
[----:B------:R-:W-:Y:S05]  /*1470*/  @!P1 BRA `(.L_x_17863) ;  /* 0x000001a000009947 */ /* 0x000fea0003800000 */
[----:B------:R-:W-:Y:S02]  /*1480*/  ISETP.NE.U32.AND P1, PT, RZ, c[0x0][0x180], PT ;  /* 0x00006000ff007a0c */ /* 0x000fe40003f25070 */
[----:B------:R-:W-:Y:S02]  /*1490*/  MOV R111, 0x10 ;  /* 0x00000010006f7802 */ /* 0x000fe40000000f00 */
[----:B------:R-:W-:-:S03]  /*14a0*/  ISETP.NE.AND.EX P1, PT, RZ, c[0x0][0x184], PT, P1 ;  /* 0x00006100ff007a0c */ /* 0x000fc60003f25310 */
[----:B------:R-:W-:-:S05]  /*14b0*/  IMAD.WIDE.U32 R110, R54, R111, c[0x0][0x170] ;  /* 0x00005c00366e7625 */ /* 0x000fca00078e006f */
[----:B------:R-:W2:Y:S05]  /*14c0*/  LDG.E.128 R36, [R110.64] ;  /* 0x000000046e247981 */ /* 0x000eaa000c1e1d00 */
[----:B0-----:R-:W-:-:S04]  /*14d0*/  @P1 LEA R108, P2, R54, c[0x0][0x180], 0x4 ;  /* 0x00006000366c1a11 */ /* 0x001fc800078420ff */
        /* <DEDUP_REMOVED lines=20> */
.L_x_17863:
[----:B------:R-:W-:Y:S05]  /*1620*/  BSYNC B0 ;  /* 0x0000000000007941 */ /* 0x000fea0003800000 */
.L_x_17862:
        /* <DEDUP_REMOVED lines=29> */
.L_x_17865:
[----:B------:R-:W-:Y:S05]  /*1800*/  BSYNC B0 ;  /* 0x0000000000007941 */ /* 0x000fea0003800000 */
.L_x_17864:
        /* <DEDUP_REMOVED lines=29> */
.L_x_17867:
[----:B------:R-:W-:Y:S05]  /*19e0*/  BSYNC B0 ;  /* 0x0000000000007941 */ /* 0x000fea0003800000 */
.L_x_17866:
        /* <DEDUP_REMOVED lines=27> */
[----:B------:R0:W-:Y:S04]  /*1ba0*/  STG.E.128 [R108.64], R48 ;  /* 0x000000306c007986 */ /* 0x0001e8000c101d04 */
.L_x_17869:
[----:B------:R-:W-:Y:S05]  /*1bb0*/  BSYNC B0 ;  /* 0x0000000000007941 */ /* 0x000fea0003800000 */
.L_x_17868:
[----:B------:R-:W-:Y:S01]  /*1bc0*/  FADD.FTZ R54, RZ, R28 ;  /* 0x0000001cff367221 */ /* 0x000fe20000010000 */
[C---:B------:R-:W-:Y:S02]  /*1bd0*/  ISETP.GT.U32.AND P1, PT, R106.reuse, 0x3f, PT ;  /* 0x0000003f6a00780c */ /* 0x040fe40003f24070 */
[C---:B------:R-:W-:Y:S01]  /*1be0*/  ISETP.GT.U32.AND P2, PT, R106.reuse, 0x5f, PT ;  /* 0x0000005f6a00780c */ /* 0x040fe20003f44070 */
[----:B-----5:R-:W-:Y:S01]  /*1bf0*/  FADD.FTZ R53, R29, R54 ;  /* 0x000000361d357221 */ /* 0x020fe20000010000 */
[C---:B------:R-:W-:Y:S02]  /*1c00*/  ISETP.GT.U32.AND P3, PT, R106.reuse, 0x7f, PT ;  /* 0x0000007f6a00780c */ /* 0x040fe40003f64070 */
[----:B------:R-:W-:Y:S01]  /*1c10*/  ISETP.GT.U32.AND P4, PT, R106, 0x9f, PT ;  /* 0x0000009f6a00780c */ /* 0x000fe20003f84070 */
[----:B------:R-:W-:Y:S01]  /*1c20*/  FADD.FTZ R54, R30, R53 ;  /* 0x000000351e367221 */ /* 0x000fe20000010000 */
[----:B------:R-:W-:Y:S02]  /*1c30*/  ISETP.GT.U32.AND P5, PT, R106, 0xbf, PT ;  /* 0x000000bf6a00780c */ /* 0x000fe40003fa4070 */
[----:B------:R-:W-:Y:S01]  /*1c40*/  ISETP.NE.AND P6, PT, R52, RZ, PT ;  /* 0x000000ff3400720c */ /* 0x000fe20003fc5270 */
[----:B------:R-:W-:-:S05]  /*1c50*/  FADD.FTZ R54, R31, R54 ;  /* 0x000000361f367221 */ /* 0x000fca0000010000 */
        /* <DEDUP_REMOVED lines=22> */
[----:B------:R1:W2:Y:S02]  /*1dc0*/  SHFL.BFLY PT, R52, R55, 0x1, 0x1f ;  /* 0x0c201f0037347f89 */ /* 0x0002a400000e0000 */
.L_x_17886:
[----:B--2---:R-:W-:Y:S01]  /*1dd0*/  FADD.FTZ R112, R55, R52 ;  /* 0x0000003437707221 */ /* 0x004fe20000010000 */
[----:B------:R-:W-:Y:S05]  /*1de0*/  BRA.DIV ~URZ, `(.L_x_17871) ;  /* 0x00000d627f007947 */ /* 0x000fea000b800000 */
[----:B------:R-:W2:Y:S02]  /*1df0*/  SHFL.BFLY PT, R52, R112, 0x2, 0x1f ;  /* 0x0c401f0070347f89 */ /* 0x000ea400000e0000 */
[----:B--2---:R-:W-:-:S05]  /*1e00*/  FADD.FTZ R52, R112, R52 ;  /* 0x0000003470347221 */ /* 0x004fca0000010000 */
[----:B------:R-:W2:Y:S02]  /*1e10*/  SHFL.BFLY PT, R53, R52, 0x4, 0x1f ;  /* 0x0c801f0034357f89 */ /* 0x000ea400000e0000 */
[----:B--2---:R-:W-:-:S05]  /*1e20*/  FADD.FTZ R53, R52, R53 ;  /* 0x0000003534357221 */ /* 0x004fca0000010000 */
[----:B------:R-:W2:Y:S02]  /*1e30*/  SHFL.BFLY PT, R54, R53, 0x8, 0x1f ;  /* 0x0d001f0035367f89 */ /* 0x000ea400000e0000 */
[----:B--2---:R-:W-:-:S05]  /*1e40*/  FADD.FTZ R54, R53, R54 ;  /* 0x0000003635367221 */ /* 0x004fca0000010000 */
[----:B-1----:R-:W1:Y:S02]  /*1e50*/  SHFL.BFLY PT, R55, R54, 0x10, 0x1f ;  /* 0x0e001f0036377f89 */ /* 0x002e6400000e0000 */
[----:B-1----:R-:W-:-:S04]  /*1e60*/  FADD.FTZ R55, R54, R55 ;  /* 0x0000003736377221 */ /* 0x002fc80000010000 */
[----:B------:R-:W-:-:S04]  /*1e70*/  FMUL.FTZ R111, R55, c[0x0][0x1e0] ;  /* 0x00007800376f7a20 */ /* 0x000fc80000410000 */
[--C-:B------:R-:W-:Y:S02]  /*1e80*/  FADD.FTZ R55, R28, -R111.reuse ;  /* 0x8000006f1c377221 */ /* 0x100fe40000010000 */
[--C-:B0-----:R-:W-:Y:S02]  /*1e90*/  FADD.FTZ R108, R29, -R111.reuse ;  /* 0x8000006f1d6c7221 */ /* 0x101fe40000010000 */
[----:B------:R-:W-:Y:S02]  /*1ea0*/  FFMA.FTZ R55, R55, R55, RZ ;  /* 0x0000003737377223 */ /* 0x000fe400000100ff */
[----:B------:R-:W-:Y:S02]  /*1eb0*/  FADD.FTZ R110, R30, -R111 ;  /* 0x8000006f1e6e7221 */ /* 0x000fe40000010000 */
[----:B------:R-:W-:Y:S02]  /*1ec0*/  FFMA.FTZ R55, R108, R108, R55 ;  /* 0x0000006c6c377223 */ /* 0x000fe40000010037 */
[----:B------:R-:W-:-:S02]  /*1ed0*/  FADD.FTZ R52, R31, -R111 ;  /* 0x8000006f1f347221 */ /* 0x000fc40000010000 */
[----:B------:R-:W-:Y:S02]  /*1ee0*/  FFMA.FTZ R55, R110, R110, R55 ;  /* 0x0000006e6e377223 */ /* 0x000fe40000010037 */
[----:B------:R-:W-:Y:S02]  /*1ef0*/  FADD.FTZ R53, R32, -R111 ;  /* 0x8000006f20357221 */ /* 0x000fe40000010000 */
[----:B------:R-:W-:Y:S02]  /*1f00*/  FFMA.FTZ R52, R52, R52, R55 ;  /* 0x0000003434347223 */ /* 0x000fe40000010037 */
[--C-:B------:R-:W-:Y:S02]  /*1f10*/  FADD.FTZ R54, R33, -R111.reuse ;  /* 0x8000006f21367221 */ /* 0x100fe40000010000 */
[----:B------:R-:W-:Y:S01]  /*1f20*/  FADD.FTZ R108, R34, -R111 ;  /* 0x8000006f226c7221 */ /* 0x000fe20000010000 */
[----:B------:R-:W-:-:S05]  /*1f30*/  FSEL R52, R52, RZ, P0 ;  /* 0x000000ff34347208 */ /* 0x000fca0000000000 */
[----:B------:R-:W-:-:S04]  /*1f40*/  FFMA.FTZ R53, R53, R53, R52 ;  /* 0x0000003535357223 */ /* 0x000fc80000010034 */
[----:B------:R-:W-:Y:S02]  /*1f50*/  FFMA.FTZ R53, R54, R54, R53 ;  /* 0x0000003636357223 */ /* 0x000fe40000010035 */
[----:B------:R-:W-:Y:S02]  /*1f60*/  FADD.FTZ R54, R35, -R111 ;  /* 0x8000006f23367221 */ /* 0x000fe40000010000 */
[----:B------:R-:W-:Y:S02]  /*1f70*/  FFMA.FTZ R53, R108, R108, R53 ;  /* 0x0000006c6c357223 */ /* 0x000fe40000010035 */
[----:B------:R-:W-:Y:S02]  /*1f80*/  FADD.FTZ R108, R38, -R111 ;  /* 0x8000006f266c7221 */ /* 0x000fe40000010000 */
[----:B------:R-:W-:Y:S02]  /*1f90*/  @P1 FFMA.FTZ R52, R54, R54, R53 ;  /* 0x0000003636341223 */ /* 0x000fe40000010035 */
[----:B------:R-:W-:-:S02]  /*1fa0*/  FADD.FTZ R53, R36, -R111 ;  /* 0x8000006f24357221 */ /* 0x000fc40000010000 */
[----:B------:R-:W-:Y:S02]  /*1fb0*/  FADD.FTZ R54, R37, -R111 ;  /* 0x8000006f25367221 */ /* 0x000fe40000010000 */
        /* <DEDUP_REMOVED lines=38> */
.L_x_17887:
[----:B------:R-:W-:Y:S01]  /*2220*/  FMUL.FTZ R52, R111, R111 ;  /* 0x0000006f6f347220 */ /* 0x000fe20000410000 */
[----:B------:R-:W-:Y:S01]  /*2230*/  ISETP.NE.AND P1, PT, RZ, UR6, PT ;  /* 0x00000006ff007c0c */ /* 0x000fe2000bf25270 */
[----:B-1----:R-:W-:Y:S01]  /*2240*/  FADD.FTZ R113, R113, R108 ;  /* 0x0000006c71717221 */ /* 0x002fe20000010000 */
[----:B------:R-:W-:Y:S01]  /*2250*/  @!P6 MOV R54, 0x4 ;  /* 0x000000040036e802 */ /* 0x000fe20000000f00 */
[----:B------:R-:W-:Y:S01]  /*2260*/  BSSY B0, `(.L_x_17872) ;  /* 0x000001d000007945 */ /* 0x000fe20003800000 */
[----:B------:R-:W-:Y:S02]  /*2270*/  FSEL R53, R52, RZ, P1 ;  /* 0x000000ff34357208 */ /* 0x000fe40000800000 */
[----:B------:R-:W-:Y:S01]  /*2280*/  MOV R52, c[0x0][0x1e0] ;  /* 0x0000780000347a02 */ /* 0x000fe20000000f00 */
[----:B------:R-:W-:Y:S01]  /*2290*/  @!P6 IMAD.WIDE R54, R105, R54, c[0x0][0x1a0] ;  /* 0x000068006936e625 */ /* 0x000fe200078e0236 */
[----:B------:R-:W-:-:S03]  /*22a0*/  FSEL R109, R111, RZ, !P1 ;  /* 0x000000ff6f6d7208 */ /* 0x000fc60004800000 */
[----:B------:R-:W-:Y:S01]  /*22b0*/  FFMA.FTZ R52, R113, R52, c[0x0][0x228] ;  /* 0x00008a0071347623 */ /* 0x000fe20000010034 */
[----:B------:R1:W-:Y:S03]  /*22c0*/  @!P6 STG.E [R54.64], R111 ;  /* 0x0000006f3600e986 */ /* 0x0003e6000c101904 */
[----:B0-----:R-:W-:Y:S01]  /*22d0*/  FADD.FTZ R108, R52, R53 ;  /* 0x00000035346c7221 */ /* 0x001fe20000010000 */
[----:B------:R-:W-:-:S05]  /*22e0*/  @!P6 MOV R52, 0x4 ;  /* 0x000000040034e802 */ /* 0x000fca0000000f00 */
[----:B------:R-:W0:Y:S01]  /*22f0*/  MUFU.RSQ R108, R108 ;  /* 0x0000006c006c7308 */ /* 0x000e220000001400 */
[----:B------:R-:W-:-:S05]  /*2300*/  @!P6 IMAD.WIDE R52, R105, R52, c[0x0][0x1a8] ;  /* 0x00006a006934e625 */ /* 0x000fca00078e0234 */
[----:B0-----:R1:W-:Y:S01]  /*2310*/  @!P6 STG.E [R52.64], R108 ;  /* 0x0000006c3400e986 */ /* 0x0013e2000c101904 */
[----:B------:R-:W-:Y:S05]  /*2320*/  @!P0 BRA `(.L_x_17873) ;  /* 0x0000010000008947 */ /* 0x000fea0003800000 */
[--C-:B-1----:R-:W-:Y:S01]  /*2330*/  FADD.FTZ R53, R28, -R109.reuse ;  /* 0x8000006d1c357221 */ /* 0x102fe20000010000 */
[----:B------:R-:W-:Y:S01]  /*2340*/  HFMA2.MMA R110, -RZ, RZ, 0, 9.5367431640625e-07 ;  /* 0x00000010ff6e7435 */ /* 0x000fe200000001ff */
[--C-:B------:R-:W-:Y:S02]  /*2350*/  FADD.FTZ R55, R29, -R109.reuse ;  /* 0x8000006d1d377221 */ /* 0x100fe40000010000 */
[--C-:B------:R-:W-:Y:S02]  /*2360*/  FADD.FTZ R111, R30, -R109.reuse ;  /* 0x8000006d1e6f7221 */ /* 0x100fe40000010000 */
[----:B------:R-:W-:Y:S02]  /*2370*/  FADD.FTZ R113, R31, -R109 ;  /* 0x8000006d1f717221 */ /* 0x000fe40000010000 */
[C---:B------:R-:W-:Y:S02]  /*2380*/  FMUL.FTZ R52, R108.reuse, R53 ;  /* 0x000000356c347220 */ /* 0x040fe40000410000 */
[----:B------:R-:W-:-:S02]  /*2390*/  FMUL.FTZ R53, R108, R55 ;  /* 0x000000376c357220 */ /* 0x000fc40000410000 */
[C---:B------:R-:W-:Y:S02]  /*23a0*/  FMUL.FTZ R54, R108.reuse, R111 ;  /* 0x0000006f6c367220 */ /* 0x040fe40000410000 */
[----:B------:R-:W-:Y:S02]  /*23b0*/  FMUL.FTZ R55, R108, R113 ;  /* 0x000000716c377220 */ /* 0x000fe40000410000 */
[C---:B------:R-:W-:Y:S01]  /*23c0*/  IMAD.WIDE.U32 R110, R107.reuse, R110, c[0x0][0x208] ;  /* 0x000082006b6e7625 */ /* 0x040fe200078e006e */
[----:B------:R-:W-:-:S03]  /*23d0*/  IADD3 R107, R107, 0x20, RZ ;  /* 0x000000206b6b7810 */ /* 0x000fc60007ffe0ff */
[----:B------:R-:W-:Y:S02]  /*23e0*/  FFMA.FTZ R52, R15, R52, R12 ;  /* 0x000000340f347223 */ /* 0x000fe4000001000c */
[----:B------:R-:W-:Y:S02]  /*23f0*/  FFMA.FTZ R53, R14, R53, R71 ;  /* 0x000000350e357223 */ /* 0x000fe40000010047 */
[----:B------:R-:W-:Y:S02]  /*2400*/  FFMA.FTZ R54, R16, R54, R11 ;  /* 0x0000003610367223 */ /* 0x000fe4000001000b */
[----:B------:R-:W-:-:S05]  /*2410*/  FFMA.FTZ R55, R17, R55, R70 ;  /* 0x0000003711377223 */ /* 0x000fca0000010046 */
[----:B------:R0:W-:Y:S02]  /*2420*/  STG.E.128 [R110.64], R52 ;  /* 0x000000346e007986 */ /* 0x0001e4000c101d04 */
.L_x_17873:
[----:B------:R-:W-:Y:S05]  /*2430*/  BSYNC B0 ;  /* 0x0000000000007941 */ /* 0x000fea0003800000 */
.L_x_17872:
[----:B------:R-:W-:Y:S01]  /*2440*/  ISETP.GE.U32.AND P1, PT, R106, 0x40, PT ;  /* 0x000000406a00780c */ /* 0x000fe20003f26070 */
[----:B------:R-:W-:-:S12]  /*2450*/  BSSY B0, `(.L_x_17874) ;  /* 0x0000012000007945 */ /* 0x000fd80003800000 */
[----:B------:R-:W-:Y:S05]  /*2460*/  @!P1 BRA `(.L_x_17875) ;  /* 0x0000010000009947 */ /* 0x000fea0003800000 */
[--C-:B01----:R-:W-:Y:S01]  /*2470*/  FADD.FTZ R53, R32, -R109.reuse ;  /* 0x8000006d20357221 */ /* 0x103fe20000010000 */
[----:B------:R-:W-:Y:S01]  /*2480*/  MOV R110, 0x10 ;  /* 0x00000010006e7802 */ /* 0x000fe20000000f00 */
        /* <DEDUP_REMOVED lines=14> */
.L_x_17875:
[----:B------:R-:W-:Y:S05]  /*2570*/  BSYNC B0 ;  /* 0x0000000000007941 */ /* 0x000fea0003800000 */
.L_x_17874:
[----:B------:R-:W-:Y:S01]  /*2580*/  ISETP.GE.U32.AND P1, PT, R106, 0x60, PT ;  /* 0x000000606a00780c */ /* 0x000fe20003f26070 */
[----:B------:R-:W-:-:S12]  /*2590*/  BSSY B0, `(.L_x_17876) ;  /* 0x0000012000007945 */ /* 0x000fd80003800000 */
[----:B------:R-:W-:Y:S05]  /*25a0*/  @!P1 BRA `(.L_x_17877) ;  /* 0x0000010000009947 */ /* 0x000fea0003800000 */
[--C-:B01----:R-:W-:Y:S01]  /*25b0*/  FADD.FTZ R53, R36, -R109.reuse ;  /* 0x8000006d24357221 */ /* 0x103fe20000010000 */
        /* <DEDUP_REMOVED lines=15> */
.L_x_17877:
[----:B------:R-:W-:Y:S05]  /*26b0*/  BSYNC B0 ;  /* 0x0000000000007941 */ /* 0x000fea0003800000 */
.L_x_17876:
        /* <DEDUP_REMOVED lines=19> */
.L_x_17879:
[----:B------:R-:W-:Y:S05]  /*27f0*/  BSYNC B0 ;  /* 0x0000000000007941 */ /* 0x000fea0003800000 */
.L_x_17878:
        /* <DEDUP_REMOVED lines=19> */
.L_x_17881:
[----:B------:R-:W-:Y:S05]  /*2930*/  BSYNC B0 ;  /* 0x0000000000007941 */ /* 0x000fea0003800000 */
.L_x_17880:
        /* <DEDUP_REMOVED lines=12> */
[----:B------:R-:W-:-:S04]  /*2a00*/  IMAD.WIDE.U32 R108, R107, R110, c[0x0][0x208] ;  /* 0x000082006b6c7625 */ /* 0x000fc800078e006e */
[----:B------:R-:W-:Y:S02]  /*2a10*/  FFMA.FTZ R52, R67, R52, R2 ;  /* 0x0000003443347223 */ /* 0x000fe40000010002 */
[----:B------:R-:W-:Y:S02]  /*2a20*/  FFMA.FTZ R53, R66, R53, R81 ;  /* 0x0000003542357223 */ /* 0x000fe40000010051 */
[----:B------:R-:W-:Y:S02]  /*2a30*/  FFMA.FTZ R55, R68, R55, R83 ;  /* 0x0000003744377223 */ /* 0x000fe40000010053 */
[----:B------:R-:W-:-:S05]  /*2a40*/  FFMA.FTZ R54, R69, R54, R0 ;  /* 0x0000003645367223 */ /* 0x000fca0000010000 */
[----:B------:R0:W-:Y:S02]  /*2a50*/  STG.E.128 [R108.64], R52 ;  /* 0x000000346c007986 */ /* 0x0001e4000c101d04 */
.L_x_17883:
[----:B------:R-:W-:Y:S05]  /*2a60*/  BSYNC B0 ;  /* 0x0000000000007941 */ /* 0x000fea0003800000 */
.L_x_17882:
[----:B01----:R-:W-:-:S10]  /*2a70*/  HFMA2.MMA R52, -RZ, RZ, 0, 2.384185791015625e-07 ;  /* 0x00000004ff347435 */ /* 0x003fd400000001ff */
[----:B------:R-:W-:-:S05]  /*2a80*/  IMAD R105, R52, c[0x0][0x160], R105 ;  /* 0x0000580034697a24 */ /* 0x000fca00078e0269 */
[----:B------:R-:W-:-:S13]  /*2a90*/  ISETP.GE.AND P1, PT, R105, c[0x0][0x164], PT ;  /* 0x0000590069007a0c */ /* 0x000fda0003f26270 */
[----:B------:R-:W-:Y:S01]  /*2aa0*/  @P1 CALL.REL.NOINC `(.L_x_17884) ;  /* 0x0000001000001944 */ /* 0x000fe20003c00000 */
[----:B------:R-:W-:Y:S05]  /*2ab0*/  BRA `(.L_x_17885) ;  /* 0xffffe51000007947 */ /* 0x000fea000383ffff */
.L_x_17884:
[----:B------:R-:W-:Y:S05]  /*2ac0*/  EXIT ;  /* 0x000000000000794d */ /* 0x000fea0003800000 */
.L_x_17870:
[----:B------:R-:W-:Y:S01]  /*2ad0*/  HFMA2.MMA R113, -RZ, RZ, 0, 5.9604644775390625e-08 ;  /* 0x00000001ff717435 */ /* 0x000fe200000001ff */
[----:B------:R-:W-:Y:S02]  /*2ae0*/  MOV R54, R55 ;  /* 0x0000003700367202 */ /* 0x000fe40000000f00 */
[----:B0-----:R-:W-:Y:S02]  /*2af0*/  MOV R109, 0x1f ;  /* 0x0000001f006d7802 */ /* 0x001fe40000000f00 */
[----:B------:R-:W-:Y:S02]  /*2b00*/  MOV R110, 0xffffffff ;  /* 0xffffffff006e7802 */ /* 0x000fe40000000f00 */
[----:B------:R-:W-:Y:S02]  /*2b10*/  MOV R52, 0x2b30 ;  /* 0x00002b3000347802 */ /* 0x000fe40000000f00 */
[----:B------:R-:W-:Y:S05]  /*2b20*/  CALL.REL.NOINC `($__internal_132_$__cuda_sm70_shflsync_bfly_p) ;  /* 0x000006c000007944 */ /* 0x000fea0003c00000 */
[----:B-1----:R-:W-:Y:S01]  /*2b30*/  MOV R52, R113 ;  /* 0x0000007100347202 */ /* 0x002fe20000000f00 */
[----:B0-----:R-:W-:Y:S05]  /*2b40*/  BRA `(.L_x_17886) ;  /* 0xfffff28000007947 */ /* 0x001fea000383ffff */
.L_x_17871:
[----:B------:R-:W-:Y:S01]  /*2b50*/  HFMA2.MMA R113, -RZ, RZ, 0, 1.1920928955078125e-07 ;  /* 0x00000002ff717435 */ /* 0x000fe200000001ff */
[----:B------:R-:W-:Y:S02]  /*2b60*/  MOV R54, R112 ;  /* 0x0000007000367202 */ /* 0x000fe40000000f00 */
[----:B0-----:R-:W-:-:S02]  /*2b70*/  MOV R109, 0x1f ;  /* 0x0000001f006d7802 */ /* 0x001fc40000000f00 */
[----:B------:R-:W-:Y:S02]  /*2b80*/  MOV R110, 0xffffffff ;  /* 0xffffffff006e7802 */ /* 0x000fe40000000f00 */
[----:B------:R-:W-:Y:S02]  /*2b90*/  MOV R52, 0x2bb0 ;  /* 0x00002bb000347802 */ /* 0x000fe40000000f00 */
[----:B-1----:R-:W-:Y:S05]  /*2ba0*/  CALL.REL.NOINC `($__internal_132_$__cuda_sm70_shflsync_bfly_p) ;  /* 0x0000064000007944 */ /* 0x002fea0003c00000 */
[----:B01----:R-:W-:Y:S01]  /*2bb0*/  FADD.FTZ R54, R112, R113 ;  /* 0x0000007170367221 */ /* 0x003fe20000010000 */
[----:B------:R-:W-:Y:S01]  /*2bc0*/  HFMA2.MMA R113, -RZ, RZ, 0, 2.384185791015625e-07 ;  /* 0x00000004ff717435 */ /* 0x000fe200000001ff */
[----:B------:R-:W-:Y:S02]  /*2bd0*/  MOV R109, 0x1f ;  /* 0x0000001f006d7802 */ /* 0x000fe40000000f00 */
[----:B------:R-:W-:Y:S02]  /*2be0*/  MOV R110, 0xffffffff ;  /* 0xffffffff006e7802 */ /* 0x000fe40000000f00 */
[----:B------:R-:W-:Y:S02]  /*2bf0*/  MOV R52, 0x2c10 ;  /* 0x00002c1000347802 */ /* 0x000fe40000000f00 */
[----:B------:R-:W-:Y:S05]  /*2c00*/  CALL.REL.NOINC `($__internal_132_$__cuda_sm70_shflsync_bfly_p) ;  /* 0x000005e000007944 */ /* 0x000fea0003c00000 */
[----:B01----:R-:W-:Y:S01]  /*2c10*/  FADD.FTZ R54, R54, R113 ;  /* 0x0000007136367221 */ /* 0x003fe20000010000 */
[----:B------:R-:W-:Y:S01]  /*2c20*/  HFMA2.MMA R113, -RZ, RZ, 0, 4.76837158203125e-07 ;  /* 0x00000008ff717435 */ /* 0x000fe200000001ff */
[----:B------:R-:W-:-:S02]  /*2c30*/  MOV R109, 0x1f ;  /* 0x0000001f006d7802 */ /* 0x000fc40000000f00 */
[----:B------:R-:W-:Y:S02]  /*2c40*/  MOV R110, 0xffffffff ;  /* 0xffffffff006e7802 */ /* 0x000fe40000000f00 */
[----:B------:R-:W-:Y:S02]  /*2c50*/  MOV R52, 0x2c70 ;  /* 0x00002c7000347802 */ /* 0x000fe40000000f00 */
[----:B------:R-:W-:Y:S05]  /*2c60*/  CALL.REL.NOINC `($__internal_132_$__cuda_sm70_shflsync_bfly_p) ;  /* 0x0000058000007944 */ /* 0x000fea0003c00000 */
[----:B01----:R-:W-:Y:S01]  /*2c70*/  FADD.FTZ R54, R54, R113 ;  /* 0x0000007136367221 */ /* 0x003fe20000010000 */
[----:B------:R-:W-:Y:S01]  /*2c80*/  HFMA2.MMA R113, -RZ, RZ, 0, 9.5367431640625e-07 ;  /* 0x00000010ff717435 */ /* 0x000fe200000001ff */
[----:B------:R-:W-:Y:S02]  /*2c90*/  MOV R109, 0x1f ;  /* 0x0000001f006d7802 */ /* 0x000fe40000000f00 */
[----:B------:R-:W-:Y:S02]  /*2ca0*/  MOV R110, 0xffffffff ;  /* 0xffffffff006e7802 */ /* 0x000fe40000000f00 */
[----:B------:R-:W-:Y:S02]  /*2cb0*/  MOV R52, 0x2cd0 ;  /* 0x00002cd000347802 */ /* 0x000fe40000000f00 */
[----:B------:R-:W-:Y:S05]  /*2cc0*/  CALL.REL.NOINC `($__internal_132_$__cuda_sm70_shflsync_bfly_p) ;  /* 0x0000052000007944 */ /* 0x000fea0003c00000 */
        /* <DEDUP_REMOVED lines=14> */
[----:B------:R-:W-:-:S03]  /*2db0*/  FADD.FTZ R53, R32, -R111 ;  /* 0x8000006f20357221 */ /* 0x000fc60000010000 */
[----:B------:R-:W-:Y:S01]  /*2dc0*/  FSEL R54, R52, RZ, P0 ;  /* 0x000000ff34367208 */ /* 0x000fe20000000000 */
[----:B------:R-:W-:-:S04]  /*2dd0*/  FADD.FTZ R52, R33, -R111 ;  /* 0x8000006f21347221 */ /* 0x000fc80000010000 */
        /* <DEDUP_REMOVED lines=36> */
[----:B------:R-:W-:Y:S01]  /*3020*/  @P5 FFMA.FTZ R54, R52, R52, R53 ;  /* 0x0000003434365223 */ /* 0x000fe20000010035 */
[----:B------:R-:W-:Y:S02]  /*3030*/  MOV R52, 0x3050 ;  /* 0x0000305000347802 */ /* 0x000fe40000000f00 */
[----:B------:R-:W-:Y:S05]  /*3040*/  CALL.REL.NOINC `($__internal_132_$__cuda_sm70_shflsync_bfly_p) ;  /* 0x000001a000007944 */ /* 0x000fea0003c00000 */
[----:B01----:R-:W-:Y:S01]  /*3050*/  FADD.FTZ R54, R54, R113 ;  /* 0x0000007136367221 */ /* 0x003fe20000010000 */
[----:B------:R-:W-:Y:S01]  /*3060*/  HFMA2.MMA R113, -RZ, RZ, 0, 1.1920928955078125e-07 ;  /* 0x00000002ff717435 */ /* 0x000fe200000001ff */
[----:B------:R-:W-:Y:S02]  /*3070*/  MOV R109, 0x1f ;  /* 0x0000001f006d7802 */ /* 0x000fe40000000f00 */
[----:B------:R-:W-:Y:S02]  /*3080*/  MOV R110, 0xffffffff ;  /* 0xffffffff006e7802 */ /* 0x000fe40000000f00 */
[----:B------:R-:W-:Y:S02]  /*3090*/  MOV R52, 0x30b0 ;  /* 0x000030b000347802 */ /* 0x000fe40000000f00 */
[----:B------:R-:W-:Y:S05]  /*30a0*/  CALL.REL.NOINC `($__internal_132_$__cuda_sm70_shflsync_bfly_p) ;  /* 0x0000014000007944 */ /* 0x000fea0003c00000 */
[----:B01----:R-:W-:Y:S01]  /*30b0*/  FADD.FTZ R54, R54, R113 ;  /* 0x0000007136367221 */ /* 0x003fe20000010000 */
[----:B------:R-:W-:Y:S01]  /*30c0*/  HFMA2.MMA R113, -RZ, RZ, 0, 2.384185791015625e-07 ;  /* 0x00000004ff717435 */ /* 0x000fe200000001ff */
[----:B------:R-:W-:Y:S02]  /*30d0*/  MOV R109, 0x1f ;  /* 0x0000001f006d7802 */ /* 0x000fe40000000f00 */
[----:B------:R-:W-:-:S02]  /*30e0*/  MOV R110, 0xffffffff ;  /* 0xffffffff006e7802 */ /* 0x000fc40000000f00 */
[----:B------:R-:W-:Y:S02]  /*30f0*/  MOV R52, 0x3110 ;  /* 0x0000311000347802 */ /* 0x000fe40000000f00 */
[----:B------:R-:W-:Y:S05]  /*3100*/  CALL.REL.NOINC `($__internal_132_$__cuda_sm70_shflsync_bfly_p) ;  /* 0x000000e000007944 */ /* 0x000fea0003c00000 */
[----:B01----:R-:W-:Y:S01]  /*3110*/  FADD.FTZ R54, R54, R113 ;  /* 0x0000007136367221 */ /* 0x003fe20000010000 */
[----:B------:R-:W-:Y:S01]  /*3120*/  HFMA2.MMA R113, -RZ, RZ, 0, 4.76837158203125e-07 ;  /* 0x00000008ff717435 */ /* 0x000fe200000001ff */
[----:B------:R-:W-:Y:S02]  /*3130*/  MOV R109, 0x1f ;  /* 0x0000001f006d7802 */ /* 0x000fe40000000f00 */
[----:B------:R-:W-:Y:S02]  /*3140*/  MOV R110, 0xffffffff ;  /* 0xffffffff006e7802 */ /* 0x000fe40000000f00 */
[----:B------:R-:W-:Y:S02]  /*3150*/  MOV R52, 0x3170 ;  /* 0x0000317000347802 */ /* 0x000fe40000000f00 */
[----:B------:R-:W-:Y:S05]  /*3160*/  CALL.REL.NOINC `($__internal_132_$__cuda_sm70_shflsync_bfly_p) ;  /* 0x0000008000007944 */ /* 0x000fea0003c00000 */
[----:B-1----:R-:W-:Y:S01]  /*3170*/  FADD.FTZ R108, R54, R113 ;  /* 0x00000071366c7221 */ /* 0x002fe20000010000 */
[----:B------:R-:W-:Y:S01]  /*3180*/  HFMA2.MMA R113, -RZ, RZ, 0, 9.5367431640625e-07 ;  /* 0x00000010ff717435 */ /* 0x000fe200000001ff */
[----:B0-----:R-:W-:Y:S02]  /*3190*/  MOV R109, 0x1f ;  /* 0x0000001f006d7802 */ /* 0x001fe40000000f00 */
[----:B------:R-:W-:-:S02]  /*31a0*/  MOV R110, 0xffffffff ;  /* 0xffffffff006e7802 */ /* 0x000fc40000000f00 */
[----:B------:R-:W-:Y:S02]  /*31b0*/  MOV R54, R108 ;  /* 0x0000006c00367202 */ /* 0x000fe40000000f00 */
[----:B------:R-:W-:Y:S02]  /*31c0*/  MOV R52, 0x31e0 ;  /* 0x000031e000347802 */ /* 0x000fe40000000f00 */
[----:B------:R-:W-:Y:S05]  /*31d0*/  CALL.REL.NOINC `($__internal_132_$__cuda_sm70_shflsync_bfly_p) ;  /* 0x0000001000007944 */ /* 0x000fea0003c00000 */
[----:B01----:R-:W-:Y:S05]  /*31e0*/  BRA `(.L_x_17887) ;  /* 0xfffff03000007947 */ /* 0x003fea000383ffff */
        .weak           $__internal_132_$__cuda_sm70_shflsync_bfly_p
        .type           $__internal_132_$__cuda_sm70_shflsync_bfly_p,@function
        .size           $__internal_132_$__cuda_sm70_shflsync_bfly_p,(.L_x_22300 - $__internal_132_$__cuda_sm70_shflsync_bfly_p)
$__internal_132_$__cuda_sm70_shflsync_bfly_p:
[----:B------:R-:W-:Y:S01]  /*31f0*/  HFMA2.MMA R53, -RZ, RZ, 0, 0 ;  /* 0x00000000ff357435 */ /* 0x000fe200000001ff */
[----:B------:R-:W-:Y:S04]  /*3200*/  WARPSYNC R110 ;  /* 0x0000006e00007348 */ /* 0x000fe80003800000 */
[----:B------:R0:W1:Y:S01]  /*3210*/  SHFL.BFLY PT, R113, R54, R113, R109 ;  /* 0x0c00007136717389 */ /* 0x00006200000e006d */
[----:B------:R-:W-:Y:S05]  /*3220*/  RET.REL.NODEC R52 `(_ZN10layer_norm13ln_fwd_kernelINS_13Kernel_traitsI6__halfffffjLj768ELj1ELj4ELj1ELj16ENS_18Kernel_traits_baseILj768ES2_ffffjLj128EEEEELb0ELb1ELb0ELb0EEEvNS_9FwdParamsE) ;  /* 0xffffcdd034007950 */ /* 0x000fea0003c3ffff */
.L_x_17888:
        /* <DEDUP_REMOVED lines=13> */
.L_x_22300:


//--------------------- .text._ZN10layer_norm13ln_fwd_kernelINS_13Kernel_traitsI6__halfffffjLj768ELj1ELj4ELj1ELj16ENS_18Kernel_traits_baseILj768ES2_ffffjLj128EEEEELb0ELb1ELb0ELb1EEEvNS_9FwdParamsE --------------------------
	.section	.text._ZN10layer_norm13ln_fwd_kernelINS_13Kernel_traitsI6__halfffffjLj768ELj1ELj4ELj1ELj16ENS_18Kernel_traits_baseILj768ES2_ffffjLj128EEEEELb0ELb1ELb0ELb1EEEvNS_9FwdParamsE,"ax",@progbits
	.sectioninfo	@"SHI_REGISTERS=122"
	.align	128
        .global         _ZN10layer_norm13ln_fwd_kernelINS_13Kernel_traitsI6__halfffffjLj768ELj1ELj4ELj1ELj16ENS_18Kernel_traits_baseILj768ES2_ffffjLj128EEEEELb0ELb1ELb0ELb1EEEvNS_9FwdParamsE
        .type           _ZN10layer_norm13ln_fwd_kernelINS_13Kernel_traitsI6__halfffffjLj768ELj1ELj4ELj1ELj16ENS_18Kernel_traits_baseILj768ES2_ffffjLj128EEEEELb0ELb1ELb0ELb1EEEvNS_9FwdParamsE,@function
        .size           _ZN10layer_norm13ln_fwd_kernelINS_13Kernel_traitsI6__halfffffjLj768ELj1ELj4ELj1ELj16ENS_18Kernel_traits_baseILj768ES2_ffffjLj128EEEEELb0ELb1ELb0ELb1EEEvNS_9FwdParamsE,(.L_x_22301 - _ZN10layer_norm13ln_fwd_kernelINS_13Kernel_traitsI6__halfffffjLj768ELj1ELj4ELj1ELj16ENS_18Kernel_traits_baseILj768ES2_ffffjLj128EEEEELb0ELb1ELb0ELb1EEEvNS_9FwdParamsE)
        .other          _ZN10layer_norm13ln_fwd_kernelINS_13Kernel_traitsI6__halfffffjLj768ELj1ELj4ELj1ELj16ENS_18Kernel_traits_baseILj768ES2_ffffjLj128EEEEELb0ELb1ELb0ELb1EEEvNS_9FwdParamsE,@"STO_CUDA_ENTRY STV_DEFAULT"
_ZN10layer_norm13ln_fwd_kernelINS_13Kernel_traitsI6__halfffffjLj768ELj1ELj4ELj1ELj16ENS_18Kernel_traits_baseILj768ES2_ffffjLj128EEEEELb0ELb1ELb0ELb1EEEvNS_9FwdParamsE:
.text._ZN10layer_norm13ln_fwd_kernelINS_13Kernel_traitsI6__halfffffjLj768ELj1ELj4ELj1ELj16ENS_18Kernel_traits_baseILj768ES2_ffffjLj128EEEEELb0ELb1ELb0ELb1EEEvNS_9FwdParamsE:
        /* <DEDUP_REMOVED lines=22> */
[----:B0-----:R-:W-:Y:S01]  /*0160*/  LOP3.LUT R106, R106, 0x1f, RZ, 0xc0, !PT ;  /* 0x0000001f6a6a7812 */ /* 0x001fe200078ec0ff */
[----:B------:R0:W2:Y:S03]  /*0170*/  LDG.E.64 R80, [R2.64] ;  /* 0x0000000402507981 */ /* 0x0000a6000c1e1b00 */
[----:B------:R-:W-:Y:S01]  /*0180*/  LEA R4, P1, R106, c[0x0][0x1c8], 0x3 ;  /* 0x000072006a047a11 */ /* 0x000fe200078218ff */
[----:B------:R0:W3:Y:S03]  /*0190*/  LDG.E.64 R26, [R2.64+0x100] ;  /* 0x00010004021a7981 */ /* 0x0000e6000c1e1b00 */
[----:B------:R-:W-:Y:S01]  /*01a0*/  IADD3.X R5, RZ, c[0x0][0x1cc], RZ, P1, !PT ;  /* 0x00007300ff057a10 */ /* 0x000fe20000ffe4ff */
[----:B------:R0:W4:Y:S04]  /*01b0*/  LDG.E.64 R28, [R2.64+0x200] ;  /* 0x00020004021c7981 */ /* 0x000128000c1e1b00 */
[----:B------:R0:W4:Y:S04]  /*01c0*/  LDG.E.64 R30, [R2.64+0x300] ;  /* 0x00030004021e7981 */ /* 0x000128000c1e1b00 */
[----:B------:R0:W4:Y:S04]  /*01d0*/  LDG.E.64 R20, [R2.64+0x400] ;  /* 0x0004000402147981 */ /* 0x000128000c1e1b00 */
[----:B------:R0:W4:Y:S04]  /*01e0*/  LDG.E.64 R22, [R2.64+0x500] ;  /* 0x0005000402167981 */ /* 0x000128000c1e1b00 */
[----:B------:R1:W4:Y:S04]  /*01f0*/  LDG.E.64 R104, [R4.64] ;  /* 0x0000000404687981 */ /* 0x000328000c1e1b00 */
[----:B------:R1:W4:Y:S04]  /*0200*/  LDG.E.64 R100, [R4.64+0x100] ;  /* 0x0001000404647981 */ /* 0x000328000c1e1b00 */
        /* <DEDUP_REMOVED lines=11> */
[----:B0-----:R-:W-:Y:S01]  /*02c0*/  HADD2.F32 R3, -RZ, R17.H0_H0 ;  /* 0x20000011ff037230 */ /* 0x001fe20000004100 */
[----:B------:R-:W-:Y:S01]  /*02d0*/  SHF.R.U32.HI R64, RZ, 0x10, R17 ;  /* 0x00000010ff407819 */ /* 0x000fe20000011611 */
[----:B-1----:R-:W-:Y:S01]  /*02e0*/  HADD2.F32 R4, -RZ, R16.H0_H0 ;  /* 0x20000010ff047230 */ /* 0x002fe20000004100 */
        /* <DEDUP_REMOVED lines=80> */
[----:B------:R-:W-:Y:S01]  /*07f0*/  MOV R105, R24 ;  /* 0x0000001800697202 */ /* 0x000fe20000000f00 */
        /* <DEDUP_REMOVED lines=25> */
.L_x_17892:
[----:B------:R-:W-:Y:S01]  /*0990*/  ISETP.NE.U32.AND P1, PT, RZ, c[0x0][0x1c0], PT ;  /* 0x00007000ff007a0c */ /* 0x000fe20003f25070 */
[----:B------:R-:W-:Y:S01]  /*09a0*/  IMAD R28, R105, c[0x0][0x168], RZ ;  /* 0x00005a00691c7a24 */ /* 0x000fe200078e02ff */
[----:B------:R-:W-:Y:S01]  /*09b0*/  HFMA2.MMA R109, -RZ, RZ, 0, 9.5367431640625e-07 ;  /* 0x00000010ff6d7435 */ /* 0x000fe200000001ff */
[----:B------:R-:W-:Y:S01]  /*09c0*/  ISETP.NE.U32.AND P0, PT, RZ, c[0x0][0x180], PT ;  /* 0x00006000ff007a0c */ /* 0x000fe20003f05070 */
[----:B------:R-:W-:Y:S01]  /*09d0*/  HFMA2.MMA R111, -RZ, RZ, 1.875, 0 ;  /* 0x3f800000ff6f7435 */ /* 0x000fe200000001ff */
[----:B------:R-:W-:-:S02]  /*09e0*/  ISETP.NE.AND.EX P1, PT, RZ, c[0x0][0x1c4], PT, P1 ;  /* 0x00007100ff007a0c */ /* 0x000fc40003f25310 */
[----:B------:R-:W-:Y:S02]  /*09f0*/  SHF.R.S32.HI R29, RZ, 0x1f, R28 ;  /* 0x0000001fff1d7819 */ /* 0x000fe4000001141c */
[----:B------:R-:W-:Y:S02]  /*0a00*/  ISETP.NE.AND.EX P0, PT, RZ, c[0x0][0x184], PT, P0 ;  /* 0x00006100ff007a0c */ /* 0x000fe40003f05300 */
[----:B------:R-:W-:-:S04]  /*0a10*/  LEA.HI R29, R29, R28, RZ, 0x2 ;  /* 0x0000001c1d1d7211 */ /* 0x000fc800078f10ff */
[----:B------:R-:W-:-:S03]  /*0a20*/  LEA.HI.SX32 R108, R29, R106, 0x1e ;  /* 0x0000006a1d6c7211 */ /* 0x000fc600078ff2ff */
[----:B------:R-:W-:Y:S02]  /*0a30*/  @P1 MOV R34, 0x4 ;  /* 0x0000000400221802 */ /* 0x000fe40000000f00 */
[----:B------:R-:W-:-:S04]  /*0a40*/  IMAD.WIDE.U32 R28, R108, R109, c[0x0][0x170] ;  /* 0x00005c006c1c7625 */ /* 0x000fc800078e006d */
[----:B------:R-:W-:Y:S02]  /*0a50*/  @P1 IMAD.WIDE R34, R105, R34, c[0x0][0x1c0] ;  /* 0x0000700069221625 */ /* 0x000fe400078e0222 */
[----:B------:R-:W2:Y:S04]  /*0a60*/  LDG.E.128 R28, [R28.64] ;  /* 0x000000041c1c7981 */ /* 0x000ea8000c1e1d00 */
[----:B------:R0:W2:Y:S01]  /*0a70*/  @P1 LDG.E R111, [R34.64] ;  /* 0x00000004226f1981 */ /* 0x0000a2000c1e1900 */
[----:B------:R-:W-:-:S05]  /*0a80*/  @P0 IMAD.WIDE.U32 R32, R108, R109, c[0x0][0x180] ;  /* 0x000060006c200625 */ /* 0x000fca00078e006d */
[----:B------:R1:W3:Y:S01]  /*0a90*/  @P0 LDG.E.128 R24, [R32.64] ;  /* 0x0000000420180981 */ /* 0x0002e2000c1e1d00 */
[----:B------:R-:W-:-:S04]  /*0aa0*/  ISETP.NE.U32.AND P1, PT, RZ, c[0x0][0x180], PT ;  /* 0x00006000ff007a0c */ /* 0x000fc80003f25070 */
[----:B------:R-:W-:Y:S02]  /*0ab0*/  ISETP.NE.AND.EX P1, PT, RZ, c[0x0][0x184], PT, P1 ;  /* 0x00006100ff007a0c */ /* 0x000fe40003f25310 */
[C---:B------:R-:W-:Y:S01]  /*0ac0*/  IADD3 R107, R108.reuse, 0x20, RZ ;  /* 0x000000206c6b7810 */ /* 0x040fe20007ffe0ff */
[----:B0-----:R-:W-:-:S04]  /*0ad0*/  IMAD.WIDE.U32 R34, R108, R109, c[0x0][0x188] ;  /* 0x000062006c227625 */ /* 0x001fc800078e006d */
[----:B-1----:R-:W-:-:S04]  /*0ae0*/  IMAD.WIDE.U32 R32, R107, R109, c[0x0][0x170] ;  /* 0x00005c006b207625 */ /* 0x002fc800078e006d */
[-C--:B--2---:R-:W-:Y:S02]  /*0af0*/  FMUL.FTZ R37, R28, R111.reuse ;  /* 0x0000006f1c257220 */ /* 0x084fe40000410000 */
        /* <DEDUP_REMOVED lines=11> */
[----:B------:R-:W-:-:S04]  /*0bb0*/  MOV R48, R24 ;  /* 0x0000001800307202 */ /* 0x000fc80000000f00 */
[----:B------:R0:W-:Y:S01]  /*0bc0*/  STG.E.128 [R34.64], R28 ;  /* 0x0000001c22007986 */ /* 0x0001e2000c101d04 */
[----:B------:R-:W-:Y:S01]  /*0bd0*/  MOV R49, R25 ;  /* 0x0000001900317202 */ /* 0x000fe20000000f00 */
[----:B------:R-:W-:Y:S01]  /*0be0*/  @P0 IMAD.WIDE.U32 R36, R109, R107, c[0x0][0x180] ;  /* 0x000060006d240625 */ /* 0x000fe200078e006b */
[----:B------:R-:W-:Y:S02]  /*0bf0*/  MOV R50, R26 ;  /* 0x0000001a00327202 */ /* 0x000fe40000000f00 */
[----:B------:R-:W-:-:S06]  /*0c00*/  MOV R51, R27 ;  /* 0x0000001b00337202 */ /* 0x000fcc0000000f00 */
[----:B------:R1:W2:Y:S04]  /*0c10*/  @P0 LDG.E.128 R48, [R36.64] ;  /* 0x0000000424300981 */ /* 0x0002a8000c1e1d00 */
[----:B0-----:R-:W3:Y:S01]  /*0c20*/  LDG.E.128 R32, [R32.64] ;  /* 0x0000000420207981 */ /* 0x001ee2000c1e1d00 */
[----:B------:R-:W-:Y:S01]  /*0c30*/  IADD3 R110, R108, 0x40, RZ ;  /* 0x000000406c6e7810 */ /* 0x000fe20007ffe0ff */
[----:B------:R-:W-:-:S04]  /*0c40*/  IMAD.WIDE.U32 R38, R109, R107, c[0x0][0x188] ;  /* 0x000062006d267625 */ /* 0x000fc800078e006b */
[----:B-1----:R-:W-:-:S04]  /*0c50*/  IMAD.WIDE.U32 R36, R110, R109, c[0x0][0x170] ;  /* 0x00005c006e247625 */ /* 0x002fc800078e006d */
[-C--:B---3--:R-:W-:Y:S02]  /*0c60*/  FMUL.FTZ R41, R32, R111.reuse ;  /* 0x0000006f20297220 */ /* 0x088fe40000410000 */
[-C--:B------:R-:W-:Y:S02]  /*0c70*/  FMUL.FTZ R40, R33, R111.reuse ;  /* 0x0000006f21287220 */ /* 0x080fe40000410000 */
[-C--:B------:R-:W-:Y:S02]  /*0c80*/  FMUL.FTZ R43, R34, R111.reuse ;  /* 0x0000006f222b7220 */ /* 0x080fe40000410000 */
[----:B------:R-:W-:Y:S02]  /*0c90*/  FMUL.FTZ R42, R35, R111 ;  /* 0x0000006f232a7220 */ /* 0x000fe40000410000 */
[----:B------:R-:W-:Y:S02]  /*0ca0*/  FMUL.FTZ R32, R100, R41 ;  /* 0x0000002964207220 */ /* 0x000fe40000410000 */
[----:B------:R-:W-:-:S02]  /*0cb0*/  FMUL.FTZ R33, R99, R40 ;  /* 0x0000002863217220 */ /* 0x000fc40000410000 */
[----:B------:R-:W-:Y:S02]  /*0cc0*/  FMUL.FTZ R34, R98, R43 ;  /* 0x0000002b62227220 */ /* 0x000fe40000410000 */
[----:B------:R-:W-:Y:S02]  /*0cd0*/  FMUL.FTZ R35, R97, R42 ;  /* 0x0000002a61237220 */ /* 0x000fe40000410000 */
[----:B--2---:R-:W-:Y:S02]  /*0ce0*/  @P1 FADD.FTZ R32, R48, R32 ;  /* 0x0000002030201221 */ /* 0x004fe40000010000 */
[----:B------:R-:W-:Y:S02]  /*0cf0*/  @P1 FADD.FTZ R33, R49, R33 ;  /* 0x0000002131211221 */ /* 0x000fe40000010000 */
[----:B------:R-:W-:Y:S02]  /*0d00*/  @P1 FADD.FTZ R34, R50, R34 ;  /* 0x0000002232221221 */ /* 0x000fe40000010000 */
[----:B------:R-:W-:-:S05]  /*0d10*/  @P1 FADD.FTZ R35, R51, R35 ;  /* 0x0000002333231221 */ /* 0x000fca0000010000 */
[----:B------:R0:W-:Y:S01]  /*0d20*/  STG.E.128 [R38.64], R32 ;  /* 0x0000002026007986 */ /* 0x0001e2000c101d04 */
[C---:B------:R-:W-:Y:S01]  /*0d30*/  @P0 IMAD.WIDE.U32 R40, R109.reuse, R110, c[0x0][0x180] ;  /* 0x000060006d280625 */ /* 0x040fe200078e006e */
[----:B------:R-:W-:Y:S02]  /*0d40*/  @P0 MOV R24, R48 ;  /* 0x0000003000180202 */ /* 0x000fe40000000f00 */
[----:B------:R-:W-:Y:S02]  /*0d50*/  @P0 MOV R25, R49 ;  /* 0x0000003100190202 */ /* 0x000fe40000000f00 */
[----:B------:R-:W-:Y:S02]  /*0d60*/  @P0 MOV R26, R50 ;  /* 0x00000032001a0202 */ /* 0x000fe40000000f00 */
[----:B------:R-:W-:Y:S02]  /*0d70*/  @P0 MOV R27, R51 ;  /* 0x00000033001b0202 */ /* 0x000fe40000000f00 */
        /* <DEDUP_REMOVED lines=48> */
[----:B-1----:R-:W-:-:S04]  /*1080*/  IMAD.WIDE.U32 R52, R109, R113, c[0x0][0x188] ;  /* 0x000062006d347625 */ /* 0x002fc800078e0071 */
[----:B------:R-:W-:Y:S02]  /*1090*/  FADD.FTZ R118, RZ, R28 ;  /* 0x0000001cff767221 */ /* 0x000fe40000010000 */
[-C--:B---3--:R-:W-:Y:S02]  /*10a0*/  FMUL.FTZ R55, R44, R111.reuse ;  /* 0x0000006f2c377220 */ /* 0x088fe40000410000 */
[-C--:B------:R-:W-:Y:S02]  /*10b0*/  FMUL.FTZ R54, R45, R111.reuse ;  /* 0x0000006f2d367220 */ /* 0x080fe40000410000 */
[-C--:B------:R-:W-:Y:S02]  /*10c0*/  FMUL.FTZ R115, R46, R111.reuse ;  /* 0x0000006f2e737220 */ /* 0x080fe40000410000 */
[----:B------:R-:W-:Y:S02]  /*10d0*/  FMUL.FTZ R114, R47, R111 ;  /* 0x0000006f2f727220 */ /* 0x000fe40000410000 */
[----:B------:R-:W-:-:S02]  /*10e0*/  FMUL.FTZ R44, R88, R55 ;  /* 0x00000037582c7220 */ /* 0x000fc40000410000 */
[----:B------:R-:W-:Y:S02]  /*10f0*/  FMUL.FTZ R45, R87, R54 ;  /* 0x00000036572d7220 */ /* 0x000fe40000410000 */
[----:B------:R-:W-:Y:S02]  /*1100*/  FMUL.FTZ R46, R86, R115 ;  /* 0x00000073562e7220 */ /* 0x000fe40000410000 */
[----:B------:R-:W-:Y:S01]  /*1110*/  FMUL.FTZ R47, R85, R114 ;  /* 0x00000072552f7220 */ /* 0x000fe20000410000 */
[----:B------:R-:W-:Y:S01]  /*1120*/  IADD3 R114, R108, 0xa0, RZ ;  /* 0x000000a06c727810 */ /* 0x000fe20007ffe0ff */
[----:B--2---:R-:W-:Y:S02]  /*1130*/  @P1 FADD.FTZ R44, R48, R44 ;  /* 0x0000002c302c1221 */ /* 0x004fe40000010000 */
[----:B------:R-:W-:Y:S02]  /*1140*/  @P1 FADD.FTZ R45, R49, R45 ;  /* 0x0000002d312d1221 */ /* 0x000fe40000010000 */
[----:B------:R-:W-:-:S02]  /*1150*/  @P1 FADD.FTZ R46, R50, R46 ;  /* 0x0000002e322e1221 */ /* 0x000fc40000010000 */
[----:B------:R-:W-:Y:S01]  /*1160*/  @P1 FADD.FTZ R47, R51, R47 ;  /* 0x0000002f332f1221 */ /* 0x000fe20000010000 */
[----:B------:R-:W-:-:S04]  /*1170*/  @P0 MOV R24, R48 ;  /* 0x0000003000180202 */ /* 0x000fc80000000f00 */
[----:B------:R0:W-:Y:S01]  /*1180*/  STG.E.128 [R52.64], R44 ;  /* 0x0000002c34007986 */ /* 0x0001e2000c101d04 */
[----:B------:R-:W-:Y:S01]  /*1190*/  @P0 MOV R25, R49 ;  /* 0x0000003100190202 */ /* 0x000fe20000000f00 */
[----:B------:R-:W-:Y:S01]  /*11a0*/  @P0 IMAD.WIDE.U32 R116, R109, R114, c[0x0][0x180] ;  /* 0x000060006d740625 */ /* 0x000fe200078e0072 */
[----:B------:R-:W-:Y:S02]  /*11b0*/  @P0 MOV R26, R50 ;  /* 0x00000032001a0202 */ /* 0x000fe40000000f00 */
[----:B------:R-:W-:-:S06]  /*11c0*/  @P0 MOV R27, R51 ;  /* 0x00000033001b0202 */ /* 0x000fcc0000000f00 */
[----:B------:R1:W2:Y:S01]  /*11d0*/  @P0 LDG.E.128 R24, [R116.64] ;  /* 0x0000000474180981 */ /* 0x0002a2000c1e1d00 */
[----:B0-----:R-:W-:-:S06]  /*11e0*/  IMAD.WIDE.U32 R52, R114, R109, c[0x0][0x170] ;  /* 0x00005c0072347625 */ /* 0x001fcc00078e006d */
[----:B------:R-:W3:Y:S01]  /*11f0*/  LDG.E.128 R52, [R52.64] ;  /* 0x0000000434347981 */ /* 0x000ee2000c1e1d00 */
        /* <DEDUP_REMOVED lines=9> */
[----:B-1----:R-:W-:-:S04]  /*1290*/  FADD.FTZ R116, R38, R115 ;  /* 0x0000007326747221 */ /* 0x002fc80000010000 */
[----:B------:R-:W-:-:S04]  /*12a0*/  FADD.FTZ R115, R39, R116 ;  /* 0x0000007427737221 */ /* 0x000fc80000010000 */
[----:B------:R-:W-:-:S04]  /*12b0*/  FADD.FTZ R116, R40, R115 ;  /* 0x0000007328747221 */ /* 0x000fc80000010000 */
[----:B------:R-:W-:Y:S01]  /*12c0*/  FADD.FTZ R119, R41, R116 ;  /* 0x0000007429777221 */ /* 0x000fe20000010000 */
[----:B--2---:R-:W-:Y:S02]  /*12d0*/  @P0 MOV R48, R24 ;  /* 0x0000001800300202 */ /* 0x004fe40000000f00 */
[----:B------:R-:W-:Y:S01]  /*12e0*/  @P0 MOV R49, R25 ;  /* 0x0000001900310202 */ /* 0x000fe20000000f00 */
[-C--:B---3--:R-:W-:Y:S02]  /*12f0*/  FMUL.FTZ R115, R52, R111.reuse ;  /* 0x0000006f34737220 */ /* 0x088fe40000410000 */
[-C--:B------:R-:W-:Y:S02]  /*1300*/  FMUL.FTZ R117, R54, R111.reuse ;  /* 0x0000006f36757220 */ /* 0x080fe40000410000 */
[----:B------:R-:W-:Y:S02]  /*1310*/  FADD.FTZ R54, R42, R119 ;  /* 0x000000772a367221 */ /* 0x000fe40000010000 */
[----:B------:R-:W-:-:S02]  /*1320*/  FMUL.FTZ R116, R53, R111 ;  /* 0x0000006f35747220 */ /* 0x000fc40000410000 */
[----:B------:R-:W-:Y:S02]  /*1330*/  FMUL.FTZ R52, R84, R115 ;  /* 0x0000007354347220 */ /* 0x000fe40000410000 */
[----:B------:R-:W-:Y:S02]  /*1340*/  FADD.FTZ R53, R43, R54 ;  /* 0x000000362b357221 */ /* 0x000fe40000010000 */
[----:B------:R-:W-:Y:S02]  /*1350*/  FMUL.FTZ R118, R55, R111 ;  /* 0x0000006f37767220 */ /* 0x000fe40000410000 */
[----:B------:R-:W-:Y:S01]  /*1360*/  @P1 FADD.FTZ R52, R52, R48 ;  /* 0x0000003034341221 */ /* 0x000fe20000010000 */
[----:B------:R-:W-:Y:S01]  /*1370*/  @P0 MOV R50, R26 ;  /* 0x0000001a00320202 */ /* 0x000fe20000000f00 */
[----:B------:R-:W-:Y:S01]  /*1380*/  FADD.FTZ R48, R44, R53 ;  /* 0x000000352c307221 */ /* 0x000fe20000010000 */
[----:B------:R-:W-:Y:S01]  /*1390*/  @P0 MOV R51, R27 ;  /* 0x0000001b00330202 */ /* 0x000fe20000000f00 */
[----:B------:R-:W-:-:S02]  /*13a0*/  FMUL.FTZ R53, R83, R116 ;  /* 0x0000007453357220 */ /* 0x000fc40000410000 */
[----:B------:R-:W-:Y:S02]  /*13b0*/  FMUL.FTZ R54, R82, R117 ;  /* 0x0000007552367220 */ /* 0x000fe40000410000 */
[----:B------:R-:W-:Y:S02]  /*13c0*/  FMUL.FTZ R55, R81, R118 ;  /* 0x0000007651377220 */ /* 0x000fe40000410000 */
[----:B------:R-:W-:Y:S02]  /*13d0*/  @P1 FADD.FTZ R53, R53, R49 ;  /* 0x0000003135351221 */ /* 0x000fe40000010000 */
[----:B------:R-:W-:Y:S02]  /*13e0*/  FADD.FTZ R111, R45, R48 ;  /* 0x000000302d6f7221 */ /* 0x000fe40000010000 */
[----:B------:R-:W-:Y:S02]  /*13f0*/  @P1 FADD.FTZ R54, R54, R50 ;  /* 0x0000003236361221 */ /* 0x000fe40000010000 */
[----:B------:R-:W-:-:S02]  /*1400*/  @P1 FADD.FTZ R55, R55, R51 ;  /* 0x0000003337371221 */ /* 0x000fc40000010000 */
[----:B------:R-:W-:-:S04]  /*1410*/  IMAD.WIDE.U32 R48, R109, R114, c[0x0][0x188] ;  /* 0x000062006d307625 */ /* 0x000fc800078e0072 */
[----:B------:R-:W-:Y:S01]  /*1420*/  FADD.FTZ R50, R46, R111 ;  /* 0x0000006f2e327221 */ /* 0x000fe20000010000 */
[----:B------:R0:W-:Y:S03]  /*1430*/  STG.E.128 [R48.64], R52 ;  /* 0x0000003430007986 */ /* 0x0001e6000c101d04 */
        /* <DEDUP_REMOVED lines=8> */
.L_x_17893:
        /* <DEDUP_REMOVED lines=68> */
.L_x_17894:
[----:B------:R-:W-:Y:S01]  /*1900*/  HFMA2.MMA R48, -RZ, RZ, 0, 2.384185791015625e-07 ;  /* 0x00000004ff307435 */ /* 0x000fe200000001ff */
[----:B-1----:R-:W-:Y:S01]  /*1910*/  FADD.FTZ R116, R116, R111 ;  /* 0x0000006f74747221 */ /* 0x002fe20000010000 */
[----:B0-----:R-:W-:Y:S01]  /*1920*/  MOV R111, c[0x0][0x1e0] ;  /* 0x00007800006f7a02 */ /* 0x001fe20000000f00 */
        /* <DEDUP_REMOVED lines=13> */
[--C-:B------:R-:W-:Y:S02]  /*1a00*/  FADD.FTZ R33, R33, -R49.reuse ;  /* 0x8000003121217221 */ /* 0x100fe40000010000 */
[--C-:B0-----:R-:W-:Y:S02]  /*1a10*/  FADD.FTZ R50, R35, -R49.reuse ;  /* 0x8000003123327221 */ /* 0x101fe40000010000 */
[----:B------:R-:W0:Y:S01]  /*1a20*/  MUFU.RSQ R35, R111 ;  /* 0x0000006f00237308 */ /* 0x000e220000001400 */
[--C-:B------:R-:W-:Y:S01]  /*1a30*/  FADD.FTZ R51, R44, -R49.reuse ;  /* 0x800000312c337221 */ /* 0x100fe20000010000 */
[----:B------:R-:W-:Y:S01]  /*1a40*/  MOV R44, 0x10 ;  /* 0x00000010002c7802 */ /* 0x000fe20000000f00 */
[--C-:B------:R-:W-:Y:S02]  /*1a50*/  FADD.FTZ R34, R34, -R49.reuse ;  /* 0x8000003122227221 */ /* 0x100fe40000010000 */
[--C-:B------:R-:W-:Y:S02]  /*1a60*/  FADD.FTZ R36, R36, -R49.reuse ;  /* 0x8000003124247221 */ /* 0x100fe40000010000 */
[----:B------:R-:W-:-:S02]  /*1a70*/  FADD.FTZ R37, R37, -R49 ;  /* 0x8000003125257221 */ /* 0x000fc40000010000 */
[--C-:B------:R-:W-:Y:S02]  /*1a80*/  FADD.FTZ R38, R38, -R49.reuse ;  /* 0x8000003126267221 */ /* 0x100fe40000010000 */
[----:B------:R-:W-:Y:S02]  /*1a90*/  FADD.FTZ R39, R39, -R49 ;  /* 0x8000003127277221 */ /* 0x000fe40000010000 */
[----:B------:R-:W-:-:S04]  /*1aa0*/  @!P1 IMAD.WIDE R116, R105, R48, c[0x0][0x1a8] ;  /* 0x00006a0069749625 */ /* 0x000fc800078e0230 */
[C---:B0-----:R-:W-:Y:S01]  /*1ab0*/  FMUL.FTZ R28, R35.reuse, R28 ;  /* 0x0000001c231c7220 */ /* 0x041fe20000410000 */
[----:B------:R-:W-:Y:S01]  /*1ac0*/  @!P1 STG.E [R116.64], R35 ;  /* 0x0000002374009986 */ /* 0x000fe2000c101904 */
[C---:B------:R-:W-:Y:S02]  /*1ad0*/  FMUL.FTZ R29, R35.reuse, R29 ;  /* 0x0000001d231d7220 */ /* 0x040fe40000410000 */
[C---:B------:R-:W-:Y:S02]  /*1ae0*/  FMUL.FTZ R30, R35.reuse, R30 ;  /* 0x0000001e231e7220 */ /* 0x040fe40000410000 */
[----:B------:R-:W-:Y:S02]  /*1af0*/  FMUL.FTZ R31, R35, R31 ;  /* 0x0000001f231f7220 */ /* 0x000fe40000410000 */
        /* <DEDUP_REMOVED lines=10> */
[----:B------:R-:W-:-:S04]  /*1ba0*/  IMAD.WIDE.U32 R108, R108, R44, c[0x0][0x208] ;  /* 0x000082006c6c7625 */ /* 0x000fc800078e002c */
[----:B------:R-:W-:Y:S02]  /*1bb0*/  FFMA.FTZ R31, R67, R31, R56 ;  /* 0x0000001f431f7223 */ /* 0x000fe40000010038 */
[----:B------:R-:W-:Y:S02]  /*1bc0*/  FFMA.FTZ R30, R78, R30, R11 ;  /* 0x0000001e4e1e7223 */ /* 0x000fe4000001000b */
[----:B------:R-:W-:Y:S02]  /*1bd0*/  FFMA.FTZ R29, R79, R29, R23 ;  /* 0x0000001d4f1d7223 */ /* 0x000fe40000010017 */
[----:B------:R-:W-:Y:S02]  /*1be0*/  FFMA.FTZ R28, R80, R28, R12 ;  /* 0x0000001c501c7223 */ /* 0x000fe4000001000c */
[----:B------:R-:W-:Y:S02]  /*1bf0*/  FADD.FTZ R49, R55, -R49 ;  /* 0x8000003137317221 */ /* 0x000fe40000010000 */
[C---:B------:R-:W-:Y:S01]  /*1c00*/  FMUL.FTZ R32, R35.reuse, R32 ;  /* 0x0000002023207220 */ /* 0x040fe20000410000 */
[----:B------:R0:W-:Y:S01]  /*1c10*/  STG.E.128 [R108.64], R28 ;  /* 0x0000001c6c007986 */ /* 0x0001e2000c101d04 */
        /* <DEDUP_REMOVED lines=19> */
[----:B0-----:R-:W-:-:S04]  /*1d50*/  IMAD.WIDE.U32 R108, R107, R44, c[0x0][0x208] ;  /* 0x000082006b6c7625 */ /* 0x001fc800078e002c */
[----:B------:R-:W-:Y:S02]  /*1d60*/  FFMA.FTZ R31, R69, R111, R58 ;  /* 0x0000006f451f7223 */ /* 0x000fe4000001003a */
[----:B------:R-:W-:Y:S02]  /*1d70*/  FFMA.FTZ R30, R14, R34, R9 ;  /* 0x000000220e1e7223 */ /* 0x000fe40000010009 */
[----:B------:R-:W-:Y:S02]  /*1d80*/  FFMA.FTZ R29, R68, R55, R57 ;  /* 0x00000037441d7223 */ /* 0x000fe40000010039 */
[----:B------:R-:W-:Y:S02]  /*1d90*/  FFMA.FTZ R28, R13, R32, R10 ;  /* 0x000000200d1c7223 */ /* 0x000fe4000001000a */
[----:B------:R-:W-:-:S03]  /*1da0*/  IMAD.WIDE.U32 R116, R110, R44, c[0x0][0x208] ;  /* 0x000082006e747625 */ /* 0x000fc600078e002c */
[----:B------:R0:W-:Y:S01]  /*1db0*/  STG.E.128 [R108.64], R28 ;  /* 0x0000001c6c007986 */ /* 0x0001e2000c101d04 */
        /* <DEDUP_REMOVED lines=22> */
[----:B------:R-:W-:-:S03]  /*1f20*/  IMAD R105, R48, c[0x0][0x160], R105 ;  /* 0x0000580030697a24 */ /* 0x000fc600078e0269 */
[----:B------:R0:W-:Y:S02]  /*1f30*/  STG.E.128 [R114.64], R44 ;  /* 0x0000002c72007986 */ /* 0x0001e4000c101d04 */
[----:B------:R-:W-:-:S13]  /*1f40*/  ISETP.GE.AND P0, PT, R105, c[0x0][0x164], PT ;  /* 0x0000590069007a0c */ /* 0x000fda0003f06270 */
[----:B0-----:R-:W-:Y:S01]  /*1f50*/  @P0 CALL.REL.NOINC `(.L_x_17891) ;  /* 0x0000001000000944 */ /* 0x001fe20003c00000 */
[----:B------:R-:W-:Y:S05]  /*1f60*/  BRA `(.L_x_17892) ;  /* 0xffffea2000007947 */ /* 0x000fea000383ffff */
.L_x_17891:
[----:B------:R-:W-:Y:S05]  /*1f70*/  EXIT ;  /* 0x000000000000794d */ /* 0x000fea0003800000 */
.L_x_17889:
[----:B0-----:R-:W-:Y:S02]  /*1f80*/  MOV R116, 0x1 ;  /* 0x0000000100747802 */ /* 0x001fe40000000f00 */
[----:B------:R-:W-:Y:S02]  /*1f90*/  MOV R50, 0x1f ;  /* 0x0000001f00327802 */ /* 0x000fe40000000f00 */
[----:B------:R-:W-:Y:S02]  /*1fa0*/  MOV R51, 0xffffffff ;  /* 0xffffffff00337802 */ /* 0x000fe40000000f00 */
[----:B------:R-:W-:Y:S02]  /*1fb0*/  MOV R48, 0x1fd0 ;  /* 0x00001fd000307802 */ /* 0x000fe40000000f00 */
[----:B------:R-:W-:Y:S05]  /*1fc0*/  CALL.REL.NOINC `($__internal_133_$__cuda_sm70_shflsync_bfly_p) ;  /* 0x0000069000007944 */ /* 0x000fea0003c00000 */
[----:B-1----:R-:W-:Y:S01]  /*1fd0*/  MOV R48, R116 ;  /* 0x0000007400307202 */ /* 0x002fe20000000f00 */
[----:B0-----:R-:W-:Y:S05]  /*1fe0*/  BRA `(.L_x_17893) ;  /* 0xfffff4d000007947 */ /* 0x001fea000383ffff */
.L_x_17890:
[----:B------:R-:W-:Y:S01]  /*1ff0*/  HFMA2.MMA R116, -RZ, RZ, 0, 1.1920928955078125e-07 ;  /* 0x00000002ff747435 */ /* 0x000fe200000001ff */
[----:B------:R-:W-:Y:S02]  /*2000*/  MOV R50, 0x1f ;  /* 0x0000001f00327802 */ /* 0x000fe40000000f00 */
[----:B------:R-:W-:-:S02]  /*2010*/  MOV R51, 0xffffffff ;  /* 0xffffffff00337802 */ /* 0x000fc40000000f00 */
[----:B------:R-:W-:Y:S02]  /*2020*/  MOV R48, 0x2040 ;  /* 0x0000204000307802 */ /* 0x000fe40000000f00 */
[----:B------:R-:W-:Y:S05]  /*2030*/  CALL.REL.NOINC `($__internal_133_$__cuda_sm70_shflsync_bfly_p) ;  /* 0x0000062000007944 */ /* 0x000fea0003c00000 */
[----:B01----:R-:W-:Y:S01]  /*2040*/  FADD.FTZ R111, R111, R116 ;  /* 0x000000746f6f7221 */ /* 0x003fe20000010000 */
[----:B------:R-:W-:Y:S01]  /*2050*/  HFMA2.MMA R116, -RZ, RZ, 0, 2.384185791015625e-07 ;  /* 0x00000004ff747435 */ /* 0x000fe200000001ff */
[----:B------:R-:W-:Y:S02]  /*2060*/  MOV R50, 0x1f ;  /* 0x0000001f00327802 */ /* 0x000fe40000000f00 */
[----:B------:R-:W-:Y:S02]  /*2070*/  MOV R51, 0xffffffff ;  /* 0xffffffff00337802 */ /* 0x000fe40000000f00 */
[----:B------:R-:W-:Y:S02]  /*2080*/  MOV R48, 0x20a0 ;  /* 0x000020a000307802 */ /* 0x000fe40000000f00 */
[----:B------:R-:W-:Y:S05]  /*2090*/  CALL.REL.NOINC `($__internal_133_$__cuda_sm70_shflsync_bfly_p) ;  /* 0x000005c000007944 */ /* 0x000fea0003c00000 */
[----:B01----:R-:W-:Y:S01]  /*20a0*/  FADD.FTZ R111, R111, R116 ;  /* 0x000000746f6f7221 */ /* 0x003fe20000010000 */
[----:B------:R-:W-:Y:S01]  /*20b0*/  HFMA2.MMA R116, -RZ, RZ, 0, 4.76837158203125e-07 ;  /* 0x00000008ff747435 */ /* 0x000fe200000001ff */
[----:B------:R-:W-:Y:S02]  /*20c0*/  MOV R50, 0x1f ;  /* 0x0000001f00327802 */ /* 0x000fe40000000f00 */
[----:B------:R-:W-:-:S02]  /*20d0*/  MOV R51, 0xffffffff ;  /* 0xffffffff00337802 */ /* 0x000fc40000000f00 */
[----:B------:R-:W-:Y:S02]  /*20e0*/  MOV R48, 0x2100 ;  /* 0x0000210000307802 */ /* 0x000fe40000000f00 */
[----:B------:R-:W-:Y:S05]  /*20f0*/  CALL.REL.NOINC `($__internal_133_$__cuda_sm70_shflsync_bfly_p) ;  /* 0x0000056000007944 */ /* 0x000fea0003c00000 */
[----:B01----:R-:W-:Y:S01]  /*2100*/  FADD.FTZ R111, R111, R116 ;  /* 0x000000746f6f7221 */ /* 0x003fe20000010000 */
[----:B------:R-:W-:Y:S01]  /*2110*/  HFMA2.MMA R116, -RZ, RZ, 0, 9.5367431640625e-07 ;  /* 0x00000010ff747435 */ /* 0x000fe200000001ff */
[----:B------:R-:W-:Y:S02]  /*2120*/  MOV R50, 0x1f ;  /* 0x0000001f00327802 */ /* 0x000fe40000000f00 */
[----:B------:R-:W-:Y:S02]  /*2130*/  MOV R51, 0xffffffff ;  /* 0xffffffff00337802 */ /* 0x000fe40000000f00 */
[----:B------:R-:W-:Y:S02]  /*2140*/  MOV R48, 0x2160 ;  /* 0x0000216000307802 */ /* 0x000fe40000000f00 */
[----:B------:R-:W-:Y:S05]  /*2150*/  CALL.REL.NOINC `($__internal_133_$__cuda_sm70_shflsync_bfly_p) ;  /* 0x0000050000007944 */ /* 0x000fea0003c00000 */
        /* <DEDUP_REMOVED lines=54> */
[----:B------:R-:W-:Y:S05]  /*24c0*/  CALL.REL.NOINC `($__internal_133_$__cuda_sm70_shflsync_bfly_p) ;  /* 0x0000019000007944 */ /* 0x000fea0003c00000 */
[----:B01----:R-:W-:Y:S01]  /*24d0*/  FADD.FTZ R111, R111, R116 ;  /* 0x000000746f6f7221 */ /* 0x003fe20000010000 */
[----:B------:R-:W-:Y:S01]  /*24e0*/  HFMA2.MMA R116, -RZ, RZ, 0, 1.1920928955078125e-07 ;  /* 0x00000002ff747435 */ /* 0x000fe200000001ff */
[----:B------:R-:W-:Y:S02]  /*24f0*/  MOV R50, 0x1f ;  /* 0x0000001f00327802 */ /* 0x000fe40000000f00 */
[----:B------:R-:W-:Y:S02]  /*2500*/  MOV R51, 0xffffffff ;  /* 0xffffffff00337802 */ /* 0x000fe40000000f00 */
[----:B------:R-:W-:Y:S02]  /*2510*/  MOV R48, 0x2530 ;  /* 0x0000253000307802 */ /* 0x000fe40000000f00 */
[----:B------:R-:W-:Y:S05]  /*2520*/  CALL.REL.NOINC `($__internal_133_$__cuda_sm70_shflsync_bfly_p) ;  /* 0x0000013000007944 */ /* 0x000fea0003c00000 */
[----:B01----:R-:W-:Y:S01]  /*2530*/  FADD.FTZ R111, R111, R116 ;  /* 0x000000746f6f7221 */ /* 0x003fe20000010000 */
[----:B------:R-:W-:Y:S01]  /*2540*/  HFMA2.MMA R116, -RZ, RZ, 0, 2.384185791015625e-07 ;  /* 0x00000004ff747435 */ /* 0x000fe200000001ff */
[----:B------:R-:W-:Y:S02]  /*2550*/  MOV R50, 0x1f ;  /* 0x0000001f00327802 */ /* 0x000fe40000000f00 */
[----:B------:R-:W-:-:S02]  /*2560*/  MOV R51, 0xffffffff ;  /* 0xffffffff00337802 */ /* 0x000fc40000000f00 */
[----:B------:R-:W-:Y:S02]  /*2570*/  MOV R48, 0x2590 ;  /* 0x0000259000307802 */ /* 0x000fe40000000f00 */
[----:B------:R-:W-:Y:S05]  /*2580*/  CALL.REL.NOINC `($__internal_133_$__cuda_sm70_shflsync_bfly_p) ;  /* 0x000000d000007944 */ /* 0x000fea0003c00000 */
[----:B01----:R-:W-:Y:S01]  /*2590*/  FADD.FTZ R111, R111, R116 ;  /* 0x000000746f6f7221 */ /* 0x003fe20000010000 */
[----:B------:R-:W-:Y:S01]  /*25a0*/  HFMA2.MMA R116, -RZ, RZ, 0, 4.76837158203125e-07 ;  /* 0x00000008ff747435 */ /* 0x000fe200000001ff */
[----:B------:R-:W-:Y:S02]  /*25b0*/  MOV R50, 0x1f ;  /* 0x0000001f00327802 */ /* 0x000fe40000000f00 */
[----:B------:R-:W-:Y:S02]  /*25c0*/  MOV R51, 0xffffffff ;  /* 0xffffffff00337802 */ /* 0x000fe40000000f00 */
[----:B------:R-:W-:Y:S02]  /*25d0*/  MOV R48, 0x25f0 ;  /* 0x000025f000307802 */ /* 0x000fe40000000f00 */
[----:B------:R-:W-:Y:S05]  /*25e0*/  CALL.REL.NOINC `($__internal_133_$__cuda_sm70_shflsync_bfly_p) ;  /* 0x0000007000007944 */ /* 0x000fea0003c00000 */
[----:B01----:R-:W-:Y:S01]  /*25f0*/  FADD.FTZ R111, R111, R116 ;  /* 0x000000746f6f7221 */ /* 0x003fe20000010000 */
[----:B------:R-:W-:Y:S01]  /*2600*/  HFMA2.MMA R116, -RZ, RZ, 0, 9.5367431640625e-07 ;  /* 0x00000010ff747435 */ /* 0x000fe200000001ff */
[----:B------:R-:W-:Y:S02]  /*2610*/  MOV R50, 0x1f ;  /* 0x0000001f00327802 */ /* 0x000fe40000000f00 */
[----:B------:R-:W-:-:S02]  /*2620*/  MOV R51, 0xffffffff ;  /* 0xffffffff00337802 */ /* 0x000fc40000000f00 */
[----:B------:R-:W-:Y:S02]  /*2630*/  MOV R48, 0x2650 ;  /* 0x0000265000307802 */ /* 0x000fe40000000f00 */
[----:B------:R-:W-:Y:S05]  /*2640*/  CALL.REL.NOINC `($__internal_133_$__cuda_sm70_shflsync_bfly_p) ;  /* 0x0000001000007944 */ /* 0x000fea0003c00000 */
[----:B01----:R-:W-:Y:S05]  /*2650*/  BRA `(.L_x_17894) ;  /* 0xfffff2a000007947 */ /* 0x003fea000383ffff */
        .weak           $__internal_133_$__cuda_sm70_shflsync_bfly_p
        .type           $__internal_133_$__cuda_sm70_shflsync_bfly_p,@function
        .size           $__internal_133_$__cuda_sm70_shflsync_bfly_p,(.L_x_22301 - $__internal_133_$__cuda_sm70_shflsync_bfly_p)
$__internal_133_$__cuda_sm70_shflsync_bfly_p:
[----:B------:R-:W-:Y:S01]  /*2660*/  HFMA2.MMA R49, -RZ, RZ, 0, 0 ;  /* 0x00000000ff317435 */ /* 0x000fe200000001ff */
[----:B------:R-:W-:Y:S04]  /*2670*/  WARPSYNC R51 ;  /* 0x0000003300007348 */ /* 0x000fe80003800000 */
[----:B------:R0:W1:Y:S01]  /*2680*/  SHFL.BFLY PT, R116, R111, R116, R50 ;  /* 0x0c0000746f747389 */ /* 0x00006200000e0032 */
[----:B------:R-:W-:Y:S05]  /*2690*/  RET.REL.NODEC R48 `(_ZN10layer_norm13ln_fwd_kernelINS_13Kernel_traitsI6__halfffffjLj768ELj1ELj4ELj1ELj16ENS_18Kernel_traits_baseILj768ES2_ffffjLj128EEEEELb0ELb1ELb0ELb1EEEvNS_9FwdParamsE) ;  /* 0xffffd96030007950 */ /* 0x000fea0003c3ffff */
.L_x_17895:
        /* <DEDUP_REMOVED lines=14> */
.L_x_22301:


//--------------------- .text._ZN10layer_norm13ln_fwd_kernelINS_13Kernel_traitsI6__halfffffjLj768ELj1ELj4ELj1ELj16ENS_18Kernel_traits_baseILj768ES2_ffffjLj128EEEEELb0ELb1ELb1ELb0EEEvNS_9FwdParamsE --------------------------
	.section	.text._ZN10layer_norm13ln_fwd_kernelINS_13Kernel_traitsI6__halfffffjLj768ELj1ELj4ELj1ELj16ENS_18Kernel_traits_baseILj768ES2_ffffjLj128EEEEELb0ELb1ELb1ELb0EEEvNS_9FwdParamsE,"ax",@progbits
	.sectioninfo	@"SHI_REGISTERS=121"
	.align	128
        .global         _ZN10layer_norm13ln_fwd_kernelINS_13Kernel_traitsI6__halfffffjLj768ELj1ELj4ELj1ELj16ENS_18Kernel_traits_baseILj768ES2_ffffjLj128EEEEELb0ELb1ELb1ELb0EEEvNS_9FwdParamsE
        .type           _ZN10layer_norm13ln_fwd_kernelINS_13Kernel_traitsI6__halfffffjLj768ELj1ELj4ELj1ELj16ENS_18Kernel_traits_baseILj768ES2_ffffjLj128EEEEELb0ELb1ELb1ELb0EEEvNS_9FwdParamsE,@function
        .size           _ZN10layer_norm13ln_fwd_kernelINS_13Kernel_traitsI6__halfffffjLj768ELj1ELj4ELj1ELj16ENS_18Kernel_traits_baseILj768ES2_ffffjLj128EEEEELb0ELb1ELb1ELb0EEEvNS_9FwdParamsE,(.L_x_22302 - _ZN10layer_norm13ln_fwd_kernelINS_13Kernel_traitsI6__halfffffjLj768ELj1ELj4ELj1ELj16ENS_18Kernel_traits_baseILj768ES2_ffffjLj128EEEEELb0ELb1ELb1ELb0EEEvNS_9FwdParamsE)
        .other          _ZN10layer_norm13ln_fwd_kernelINS_13Kernel_traitsI6__halfffffjLj768ELj1ELj4ELj1ELj16ENS_18Kernel_traits_baseILj768ES2_ffffjLj128EEEEELb0ELb1ELb1ELb0EEEvNS_9FwdParamsE,@"STO_CUDA_ENTRY STV_DEFAULT"
_ZN10layer_norm13ln_fwd_kernelINS_13Kernel_traitsI6__halfffffjLj768ELj1ELj4ELj1ELj16ENS_18Kernel_traits_baseILj768ES2_ffffjLj128EEEEELb0ELb1ELb1ELb0EEEvNS_9FwdParamsE:
.text._ZN10layer_norm13ln_fwd_kernelINS_13Kernel_traitsI6__halfffffjLj768ELj1ELj4ELj1ELj16ENS_18Kernel_traits_baseILj768ES2_ffffjLj128EEEEELb0ELb1ELb1ELb0EEEvNS_9FwdParamsE:
        /* <DEDUP_REMOVED lines=34> */
.L_x_17897:
[----:B01----:R-:W-:Y:S05]  /*0220*/  BSYNC B0 ;  /* 0x0000000000007941 */ /* 0x003fea0003800000 */
.L_x_17896:
        /* <DEDUP_REMOVED lines=15> */
.L_x_17899:
[----:B0-----:R-:W-:Y:S05]  /*0320*/  BSYNC B0 ;  /* 0x0000000000007941 */ /* 0x001fea0003800000 */
.L_x_17898:
        /* <DEDUP_REMOVED lines=15> */
.L_x_17901:
[----:B0-----:R-:W-:Y:S05]  /*0420*/  BSYNC B0 ;  /* 0x0000000000007941 */ /* 0x001fea0003800000 */
.L_x_17900:
[----:B------:R-:W-:Y:S01]  /*0430*/  BSSY B0, `(.L_x_17902) ;  /* 0x000000f000007945 */ /* 0x000fe20003800000 */
[----:B------:R-:W-:Y:S05]  /*0440*/  @!P4 BRA `(.L_x_17903) ;  /* 0x000000d00000c947 */ /* 0x000fea0003800000 */
[----:B------:R-:W-:Y:S01]  /*0450*/  ISETP.NE.U32.AND P1, PT, RZ, c[0x0][0x218], PT ;  /* 0x00008600ff007a0c */ /* 0x000fe20003f25070 */
[----:B------:R-:W-:-:S03]  /*0460*/  IMAD.MOV.U32 R17, RZ, RZ, 0x8 ;  /* 0x00000008ff117424 */ /* 0x000fc600078e00ff */
[----:B------:R-:W-:Y:S01]  /*0470*/  ISETP.NE.AND.EX P1, PT, RZ, c[0x0][0x21c], PT, P1 ;  /* 0x00008700ff007a0c */ /* 0x000fe20003f25310 */
[----:B------:R-:W-:-:S06]  /*0480*/  IMAD.WIDE.U32 R16, R0, R17, c[0x0][0x1b0] ;  /* 0x00006c0000107625 */ /* 0x000fcc00078e0011 */
[----:B------:R-:W5:Y:S06]  /*0490*/  LDG.E.64 R16, [R16.64] ;  /* 0x0000000410107981 */ /* 0x000f6c000c1e1b00 */
        /* <DEDUP_REMOVED lines=8> */
.L_x_17903:
[----:B0-----:R-:W-:Y:S05]  /*0520*/  BSYNC B0 ;  /* 0x0000000000007941 */ /* 0x001fea0003800000 */
.L_x_17902:
        /* <DEDUP_REMOVED lines=15> */
.L_x_17905:
[----:B0-----:R-:W-:Y:S05]  /*0620*/  BSYNC B0 ;  /* 0x0000000000007941 */ /* 0x001fea0003800000 */
.L_x_17904:
[----:B------:R-:W-:Y:S01]  /*0630*/  ISETP.GE.U32.AND P1, PT, R110, 0xc0, PT ;  /* 0x000000c06e00780c */ /* 0x000fe20003f26070 */
[----:B------:R-:W-:Y:S01]  /*0640*/  BSSY B0, `(.L_x_17906) ;  /* 0x0000010000007945 */ /* 0x000fe20003800000 */
[----:B------:R-:W-:-:S04]  /*0650*/  SHF.R.U32.HI R14, RZ, 0x5, R26 ;  /* 0x00000005ff0e7819 */ /* 0x000fc8000001161a */
[----:B------:R-:W-:-:S07]  /*0660*/  LEA R109, R109, R14, 0x2 ;  /* 0x0000000e6d6d7211 */ /* 0x000fce00078e10ff */
        /* <DEDUP_REMOVED lines=11> */
[----:B------:R-:W5:Y:S01]  /*0720*/  LDG.E.64 R28, [R28.64] ;  /* 0x000000041c1c7981 */ /* 0x000f62000c1e1b00 */
[----:B------:R-:W-:-:S03]  /*0730*/  @!P2 CS2R R14, SRZ ;  /* 0x00000000000ea805 */ /* 0x000fc6000001ff00 */
.L_x_17907:
[----:B0-----:R-:W-:Y:S05]  /*0740*/  BSYNC B0 ;  /* 0x0000000000007941 */ /* 0x001fea0003800000 */
.L_x_17906:
[----:B------:R-:W-:-:S13]  /*0750*/  ISETP.GE.AND P2, PT, R109, c[0x0][0x164], PT ;  /* 0x000059006d007a0c */ /* 0x000fda0003f46270 */
[----:B------:R-:W-:Y:S05]  /*0760*/  @P2 EXIT ;  /* 0x000000000000294d */ /* 0x000fea0003800000 */
[----:B-----5:R-:W-:Y:S01]  /*0770*/  MOV R108, R30 ;  /* 0x0000001e006c7202 */ /* 0x020fe20000000f00 */
[----:B------:R-:W-:Y:S01]  /*0780*/  IMAD.MOV.U32 R87, RZ, RZ, R12 ;  /* 0x000000ffff577224 */ /* 0x000fe200078e000c */
[----:B------:R-:W-:Y:S01]  /*0790*/  SHF.R.U64 R106, R30, 0x10, R31 ;  /* 0x000000101e6a7819 */ /* 0x000fe2000000121f */
[----:B------:R-:W-:Y:S01]  /*07a0*/  IMAD.MOV.U32 R26, RZ, RZ, R32 ;  /* 0x000000ffff1a7224 */ /* 0x000fe200078e0020 */
[----:B------:R-:W-:Y:S01]  /*07b0*/  SHF.R.U64 R86, R12, 0x10, R13 ;  /* 0x000000100c567819 */ /* 0x000fe2000000120d */
[----:B------:R-:W-:Y:S01]  /*07c0*/  HADD2.F32 R12, -RZ, R10.H0_H0 ;  /* 0x2000000aff0c7230 */ /* 0x000fe20000004100 */
[----:B------:R-:W-:Y:S01]  /*07d0*/  MOV R104, R31 ;  /* 0x0000001f00687202 */ /* 0x000fe20000000f00 */
[----:B------:R-:W-:Y:S01]  /*07e0*/  IMAD.MOV.U32 R62, RZ, RZ, R38 ;  /* 0x000000ffff3e7224 */ /* 0x000fe200078e0026 */
[----:B------:R-:W-:Y:S01]  /*07f0*/  SHF.R.U32.HI R41, RZ, 0x10, R31 ;  /* 0x00000010ff297819 */ /* 0x000fe2000001161f */
[----:B------:R-:W-:Y:S01]  /*0800*/  IMAD.MOV.U32 R75, RZ, RZ, R22 ;  /* 0x000000ffff4b7224 */ /* 0x000fe200078e0016 */
        /* <DEDUP_REMOVED lines=8> */
[----:B------:R-:W-:Y:S01]  /*0890*/  SHF.R.U64 R42, R34, 0x10, R35 ;  /* 0x00000010222a7819 */ /* 0x000fe20000001223 */
[----:B------:R-:W-:Y:S01]  /*08a0*/  HADD2.F32 R62, -RZ, R62.H0_H0 ;  /* 0x2000003eff3e7230 */ /* 0x000fe20000004100 */
[----:B------:R-:W-:Y:S01]  /*08b0*/  MOV R67, R24 ;  /* 0x0000001800437202 */ /* 0x000fe20000000f00 */
[----:B------:R-:W-:Y:S01]  /*08c0*/  HADD2.F32 R75, -RZ, R75.H0_H0 ;  /* 0x2000004bff4b7230 */ /* 0x000fe20000004100 */
[----:B------:R-:W-:Y:S01]  /*08d0*/  SHF.R.U64 R66, R24, 0x10, R25 ;  /* 0x0000001018427819 */ /* 0x000fe20000001219 */
        /* <DEDUP_REMOVED lines=12> */
[----:B------:R-:W-:Y:S01]  /*09a0*/  ULDC.U8 UR6, c[0x0][0x1f0] ;  /* 0x00007c0000067ab9 */ /* 0x000fe20000000000 */
[----:B------:R-:W-:-:S02]  /*09b0*/  SHF.R.U32.HI R61, RZ, 0x10, R37 ;  /* 0x00000010ff3d7819 */ /* 0x000fc40000011625 */
        /* <DEDUP_REMOVED lines=96> */
.L_x_17983:
[----:B------:R-:W-:-:S10]  /*0fc0*/  HFMA2.MMA R56, -RZ, RZ, 0, 2.384185791015625e-07 ;  /* 0x00000004ff387435 */ /* 0x000fd400000001ff */
[----:B------:R-:W-:-:S05]  /*0fd0*/  IMAD.WIDE R112, R109, R56, c[0x0][0x1d0] ;  /* 0x000074006d707625 */ /* 0x000fca00078e0238 */
[----:B------:R0:W2:Y:S01]  /*0fe0*/  LDG.E R111, [R112.64] ;  /* 0x00000004706f7981 */ /* 0x0000a2000c1e1900 */
[----:B------:R-:W-:-:S05]  /*0ff0*/  IMAD.WIDE R56, R109, R56, c[0x0][0x1d8] ;  /* 0x000076006d387625 */ /* 0x000fca00078e0238 */
[----:B------:R1:W5:Y:S01]  /*1000*/  LDG.E R58, [R56.64] ;  /* 0x00000004383a7981 */ /* 0x000362000c1e1900 */
[----:B------:R-:W-:Y:S01]  /*1010*/  IMAD R114, R109, c[0x0][0x168], RZ ;  /* 0x00005a006d727a24 */ /* 0x000fe200078e02ff */
[----:B------:R-:W-:Y:S02]  /*1020*/  BSSY B0, `(.L_x_17908) ;  /* 0x0000041000007945 */ /* 0x000fe40003800000 */
[----:B------:R-:W3:Y:S01]  /*1030*/  S2R R59, SR_TID.X ;  /* 0x00000000003b7919 */ /* 0x000ee20000002100 */
[----:B0-----:R-:W-:Y:S02]  /*1040*/  MOV R113, RZ ;  /* 0x000000ff00717202 */ /* 0x001fe40000000f00 */
        /* <DEDUP_REMOVED lines=9> */
[----:B------:R-:W-:Y:S02]  /*10e0*/  @P2 LEA.HI.SX32 R113, R117, R114, 0x1e ;  /* 0x0000007275712211 */ /* 0x000fe400078ff2ff */
[----:B------:R-:W-:Y:S01]  /*10f0*/  SHF.R.S32.HI R114, RZ, 0x1f, R109 ;  /* 0x0000001fff727819 */ /* 0x000fe2000001146d */
[----:B------:R-:W-:Y:S05]  /*1100*/  @!P0 BRA `(.L_x_17909) ;  /* 0x0000032000008947 */ /* 0x000fea0003800000 */
[----:B-1----:R-:W-:-:S04]  /*1110*/  ISETP.NE.U32.AND P3, PT, RZ, c[0x0][0x180], PT ;  /* 0x00006000ff007a0c */ /* 0x002fc80003f65070 */
[----:B------:R-:W-:-:S13]  /*1120*/  ISETP.NE.AND.EX P3, PT, RZ, c[0x0][0x184], PT, P3 ;  /* 0x00006100ff007a0c */ /* 0x000fda0003f65330 */
[----:B------:R-:W-:-:S04]  /*1130*/  @P3 IMAD.MOV.U32 R57, RZ, RZ, 0x10 ;  /* 0x00000010ff393424 */ /* 0x000fc800078e00ff */
        /* <DEDUP_REMOVED lines=21> */
[----:B------:R-:W-:-:S04]  /*1290*/  FMUL.FTZ R28, R108, R57 ;  /* 0x000000396c1c7220 */ /* 0x000fc80000410000 */
[----:B------:R-:W-:Y:S02]  /*12a0*/  @P3 FADD.FTZ R28, R24, R28 ;  /* 0x0000001c181c3221 */ /* 0x000fe40000010000 */
.L_x_17911:
[----:B0-----:R-:W-:Y:S05]  /*12b0*/  BSYNC B1 ;  /* 0x0000000000017941 */ /* 0x001fea0003800000 */
.L_x_17910:
[----:B------:R-:W-:Y:S01]  /*12c0*/  BSSY B1, `(.L_x_17912) ;  /* 0x0000005000017945 */ /* 0x000fe20003800000 */
[----:B------:R-:W-:Y:S05]  /*12d0*/  @!P4 BRA `(.L_x_17913) ;  /* 0x000000300000c947 */ /* 0x000fea0003800000 */
[----:B-----5:R-:W-:-:S04]  /*12e0*/  FMUL.FTZ R29, R33, c[0x0][0x1ec] ;  /* 0x00007b00211d7a20 */ /* 0x020fc80000410000 */
[----:B------:R-:W-:-:S04]  /*12f0*/  FMUL.FTZ R29, R106, R29 ;  /* 0x0000001d6a1d7220 */ /* 0x000fc80000410000 */
[----:B------:R-:W-:Y:S02]  /*1300*/  @P3 FADD.FTZ R29, R25, R29 ;  /* 0x0000001d191d3221 */ /* 0x000fe40000010000 */
.L_x_17913:
[----:B------:R-:W-:Y:S05]  /*1310*/  BSYNC B1 ;  /* 0x0000000000017941 */ /* 0x000fea0003800000 */
.L_x_17912:
[----:B------:R-:W-:Y:S01]  /*1320*/  BSSY B1, `(.L_x_17914) ;  /* 0x0000005000017945 */ /* 0x000fe20003800000 */
[----:B------:R-:W-:Y:S05]  /*1330*/  @!P4 BRA `(.L_x_17915) ;  /* 0x000000300000c947 */ /* 0x000fea0003800000 */
[----:B-----5:R-:W-:-:S04]  /*1340*/  FMUL.FTZ R57, R34, c[0x0][0x1ec] ;  /* 0x00007b0022397a20 */ /* 0x020fc80000410000 */
[----:B------:R-:W-:-:S04]  /*1350*/  FMUL.FTZ R30, R104, R57 ;  /* 0x00000039681e7220 */ /* 0x000fc80000410000 */
[----:B------:R-:W-:Y:S02]  /*1360*/  @P3 FADD.FTZ R30, R26, R30 ;  /* 0x0000001e1a1e3221 */ /* 0x000fe40000010000 */
.L_x_17915:
[----:B------:R-:W-:Y:S05]  /*1370*/  BSYNC B1 ;  /* 0x0000000000017941 */ /* 0x000fea0003800000 */
.L_x_17914:
[----:B------:R-:W-:Y:S01]  /*1380*/  BSSY B1, `(.L_x_17916) ;  /* 0x0000005000017945 */ /* 0x000fe20003800000 */
[----:B------:R-:W-:Y:S05]  /*1390*/  @!P4 BRA `(.L_x_17917) ;  /* 0x000000300000c947 */ /* 0x000fea0003800000 */
[----:B-----5:R-:W-:-:S04]  /*13a0*/  FMUL.FTZ R56, R35, c[0x0][0x1ec] ;  /* 0x00007b0023387a20 */ /* 0x020fc80000410000 */
[----:B------:R-:W-:-:S04]  /*13b0*/  FMUL.FTZ R31, R13, R56 ;  /* 0x000000380d1f7220 */ /* 0x000fc80000410000 */
[----:B------:R-:W-:Y:S02]  /*13c0*/  @P3 FADD.FTZ R31, R27, R31 ;  /* 0x0000001f1b1f3221 */ /* 0x000fe40000010000 */
.L_x_17917:
[----:B------:R-:W-:Y:S05]  /*13d0*/  BSYNC B1 ;  /* 0x0000000000017941 */ /* 0x000fea0003800000 */
.L_x_17916:
[----:B------:R-:W-:Y:S01]  /*13e0*/  HFMA2.MMA R57, -RZ, RZ, 0, 9.5367431640625e-07 ;  /* 0x00000010ff397435 */ /* 0x000fe200000001ff */
[----:B------:R-:W-:-:S09]  /*13f0*/  IADD3 R113, R113, 0x20, RZ ;  /* 0x0000002071717810 */ /* 0x000fd20007ffe0ff */
[C---:B------:R-:W-:Y:S01]  /*1400*/  IMAD.WIDE.U32 R56, R112.reuse, R57, c[0x0][0x188] ;  /* 0x0000620070387625 */ /* 0x040fe200078e0039 */
[----:B------:R-:W-:-:S04]  /*1410*/  IADD3 R112, R112, 0x20, RZ ;  /* 0x0000002070707810 */ /* 0x000fc80007ffe0ff */
[----:B------:R0:W-:Y:S03]  /*1420*/  STG.E.128 [R56.64], R28 ;  /* 0x0000001c38007986 */ /* 0x0001e6000c101d04 */
.L_x_17909:
[----:B-1----:R-:W-:Y:S05]  /*1430*/  BSYNC B0 ;  /* 0x0000000000007941 */ /* 0x002fea0003800000 */
.L_x_17908:
        /* <DEDUP_REMOVED lines=29> */
.L_x_17921:
[----:B0-----:R-:W-:Y:S05]  /*1610*/  BSYNC B1 ;  /* 0x0000000000017941 */ /* 0x001fea0003800000 */
.L_x_17920:
[----:B------:R-:W-:Y:S01]  /*1620*/  BSSY B1, `(.L_x_17922) ;  /* 0x0000005000017945 */ /* 0x000fe20003800000 */
[----:B------:R-:W-:Y:S05]  /*1630*/  @!P4 BRA `(.L_x_17923) ;  /* 0x000000300000c947 */ /* 0x000fea0003800000 */
[----:B-----5:R-:W-:-:S04]  /*1640*/  FMUL.FTZ R56, R33, c[0x0][0x1ec] ;  /* 0x00007b0021387a20 */ /* 0x020fc80000410000 */
[----:B------:R-:W-:-:S04]  /*1650*/  FMUL.FTZ R37, R15, R56 ;  /* 0x000000380f257220 */ /* 0x000fc80000410000 */
[----:B------:R-:W-:Y:S02]  /*1660*/  @P3 FADD.FTZ R37, R25, R37 ;  /* 0x0000002519253221 */ /* 0x000fe40000010000 */
.L_x_17923:
[----:B------:R-:W-:Y:S05]  /*1670*/  BSYNC B1 ;  /* 0x0000000000017941 */ /* 0x000fea0003800000 */
.L_x_17922:
[----:B------:R-:W-:Y:S01]  /*1680*/  BSSY B1, `(.L_x_17924) ;  /* 0x0000005000017945 */ /* 0x000fe20003800000 */
[----:B------:R-:W-:Y:S05]  /*1690*/  @!P4 BRA `(.L_x_17925) ;  /* 0x000000300000c947 */ /* 0x000fea0003800000 */
[----:B-----5:R-:W-:-:S04]  /*16a0*/  FMUL.FTZ R57, R34, c[0x0][0x1ec] ;  /* 0x00007b0022397a20 */ /* 0x020fc80000410000 */
[----:B------:R-:W-:-:S04]  /*16b0*/  FMUL.FTZ R38, R16, R57 ;  /* 0x0000003910267220 */ /* 0x000fc80000410000 */
[----:B------:R-:W-:Y:S02]  /*16c0*/  @P3 FADD.FTZ R38, R26, R38 ;  /* 0x000000261a263221 */ /* 0x000fe40000010000 */
.L_x_17925:
[----:B------:R-:W-:Y:S05]  /*16d0*/  BSYNC B1 ;  /* 0x0000000000017941 */ /* 0x000fea0003800000 */
.L_x_17924:
[----:B------:R-:W-:Y:S01]  /*16e0*/  BSSY B1, `(.L_x_17926) ;  /* 0x0000005000017945 */ /* 0x000fe20003800000 */
[----:B------:R-:W-:Y:S05]  /*16f0*/  @!P4 BRA `(.L_x_17927) ;  /* 0x000000300000c947 */ /* 0x000fea0003800000 */
[----:B-----5:R-:W-:-:S04]  /*1700*/  FMUL.FTZ R56, R35, c[0x0][0x1ec] ;  /* 0x00007b0023387a20 */ /* 0x020fc80000410000 */
[----:B------:R-:W-:-:S04]  /*1710*/  FMUL.FTZ R39, R17, R56 ;  /* 0x0000003811277220 */ /* 0x000fc80000410000 */
[----:B------:R-:W-:Y:S02]  /*1720*/  @P3 FADD.FTZ R39, R27, R39 ;  /* 0x000000271b273221 */ /* 0x000fe40000010000 */
.L_x_17927:
[----:B------:R-:W-:Y:S05]  /*1730*/  BSYNC B1 ;  /* 0x0000000000017941 */ /* 0x000fea0003800000 */
.L_x_17926:
[----:B------:R-:W-:Y:S01]  /*1740*/  HFMA2.MMA R57, -RZ, RZ, 0, 9.5367431640625e-07 ;  /* 0x00000010ff397435 */ /* 0x000fe200000001ff */
[----:B------:R-:W-:-:S09]  /*1750*/  IADD3 R113, R113, 0x20, RZ ;  /* 0x0000002071717810 */ /* 0x000fd20007ffe0ff */
[C---:B------:R-:W-:Y:S01]  /*1760*/  IMAD.WIDE.U32 R56, R112.reuse, R57, c[0x0][0x188] ;  /* 0x0000620070387625 */ /* 0x040fe200078e0039 */
[----:B------:R-:W-:-:S04]  /*1770*/  IADD3 R112, R112, 0x20, RZ ;  /* 0x0000002070707810 */ /* 0x000fc80007ffe0ff */
[----:B------:R0:W-:Y:S03]  /*1780*/  STG.E.128 [R56.64], R36 ;  /* 0x0000002438007986 */ /* 0x0001e6000c101d04 */
.L_x_17919:
[----:B------:R-:W-:Y:S05]  /*1790*/  BSYNC B0 ;  /* 0x0000000000007941 */ /* 0x000fea0003800000 */
.L_x_17918:
[----:B------:R-:W-:Y:S01]  /*17a0*/  ISETP.GE.U32.AND P3, PT, R110, 0x60, PT ;  /* 0x000000606e00780c */ /* 0x000fe20003f66070 */
[----:B------:R-:W-:-:S12]  /*17b0*/  BSSY B0, `(.L_x_17928) ;  /* 0x0000034000007945 */ /* 0x000fd80003800000 */
[----:B------:R-:W-:Y:S05]  /*17c0*/  @!P3 BRA `(.L_x_17929) ;  /* 0x000003200000b947 */ /* 0x000fea0003800000 */
[----:B------:R-:W-:-:S04]  /*17d0*/  ISETP.NE.U32.AND P3, PT, RZ, c[0x0][0x180], PT ;  /* 0x00006000ff007a0c */ /* 0x000fc80003f65070 */
[----:B------:R-:W-:-:S13]  /*17e0*/  ISETP.NE.AND.EX P3, PT, RZ, c[0x0][0x184], PT, P3 ;  /* 0x00006100ff007a0c */ /* 0x000fda0003f65330 */
[----:B0-----:R-:W-:-:S04]  /*17f0*/  @P3 IMAD.MOV.U32 R57, RZ, RZ, 0x10 ;  /* 0x00000010ff393424 */ /* 0x001fc800078e00ff */
        /* <DEDUP_REMOVED lines=23> */
.L_x_17931:
[----:B0-----:R-:W-:Y:S05]  /*1970*/  BSYNC B1 ;  /* 0x0000000000017941 */ /* 0x001fea0003800000 */
.L_x_17930:
[----:B------:R-:W-:Y:S01]  /*1980*/  BSSY B1, `(.L_x_17932) ;  /* 0x0000005000017945 */ /* 0x000fe20003800000 */
[----:B------:R-:W-:Y:S05]  /*1990*/  @!P4 BRA `(.L_x_17933) ;  /* 0x000000300000c947 */ /* 0x000fea0003800000 */
[----:B-----5:R-:W-:-:S04]  /*19a0*/  FMUL.FTZ R56, R33, c[0x0][0x1ec] ;  /* 0x00007b0021387a20 */ /* 0x020fc80000410000 */
[----:B------:R-:W-:-:S04]  /*19b0*/  FMUL.FTZ R41, R19, R56 ;  /* 0x0000003813297220 */ /* 0x000fc80000410000 */
[----:B------:R-:W-:Y:S02]  /*19c0*/  @P3 FADD.FTZ R41, R25, R41 ;  /* 0x0000002919293221 */ /* 0x000fe40000010000 */
.L_x_17933:
[----:B------:R-:W-:Y:S05]  /*19d0*/  BSYNC B1 ;  /* 0x0000000000017941 */ /* 0x000fea0003800000 */
.L_x_17932:
[----:B------:R-:W-:Y:S01]  /*19e0*/  BSSY B1, `(.L_x_17934) ;  /* 0x0000005000017945 */ /* 0x000fe20003800000 */
[----:B------:R-:W-:Y:S05]  /*19f0*/  @!P4 BRA `(.L_x_17935) ;  /* 0x000000300000c947 */ /* 0x000fea0003800000 */
[----:B-----5:R-:W-:-:S04]  /*1a00*/  FMUL.FTZ R57, R34, c[0x0][0x1ec] ;  /* 0x00007b0022397a20 */ /* 0x020fc80000410000 */
[----:B------:R-:W-:-:S04]  /*1a10*/  FMUL.FTZ R42, R20, R57 ;  /* 0x00000039142a7220 */ /* 0x000fc80000410000 */
[----:B------:R-:W-:Y:S02]  /*1a20*/  @P3 FADD.FTZ R42, R26, R42 ;  /* 0x0000002a1a2a3221 */ /* 0x000fe40000010000 */
.L_x_17935:
[----:B------:R-:W-:Y:S05]  /*1a30*/  BSYNC B1 ;  /* 0x0000000000017941 */ /* 0x000fea0003800000 */
.L_x_17934:
[----:B------:R-:W-:Y:S01]  /*1a40*/  BSSY B1, `(.L_x_17936) ;  /* 0x0000005000017945 */ /* 0x000fe20003800000 */
[----:B------:R-:W-:Y:S05]  /*1a50*/  @!P4 BRA `(.L_x_17937) ;  /* 0x000000300000c947 */ /* 0x000fea0003800000 */
[----:B-----5:R-:W-:-:S04]  /*1a60*/  FMUL.FTZ R56, R35, c[0x0][0x1ec] ;  /* 0x00007b0023387a20 */ /* 0x020fc80000410000 */
[----:B------:R-:W-:-:S04]  /*1a70*/  FMUL.FTZ R43, R21, R56 ;  /* 0x00000038152b7220 */ /* 0x000fc80000410000 */
[----:B------:R-:W-:Y:S02]  /*1a80*/  @P3 FADD.FTZ R43, R27, R43 ;  /* 0x0000002b1b2b3221 */ /* 0x000fe40000010000 */
.L_x_17937:
[----:B------:R-:W-:Y:S05]  /*1a90*/  BSYNC B1 ;  /* 0x0000000000017941 */ /* 0x000fea0003800000 */
.L_x_17936:
[----:B------:R-:W-:Y:S01]  /*1aa0*/  HFMA2.MMA R57, -RZ, RZ, 0, 9.5367431640625e-07 ;  /* 0x00000010ff397435 */ /* 0x000fe200000001ff */
[----:B------:R-:W-:-:S09]  /*1ab0*/  IADD3 R113, R113, 0x20, RZ ;  /* 0x0000002071717810 */ /* 0x000fd20007ffe0ff */
[C---:B------:R-:W-:Y:S01]  /*1ac0*/  IMAD.WIDE.U32 R56, R112.reuse, R57, c[0x0][0x188] ;  /* 0x0000620070387625 */ /* 0x040fe200078e0039 */
[----:B------:R-:W-:-:S04]  /*1ad0*/  IADD3 R112, R112, 0x20, RZ ;  /* 0x0000002070707810 */ /* 0x000fc80007ffe0ff */
[----:B------:R0:W-:Y:S03]  /*1ae0*/  STG.E.128 [R56.64], R40 ;  /* 0x0000002838007986 */ /* 0x0001e6000c101d04 */
.L_x_17929:
[----:B------:R-:W-:Y:S05]  /*1af0*/  BSYNC B0 ;  /* 0x0000000000007941 */ /* 0x000fea0003800000 */
.L_x_17928:
        /* <DEDUP_REMOVED lines=29> */
.L_x_17941:
[----:B0-----:R-:W-:Y:S05]  /*1cd0*/  BSYNC B1 ;  /* 0x0000000000017941 */ /* 0x001fea0003800000 */
.L_x_17940:
[----:B------:R-:W-:Y:S01]  /*1ce0*/  BSSY B1, `(.L_x_17942) ;  /* 0x0000005000017945 */ /* 0x000fe20003800000 */
[----:B------:R-:W-:Y:S05]  /*1cf0*/  @!P4 BRA `(.L_x_17943) ;  /* 0x000000300000c947 */ /* 0x000fea0003800000 */
[----:B-----5:R-:W-:-:S04]  /*1d00*/  FMUL.FTZ R56, R33, c[0x0][0x1ec] ;  /* 0x00007b0021387a20 */ /* 0x020fc80000410000 */
[----:B------:R-:W-:-:S04]  /*1d10*/  FMUL.FTZ R45, R23, R56 ;  /* 0x00000038172d7220 */ /* 0x000fc80000410000 */
[----:B------:R-:W-:Y:S02]  /*1d20*/  @P3 FADD.FTZ R45, R25, R45 ;  /* 0x0000002d192d3221 */ /* 0x000fe40000010000 */
.L_x_17943:
[----:B------:R-:W-:Y:S05]  /*1d30*/  BSYNC B1 ;  /* 0x0000000000017941 */ /* 0x000fea0003800000 */
.L_x_17942:
[----:B------:R-:W-:Y:S01]  /*1d40*/  BSSY B1, `(.L_x_17944) ;  /* 0x0000005000017945 */ /* 0x000fe20003800000 */
[----:B------:R-:W-:Y:S05]  /*1d50*/  @!P4 BRA `(.L_x_17945) ;  /* 0x000000300000c947 */ /* 0x000fea0003800000 */
[----:B-----5:R-:W-:-:S04]  /*1d60*/  FMUL.FTZ R57, R34, c[0x0][0x1ec] ;  /* 0x00007b0022397a20 */ /* 0x020fc80000410000 */
[----:B------:R-:W-:-:S04]  /*1d70*/  FMUL.FTZ R46, R60, R57 ;  /* 0x000000393c2e7220 */ /* 0x000fc80000410000 */
[----:B------:R-:W-:Y:S02]  /*1d80*/  @P3 FADD.FTZ R46, R26, R46 ;  /* 0x0000002e1a2e3221 */ /* 0x000fe40000010000 */
.L_x_17945:
[----:B------:R-:W-:Y:S05]  /*1d90*/  BSYNC B1 ;  /* 0x0000000000017941 */ /* 0x000fea0003800000 */
.L_x_17944:
[----:B------:R-:W-:Y:S01]  /*1da0*/  BSSY B1, `(.L_x_17946) ;  /* 0x0000005000017945 */ /* 0x000fe20003800000 */
[----:B------:R-:W-:Y:S05]  /*1db0*/  @!P4 BRA `(.L_x_17947) ;  /* 0x000000300000c947 */ /* 0x000fea0003800000 */
[----:B-----5:R-:W-:-:S04]  /*1dc0*/  FMUL.FTZ R56, R35, c[0x0][0x1ec] ;  /* 0x00007b0023387a20 */ /* 0x020fc80000410000 */
[----:B------:R-:W-:-:S04]  /*1dd0*/  FMUL.FTZ R47, R61, R56 ;  /* 0x000000383d2f7220 */ /* 0x000fc80000410000 */
[----:B------:R-:W-:Y:S02]  /*1de0*/  @P3 FADD.FTZ R47, R27, R47 ;  /* 0x0000002f1b2f3221 */ /* 0x000fe40000010000 */
.L_x_17947:
[----:B------:R-:W-:Y:S05]  /*1df0*/  BSYNC B1 ;  /* 0x0000000000017941 */ /* 0x000fea0003800000 */
.L_x_17946:
[----:B------:R-:W-:Y:S01]  /*1e00*/  HFMA2.MMA R57, -RZ, RZ, 0, 9.5367431640625e-07 ;  /* 0x00000010ff397435 */ /* 0x000fe200000001ff */
[----:B------:R-:W-:-:S09]  /*1e10*/  IADD3 R113, R113, 0x20, RZ ;  /* 0x0000002071717810 */ /* 0x000fd20007ffe0ff */
[C---:B------:R-:W-:Y:S01]  /*1e20*/  IMAD.WIDE.U32 R56, R112.reuse, R57, c[0x0][0x188] ;  /* 0x0000620070387625 */ /* 0x040fe200078e0039 */
[----:B------:R-:W-:-:S04]  /*1e30*/  IADD3 R112, R112, 0x20, RZ ;  /* 0x0000002070707810 */ /* 0x000fc80007ffe0ff */
[----:B------:R0:W-:Y:S03]  /*1e40*/  STG.E.128 [R56.64], R44 ;  /* 0x0000002c38007986 */ /* 0x0001e6000c101d04 */
.L_x_17939:
[----:B------:R-:W-:Y:S05]  /*1e50*/  BSYNC B0 ;  /* 0x0000000000007941 */ /* 0x000fea0003800000 */
.L_x_17938:
        /* <DEDUP_REMOVED lines=29> */
.L_x_17951:
[----:B0-----:R-:W-:Y:S05]  /*2030*/  BSYNC B1 ;  /* 0x0000000000017941 */ /* 0x001fea0003800000 */
.L_x_17950:
[----:B------:R-:W-:Y:S01]  /*2040*/  BSSY B1, `(.L_x_17952) ;  /* 0x0000005000017945 */ /* 0x000fe20003800000 */
[----:B------:R-:W-:Y:S05]  /*2050*/  @!P4 BRA `(.L_x_17953) ;  /* 0x000000300000c947 */ /* 0x000fea0003800000 */
[----:B-----5:R-:W-:-:S04]  /*2060*/  FMUL.FTZ R56, R33, c[0x0][0x1ec] ;  /* 0x00007b0021387a20 */ /* 0x020fc80000410000 */
[----:B------:R-:W-:-:S04]  /*2070*/  FMUL.FTZ R49, R63, R56 ;  /* 0x000000383f317220 */ /* 0x000fc80000410000 */
[----:B------:R-:W-:Y:S02]  /*2080*/  @P3 FADD.FTZ R49, R25, R49 ;  /* 0x0000003119313221 */ /* 0x000fe40000010000 */
.L_x_17953:
[----:B------:R-:W-:Y:S05]  /*2090*/  BSYNC B1 ;  /* 0x0000000000017941 */ /* 0x000fea0003800000 */
.L_x_17952:
[----:B------:R-:W-:Y:S01]  /*20a0*/  BSSY B1, `(.L_x_17954) ;  /* 0x0000005000017945 */ /* 0x000fe20003800000 */
[----:B------:R-:W-:Y:S05]  /*20b0*/  @!P4 BRA `(.L_x_17955) ;  /* 0x000000300000c947 */ /* 0x000fea0003800000 */
[----:B-----5:R-:W-:-:S04]  /*20c0*/  FMUL.FTZ R57, R34, c[0x0][0x1ec] ;  /* 0x00007b0022397a20 */ /* 0x020fc80000410000 */
[----:B------:R-:W-:-:S04]  /*20d0*/  FMUL.FTZ R50, R64, R57 ;  /* 0x0000003940327220 */ /* 0x000fc80000410000 */
[----:B------:R-:W-:Y:S02]  /*20e0*/  @P3 FADD.FTZ R50, R26, R50 ;  /* 0x000000321a323221 */ /* 0x000fe40000010000 */
.L_x_17955:
[----:B------:R-:W-:Y:S05]  /*20f0*/  BSYNC B1 ;  /* 0x0000000000017941 */ /* 0x000fea0003800000 */
.L_x_17954:
[----:B------:R-:W-:Y:S01]  /*2100*/  BSSY B1, `(.L_x_17956) ;  /* 0x0000005000017945 */ /* 0x000fe20003800000 */
[----:B------:R-:W-:Y:S05]  /*2110*/  @!P4 BRA `(.L_x_17957) ;  /* 0x000000300000c947 */ /* 0x000fea0003800000 */
[----:B-----5:R-:W-:-:S04]  /*2120*/  FMUL.FTZ R56, R35, c[0x0][0x1ec] ;  /* 0x00007b0023387a20 */ /* 0x020fc80000410000 */
[----:B------:R-:W-:-:S04]  /*2130*/  FMUL.FTZ R51, R65, R56 ;  /* 0x0000003841337220 */ /* 0x000fc80000410000 */
[----:B------:R-:W-:Y:S02]  /*2140*/  @P3 FADD.FTZ R51, R27, R51 ;  /* 0x000000331b333221 */ /* 0x000fe40000010000 */
.L_x_17957:
[----:B------:R-:W-:Y:S05]  /*2150*/  BSYNC B1 ;  /* 0x0000000000017941 */ /* 0x000fea0003800000 */
.L_x_17956:
[----:B------:R-:W-:Y:S01]  /*2160*/  HFMA2.MMA R57, -RZ, RZ, 0, 9.5367431640625e-07 ;  /* 0x00000010ff397435 */ /* 0x000fe200000001ff */
[----:B------:R-:W-:-:S09]  /*2170*/  IADD3 R113, R113, 0x20, RZ ;  /* 0x0000002071717810 */ /* 0x000fd20007ffe0ff */
[C---:B------:R-:W-:Y:S01]  /*2180*/  IMAD.WIDE.U32 R56, R112.reuse, R57, c[0x0][0x188] ;  /* 0x0000620070387625 */ /* 0x040fe200078e0039 */
[----:B------:R-:W-:-:S04]  /*2190*/  IADD3 R112, R112, 0x20, RZ ;  /* 0x0000002070707810 */ /* 0x000fc80007ffe0ff */
[----:B------:R0:W-:Y:S03]  /*21a0*/  STG.E.128 [R56.64], R48 ;  /* 0x0000003038007986 */ /* 0x0001e6000c101d04 */
.L_x_17949:
[----:B------:R-:W-:Y:S05]  /*21b0*/  BSYNC B0 ;  /* 0x0000000000007941 */ /* 0x000fea0003800000 */
.L_x_17948:
        /* <DEDUP_REMOVED lines=9> */
[----:B------:R-:W2:Y:S01]  /*2250*/  @P2 LDG.E.128 R24, [R56.64] ;  /* 0x0000000438182981 */ /* 0x000ea2000c1e1d00 */
[----:B------:R-:W-:Y:S01]  /*2260*/  ISETP.GT.AND P3, PT, R111, RZ, PT ;  /* 0x000000ff6f00720c */ /* 0x000fe20003f64270 */
[----:B------:R-:W-:Y:S01]  /*2270*/  HFMA2.MMA R113, -RZ, RZ, 0, 9.5367431640625e-07 ;  /* 0x00000010ff717435 */ /* 0x000fe200000001ff */
[----:B------:R-:W-:Y:S09]  /*2280*/  BSSY B1, `(.L_x_17960) ;  /* 0x0000012000017945 */ /* 0x000ff20003800000 */
[----:B------:R-:W-:-:S02]  /*2290*/  IMAD.WIDE.U32 R112, R112, R113, c[0x0][0x188] ;  /* 0x0000620070707625 */ /* 0x000fc400078e0071 */
[----:B------:R-:W-:-:S04]  /*22a0*/  @!P3 ISETP.NE.U32.AND P4, PT, RZ, c[0x0][0x180], PT ;  /* 0x00006000ff00ba0c */ /* 0x000fc80003f85070 */
        /* <DEDUP_REMOVED lines=10> */
[----:B------:R-:W-:Y:S01]  /*2350*/  @!P3 FSEL R55, R27, RZ, P4 ;  /* 0x000000ff1b37b208 */ /* 0x000fe20002000000 */
[----:B------:R-:W-:Y:S05]  /*2360*/  @!P3 BRA `(.L_x_17961) ;  /* 0x000000300000b947 */ /* 0x000fea0003800000 */
[----:B-----5:R-:W-:-:S04]  /*2370*/  FMUL.FTZ R57, R32, c[0x0][0x1ec] ;  /* 0x00007b0020397a20 */ /* 0x020fc80000410000 */
[----:B------:R-:W-:-:S04]  /*2380*/  FMUL.FTZ R52, R70, R57 ;  /* 0x0000003946347220 */ /* 0x000fc80000410000 */
[----:B------:R-:W-:Y:S02]  /*2390*/  @P2 FADD.FTZ R52, R24, R52 ;  /* 0x0000003418342221 */ /* 0x000fe40000010000 */
.L_x_17961:
[----:B------:R-:W-:Y:S05]  /*23a0*/  BSYNC B1 ;  /* 0x0000000000017941 */ /* 0x000fea0003800000 */
.L_x_17960:
[----:B------:R-:W-:Y:S01]  /*23b0*/  BSSY B1, `(.L_x_17962) ;  /* 0x0000005000017945 */ /* 0x000fe20003800000 */
[----:B------:R-:W-:Y:S05]  /*23c0*/  @!P3 BRA `(.L_x_17963) ;  /* 0x000000300000b947 */ /* 0x000fea0003800000 */
[----:B-----5:R-:W-:-:S04]  /*23d0*/  FMUL.FTZ R56, R33, c[0x0][0x1ec] ;  /* 0x00007b0021387a20 */ /* 0x020fc80000410000 */
[----:B------:R-:W-:-:S04]  /*23e0*/  FMUL.FTZ R53, R71, R56 ;  /* 0x0000003847357220 */ /* 0x000fc80000410000 */
[----:B------:R-:W-:Y:S02]  /*23f0*/  @P2 FADD.FTZ R53, R25, R53 ;  /* 0x0000003519352221 */ /* 0x000fe40000010000 */
.L_x_17963:
[----:B------:R-:W-:Y:S05]  /*2400*/  BSYNC B1 ;  /* 0x0000000000017941 */ /* 0x000fea0003800000 */
.L_x_17962:
[----:B------:R-:W-:Y:S01]  /*2410*/  BSSY B1, `(.L_x_17964) ;  /* 0x0000005000017945 */ /* 0x000fe20003800000 */
[----:B------:R-:W-:Y:S05]  /*2420*/  @!P3 BRA `(.L_x_17965) ;  /* 0x000000300000b947 */ /* 0x000fea0003800000 */
[----:B-----5:R-:W-:-:S04]  /*2430*/  FMUL.FTZ R57, R34, c[0x0][0x1ec] ;  /* 0x00007b0022397a20 */ /* 0x020fc80000410000 */
[----:B------:R-:W-:-:S04]  /*2440*/  FMUL.FTZ R54, R72, R57 ;  /* 0x0000003948367220 */ /* 0x000fc80000410000 */
[----:B------:R-:W-:Y:S02]  /*2450*/  @P2 FADD.FTZ R54, R26, R54 ;  /* 0x000000361a362221 */ /* 0x000fe40000010000 */
.L_x_17965:
[----:B------:R-:W-:Y:S05]  /*2460*/  BSYNC B1 ;  /* 0x0000000000017941 */ /* 0x000fea0003800000 */
.L_x_17964:
[----:B------:R-:W-:Y:S01]  /*2470*/  BSSY B1, `(.L_x_17966) ;  /* 0x0000005000017945 */ /* 0x000fe20003800000 */
[----:B------:R-:W-:Y:S05]  /*2480*/  @!P3 BRA `(.L_x_17967) ;  /* 0x000000300000b947 */ /* 0x000fea0003800000 */
[----:B-----5:R-:W-:-:S04]  /*2490*/  FMUL.FTZ R56, R35, c[0x0][0x1ec] ;  /* 0x00007b0023387a20 */ /* 0x020fc80000410000 */
[----:B------:R-:W-:-:S04]  /*24a0*/  FMUL.FTZ R55, R73, R56 ;  /* 0x0000003849377220 */ /* 0x000fc80000410000 */
[----:B------:R-:W-:Y:S02]  /*24b0*/  @P2 FADD.FTZ R55, R27, R55 ;  /* 0x000000371b372221 */ /* 0x000fe40000010000 */
.L_x_17967:
[----:B------:R-:W-:Y:S05]  /*24c0*/  BSYNC B1 ;  /* 0x0000000000017941 */ /* 0x000fea0003800000 */
.L_x_17966:
[----:B------:R0:W-:Y:S02]  /*24d0*/  STG.E.128 [R112.64], R52 ;  /* 0x0000003470007986 */ /* 0x0001e4000c101d04 */
.L_x_17959:
[----:B------:R-:W-:Y:S05]  /*24e0*/  BSYNC B0 ;  /* 0x0000000000007941 */ /* 0x000fea0003800000 */
.L_x_17958:
[----:B0-----:R-:W-:Y:S01]  /*24f0*/  FADD.FTZ R56, RZ, R28 ;  /* 0x0000001cff387221 */ /* 0x001fe20000010000 */
[C---:B------:R-:W-:Y:S02]  /*2500*/  ISETP.GT.U32.AND P2, PT, R110.reuse, 0x3f, PT ;  /* 0x0000003f6e00780c */ /* 0x040fe40003f44070 */
[C---:B------:R-:W-:Y:S01]  /*2510*/  ISETP.GT.U32.AND P3, PT, R110.reuse, 0x5f, PT ;  /* 0x0000005f6e00780c */ /* 0x040fe20003f64070 */
[----:B------:R-:W-:Y:S01]  /*2520*/  FADD.FTZ R57, R29, R56 ;  /* 0x000000381d397221 */ /* 0x000fe20000010000 */
[C---:B------:R-:W-:Y:S02]  /*2530*/  ISETP.GT.U32.AND P4, PT, R110.reuse, 0x7f, PT ;  /* 0x0000007f6e00780c */ /* 0x040fe40003f84070 */
[----:B------:R-:W-:Y:S01]  /*2540*/  ISETP.GT.U32.AND P5, PT, R110, 0x9f, PT ;  /* 0x0000009f6e00780c */ /* 0x000fe20003fa4070 */
[----:B------:R-:W-:Y:S01]  /*2550*/  FADD.FTZ R56, R30, R57 ;  /* 0x000000391e387221 */ /* 0x000fe20000010000 */
[----:B------:R-:W-:Y:S02]  /*2560*/  ISETP.GT.U32.AND P6, PT, R110, 0xbf, PT ;  /* 0x000000bf6e00780c */ /* 0x000fe40003fc4070 */
[----:B------:R-:W-:Y:S01]  /*2570*/  P2R R112, PR, RZ, 0x2 ;  /* 0x00000002ff707803 */ /* 0x000fe20000000000 */
        /* <DEDUP_REMOVED lines=27> */
.L_x_17984:
        /* <DEDUP_REMOVED lines=69> */
.L_x_17985:
        /* <DEDUP_REMOVED lines=43> */
.L_x_17973:
[----:B------:R-:W-:Y:S05]  /*2e30*/  BSYNC B1 ;  /* 0x0000000000017941 */ /* 0x000fea0003800000 */
.L_x_17972:
        /* <DEDUP_REMOVED lines=11> */
[----:B------:R-:W-:Y:S02]  /*2ef0*/  IMAD.MOV.U32 R114, RZ, RZ, 0x10 ;  /* 0x00000010ff727424 */ /* 0x000fe400078e00ff */
[----:B------:R-:W-:Y:S02]  /*2f00*/  FFMA.FTZ R56, R75, R56, R10 ;  /* 0x000000384b387223 */ /* 0x000fe4000001000a */
[----:B------:R-:W-:Y:S02]  /*2f10*/  FFMA.FTZ R57, R74, R57, R97 ;  /* 0x000000394a397223 */ /* 0x000fe40000010061 */
[----:B------:R-:W-:-:S02]  /*2f20*/  FFMA.FTZ R58, R76, R58, R9 ;  /* 0x0000003a4c3a7223 */ /* 0x000fc40000010009 */
[----:B------:R-:W-:Y:S02]  /*2f30*/  FFMA.FTZ R59, R77, R59, R96 ;  /* 0x0000003b4d3b7223 */ /* 0x000fe40000010060 */
[C---:B------:R-:W-:Y:S01]  /*2f40*/  IMAD.WIDE.U32 R114, R113.reuse, R114, c[0x0][0x208] ;  /* 0x0000820071727625 */ /* 0x040fe200078e0072 */
[----:B------:R-:W-:-:S04]  /*2f50*/  IADD3 R113, R113, 0x20, RZ ;  /* 0x0000002071717810 */ /* 0x000fc80007ffe0ff */
[----:B------:R0:W-:Y:S03]  /*2f60*/  STG.E.128 [R114.64], R56 ;  /* 0x0000003872007986 */ /* 0x0001e6000c101d04 */
.L_x_17975:
[----:B------:R-:W-:Y:S05]  /*2f70*/  BSYNC B1 ;  /* 0x0000000000017941 */ /* 0x000fea0003800000 */
.L_x_17974:
[----:B------:R-:W-:Y:S01]  /*2f80*/  ISETP.GE.U32.AND P2, PT, R110, 0x60, PT ;  /* 0x000000606e00780c */ /* 0x000fe20003f46070 */
[----:B------:R-:W-:-:S12]  /*2f90*/  BSSY B1, `(.L_x_17976) ;  /* 0x0000012000017945 */ /* 0x000fd80003800000 */
[----:B------:R-:W-:Y:S05]  /*2fa0*/  @!P2 BRA `(.L_x_17977) ;  /* 0x000001000000a947 */ /* 0x000fea0003800000 */
[--C-:B0-----:R-:W-:Y:S01]  /*2fb0*/  FADD.FTZ R57, R40, -R111.reuse ;  /* 0x8000006f28397221 */ /* 0x101fe20000010000 */
        /* <DEDUP_REMOVED lines=15> */
.L_x_17977:
[----:B------:R-:W-:Y:S05]  /*30b0*/  BSYNC B1 ;  /* 0x0000000000017941 */ /* 0x000fea0003800000 */
.L_x_17976:
[----:B------:R-:W-:Y:S01]  /*30c0*/  ISETP.GE.U32.AND P2, PT, R110, 0x80, PT ;  /* 0x000000806e00780c */ /* 0x000fe20003f46070 */
[----:B------:R-:W-:-:S12]  /*30d0*/  BSSY B1, `(.L_x_17978) ;  /* 0x0000012000017945 */ /* 0x000fd80003800000 */
[----:B------:R-:W-:Y:S05]  /*30e0*/  @!P2 BRA `(.L_x_17979) ;  /* 0x000001000000a947 */ /* 0x000fea0003800000 */
[--C-:B0-----:R-:W-:Y:S01]  /*30f0*/  FADD.FTZ R57, R44, -R111.reuse ;  /* 0x8000006f2c397221 */ /* 0x101fe20000010000 */
        /* <DEDUP_REMOVED lines=15> */
.L_x_17979:
[----:B------:R-:W-:Y:S05]  /*31f0*/  BSYNC B1 ;  /* 0x0000000000017941 */ /* 0x000fea0003800000 */
.L_x_17978:
        /* <DEDUP_REMOVED lines=19> */
.L_x_17981:
[----:B------:R-:W-:Y:S05]  /*3330*/  BSYNC B1 ;  /* 0x0000000000017941 */ /* 0x000fea0003800000 */
.L_x_17980:
        /* <DEDUP_REMOVED lines=16> */
.L_x_17971:
[----:B0-----:R-:W-:Y:S05]  /*3440*/  BSYNC B0 ;  /* 0x0000000000007941 */ /* 0x001fea0003800000 */
.L_x_17970:
[----:B------:R-:W-:-:S04]  /*3450*/  MOV R56, c[0x0][0x160] ;  /* 0x0000580000387a02 */ /* 0x000fc80000000f00 */
[----:B------:R-:W-:-:S04]  /*3460*/  LEA R109, R56, R109, 0x2 ;  /* 0x0000006d386d7211 */ /* 0x000fc800078e10ff */
[----:B------:R-:W-:-:S13]  /*3470*/  ISETP.GE.AND P2, PT, R109, c[0x0][0x164], PT ;  /* 0x000059006d007a0c */ /* 0x000fda0003f46270 */
[----:B------:R-:W-:Y:S01]  /*3480*/  @P2 CALL.REL.NOINC `(.L_x_17982) ;  /* 0x0000001000002944 */ /* 0x000fe20003c00000 */
[----:B------:R-:W-:Y:S05]  /*3490*/  BRA `(.L_x_17983) ;  /* 0xffffdb2000007947 */ /* 0x000fea000383ffff */
.L_x_17982:
[----:B------:R-:W-:Y:S05]  /*34a0*/  EXIT ;  /* 0x000000000000794d */ /* 0x000fea0003800000 */
.L_x_17968:
[----:B------:R-:W-:Y:S01]  /*34b0*/  HFMA2.MMA R113, -RZ, RZ, 0, 5.9604644775390625e-08 ;  /* 0x00000001ff717435 */ /* 0x000fe200000001ff */
[----:B------:R-:W-:Y:S01]  /*34c0*/  IMAD.MOV.U32 R112, RZ, RZ, R111 ;  /* 0x000000ffff707224 */ /* 0x000fe200078e006f */
[----:B------:R-:W-:Y:S02]  /*34d0*/  MOV R116, 0x1f ;  /* 0x0000001f00747802 */ /* 0x000fe40000000f00 */
[----:B------:R-:W-:Y:S02]  /*34e0*/  MOV R117, 0xffffffff ;  /* 0xffffffff00757802 */ /* 0x000fe40000000f00 */
[----:B------:R-:W-:Y:S02]  /*34f0*/  MOV R56, 0x3510 ;  /* 0x0000351000387802 */ /* 0x000fe40000000f00 */
[----:B-----5:R-:W-:Y:S05]  /*3500*/  CALL.REL.NOINC `($__internal_134_$__cuda_sm70_shflsync_bfly_p) ;  /* 0x000006c000007944 */ /* 0x020fea0003c00000 */
[----:B01----:R-:W-:Y:S05]  /*3510*/  BRA `(.L_x_17984) ;  /* 0xfffff21000007947 */ /* 0x003fea000383ffff */
.L_x_17969:
[----:B------:R-:W-:Y:S01]  /*3520*/  HFMA2.MMA R113, -RZ, RZ, 0, 1.1920928955078125e-07 ;  /* 0x00000002ff717435 */ /* 0x000fe200000001ff */
[----:B------:R-:W-:Y:S01]  /*3530*/  MOV R112, R115 ;  /* 0x0000007300707202 */ /* 0x000fe20000000f00 */
[----:B------:R-:W-:Y:S01]  /*3540*/  IMAD.MOV.U32 R117, RZ, RZ, -0x1 ;  /* 0xffffffffff757424 */ /* 0x000fe200078e00ff */
[----:B------:R-:W-:Y:S02]  /*3550*/  MOV R116, 0x1f ;  /* 0x0000001f00747802 */ /* 0x000fe40000000f00 */
[----:B------:R-:W-:-:S02]  /*3560*/  MOV R56, 0x3580 ;  /* 0x0000358000387802 */ /* 0x000fc40000000f00 */
[----:B0----5:R-:W-:Y:S05]  /*3570*/  CALL.REL.NOINC `($__internal_134_$__cuda_sm70_shflsync_bfly_p) ;  /* 0x0000065000007944 */ /* 0x021fea0003c00000 */
[----:B01----:R-:W-:Y:S01]  /*3580*/  FADD.FTZ R112, R115, R113 ;  /* 0x0000007173707221 */ /* 0x003fe20000010000 */
[----:B------:R-:W-:Y:S01]  /*3590*/  HFMA2.MMA R113, -RZ, RZ, 0, 2.384185791015625e-07 ;  /* 0x00000004ff717435 */ /* 0x000fe200000001ff */
[----:B------:R-:W-:-:S02]  /*35a0*/  MOV R116, 0x1f ;  /* 0x0000001f00747802 */ /* 0x000fc40000000f00 */
[----:B------:R-:W-:Y:S02]  /*35b0*/  MOV R117, 0xffffffff ;  /* 0xffffffff00757802 */ /* 0x000fe40000000f00 */
[----:B------:R-:W-:Y:S02]  /*35c0*/  MOV R56, 0x35e0 ;  /* 0x000035e000387802 */ /* 0x000fe40000000f00 */
[----:B------:R-:W-:Y:S05]  /*35d0*/  CALL.REL.NOINC `($__internal_134_$__cuda_sm70_shflsync_bfly_p) ;  /* 0x000005f000007944 */ /* 0x000fea0003c00000 */
[----:B01----:R-:W-:Y:S01]  /*35e0*/  FADD.FTZ R112, R112, R113 ;  /* 0x0000007170707221 */ /* 0x003fe20000010000 */
[----:B------:R-:W-:Y:S01]  /*35f0*/  HFMA2.MMA R113, -RZ, RZ, 0, 4.76837158203125e-07 ;  /* 0x00000008ff717435 */ /* 0x000fe200000001ff */
[----:B------:R-:W-:Y:S02]  /*3600*/  MOV R116, 0x1f ;  /* 0x0000001f00747802 */ /* 0x000fe40000000f00 */
[----:B------:R-:W-:Y:S02]  /*3610*/  MOV R117, 0xffffffff ;  /* 0xffffffff00757802 */ /* 0x000fe40000000f00 */
[----:B------:R-:W-:Y:S02]  /*3620*/  MOV R56, 0x3640 ;  /* 0x0000364000387802 */ /* 0x000fe40000000f00 */
[----:B------:R-:W-:Y:S05]  /*3630*/  CALL.REL.NOINC `($__internal_134_$__cuda_sm70_shflsync_bfly_p) ;  /* 0x0000059000007944 */ /* 0x000fea0003c00000 */
[----:B0-----:R-:W-:Y:S01]  /*3640*/  HFMA2.MMA R116, -RZ, RZ, 0, 1.847743988037109375e-06 ;  /* 0x0000001fff747435 */ /* 0x001fe200000001ff */
[----:B-1----:R-:W-:Y:S01]  /*3650*/  FADD.FTZ R112, R112, R113 ;  /* 0x0000007170707221 */ /* 0x002fe20000010000 */
[----:B------:R-:W-:Y:S01]  /*3660*/  MOV R117, 0xffffffff ;  /* 0xffffffff00757802 */ /* 0x000fe20000000f00 */
[----:B------:R-:W-:Y:S01]  /*3670*/  IMAD.MOV.U32 R113, RZ, RZ, 0x10 ;  /* 0x00000010ff717424 */ /* 0x000fe200078e00ff */
[----:B------:R-:W-:-:S02]  /*3680*/  MOV R56, 0x36a0 ;  /* 0x000036a000387802 */ /* 0x000fc40000000f00 */
[----:B------:R-:W-:Y:S05]  /*3690*/  CALL.REL.NOINC `($__internal_134_$__cuda_sm70_shflsync_bfly_p) ;  /* 0x0000053000007944 */ /* 0x000fea0003c00000 */
[----:B-1----:R-:W-:Y:S01]  /*36a0*/  FADD.FTZ R111, R112, R113 ;  /* 0x00000071706f7221 */ /* 0x002fe20000010000 */
[----:B0-----:R-:W-:-:S02]  /*36b0*/  MOV R116, 0x1f ;  /* 0x0000001f00747802 */ /* 0x001fc40000000f00 */
        /* <DEDUP_REMOVED lines=53> */
[----:B------:R-:W-:Y:S05]  /*3a10*/  CALL.REL.NOINC `($__internal_134_$__cuda_sm70_shflsync_bfly_p) ;  /* 0x000001b000007944 */ /* 0x000fea0003c00000 */
[----:B01----:R-:W-:Y:S01]  /*3a20*/  FADD.FTZ R112, R112, R113 ;  /* 0x0000007170707221 */ /* 0x003fe20000010000 */
[----:B------:R-:W-:Y:S01]  /*3a30*/  HFMA2.MMA R113, -RZ, RZ, 0, 1.1920928955078125e-07 ;  /* 0x00000002ff717435 */ /* 0x000fe200000001ff */
[----:B------:R-:W-:Y:S01]  /*3a40*/  IMAD.MOV.U32 R116, RZ, RZ, 0x1f ;  /* 0x0000001fff747424 */ /* 0x000fe200078e00ff */
[----:B------:R-:W-:Y:S02]  /*3a50*/  MOV R117, 0xffffffff ;  /* 0xffffffff00757802 */ /* 0x000fe40000000f00 */
[----:B------:R-:W-:Y:S02]  /*3a60*/  MOV R56, 0x3a80 ;  /* 0x00003a8000387802 */ /* 0x000fe40000000f00 */
[----:B------:R-:W-:Y:S05]  /*3a70*/  CALL.REL.NOINC `($__internal_134_$__cuda_sm70_shflsync_bfly_p) ;  /* 0x0000015000007944 */ /* 0x000fea0003c00000 */
[----:B01----:R-:W-:Y:S01]  /*3a80*/  FADD.FTZ R112, R112, R113 ;  /* 0x0000007170707221 */ /* 0x003fe20000010000 */
[----:B------:R-:W-:Y:S01]  /*3a90*/  HFMA2.MMA R113, -RZ, RZ, 0, 2.384185791015625e-07 ;  /* 0x00000004ff717435 */ /* 0x000fe200000001ff */
[----:B------:R-:W-:Y:S02]  /*3aa0*/  MOV R116, 0x1f ;  /* 0x0000001f00747802 */ /* 0x000fe40000000f00 */
[----:B------:R-:W-:-:S02]  /*3ab0*/  MOV R117, 0xffffffff ;  /* 0xffffffff00757802 */ /* 0x000fc40000000f00 */
[----:B------:R-:W-:Y:S02]  /*3ac0*/  MOV R56, 0x3ae0 ;  /* 0x00003ae000387802 */ /* 0x000fe40000000f00 */
[----:B------:R-:W-:Y:S05]  /*3ad0*/  CALL.REL.NOINC `($__internal_134_$__cuda_sm70_shflsync_bfly_p) ;  /* 0x000000f000007944 */ /* 0x000fea0003c00000 */
[----:B01----:R-:W-:Y:S01]  /*3ae0*/  FADD.FTZ R112, R112, R113 ;  /* 0x0000007170707221 */ /* 0x003fe20000010000 */
[----:B------:R-:W-:Y:S01]  /*3af0*/  HFMA2.MMA R113, -RZ, RZ, 0, 4.76837158203125e-07 ;  /* 0x00000008ff717435 */ /* 0x000fe200000001ff */
[----:B------:R-:W-:Y:S01]  /*3b00*/  MOV R116, 0x1f ;  /* 0x0000001f00747802 */ /* 0x000fe20000000f00 */
[----:B------:R-:W-:Y:S01]  /*3b10*/  IMAD.MOV.U32 R117, RZ, RZ, -0x1 ;  /* 0xffffffffff757424 */ /* 0x000fe200078e00ff */
[----:B------:R-:W-:-:S03]  /*3b20*/  MOV R56, 0x3b40 ;  /* 0x00003b4000387802 */ /* 0x000fc60000000f00 */
[----:B------:R-:W-:Y:S05]  /*3b30*/  CALL.REL.NOINC `($__internal_134_$__cuda_sm70_shflsync_bfly_p) ;  /* 0x0000009000007944 */ /* 0x000fea0003c00000 */
[----:B-1----:R-:W-:Y:S01]  /*3b40*/  FADD.FTZ R115, R112, R113 ;  /* 0x0000007170737221 */ /* 0x002fe20000010000 */
[----:B------:R-:W-:Y:S01]  /*3b50*/  HFMA2.MMA R113, -RZ, RZ, 0, 9.5367431640625e-07 ;  /* 0x00000010ff717435 */ /* 0x000fe200000001ff */
[----:B0-----:R-:W-:Y:S02]  /*3b60*/  MOV R116, 0x1f ;  /* 0x0000001f00747802 */ /* 0x001fe40000000f00 */
[----:B------:R-:W-:Y:S02]  /*3b70*/  MOV R117, 0xffffffff ;  /* 0xffffffff00757802 */ /* 0x000fe40000000f00 */
[----:B------:R-:W-:-:S02]  /*3b80*/  MOV R112, R115 ;  /* 0x0000007300707202 */ /* 0x000fc40000000f00 */
[----:B------:R-:W-:Y:S02]  /*3b90*/  MOV R56, 0x3bb0 ;  /* 0x00003bb000387802 */ /* 0x000fe40000000f00 */
[----:B------:R-:W-:Y:S05]  /*3ba0*/  CALL.REL.NOINC `($__internal_134_$__cuda_sm70_shflsync_bfly_p) ;  /* 0x0000002000007944 */ /* 0x000fea0003c00000 */
[----:B-1----:R-:W-:Y:S01]  /*3bb0*/  MOV R118, R113 ;  /* 0x0000007100767202 */ /* 0x002fe20000000f00 */
[----:B0-----:R-:W-:Y:S05]  /*3bc0*/  BRA `(.L_x_17985) ;  /* 0xffffefb000007947 */ /* 0x001fea000383ffff */
        .weak           $__internal_134_$__cuda_sm70_shflsync_bfly_p
        .type           $__internal_134_$__cuda_sm70_shflsync_bfly_p,@function
        .size           $__internal_134_$__cuda_sm70_shflsync_bfly_p,(.L_x_22302 - $__internal_134_$__cuda_sm70_shflsync_bfly_p)
$__internal_134_$__cuda_sm70_shflsync_bfly_p:
[----:B------:R-:W-:Y:S01]  /*3bd0*/  HFMA2.MMA R57, -RZ, RZ, 0, 0 ;  /* 0x00000000ff397435 */ /* 0x000fe200000001ff */
[----:B------:R-:W-:Y:S04]  /*3be0*/  WARPSYNC R117 ;  /* 0x0000007500007348 */ /* 0x000fe80003800000 */
[----:B------:R0:W1:Y:S01]  /*3bf0*/  SHFL.BFLY PT, R113, R112, R113, R116 ;  /* 0x0c00007170717389 */ /* 0x00006200000e0074 */
[----:B------:R-:W-:Y:S05]  /*3c00*/  RET.REL.NODEC R56 `(_ZN10layer_norm13ln_fwd_kernelINS_13Kernel_traitsI6__halfffffjLj768ELj1ELj4ELj1ELj16ENS_18Kernel_traits_baseILj768ES2_ffffjLj128EEEEELb0ELb1ELb1ELb0EEEvNS_9FwdParamsE) ;  /* 0xffffc3f038007950 */ /* 0x000fea0003c3ffff */
.L_x_17986:
        /* <DEDUP_REMOVED lines=15> */
.L_x_22302:


//--------------------- .text._ZN10layer_norm13ln_fwd_kernelINS_13Kernel_traitsI6__halfffffjLj768ELj1ELj4ELj1ELj16ENS_18Kernel_traits_baseILj768ES2_ffffjLj128EEEEELb0ELb1ELb1ELb1EEEvNS_9FwdParamsE --------------------------
	.section	.text._ZN10layer_norm13ln_fwd_kernelINS_13Kernel_traitsI6__halfffffjLj768ELj1ELj4ELj1ELj16ENS_18Kernel_traits_baseILj768ES2_ffffjLj128EEEEELb0ELb1ELb1ELb1EEEvNS_9FwdParamsE,"ax",@progbits
	.sectioninfo	@"SHI_REGISTERS=127"
	.align	128
        .global         _ZN10layer_norm13ln_fwd_kernelINS_13Kernel_traitsI6__halfffffjLj768ELj1ELj4ELj1ELj16ENS_18Kernel_traits_baseILj768ES2_ffffjLj128EEEEELb0ELb1ELb1ELb1EEEvNS_9FwdParamsE
        .type           _ZN10layer_norm13ln_fwd_kernelINS_13Kernel_traitsI6__halfffffjLj768ELj1ELj4ELj1ELj16ENS_18Kernel_traits_baseILj768ES2_ffffjLj128EEEEELb0ELb1ELb1ELb1EEEvNS_9FwdParamsE,@function
        .size           _ZN10layer_norm13ln_fwd_kernelINS_13Kernel_traitsI6__halfffffjLj768ELj1ELj4ELj1ELj16ENS_18Kernel_traits_baseILj768ES2_ffffjLj128EEEEELb0ELb1ELb1ELb1EEEvNS_9FwdParamsE,(.L_x_22303 - _ZN10layer_norm13ln_fwd_kernelINS_13Kernel_traitsI6__halfffffjLj768ELj1ELj4ELj1ELj16ENS_18Kernel_traits_baseILj768ES2_ffffjLj128EEEEELb0ELb1ELb1ELb1EEEvNS_9FwdParamsE)
        .other          _ZN10layer_norm13ln_fwd_kernelINS_13Kernel_traitsI6__halfffffjLj768ELj1ELj4ELj1ELj16ENS_18Kernel_traits_baseILj768ES2_ffffjLj128EEEEELb0ELb1ELb1ELb1EEEvNS_9FwdParamsE,@"STO_CUDA_ENTRY STV_DEFAULT"
_ZN10layer_norm13ln_fwd_kernelINS_13Kernel_traitsI6__halfffffjLj768ELj1ELj4ELj1ELj16ENS_18Kernel_traits_baseILj768ES2_ffffjLj128EEEEELb0ELb1ELb1ELb1EEEvNS_9FwdParamsE:
.text._ZN10layer_norm13ln_fwd_kernelINS_13Kernel_traitsI6__halfffffjLj768ELj1ELj4ELj1ELj16ENS_18Kernel_traits_baseILj768ES2_ffffjLj128EEEEELb0ELb1ELb1ELb1EEEvNS_9FwdParamsE:
        /* <DEDUP_REMOVED lines=23> */
[----:B------:R-:W2:Y:S03]  /*0170*/  LDG.E.64 R38, [R4.64] ;  /* 0x0000000404267981 */ /* 0x000ea6000c1e1b00 */
[----:B------:R-:W-:Y:S01]  /*0180*/  LEA R6, P1, R106, c[0x0][0x1c8], 0x3 ;  /* 0x000072006a067a11 */ /* 0x000fe200078218ff */
[----:B------:R-:W3:Y:S03]  /*0190*/  LDG.E.64 R40, [R4.64+0x100] ;  /* 0x0001000404287981 */ /* 0x000ee6000c1e1b00 */
[----:B------:R-:W-:Y:S01]  /*01a0*/  IADD3.X R7, RZ, c[0x0][0x1cc], RZ, P1, !PT ;  /* 0x00007300ff077a10 */ /* 0x000fe20000ffe4ff */
[----:B------:R-:W4:Y:S04]  /*01b0*/  LDG.E.64 R42, [R4.64+0x200] ;  /* 0x00020004042a7981 */ /* 0x000f28000c1e1b00 */
[----:B------:R-:W4:Y:S04]  /*01c0*/  LDG.E.64 R44, [R4.64+0x300] ;  /* 0x00030004042c7981 */ /* 0x000f28000c1e1b00 */
        /* <DEDUP_REMOVED lines=62> */
[----:B-1----:R-:W-:Y:S01]  /*05b0*/  HADD2.F32 R7, -RZ, R43.H0_H0 ;  /* 0x2000002bff077230 */ /* 0x002fe20000004100 */
        /* <DEDUP_REMOVED lines=61> */
.L_x_18040:
[----:B------:R-:W-:-:S10]  /*0990*/  HFMA2.MMA R34, -RZ, RZ, 0, 2.384185791015625e-07 ;  /* 0x00000004ff227435 */ /* 0x000fd400000001ff */
[----:B------:R-:W-:-:S05]  /*09a0*/  IMAD.WIDE R36, R105, R34, c[0x0][0x1d0] ;  /* 0x0000740069247625 */ /* 0x000fca00078e0222 */
        /* <DEDUP_REMOVED lines=9> */
[----:B------:R0:W3:Y:S01]  /*0a40*/  @P0 LDG.E.128 R24, [R32.64] ;  /* 0x0000000420180981 */ /* 0x0000e2000c1e1d00 */
[----:B------:R-:W-:Y:S01]  /*0a50*/  HFMA2.MMA R110, -RZ, RZ, 0, 0 ;  /* 0x00000000ff6e7435 */ /* 0x000fe200000001ff */
[----:B------:R-:W-:Y:S01]  /*0a60*/  IMAD.WIDE R34, R105, R34, c[0x0][0x1d8] ;  /* 0x0000760069227625 */ /* 0x000fe200078e0222 */
[----:B------:R-:W-:Y:S01]  /*0a70*/  HFMA2.MMA R107, -RZ, RZ, 0, 9.5367431640625e-07 ;  /* 0x00000010ff6b7435 */ /* 0x000fe200000001ff */
[----:B------:R-:W-:Y:S01]  /*0a80*/  IADD3 R42, R54, 0x20, RZ ;  /* 0x00000020362a7810 */ /* 0x000fe20007ffe0ff */
[----:B------:R-:W-:Y:S02]  /*0a90*/  BSSY B0, `(.L_x_17987) ;  /* 0x000001e000007945 */ /* 0x000fe40003800000 */
[----:B------:R3:W5:Y:S01]  /*0aa0*/  LDG.E R113, [R34.64] ;  /* 0x0000000422717981 */ /* 0x000762000c1e1900 */
[C---:B--2---:R-:W-:Y:S02]  /*0ab0*/  ISETP.GE.AND P5, PT, R38.reuse, 0x1, PT ;  /* 0x000000012600780c */ /* 0x044fe40003fa6270 */
[----:B------:R-:W-:-:S11]  /*0ac0*/  ISETP.GT.AND P6, PT, R38, RZ, PT ;  /* 0x000000ff2600720c */ /* 0x000fd60003fc4270 */
[----:B------:R-:W-:-:S05]  /*0ad0*/  @P5 IADD3 R36, R38, -0x1, RZ ;  /* 0xffffffff26245810 */ /* 0x000fca0007ffe0ff */
[----:B------:R-:W-:-:S05]  /*0ae0*/  @P5 IMAD R36, R36, c[0x0][0x168], RZ ;  /* 0x00005a0024245a24 */ /* 0x000fca00078e02ff */
[----:B------:R-:W-:-:S04]  /*0af0*/  @P5 SHF.R.S32.HI R37, RZ, 0x1f, R36 ;  /* 0x0000001fff255819 */ /* 0x000fc80000011424 */
[----:B------:R-:W-:-:S04]  /*0b00*/  @P5 LEA.HI R37, R37, R36, RZ, 0x2 ;  /* 0x0000002425255211 */ /* 0x000fc800078f10ff */
[----:B------:R-:W-:Y:S02]  /*0b10*/  @P5 LEA.HI.SX32 R110, R37, R106, 0x1e ;  /* 0x0000006a256e5211 */ /* 0x000fe400078ff2ff */
[----:B------:R-:W-:Y:S02]  /*0b20*/  @P5 MOV R37, 0x10 ;  /* 0x0000001000255802 */ /* 0x000fe40000000f00 */
[----:B------:R-:W-:Y:S02]  /*0b30*/  @!P6 ISETP.NE.U32.AND P3, PT, RZ, c[0x0][0x180], PT ;  /* 0x00006000ff00ea0c */ /* 0x000fe40003f65070 */
[----:B------:R-:W-:Y:S01]  /*0b40*/  @!P6 ISETP.NE.U32.AND P1, PT, RZ, c[0x0][0x180], PT ;  /* 0x00006000ff00ea0c */ /* 0x000fe20003f25070 */
[----:B0-----:R-:W-:Y:S01]  /*0b50*/  @P5 IMAD.WIDE.U32 R32, R110, R37, c[0x0][0x170] ;  /* 0x00005c006e205625 */ /* 0x001fe200078e0025 */
[----:B------:R-:W-:Y:S02]  /*0b60*/  @!P6 ISETP.NE.U32.AND P2, PT, RZ, c[0x0][0x180], PT ;  /* 0x00006000ff00ea0c */ /* 0x000fe40003f45070 */
[----:B------:R-:W-:-:S02]  /*0b70*/  @!P6 ISETP.NE.U32.AND P4, PT, RZ, c[0x0][0x180], PT ;  /* 0x00006000ff00ea0c */ /* 0x000fc40003f85070 */
[----:B------:R-:W-:Y:S01]  /*0b80*/  @!P6 ISETP.NE.AND.EX P1, PT, RZ, c[0x0][0x184], PT, P1 ;  /* 0x00006100ff00ea0c */ /* 0x000fe20003f25310 */
[----:B------:R0:W5:Y:S01]  /*0b90*/  @P5 LDG.E.128 R28, [R32.64] ;  /* 0x00000004201c5981 */ /* 0x000162000c1e1d00 */
[----:B------:R-:W-:Y:S01]  /*0ba0*/  @!P6 ISETP.NE.AND.EX P2, PT, RZ, c[0x0][0x184], PT, P2 ;  /* 0x00006100ff00ea0c */ /* 0x000fe20003f45320 */
[-C--:B------:R-:W-:Y:S01]  /*0bb0*/  IMAD.WIDE.U32 R38, R54, R107.reuse, c[0x0][0x188] ;  /* 0x0000620036267625 */ /* 0x080fe200078e006b */
[----:B------:R-:W-:Y:S02]  /*0bc0*/  @!P6 ISETP.NE.AND.EX P4, PT, RZ, c[0x0][0x184], PT, P4 ;  /* 0x00006100ff00ea0c */ /* 0x000fe40003f85340 */
[----:B------:R-:W-:Y:S01]  /*0bd0*/  @!P6 ISETP.NE.AND.EX P3, PT, RZ, c[0x0][0x184], PT, P3 ;  /* 0x00006100ff00ea0c */ /* 0x000fe20003f65330 */
[----:B------:R-:W-:Y:S01]  /*0be0*/  @P0 IMAD.WIDE.U32 R36, R42, R107, c[0x0][0x180] ;  /* 0x000060002a240625 */ /* 0x000fe200078e006b */
[----:B---3--:R-:W-:Y:S02]  /*0bf0*/  @!P6 FSEL R34, R26, RZ, P2 ;  /* 0x000000ff1a22e208 */ /* 0x008fe40001000000 */
[----:B------:R-:W-:-:S02]  /*0c00*/  @!P6 FSEL R35, R27, RZ, P4 ;  /* 0x000000ff1b23e208 */ /* 0x000fc40002000000 */
[----:B0-----:R-:W-:Y:S02]  /*0c10*/  @!P6 FSEL R33, R25, RZ, P1 ;  /* 0x000000ff1921e208 */ /* 0x001fe40000800000 */
[----:B------:R-:W-:Y:S01]  /*0c20*/  @!P6 FSEL R32, R24, RZ, P3 ;  /* 0x000000ff1820e208 */ /* 0x000fe20001800000 */
[----:B------:R-:W-:Y:S05]  /*0c30*/  @!P6 BRA `(.L_x_17988) ;  /* 0x000000300000e947 */ /* 0x000fea0003800000 */
[----:B-----5:R-:W-:-:S04]  /*0c40*/  FMUL.FTZ R41, R28, c[0x0][0x1ec] ;  /* 0x00007b001c297a20 */ /* 0x020fc80000410000 */
[----:B------:R-:W-:-:S04]  /*0c50*/  FMUL.FTZ R32, R104, R41 ;  /* 0x0000002968207220 */ /* 0x000fc80000410000 */
[----:B------:R-:W-:Y:S02]  /*0c60*/  @P0 FADD.FTZ R32, R24, R32 ;  /* 0x0000002018200221 */ /* 0x000fe40000010000 */
.L_x_17988:
[----:B------:R-:W-:Y:S05]  /*0c70*/  BSYNC B0 ;  /* 0x0000000000007941 */ /* 0x000fea0003800000 */
.L_x_17987:
[----:B------:R-:W-:Y:S01]  /*0c80*/  BSSY B0, `(.L_x_17989) ;  /* 0x0000005000007945 */ /* 0x000fe20003800000 */
[----:B------:R-:W-:Y:S05]  /*0c90*/  @!P6 BRA `(.L_x_17990) ;  /* 0x000000300000e947 */ /* 0x000fea0003800000 */
[----:B-----5:R-:W-:-:S04]  /*0ca0*/  FMUL.FTZ R40, R29, c[0x0][0x1ec] ;  /* 0x00007b001d287a20 */ /* 0x020fc80000410000 */
[----:B------:R-:W-:-:S04]  /*0cb0*/  FMUL.FTZ R33, R103, R40 ;  /* 0x0000002867217220 */ /* 0x000fc80000410000 */
[----:B------:R-:W-:Y:S02]  /*0cc0*/  @P0 FADD.FTZ R33, R25, R33 ;  /* 0x0000002119210221 */ /* 0x000fe40000010000 */
.L_x_17990:
[----:B------:R-:W-:Y:S05]  /*0cd0*/  BSYNC B0 ;  /* 0x0000000000007941 */ /* 0x000fea0003800000 */
.L_x_17989:
[----:B------:R-:W-:Y:S01]  /*0ce0*/  BSSY B0, `(.L_x_17991) ;  /* 0x0000005000007945 */ /* 0x000fe20003800000 */
[----:B------:R-:W-:Y:S05]  /*0cf0*/  @!P6 BRA `(.L_x_17992) ;  /* 0x000000300000e947 */ /* 0x000fea0003800000 */
[----:B-----5:R-:W-:-:S04]  /*0d00*/  FMUL.FTZ R41, R30, c[0x0][0x1ec] ;  /* 0x00007b001e297a20 */ /* 0x020fc80000410000 */
[----:B------:R-:W-:-:S04]  /*0d10*/  FMUL.FTZ R34, R102, R41 ;  /* 0x0000002966227220 */ /* 0x000fc80000410000 */
[----:B------:R-:W-:Y:S02]  /*0d20*/  @P0 FADD.FTZ R34, R26, R34 ;  /* 0x000000221a220221 */ /* 0x000fe40000010000 */
.L_x_17992:
[----:B------:R-:W-:Y:S05]  /*0d30*/  BSYNC B0 ;  /* 0x0000000000007941 */ /* 0x000fea0003800000 */
.L_x_17991:
[----:B------:R-:W-:Y:S01]  /*0d40*/  BSSY B0, `(.L_x_17993) ;  /* 0x0000005000007945 */ /* 0x000fe20003800000 */
[----:B------:R-:W-:Y:S05]  /*0d50*/  @!P6 BRA `(.L_x_17994) ;  /* 0x000000300000e947 */ /* 0x000fea0003800000 */
[----:B-----5:R-:W-:-:S04]  /*0d60*/  FMUL.FTZ R40, R31, c[0x0][0x1ec] ;  /* 0x00007b001f287a20 */ /* 0x020fc80000410000 */
[----:B------:R-:W-:-:S04]  /*0d70*/  FMUL.FTZ R35, R91, R40 ;  /* 0x000000285b237220 */ /* 0x000fc80000410000 */
[----:B------:R-:W-:Y:S02]  /*0d80*/  @P0 FADD.FTZ R35, R27, R35 ;  /* 0x000000231b230221 */ /* 0x000fe40000010000 */
.L_x_17994:
[----:B------:R-:W-:Y:S05]  /*0d90*/  BSYNC B0 ;  /* 0x0000000000007941 */ /* 0x000fea0003800000 */
.L_x_17993:
        /* <DEDUP_REMOVED lines=23> */
[----:B------:R-:W-:-:S04]  /*0f10*/  FMUL.FTZ R36, R56, R45 ;  /* 0x0000002d38247220 */ /* 0x000fc80000410000 */
[----:B------:R-:W-:Y:S02]  /*0f20*/  @P0 FADD.FTZ R36, R24, R36 ;  /* 0x0000002418240221 */ /* 0x000fe40000010000 */
.L_x_17996:
[----:B-1----:R-:W-:Y:S05]  /*0f30*/  BSYNC B0 ;  /* 0x0000000000007941 */ /* 0x002fea0003800000 */
.L_x_17995:
[----:B------:R-:W-:Y:S01]  /*0f40*/  BSSY B0, `(.L_x_17997) ;  /* 0x0000005000007945 */ /* 0x000fe20003800000 */
[----:B------:R-:W-:Y:S05]  /*0f50*/  @!P6 BRA `(.L_x_17998) ;  /* 0x000000300000e947 */ /* 0x000fea0003800000 */
[----:B-----5:R-:W-:-:S04]  /*0f60*/  FMUL.FTZ R37, R29, c[0x0][0x1ec] ;  /* 0x00007b001d257a20 */ /* 0x020fc80000410000 */
[----:B------:R-:W-:-:S04]  /*0f70*/  FMUL.FTZ R37, R92, R37 ;  /* 0x000000255c257220 */ /* 0x000fc80000410000 */
[----:B------:R-:W-:Y:S02]  /*0f80*/  @P0 FADD.FTZ R37, R25, R37 ;  /* 0x0000002519250221 */ /* 0x000fe40000010000 */
.L_x_17998:
[----:B------:R-:W-:Y:S05]  /*0f90*/  BSYNC B0 ;  /* 0x0000000000007941 */ /* 0x000fea0003800000 */
.L_x_17997:
[----:B------:R-:W-:Y:S01]  /*0fa0*/  BSSY B0, `(.L_x_17999) ;  /* 0x0000005000007945 */ /* 0x000fe20003800000 */
[----:B------:R-:W-:Y:S05]  /*0fb0*/  @!P6 BRA `(.L_x_18000) ;  /* 0x000000300000e947 */ /* 0x000fea0003800000 */
[----:B-----5:R-:W-:-:S04]  /*0fc0*/  FMUL.FTZ R45, R30, c[0x0][0x1ec] ;  /* 0x00007b001e2d7a20 */ /* 0x020fc80000410000 */
[----:B------:R-:W-:-:S04]  /*0fd0*/  FMUL.FTZ R38, R58, R45 ;  /* 0x0000002d3a267220 */ /* 0x000fc80000410000 */
[----:B------:R-:W-:Y:S02]  /*0fe0*/  @P0 FADD.FTZ R38, R26, R38 ;  /* 0x000000261a260221 */ /* 0x000fe40000010000 */
.L_x_18000:
[----:B------:R-:W-:Y:S05]  /*0ff0*/  BSYNC B0 ;  /* 0x0000000000007941 */ /* 0x000fea0003800000 */
.L_x_17999:
[----:B------:R-:W-:Y:S01]  /*1000*/  BSSY B0, `(.L_x_18001) ;  /* 0x0000005000007945 */ /* 0x000fe20003800000 */
[----:B------:R-:W-:Y:S05]  /*1010*/  @!P6 BRA `(.L_x_18002) ;  /* 0x000000300000e947 */ /* 0x000fea0003800000 */
[----:B-----5:R-:W-:-:S04]  /*1020*/  FMUL.FTZ R44, R31, c[0x0][0x1ec] ;  /* 0x00007b001f2c7a20 */ /* 0x020fc80000410000 */
[----:B------:R-:W-:-:S04]  /*1030*/  FMUL.FTZ R39, R93, R44 ;  /* 0x0000002c5d277220 */ /* 0x000fc80000410000 */
[----:B------:R-:W-:Y:S02]  /*1040*/  @P0 FADD.FTZ R39, R27, R39 ;  /* 0x000000271b270221 */ /* 0x000fe40000010000 */
.L_x_18002:
[----:B------:R-:W-:Y:S05]  /*1050*/  BSYNC B0 ;  /* 0x0000000000007941 */ /* 0x000fea0003800000 */
.L_x_18001:
        /* <DEDUP_REMOVED lines=25> */
.L_x_18004:
[----:B-1----:R-:W-:Y:S05]  /*11f0*/  BSYNC B0 ;  /* 0x0000000000007941 */ /* 0x002fea0003800000 */
.L_x_18003:
[----:B------:R-:W-:Y:S01]  /*1200*/  BSSY B0, `(.L_x_18005) ;  /* 0x0000005000007945 */ /* 0x000fe20003800000 */
[----:B------:R-:W-:Y:S05]  /*1210*/  @!P6 BRA `(.L_x_18006) ;  /* 0x000000300000e947 */ /* 0x000fea0003800000 */
[----:B-----5:R-:W-:-:S04]  /*1220*/  FMUL.FTZ R41, R29, c[0x0][0x1ec] ;  /* 0x00007b001d297a20 */ /* 0x020fc80000410000 */
[----:B------:R-:W-:-:S04]  /*1230*/  FMUL.FTZ R41, R94, R41 ;  /* 0x000000295e297220 */ /* 0x000fc80000410000 */
[----:B------:R-:W-:Y:S02]  /*1240*/  @P0 FADD.FTZ R41, R25, R41 ;  /* 0x0000002919290221 */ /* 0x000fe40000010000 */
.L_x_18006:
[----:B------:R-:W-:Y:S05]  /*1250*/  BSYNC B0 ;  /* 0x0000000000007941 */ /* 0x000fea0003800000 */
.L_x_18005:
[----:B------:R-:W-:Y:S01]  /*1260*/  BSSY B0, `(.L_x_18007) ;  /* 0x0000005000007945 */ /* 0x000fe20003800000 */
[----:B------:R-:W-:Y:S05]  /*1270*/  @!P6 BRA `(.L_x_18008) ;  /* 0x000000300000e947 */ /* 0x000fea0003800000 */
[----:B-----5:R-:W-:-:S04]  /*1280*/  FMUL.FTZ R49, R30, c[0x0][0x1ec] ;  /* 0x00007b001e317a20 */ /* 0x020fc80000410000 */
[----:B------:R-:W-:-:S04]  /*1290*/  FMUL.FTZ R42, R60, R49 ;  /* 0x000000313c2a7220 */ /* 0x000fc80000410000 */
[----:B------:R-:W-:Y:S02]  /*12a0*/  @P0 FADD.FTZ R42, R26, R42 ;  /* 0x0000002a1a2a0221 */ /* 0x000fe40000010000 */
.L_x_18008:
[----:B------:R-:W-:Y:S05]  /*12b0*/  BSYNC B0 ;  /* 0x0000000000007941 */ /* 0x000fea0003800000 */
.L_x_18007:
[----:B------:R-:W-:Y:S01]  /*12c0*/  BSSY B0, `(.L_x_18009) ;  /* 0x0000005000007945 */ /* 0x000fe20003800000 */
[----:B------:R-:W-:Y:S05]  /*12d0*/  @!P6 BRA `(.L_x_18010) ;  /* 0x000000300000e947 */ /* 0x000fea0003800000 */
[----:B-----5:R-:W-:-:S04]  /*12e0*/  FMUL.FTZ R48, R31, c[0x0][0x1ec] ;  /* 0x00007b001f307a20 */ /* 0x020fc80000410000 */
[----:B------:R-:W-:-:S04]  /*12f0*/  FMUL.FTZ R43, R95, R48 ;  /* 0x000000305f2b7220 */ /* 0x000fc80000410000 */
[----:B------:R-:W-:Y:S02]  /*1300*/  @P0 FADD.FTZ R43, R27, R43 ;  /* 0x0000002b1b2b0221 */ /* 0x000fe40000010000 */
.L_x_18010:
[----:B------:R-:W-:Y:S05]  /*1310*/  BSYNC B0 ;  /* 0x0000000000007941 */ /* 0x000fea0003800000 */
.L_x_18009:
        /* <DEDUP_REMOVED lines=25> */
.L_x_18012:
[----:B-1----:R-:W-:Y:S05]  /*14b0*/  BSYNC B0 ;  /* 0x0000000000007941 */ /* 0x002fea0003800000 */
.L_x_18011:
[----:B------:R-:W-:Y:S01]  /*14c0*/  BSSY B0, `(.L_x_18013) ;  /* 0x0000005000007945 */ /* 0x000fe20003800000 */
[----:B------:R-:W-:Y:S05]  /*14d0*/  @!P6 BRA `(.L_x_18014) ;  /* 0x000000300000e947 */ /* 0x000fea0003800000 */
[----:B-----5:R-:W-:-:S04]  /*14e0*/  FMUL.FTZ R45, R29, c[0x0][0x1ec] ;  /* 0x00007b001d2d7a20 */ /* 0x020fc80000410000 */
[----:B------:R-:W-:-:S04]  /*14f0*/  FMUL.FTZ R45, R96, R45 ;  /* 0x0000002d602d7220 */ /* 0x000fc80000410000 */
[----:B------:R-:W-:Y:S02]  /*1500*/  @P0 FADD.FTZ R45, R25, R45 ;  /* 0x0000002d192d0221 */ /* 0x000fe40000010000 */
.L_x_18014:
[----:B------:R-:W-:Y:S05]  /*1510*/  BSYNC B0 ;  /* 0x0000000000007941 */ /* 0x000fea0003800000 */
.L_x_18013:
[----:B------:R-:W-:Y:S01]  /*1520*/  BSSY B0, `(.L_x_18015) ;  /* 0x0000005000007945 */ /* 0x000fe20003800000 */
[----:B------:R-:W-:Y:S05]  /*1530*/  @!P6 BRA `(.L_x_18016) ;  /* 0x000000300000e947 */ /* 0x000fea0003800000 */
[----:B-----5:R-:W-:-:S04]  /*1540*/  FMUL.FTZ R53, R30, c[0x0][0x1ec] ;  /* 0x00007b001e357a20 */ /* 0x020fc80000410000 */
[----:B------:R-:W-:-:S04]  /*1550*/  FMUL.FTZ R46, R62, R53 ;  /* 0x000000353e2e7220 */ /* 0x000fc80000410000 */
[----:B------:R-:W-:Y:S02]  /*1560*/  @P0 FADD.FTZ R46, R26, R46 ;  /* 0x0000002e1a2e0221 */ /* 0x000fe40000010000 */
.L_x_18016:
[----:B------:R-:W-:Y:S05]  /*1570*/  BSYNC B0 ;  /* 0x0000000000007941 */ /* 0x000fea0003800000 */
.L_x_18015:
[----:B------:R-:W-:Y:S01]  /*1580*/  BSSY B0, `(.L_x_18017) ;  /* 0x0000005000007945 */ /* 0x000fe20003800000 */
[----:B------:R-:W-:Y:S05]  /*1590*/  @!P6 BRA `(.L_x_18018) ;  /* 0x000000300000e947 */ /* 0x000fea0003800000 */
[----:B-----5:R-:W-:-:S04]  /*15a0*/  FMUL.FTZ R52, R31, c[0x0][0x1ec] ;  /* 0x00007b001f347a20 */ /* 0x020fc80000410000 */
[----:B------:R-:W-:-:S04]  /*15b0*/  FMUL.FTZ R47, R97, R52 ;  /* 0x00000034612f7220 */ /* 0x000fc80000410000 */
[----:B------:R-:W-:Y:S02]  /*15c0*/  @P0 FADD.FTZ R47, R27, R47 ;  /* 0x0000002f1b2f0221 */ /* 0x000fe40000010000 */
.L_x_18018:
[----:B------:R-:W-:Y:S05]  /*15d0*/  BSYNC B0 ;  /* 0x0000000000007941 */ /* 0x000fea0003800000 */
.L_x_18017:
[----:B------:R-:W-:Y:S01]  /*15e0*/  @P5 IADD3 R108, R110, 0x80, RZ ;  /* 0x000000806e6c5810 */ /* 0x000fe20007ffe0ff */
[----:B------:R0:W-:Y:S04]  /*15f0*/  STG.E.128 [R50.64], R44 ;  /* 0x0000002c32007986 */ /* 0x0001e8000c101d04 */
        /* <DEDUP_REMOVED lines=8> */
[----:B------:R-:W-:Y:S01]  /*1680*/  IADD3 R112, R54, 0xa0, RZ ;  /* 0x000000a036707810 */ /* 0x000fe20007ffe0ff */
[-C--:B------:R-:W-:Y:S01]  /*1690*/  IMAD.WIDE.U32 R54, R114, R107.reuse, c[0x0][0x188] ;  /* 0x0000620072367625 */ /* 0x080fe200078e006b */
[----:B------:R-:W-:Y:S02]  /*16a0*/  @!P6 ISETP.NE.AND.EX P1, PT, RZ, c[0x0][0x184], PT, P1 ;  /* 0x00006100ff00ea0c */ /* 0x000fe40003f25310 */
[----:B------:R-:W-:Y:S01]  /*16b0*/  @!P6 ISETP.NE.AND.EX P2, PT, RZ, c[0x0][0x184], PT, P2 ;  /* 0x00006100ff00ea0c */ /* 0x000fe20003f45320 */
[----:B------:R-:W-:Y:S01]  /*16c0*/  @P0 IMAD.WIDE.U32 R52, R112, R107, c[0x0][0x180] ;  /* 0x0000600070340625 */ /* 0x000fe200078e006b */
[----:B------:R-:W-:-:S02]  /*16d0*/  @!P6 ISETP.NE.AND.EX P4, PT, RZ, c[0x0][0x184], PT, P4 ;  /* 0x00006100ff00ea0c */ /* 0x000fc40003f85340 */
[----:B------:R-:W-:Y:S02]  /*16e0*/  @!P6 ISETP.NE.AND.EX P3, PT, RZ, c[0x0][0x184], PT, P3 ;  /* 0x00006100ff00ea0c */ /* 0x000fe40003f65330 */
        /* <DEDUP_REMOVED lines=8> */
.L_x_18020:
[----:B-1----:R-:W-:Y:S05]  /*1770*/  BSYNC B0 ;  /* 0x0000000000007941 */ /* 0x002fea0003800000 */
.L_x_18019:
[----:B------:R-:W-:Y:S01]  /*1780*/  BSSY B0, `(.L_x_18021) ;  /* 0x0000005000007945 */ /* 0x000fe20003800000 */
[----:B------:R-:W-:Y:S05]  /*1790*/  @!P6 BRA `(.L_x_18022) ;  /* 0x000000300000e947 */ /* 0x000fea0003800000 */
[----:B-----5:R-:W-:-:S04]  /*17a0*/  FMUL.FTZ R49, R29, c[0x0][0x1ec] ;  /* 0x00007b001d317a20 */ /* 0x020fc80000410000 */
[----:B------:R-:W-:-:S04]  /*17b0*/  FMUL.FTZ R49, R98, R49 ;  /* 0x0000003162317220 */ /* 0x000fc80000410000 */
[----:B------:R-:W-:Y:S02]  /*17c0*/  @P0 FADD.FTZ R49, R25, R49 ;  /* 0x0000003119310221 */ /* 0x000fe40000010000 */
.L_x_18022:
[----:B------:R-:W-:Y:S05]  /*17d0*/  BSYNC B0 ;  /* 0x0000000000007941 */ /* 0x000fea0003800000 */
.L_x_18021:
[----:B------:R-:W-:Y:S01]  /*17e0*/  BSSY B0, `(.L_x_18023) ;  /* 0x0000005000007945 */ /* 0x000fe20003800000 */
[----:B------:R-:W-:Y:S05]  /*17f0*/  @!P6 BRA `(.L_x_18024) ;  /* 0x000000300000e947 */ /* 0x000fea0003800000 */
[----:B-----5:R-:W-:-:S04]  /*1800*/  FMUL.FTZ R109, R30, c[0x0][0x1ec] ;  /* 0x00007b001e6d7a20 */ /* 0x020fc80000410000 */
[----:B------:R-:W-:-:S04]  /*1810*/  FMUL.FTZ R50, R64, R109 ;  /* 0x0000006d40327220 */ /* 0x000fc80000410000 */
[----:B------:R-:W-:Y:S02]  /*1820*/  @P0 FADD.FTZ R50, R26, R50 ;  /* 0x000000321a320221 */ /* 0x000fe40000010000 */
.L_x_18024:
[----:B------:R-:W-:Y:S05]  /*1830*/  BSYNC B0 ;  /* 0x0000000000007941 */ /* 0x000fea0003800000 */
.L_x_18023:
[----:B------:R-:W-:Y:S01]  /*1840*/  BSSY B0, `(.L_x_18025) ;  /* 0x0000005000007945 */ /* 0x000fe20003800000 */
[----:B------:R-:W-:Y:S05]  /*1850*/  @!P6 BRA `(.L_x_18026) ;  /* 0x000000300000e947 */ /* 0x000fea0003800000 */
[----:B-----5:R-:W-:-:S04]  /*1860*/  FMUL.FTZ R108, R31, c[0x0][0x1ec] ;  /* 0x00007b001f6c7a20 */ /* 0x020fc80000410000 */
[----:B------:R-:W-:-:S04]  /*1870*/  FMUL.FTZ R51, R99, R108 ;  /* 0x0000006c63337220 */ /* 0x000fc80000410000 */
[----:B------:R-:W-:Y:S02]  /*1880*/  @P0 FADD.FTZ R51, R27, R51 ;  /* 0x000000331b330221 */ /* 0x000fe40000010000 */
.L_x_18026:
[----:B------:R-:W-:Y:S05]  /*1890*/  BSYNC B0 ;  /* 0x0000000000007941 */ /* 0x000fea0003800000 */
.L_x_18025:
        /* <DEDUP_REMOVED lines=10> */
[----:B------:R-:W-:Y:S02]  /*1940*/  @!P6 ISETP.NE.AND.EX P3, PT, RZ, c[0x0][0x184], PT, P3 ;  /* 0x00006100ff00ea0c */ /* 0x000fe40003f65330 */
[----:B------:R-:W-:Y:S02]  /*1950*/  @!P6 ISETP.NE.AND.EX P4, PT, RZ, c[0x0][0x184], PT, P4 ;  /* 0x00006100ff00ea0c */ /* 0x000fe40003f85340 */
        /* <DEDUP_REMOVED lines=10> */
.L_x_18028:
[----:B-1----:R-:W-:Y:S05]  /*1a00*/  BSYNC B0 ;  /* 0x0000000000007941 */ /* 0x002fea0003800000 */
.L_x_18027:
[----:B------:R-:W-:Y:S01]  /*1a10*/  BSSY B0, `(.L_x_18029) ;  /* 0x0000005000007945 */ /* 0x000fe20003800000 */
[----:B------:R-:W-:Y:S05]  /*1a20*/  @!P6 BRA `(.L_x_18030) ;  /* 0x000000300000e947 */ /* 0x000fea0003800000 */
[----:B-----5:R-:W-:-:S04]  /*1a30*/  FMUL.FTZ R53, R29, c[0x0][0x1ec] ;  /* 0x00007b001d357a20 */ /* 0x020fc80000410000 */
[----:B------:R-:W-:-:S04]  /*1a40*/  FMUL.FTZ R53, R100, R53 ;  /* 0x0000003564357220 */ /* 0x000fc80000410000 */
[----:B------:R-:W-:Y:S02]  /*1a50*/  @P0 FADD.FTZ R53, R25, R53 ;  /* 0x0000003519350221 */ /* 0x000fe40000010000 */
.L_x_18030:
[----:B------:R-:W-:Y:S05]  /*1a60*/  BSYNC B0 ;  /* 0x0000000000007941 */ /* 0x000fea0003800000 */
.L_x_18029:
[----:B------:R-:W-:Y:S01]  /*1a70*/  BSSY B0, `(.L_x_18031) ;  /* 0x0000005000007945 */ /* 0x000fe20003800000 */
[----:B------:R-:W-:Y:S05]  /*1a80*/  @!P6 BRA `(.L_x_18032) ;  /* 0x000000300000e947 */ /* 0x000fea0003800000 */
[----:B-----5:R-:W-:-:S04]  /*1a90*/  FMUL.FTZ R109, R30, c[0x0][0x1ec] ;  /* 0x00007b001e6d7a20 */ /* 0x020fc80000410000 */
[----:B------:R-:W-:-:S04]  /*1aa0*/  FMUL.FTZ R54, R66, R109 ;  /* 0x0000006d42367220 */ /* 0x000fc80000410000 */
[----:B------:R-:W-:Y:S02]  /*1ab0*/  @P0 FADD.FTZ R54, R26, R54 ;  /* 0x000000361a360221 */ /* 0x000fe40000010000 */
.L_x_18032:
[----:B------:R-:W-:Y:S05]  /*1ac0*/  BSYNC B0 ;  /* 0x0000000000007941 */ /* 0x000fea0003800000 */
.L_x_18031:
[----:B------:R-:W-:Y:S01]  /*1ad0*/  BSSY B0, `(.L_x_18033) ;  /* 0x0000005000007945 */ /* 0x000fe20003800000 */
[----:B------:R-:W-:Y:S05]  /*1ae0*/  @!P6 BRA `(.L_x_18034) ;  /* 0x000000300000e947 */ /* 0x000fea0003800000 */
[----:B-----5:R-:W-:-:S04]  /*1af0*/  FMUL.FTZ R108, R31, c[0x0][0x1ec] ;  /* 0x00007b001f6c7a20 */ /* 0x020fc80000410000 */
[----:B------:R-:W-:-:S04]  /*1b00*/  FMUL.FTZ R55, R101, R108 ;  /* 0x0000006c65377220 */ /* 0x000fc80000410000 */
[----:B------:R-:W-:Y:S02]  /*1b10*/  @P0 FADD.FTZ R55, R27, R55 ;  /* 0x000000371b370221 */ /* 0x000fe40000010000 */
.L_x_18034:
[----:B------:R-:W-:Y:S05]  /*1b20*/  BSYNC B0 ;  /* 0x0000000000007941 */ /* 0x000fea0003800000 */
.L_x_18033:
        /* <DEDUP_REMOVED lines=19> */
[----:B------:R-:W-:Y:S01]  /*1c60*/  IMAD.WIDE.U32 R108, R112, R107, c[0x0][0x188] ;  /* 0x00006200706c7625 */ /* 0x000fe200078e006b */
[----:B------:R-:W-:-:S03]  /*1c70*/  SHF.R.S32.HI R112, RZ, 0x1f, R105 ;  /* 0x0000001fff707819 */ /* 0x000fc60000011469 */
[----:B------:R-:W-:Y:S01]  /*1c80*/  FADD.FTZ R110, R111, R50 ;  /* 0x000000326f6e7221 */ /* 0x000fe20000010000 */
[----:B------:R0:W-:Y:S03]  /*1c90*/  STG.E.128 [R108.64], R52 ;  /* 0x000000346c007986 */ /* 0x0001e6000c101d04 */
[----:B------:R-:W-:-:S04]  /*1ca0*/  FADD.FTZ R107, R110, R51 ;  /* 0x000000336e6b7221 */ /* 0x000fc80000010000 */
[----:B------:R-:W-:-:S04]  /*1cb0*/  FADD.FTZ R110, R107, R52 ;  /* 0x000000346b6e7221 */ /* 0x000fc80000010000 */
[----:B------:R-:W-:-:S04]  /*1cc0*/  FADD.FTZ R107, R110, R53 ;  /* 0x000000356e6b7221 */ /* 0x000fc80000010000 */
[----:B------:R-:W-:-:S04]  /*1cd0*/  FADD.FTZ R110, R107, R54 ;  /* 0x000000366b6e7221 */ /* 0x000fc80000010000 */
[----:B------:R-:W-:Y:S01]  /*1ce0*/  FADD.FTZ R114, R110, R55 ;  /* 0x000000376e727221 */ /* 0x000fe20000010000 */
[----:B------:R-:W-:Y:S05]  /*1cf0*/  BRA.DIV ~URZ, `(.L_x_18035) ;  /* 0x00000bd27f007947 */ /* 0x000fea000b800000 */
[----:B0-----:R0:W1:Y:S02]  /*1d00*/  SHFL.BFLY PT, R107, R114, 0x1, 0x1f ;  /* 0x0c201f00726b7f89 */ /* 0x00106400000e0000 */
.L_x_18041:
        /* <DEDUP_REMOVED lines=68> */
.L_x_18042:
        /* <DEDUP_REMOVED lines=17> */
[----:B0-----:R-:W-:Y:S02]  /*2260*/  IADD3 R113, R113, -0x1, RZ ;  /* 0xffffffff71717810 */ /* 0x001fe40007ffe0ff */
[----:B------:R-:W-:-:S03]  /*2270*/  FSEL R108, R115, RZ, !P0 ;  /* 0x000000ff736c7208 */ /* 0x000fc60004000000 */
[----:B------:R-:W-:Y:S02]  /*2280*/  IMAD R113, R113, c[0x0][0x168], RZ ;  /* 0x00005a0071717a24 */ /* 0x000fe400078e02ff */
[C---:B------:R-:W-:Y:S02]  /*2290*/  FADD.FTZ R110, -R108.reuse, R33 ;  /* 0x000000216c6e7221 */ /* 0x040fe40000010100 */
[C---:B------:R-:W-:Y:S02]  /*22a0*/  FADD.FTZ R33, -R108.reuse, R48 ;  /* 0x000000306c217221 */ /* 0x040fe40000010100 */
[C---:B------:R-:W-:Y:S01]  /*22b0*/  FADD.FTZ R48, -R108.reuse, R52 ;  /* 0x000000346c307221 */ /* 0x040fe20000010100 */
[----:B------:R-:W-:Y:S01]  /*22c0*/  SHF.R.S32.HI R52, RZ, 0x1f, R113 ;  /* 0x0000001fff347819 */ /* 0x000fe20000011471 */
[C---:B------:R-:W-:Y:S02]  /*22d0*/  FADD.FTZ R112, -R108.reuse, R35 ;  /* 0x000000236c707221 */ /* 0x040fe40000010100 */
[----:B------:R-:W-:-:S02]  /*22e0*/  FADD.FTZ R35, -R108, R50 ;  /* 0x000000326c237221 */ /* 0x000fc40000010100 */
[----:B------:R-:W-:Y:S01]  /*22f0*/  FADD.FTZ R50, -R108, R53 ;  /* 0x000000356c327221 */ /* 0x000fe20000010100 */
[----:B------:R-:W-:Y:S01]  /*2300*/  LEA.HI R53, R52, R113, RZ, 0x2 ;  /* 0x0000007134357211 */ /* 0x000fe200078f10ff */
[----:B------:R-:W-:Y:S01]  /*2310*/  HFMA2.MMA R52, -RZ, RZ, 0, 9.5367431640625e-07 ;  /* 0x00000010ff347435 */ /* 0x000fe200000001ff */
[C---:B------:R-:W-:Y:S02]  /*2320*/  FADD.FTZ R32, -R108.reuse, R32 ;  /* 0x000000206c207221 */ /* 0x040fe40000010100 */
[C---:B------:R-:W-:Y:S01]  /*2330*/  FADD.FTZ R34, -R108.reuse, R34 ;  /* 0x000000226c227221 */ /* 0x040fe20000010100 */
[----:B------:R-:W-:Y:S01]  /*2340*/  LEA.HI.SX32 R53, R53, R106, 0x1e ;  /* 0x0000006a35357211 */ /* 0x000fe200078ff2ff */
[C---:B------:R-:W-:Y:S02]  /*2350*/  FADD.FTZ R36, -R108.reuse, R36 ;  /* 0x000000246c247221 */ /* 0x040fe40000010100 */
[C---:B------:R-:W-:Y:S01]  /*2360*/  FADD.FTZ R38, -R108.reuse, R38 ;  /* 0x000000266c267221 */ /* 0x040fe20000010100 */
[----:B------:R-:W-:Y:S01]  /*2370*/  IADD3 R111, R53, 0x40, RZ ;  /* 0x00000040356f7810 */ /* 0x000fe20007ffe0ff */
        /* <DEDUP_REMOVED lines=32> */
[----:B------:R-:W-:Y:S01]  /*2580*/  FMUL.FTZ R49, R107, R49 ;  /* 0x000000316b317220 */ /* 0x000fe20000410000 */
[----:B0-----:R-:W-:Y:S01]  /*2590*/  IADD3 R113, R53, 0x20, RZ ;  /* 0x0000002035717810 */ /* 0x001fe20007ffe0ff */
[C---:B------:R-:W-:Y:S02]  /*25a0*/  FMUL.FTZ R114, R107.reuse, R114 ;  /* 0x000000726b727220 */ /* 0x040fe40000410000 */
[----:B------:R-:W-:-:S02]  /*25b0*/  FMUL.FTZ R116, R107, R116 ;  /* 0x000000746b747220 */ /* 0x000fc40000410000 */
[C---:B------:R-:W-:Y:S02]  /*25c0*/  FMUL.FTZ R51, R107.reuse, R51 ;  /* 0x000000336b337220 */ /* 0x040fe40000410000 */
[----:B------:R-:W-:Y:S02]  /*25d0*/  FMUL.FTZ R110, R107, R50 ;  /* 0x000000326b6e7220 */ /* 0x000fe40000410000 */
[----:B------:R-:W-:Y:S01]  /*25e0*/  FFMA.FTZ R46, R3, R109, R14 ;  /* 0x0000006d032e7223 */ /* 0x000fe2000001000e */
[----:B------:R-:W-:Y:S01]  /*25f0*/  IADD3 R109, R53, 0x60, RZ ;  /* 0x00000060356d7810 */ /* 0x000fe20007ffe0ff */
[C---:B------:R-:W-:Y:S02]  /*2600*/  FMUL.FTZ R118, R107.reuse, R118 ;  /* 0x000000766b767220 */ /* 0x040fe40000410000 */
[C---:B------:R-:W-:Y:S02]  /*2610*/  FMUL.FTZ R39, R107.reuse, R120 ;  /* 0x000000786b277220 */ /* 0x040fe40000410000 */
[----:B------:R-:W-:-:S02]  /*2620*/  FMUL.FTZ R108, R107, R108 ;  /* 0x0000006c6b6c7220 */ /* 0x000fc40000410000 */
[----:B------:R-:W-:Y:S01]  /*2630*/  FFMA.FTZ R44, R4, R55, R17 ;  /* 0x00000037042c7223 */ /* 0x000fe20000010011 */
[----:B------:R-:W-:Y:S01]  /*2640*/  IADD3 R55, R53, 0x80, RZ ;  /* 0x0000008035377810 */ /* 0x000fe20007ffe0ff */
[----:B------:R-:W-:Y:S01]  /*2650*/  FMUL.FTZ R41, R107, R122 ;  /* 0x0000007a6b297220 */ /* 0x000fe20000410000 */
[----:B------:R-:W-:Y:S01]  /*2660*/  IADD3 R53, R53, 0xa0, RZ ;  /* 0x000000a035357810 */ /* 0x000fe20007ffe0ff */
[C---:B------:R-:W-:Y:S02]  /*2670*/  FMUL.FTZ R43, R107.reuse, R124 ;  /* 0x0000007c6b2b7220 */ /* 0x040fe40000410000 */
[----:B------:R-:W-:Y:S02]  /*2680*/  FFMA.FTZ R45, R88, R49, R75 ;  /* 0x00000031582d7223 */ /* 0x000fe4000001004b */
[C---:B------:R-:W-:Y:S02]  /*2690*/  FMUL.FTZ R48, R107.reuse, R48 ;  /* 0x000000306b307220 */ /* 0x040fe40000410000 */
[----:B------:R-:W-:-:S02]  /*26a0*/  FMUL.FTZ R50, R107, R54 ;  /* 0x000000366b327220 */ /* 0x000fc40000410000 */
[----:B------:R-:W-:Y:S02]  /*26b0*/  FFMA.FTZ R35, R81, R116, R70 ;  /* 0x0000007451237223 */ /* 0x000fe40000010046 */
[----:B------:R-:W-:Y:S02]  /*26c0*/  FFMA.FTZ R34, R9, R34, R20 ;  /* 0x0000002209227223 */ /* 0x000fe40000010014 */
[----:B------:R-:W-:Y:S02]  /*26d0*/  FFMA.FTZ R33, R82, R114, R69 ;  /* 0x0000007252217223 */ /* 0x000fe40000010045 */
[----:B------:R-:W-:Y:S02]  /*26e0*/  FFMA.FTZ R32, R10, R32, R23 ;  /* 0x000000200a207223 */ /* 0x000fe40000010017 */
[----:B------:R-:W-:Y:S02]  /*26f0*/  FFMA.FTZ R47, R87, R51, R76 ;  /* 0x00000033572f7223 */ /* 0x000fe4000001004c */
[----:B------:R-:W-:-:S02]  /*2700*/  FFMA.FTZ R49, R90, R110, R77 ;  /* 0x0000006e5a317223 */ /* 0x000fc4000001004d */
[----:B------:R-:W-:-:S04]  /*2710*/  IMAD.WIDE.U32 R112, R113, R52, c[0x0][0x208] ;  /* 0x0000820071707625 */ /* 0x000fc800078e0034 */
[----:B------:R-:W-:Y:S01]  /*2720*/  FFMA.FTZ R39, R83, R39, R72 ;  /* 0x0000002753277223 */ /* 0x000fe20000010048 */
[----:B------:R0:W-:Y:S01]  /*2730*/  STG.E.128 [R112.64], R32 ;  /* 0x0000002070007986 */ /* 0x0001e2000c101d04 */
[----:B------:R-:W-:Y:S02]  /*2740*/  FFMA.FTZ R38, R7, R38, R18 ;  /* 0x0000002607267223 */ /* 0x000fe40000010012 */
[----:B------:R-:W-:Y:S02]  /*2750*/  FFMA.FTZ R37, R84, R118, R71 ;  /* 0x0000007654257223 */ /* 0x000fe40000010047 */
[----:B------:R-:W-:Y:S02]  /*2760*/  FFMA.FTZ R36, R8, R36, R21 ;  /* 0x0000002408247223 */ /* 0x000fe40000010015 */
[----:B------:R-:W-:Y:S02]  /*2770*/  FFMA.FTZ R51, R89, R108, R78 ;  /* 0x0000006c59337223 */ /* 0x000fe4000001004e */
[----:B------:R-:W-:-:S04]  /*2780*/  IMAD.WIDE.U32 R110, R111, R52, c[0x0][0x208] ;  /* 0x000082006f6e7625 */ /* 0x000fc800078e0034 */
[----:B------:R-:W-:Y:S01]  /*2790*/  FFMA.FTZ R43, R85, R43, R74 ;  /* 0x0000002b552b7223 */ /* 0x000fe2000001004a */
[----:B------:R0:W-:Y:S01]  /*27a0*/  STG.E.128 [R110.64], R36 ;  /* 0x000000246e007986 */ /* 0x0001e2000c101d04 */
[----:B------:R-:W-:Y:S02]  /*27b0*/  FFMA.FTZ R42, R5, R42, R16 ;  /* 0x0000002a052a7223 */ /* 0x000fe40000010010 */
[----:B------:R-:W-:Y:S02]  /*27c0*/  FFMA.FTZ R41, R86, R41, R73 ;  /* 0x0000002956297223 */ /* 0x000fe40000010049 */
[----:B------:R-:W-:Y:S02]  /*27d0*/  FFMA.FTZ R40, R6, R40, R19 ;  /* 0x0000002806287223 */ /* 0x000fe40000010013 */
[----:B------:R-:W-:-:S04]  /*27e0*/  IMAD.WIDE.U32 R108, R109, R52, c[0x0][0x208] ;  /* 0x000082006d6c7625 */ /* 0x000fc800078e0034 */
[----:B------:R-:W-:Y:S01]  /*27f0*/  IMAD.WIDE.U32 R54, R55, R52, c[0x0][0x208] ;  /* 0x0000820037367625 */ /* 0x000fe200078e0034 */
[----:B------:R0:W-:Y:S03]  /*2800*/  STG.E.128 [R108.64], R40 ;  /* 0x000000286c007986 */ /* 0x0001e6000c101d04 */
[----:B------:R-:W-:Y:S01]  /*2810*/  FFMA.FTZ R50, R0, R50, R13 ;  /* 0x0000003200327223 */ /* 0x000fe2000001000d */
[----:B------:R0:W-:Y:S01]  /*2820*/  STG.E.128 [R54.64], R44 ;  /* 0x0000002c36007986 */ /* 0x0001e2000c101d04 */
[----:B------:R-:W-:Y:S02]  /*2830*/  FFMA.FTZ R48, R2, R48, R15 ;  /* 0x0000003002307223 */ /* 0x000fe4000001000f */
[----:B------:R-:W-:-:S05]  /*2840*/  IMAD.WIDE.U32 R52, R53, R52, c[0x0][0x208] ;  /* 0x0000820035347625 */ /* 0x000fca00078e0034 */
[----:B------:R0:W-:Y:S02]  /*2850*/  STG.E.128 [R52.64], R48 ;  /* 0x0000003034007986 */ /* 0x0001e4000c101d04 */
.L_x_18038:
[----:B0-----:R-:W-:Y:S05]  /*2860*/  BSYNC B0 ;  /* 0x0000000000007941 */ /* 0x001fea0003800000 */
.L_x_18037:
[----:B------:R-:W-:-:S04]  /*2870*/  MOV R32, c[0x0][0x160] ;  /* 0x0000580000207a02 */ /* 0x000fc80000000f00 */
[----:B------:R-:W-:-:S04]  /*2880*/  LEA R105, R32, R105, 0x2 ;  /* 0x0000006920697211 */ /* 0x000fc800078e10ff */
[----:B------:R-:W-:-:S13]  /*2890*/  ISETP.GE.AND P0, PT, R105, c[0x0][0x164], PT ;  /* 0x0000590069007a0c */ /* 0x000fda0003f06270 */
[----:B-----5:R-:W-:Y:S01]  /*28a0*/  @P0 CALL.REL.NOINC `(.L_x_18039) ;  /* 0x0000001000000944 */ /* 0x020fe20003c00000 */
[----:B------:R-:W-:Y:S05]  /*28b0*/  BRA `(.L_x_18040) ;  /* 0xffffe0d000007947 */ /* 0x000fea000383ffff */
.L_x_18039:
[----:B------:R-:W-:Y:S05]  /*28c0*/  EXIT ;  /* 0x000000000000794d */ /* 0x000fea0003800000 */
.L_x_18035:
[----:B0-----:R-:W-:Y:S01]  /*28d0*/  HFMA2.MMA R107, -RZ, RZ, 0, 5.9604644775390625e-08 ;  /* 0x00000001ff6b7435 */ /* 0x001fe200000001ff */
[----:B------:R-:W-:Y:S02]  /*28e0*/  MOV R110, 0x1f ;  /* 0x0000001f006e7802 */ /* 0x000fe40000000f00 */
[----:B------:R-:W-:Y:S02]  /*28f0*/  MOV R111, 0xffffffff ;  /* 0xffffffff006f7802 */ /* 0x000fe40000000f00 */
[----:B------:R-:W-:Y:S02]  /*2900*/  MOV R108, 0x2920 ;  /* 0x00002920006c7802 */ /* 0x000fe40000000f00 */
[----:B-----5:R-:W-:Y:S05]  /*2910*/  CALL.REL.NOINC `($__internal_135_$__cuda_sm70_shflsync_bfly_p) ;  /* 0x0000069000007944 */ /* 0x020fea0003c00000 */
[----:B01----:R-:W-:Y:S05]  /*2920*/  BRA `(.L_x_18041) ;  /* 0xfffff3e000007947 */ /* 0x003fea000383ffff */
.L_x_18036:
[----:B------:R-:W-:Y:S01]  /*2930*/  HFMA2.MMA R107, -RZ, RZ, 0, 1.1920928955078125e-07 ;  /* 0x00000002ff6b7435 */ /* 0x000fe200000001ff */
[----:B------:R-:W-:Y:S02]  /*2940*/  MOV R110, 0x1f ;  /* 0x0000001f006e7802 */ /* 0x000fe40000000f00 */
[----:B------:R-:W-:Y:S02]  /*2950*/  MOV R111, 0xffffffff ;  /* 0xffffffff006f7802 */ /* 0x000fe40000000f00 */
[----:B------:R-:W-:-:S02]  /*2960*/  MOV R108, 0x2980 ;  /* 0x00002980006c7802 */ /* 0x000fc40000000f00 */
[----:B-----5:R-:W-:Y:S05]  /*2970*/  CALL.REL.NOINC `($__internal_135_$__cuda_sm70_shflsync_bfly_p) ;  /* 0x0000063000007944 */ /* 0x020fea0003c00000 */
[----:B01----:R-:W-:Y:S01]  /*2980*/  FADD.FTZ R114, R114, R107 ;  /* 0x0000006b72727221 */ /* 0x003fe20000010000 */
[----:B------:R-:W-:Y:S01]  /*2990*/  HFMA2.MMA R107, -RZ, RZ, 0, 2.384185791015625e-07 ;  /* 0x00000004ff6b7435 */ /* 0x000fe200000001ff */
[----:B------:R-:W-:-:S02]  /*29a0*/  MOV R110, 0x1f ;  /* 0x0000001f006e7802 */ /* 0x000fc40000000f00 */
[----:B------:R-:W-:Y:S02]  /*29b0*/  MOV R111, 0xffffffff ;  /* 0xffffffff006f7802 */ /* 0x000fe40000000f00 */
[----:B------:R-:W-:Y:S02]  /*29c0*/  MOV R108, 0x29e0 ;  /* 0x000029e0006c7802 */ /* 0x000fe40000000f00 */
[----:B------:R-:W-:Y:S05]  /*29d0*/  CALL.REL.NOINC `($__internal_135_$__cuda_sm70_shflsync_bfly_p) ;  /* 0x000005d000007944 */ /* 0x000fea0003c00000 */
[----:B01----:R-:W-:Y:S01]  /*29e0*/  FADD.FTZ R114, R114, R107 ;  /* 0x0000006b72727221 */ /* 0x003fe20000010000 */
[----:B------:R-:W-:Y:S01]  /*29f0*/  HFMA2.MMA R107, -RZ, RZ, 0, 4.76837158203125e-07 ;  /* 0x00000008ff6b7435 */ /* 0x000fe200000001ff */
[----:B------:R-:W-:Y:S02]  /*2a00*/  MOV R110, 0x1f ;  /* 0x0000001f006e7802 */ /* 0x000fe40000000f00 */
[----:B------:R-:W-:Y:S02]  /*2a10*/  MOV R111, 0xffffffff ;  /* 0xffffffff006f7802 */ /* 0x000fe40000000f00 */
[----:B------:R-:W-:Y:S02]  /*2a20*/  MOV R108, 0x2a40 ;  /* 0x00002a40006c7802 */ /* 0x000fe40000000f00 */
[----:B------:R-:W-:Y:S05]  /*2a30*/  CALL.REL.NOINC `($__internal_135_$__cuda_sm70_shflsync_bfly_p) ;  /* 0x0000057000007944 */ /* 0x000fea0003c00000 */
[----:B01----:R-:W-:Y:S01]  /*2a40*/  FADD.FTZ R114, R114, R107 ;  /* 0x0000006b72727221 */ /* 0x003fe20000010000 */
[----:B------:R-:W-:Y:S01]  /*2a50*/  HFMA2.MMA R107, -RZ, RZ, 0, 9.5367431640625e-07 ;  /* 0x00000010ff6b7435 */ /* 0x000fe200000001ff */
[----:B------:R-:W-:-:S02]  /*2a60*/  MOV R110, 0x1f ;  /* 0x0000001f006e7802 */ /* 0x000fc40000000f00 */
[----:B------:R-:W-:Y:S02]  /*2a70*/  MOV R111, 0xffffffff ;  /* 0xffffffff006f7802 */ /* 0x000fe40000000f00 */
[----:B------:R-:W-:Y:S02]  /*2a80*/  MOV R108, 0x2aa0 ;  /* 0x00002aa0006c7802 */ /* 0x000fe40000000f00 */
[----:B------:R-:W-:Y:S05]  /*2a90*/  CALL.REL.NOINC `($__internal_135_$__cuda_sm70_shflsync_bfly_p) ;  /* 0x0000051000007944 */ /* 0x000fea0003c00000 */
[----:B-1----:R-:W-:Y:S01]  /*2aa0*/  FADD.FTZ R107, R114, R107 ;  /* 0x0000006b726b7221 */ /* 0x002fe20000010000 */
[----:B0-----:R-:W-:-:S03]  /*2ab0*/  MOV R111, 0xffffffff ;  /* 0xffffffff006f7802 */ /* 0x001fc60000000f00 */
        /* <DEDUP_REMOVED lines=47> */
[----:B------:R-:W-:Y:S01]  /*2db0*/  FFMA.FTZ R107, R110, R110, R107 ;  /* 0x0000006e6e6b7223 */ /* 0x000fe2000001006b */
[----:B------:R-:W-:-:S03]  /*2dc0*/  MOV R110, 0x1f ;  /* 0x0000001f006e7802 */ /* 0x000fc60000000f00 */
[----:B------:R-:W-:Y:S01]  /*2dd0*/  FFMA.FTZ R114, R108, R108, R107 ;  /* 0x0000006c6c727223 */ /* 0x000fe2000001006b */
[----:B------:R-:W-:Y:S01]  /*2de0*/  HFMA2.MMA R107, -RZ, RZ, 0, 5.9604644775390625e-08 ;  /* 0x00000001ff6b7435 */ /* 0x000fe200000001ff */
[----:B------:R-:W-:-:S05]  /*2df0*/  MOV R108, 0x2e10 ;  /* 0x00002e10006c7802 */ /* 0x000fca0000000f00 */
[----:B------:R-:W-:Y:S05]  /*2e00*/  CALL.REL.NOINC `($__internal_135_$__cuda_sm70_shflsync_bfly_p) ;  /* 0x000001a000007944 */ /* 0x000fea0003c00000 */
[----:B01----:R-:W-:Y:S01]  /*2e10*/  FADD.FTZ R114, R114, R107 ;  /* 0x0000006b72727221 */ /* 0x003fe20000010000 */
[----:B------:R-:W-:Y:S01]  /*2e20*/  HFMA2.MMA R107, -RZ, RZ, 0, 1.1920928955078125e-07 ;  /* 0x00000002ff6b7435 */ /* 0x000fe200000001ff */
[----:B------:R-:W-:Y:S02]  /*2e30*/  MOV R110, 0x1f ;  /* 0x0000001f006e7802 */ /* 0x000fe40000000f00 */
[----:B------:R-:W-:Y:S02]  /*2e40*/  MOV R111, 0xffffffff ;  /* 0xffffffff006f7802 */ /* 0x000fe40000000f00 */
[----:B------:R-:W-:Y:S02]  /*2e50*/  MOV R108, 0x2e70 ;  /* 0x00002e70006c7802 */ /* 0x000fe40000000f00 */
[----:B------:R-:W-:Y:S05]  /*2e60*/  CALL.REL.NOINC `($__internal_135_$__cuda_sm70_shflsync_bfly_p) ;  /* 0x0000014000007944 */ /* 0x000fea0003c00000 */
        /* <DEDUP_REMOVED lines=18> */
[----:B01----:R-:W-:Y:S01]  /*2f90*/  MOV R111, R107 ;  /* 0x0000006b006f7202 */ /* 0x003fe20000000f00 */
[----:B------:R-:W-:Y:S05]  /*2fa0*/  BRA `(.L_x_18042) ;  /* 0xfffff1a000007947 */ /* 0x000fea000383ffff */
        .weak           $__internal_135_$__cuda_sm70_shflsync_bfly_p
        .type           $__internal_135_$__cuda_sm70_shflsync_bfly_p,@function
        .size           $__internal_135_$__cuda_sm70_shflsync_bfly_p,(.L_x_22303 - $__internal_135_$__cuda_sm70_shflsync_bfly_p)
$__internal_135_$__cuda_sm70_shflsync_bfly_p:
[----:B------:R-:W-:Y:S01]  /*2fb0*/  HFMA2.MMA R109, -RZ, RZ, 0, 0 ;  /* 0x00000000ff6d7435 */ /* 0x000fe200000001ff */
[----:B------:R-:W-:Y:S04]  /*2fc0*/  WARPSYNC R111 ;  /* 0x0000006f00007348 */ /* 0x000fe80003800000 */
[----:B------:R0:W1:Y:S01]  /*2fd0*/  SHFL.BFLY PT, R107, R114, R107, R110 ;  /* 0x0c00006b726b7389 */ /* 0x00006200000e006e */
[----:B------:R-:W-:Y:S05]  /*2fe0*/  RET.REL.NODEC R108 `(_ZN10layer_norm13ln_fwd_kernelINS_13Kernel_traitsI6__halfffffjLj768ELj1ELj4ELj1ELj16ENS_18Kernel_traits_baseILj768ES2_ffffjLj128EEEEELb0ELb1ELb1ELb1EEEvNS_9FwdParamsE) ;  /* 0xffffd0106c007950 */ /* 0x000fea0003c3ffff */
.L_x_18043:
        /* <DEDUP_REMOVED lines=9> */
.L_x_22303:


//--------------------- .text._ZN10layer_norm13ln_fwd_kernelINS_13Kernel_traitsI6__halfffffjLj768ELj1ELj4ELj1ELj16ENS_18Kernel_traits_baseILj768ES2_ffffjLj128EEEEELb1ELb0ELb0ELb0EEEvNS_9FwdParamsE --------------------------
	.section	.text._ZN10layer_norm13ln_fwd_kernelINS_13Kernel_traitsI6__halfffffjLj768ELj1ELj4ELj1ELj16ENS_18Kernel_traits_baseILj768ES2_ffffjLj128EEEEELb1ELb0ELb0ELb0EEEvNS_9FwdParamsE,"ax",@progbits
	.sectioninfo	@"SHI_REGISTERS=108"
	.align	128
        .global         _ZN10layer_norm13ln_fwd_kernelINS_13Kernel_traitsI6__halfffffjLj768ELj1ELj4ELj1ELj16ENS_18Kernel_traits_baseILj768ES2_ffffjLj128EEEEELb1ELb0ELb0ELb0EEEvNS_9FwdParamsE
        .type           _ZN10layer_norm13ln_fwd_kernelINS_13Kernel_traitsI6__halfffffjLj768ELj1ELj4ELj1ELj16ENS_18Kernel_traits_baseILj768ES2_ffffjLj128EEEEELb1ELb0ELb0ELb0EEEvNS_9FwdParamsE,@function
        .size           _ZN10layer_norm13ln_fwd_kernelINS_13Kernel_traitsI6__halfffffjLj768ELj1ELj4ELj1ELj16ENS_18Kernel_traits_baseILj768ES2_ffffjLj128EEEEELb1ELb0ELb0ELb0EEEvNS_9FwdParamsE,(.L_x_22304 - _ZN10layer_norm13ln_fwd_kernelINS_13Kernel_traitsI6__halfffffjLj768ELj1ELj4ELj1ELj16ENS_18Kernel_traits_baseILj768ES2_ffffjLj128EEEEELb1ELb0ELb0ELb0EEEvNS_9FwdParamsE)
        .other          _ZN10layer_norm13ln_fwd_kernelINS_13Kernel_traitsI6__halfffffjLj768ELj1ELj4ELj1ELj16ENS_18Kernel_traits_baseILj768ES2_ffffjLj128EEEEELb1ELb0ELb0ELb0EEEvNS_9FwdParamsE,@"STO_CUDA_ENTRY STV_DEFAULT"
_ZN10layer_norm13ln_fwd_kernelINS_13Kernel_traitsI6__halfffffjLj768ELj1ELj4ELj1ELj16ENS_18Kernel_traits_baseILj768ES2_ffffjLj128EEEEELb1ELb0ELb0ELb0EEEvNS_9FwdParamsE:
.text._ZN10layer_norm13ln_fwd_kernelINS_13Kernel_traitsI6__halfffffjLj768ELj1ELj4ELj1ELj16ENS_18Kernel_traits_baseILj768ES2_ffffjLj128EEEEELb1ELb0ELb0ELb0EEEvNS_9FwdParamsE:
        /* <DEDUP_REMOVED lines=58> */
[----:B------:R-:W-:Y:S02]  /*03a0*/  LOP3.LUT R3, R7, UR15, R8, 0x96, !PT ;  /* 0x0000000f07037c12 */ /* 0x000fe4000f8e9608 */
[----:B------:R-:W-:Y:S02]  /*03b0*/  SHF.R.S32.HI R7, RZ, 0x1f, R0 ;  /* 0x0000001fff077819 */ /* 0x000fe40000011400 */
[----:B------:R-:W-:Y:S01]  /*03c0*/  LOP3.LUT R8, R5, UR16, R2, 0x96, !PT ;  /* 0x0000001005087c12 */ /* 0x000fe2000f8e9602 */
[----:B------:R-:W-:Y:S01]  /*03d0*/  IMAD.WIDE.U32 R2, R3, -0x2daee0ad, RZ ;  /* 0xd2511f5303027825 */ /* 0x000fe200078e00ff */
[----:B------:R-:W-:Y:S02]  /*03e0*/  LOP3.LUT R0, R91, 0x1f, RZ, 0xc0, !PT ;  /* 0x0000001f5b007812 */ /* 0x000fe400078ec0ff */
[----:B------:R-:W-:Y:S01]  /*03f0*/  LEA.HI R13, R7, c[0x0][0x168], RZ, 0x2 ;  /* 0x00005a00070d7a11 */ /* 0x000fe200078f10ff */
[----:B------:R-:W-:Y:S01]  /*0400*/  IMAD.WIDE.U32 R8, R8, -0x326172a9, RZ ;  /* 0xcd9e8d5708087825 */ /* 0x000fe200078e00ff */
[----:B------:R-:W-:-:S02]  /*0410*/  LOP3.LUT R10, R0, 0x1f, RZ, 0x3c, !PT ;  /* 0x0000001f000a7812 */ /* 0x000fc400078e3cff */
[----:B------:R-:W-:Y:S02]  /*0420*/  LOP3.LUT R7, R3, UR18, R4, 0x96, !PT ;  /* 0x0000001203077c12 */ /* 0x000fe4000f8e9604 */
[----:B------:R-:W-:Y:S02]  /*0430*/  LOP3.LUT R4, R9, UR17, R6, 0x96, !PT ;  /* 0x0000001109047c12 */ /* 0x000fe4000f8e9606 */
[----:B------:R-:W-:Y:S01]  /*0440*/  LEA.HI.SX32 R13, R13, R10, 0x1e ;  /* 0x0000000a0d0d7211 */ /* 0x000fe200078ff2ff */
[----:B------:R-:W-:-:S03]  /*0450*/  IMAD.WIDE.U32 R6, R7, -0x326172a9, RZ ;  /* 0xcd9e8d5707067825 */ /* 0x000fc600078e00ff */
[----:B------:R-:W-:Y:S01]  /*0460*/  LOP3.LUT P0, RZ, R13, 0xffffffe0, RZ, 0xc0, !PT ;  /* 0xffffffe00dff7812 */ /* 0x000fe2000780c0ff */
[----:B------:R-:W-:Y:S01]  /*0470*/  IMAD.WIDE.U32 R4, R4, -0x2daee0ad, RZ ;  /* 0xd2511f5304047825 */ /* 0x000fe200078e00ff */
[----:B------:R-:W-:Y:S02]  /*0480*/  LOP3.LUT R20, R7, UR19, R8, 0x96, !PT ;  /* 0x0000001307147c12 */ /* 0x000fe4000f8e9608 */
[----:B------:R-:W-:Y:S02]  /*0490*/  ISETP.GE.U32.AND P6, PT, R13, 0x40, PT ;  /* 0x000000400d00780c */ /* 0x000fe40003fc6070 */
[----:B------:R-:W-:Y:S01]  /*04a0*/  LOP3.LUT R22, R5, UR20, R2, 0x96, !PT ;  /* 0x0000001405167c12 */ /* 0x000fe2000f8e9602 */
[----:B------:R-:W-:Y:S01]  /*04b0*/  IMAD.WIDE.U32 R20, R20, -0x2daee0ad, RZ ;  /* 0xd2511f5314147825 */ /* 0x000fe200078e00ff */
[C---:B------:R-:W-:Y:S02]  /*04c0*/  ISETP.GE.U32.AND P5, PT, R13.reuse, 0x60, PT ;  /* 0x000000600d00780c */ /* 0x040fe40003fa6070 */
[C---:B------:R-:W-:Y:S01]  /*04d0*/  ISETP.GE.U32.AND P4, PT, R13.reuse, 0x80, PT ;  /* 0x000000800d00780c */ /* 0x040fe20003f86070 */
[----:B------:R-:W-:Y:S01]  /*04e0*/  IMAD.WIDE.U32 R22, R22, -0x326172a9, RZ ;  /* 0xcd9e8d5716167825 */ /* 0x000fe200078e00ff */
[----:B------:R-:W-:-:S02]  /*04f0*/  ISETP.GE.U32.AND P3, PT, R13, 0xa0, PT ;  /* 0x000000a00d00780c */ /* 0x000fc40003f66070 */
[----:B------:R-:W-:Y:S02]  /*0500*/  P2R R96, PR, RZ, 0x40 ;  /* 0x00000040ff607803 */ /* 0x000fe40000000000 */
[----:B------:R-:W-:Y:S02]  /*0510*/  P2R R95, PR, RZ, 0x20 ;  /* 0x00000020ff5f7803 */ /* 0x000fe40000000000 */
[----:B------:R-:W-:Y:S02]  /*0520*/  P2R R94, PR, RZ, 0x10 ;  /* 0x00000010ff5e7803 */ /* 0x000fe40000000000 */
[----:B------:R-:W-:Y:S02]  /*0530*/  P2R R93, PR, RZ, 0x8 ;  /* 0x00000008ff5d7803 */ /* 0x000fe40000000000 */
[----:B------:R-:W-:Y:S02]  /*0540*/  LOP3.LUT R82, R21, UR22, R4, 0x96, !PT ;  /* 0x0000001615527c12 */ /* 0x000fe4000f8e9604 */
[----:B------:R-:W-:Y:S01]  /*0550*/  LOP3.LUT R84, R23, UR21, R6, 0x96, !PT ;  /* 0x0000001517547c12 */ /* 0x000fe2000f8e9606 */
[----:B------:R-:W-:Y:S05]  /*0560*/  @!P0 BRA `(.L_x_18045) ;  /* 0x000000a000008947 */ /* 0x000fea0003800000 */
[----:B------:R-:W-:Y:S01]  /*0570*/  ISETP.NE.U32.AND P1, PT, RZ, c[0x0][0x218], PT ;  /* 0x00008600ff007a0c */ /* 0x000fe20003f25070 */
[----:B------:R-:W-:-:S03]  /*0580*/  IMAD.MOV.U32 R3, RZ, RZ, 0x8 ;  /* 0x00000008ff037424 */ /* 0x000fc600078e00ff */
[----:B------:R-:W-:Y:S01]  /*0590*/  ISETP.NE.AND.EX P1, PT, RZ, c[0x0][0x21c], PT, P1 ;  /* 0x00008700ff007a0c */ /* 0x000fe20003f25310 */
[----:B------:R-:W-:-:S05]  /*05a0*/  IMAD.WIDE.U32 R2, R0, R3, c[0x0][0x1b0] ;  /* 0x00006c0000027625 */ /* 0x000fca00078e0003 */
[----:B------:R0:W5:Y:S07]  /*05b0*/  LDG.E.64 R26, [R2.64] ;  /* 0x00000006021a7981 */ /* 0x00016e000c1e1b00 */
[----:B------:R-:W-:-:S04]  /*05c0*/  @P1 LEA R4, P2, R0, c[0x0][0x218], 0x3 ;  /* 0x0000860000041a11 */ /* 0x000fc800078418ff */
[----:B------:R-:W-:-:S05]  /*05d0*/  @P1 LEA.HI.X R5, R0, c[0x0][0x21c], RZ, 0x3, P2 ;  /* 0x0000870000051a11 */ /* 0x000fca00010f1cff */
[----:B------:R0:W5:Y:S01]  /*05e0*/  @P1 LDG.E.64 R10, [R4.64] ;  /* 0x00000006040a1981 */ /* 0x000162000c1e1b00 */
[----:B------:R-:W-:Y:S01]  /*05f0*/  LOP3.LUT R0, R0, 0x20, RZ, 0xfc, !PT ;  /* 0x0000002000007812 */ /* 0x000fe200078efcff */
[----:B------:R-:W-:Y:S02]  /*0600*/  @!P1 CS2R R10, SRZ ;  /* 0x00000000000a9805 */ /* 0x000fe4000001ff00 */
.L_x_18045:
[----:B0-----:R-:W-:Y:S05]  /*0610*/  BSYNC B0 ;  /* 0x0000000000007941 */ /* 0x001fea0003800000 */
.L_x_18044:
[----:B------:R-:W-:Y:S01]  /*0620*/  BSSY B0, `(.L_x_18046) ;  /* 0x000000c000007945 */ /* 0x000fe20003800000 */
        /* <DEDUP_REMOVED lines=9> */
[----:B------:R-:W-:Y:S01]  /*06c0*/  IADD3 R0, R0, 0x20, RZ ;  /* 0x0000002000007810 */ /* 0x000fe20007ffe0ff */
[----:B------:R-:W-:Y:S02]  /*06d0*/  @!P1 CS2R R8, SRZ ;  /* 0x0000000000089805 */ /* 0x000fe4000001ff00 */
.L_x_18047:
[----:B0-----:R-:W-:Y:S05]  /*06e0*/  BSYNC B0 ;  /* 0x0000000000007941 */ /* 0x001fea0003800000 */
.L_x_18046:
        /* <DEDUP_REMOVED lines=12> */
.L_x_18049:
[----:B0-----:R-:W-:Y:S05]  /*07b0*/  BSYNC B0 ;  /* 0x0000000000007941 */ /* 0x001fea0003800000 */
.L_x_18048:
        /* <DEDUP_REMOVED lines=12> */
.L_x_18051:
[----:B0-----:R-:W-:Y:S05]  /*0880*/  BSYNC B0 ;  /* 0x0000000000007941 */ /* 0x001fea0003800000 */
.L_x_18050:
        /* <DEDUP_REMOVED lines=12> */
.L_x_18053:
[----:B0-----:R-:W-:Y:S05]  /*0950*/  BSYNC B0 ;  /* 0x0000000000007941 */ /* 0x001fea0003800000 */
.L_x_18052:
[----:B------:R-:W-:Y:S01]  /*0960*/  ISETP.GE.U32.AND P1, PT, R13, 0xc0, PT ;  /* 0x000000c00d00780c */ /* 0x000fe20003f26070 */
[----:B------:R-:W-:Y:S01]  /*0970*/  UIADD3 UR25, UR4, -0x700cb87f, URZ ;  /* 0x8ff3478104197890 */ /* 0x000fe2000fffe03f */
[----:B------:R-:W-:Y:S01]  /*0980*/  SHF.R.U32.HI R91, RZ, 0x5, R91 ;  /* 0x00000005ff5b7819 */ /* 0x000fe2000001165b */
[----:B------:R-:W-:Y:S01]  /*0990*/  UIADD3 UR26, UR5, -0x695add53, URZ ;  /* 0x96a522ad051a7890 */ /* 0x000fe2000fffe03f */
[----:B------:R-:W-:Y:S01]  /*09a0*/  BSSY B0, `(.L_x_18054) ;  /* 0x000000f000007945 */ /* 0x000fe20003800000 */
[----:B------:R-:W-:Y:S01]  /*09b0*/  P2R R92, PR, RZ, 0x2 ;  /* 0x00000002ff5c7803 */ /* 0x000fe20000000000 */
[----:B------:R-:W-:-:S04]  /*09c0*/  IMAD.HI.U32 R37, R82, -0x326172a9, RZ ;  /* 0xcd9e8d5752257827 */ /* 0x000fc800078e00ff */
[----:B------:R-:W-:Y:S02]  /*09d0*/  IMAD R91, R12, 0x4, R91 ;  /* 0x000000040c5b7824 */ /* 0x000fe400078e025b */
[----:B------:R-:W-:Y:S01]  /*09e0*/  IMAD.HI.U32 R15, R84, -0x2daee0ad, RZ ;  /* 0xd2511f53540f7827 */ /* 0x000fe200078e00ff */
        /* <DEDUP_REMOVED lines=10> */
.L_x_18055:
[----:B0-----:R-:W-:Y:S05]  /*0a90*/  BSYNC B0 ;  /* 0x0000000000007941 */ /* 0x001fea0003800000 */
.L_x_18054:
[----:B------:R-:W-:Y:S02]  /*0aa0*/  ISETP.GE.AND P1, PT, R91, c[0x0][0x164], PT ;  /* 0x000059005b007a0c */ /* 0x000fe40003f26270 */
[----:B------:R-:W-:Y:S02]  /*0ab0*/  LOP3.LUT R86, R37, UR23, R22, 0x96, !PT ;  /* 0x0000001725567c12 */ /* 0x000fe4000f8e9616 */
[----:B------:R-:W-:-:S09]  /*0ac0*/  LOP3.LUT R88, R15, UR24, R20, 0x96, !PT ;  /* 0x000000180f587c12 */ /* 0x000fd2000f8e9614 */
[----:B------:R-:W-:Y:S05]  /*0ad0*/  @P1 EXIT ;  /* 0x000000000000194d */ /* 0x000fea0003800000 */
[----:B-----5:R-:W-:Y:S01]  /*0ae0*/  SHF.R.U64 R71, R10, 0x10, R11 ;  /* 0x000000100a477819 */ /* 0x020fe2000000120b */
[----:B------:R-:W-:Y:S01]  /*0af0*/  HADD2.F32 R12, -RZ, R10.H0_H0 ;  /* 0x2000000aff0c7230 */ /* 0x000fe20000004100 */
[----:B------:R-:W-:Y:S01]  /*0b00*/  IMAD.MOV.U32 R20, RZ, RZ, R27 ;  /* 0x000000ffff147224 */ /* 0x000fe200078e001b */
[----:B------:R-:W-:Y:S01]  /*0b10*/  SHF.R.U64 R73, R8, 0x10, R9 ;  /* 0x0000001008497819 */ /* 0x000fe20000001209 */
[----:B------:R-:W-:Y:S01]  /*0b20*/  HADD2.F32 R10, -RZ, R8.H0_H0 ;  /* 0x20000008ff0a7230 */ /* 0x000fe20000004100 */
[----:B------:R-:W-:Y:S01]  /*0b30*/  IMAD.MOV.U32 R15, RZ, RZ, R26 ;  /* 0x000000ffff0f7224 */ /* 0x000fe200078e001a */
[--C-:B------:R-:W-:Y:S01]  /*0b40*/  SHF.R.U64 R37, R26, 0x10, R27.reuse ;  /* 0x000000101a257819 */ /* 0x100fe2000000121b */
[----:B------:R-:W-:Y:S01]  /*0b50*/  IMAD.MOV.U32 R21, RZ, RZ, R28 ;  /* 0x000000ffff157224 */ /* 0x000fe200078e001c */
[----:B------:R-:W-:Y:S01]  /*0b60*/  SHF.R.U32.HI R36, RZ, 0x10, R27 ;  /* 0x00000010ff247819 */ /* 0x000fe2000001161b */
[----:B------:R-:W-:Y:S01]  /*0b70*/  HADD2.F32 R8, -RZ, R6.H0_H0 ;  /* 0x20000006ff087230 */ /* 0x000fe20000004100 */
[----:B------:R-:W-:Y:S01]  /*0b80*/  MOV R22, R29 ;  /* 0x0000001d00167202 */ /* 0x000fe20000000f00 */
[----:B------:R-:W-:Y:S01]  /*0b90*/  IMAD.MOV.U32 R23, RZ, RZ, R30 ;  /* 0x000000ffff177224 */ /* 0x000fe200078e001e */
[----:B------:R-:W-:Y:S01]  /*0ba0*/  SHF.R.U64 R75, R6, 0x10, R7 ;  /* 0x00000010064b7819 */ /* 0x000fe20000001207 */
[----:B------:R-:W-:Y:S01]  /*0bb0*/  IMAD.MOV.U32 R56, RZ, RZ, R31 ;  /* 0x000000ffff387224 */ /* 0x000fe200078e001f */
[--C-:B------:R-:W-:Y:S01]  /*0bc0*/  SHF.R.U64 R28, R28, 0x10, R29.reuse ;  /* 0x000000101c1c7819 */ /* 0x100fe2000000121d */
[----:B------:R-:W-:Y:S01]  /*0bd0*/  IMAD.MOV.U32 R59, RZ, RZ, R32 ;  /* 0x000000ffff3b7224 */ /* 0x000fe200078e0020 */
[----:B------:R-:W-:Y:S01]  /*0be0*/  SHF.R.U32.HI R26, RZ, 0x10, R29 ;  /* 0x00000010ff1a7819 */ /* 0x000fe2000001161d */
[----:B------:R-:W-:Y:S01]  /*0bf0*/  IMAD.MOV.U32 R63, RZ, RZ, R34 ;  /* 0x000000ffff3f7224 */ /* 0x000fe200078e0022 */
[----:B------:R-:W-:Y:S01]  /*0c00*/  SHF.R.U64 R24, R30, 0x10, R31 ;  /* 0x000000101e187819 */ /* 0x000fe2000000121f */
[----:B------:R-:W-:Y:S01]  /*0c10*/  IMAD.MOV.U32 R64, RZ, RZ, R35 ;  /* 0x000000ffff407224 */ /* 0x000fe200078e0023 */
[----:B------:R-:W-:Y:S01]  /*0c20*/  SHF.R.U32.HI R57, RZ, 0x10, R31 ;  /* 0x00000010ff397819 */ /* 0x000fe2000001161f */
[----:B------:R-:W-:Y:S01]  /*0c30*/  IMAD R84, R84, -0x2daee0ad, RZ ;  /* 0xd2511f5354547824 */ /* 0x000fe200078e02ff */
[--C-:B------:R-:W-:Y:S01]  /*0c40*/  SHF.R.U64 R58, R32, 0x10, R33.reuse ;  /* 0x00000010203a7819 */ /* 0x100fe20000001221 */
[----:B------:R-:W-:Y:S01]  /*0c50*/  IMAD R82, R82, -0x326172a9, RZ ;  /* 0xcd9e8d5752527824 */ /* 0x000fe200078e02ff */
[----:B------:R-:W-:Y:S01]  /*0c60*/  MOV R60, R33 ;  /* 0x00000021003c7202 */ /* 0x000fe20000000f00 */
[----:B------:R-:W-:Y:S01]  /*0c70*/  IMAD.HI.U32 R27, R88, -0x326172a9, RZ ;  /* 0xcd9e8d57581b7827 */ /* 0x000fe200078e00ff */
[----:B------:R-:W-:Y:S01]  /*0c80*/  SHF.R.U32.HI R61, RZ, 0x10, R33 ;  /* 0x00000010ff3d7819 */ /* 0x000fe20000011621 */
[----:B------:R-:W-:Y:S01]  /*0c90*/  HADD2.F32 R6, -RZ, R4.H0_H0 ;  /* 0x20000004ff067230 */ /* 0x000fe20000004100 */
[--C-:B------:R-:W-:Y:S01]  /*0ca0*/  SHF.R.U64 R62, R34, 0x10, R35.reuse ;  /* 0x00000010223e7819 */ /* 0x100fe20000001223 */
[----:B------:R-:W-:Y:S01]  /*0cb0*/  IMAD.HI.U32 R25, R86, -0x2daee0ad, RZ ;  /* 0xd2511f5356197827 */ /* 0x000fe200078e00ff */
[----:B------:R-:W-:Y:S01]  /*0cc0*/  SHF.R.U32.HI R65, RZ, 0x10, R35 ;  /* 0x00000010ff417819 */ /* 0x000fe20000011623 */
[----:B------:R-:W-:Y:S01]  /*0cd0*/  BSSY B0, `(.L_x_18056) ;  /* 0x00009ac000007945 */ /* 0x000fe20003800000 */
[--C-:B------:R-:W-:Y:S01]  /*0ce0*/  SHF.R.U64 R66, R18, 0x10, R19.reuse ;  /* 0x0000001012427819 */ /* 0x100fe20000001213 */
[----:B------:R-:W-:Y:S01]  /*0cf0*/  IMAD.MOV.U32 R67, RZ, RZ, R18 ;  /* 0x000000ffff437224 */ /* 0x000fe200078e0012 */
[----:B------:R-:W-:Y:S01]  /*0d00*/  MOV R69, R19 ;  /* 0x0000001300457202 */ /* 0x000fe20000000f00 */
[----:B------:R-:W-:Y:S01]  /*0d10*/  HADD2.F32 R0, -RZ, R17.H0_H0 ;  /* 0x20000011ff007230 */ /* 0x000fe20000004100 */
[----:B------:R-:W-:Y:S01]  /*0d20*/  SHF.R.U32.HI R68, RZ, 0x10, R19 ;  /* 0x00000010ff447819 */ /* 0x000fe20000011613 */
        /* <DEDUP_REMOVED lines=19> */
[----:B------:R-:W-:Y:S01]  /*0e60*/  LOP3.LUT R85, R14, 0x3, RZ, 0xc0, !PT ;  /* 0x000000030e557812 */ /* 0x000fe200078ec0ff */
[----:B------:R-:W-:Y:S01]  /*0e70*/  IMAD R88, R88, -0x326172a9, RZ ;  /* 0xcd9e8d5758587824 */ /* 0x000fe200078e02ff */
[----:B------:R-:W-:Y:S01]  /*0e80*/  LOP3.LUT R82, R27, UR25, R82, 0x96, !PT ;  /* 0x000000191b527c12 */ /* 0x000fe2000f8e9652 */
[----:B------:R-:W-:Y:S01]  /*0e90*/  IMAD R86, R86, -0x2daee0ad, RZ ;  /* 0xd2511f5356567824 */ /* 0x000fe200078e02ff */
[----:B------:R-:W-:Y:S01]  /*0ea0*/  LOP3.LUT R84, R25, UR26, R84, 0x96, !PT ;  /* 0x0000001a19547c12 */ /* 0x000fe2000f8e9654 */
[----:B------:R-:W-:Y:S01]  /*0eb0*/  IMAD.MOV.U32 R80, RZ, RZ, RZ ;  /* 0x000000ffff507224 */ /* 0x000fe200078e00ff */
        /* <DEDUP_REMOVED lines=34> */
.L_x_18252:
[----:B------:R-:W-:Y:S01]  /*10e0*/  ISETP.NE.U32.AND P1, PT, RZ, c[0x0][0x1c0], PT ;  /* 0x00007000ff007a0c */ /* 0x000fe20003f25070 */
[----:B------:R-:W-:-:S03]  /*10f0*/  IMAD.MOV.U32 R54, RZ, RZ, 0x3f800000 ;  /* 0x3f800000ff367424 */ /* 0x000fc600078e00ff */
[----:B------:R-:W-:-:S13]  /*1100*/  ISETP.NE.AND.EX P1, PT, RZ, c[0x0][0x1c4], PT, P1 ;  /* 0x00007100ff007a0c */ /* 0x000fda0003f25310 */
[----:B------:R-:W-:-:S04]  /*1110*/  @P1 IMAD.MOV.U32 R52, RZ, RZ, 0x4 ;  /* 0x00000004ff341424 */ /* 0x000fc800078e00ff */
        /* <DEDUP_REMOVED lines=11> */
[----:B0-----:R-:W-:Y:S01]  /*11d0*/  IMAD.MOV.U32 R28, RZ, RZ, 0x10 ;  /* 0x00000010ff1c7424 */ /* 0x001fe200078e00ff */
[----:B------:R-:W-:-:S03]  /*11e0*/  ISETP.NE.U32.AND P1, PT, RZ, c[0x0][0x180], PT ;  /* 0x00006000ff007a0c */ /* 0x000fc60003f25070 */
[----:B------:R-:W-:Y:S01]  /*11f0*/  IMAD.WIDE.U32 R28, R97, R28, c[0x0][0x170] ;  /* 0x00005c00611c7625 */ /* 0x000fe200078e001c */
[----:B------:R-:W-:-:S05]  /*1200*/  ISETP.NE.AND.EX P1, PT, RZ, c[0x0][0x184], PT, P1 ;  /* 0x00006100ff007a0c */ /* 0x000fca0003f25310 */
[----:B------:R-:W5:Y:S08]  /*1210*/  LDG.E.128 R28, [R28.64] ;  /* 0x000000061c1c7981 */ /* 0x000f70000c1e1d00 */
        /* <DEDUP_REMOVED lines=15> */
.L_x_18060:
[----:B0-----:R-:W-:Y:S02]  /*1310*/  IMAD.MOV.U32 R103, RZ, RZ, R88 ;  /* 0x000000ffff677224 */ /* 0x001fe400078e0058 */
.L_x_18061:
[----:B------:R-:W-:Y:S05]  /*1320*/  BSYNC B2 ;  /* 0x0000000000027941 */ /* 0x000fea0003800000 */
.L_x_18059:
        /* <DEDUP_REMOVED lines=16> */
.L_x_18065:
[----:B------:R-:W-:Y:S05]  /*1430*/  BSYNC B3 ;  /* 0x0000000000037941 */ /* 0x000fea0003800000 */
.L_x_18064:
        /* <DEDUP_REMOVED lines=44> */
.L_x_18063:
[----:B------:R-:W-:Y:S05]  /*1700*/  BSYNC B2 ;  /* 0x0000000000027941 */ /* 0x000fea0003800000 */
.L_x_18062:
[----:B------:R-:W0:Y:S01]  /*1710*/  I2F.U32 R53, R103 ;  /* 0x0000006700357306 */ /* 0x000e220000201000 */
[----:B------:R-:W-:Y:S01]  /*1720*/  HFMA2.MMA R102, -RZ, RZ, 0.1171875, 0 ;  /* 0x2f800000ff667435 */ /* 0x000fe200000001ff */
[----:B------:R-:W-:Y:S01]  /*1730*/  ISETP.NE.U32.AND P1, PT, RZ, c[0x0][0x180], PT ;  /* 0x00006000ff007a0c */ /* 0x000fe20003f25070 */
[----:B-----5:R-:W-:Y:S01]  /*1740*/  FMUL.FTZ R28, R28, R54 ;  /* 0x000000361c1c7220 */ /* 0x020fe20000410000 */
[----:B------:R-:W-:Y:S01]  /*1750*/  ISETP.NE.AND P3, PT, R98, 0x1, PT ;  /* 0x000000016200780c */ /* 0x000fe20003f65270 */
[----:B------:R-:W-:Y:S01]  /*1760*/  BSSY B2, `(.L_x_18066) ;  /* 0x0000012000027945 */ /* 0x000fe20003800000 */
[----:B------:R-:W-:Y:S01]  /*1770*/  ISETP.NE.AND.EX P1, PT, RZ, c[0x0][0x184], PT, P1 ;  /* 0x00006100ff007a0c */ /* 0x000fe20003f25310 */
[----:B------:R-:W-:Y:S01]  /*1780*/  FMUL.FTZ R28, R28, c[0x0][0x1e8] ;  /* 0x00007a001c1c7a20 */ /* 0x000fe20000410000 */
[----:B------:R-:W-:-:S03]  /*1790*/  IADD3 R52, R98, 0x1, RZ ;  /* 0x0000000162347810 */ /* 0x000fc60007ffe0ff */
        /* <DEDUP_REMOVED lines=13> */
.L_x_18067:
[----:B------:R-:W-:Y:S02]  /*1870*/  MOV R103, R88 ;  /* 0x0000005800677202 */ /* 0x000fe40000000f00 */
.L_x_18068:
[----:B------:R-:W-:Y:S05]  /*1880*/  BSYNC B2 ;  /* 0x0000000000027941 */ /* 0x000fea0003800000 */
.L_x_18066:
        /* <DEDUP_REMOVED lines=16> */
.L_x_18072:
[----:B------:R-:W-:Y:S05]  /*1990*/  BSYNC B3 ;  /* 0x0000000000037941 */ /* 0x000fea0003800000 */
.L_x_18071:
        /* <DEDUP_REMOVED lines=44> */
.L_x_18070:
[----:B------:R-:W-:Y:S05]  /*1c60*/  BSYNC B2 ;  /* 0x0000000000027941 */ /* 0x000fea0003800000 */
.L_x_18069:
[----:B------:R-:W0:Y:S01]  /*1c70*/  I2F.U32 R53, R103 ;  /* 0x0000006700357306 */ /* 0x000e220000201000 */
[----:B------:R-:W-:Y:S01]  /*1c80*/  ISETP.NE.AND P4, PT, R52, 0x1, PT ;  /* 0x000000013400780c */ /* 0x000fe20003f85270 */
[----:B------:R-:W-:Y:S01]  /*1c90*/  FMUL.FTZ R29, R29, R54 ;  /* 0x000000361d1d7220 */ /* 0x000fe20000410000 */
[----:B------:R-:W-:Y:S03]  /*1ca0*/  BSSY B2, `(.L_x_18073) ;  /* 0x0000011000027945 */ /* 0x000fe60003800000 */
[----:B------:R-:W-:-:S02]  /*1cb0*/  FMUL.FTZ R29, R29, c[0x0][0x1e8] ;  /* 0x00007a001d1d7a20 */ /* 0x000fc40000410000 */
        /* <DEDUP_REMOVED lines=14> */
.L_x_18074:
[----:B------:R-:W-:Y:S02]  /*1da0*/  IMAD.MOV.U32 R103, RZ, RZ, R88 ;  /* 0x000000ffff677224 */ /* 0x000fe400078e0058 */
.L_x_18075:
[----:B------:R-:W-:Y:S05]  /*1db0*/  BSYNC B2 ;  /* 0x0000000000027941 */ /* 0x000fea0003800000 */
.L_x_18073:
        /* <DEDUP_REMOVED lines=16> */
.L_x_18079:
[----:B------:R-:W-:Y:S05]  /*1ec0*/  BSYNC B3 ;  /* 0x0000000000037941 */ /* 0x000fea0003800000 */
.L_x_18078:
        /* <DEDUP_REMOVED lines=44> */
.L_x_18077:
[----:B------:R-:W-:Y:S05]  /*2190*/  BSYNC B2 ;  /* 0x0000000000027941 */ /* 0x000fea0003800000 */
.L_x_18076:
[----:B------:R-:W0:Y:S01]  /*21a0*/  I2F.U32 R85, R103 ;  /* 0x0000006700557306 */ /* 0x000e220000201000 */
[----:B------:R-:W-:Y:S01]  /*21b0*/  ISETP.NE.AND P5, PT, R53, 0x1, PT ;  /* 0x000000013500780c */ /* 0x000fe20003fa5270 */
[----:B------:R-:W-:Y:S01]  /*21c0*/  FMUL.FTZ R30, R30, R54 ;  /* 0x000000361e1e7220 */ /* 0x000fe20000410000 */
[----:B------:R-:W-:Y:S03]  /*21d0*/  BSSY B2, `(.L_x_18080) ;  /* 0x0000011000027945 */ /* 0x000fe60003800000 */
        /* <DEDUP_REMOVED lines=15> */
.L_x_18081:
[----:B------:R-:W-:Y:S02]  /*22d0*/  MOV R103, R88 ;  /* 0x0000005800677202 */ /* 0x000fe40000000f00 */
.L_x_18082:
[----:B------:R-:W-:Y:S05]  /*22e0*/  BSYNC B2 ;  /* 0x0000000000027941 */ /* 0x000fea0003800000 */
.L_x_18080:
        /* <DEDUP_REMOVED lines=16> */
.L_x_18086:
[----:B------:R-:W-:Y:S05]  /*23f0*/  BSYNC B3 ;  /* 0x0000000000037941 */ /* 0x000fea0003800000 */
.L_x_18085:
        /* <DEDUP_REMOVED lines=44> */
.L_x_18084:
[----:B------:R-:W-:Y:S05]  /*26c0*/  BSYNC B2 ;  /* 0x0000000000027941 */ /* 0x000fea0003800000 */
.L_x_18083:
[----:B------:R-:W0:Y:S01]  /*26d0*/  I2F.U32 R99, R103 ;  /* 0x0000006700637306 */ /* 0x000e220000201000 */
[----:B------:R-:W-:Y:S01]  /*26e0*/  SEL R101, RZ, 0x100, P3 ;  /* 0x00000100ff657807 */ /* 0x000fe20001800000 */
[----:B------:R-:W-:Y:S01]  /*26f0*/  FMUL.FTZ R31, R31, R54 ;  /* 0x000000361f1f7220 */ /* 0x000fe20000410000 */
[----:B------:R-:W-:Y:S02]  /*2700*/  LEA R52, P3, R97, c[0x0][0x188], 0x4 ;  /* 0x0000620061347a11 */ /* 0x000fe400078620ff */
[----:B------:R-:W-:Y:S01]  /*2710*/  SEL R100, RZ, 0x10000, P4 ;  /* 0x00010000ff647807 */ /* 0x000fe20002000000 */
[----:B------:R-:W-:Y:S01]  /*2720*/  FMUL.FTZ R31, R31, c[0x0][0x1e8] ;  /* 0x00007a001f1f7a20 */ /* 0x000fe20000410000 */
[----:B------:R-:W-:-:S02]  /*2730*/  LEA.HI.X R53, R97, c[0x0][0x18c], RZ, 0x4, P3 ;  /* 0x0000630061357a11 */ /* 0x000fc400018f24ff */
[----:B------:R-:W-:Y:S01]  /*2740*/  SEL R105, RZ, 0x1, P2 ;  /* 0x00000001ff697807 */ /* 0x000fe20001000000 */
[----:B0-----:R-:W-:-:S05]  /*2750*/  FFMA.FTZ R99, R99, R102, 1.1641532182693481445e-10 ;  /* 0x2f00000063637423 */ /* 0x001fca0000010066 */
[----:B------:R-:W-:-:S04]  /*2760*/  FSETP.GTU.FTZ.AND P3, PT, R99, c[0x0][0x1e4], PT ;  /* 0x0000790063007a0b */ /* 0x000fc80003f7c000 */
[----:B------:R-:W-:Y:S02]  /*2770*/  FSEL R31, R31, RZ, !P3 ;  /* 0x000000ff1f1f7208 */ /* 0x000fe40005800000 */
[----:B------:R-:W-:-:S03]  /*2780*/  SEL R99, RZ, 0x1000000, P3 ;  /* 0x01000000ff637807 */ /* 0x000fc60001800000 */
[----:B------:R-:W-:Y:S01]  /*2790*/  @P1 FADD.FTZ R31, R27, R31 ;  /* 0x0000001f1b1f1221 */ /* 0x000fe20000010000 */
[----:B------:R-:W-:Y:S02]  /*27a0*/  IADD3 R100, R101, R99, R100 ;  /* 0x0000006365647210 */ /* 0x000fe40007ffe064 */
[C---:B------:R-:W-:Y:S02]  /*27b0*/  LEA R98, P1, R97.reuse, c[0x0][0x190], 0x2 ;  /* 0x0000640061627a11 */ /* 0x040fe400078210ff */
[----:B------:R0:W-:Y:S01]  /*27c0*/  STG.E.128 [R52.64], R28 ;  /* 0x0000001c34007986 */ /* 0x0001e2000c101d06 */
[----:B------:R-:W-:Y:S01]  /*27d0*/  IMAD.IADD R105, R100, 0x1, R105 ;  /* 0x0000000164697824 */ /* 0x000fe200078e0269 */
[C---:B------:R-:W-:Y:S02]  /*27e0*/  LEA.HI.X R99, R97.reuse, c[0x0][0x194], RZ, 0x2, P1 ;  /* 0x0000650061637a11 */ /* 0x040fe400008f14ff */
[----:B------:R-:W-:-:S03]  /*27f0*/  IADD3 R100, R97, 0x20, RZ ;  /* 0x0000002061647810 */ /* 0x000fc60007ffe0ff */
[----:B------:R0:W-:Y:S04]  /*2800*/  STG.E [R98.64], R105 ;  /* 0x0000006962007986 */ /* 0x0001e8000c101906 */
.L_x_18058:
[----:B0-----:R-:W-:Y:S05]  /*2810*/  BSYNC B1 ;  /* 0x0000000000017941 */ /* 0x001fea0003800000 */
.L_x_18057:
        /* <DEDUP_REMOVED lines=23> */
.L_x_18090:
[----:B0-----:R-:W-:Y:S02]  /*2990*/  MOV R104, R88 ;  /* 0x0000005800687202 */ /* 0x001fe40000000f00 */
.L_x_18091:
[----:B------:R-:W-:Y:S05]  /*29a0*/  BSYNC B2 ;  /* 0x0000000000027941 */ /* 0x000fea0003800000 */
.L_x_18089:
        /* <DEDUP_REMOVED lines=16> */
.L_x_18095:
[----:B------:R-:W-:Y:S05]  /*2ab0*/  BSYNC B3 ;  /* 0x0000000000037941 */ /* 0x000fea0003800000 */
.L_x_18094:
        /* <DEDUP_REMOVED lines=44> */
.L_x_18093:
[----:B------:R-:W-:Y:S05]  /*2d80*/  BSYNC B2 ;  /* 0x0000000000027941 */ /* 0x000fea0003800000 */
.L_x_18092:
[----:B------:R-:W0:Y:S01]  /*2d90*/  I2F.U32 R52, R104 ;  /* 0x0000006800347306 */ /* 0x000e220000201000 */
[----:B------:R-:W-:Y:S01]  /*2da0*/  IMAD.MOV.U32 R101, RZ, RZ, 0x2f800000 ;  /* 0x2f800000ff657424 */ /* 0x000fe200078e00ff */
[----:B------:R-:W-:Y:S01]  /*2db0*/  ISETP.NE.U32.AND P1, PT, RZ, c[0x0][0x180], PT ;  /* 0x00006000ff007a0c */ /* 0x000fe20003f25070 */
[----:B-----5:R-:W-:Y:S01]  /*2dc0*/  FMUL.FTZ R32, R32, R54 ;  /* 0x0000003620207220 */ /* 0x020fe20000410000 */
[----:B------:R-:W-:Y:S01]  /*2dd0*/  ISETP.NE.AND P3, PT, R98, 0x1, PT ;  /* 0x000000016200780c */ /* 0x000fe20003f65270 */
[----:B------:R-:W-:Y:S01]  /*2de0*/  BSSY B2, `(.L_x_18096) ;  /* 0x0000012000027945 */ /* 0x000fe20003800000 */
[----:B------:R-:W-:Y:S01]  /*2df0*/  ISETP.NE.AND.EX P1, PT, RZ, c[0x0][0x184], PT, P1 ;  /* 0x00006100ff007a0c */ /* 0x000fe20003f25310 */
[----:B------:R-:W-:-:S02]  /*2e00*/  FMUL.FTZ R32, R32, c[0x0][0x1e8] ;  /* 0x00007a0020207a20 */ /* 0x000fc40000410000 */
        /* <DEDUP_REMOVED lines=14> */
.L_x_18097:
[----:B------:R-:W-:Y:S02]  /*2ef0*/  IMAD.MOV.U32 R104, RZ, RZ, R88 ;  /* 0x000000ffff687224 */ /* 0x000fe400078e0058 */
.L_x_18098:
[----:B------:R-:W-:Y:S05]  /*2f00*/  BSYNC B2 ;  /* 0x0000000000027941 */ /* 0x000fea0003800000 */
.L_x_18096:
        /* <DEDUP_REMOVED lines=16> */
.L_x_18102:
[----:B------:R-:W-:Y:S05]  /*3010*/  BSYNC B3 ;  /* 0x0000000000037941 */ /* 0x000fea0003800000 */
.L_x_18101:
        /* <DEDUP_REMOVED lines=44> */
.L_x_18100:
[----:B------:R-:W-:Y:S05]  /*32e0*/  BSYNC B2 ;  /* 0x0000000000027941 */ /* 0x000fea0003800000 */
.L_x_18099:
[----:B------:R-:W0:Y:S01]  /*32f0*/  I2F.U32 R98, R104 ;  /* 0x0000006800627306 */ /* 0x000e220000201000 */
[C---:B------:R-:W-:Y:S01]  /*3300*/  ISETP.NE.AND P4, PT, R52.reuse, 0x1, PT ;  /* 0x000000013400780c */ /* 0x040fe20003f85270 */
[----:B------:R-:W-:Y:S01]  /*3310*/  FMUL.FTZ R33, R33, R54 ;  /* 0x0000003621217220 */ /* 0x000fe20000410000 */
[----:B------:R-:W-:Y:S01]  /*3320*/  BSSY B2, `(.L_x_18103) ;  /* 0x0000011000027945 */ /* 0x000fe20003800000 */
[----:B------:R-:W-:Y:S02]  /*3330*/  IADD3 R53, R52, 0x1, RZ ;  /* 0x0000000134357810 */ /* 0x000fe40007ffe0ff */
        /* <DEDUP_REMOVED lines=14> */
.L_x_18104:
[----:B------:R-:W-:Y:S02]  /*3420*/  IMAD.MOV.U32 R104, RZ, RZ, R88 ;  /* 0x000000ffff687224 */ /* 0x000fe400078e0058 */
.L_x_18105:
[----:B------:R-:W-:Y:S05]  /*3430*/  BSYNC B2 ;  /* 0x0000000000027941 */ /* 0x000fea0003800000 */
.L_x_18103:
        /* <DEDUP_REMOVED lines=16> */
.L_x_18109:
[----:B------:R-:W-:Y:S05]  /*3540*/  BSYNC B3 ;  /* 0x0000000000037941 */ /* 0x000fea0003800000 */
.L_x_18108:
        /* <DEDUP_REMOVED lines=44> */
.L_x_18107:
[----:B------:R-:W-:Y:S05]  /*3810*/  BSYNC B2 ;  /* 0x0000000000027941 */ /* 0x000fea0003800000 */
.L_x_18106:
[----:B------:R-:W0:Y:S01]  /*3820*/  I2F.U32 R52, R104 ;  /* 0x0000006800347306 */ /* 0x000e220000201000 */
[C---:B------:R-:W-:Y:S01]  /*3830*/  ISETP.NE.AND P5, PT, R53.reuse, 0x1, PT ;  /* 0x000000013500780c */ /* 0x040fe20003fa5270 */
[----:B------:R-:W-:Y:S01]  /*3840*/  FMUL.FTZ R34, R34, R54 ;  /* 0x0000003622227220 */ /* 0x000fe20000410000 */
[----:B------:R-:W-:Y:S01]  /*3850*/  BSSY B2, `(.L_x_18110) ;  /* 0x0000011000027945 */ /* 0x000fe20003800000 */
[----:B------:R-:W-:Y:S02]  /*3860*/  IADD3 R85, R53, 0x1, RZ ;  /* 0x0000000135557810 */ /* 0x000fe40007ffe0ff */
[----:B------:R-:W-:-:S02]  /*3870*/  FMUL.FTZ R34, R34, c[0x0][0x1e8] ;  /* 0x00007a0022227a20 */ /* 0x000fc40000410000 */
        /* <DEDUP_REMOVED lines=13> */
.L_x_18111:
[----:B------:R-:W-:Y:S02]  /*3950*/  IMAD.MOV.U32 R104, RZ, RZ, R88 ;  /* 0x000000ffff687224 */ /* 0x000fe400078e0058 */
.L_x_18112:
[----:B------:R-:W-:Y:S05]  /*3960*/  BSYNC B2 ;  /* 0x0000000000027941 */ /* 0x000fea0003800000 */
.L_x_18110:
        /* <DEDUP_REMOVED lines=16> */
.L_x_18116:
[----:B------:R-:W-:Y:S05]  /*3a70*/  BSYNC B3 ;  /* 0x0000000000037941 */ /* 0x000fea0003800000 */
.L_x_18115:
        /* <DEDUP_REMOVED lines=44> */
.L_x_18114:
[----:B------:R-:W-:Y:S05]  /*3d40*/  BSYNC B2 ;  /* 0x0000000000027941 */ /* 0x000fea0003800000 */
.L_x_18113:
[----:B------:R-:W0:Y:S01]  /*3d50*/  I2F.U32 R98, R104 ;  /* 0x0000006800627306 */ /* 0x000e220000201000 */
[----:B------:R-:W-:Y:S01]  /*3d60*/  SEL R103, RZ, 0x100, P3 ;  /* 0x00000100ff677807 */ /* 0x000fe20001800000 */
[----:B------:R-:W-:Y:S01]  /*3d70*/  FMUL.FTZ R35, R35, R54 ;  /* 0x0000003623237220 */ /* 0x000fe20000410000 */
[C---:B------:R-:W-:Y:S02]  /*3d80*/  LEA R52, P3, R100.reuse, c[0x0][0x188], 0x4 ;  /* 0x0000620064347a11 */ /* 0x040fe400078620ff */
[----:B------:R-:W-:Y:S01]  /*3d90*/  SEL R102, RZ, 0x10000, P4 ;  /* 0x00010000ff667807 */ /* 0x000fe20002000000 */
[----:B------:R-:W-:Y:S01]  /*3da0*/  FMUL.FTZ R35, R35, c[0x0][0x1e8] ;  /* 0x00007a0023237a20 */ /* 0x000fe20000410000 */
[----:B------:R-:W-:Y:S01]  /*3db0*/  LEA.HI.X R53, R100, c[0x0][0x18c], RZ, 0x4, P3 ;  /* 0x0000630064357a11 */ /* 0x000fe200018f24ff */
[----:B0-----:R-:W-:Y:S01]  /*3dc0*/  FFMA.FTZ R98, R98, R101, 1.1641532182693481445e-10 ;  /* 0x2f00000062627423 */ /* 0x001fe20000010065 */
[----:B------:R-:W-:-:S04]  /*3dd0*/  SEL R101, RZ, 0x1, P2 ;  /* 0x00000001ff657807 */ /* 0x000fc80001000000 */
[----:B------:R-:W-:-:S04]  /*3de0*/  FSETP.GTU.FTZ.AND P3, PT, R98, c[0x0][0x1e4], PT ;  /* 0x0000790062007a0b */ /* 0x000fc80003f7c000 */
[----:B------:R-:W-:Y:S02]  /*3df0*/  FSEL R35, R35, RZ, !P3 ;  /* 0x000000ff23237208 */ /* 0x000fe40005800000 */
[----:B------:R-:W-:-:S03]  /*3e00*/  SEL R99, RZ, 0x1000000, P3 ;  /* 0x01000000ff637807 */ /* 0x000fc60001800000 */
[----:B------:R-:W-:Y:S01]  /*3e10*/  @P1 FADD.FTZ R35, R27, R35 ;  /* 0x000000231b231221 */ /* 0x000fe20000010000 */
[----:B------:R-:W-:Y:S02]  /*3e20*/  IADD3 R102, R103, R99, R102 ;  /* 0x0000006367667210 */ /* 0x000fe40007ffe066 */
[----:B------:R-:W-:Y:S02]  /*3e30*/  LEA R98, P1, R100, c[0x0][0x190], 0x2 ;  /* 0x0000640064627a11 */ /* 0x000fe400078210ff */
[----:B------:R0:W-:Y:S01]  /*3e40*/  STG.E.128 [R52.64], R32 ;  /* 0x0000002034007986 */ /* 0x0001e2000c101d06 */
[----:B------:R-:W-:Y:S01]  /*3e50*/  IMAD.IADD R101, R102, 0x1, R101 ;  /* 0x0000000166657824 */ /* 0x000fe200078e0265 */
[C---:B------:R-:W-:Y:S02]  /*3e60*/  LEA.HI.X R99, R100.reuse, c[0x0][0x194], RZ, 0x2, P1 ;  /* 0x0000650064637a11 */ /* 0x040fe400008f14ff */
[----:B------:R-:W-:-:S03]  /*3e70*/  IADD3 R100, R100, 0x20, RZ ;  /* 0x0000002064647810 */ /* 0x000fc60007ffe0ff */
[----:B------:R0:W-:Y:S04]  /*3e80*/  STG.E [R98.64], R101 ;  /* 0x0000006562007986 */ /* 0x0001e8000c101906 */
.L_x_18088:
[----:B------:R-:W-:Y:S05]  /*3e90*/  BSYNC B1 ;  /* 0x0000000000017941 */ /* 0x000fea0003800000 */
.L_x_18087:
        /* <DEDUP_REMOVED lines=8> */
[----:B0-----:R-:W-:-:S04]  /*3f20*/  @P1 LEA R52, P2, R100, c[0x0][0x180], 0x4 ;  /* 0x0000600064341a11 */ /* 0x001fc800078420ff */
        /* <DEDUP_REMOVED lines=14> */
.L_x_18120:
[----:B0-----:R-:W-:Y:S02]  /*4010*/  IMAD.MOV.U32 R104, RZ, RZ, R88 ;  /* 0x000000ffff687224 */ /* 0x001fe400078e0058 */
.L_x_18121:
[----:B------:R-:W-:Y:S05]  /*4020*/  BSYNC B2 ;  /* 0x0000000000027941 */ /* 0x000fea0003800000 */
.L_x_18119:
        /* <DEDUP_REMOVED lines=16> */
.L_x_18125:
[----:B------:R-:W-:Y:S05]  /*4130*/  BSYNC B3 ;  /* 0x0000000000037941 */ /* 0x000fea0003800000 */
.L_x_18124:
        /* <DEDUP_REMOVED lines=44> */
.L_x_18123:
[----:B------:R-:W-:Y:S05]  /*4400*/  BSYNC B2 ;  /* 0x0000000000027941 */ /* 0x000fea0003800000 */
.L_x_18122:
        /* <DEDUP_REMOVED lines=22> */
.L_x_18127:
[----:B------:R-:W-:Y:S02]  /*4570*/  IMAD.MOV.U32 R104, RZ, RZ, R88 ;  /* 0x000000ffff687224 */ /* 0x000fe400078e0058 */
.L_x_18128:
[----:B------:R-:W-:Y:S05]  /*4580*/  BSYNC B2 ;  /* 0x0000000000027941 */ /* 0x000fea0003800000 */
.L_x_18126:
        /* <DEDUP_REMOVED lines=16> */
.L_x_18132:
[----:B------:R-:W-:Y:S05]  /*4690*/  BSYNC B3 ;  /* 0x0000000000037941 */ /* 0x000fea0003800000 */
.L_x_18131:
        /* <DEDUP_REMOVED lines=44> */
.L_x_18130:
[----:B------:R-:W-:Y:S05]  /*4960*/  BSYNC B2 ;  /* 0x0000000000027941 */ /* 0x000fea0003800000 */
.L_x_18129:
        /* <DEDUP_REMOVED lines=19> */
.L_x_18134:
[----:B------:R-:W-:Y:S02]  /*4aa0*/  MOV R104, R88 ;  /* 0x0000005800687202 */ /* 0x000fe40000000f00 */
.L_x_18135:
[----:B------:R-:W-:Y:S05]  /*4ab0*/  BSYNC B2 ;  /* 0x0000000000027941 */ /* 0x000fea0003800000 */
.L_x_18133:
        /* <DEDUP_REMOVED lines=16> */
.L_x_18139:
[----:B------:R-:W-:Y:S05]  /*4bc0*/  BSYNC B3 ;  /* 0x0000000000037941 */ /* 0x000fea0003800000 */
.L_x_18138:
        /* <DEDUP_REMOVED lines=44> */
.L_x_18137:
[----:B------:R-:W-:Y:S05]  /*4e90*/  BSYNC B2 ;  /* 0x0000000000027941 */ /* 0x000fea0003800000 */
.L_x_18136:
[----:B------:R-:W0:Y:S01]  /*4ea0*/  I2F.U32 R52, R104 ;  /* 0x0000006800347306 */ /* 0x000e220000201000 */
[C---:B------:R-:W-:Y:S01]  /*4eb0*/  ISETP.NE.AND P5, PT, R53.reuse, 0x1, PT ;  /* 0x000000013500780c */ /* 0x040fe20003fa5270 */
[----:B------:R-:W-:Y:S01]  /*4ec0*/  FMUL.FTZ R38, R38, R54 ;  /* 0x0000003626267220 */ /* 0x000fe20000410000 */
[----:B------:R-:W-:Y:S01]  /*4ed0*/  BSSY B2, `(.L_x_18140) ;  /* 0x0000011000027945 */ /* 0x000fe20003800000 */
[----:B------:R-:W-:-:S02]  /*4ee0*/  IADD3 R85, R53, 0x1, RZ ;  /* 0x0000000135557810 */ /* 0x000fc40007ffe0ff */
        /* <DEDUP_REMOVED lines=14> */
.L_x_18141:
[----:B------:R-:W-:Y:S02]  /*4fd0*/  IMAD.MOV.U32 R104, RZ, RZ, R88 ;  /* 0x000000ffff687224 */ /* 0x000fe400078e0058 */
.L_x_18142:
[----:B------:R-:W-:Y:S05]  /*4fe0*/  BSYNC B2 ;  /* 0x0000000000027941 */ /* 0x000fea0003800000 */
.L_x_18140:
        /* <DEDUP_REMOVED lines=16> */
.L_x_18146:
[----:B------:R-:W-:Y:S05]  /*50f0*/  BSYNC B3 ;  /* 0x0000000000037941 */ /* 0x000fea0003800000 */
.L_x_18145:
        /* <DEDUP_REMOVED lines=44> */
.L_x_18144:
[----:B------:R-:W-:Y:S05]  /*53c0*/  BSYNC B2 ;  /* 0x0000000000027941 */ /* 0x000fea0003800000 */
.L_x_18143:
        /* <DEDUP_REMOVED lines=20> */
.L_x_18118:
[----:B------:R-:W-:Y:S05]  /*5510*/  BSYNC B1 ;  /* 0x0000000000017941 */ /* 0x000fea0003800000 */
.L_x_18117:
        /* <DEDUP_REMOVED lines=23> */
.L_x_18150:
[----:B0-----:R-:W-:Y:S02]  /*5690*/  IMAD.MOV.U32 R104, RZ, RZ, R88 ;  /* 0x000000ffff687224 */ /* 0x001fe400078e0058 */
.L_x_18151:
[----:B------:R-:W-:Y:S05]  /*56a0*/  BSYNC B2 ;  /* 0x0000000000027941 */ /* 0x000fea0003800000 */
.L_x_18149:
        /* <DEDUP_REMOVED lines=16> */
.L_x_18155:
[----:B------:R-:W-:Y:S05]  /*57b0*/  BSYNC B3 ;  /* 0x0000000000037941 */ /* 0x000fea0003800000 */
.L_x_18154:
        /* <DEDUP_REMOVED lines=44> */
.L_x_18153:
[----:B------:R-:W-:Y:S05]  /*5a80*/  BSYNC B2 ;  /* 0x0000000000027941 */ /* 0x000fea0003800000 */
.L_x_18152:
        /* <DEDUP_REMOVED lines=22> */
.L_x_18157:
[----:B------:R-:W-:Y:S02]  /*5bf0*/  IMAD.MOV.U32 R104, RZ, RZ, R88 ;  /* 0x000000ffff687224 */ /* 0x000fe400078e0058 */
.L_x_18158:
[----:B------:R-:W-:Y:S05]  /*5c00*/  BSYNC B2 ;  /* 0x0000000000027941 */ /* 0x000fea0003800000 */
.L_x_18156:
        /* <DEDUP_REMOVED lines=16> */
.L_x_18162:
[----:B------:R-:W-:Y:S05]  /*5d10*/  BSYNC B3 ;  /* 0x0000000000037941 */ /* 0x000fea0003800000 */
.L_x_18161:
        /* <DEDUP_REMOVED lines=44> */
.L_x_18160:
[----:B------:R-:W-:Y:S05]  /*5fe0*/  BSYNC B2 ;  /* 0x0000000000027941 */ /* 0x000fea0003800000 */
.L_x_18159:
        /* <DEDUP_REMOVED lines=19> */
.L_x_18164:
[----:B------:R-:W-:Y:S02]  /*6120*/  IMAD.MOV.U32 R104, RZ, RZ, R88 ;  /* 0x000000ffff687224 */ /* 0x000fe400078e0058 */
.L_x_18165:
[----:B------:R-:W-:Y:S05]  /*6130*/  BSYNC B2 ;  /* 0x0000000000027941 */ /* 0x000fea0003800000 */
.L_x_18163:
        /* <DEDUP_REMOVED lines=16> */
.L_x_18169:
[----:B------:R-:W-:Y:S05]  /*6240*/  BSYNC B3 ;  /* 0x0000000000037941 */ /* 0x000fea0003800000 */
.L_x_18168:
        /* <DEDUP_REMOVED lines=44> */
.L_x_18167:
[----:B------:R-:W-:Y:S05]  /*6510*/  BSYNC B2 ;  /* 0x0000000000027941 */ /* 0x000fea0003800000 */
.L_x_18166:
        /* <DEDUP_REMOVED lines=19> */
.L_x_18171:
[----:B------:R-:W-:Y:S02]  /*6650*/  IMAD.MOV.U32 R104, RZ, RZ, R88 ;  /* 0x000000ffff687224 */ /* 0x000fe400078e0058 */
.L_x_18172:
[----:B------:R-:W-:Y:S05]  /*6660*/  BSYNC B2 ;  /* 0x0000000000027941 */ /* 0x000fea0003800000 */
.L_x_18170:
        /* <DEDUP_REMOVED lines=16> */
.L_x_18176:
[----:B------:R-:W-:Y:S05]  /*6770*/  BSYNC B3 ;  /* 0x0000000000037941 */ /* 0x000fea0003800000 */
.L_x_18175:
        /* <DEDUP_REMOVED lines=44> */
.L_x_18174:
[----:B------:R-:W-:Y:S05]  /*6a40*/  BSYNC B2 ;  /* 0x0000000000027941 */ /* 0x000fea0003800000 */
.L_x_18173:
        /* <DEDUP_REMOVED lines=13> */
[C---:B------:R-:W-:Y:S02]  /*6b20*/  LEA R98, P1, R100.reuse, c[0x0][0x190], 0x2 ;  /* 0x0000640064627a11 */ /* 0x040fe400078210ff */
[----:B------:R-:W-:Y:S02]  /*6b30*/  IADD3 R102, R103, R99, R102 ;  /* 0x0000006367667210 */ /* 0x000fe40007ffe066 */
[----:B------:R-:W-:Y:S01]  /*6b40*/  LEA.HI.X R99, R100, c[0x0][0x194], RZ, 0x2, P1 ;  /* 0x0000650064637a11 */ /* 0x000fe200008f14ff */
[----:B------:R0:W-:Y:S01]  /*6b50*/  STG.E.128 [R52.64], R40 ;  /* 0x0000002834007986 */ /* 0x0001e2000c101d06 */
[----:B------:R-:W-:Y:S02]  /*6b60*/  IADD3 R101, R102, R101, RZ ;  /* 0x0000006566657210 */ /* 0x000fe40007ffe0ff */
[----:B------:R-:W-:-:S03]  /*6b70*/  IADD3 R100, R100, 0x20, RZ ;  /* 0x0000002064647810 */ /* 0x000fc60007ffe0ff */
[----:B------:R0:W-:Y:S04]  /*6b80*/  STG.E [R98.64], R101 ;  /* 0x0000006562007986 */ /* 0x0001e8000c101906 */
.L_x_18148:
[----:B------:R-:W-:Y:S05]  /*6b90*/  BSYNC B1 ;  /* 0x0000000000017941 */ /* 0x000fea0003800000 */
.L_x_18147:
        /* <DEDUP_REMOVED lines=23> */
.L_x_18180:
[----:B0-----:R-:W-:Y:S02]  /*6d10*/  IMAD.MOV.U32 R104, RZ, RZ, R88 ;  /* 0x000000ffff687224 */ /* 0x001fe400078e0058 */
.L_x_18181:
[----:B------:R-:W-:Y:S05]  /*6d20*/  BSYNC B2 ;  /* 0x0000000000027941 */ /* 0x000fea0003800000 */
.L_x_18179:
        /* <DEDUP_REMOVED lines=16> */
.L_x_18185:
[----:B------:R-:W-:Y:S05]  /*6e30*/  BSYNC B3 ;  /* 0x0000000000037941 */ /* 0x000fea0003800000 */
.L_x_18184:
        /* <DEDUP_REMOVED lines=44> */
.L_x_18183:
[----:B------:R-:W-:Y:S05]  /*7100*/  BSYNC B2 ;  /* 0x0000000000027941 */ /* 0x000fea0003800000 */
.L_x_18182:
[----:B------:R-:W0:Y:S01]  /*7110*/  I2F.U32 R52, R104 ;  /* 0x0000006800347306 */ /* 0x000e220000201000 */
[----:B------:R-:W-:Y:S01]  /*7120*/  HFMA2.MMA R101, -RZ, RZ, 0.1171875, 0 ;  /* 0x2f800000ff657435 */ /* 0x000fe200000001ff */
[----:B------:R-:W-:Y:S01]  /*7130*/  ISETP.NE.U32.AND P1, PT, RZ, c[0x0][0x180], PT ;  /* 0x00006000ff007a0c */ /* 0x000fe20003f25070 */
[----:B-----5:R-:W-:Y:S01]  /*7140*/  FMUL.FTZ R44, R44, R54 ;  /* 0x000000362c2c7220 */ /* 0x020fe20000410000 */
[----:B------:R-:W-:Y:S01]  /*7150*/  ISETP.NE.AND P3, PT, R98, 0x1, PT ;  /* 0x000000016200780c */ /* 0x000fe20003f65270 */
[----:B------:R-:W-:Y:S01]  /*7160*/  BSSY B2, `(.L_x_18186) ;  /* 0x0000012000027945 */ /* 0x000fe20003800000 */
[----:B------:R-:W-:Y:S01]  /*7170*/  ISETP.NE.AND.EX P1, PT, RZ, c[0x0][0x184], PT, P1 ;  /* 0x00006100ff007a0c */ /* 0x000fe20003f25310 */
[----:B------:R-:W-:-:S04]  /*7180*/  FMUL.FTZ R44, R44, c[0x0][0x1e8] ;  /* 0x00007a002c2c7a20 */ /* 0x000fc80000410000 */
        /* <DEDUP_REMOVED lines=14> */
.L_x_18187:
[----:B------:R-:W-:Y:S02]  /*7270*/  MOV R104, R88 ;  /* 0x0000005800687202 */ /* 0x000fe40000000f00 */
.L_x_18188:
[----:B------:R-:W-:Y:S05]  /*7280*/  BSYNC B2 ;  /* 0x0000000000027941 */ /* 0x000fea0003800000 */
.L_x_18186:
        /* <DEDUP_REMOVED lines=16> */
.L_x_18192:
[----:B------:R-:W-:Y:S05]  /*7390*/  BSYNC B3 ;  /* 0x0000000000037941 */ /* 0x000fea0003800000 */
.L_x_18191:
        /* <DEDUP_REMOVED lines=44> */
.L_x_18190:
[----:B------:R-:W-:Y:S05]  /*7660*/  BSYNC B2 ;  /* 0x0000000000027941 */ /* 0x000fea0003800000 */
.L_x_18189:
        /* <DEDUP_REMOVED lines=19> */
.L_x_18194:
[----:B------:R-:W-:Y:S02]  /*77a0*/  IMAD.MOV.U32 R104, RZ, RZ, R88 ;  /* 0x000000ffff687224 */ /* 0x000fe400078e0058 */
.L_x_18195:
[----:B------:R-:W-:Y:S05]  /*77b0*/  BSYNC B2 ;  /* 0x0000000000027941 */ /* 0x000fea0003800000 */
.L_x_18193:
        /* <DEDUP_REMOVED lines=16> */
.L_x_18199:
[----:B------:R-:W-:Y:S05]  /*78c0*/  BSYNC B3 ;  /* 0x0000000000037941 */ /* 0x000fea0003800000 */
.L_x_18198:
        /* <DEDUP_REMOVED lines=44> */
.L_x_18197:
[----:B------:R-:W-:Y:S05]  /*7b90*/  BSYNC B2 ;  /* 0x0000000000027941 */ /* 0x000fea0003800000 */
.L_x_18196:
        /* <DEDUP_REMOVED lines=19> */
.L_x_18201:
[----:B------:R-:W-:Y:S02]  /*7cd0*/  MOV R104, R88 ;  /* 0x0000005800687202 */ /* 0x000fe40000000f00 */
.L_x_18202:
[----:B------:R-:W-:Y:S05]  /*7ce0*/  BSYNC B2 ;  /* 0x0000000000027941 */ /* 0x000fea0003800000 */
.L_x_18200:
        /* <DEDUP_REMOVED lines=16> */
.L_x_18206:
[----:B------:R-:W-:Y:S05]  /*7df0*/  BSYNC B3 ;  /* 0x0000000000037941 */ /* 0x000fea0003800000 */
.L_x_18205:
        /* <DEDUP_REMOVED lines=44> */
.L_x_18204:
[----:B------:R-:W-:Y:S05]  /*80c0*/  BSYNC B2 ;  /* 0x0000000000027941 */ /* 0x000fea0003800000 */
.L_x_18203:
        /* <DEDUP_REMOVED lines=20> */
.L_x_18178:
[----:B------:R-:W-:Y:S05]  /*8210*/  BSYNC B1 ;  /* 0x0000000000017941 */ /* 0x000fea0003800000 */
.L_x_18177:
        /* <DEDUP_REMOVED lines=23> */
.L_x_18210:
[----:B0-----:R-:W-:Y:S02]  /*8390*/  MOV R104, R88 ;  /* 0x0000005800687202 */ /* 0x001fe40000000f00 */
.L_x_18211:
[----:B------:R-:W-:Y:S05]  /*83a0*/  BSYNC B2 ;  /* 0x0000000000027941 */ /* 0x000fea0003800000 */
.L_x_18209:
        /* <DEDUP_REMOVED lines=16> */
.L_x_18215:
[----:B------:R-:W-:Y:S05]  /*84b0*/  BSYNC B3 ;  /* 0x0000000000037941 */ /* 0x000fea0003800000 */
.L_x_18214:
        /* <DEDUP_REMOVED lines=44> */
.L_x_18213:
[----:B------:R-:W-:Y:S05]  /*8780*/  BSYNC B2 ;  /* 0x0000000000027941 */ /* 0x000fea0003800000 */
.L_x_18212:
        /* <DEDUP_REMOVED lines=22> */
.L_x_18217:
[----:B------:R-:W-:Y:S02]  /*88f0*/  IMAD.MOV.U32 R104, RZ, RZ, R88 ;  /* 0x000000ffff687224 */ /* 0x000fe400078e0058 */
.L_x_18218:
[----:B------:R-:W-:Y:S05]  /*8900*/  BSYNC B2 ;  /* 0x0000000000027941 */ /* 0x000fea0003800000 */
.L_x_18216:
        /* <DEDUP_REMOVED lines=16> */
.L_x_18222:
[----:B------:R-:W-:Y:S05]  /*8a10*/  BSYNC B3 ;  /* 0x0000000000037941 */ /* 0x000fea0003800000 */
.L_x_18221:
        /* <DEDUP_REMOVED lines=44> */
.L_x_18220:
[----:B------:R-:W-:Y:S05]  /*8ce0*/  BSYNC B2 ;  /* 0x0000000000027941 */ /* 0x000fea0003800000 */
.L_x_18219:
        /* <DEDUP_REMOVED lines=19> */
.L_x_18224:
[----:B------:R-:W-:Y:S02]  /*8e20*/  IMAD.MOV.U32 R104, RZ, RZ, R88 ;  /* 0x000000ffff687224 */ /* 0x000fe400078e0058 */
.L_x_18225:
[----:B------:R-:W-:Y:S05]  /*8e30*/  BSYNC B2 ;  /* 0x0000000000027941 */ /* 0x000fea0003800000 */
.L_x_18223:
        /* <DEDUP_REMOVED lines=16> */
.L_x_18229:
[----:B------:R-:W-:Y:S05]  /*8f40*/  BSYNC B3 ;  /* 0x0000000000037941 */ /* 0x000fea0003800000 */
.L_x_18228:
        /* <DEDUP_REMOVED lines=44> */
.L_x_18227:
[----:B------:R-:W-:Y:S05]  /*9210*/  BSYNC B2 ;  /* 0x0000000000027941 */ /* 0x000fea0003800000 */
.L_x_18226:
        /* <DEDUP_REMOVED lines=19> */
.L_x_18231:
[----:B------:R-:W-:Y:S02]  /*9350*/  IMAD.MOV.U32 R104, RZ, RZ, R88 ;  /* 0x000000ffff687224 */ /* 0x000fe400078e0058 */
.L_x_18232:
[----:B------:R-:W-:Y:S05]  /*9360*/  BSYNC B2 ;  /* 0x0000000000027941 */ /* 0x000fea0003800000 */
.L_x_18230:
        /* <DEDUP_REMOVED lines=16> */
.L_x_18236:
[----:B------:R-:W-:Y:S05]  /*9470*/  BSYNC B3 ;  /* 0x0000000000037941 */ /* 0x000fea0003800000 */
.L_x_18235:
        /* <DEDUP_REMOVED lines=44> */
.L_x_18234:
[----:B------:R-:W-:Y:S05]  /*9740*/  BSYNC B2 ;  /* 0x0000000000027941 */ /* 0x000fea0003800000 */
.L_x_18233:
        /* <DEDUP_REMOVED lines=17> */
[----:B------:R-:W-:-:S05]  /*9860*/  LEA.HI.X R99, R100, c[0x0][0x194], RZ, 0x2, P1 ;  /* 0x0000650064637a11 */ /* 0x000fca00008f14ff */
[----:B------:R0:W-:Y:S04]  /*9870*/  STG.E [R98.64], R101 ;  /* 0x0000006562007986 */ /* 0x0001e8000c101906 */
.L_x_18208:
[----:B------:R-:W-:Y:S05]  /*9880*/  BSYNC B1 ;  /* 0x0000000000017941 */ /* 0x000fea0003800000 */
.L_x_18207:
[----:B0-----:R-:W-:Y:S01]  /*9890*/  FADD.FTZ R52, RZ, R28 ;  /* 0x0000001cff347221 */ /* 0x001fe20000010000 */
[C---:B------:R-:W-:Y:S02]  /*98a0*/  ISETP.GT.U32.AND P1, PT, R13.reuse, 0x3f, PT ;  /* 0x0000003f0d00780c */ /* 0x040fe40003f24070 */
[----:B------:R-:W-:Y:S01]  /*98b0*/  ISETP.GT.U32.AND P2, PT, R13, 0x5f, PT ;  /* 0x0000005f0d00780c */ /* 0x000fe20003f44070 */
[----:B------:R-:W-:Y:S01]  /*98c0*/  FADD.FTZ R53, R29, R52 ;  /* 0x000000341d357221 */ /* 0x000fe20000010000 */
[C---:B------:R-:W-:Y:S02]  /*98d0*/  ISETP.GT.U32.AND P3, PT, R13.reuse, 0x7f, PT ;  /* 0x0000007f0d00780c */ /* 0x040fe40003f64070 */
[C---:B------:R-:W-:Y:S01]  /*98e0*/  ISETP.GT.U32.AND P4, PT, R13.reuse, 0x9f, PT ;  /* 0x0000009f0d00780c */ /* 0x040fe20003f84070 */
        /* <DEDUP_REMOVED lines=27> */
.L_x_18253:
[----:B-1----:R-:W-:Y:S01]  /*9aa0*/  FADD.FTZ R102, R99, R52 ;  /* 0x0000003463667221 */ /* 0x002fe20000010000 */
[----:B------:R-:W-:Y:S05]  /*9ab0*/  BRA.DIV ~URZ, `(.L_x_18238) ;  /* 0x00000d727f007947 */ /* 0x000fea000b800000 */
[----:B------:R-:W1:Y:S02]  /*9ac0*/  SHFL.BFLY PT, R52, R102, 0x2, 0x1f ;  /* 0x0c401f0066347f89 */ /* 0x000e6400000e0000 */
[----:B-1----:R-:W-:-:S05]  /*9ad0*/  FADD.FTZ R52, R102, R52 ;  /* 0x0000003466347221 */ /* 0x002fca0000010000 */
[----:B------:R-:W1:Y:S02]  /*9ae0*/  SHFL.BFLY PT, R53, R52, 0x4, 0x1f ;  /* 0x0c801f0034357f89 */ /* 0x000e6400000e0000 */
[----:B-1----:R-:W-:-:S05]  /*9af0*/  FADD.FTZ R53, R52, R53 ;  /* 0x0000003534357221 */ /* 0x002fca0000010000 */
[----:B-----5:R-:W1:Y:S02]  /*9b00*/  SHFL.BFLY PT, R54, R53, 0x8, 0x1f ;  /* 0x0d001f0035367f89 */ /* 0x020e6400000e0000 */
[----:B-1----:R-:W-:-:S05]  /*9b10*/  FADD.FTZ R54, R53, R54 ;  /* 0x0000003635367221 */ /* 0x002fca0000010000 */
[----:B------:R-:W1:Y:S02]  /*9b20*/  SHFL.BFLY PT, R55, R54, 0x10, 0x1f ;  /* 0x0e001f0036377f89 */ /* 0x000e6400000e0000 */
[----:B-1----:R-:W-:-:S04]  /*9b30*/  FADD.FTZ R55, R54, R55 ;  /* 0x0000003736377221 */ /* 0x002fc80000010000 */
[----:B0-----:R-:W-:-:S04]  /*9b40*/  FMUL.FTZ R99, R55, c[0x0][0x1e0] ;  /* 0x0000780037637a20 */ /* 0x001fc80000410000 */
        /* <DEDUP_REMOVED lines=58> */
.L_x_18254:
[----:B------:R-:W-:Y:S01]  /*9ef0*/  FMUL.FTZ R52, R99, R99 ;  /* 0x0000006363347220 */ /* 0x000fe20000410000 */
[----:B------:R-:W-:Y:S01]  /*9f00*/  ISETP.NE.AND P1, PT, RZ, UR8, PT ;  /* 0x00000008ff007c0c */ /* 0x000fe2000bf25270 */
[----:B-1----:R-:W-:Y:S01]  /*9f10*/  FADD.FTZ R101, R101, R98 ;  /* 0x0000006265657221 */ /* 0x002fe20000010000 */
[----:B------:R-:W-:Y:S01]  /*9f20*/  @!P6 MOV R54, 0x4 ;  /* 0x000000040036e802 */ /* 0x000fe20000000f00 */
[----:B------:R-:W-:Y:S01]  /*9f30*/  BSSY B1, `(.L_x_18239) ;  /* 0x000001d000017945 */ /* 0x000fe20003800000 */
[----:B------:R-:W-:Y:S01]  /*9f40*/  FSEL R53, R52, RZ, P1 ;  /* 0x000000ff34357208 */ /* 0x000fe20000800000 */
[----:B------:R-:W-:Y:S01]  /*9f50*/  IMAD.MOV.U32 R52, RZ, RZ, c[0x0][0x1e0] ;  /* 0x00007800ff347624 */ /* 0x000fe200078e00ff */
[----:B------:R-:W-:Y:S01]  /*9f60*/  FSEL R100, R99, RZ, !P1 ;  /* 0x000000ff63647208 */ /* 0x000fe20004800000 */
[----:B------:R-:W-:-:S04]  /*9f70*/  @!P6 IMAD.WIDE R54, R91, R54, c[0x0][0x1a0] ;  /* 0x000068005b36e625 */ /* 0x000fc800078e0236 */
[----:B------:R-:W-:Y:S01]  /*9f80*/  FFMA.FTZ R52, R101, R52, c[0x0][0x228] ;  /* 0x00008a0065347623 */ /* 0x000fe20000010034 */
[----:B------:R1:W-:Y:S03]  /*9f90*/  @!P6 STG.E [R54.64], R99 ;  /* 0x000000633600e986 */ /* 0x0003e6000c101906 */
[----:B------:R-:W-:Y:S02]  /*9fa0*/  FADD.FTZ R101, R52, R53 ;  /* 0x0000003534657221 */ /* 0x000fe40000010000 */
        /* <DEDUP_REMOVED lines=8> */
[----:B------:R-:W-:Y:S02]  /*a030*/  FADD.FTZ R102, R31, -R100 ;  /* 0x800000641f667221 */ /* 0x000fe40000010000 */
[----:B------:R-:W-:Y:S02]  /*a040*/  FMUL.FTZ R53, R101, R54 ;  /* 0x0000003665357220 */ /* 0x000fe40000410000 */
[----:B------:R-:W-:-:S02]  /*a050*/  IMAD.MOV.U32 R104, RZ, RZ, 0x10 ;  /* 0x00000010ff687424 */ /* 0x000fc400078e00ff */
[C---:B------:R-:W-:Y:S02]  /*a060*/  FMUL.FTZ R52, R101.reuse, R52 ;  /* 0x0000003465347220 */ /* 0x040fe40000410000 */
        /* <DEDUP_REMOVED lines=9> */
.L_x_18240:
[----:B------:R-:W-:Y:S05]  /*a100*/  BSYNC B1 ;  /* 0x0000000000017941 */ /* 0x000fea0003800000 */
.L_x_18239:
[----:B------:R-:W-:Y:S01]  /*a110*/  ISETP.NE.AND P1, PT, R96, RZ, PT ;  /* 0x000000ff6000720c */ /* 0x000fe20003f25270 */
[----:B------:R-:W-:-:S12]  /*a120*/  BSSY B1, `(.L_x_18241) ;  /* 0x0000012000017945 */ /* 0x000fd80003800000 */
[----:B------:R-:W-:Y:S05]  /*a130*/  @!P1 BRA `(.L_x_18242) ;  /* 0x0000010000009947 */ /* 0x000fea0003800000 */
[----:B------:R-:W-:Y:S01]  /*a140*/  HFMA2.MMA R104, -RZ, RZ, 0, 9.5367431640625e-07 ;  /* 0x00000010ff687435 */ /* 0x000fe200000001ff */
        /* <DEDUP_REMOVED lines=15> */
.L_x_18242:
[----:B------:R-:W-:Y:S05]  /*a240*/  BSYNC B1 ;  /* 0x0000000000017941 */ /* 0x000fea0003800000 */
.L_x_18241:
[----:B------:R-:W-:Y:S01]  /*a250*/  ISETP.NE.AND P1, PT, R95, RZ, PT ;  /* 0x000000ff5f00720c */ /* 0x000fe20003f25270 */
[----:B------:R-:W-:-:S12]  /*a260*/  BSSY B1, `(.L_x_18243) ;  /* 0x0000012000017945 */ /* 0x000fd80003800000 */
[----:B------:R-:W-:Y:S05]  /*a270*/  @!P1 BRA `(.L_x_18244) ;  /* 0x0000010000009947 */ /* 0x000fea0003800000 */
[--C-:B01----:R-:W-:Y:S02]  /*a280*/  FADD.FTZ R54, R37, -R100.reuse ;  /* 0x8000006425367221 */ /* 0x103fe40000010000 */
[--C-:B------:R-:W-:Y:S02]  /*a290*/  FADD.FTZ R52, R36, -R100.reuse ;  /* 0x8000006424347221 */ /* 0x100fe40000010000 */
[--C-:B------:R-:W-:Y:S02]  /*a2a0*/  FADD.FTZ R98, R38, -R100.reuse ;  /* 0x8000006426627221 */ /* 0x100fe40000010000 */
        /* <DEDUP_REMOVED lines=13> */
.L_x_18244:
[----:B------:R-:W-:Y:S05]  /*a380*/  BSYNC B1 ;  /* 0x0000000000017941 */ /* 0x000fea0003800000 */
.L_x_18243:
        /* <DEDUP_REMOVED lines=19> */
.L_x_18246:
[----:B------:R-:W-:Y:S05]  /*a4c0*/  BSYNC B1 ;  /* 0x0000000000017941 */ /* 0x000fea0003800000 */
.L_x_18245:
[----:B------:R-:W-:Y:S01]  /*a4d0*/  ISETP.NE.AND P1, PT, R93, RZ, PT ;  /* 0x000000ff5d00720c */ /* 0x000fe20003f25270 */
        /* <DEDUP_REMOVED lines=18> */
.L_x_18248:
[----:B------:R-:W-:Y:S05]  /*a600*/  BSYNC B1 ;  /* 0x0000000000017941 */ /* 0x000fea0003800000 */
.L_x_18247:
        /* <DEDUP_REMOVED lines=18> */
.L_x_18250:
[----:B------:R-:W-:Y:S05]  /*a730*/  BSYNC B1 ;  /* 0x0000000000017941 */ /* 0x000fea0003800000 */
.L_x_18249:
[----:B01----:R-:W-:-:S04]  /*a740*/  IMAD.MOV.U32 R52, RZ, RZ, 0x4 ;  /* 0x00000004ff347424 */ /* 0x003fc800078e00ff */
[----:B------:R-:W-:-:S05]  /*a750*/  IMAD R91, R52, c[0x0][0x160], R91 ;  /* 0x00005800345b7a24 */ /* 0x000fca00078e025b */
[----:B------:R-:W-:-:S13]  /*a760*/  ISETP.GE.AND P1, PT, R91, c[0x0][0x164], PT ;  /* 0x000059005b007a0c */ /* 0x000fda0003f26270 */
[----:B------:R-:W-:Y:S01]  /*a770*/  @P1 CALL.REL.NOINC `(.L_x_18251) ;  /* 0x0000001000001944 */ /* 0x000fe20003c00000 */
[----:B------:R-:W-:Y:S05]  /*a780*/  BRA `(.L_x_18252) ;  /* 0xffff695000007947 */ /* 0x000fea000383ffff */
.L_x_18251:
[----:B------:R-:W-:Y:S05]  /*a790*/  BSYNC B0 ;  /* 0x0000000000007941 */ /* 0x000fea0003800000 */
.L_x_18056:
[----:B------:R-:W-:Y:S05]  /*a7a0*/  EXIT ;  /* 0x000000000000794d */ /* 0x000fea0003800000 */
.L_x_18237:
[----:B-----5:R-:W-:Y:S01]  /*a7b0*/  MOV R54, R99 ;  /* 0x0000006300367202 */ /* 0x020fe20000000f00 */
[----:B------:R-:W-:Y:S01]  /*a7c0*/  IMAD.MOV.U32 R101, RZ, RZ, 0x1 ;  /* 0x00000001ff657424 */ /* 0x000fe200078e00ff */
[----:B------:R-:W-:Y:S01]  /*a7d0*/  MOV R100, 0xffffffff ;  /* 0xffffffff00647802 */ /* 0x000fe20000000f00 */
[----:B------:R-:W-:Y:S01]  /*a7e0*/  IMAD.MOV.U32 R55, RZ, RZ, 0x1f ;  /* 0x0000001fff377424 */ /* 0x000fe200078e00ff */
[----:B------:R-:W-:Y:S02]  /*a7f0*/  MOV R52, 0xa810 ;  /* 0x0000a81000347802 */ /* 0x000fe40000000f00 */
[----:B------:R-:W-:Y:S05]  /*a800*/  CALL.REL.NOINC `($__internal_136_$__cuda_sm70_shflsync_bfly_p) ;  /* 0x000006c000007944 */ /* 0x000fea0003c00000 */
[----:B-1----:R-:W-:Y:S01]  /*a810*/  IMAD.MOV.U32 R52, RZ, RZ, R101 ;  /* 0x000000ffff347224 */ /* 0x002fe200078e0065 */
[----:B0-----:R-:W-:Y:S05]  /*a820*/  BRA `(.L_x_18253) ;  /* 0xfffff27000007947 */ /* 0x001fea000383ffff */
.L_x_18238:
[----:B------:R-:W-:Y:S01]  /*a830*/  HFMA2.MMA R101, -RZ, RZ, 0, 1.1920928955078125e-07 ;  /* 0x00000002ff657435 */ /* 0x000fe200000001ff */
[----:B-----5:R-:W-:Y:S01]  /*a840*/  IMAD.MOV.U32 R54, RZ, RZ, R102 ;  /* 0x000000ffff367224 */ /* 0x020fe200078e0066 */
[----:B------:R-:W-:Y:S01]  /*a850*/  MOV R52, 0xa890 ;  /* 0x0000a89000347802 */ /* 0x000fe20000000f00 */
[----:B------:R-:W-:Y:S02]  /*a860*/  IMAD.MOV.U32 R55, RZ, RZ, 0x1f ;  /* 0x0000001fff377424 */ /* 0x000fe400078e00ff */
[----:B------:R-:W-:-:S02]  /*a870*/  IMAD.MOV.U32 R100, RZ, RZ, -0x1 ;  /* 0xffffffffff647424 */ /* 0x000fc400078e00ff */
[----:B0-----:R-:W-:Y:S05]  /*a880*/  CALL.REL.NOINC `($__internal_136_$__cuda_sm70_shflsync_bfly_p) ;  /* 0x0000064000007944 */ /* 0x001fea0003c00000 */
[----:B01----:R-:W-:Y:S01]  /*a890*/  FADD.FTZ R54, R102, R101 ;  /* 0x0000006566367221 */ /* 0x003fe20000010000 */
[----:B------:R-:W-:Y:S01]  /*a8a0*/  MOV R101, 0x4 ;  /* 0x0000000400657802 */ /* 0x000fe20000000f00 */
[----:B------:R-:W-:Y:S01]  /*a8b0*/  IMAD.MOV.U32 R55, RZ, RZ, 0x1f ;  /* 0x0000001fff377424 */ /* 0x000fe200078e00ff */
[----:B------:R-:W-:Y:S01]  /*a8c0*/  MOV R52, 0xa8f0 ;  /* 0x0000a8f000347802 */ /* 0x000fe20000000f00 */
[----:B------:R-:W-:-:S02]  /*a8d0*/  IMAD.MOV.U32 R100, RZ, RZ, -0x1 ;  /* 0xffffffffff647424 */ /* 0x000fc400078e00ff */
[----:B------:R-:W-:Y:S05]  /*a8e0*/  CALL.REL.NOINC `($__internal_136_$__cuda_sm70_shflsync_bfly_p) ;  /* 0x000005e000007944 */ /* 0x000fea0003c00000 */
[----:B01----:R-:W-:Y:S01]  /*a8f0*/  FADD.FTZ R54, R54, R101 ;  /* 0x0000006536367221 */ /* 0x003fe20000010000 */
[----:B------:R-:W-:Y:S01]  /*a900*/  HFMA2.MMA R101, -RZ, RZ, 0, 4.76837158203125e-07 ;  /* 0x00000008ff657435 */ /* 0x000fe200000001ff */
[----:B------:R-:W-:Y:S01]  /*a910*/  IMAD.MOV.U32 R55, RZ, RZ, 0x1f ;  /* 0x0000001fff377424 */ /* 0x000fe200078e00ff */
[----:B------:R-:W-:Y:S01]  /*a920*/  MOV R52, 0xa950 ;  /* 0x0000a95000347802 */ /* 0x000fe20000000f00 */
[----:B------:R-:W-:-:S03]  /*a930*/  IMAD.MOV.U32 R100, RZ, RZ, -0x1 ;  /* 0xffffffffff647424 */ /* 0x000fc600078e00ff */
[----:B------:R-:W-:Y:S05]  /*a940*/  CALL.REL.NOINC `($__internal_136_$__cuda_sm70_shflsync_bfly_p) ;  /* 0x0000058000007944 */ /* 0x000fea0003c00000 */
[----:B01----:R-:W-:Y:S01]  /*a950*/  FADD.FTZ R54, R54, R101 ;  /* 0x0000006536367221 */ /* 0x003fe20000010000 */
[----:B------:R-:W-:Y:S01]  /*a960*/  MOV R101, 0x10 ;  /* 0x0000001000657802 */ /* 0x000fe20000000f00 */
[----:B------:R-:W-:Y:S01]  /*a970*/  IMAD.MOV.U32 R55, RZ, RZ, 0x1f ;  /* 0x0000001fff377424 */ /* 0x000fe200078e00ff */
[----:B------:R-:W-:Y:S01]  /*a980*/  MOV R52, 0xa9b0 ;  /* 0x0000a9b000347802 */ /* 0x000fe20000000f00 */
[----:B------:R-:W-:-:S02]  /*a990*/  IMAD.MOV.U32 R100, RZ, RZ, -0x1 ;  /* 0xffffffffff647424 */ /* 0x000fc400078e00ff */
[----:B------:R-:W-:Y:S05]  /*a9a0*/  CALL.REL.NOINC `($__internal_136_$__cuda_sm70_shflsync_bfly_p) ;  /* 0x0000052000007944 */ /* 0x000fea0003c00000 */
        /* <DEDUP_REMOVED lines=14> */
[----:B------:R-:W-:Y:S01]  /*aa90*/  IMAD.MOV.U32 R55, RZ, RZ, 0x1f ;  /* 0x0000001fff377424 */ /* 0x000fe200078e00ff */
        /* <DEDUP_REMOVED lines=40> */
[----:B------:R-:W-:Y:S05]  /*ad20*/  CALL.REL.NOINC `($__internal_136_$__cuda_sm70_shflsync_bfly_p) ;  /* 0x000001a000007944 */ /* 0x000fea0003c00000 */
[----:B01----:R-:W-:Y:S01]  /*ad30*/  FADD.FTZ R54, R54, R101 ;  /* 0x0000006536367221 */ /* 0x003fe20000010000 */
[----:B------:R-:W-:Y:S01]  /*ad40*/  MOV R101, 0x2 ;  /* 0x0000000200657802 */ /* 0x000fe20000000f00 */
[----:B------:R-:W-:Y:S01]  /*ad50*/  IMAD.MOV.U32 R55, RZ, RZ, 0x1f ;  /* 0x0000001fff377424 */ /* 0x000fe200078e00ff */
[----:B------:R-:W-:Y:S01]  /*ad60*/  MOV R52, 0xad90 ;  /* 0x0000ad9000347802 */ /* 0x000fe20000000f00 */
[----:B------:R-:W-:Y:S02]  /*ad70*/  IMAD.MOV.U32 R100, RZ, RZ, -0x1 ;  /* 0xffffffffff647424 */ /* 0x000fe400078e00ff */
[----:B------:R-:W-:Y:S05]  /*ad80*/  CALL.REL.NOINC `($__internal_136_$__cuda_sm70_shflsync_bfly_p) ;  /* 0x0000014000007944 */ /* 0x000fea0003c00000 */
[----:B01----:R-:W-:Y:S01]  /*ad90*/  FADD.FTZ R54, R54, R101 ;  /* 0x0000006536367221 */ /* 0x003fe20000010000 */
[----:B------:R-:W-:Y:S01]  /*ada0*/  HFMA2.MMA R101, -RZ, RZ, 0, 2.384185791015625e-07 ;  /* 0x00000004ff657435 */ /* 0x000fe200000001ff */
        /* <DEDUP_REMOVED lines=11> */
[----:B------:R-:W-:Y:S01]  /*ae60*/  HFMA2.MMA R101, -RZ, RZ, 0, 9.5367431640625e-07 ;  /* 0x00000010ff657435 */ /* 0x000fe200000001ff */
[----:B0-----:R-:W-:Y:S01]  /*ae70*/  IMAD.MOV.U32 R55, RZ, RZ, 0x1f ;  /* 0x0000001fff377424 */ /* 0x001fe200078e00ff */
[----:B------:R-:W-:Y:S01]  /*ae80*/  MOV R52, 0xaec0 ;  /* 0x0000aec000347802 */ /* 0x000fe20000000f00 */
[----:B------:R-:W-:Y:S01]  /*ae90*/  IMAD.MOV.U32 R100, RZ, RZ, -0x1 ;  /* 0xffffffffff647424 */ /* 0x000fe200078e00ff */
[----:B------:R-:W-:-:S02]  /*aea0*/  MOV R54, R98 ;  /* 0x0000006200367202 */ /* 0x000fc40000000f00 */
[----:B------:R-:W-:Y:S05]  /*aeb0*/  CALL.REL.NOINC `($__internal_136_$__cuda_sm70_shflsync_bfly_p) ;  /* 0x0000001000007944 */ /* 0x000fea0003c00000 */
[----:B01----:R-:W-:Y:S05]  /*aec0*/  BRA `(.L_x_18254) ;  /* 0xfffff02000007947 */ /* 0x003fea000383ffff */
        .weak           $__internal_136_$__cuda_sm70_shflsync_bfly_p
        .type           $__internal_136_$__cuda_sm70_shflsync_bfly_p,@function
        .size           $__internal_136_$__cuda_sm70_shflsync_bfly_p,(.L_x_22304 - $__internal_136_$__cuda_sm70_shflsync_bfly_p)
$__internal_136_$__cuda_sm70_shflsync_bfly_p:
[----:B------:R-:W-:Y:S01]  /*aed0*/  IMAD.MOV.U32 R53, RZ, RZ, 0x0 ;  /* 0x00000000ff357424 */ /* 0x000fe200078e00ff */
[----:B------:R-:W-:Y:S04]  /*aee0*/  WARPSYNC R100 ;  /* 0x0000006400007348 */ /* 0x000fe80003800000 */
[----:B------:R0:W1:Y:S01]  /*aef0*/  SHFL.BFLY PT, R101, R54, R101, R55 ;  /* 0x0c00006536657389 */ /* 0x00006200000e0037 */
[----:B------:R-:W-:Y:S05]  /*af00*/  RET.REL.NODEC R52 `(_ZN10layer_norm13ln_fwd_kernelINS_13Kernel_traitsI6__halfffffjLj768ELj1ELj4ELj1ELj16ENS_18Kernel_traits_baseILj768ES2_ffffjLj128EEEEELb1ELb0ELb0ELb0EEEvNS_9FwdParamsE) ;  /* 0xffff50f034007950 */ /* 0x000fea0003c3ffff */
.L_x_18255:
        /* <DEDUP_REMOVED lines=15> */
.L_x_22304:


//--------------------- .text._ZN10layer_norm13ln_fwd_kernelINS_13Kernel_traitsI6__halfffffjLj768ELj1ELj4ELj1ELj16ENS_18Kernel_traits_baseILj768ES2_ffffjLj128EEEEELb1ELb0ELb0ELb1EEEvNS_9FwdParamsE --------------------------
	.section	.text._ZN10layer_norm13ln_fwd_kernelINS_13Kernel_traitsI6__halfffffjLj768ELj1ELj4ELj1ELj16ENS_18Kernel_traits_baseILj768ES2_ffffjLj128EEEEELb1ELb0ELb0ELb1EEEvNS_9FwdParamsE,"ax",@progbits
	.sectioninfo	@"SHI_REGISTERS=127"
	.align	128
        .global         _ZN10layer_norm13ln_fwd_kernelINS_13Kernel_traitsI6__halfffffjLj768ELj1ELj4ELj1ELj16ENS_18Kernel_traits_baseILj768ES2_ffffjLj128EEEEELb1ELb0ELb0ELb1EEEvNS_9FwdParamsE
        .type           _ZN10layer_norm13ln_fwd_kernelINS_13Kernel_traitsI6__halfffffjLj768ELj1ELj4ELj1ELj16ENS_18Kernel_traits_baseILj768ES2_ffffjLj128EEEEELb1ELb0ELb0ELb1EEEvNS_9FwdParamsE,@function
        .size           _ZN10layer_norm13ln_fwd_kernelINS_13Kernel_traitsI6__halfffffjLj768ELj1ELj4ELj1ELj16ENS_18Kernel_traits_baseILj768ES2_ffffjLj128EEEEELb1ELb0ELb0ELb1EEEvNS_9FwdParamsE,(.L_x_22305 - _ZN10layer_norm13ln_fwd_kernelINS_13Kernel_traitsI6__halfffffjLj768ELj1ELj4ELj1ELj16ENS_18Kernel_traits_baseILj768ES2_ffffjLj128EEEEELb1ELb0ELb0ELb1EEEvNS_9FwdParamsE)
        .other          _ZN10layer_norm13ln_fwd_kernelINS_13Kernel_traitsI6__halfffffjLj768ELj1ELj4ELj1ELj16ENS_18Kernel_traits_baseILj768ES2_ffffjLj128EEEEELb1ELb0ELb0ELb1EEEvNS_9FwdParamsE,@"STO_CUDA_ENTRY STV_DEFAULT"
_ZN10layer_norm13ln_fwd_kernelINS_13Kernel_traitsI6__halfffffjLj768ELj1ELj4ELj1ELj16ENS_18Kernel_traits_baseILj768ES2_ffffjLj128EEEEELb1ELb0ELb0ELb1EEEvNS_9FwdParamsE:
.text._ZN10layer_norm13ln_fwd_kernelINS_13Kernel_traitsI6__halfffffjLj768ELj1ELj4ELj1ELj16ENS_18Kernel_traits_baseILj768ES2_ffffjLj128EEEEELb1ELb0ELb0ELb1EEEvNS_9FwdParamsE:
        /* <DEDUP_REMOVED lines=39> */
[----:B------:R-:W-:Y:S02]  /*0270*/  UIADD3 UR16, UR5, -0x126145ec, URZ ;  /* 0xed9eba1405107890 */ /* 0x000fe4000fffe03f */
[----:B------:R-:W-:Y:S01]  /*0280*/  UIADD3 UR15, UR4, 0x78dde6e4, URZ ;  /* 0x78dde6e4040f7890 */ /* 0x000fe2000fffe03f */
        /* <DEDUP_REMOVED lines=18> */
[----:B------:R-:W-:-:S03]  /*03b0*/  IADD3 R2, P1, R0, c[0x0][0x218], RZ ;  /* 0x0000860000027a10 */ /* 0x000fc60007f3e0ff */
[----:B------:R-:W-:Y:S01]  /*03c0*/  IMAD.WIDE.U32 R10, R10, -0x326172a9, RZ ;  /* 0xcd9e8d570a0a7825 */ /* 0x000fe200078e00ff */
[----:B------:R-:W-:-:S03]  /*03d0*/  LOP3.LUT R7, R9, UR18, R4, 0x96, !PT ;  /* 0x0000001209077c12 */ /* 0x000fc6000f8e9604 */
[----:B------:R-:W-:Y:S01]  /*03e0*/  IMAD.X R3, RZ, RZ, c[0x0][0x21c], P1 ;  /* 0x00008700ff037624 */ /* 0x000fe200008e06ff */
[----:B------:R-:W-:-:S04]  /*03f0*/  LOP3.LUT R4, R11, UR17, R6, 0x96, !PT ;  /* 0x000000110b047c12 */ /* 0x000fc8000f8e9606 */
[----:B------:R0:W5:Y:S01]  /*0400*/  @P0 LDG.E.64 R62, [R2.64] ;  /* 0x00000006023e0981 */ /* 0x000162000c1e1b00 */
[----:B------:R-:W-:-:S03]  /*0410*/  IMAD.WIDE.U32 R6, R7, -0x326172a9, RZ ;  /* 0xcd9e8d5707067825 */ /* 0x000fc600078e00ff */
[----:B------:R0:W5:Y:S01]  /*0420*/  @P0 LDG.E.64 R60, [R2.64+0x100] ;  /* 0x00010006023c0981 */ /* 0x000162000c1e1b00 */
[----:B------:R-:W-:-:S03]  /*0430*/  IMAD.WIDE.U32 R4, R4, -0x2daee0ad, RZ ;  /* 0xd2511f5304047825 */ /* 0x000fc600078e00ff */
[----:B------:R0:W5:Y:S04]  /*0440*/  @P0 LDG.E.64 R58, [R2.64+0x200] ;  /* 0x00020006023a0981 */ /* 0x000168000c1e1b00 */
[----:B------:R0:W5:Y:S04]  /*0450*/  @P0 LDG.E.64 R56, [R2.64+0x300] ;  /* 0x0003000602380981 */ /* 0x000168000c1e1b00 */
[----:B------:R0:W5:Y:S04]  /*0460*/  @P0 LDG.E.64 R54, [R2.64+0x400] ;  /* 0x0004000602360981 */ /* 0x000168000c1e1b00 */
[----:B------:R0:W5:Y:S01]  /*0470*/  @P0 LDG.E.64 R16, [R2.64+0x500] ;  /* 0x0005000602100981 */ /* 0x000162000c1e1b00 */
[----:B------:R-:W-:-:S02]  /*0480*/  SHF.R.U32.HI R85, RZ, 0x5, R85 ;  /* 0x00000005ff557819 */ /* 0x000fc40000011655 */
[----:B------:R-:W-:Y:S02]  /*0490*/  LOP3.LUT R10, R7, UR19, R10, 0x96, !PT ;  /* 0x00000013070a7c12 */ /* 0x000fe4000f8e960a */
[----:B------:R-:W-:Y:S01]  /*04a0*/  LOP3.LUT R12, R5, UR20, R8, 0x96, !PT ;  /* 0x00000014050c7c12 */ /* 0x000fe2000f8e9608 */
[----:B------:R-:W-:Y:S01]  /*04b0*/  IMAD R85, R14, 0x4, R85 ;  /* 0x000000040e557824 */ /* 0x000fe200078e0255 */
[----:B------:R-:W-:Y:S01]  /*04c0*/  UIADD3 UR21, UR4, 0x5384540f, URZ ;  /* 0x5384540f04157890 */ /* 0x000fe2000fffe03f */
[----:B------:R-:W-:Y:S01]  /*04d0*/  IMAD.WIDE.U32 R10, R10, -0x2daee0ad, RZ ;  /* 0xd2511f530a0a7825 */ /* 0x000fe200078e00ff */
[----:B------:R-:W-:Y:S02]  /*04e0*/  UIADD3 UR22, UR5, 0x1fd5c5a3, URZ ;  /* 0x1fd5c5a305167890 */ /* 0x000fe4000fffe03f */
[----:B------:R-:W-:Y:S01]  /*04f0*/  ISETP.GE.AND P1, PT, R85, c[0x0][0x164], PT ;  /* 0x0000590055007a0c */ /* 0x000fe20003f26270 */
        /* <DEDUP_REMOVED lines=12> */
[----:B0-----:R0:W2:Y:S04]  /*05c0*/  LDG.E.64 R18, [R8.64] ;  /* 0x0000000608127981 */ /* 0x0010a8000c1e1b00 */
[----:B------:R0:W3:Y:S04]  /*05d0*/  LDG.E.64 R20, [R8.64+0x100] ;  /* 0x0001000608147981 */ /* 0x0000e8000c1e1b00 */
[----:B------:R0:W4:Y:S04]  /*05e0*/  LDG.E.64 R6, [R8.64+0x200] ;  /* 0x0002000608067981 */ /* 0x000128000c1e1b00 */
[----:B------:R0:W4:Y:S04]  /*05f0*/  LDG.E.64 R4, [R8.64+0x300] ;  /* 0x0003000608047981 */ /* 0x000128000c1e1b00 */
[----:B------:R0:W4:Y:S04]  /*0600*/  LDG.E.64 R2, [R8.64+0x400] ;  /* 0x0004000608027981 */ /* 0x000128000c1e1b00 */
[----:B------:R0:W4:Y:S01]  /*0610*/  LDG.E.64 R14, [R8.64+0x500] ;  /* 0x00050006080e7981 */ /* 0x000122000c1e1b00 */
[----:B------:R-:W-:Y:S01]  /*0620*/  UIADD3 UR25, UR4, -0x700cb87f, URZ ;  /* 0x8ff3478104197890 */ /* 0x000fe2000fffe03f */
[----:B-----5:R-:W-:Y:S01]  /*0630*/  @!P0 CS2R R62, SRZ ;  /* 0x00000000003e8805 */ /* 0x020fe2000001ff00 */
[----:B------:R-:W-:Y:S01]  /*0640*/  UIADD3 UR26, UR5, -0x695add53, URZ ;  /* 0x96a522ad051a7890 */ /* 0x000fe2000fffe03f */
[----:B------:R-:W-:Y:S01]  /*0650*/  IMAD R67, R67, -0x326172a9, RZ ;  /* 0xcd9e8d5743437824 */ /* 0x000fe200078e02ff */
[----:B------:R-:W-:Y:S01]  /*0660*/  @!P0 CS2R R60, SRZ ;  /* 0x00000000003c8805 */ /* 0x000fe2000001ff00 */
[----:B------:R-:W-:Y:S01]  /*0670*/  IMAD.HI.U32 R0, R30, -0x326172a9, RZ ;  /* 0xcd9e8d571e007827 */ /* 0x000fe200078e00ff */
[----:B------:R-:W-:Y:S01]  /*0680*/  @!P0 CS2R R58, SRZ ;  /* 0x00000000003a8805 */ /* 0x000fe2000001ff00 */
[----:B------:R-:W-:Y:S01]  /*0690*/  @!P0 CS2R R56, SRZ ;  /* 0x0000000000388805 */ /* 0x000fe2000001ff00 */
[----:B------:R-:W-:Y:S01]  /*06a0*/  @!P0 CS2R R54, SRZ ;  /* 0x0000000000368805 */ /* 0x000fe2000001ff00 */
[----:B------:R-:W-:Y:S01]  /*06b0*/  IMAD R66, R66, -0x2daee0ad, RZ ;  /* 0xd2511f5342427824 */ /* 0x000fe200078e02ff */
[----:B------:R-:W-:Y:S01]  /*06c0*/  @!P0 CS2R R16, SRZ ;  /* 0x0000000000108805 */ /* 0x000fe2000001ff00 */
[----:B------:R-:W-:Y:S01]  /*06d0*/  IMAD.HI.U32 R11, R13, -0x2daee0ad, RZ ;  /* 0xd2511f530d0b7827 */ /* 0x000fe200078e00ff */
[----:B------:R-:W-:Y:S01]  /*06e0*/  LOP3.LUT R67, R0, UR25, R67, 0x96, !PT ;  /* 0x0000001900437c12 */ /* 0x000fe2000f8e9643 */
[----:B------:R-:W-:Y:S01]  /*06f0*/  HADD2.F32 R65, -RZ, R62.H0_H0 ;  /* 0x2000003eff417230 */ /* 0x000fe20000004100 */
[--C-:B------:R-:W-:Y:S01]  /*0700*/  SHF.R.U64 R12, R62, 0x10, R63.reuse ;  /* 0x000000103e0c7819 */ /* 0x100fe2000000123f */
[----:B------:R-:W-:Y:S01]  /*0710*/  HADD2.F32 R62, -RZ, R58.H0_H0 ;  /* 0x2000003aff3e7230 */ /* 0x000fe20000004100 */
[----:B------:R-:W-:Y:S01]  /*0720*/  LOP3.LUT R66, R11, UR26, R66, 0x96, !PT ;  /* 0x0000001a0b427c12 */ /* 0x000fe2000f8e9642 */
[----:B------:R-:W-:Y:S01]  /*0730*/  HADD2.F32 R64, -RZ, R60.H0_H0 ;  /* 0x2000003cff407230 */ /* 0x000fe20000004100 */
[----:B------:R-:W-:Y:S01]  /*0740*/  SHF.R.U32.HI R11, RZ, 0x10, R63 ;  /* 0x00000010ff0b7819 */ /* 0x000fe2000001163f */
[----:B------:R-:W-:Y:S01]  /*0750*/  BSSY B0, `(.L_x_18256) ;  /* 0x0000949000007945 */ /* 0x000fe20003800000 */
[--C-:B------:R-:W-:Y:S01]  /*0760*/  SHF.R.U64 R10, R60, 0x10, R61.reuse ;  /* 0x000000103c0a7819 */ /* 0x100fe2000000123d */
[----:B------:R-:W-:Y:S01]  /*0770*/  HADD2.F32 R60, -RZ, R56.H0_H0 ;  /* 0x20000038ff3c7230 */ /* 0x000fe20000004100 */
[----:B0-----:R-:W-:Y:S01]  /*0780*/  SHF.R.U32.HI R9, RZ, 0x10, R61 ;  /* 0x00000010ff097819 */ /* 0x001fe2000001163d */
        /* <DEDUP_REMOVED lines=16> */
[----:B------:R-:W-:Y:S01]  /*0890*/  IMAD R16, R30, -0x326172a9, RZ ;  /* 0xcd9e8d571e107824 */ /* 0x000fe200078e02ff */
[----:B------:R-:W-:Y:S01]  /*08a0*/  LOP3.LUT R88, R88, 0x3, RZ, 0xc0, !PT ;  /* 0x0000000358587812 */ /* 0x000fe200078ec0ff */
[----:B------:R-:W-:Y:S01]  /*08b0*/  HADD2.F32 R12, -RZ, R12.H0_H0 ;  /* 0x2000000cff0c7230 */ /* 0x000fe20000004100 */
[----:B------:R-:W-:Y:S01]  /*08c0*/  ULDC.U8 UR8, c[0x0][0x1f0] ;  /* 0x00007c0000087ab9 */ /* 0x000fe20000000000 */
        /* <DEDUP_REMOVED lines=29> */
[----:B------:R-:W-:Y:S01]  /*0aa0*/  HADD2.F32 R15, -RZ, R15.H0_H0 ;  /* 0x2000000fff0f7230 */ /* 0x000fe20000004100 */
[----:B------:R-:W-:Y:S01]  /*0ab0*/  IMAD.MOV.U32 R13, RZ, RZ, RZ ;  /* 0x000000ffff0d7224 */ /* 0x000fe200078e00ff */
        /* <DEDUP_REMOVED lines=18> */
.L_x_18428:
[----:B------:R-:W0:Y:S01]  /*0be0*/  S2R R94, SR_TID.X ;  /* 0x00000000005e7919 */ /* 0x000e220000002100 */
[----:B------:R-:W-:Y:S01]  /*0bf0*/  IMAD R24, R85, c[0x0][0x168], RZ ;  /* 0x00005a0055187a24 */ /* 0x000fe200078e02ff */
[----:B------:R-:W-:Y:S01]  /*0c00*/  ISETP.NE.U32.AND P0, PT, RZ, c[0x0][0x180], PT ;  /* 0x00006000ff007a0c */ /* 0x000fe20003f05070 */
[----:B------:R-:W-:Y:S01]  /*0c10*/  IMAD.MOV.U32 R91, RZ, RZ, 0x10 ;  /* 0x00000010ff5b7424 */ /* 0x000fe200078e00ff */
[----:B------:R-:W-:Y:S01]  /*0c20*/  ISETP.NE.U32.AND P1, PT, RZ, c[0x0][0x1c0], PT ;  /* 0x00007000ff007a0c */ /* 0x000fe20003f25070 */
[----:B------:R-:W-:Y:S01]  /*0c30*/  IMAD.MOV.U32 R95, RZ, RZ, 0x3f800000 ;  /* 0x3f800000ff5f7424 */ /* 0x000fe200078e00ff */
[----:B------:R-:W-:-:S02]  /*0c40*/  SHF.R.S32.HI R25, RZ, 0x1f, R24 ;  /* 0x0000001fff197819 */ /* 0x000fc40000011418 */
[----:B------:R-:W-:Y:S02]  /*0c50*/  ISETP.NE.AND.EX P0, PT, RZ, c[0x0][0x184], PT, P0 ;  /* 0x00006100ff007a0c */ /* 0x000fe40003f05300 */
[----:B------:R-:W-:Y:S02]  /*0c60*/  LEA.HI R25, R25, R24, RZ, 0x2 ;  /* 0x0000001819197211 */ /* 0x000fe400078f10ff */
[----:B------:R-:W-:Y:S02]  /*0c70*/  ISETP.NE.AND.EX P1, PT, RZ, c[0x0][0x1c4], PT, P1 ;  /* 0x00007100ff007a0c */ /* 0x000fe40003f25310 */
[----:B0-----:R-:W-:-:S11]  /*0c80*/  LOP3.LUT R94, R94, 0x1f, RZ, 0xc0, !PT ;  /* 0x0000001f5e5e7812 */ /* 0x001fd600078ec0ff */
[----:B------:R-:W-:Y:S02]  /*0c90*/  @P1 MOV R30, 0x4 ;  /* 0x00000004001e1802 */ /* 0x000fe40000000f00 */
[----:B------:R-:W-:-:S03]  /*0ca0*/  LEA.HI.SX32 R90, R25, R94, 0x1e ;  /* 0x0000005e195a7211 */ /* 0x000fc600078ff2ff */
[----:B------:R-:W-:-:S04]  /*0cb0*/  @P1 IMAD.WIDE R30, R85, R30, c[0x0][0x1c0] ;  /* 0x00007000551e1625 */ /* 0x000fc800078e021e */
[CC--:B------:R-:W-:Y:S01]  /*0cc0*/  IMAD.WIDE.U32 R24, R90.reuse, R91.reuse, c[0x0][0x170] ;  /* 0x00005c005a187625 */ /* 0x0c0fe200078e005b */
[----:B------:R0:W5:Y:S03]  /*0cd0*/  @P1 LDG.E R95, [R30.64] ;  /* 0x000000061e5f1981 */ /* 0x000166000c1e1900 */
        /* <DEDUP_REMOVED lines=15> */
.L_x_18258:
[----:B0-----:R-:W-:Y:S02]  /*0dd0*/  IMAD.MOV.U32 R36, RZ, RZ, R16 ;  /* 0x000000ffff247224 */ /* 0x001fe400078e0010 */
.L_x_18259:
[----:B------:R-:W-:Y:S05]  /*0de0*/  BSYNC B1 ;  /* 0x0000000000017941 */ /* 0x000fea0003800000 */
.L_x_18257:
        /* <DEDUP_REMOVED lines=16> */
.L_x_18263:
[----:B------:R-:W-:Y:S05]  /*0ef0*/  BSYNC B2 ;  /* 0x0000000000027941 */ /* 0x000fea0003800000 */
.L_x_18262:
        /* <DEDUP_REMOVED lines=44> */
.L_x_18261:
[----:B------:R-:W-:Y:S05]  /*11c0*/  BSYNC B1 ;  /* 0x0000000000017941 */ /* 0x000fea0003800000 */
.L_x_18260:
        /* <DEDUP_REMOVED lines=22> */
.L_x_18265:
[----:B------:R-:W-:Y:S02]  /*1330*/  IMAD.MOV.U32 R24, RZ, RZ, R16 ;  /* 0x000000ffff187224 */ /* 0x000fe400078e0010 */
.L_x_18266:
[----:B------:R-:W-:Y:S05]  /*1340*/  BSYNC B1 ;  /* 0x0000000000017941 */ /* 0x000fea0003800000 */
.L_x_18264:
        /* <DEDUP_REMOVED lines=16> */
.L_x_18270:
[----:B------:R-:W-:Y:S05]  /*1450*/  BSYNC B2 ;  /* 0x0000000000027941 */ /* 0x000fea0003800000 */
.L_x_18269:
        /* <DEDUP_REMOVED lines=44> */
.L_x_18268:
[----:B------:R-:W-:Y:S05]  /*1720*/  BSYNC B1 ;  /* 0x0000000000017941 */ /* 0x000fea0003800000 */
.L_x_18267:
[----:B------:R-:W0:Y:S01]  /*1730*/  I2F.U32 R29, R24 ;  /* 0x00000018001d7306 */ /* 0x000e220000201000 */
[----:B------:R-:W-:Y:S01]  /*1740*/  ISETP.NE.AND P4, PT, R28, 0x1, PT ;  /* 0x000000011c00780c */ /* 0x000fe20003f85270 */
[----:B------:R-:W-:Y:S01]  /*1750*/  FMUL.FTZ R25, R25, R95 ;  /* 0x0000005f19197220 */ /* 0x000fe20000410000 */
[----:B------:R-:W-:Y:S03]  /*1760*/  BSSY B1, `(.L_x_18271) ;  /* 0x0000011000017945 */ /* 0x000fe60003800000 */
        /* <DEDUP_REMOVED lines=15> */
.L_x_18272:
[----:B------:R-:W-:Y:S02]  /*1860*/  IMAD.MOV.U32 R34, RZ, RZ, R16 ;  /* 0x000000ffff227224 */ /* 0x000fe400078e0010 */
.L_x_18273:
[----:B------:R-:W-:Y:S05]  /*1870*/  BSYNC B1 ;  /* 0x0000000000017941 */ /* 0x000fea0003800000 */
.L_x_18271:
        /* <DEDUP_REMOVED lines=16> */
.L_x_18277:
[----:B------:R-:W-:Y:S05]  /*1980*/  BSYNC B2 ;  /* 0x0000000000027941 */ /* 0x000fea0003800000 */
.L_x_18276:
        /* <DEDUP_REMOVED lines=44> */
.L_x_18275:
[----:B------:R-:W-:Y:S05]  /*1c50*/  BSYNC B1 ;  /* 0x0000000000017941 */ /* 0x000fea0003800000 */
.L_x_18274:
        /* <DEDUP_REMOVED lines=19> */
.L_x_18279:
[----:B------:R-:W-:Y:S02]  /*1d90*/  MOV R26, R16 ;  /* 0x00000010001a7202 */ /* 0x000fe40000000f00 */
.L_x_18280:
[----:B------:R-:W-:Y:S05]  /*1da0*/  BSYNC B1 ;  /* 0x0000000000017941 */ /* 0x000fea0003800000 */
.L_x_18278:
        /* <DEDUP_REMOVED lines=16> */
.L_x_18284:
[----:B------:R-:W-:Y:S05]  /*1eb0*/  BSYNC B2 ;  /* 0x0000000000027941 */ /* 0x000fea0003800000 */
.L_x_18283:
        /* <DEDUP_REMOVED lines=44> */
.L_x_18282:
[----:B------:R-:W-:Y:S05]  /*2180*/  BSYNC B1 ;  /* 0x0000000000017941 */ /* 0x000fea0003800000 */
.L_x_18281:
[----:B------:R-:W0:Y:S01]  /*2190*/  I2F.U32 R25, R26 ;  /* 0x0000001a00197306 */ /* 0x000e220000201000 */
[----:B------:R-:W-:Y:S01]  /*21a0*/  FMUL.FTZ R27, R27, R95 ;  /* 0x0000005f1b1b7220 */ /* 0x000fe20000410000 */
[----:B------:R-:W-:Y:S01]  /*21b0*/  SEL R28, RZ, 0x100, P3 ;  /* 0x00000100ff1c7807 */ /* 0x000fe20001800000 */
[----:B------:R-:W-:Y:S01]  /*21c0*/  IMAD.MOV.U32 R97, RZ, RZ, 0x4 ;  /* 0x00000004ff617424 */ /* 0x000fe200078e00ff */
[----:B------:R-:W-:Y:S01]  /*21d0*/  SEL R29, RZ, 0x1, P2 ;  /* 0x00000001ff1d7807 */ /* 0x000fe20001000000 */
[----:B------:R-:W-:Y:S01]  /*21e0*/  FMUL.FTZ R27, R27, c[0x0][0x1e8] ;  /* 0x00007a001b1b7a20 */ /* 0x000fe20000410000 */
[C---:B------:R-:W-:Y:S01]  /*21f0*/  IADD3 R34, R90.reuse, 0x20, RZ ;  /* 0x000000205a227810 */ /* 0x040fe20007ffe0ff */
[----:B------:R-:W-:-:S04]  /*2200*/  IMAD.WIDE.U32 R32, R90, R91, c[0x0][0x188] ;  /* 0x000062005a207625 */ /* 0x000fc800078e005b */
[----:B------:R-:W-:-:S04]  /*2210*/  IMAD.WIDE.U32 R30, R90, R97, c[0x0][0x190] ;  /* 0x000064005a1e7625 */ /* 0x000fc800078e0061 */
[----:B0-----:R-:W-:-:S05]  /*2220*/  FFMA.FTZ R25, R25, R96, 1.1641532182693481445e-10 ;  /* 0x2f00000019197423 */ /* 0x001fca0000010060 */
[----:B------:R-:W-:Y:S02]  /*2230*/  FSETP.GTU.FTZ.AND P5, PT, R25, c[0x0][0x1e4], PT ;  /* 0x0000790019007a0b */ /* 0x000fe40003fbc000 */
[----:B------:R-:W-:Y:S02]  /*2240*/  SEL R25, RZ, 0x10000, P4 ;  /* 0x00010000ff197807 */ /* 0x000fe40002000000 */
[----:B------:R-:W-:Y:S02]  /*2250*/  SEL R24, RZ, 0x1000000, P5 ;  /* 0x01000000ff187807 */ /* 0x000fe40002800000 */
[----:B------:R-:W-:Y:S02]  /*2260*/  FSEL R43, R27, RZ, !P5 ;  /* 0x000000ff1b2b7208 */ /* 0x000fe40006800000 */
[----:B------:R-:W-:-:S03]  /*2270*/  IADD3 R24, R28, R24, R25 ;  /* 0x000000181c187210 */ /* 0x000fc60007ffe019 */
[----:B------:R-:W-:Y:S02]  /*2280*/  @P1 FADD.FTZ R43, R47, R43 ;  /* 0x0000002b2f2b1221 */ /* 0x000fe40000010000 */
[----:B------:R-:W-:Y:S02]  /*2290*/  IMAD.IADD R35, R24, 0x1, R29 ;  /* 0x0000000118237824 */ /* 0x000fe400078e021d */
[CC--:B------:R-:W-:Y:S01]  /*22a0*/  IMAD.WIDE.U32 R24, R34.reuse, R91.reuse, c[0x0][0x170] ;  /* 0x00005c0022187625 */ /* 0x0c0fe200078e005b */
[----:B------:R0:W-:Y:S03]  /*22b0*/  STG.E.128 [R32.64], R40 ;  /* 0x0000002820007986 */ /* 0x0001e6000c101d06 */
[----:B------:R-:W-:Y:S01]  /*22c0*/  @P0 IMAD.WIDE.U32 R28, R34, R91, c[0x0][0x180] ;  /* 0x00006000221c0625 */ /* 0x000fe200078e005b */
[----:B------:R0:W-:Y:S04]  /*22d0*/  STG.E [R30.64], R35 ;  /* 0x000000231e007986 */ /* 0x0001e8000c101906 */
        /* <DEDUP_REMOVED lines=14> */
.L_x_18286:
[----:B0-----:R-:W-:Y:S02]  /*23c0*/  MOV R35, R16 ;  /* 0x0000001000237202 */ /* 0x001fe40000000f00 */
.L_x_18287:
[----:B------:R-:W-:Y:S05]  /*23d0*/  BSYNC B1 ;  /* 0x0000000000017941 */ /* 0x000fea0003800000 */
.L_x_18285:
        /* <DEDUP_REMOVED lines=16> */
.L_x_18291:
[----:B------:R-:W-:Y:S05]  /*24e0*/  BSYNC B2 ;  /* 0x0000000000027941 */ /* 0x000fea0003800000 */
.L_x_18290:
        /* <DEDUP_REMOVED lines=44> */
.L_x_18289:
[----:B------:R-:W-:Y:S05]  /*27b0*/  BSYNC B1 ;  /* 0x0000000000017941 */ /* 0x000fea0003800000 */
.L_x_18288:
[----:B------:R-:W0:Y:S01]  /*27c0*/  I2F.U32 R29, R35 ;  /* 0x00000023001d7306 */ /* 0x000e220000201000 */
[C---:B------:R-:W-:Y:S01]  /*27d0*/  ISETP.NE.AND P3, PT, R37.reuse, 0x1, PT ;  /* 0x000000012500780c */ /* 0x040fe20003f65270 */
[----:B-----5:R-:W-:Y:S01]  /*27e0*/  FMUL.FTZ R24, R24, R95 ;  /* 0x0000005f18187220 */ /* 0x020fe20000410000 */
        /* <DEDUP_REMOVED lines=16> */
.L_x_18293:
[----:B------:R-:W-:Y:S02]  /*28f0*/  IMAD.MOV.U32 R24, RZ, RZ, R16 ;  /* 0x000000ffff187224 */ /* 0x000fe400078e0010 */
.L_x_18294:
[----:B------:R-:W-:Y:S05]  /*2900*/  BSYNC B1 ;  /* 0x0000000000017941 */ /* 0x000fea0003800000 */
.L_x_18292:
        /* <DEDUP_REMOVED lines=16> */
.L_x_18298:
[----:B------:R-:W-:Y:S05]  /*2a10*/  BSYNC B2 ;  /* 0x0000000000027941 */ /* 0x000fea0003800000 */
.L_x_18297:
        /* <DEDUP_REMOVED lines=44> */
.L_x_18296:
[----:B------:R-:W-:Y:S05]  /*2ce0*/  BSYNC B1 ;  /* 0x0000000000017941 */ /* 0x000fea0003800000 */
.L_x_18295:
        /* <DEDUP_REMOVED lines=19> */
.L_x_18300:
[----:B------:R-:W-:Y:S02]  /*2e20*/  IMAD.MOV.U32 R35, RZ, RZ, R16 ;  /* 0x000000ffff237224 */ /* 0x000fe400078e0010 */
.L_x_18301:
[----:B------:R-:W-:Y:S05]  /*2e30*/  BSYNC B1 ;  /* 0x0000000000017941 */ /* 0x000fea0003800000 */
.L_x_18299:
        /* <DEDUP_REMOVED lines=16> */
.L_x_18305:
[----:B------:R-:W-:Y:S05]  /*2f40*/  BSYNC B2 ;  /* 0x0000000000027941 */ /* 0x000fea0003800000 */
.L_x_18304:
        /* <DEDUP_REMOVED lines=44> */
.L_x_18303:
[----:B------:R-:W-:Y:S05]  /*3210*/  BSYNC B1 ;  /* 0x0000000000017941 */ /* 0x000fea0003800000 */
.L_x_18302:
        /* <DEDUP_REMOVED lines=19> */
.L_x_18307:
[----:B------:R-:W-:Y:S02]  /*3350*/  MOV R26, R16 ;  /* 0x00000010001a7202 */ /* 0x000fe40000000f00 */
.L_x_18308:
[----:B------:R-:W-:Y:S05]  /*3360*/  BSYNC B1 ;  /* 0x0000000000017941 */ /* 0x000fea0003800000 */
.L_x_18306:
        /* <DEDUP_REMOVED lines=16> */
.L_x_18312:
[----:B------:R-:W-:Y:S05]  /*3470*/  BSYNC B2 ;  /* 0x0000000000027941 */ /* 0x000fea0003800000 */
.L_x_18311:
        /* <DEDUP_REMOVED lines=44> */
.L_x_18310:
[----:B------:R-:W-:Y:S05]  /*3740*/  BSYNC B1 ;  /* 0x0000000000017941 */ /* 0x000fea0003800000 */
.L_x_18309:
[----:B------:R-:W0:Y:S01]  /*3750*/  I2F.U32 R25, R26 ;  /* 0x0000001a00197306 */ /* 0x000e220000201000 */
[----:B------:R-:W-:Y:S01]  /*3760*/  FMUL.FTZ R27, R27, R95 ;  /* 0x0000005f1b1b7220 */ /* 0x000fe20000410000 */
[----:B------:R-:W-:Y:S01]  /*3770*/  SEL R28, RZ, 0x100, P3 ;  /* 0x00000100ff1c7807 */ /* 0x000fe20001800000 */
[----:B------:R-:W-:Y:S01]  /*3780*/  IMAD.WIDE.U32 R32, R34, R91, c[0x0][0x188] ;  /* 0x0000620022207625 */ /* 0x000fe200078e005b */
[----:B------:R-:W-:Y:S02]  /*3790*/  SEL R29, RZ, 0x1, P2 ;  /* 0x00000001ff1d7807 */ /* 0x000fe40001000000 */
[----:B------:R-:W-:Y:S01]  /*37a0*/  IADD3 R50, R90, 0x40, RZ ;  /* 0x000000405a327810 */ /* 0x000fe20007ffe0ff */
[----:B------:R-:W-:Y:S02]  /*37b0*/  FMUL.FTZ R27, R27, c[0x0][0x1e8] ;  /* 0x00007a001b1b7a20 */ /* 0x000fe40000410000 */
        /* <DEDUP_REMOVED lines=27> */
.L_x_18314:
[----:B0-----:R-:W-:Y:S02]  /*3970*/  IMAD.MOV.U32 R48, RZ, RZ, R16 ;  /* 0x000000ffff307224 */ /* 0x001fe400078e0010 */
.L_x_18315:
[----:B------:R-:W-:Y:S05]  /*3980*/  BSYNC B1 ;  /* 0x0000000000017941 */ /* 0x000fea0003800000 */
.L_x_18313:
        /* <DEDUP_REMOVED lines=16> */
.L_x_18319:
[----:B------:R-:W-:Y:S05]  /*3a90*/  BSYNC B2 ;  /* 0x0000000000027941 */ /* 0x000fea0003800000 */
.L_x_18318:
        /* <DEDUP_REMOVED lines=44> */
.L_x_18317:
[----:B------:R-:W-:Y:S05]  /*3d60*/  BSYNC B1 ;  /* 0x0000000000017941 */ /* 0x000fea0003800000 */
.L_x_18316:
[----:B------:R-:W0:Y:S01]  /*3d70*/  I2F.U32 R29, R48 ;  /* 0x00000030001d7306 */ /* 0x000e220000201000 */
[----:B------:R-:W-:Y:S01]  /*3d80*/  ISETP.NE.AND P3, PT, R34, 0x1, PT ;  /* 0x000000012200780c */ /* 0x000fe20003f65270 */
[----:B-----5:R-:W-:Y:S01]  /*3d90*/  FMUL.FTZ R24, R24, R95 ;  /* 0x0000005f18187220 */ /* 0x020fe20000410000 */
        /* <DEDUP_REMOVED lines=16> */
.L_x_18321:
[----:B------:R-:W-:Y:S02]  /*3ea0*/  MOV R24, R16 ;  /* 0x0000001000187202 */ /* 0x000fe40000000f00 */
.L_x_18322:
[----:B------:R-:W-:Y:S05]  /*3eb0*/  BSYNC B1 ;  /* 0x0000000000017941 */ /* 0x000fea0003800000 */
.L_x_18320:
        /* <DEDUP_REMOVED lines=16> */
.L_x_18326:
[----:B------:R-:W-:Y:S05]  /*3fc0*/  BSYNC B2 ;  /* 0x0000000000027941 */ /* 0x000fea0003800000 */
.L_x_18325:
        /* <DEDUP_REMOVED lines=44> */
.L_x_18324:
[----:B------:R-:W-:Y:S05]  /*4290*/  BSYNC B1 ;  /* 0x0000000000017941 */ /* 0x000fea0003800000 */
.L_x_18323:
        /* <DEDUP_REMOVED lines=19> */
.L_x_18328:
[----:B------:R-:W-:Y:S02]  /*43d0*/  MOV R48, R16 ;  /* 0x0000001000307202 */ /* 0x000fe40000000f00 */
.L_x_18329:
[----:B------:R-:W-:Y:S05]  /*43e0*/  BSYNC B1 ;  /* 0x0000000000017941 */ /* 0x000fea0003800000 */
.L_x_18327:
        /* <DEDUP_REMOVED lines=16> */
.L_x_18333:
[----:B------:R-:W-:Y:S05]  /*44f0*/  BSYNC B2 ;  /* 0x0000000000027941 */ /* 0x000fea0003800000 */
.L_x_18332:
        /* <DEDUP_REMOVED lines=44> */
.L_x_18331:
[----:B------:R-:W-:Y:S05]  /*47c0*/  BSYNC B1 ;  /* 0x0000000000017941 */ /* 0x000fea0003800000 */
.L_x_18330:
        /* <DEDUP_REMOVED lines=19> */
.L_x_18335:
[----:B------:R-:W-:Y:S02]  /*4900*/  MOV R26, R16 ;  /* 0x00000010001a7202 */ /* 0x000fe40000000f00 */
.L_x_18336:
[----:B------:R-:W-:Y:S05]  /*4910*/  BSYNC B1 ;  /* 0x0000000000017941 */ /* 0x000fea0003800000 */
.L_x_18334:
        /* <DEDUP_REMOVED lines=16> */
.L_x_18340:
[----:B------:R-:W-:Y:S05]  /*4a20*/  BSYNC B2 ;  /* 0x0000000000027941 */ /* 0x000fea0003800000 */
.L_x_18339:
        /* <DEDUP_REMOVED lines=44> */
.L_x_18338:
[----:B------:R-:W-:Y:S05]  /*4cf0*/  BSYNC B1 ;  /* 0x0000000000017941 */ /* 0x000fea0003800000 */
.L_x_18337:
[----:B------:R-:W0:Y:S01]  /*4d00*/  I2F.U32 R25, R26 ;  /* 0x0000001a00197306 */ /* 0x000e220000201000 */
[----:B------:R-:W-:Y:S01]  /*4d10*/  FMUL.FTZ R27, R27, R95 ;  /* 0x0000005f1b1b7220 */ /* 0x000fe20000410000 */
[----:B------:R-:W-:Y:S01]  /*4d20*/  SEL R28, RZ, 0x100, P3 ;  /* 0x00000100ff1c7807 */ /* 0x000fe20001800000 */
[----:B------:R-:W-:Y:S01]  /*4d30*/  IMAD.WIDE.U32 R48, R50, R91, c[0x0][0x188] ;  /* 0x0000620032307625 */ /* 0x000fe200078e005b */
[----:B------:R-:W-:Y:S02]  /*4d40*/  SEL R29, RZ, 0x1, P2 ;  /* 0x00000001ff1d7807 */ /* 0x000fe40001000000 */
[----:B------:R-:W-:Y:S01]  /*4d50*/  IADD3 R92, R90, 0x60, RZ ;  /* 0x000000605a5c7810 */ /* 0x000fe20007ffe0ff */
[----:B------:R-:W-:-:S02]  /*4d60*/  FMUL.FTZ R27, R27, c[0x0][0x1e8] ;  /* 0x00007a001b1b7a20 */ /* 0x000fc40000410000 */
        /* <DEDUP_REMOVED lines=27> */
.L_x_18342:
[----:B0-----:R-:W-:Y:S02]  /*4f20*/  IMAD.MOV.U32 R86, RZ, RZ, R16 ;  /* 0x000000ffff567224 */ /* 0x001fe400078e0010 */
.L_x_18343:
[----:B------:R-:W-:Y:S05]  /*4f30*/  BSYNC B1 ;  /* 0x0000000000017941 */ /* 0x000fea0003800000 */
.L_x_18341:
        /* <DEDUP_REMOVED lines=16> */
.L_x_18347:
[----:B------:R-:W-:Y:S05]  /*5040*/  BSYNC B2 ;  /* 0x0000000000027941 */ /* 0x000fea0003800000 */
.L_x_18346:
        /* <DEDUP_REMOVED lines=44> */
.L_x_18345:
[----:B------:R-:W-:Y:S05]  /*5310*/  BSYNC B1 ;  /* 0x0000000000017941 */ /* 0x000fea0003800000 */
.L_x_18344:
[----:B------:R-:W0:Y:S01]  /*5320*/  I2F.U32 R29, R86 ;  /* 0x00000056001d7306 */ /* 0x000e220000201000 */
[----:B------:R-:W-:Y:S01]  /*5330*/  ISETP.NE.AND P3, PT, R50, 0x1, PT ;  /* 0x000000013200780c */ /* 0x000fe20003f65270 */
        /* <DEDUP_REMOVED lines=17> */
.L_x_18349:
[----:B------:R-:W-:Y:S02]  /*5450*/  IMAD.MOV.U32 R24, RZ, RZ, R16 ;  /* 0x000000ffff187224 */ /* 0x000fe400078e0010 */
.L_x_18350:
[----:B------:R-:W-:Y:S05]  /*5460*/  BSYNC B1 ;  /* 0x0000000000017941 */ /* 0x000fea0003800000 */
.L_x_18348:
        /* <DEDUP_REMOVED lines=16> */
.L_x_18354:
[----:B------:R-:W-:Y:S05]  /*5570*/  BSYNC B2 ;  /* 0x0000000000027941 */ /* 0x000fea0003800000 */
.L_x_18353:
        /* <DEDUP_REMOVED lines=44> */
.L_x_18352:
[----:B------:R-:W-:Y:S05]  /*5840*/  BSYNC B1 ;  /* 0x0000000000017941 */ /* 0x000fea0003800000 */
.L_x_18351:
        /* <DEDUP_REMOVED lines=19> */
.L_x_18356:
[----:B------:R-:W-:Y:S02]  /*5980*/  IMAD.MOV.U32 R86, RZ, RZ, R16 ;  /* 0x000000ffff567224 */ /* 0x000fe400078e0010 */
.L_x_18357:
[----:B------:R-:W-:Y:S05]  /*5990*/  BSYNC B1 ;  /* 0x0000000000017941 */ /* 0x000fea0003800000 */
.L_x_18355:
        /* <DEDUP_REMOVED lines=16> */
.L_x_18361:
[----:B------:R-:W-:Y:S05]  /*5aa0*/  BSYNC B2 ;  /* 0x0000000000027941 */ /* 0x000fea0003800000 */
.L_x_18360:
        /* <DEDUP_REMOVED lines=44> */
.L_x_18359:
[----:B------:R-:W-:Y:S05]  /*5d70*/  BSYNC B1 ;  /* 0x0000000000017941 */ /* 0x000fea0003800000 */
.L_x_18358:
        /* <DEDUP_REMOVED lines=19> */
.L_x_18363:
[----:B------:R-:W-:Y:S02]  /*5eb0*/  IMAD.MOV.U32 R26, RZ, RZ, R16 ;  /* 0x000000ffff1a7224 */ /* 0x000fe400078e0010 */
.L_x_18364:
[----:B------:R-:W-:Y:S05]  /*5ec0*/  BSYNC B1 ;  /* 0x0000000000017941 */ /* 0x000fea0003800000 */
.L_x_18362:
        /* <DEDUP_REMOVED lines=16> */
.L_x_18368:
[----:B------:R-:W-:Y:S05]  /*5fd0*/  BSYNC B2 ;  /* 0x0000000000027941 */ /* 0x000fea0003800000 */
.L_x_18367:
        /* <DEDUP_REMOVED lines=44> */
.L_x_18366:
[----:B------:R-:W-:Y:S05]  /*62a0*/  BSYNC B1 ;  /* 0x0000000000017941 */ /* 0x000fea0003800000 */
.L_x_18365:
        /* <DEDUP_REMOVED lines=11> */
[----:B------:R-:W-:-:S04]  /*6360*/  SEL R24, RZ, 0x1000000, P5 ;  /* 0x01000000ff187807 */ /* 0x000fc80002800000 */
[----:B------:R-:W-:Y:S02]  /*6370*/  IADD3 R24, R31, R24, R25 ;  /* 0x000000181f187210 */ /* 0x000fe40007ffe019 */
[----:B------:R-:W-:Y:S02]  /*6380*/  FSEL R31, R27, RZ, !P5 ;  /* 0x000000ff1b1f7208 */ /* 0x000fe40006800000 */
[----:B------:R-:W-:Y:S01]  /*6390*/  IADD3 R89, R24, R49, RZ ;  /* 0x0000003118597210 */ /* 0x000fe20007ffe0ff */
[----:B------:R-:W-:-:S04]  /*63a0*/  IMAD.WIDE.U32 R24, R88, R91, c[0x0][0x170] ;  /* 0x00005c0058187625 */ /* 0x000fc800078e005b */
[----:B------:R-:W-:Y:S02]  /*63b0*/  @P1 FADD.FTZ R31, R47, R31 ;  /* 0x0000001f2f1f1221 */ /* 0x000fe40000010000 */
[----:B------:R-:W-:-:S03]  /*63c0*/  @P0 IMAD.WIDE.U32 R48, R88, R91, c[0x0][0x180] ;  /* 0x0000600058300625 */ /* 0x000fc600078e005b */
[----:B------:R0:W-:Y:S04]  /*63d0*/  STG.E.128 [R86.64], R28 ;  /* 0x0000001c56007986 */ /* 0x0001e8000c101d06 */
        /* <DEDUP_REMOVED lines=15> */
.L_x_18370:
[----:B0-----:R-:W-:Y:S02]  /*64d0*/  MOV R89, R16 ;  /* 0x0000001000597202 */ /* 0x001fe40000000f00 */
.L_x_18371:
[----:B------:R-:W-:Y:S05]  /*64e0*/  BSYNC B1 ;  /* 0x0000000000017941 */ /* 0x000fea0003800000 */
.L_x_18369:
        /* <DEDUP_REMOVED lines=16> */
.L_x_18375:
[----:B------:R-:W-:Y:S05]  /*65f0*/  BSYNC B2 ;  /* 0x0000000000027941 */ /* 0x000fea0003800000 */
.L_x_18374:
        /* <DEDUP_REMOVED lines=44> */
.L_x_18373:
[----:B------:R-:W-:Y:S05]  /*68c0*/  BSYNC B1 ;  /* 0x0000000000017941 */ /* 0x000fea0003800000 */
.L_x_18372:
        /* <DEDUP_REMOVED lines=19> */
.L_x_18377:
[----:B------:R-:W-:Y:S02]  /*6a00*/  MOV R89, R16 ;  /* 0x0000001000597202 */ /* 0x000fe40000000f00 */
.L_x_18378:
[----:B------:R-:W-:Y:S05]  /*6a10*/  BSYNC B1 ;  /* 0x0000000000017941 */ /* 0x000fea0003800000 */
.L_x_18376:
        /* <DEDUP_REMOVED lines=16> */
.L_x_18382:
[----:B------:R-:W-:Y:S05]  /*6b20*/  BSYNC B2 ;  /* 0x0000000000027941 */ /* 0x000fea0003800000 */
.L_x_18381:
        /* <DEDUP_REMOVED lines=44> */
.L_x_18380:
[----:B------:R-:W-:Y:S05]  /*6df0*/  BSYNC B1 ;  /* 0x0000000000017941 */ /* 0x000fea0003800000 */
.L_x_18379:
        /* <DEDUP_REMOVED lines=19> */
.L_x_18384:
[----:B------:R-:W-:Y:S02]  /*6f30*/  MOV R89, R16 ;  /* 0x0000001000597202 */ /* 0x000fe40000000f00 */
.L_x_18385:
[----:B------:R-:W-:Y:S05]  /*6f40*/  BSYNC B1 ;  /* 0x0000000000017941 */ /* 0x000fea0003800000 */
.L_x_18383:
        /* <DEDUP_REMOVED lines=16> */
.L_x_18389:
[----:B------:R-:W-:Y:S05]  /*7050*/  BSYNC B2 ;  /* 0x0000000000027941 */ /* 0x000fea0003800000 */
.L_x_18388:
        /* <DEDUP_REMOVED lines=44> */
.L_x_18387:
[----:B------:R-:W-:Y:S05]  /*7320*/  BSYNC B1 ;  /* 0x0000000000017941 */ /* 0x000fea0003800000 */
.L_x_18386:
        /* <DEDUP_REMOVED lines=19> */
.L_x_18391:
[----:B------:R-:W-:Y:S02]  /*7460*/  MOV R89, R16 ;  /* 0x0000001000597202 */ /* 0x000fe40000000f00 */
.L_x_18392:
[----:B------:R-:W-:Y:S05]  /*7470*/  BSYNC B1 ;  /* 0x0000000000017941 */ /* 0x000fea0003800000 */
.L_x_18390:
        /* <DEDUP_REMOVED lines=16> */
.L_x_18396:
[----:B------:R-:W-:Y:S05]  /*7580*/  BSYNC B2 ;  /* 0x0000000000027941 */ /* 0x000fea0003800000 */
.L_x_18395:
        /* <DEDUP_REMOVED lines=44> */
.L_x_18394:
[----:B------:R-:W-:Y:S05]  /*7850*/  BSYNC B1 ;  /* 0x0000000000017941 */ /* 0x000fea0003800000 */
.L_x_18393:
[----:B------:R0:W1:Y:S01]  /*7860*/  I2F.U32 R49, R89 ;  /* 0x0000005900317306 */ /* 0x0000620000201000 */
[----:B------:R-:W-:Y:S01]  /*7870*/  FMUL.FTZ R27, R27, R95 ;  /* 0x0000005f1b1b7220 */ /* 0x000fe20000410000 */
[----:B------:R-:W-:Y:S01]  /*7880*/  SEL R50, RZ, 0x100, P3 ;  /* 0x00000100ff327807 */ /* 0x000fe20001800000 */
[----:B------:R-:W-:Y:S01]  /*7890*/  IMAD.WIDE.U32 R92, R88, R91, c[0x0][0x188] ;  /* 0x00006200585c7625 */ /* 0x000fe200078e005b */
[----:B------:R-:W-:Y:S02]  /*78a0*/  SEL R51, RZ, 0x1, P2 ;  /* 0x00000001ff337807 */ /* 0x000fe40001000000 */
[----:B------:R-:W-:Y:S01]  /*78b0*/  IADD3 R98, R90, 0xa0, RZ ;  /* 0x000000a05a627810 */ /* 0x000fe20007ffe0ff */
[----:B------:R-:W-:-:S02]  /*78c0*/  FMUL.FTZ R27, R27, c[0x0][0x1e8] ;  /* 0x00007a001b1b7a20 */ /* 0x000fc40000410000 */
[----:B0-----:R-:W-:-:S04]  /*78d0*/  IMAD.WIDE.U32 R88, R88, R97, c[0x0][0x190] ;  /* 0x0000640058587625 */ /* 0x001fc800078e0061 */
[----:B------:R-:W-:-:S04]  /*78e0*/  @P0 IMAD.WIDE.U32 R86, R91, R98, c[0x0][0x180] ;  /* 0x000060005b560625 */ /* 0x000fc800078e0062 */
[----:B-1----:R-:W-:-:S05]  /*78f0*/  FFMA.FTZ R49, R49, R96, 1.1641532182693481445e-10 ;  /* 0x2f00000031317423 */ /* 0x002fca0000010060 */
[----:B------:R-:W-:Y:S02]  /*7900*/  FSETP.GTU.FTZ.AND P5, PT, R49, c[0x0][0x1e4], PT ;  /* 0x0000790031007a0b */ /* 0x000fe40003fbc000 */
[----:B------:R-:W-:Y:S02]  /*7910*/  SEL R49, RZ, 0x10000, P4 ;  /* 0x00010000ff317807 */ /* 0x000fe40002000000 */
[----:B------:R-:W-:Y:S02]  /*7920*/  SEL R48, RZ, 0x1000000, P5 ;  /* 0x01000000ff307807 */ /* 0x000fe40002800000 */
[----:B------:R-:W-:Y:S02]  /*7930*/  FSEL R27, R27, RZ, !P5 ;  /* 0x000000ff1b1b7208 */ /* 0x000fe40006800000 */
[----:B------:R-:W-:-:S03]  /*7940*/  IADD3 R48, R50, R48, R49 ;  /* 0x0000003032307210 */ /* 0x000fc60007ffe031 */
[----:B------:R-:W-:Y:S02]  /*7950*/  @P1 FADD.FTZ R27, R47, R27 ;  /* 0x0000001b2f1b1221 */ /* 0x000fe40000010000 */
[----:B------:R-:W-:Y:S02]  /*7960*/  IMAD.IADD R99, R48, 0x1, R51 ;  /* 0x0000000130637824 */ /* 0x000fe400078e0233 */
[----:B------:R-:W-:Y:S01]  /*7970*/  IMAD.WIDE.U32 R48, R98, R91, c[0x0][0x170] ;  /* 0x00005c0062307625 */ /* 0x000fe200078e005b */
[----:B------:R0:W-:Y:S04]  /*7980*/  STG.E.128 [R92.64], R24 ;  /* 0x000000185c007986 */ /* 0x0001e8000c101d06 */
[----:B------:R0:W-:Y:S04]  /*7990*/  STG.E [R88.64], R99 ;  /* 0x0000006358007986 */ /* 0x0001e8000c101906 */
[----:B------:R-:W5:Y:S04]  /*79a0*/  LDG.E.128 R48, [R48.64] ;  /* 0x0000000630307981 */ /* 0x000f68000c1e1d00 */
        /* <DEDUP_REMOVED lines=13> */
.L_x_18398:
[----:B0-----:R-:W-:Y:S02]  /*7a80*/  IMAD.MOV.U32 R99, RZ, RZ, R16 ;  /* 0x000000ffff637224 */ /* 0x001fe400078e0010 */
.L_x_18399:
[----:B------:R-:W-:Y:S05]  /*7a90*/  BSYNC B1 ;  /* 0x0000000000017941 */ /* 0x000fea0003800000 */
.L_x_18397:
        /* <DEDUP_REMOVED lines=16> */
.L_x_18403:
[----:B------:R-:W-:Y:S05]  /*7ba0*/  BSYNC B2 ;  /* 0x0000000000027941 */ /* 0x000fea0003800000 */
.L_x_18402:
        /* <DEDUP_REMOVED lines=44> */
.L_x_18401:
[----:B------:R-:W-:Y:S05]  /*7e70*/  BSYNC B1 ;  /* 0x0000000000017941 */ /* 0x000fea0003800000 */
.L_x_18400:
        /* <DEDUP_REMOVED lines=19> */
.L_x_18405:
[----:B------:R-:W-:Y:S02]  /*7fb0*/  IMAD.MOV.U32 R99, RZ, RZ, R16 ;  /* 0x000000ffff637224 */ /* 0x000fe400078e0010 */
.L_x_18406:
[----:B------:R-:W-:Y:S05]  /*7fc0*/  BSYNC B1 ;  /* 0x0000000000017941 */ /* 0x000fea0003800000 */
.L_x_18404:
        /* <DEDUP_REMOVED lines=16> */
.L_x_18410:
[----:B------:R-:W-:Y:S05]  /*80d0*/  BSYNC B2 ;  /* 0x0000000000027941 */ /* 0x000fea0003800000 */
.L_x_18409:
        /* <DEDUP_REMOVED lines=44> */
.L_x_18408:
[----:B------:R-:W-:Y:S05]  /*83a0*/  BSYNC B1 ;  /* 0x0000000000017941 */ /* 0x000fea0003800000 */
.L_x_18407:
        /* <DEDUP_REMOVED lines=19> */
.L_x_18412:
[----:B------:R-:W-:Y:S02]  /*84e0*/  IMAD.MOV.U32 R99, RZ, RZ, R16 ;  /* 0x000000ffff637224 */ /* 0x000fe400078e0010 */
.L_x_18413:
[----:B------:R-:W-:Y:S05]  /*84f0*/  BSYNC B1 ;  /* 0x0000000000017941 */ /* 0x000fea0003800000 */
.L_x_18411:
        /* <DEDUP_REMOVED lines=16> */
.L_x_18417:
[----:B------:R-:W-:Y:S05]  /*8600*/  BSYNC B2 ;  /* 0x0000000000027941 */ /* 0x000fea0003800000 */
.L_x_18416:
        /* <DEDUP_REMOVED lines=44> */
.L_x_18415:
[----:B------:R-:W-:Y:S05]  /*88d0*/  BSYNC B1 ;  /* 0x0000000000017941 */ /* 0x000fea0003800000 */
.L_x_18414:
        /* <DEDUP_REMOVED lines=19> */
.L_x_18419:
[----:B------:R-:W-:Y:S02]  /*8a10*/  IMAD.MOV.U32 R99, RZ, RZ, R16 ;  /* 0x000000ffff637224 */ /* 0x000fe400078e0010 */
.L_x_18420:
[----:B------:R-:W-:Y:S05]  /*8a20*/  BSYNC B1 ;  /* 0x0000000000017941 */ /* 0x000fea0003800000 */
.L_x_18418:
        /* <DEDUP_REMOVED lines=16> */
.L_x_18424:
[----:B------:R-:W-:Y:S05]  /*8b30*/  BSYNC B2 ;  /* 0x0000000000027941 */ /* 0x000fea0003800000 */
.L_x_18423:
        /* <DEDUP_REMOVED lines=44> */
.L_x_18422:
[----:B------:R-:W-:Y:S05]  /*8e00*/  BSYNC B1 ;  /* 0x0000000000017941 */ /* 0x000fea0003800000 */
.L_x_18421:
[----:B------:R-:W-:Y:S02]  /*8e10*/  FADD.FTZ R86, RZ, R40 ;  /* 0x00000028ff567221 */ /* 0x000fe40000010000 */
[----:B------:R-:W-:Y:S02]  /*8e20*/  FMUL.FTZ R51, R51, R95 ;  /* 0x0000005f33337220 */ /* 0x000fe40000410000 */
[----:B------:R-:W-:Y:S02]  /*8e30*/  FADD.FTZ R87, R41, R86 ;  /* 0x0000005629577221 */ /* 0x000fe40000010000 */
[----:B------:R-:W-:Y:S02]  /*8e40*/  FMUL.FTZ R51, R51, c[0x0][0x1e8] ;  /* 0x00007a0033337a20 */ /* 0x000fe40000410000 */
[----:B------:R-:W-:-:S04]  /*8e50*/  FADD.FTZ R86, R42, R87 ;  /* 0x000000572a567221 */ /* 0x000fc80000010000 */
[----:B------:R-:W-:-:S04]  /*8e60*/  FADD.FTZ R87, R43, R86 ;  /* 0x000000562b577221 */ /* 0x000fc80000010000 */
        /* <DEDUP_REMOVED lines=8> */
[----:B0-----:R-:W-:Y:S02]  /*8ef0*/  FFMA.FTZ R87, R87, R96, 1.1641532182693481445e-10 ;  /* 0x2f00000057577423 */ /* 0x001fe40000010060 */
[----:B------:R-:W-:-:S03]  /*8f00*/  FADD.FTZ R89, R35, R86 ;  /* 0x0000005623597221 */ /* 0x000fc60000010000 */
[----:B------:R-:W-:Y:S01]  /*8f10*/  FSETP.GTU.FTZ.AND P4, PT, R87, c[0x0][0x1e4], PT ;  /* 0x0000790057007a0b */ /* 0x000fe20003f9c000 */
[----:B------:R-:W-:Y:S01]  /*8f20*/  FADD.FTZ R86, R28, R89 ;  /* 0x000000591c567221 */ /* 0x000fe20000010000 */
[----:B------:R-:W-:Y:S02]  /*8f30*/  SEL R87, RZ, 0x10000, P3 ;  /* 0x00010000ff577807 */ /* 0x000fe40001800000 */
[----:B------:R-:W-:Y:S01]  /*8f40*/  SEL R89, RZ, 0x100, P2 ;  /* 0x00000100ff597807 */ /* 0x000fe20001000000 */
[----:B------:R-:W-:Y:S01]  /*8f50*/  FADD.FTZ R93, R29, R86 ;  /* 0x000000561d5d7221 */ /* 0x000fe20000010000 */
[----:B------:R-:W-:Y:S02]  /*8f60*/  SEL R86, RZ, 0x1000000, P4 ;  /* 0x01000000ff567807 */ /* 0x000fe40002000000 */
[----:B------:R-:W-:Y:S01]  /*8f70*/  FSEL R51, R51, RZ, !P4 ;  /* 0x000000ff33337208 */ /* 0x000fe20006000000 */
[----:B------:R-:W-:Y:S01]  /*8f80*/  FADD.FTZ R92, R30, R93 ;  /* 0x0000005d1e5c7221 */ /* 0x000fe20000010000 */
[----:B------:R-:W-:-:S02]  /*8f90*/  IADD3 R86, R89, R86, R87 ;  /* 0x0000005659567210 */ /* 0x000fc40007ffe057 */
[----:B------:R-:W-:Y:S01]  /*8fa0*/  SEL R87, RZ, 0x1, P0 ;  /* 0x00000001ff577807 */ /* 0x000fe20000000000 */
[----:B------:R-:W-:Y:S02]  /*8fb0*/  FADD.FTZ R93, R31, R92 ;  /* 0x0000005c1f5d7221 */ /* 0x000fe40000010000 */
[----:B------:R-:W-:Y:S01]  /*8fc0*/  @P1 FADD.FTZ R51, R47, R51 ;  /* 0x000000332f331221 */ /* 0x000fe20000010000 */
[----:B------:R-:W-:Y:S01]  /*8fd0*/  IADD3 R89, R86, R87, RZ ;  /* 0x0000005756597210 */ /* 0x000fe20007ffe0ff */
[----:B------:R-:W-:Y:S01]  /*8fe0*/  FADD.FTZ R92, R24, R93 ;  /* 0x0000005d185c7221 */ /* 0x000fe20000010000 */
[----:B------:R-:W-:Y:S01]  /*8ff0*/  ISETP.NE.AND P1, PT, R94, RZ, PT ;  /* 0x000000ff5e00720c */ /* 0x000fe20003f25270 */
[----:B------:R-:W-:-:S04]  /*9000*/  IMAD.WIDE.U32 R86, R98, R91, c[0x0][0x188] ;  /* 0x0000620062567625 */ /* 0x000fc800078e005b */
[----:B------:R-:W-:Y:S01]  /*9010*/  FADD.FTZ R91, R25, R92 ;  /* 0x0000005c195b7221 */ /* 0x000fe20000010000 */
[----:B------:R0:W-:Y:S01]  /*9020*/  STG.E.128 [R86.64], R48 ;  /* 0x0000003056007986 */ /* 0x0001e2000c101d06 */
[----:B------:R-:W-:-:S04]  /*9030*/  IMAD.WIDE.U32 R92, R98, R97, c[0x0][0x190] ;  /* 0x00006400625c7625 */ /* 0x000fc800078e0061 */
[----:B------:R-:W-:Y:S01]  /*9040*/  FADD.FTZ R96, R26, R91 ;  /* 0x0000005b1a607221 */ /* 0x000fe20000010000 */
[----:B------:R0:W-:Y:S03]  /*9050*/  STG.E [R92.64], R89 ;  /* 0x000000595c007986 */ /* 0x0001e6000c101906 */
[----:B------:R-:W-:-:S04]  /*9060*/  FADD.FTZ R91, R27, R96 ;  /* 0x000000601b5b7221 */ /* 0x000fc80000010000 */
[----:B------:R-:W-:-:S04]  /*9070*/  FADD.FTZ R96, R48, R91 ;  /* 0x0000005b30607221 */ /* 0x000fc80000010000 */
[----:B------:R-:W-:-:S04]  /*9080*/  FADD.FTZ R91, R49, R96 ;  /* 0x00000060315b7221 */ /* 0x000fc80000010000 */
[----:B------:R-:W-:-:S04]  /*9090*/  FADD.FTZ R94, R50, R91 ;  /* 0x0000005b325e7221 */ /* 0x000fc80000010000 */
[----:B------:R-:W-:Y:S01]  /*90a0*/  FADD.FTZ R95, R51, R94 ;  /* 0x0000005e335f7221 */ /* 0x000fe20000010000 */
[----:B------:R-:W-:Y:S05]  /*90b0*/  BRA.DIV ~URZ, `(.L_x_18425) ;  /* 0x00000b427f007947 */ /* 0x000fea000b800000 */
[----:B0-----:R0:W1:Y:S02]  /*90c0*/  SHFL.BFLY PT, R86, R95, 0x1, 0x1f ;  /* 0x0c201f005f567f89 */ /* 0x00106400000e0000 */
.L_x_18429:
        /* <DEDUP_REMOVED lines=68> */
.L_x_18430:
[----:B------:R-:W-:Y:S01]  /*9510*/  HFMA2.MMA R92, -RZ, RZ, 0, 2.384185791015625e-07 ;  /* 0x00000004ff5c7435 */ /* 0x000fe200000001ff */
[----:B--2---:R-:W-:Y:S01]  /*9520*/  FADD.FTZ R94, R94, R93 ;  /* 0x0000005d5e5e7221 */ /* 0x004fe20000010000 */
[----:B------:R-:W-:Y:S01]  /*9530*/  ISETP.NE.AND P0, PT, RZ, UR8, PT ;  /* 0x00000008ff007c0c */ /* 0x000fe2000bf05270 */
[----:B------:R-:W-:Y:S02]  /*9540*/  IMAD.MOV.U32 R91, RZ, RZ, c[0x0][0x1e0] ;  /* 0x00007800ff5b7624 */ /* 0x000fe400078e00ff */
[----:B-1----:R-:W-:Y:S02]  /*9550*/  FMUL.FTZ R93, R89, R89 ;  /* 0x00000059595d7220 */ /* 0x002fe40000410000 */
[----:B------:R-:W-:-:S03]  /*9560*/  FFMA.FTZ R91, R94, R91, c[0x0][0x228] ;  /* 0x00008a005e5b7623 */ /* 0x000fc6000001005b */
[----:B------:R-:W-:Y:S01]  /*9570*/  FSEL R94, R93, RZ, P0 ;  /* 0x000000ff5d5e7208 */ /* 0x000fe20000000000 */
[----:B------:R-:W-:Y:S01]  /*9580*/  @!P1 IMAD.WIDE R86, R85, R92, c[0x0][0x1a0] ;  /* 0x0000680055569625 */ /* 0x000fe200078e025c */
[----:B------:R-:W-:-:S03]  /*9590*/  FSEL R93, R89, RZ, !P0 ;  /* 0x000000ff595d7208 */ /* 0x000fc60004000000 */
[----:B------:R-:W-:Y:S01]  /*95a0*/  FADD.FTZ R91, R91, R94 ;  /* 0x0000005e5b5b7221 */ /* 0x000fe20000010000 */
[----:B------:R1:W-:Y:S01]  /*95b0*/  @!P1 STG.E [R86.64], R89 ;  /* 0x0000005956009986 */ /* 0x0003e2000c101906 */
[--C-:B------:R-:W-:Y:S02]  /*95c0*/  FADD.FTZ R40, R40, -R93.reuse ;  /* 0x8000005d28287221 */ /* 0x100fe40000010000 */
[--C-:B------:R-:W-:Y:S02]  /*95d0*/  FADD.FTZ R94, R41, -R93.reuse ;  /* 0x8000005d295e7221 */ /* 0x100fe40000010000 */
[--C-:B------:R-:W-:Y:S02]  /*95e0*/  FADD.FTZ R96, R42, -R93.reuse ;  /* 0x8000005d2a607221 */ /* 0x100fe40000010000 */
[--C-:B------:R-:W-:Y:S01]  /*95f0*/  FADD.FTZ R100, R43, -R93.reuse ;  /* 0x8000005d2b647221 */ /* 0x100fe20000010000 */
[----:B------:R-:W-:Y:S01]  /*9600*/  IADD3 R43, R90, 0x80, RZ ;  /* 0x000000805a2b7810 */ /* 0x000fe20007ffe0ff */
[----:B------:R-:W-:-:S02]  /*9610*/  FADD.FTZ R36, R36, -R93 ;  /* 0x8000005d24247221 */ /* 0x000fc40000010000 */
[--C-:B------:R-:W-:Y:S01]  /*9620*/  FADD.FTZ R102, R37, -R93.reuse ;  /* 0x8000005d25667221 */ /* 0x100fe20000010000 */
[----:B------:R-:W-:Y:S01]  /*9630*/  IADD3 R37, R90, 0x20, RZ ;  /* 0x000000205a257810 */ /* 0x000fe20007ffe0ff */
[--C-:B-1----:R-:W-:Y:S02]  /*9640*/  FADD.FTZ R86, R33, -R93.reuse ;  /* 0x8000005d21567221 */ /* 0x102fe40000010000 */
[----:B------:R-:W1:Y:S01]  /*9650*/  MUFU.RSQ R33, R91 ;  /* 0x0000005b00217308 */ /* 0x000e620000001400 */
        /* <DEDUP_REMOVED lines=8> */
[----:B------:R-:W-:Y:S01]  /*96e0*/  FADD.FTZ R120, R24, -R93 ;  /* 0x8000005d18787221 */ /* 0x000fe20000010000 */
[----:B------:R-:W-:Y:S01]  /*96f0*/  LEA R24, P0, R90, c[0x0][0x208], 0x4 ;  /* 0x000082005a187a11 */ /* 0x000fe200078020ff */
[----:B------:R-:W-:-:S04]  /*9700*/  @!P1 IMAD.WIDE R26, R85, R92, c[0x0][0x1a8] ;  /* 0x00006a00551a9625 */ /* 0x000fc800078e025c */
[C---:B-1----:R-:W-:Y:S01]  /*9710*/  FMUL.FTZ R28, R33.reuse, R40 ;  /* 0x00000028211c7220 */ /* 0x042fe20000410000 */
[----:B------:R1:W-:Y:S01]  /*9720*/  @!P1 STG.E [R26.64], R33 ;  /* 0x000000211a009986 */ /* 0x0003e2000c101906 */
[C---:B------:R-:W-:Y:S02]  /*9730*/  FMUL.FTZ R29, R33.reuse, R94 ;  /* 0x0000005e211d7220 */ /* 0x040fe40000410000 */
[C---:B------:R-:W-:Y:S02]  /*9740*/  FMUL.FTZ R30, R33.reuse, R96 ;  /* 0x00000060211e7220 */ /* 0x040fe40000410000 */
[----:B------:R-:W-:Y:S02]  /*9750*/  FMUL.FTZ R31, R33, R100 ;  /* 0x00000064211f7220 */ /* 0x000fe40000410000 */
[--C-:B------:R-:W-:Y:S02]  /*9760*/  FADD.FTZ R106, R32, -R93.reuse ;  /* 0x8000005d206a7221 */ /* 0x100fe40000010000 */
[----:B------:R-:W-:-:S02]  /*9770*/  FADD.FTZ R108, R34, -R93 ;  /* 0x8000005d226c7221 */ /* 0x000fc40000010000 */
[--C-:B------:R-:W-:Y:S02]  /*9780*/  FADD.FTZ R110, R35, -R93.reuse ;  /* 0x8000005d236e7221 */ /* 0x100fe40000010000 */
[--C-:B------:R-:W-:Y:S01]  /*9790*/  FADD.FTZ R122, R25, -R93.reuse ;  /* 0x8000005d197a7221 */ /* 0x100fe20000010000 */
[----:B------:R-:W-:Y:S01]  /*97a0*/  LEA.HI.X R25, R90, c[0x0][0x20c], RZ, 0x4, P0 ;  /* 0x000083005a197a11 */ /* 0x000fe200000f24ff */
[--C-:B------:R-:W-:Y:S01]  /*97b0*/  FADD.FTZ R48, R48, -R93.reuse ;  /* 0x8000005d30307221 */ /* 0x100fe20000010000 */
[----:B------:R-:W-:Y:S01]  /*97c0*/  LEA R40, P0, R98, c[0x0][0x208], 0x4 ;  /* 0x0000820062287a11 */ /* 0x000fe200078020ff */
[--C-:B------:R-:W-:Y:S02]  /*97d0*/  FADD.FTZ R49, R49, -R93.reuse ;  /* 0x8000005d31317221 */ /* 0x100fe40000010000 */
[--C-:B------:R-:W-:Y:S01]  /*97e0*/  FADD.FTZ R50, R50, -R93.reuse ;  /* 0x8000005d32327221 */ /* 0x100fe20000010000 */
[----:B------:R-:W-:Y:S01]  /*97f0*/  LEA.HI.X R41, R98, c[0x0][0x20c], RZ, 0x4, P0 ;  /* 0x0000830062297a11 */ /* 0x000fe200000f24ff */
[----:B------:R-:W-:Y:S01]  /*9800*/  FADD.FTZ R101, R51, -R93 ;  /* 0x8000005d33657221 */ /* 0x000fe20000010000 */
[----:B------:R-:W-:Y:S01]  /*9810*/  IADD3 R51, R90, 0x40, RZ ;  /* 0x000000405a337810 */ /* 0x000fe20007ffe0ff */
[----:B------:R-:W-:-:S02]  /*9820*/  IMAD.MOV.U32 R42, RZ, RZ, 0x10 ;  /* 0x00000010ff2a7424 */ /* 0x000fc400078e00ff */
        /* <DEDUP_REMOVED lines=9> */
[C---:B------:R-:W-:Y:S02]  /*98c0*/  FMUL.FTZ R38, R33.reuse, R106 ;  /* 0x0000006a21267220 */ /* 0x040fe40000410000 */
[C---:B-1----:R-:W-:Y:S01]  /*98d0*/  FMUL.FTZ R26, R33.reuse, R108 ;  /* 0x0000006c211a7220 */ /* 0x042fe20000410000 */
        /* <DEDUP_REMOVED lines=11> */
[C---:B------:R-:W-:Y:S01]  /*9990*/  FMUL.FTZ R94, R33.reuse, R49 ;  /* 0x00000031215e7220 */ /* 0x040fe20000410000 */
[----:B------:R-:W-:Y:S01]  /*99a0*/  IADD3 R49, R90, 0x60, RZ ;  /* 0x000000605a317810 */ /* 0x000fe20007ffe0ff */
[C---:B0-----:R-:W-:Y:S02]  /*99b0*/  FMUL.FTZ R95, R33.reuse, R50 ;  /* 0x00000032215f7220 */ /* 0x041fe40000410000 */
[----:B------:R-:W-:-:S02]  /*99c0*/  FMUL.FTZ R101, R33, R101 ;  /* 0x0000006521657220 */ /* 0x000fc40000410000 */
[----:B------:R-:W-:-:S04]  /*99d0*/  IMAD.WIDE.U32 R36, R37, R42, c[0x0][0x208] ;  /* 0x0000820025247625 */ /* 0x000fc800078e002a */
        /* <DEDUP_REMOVED lines=8> */
[----:B-1----:R-:W-:Y:S02]  /*9a60*/  FFMA.FTZ R25, R71, R89, R8 ;  /* 0x0000005947197223 */ /* 0x002fe40000010008 */
        /* <DEDUP_REMOVED lines=9> */
[----:B0-----:R-:W-:Y:S02]  /*9b00*/  FFMA.FTZ R35, R74, R99, R3 ;  /* 0x000000634a237223 */ /* 0x001fe40000010003 */
        /* <DEDUP_REMOVED lines=11> */
[----:B-1----:R-:W-:Y:S01]  /*9bc0*/  @P0 CALL.REL.NOINC `(.L_x_18427) ;  /* 0x0000001000000944 */ /* 0x002fe20003c00000 */
[----:B------:R-:W-:Y:S05]  /*9bd0*/  BRA `(.L_x_18428) ;  /* 0xffff700000007947 */ /* 0x000fea000383ffff */
.L_x_18427:
[----:B------:R-:W-:Y:S05]  /*9be0*/  BSYNC B0 ;  /* 0x0000000000007941 */ /* 0x000fea0003800000 */
.L_x_18256:
[----:B------:R-:W-:Y:S05]  /*9bf0*/  EXIT ;  /* 0x000000000000794d */ /* 0x000fea0003800000 */
.L_x_18425:
[----:B0-----:R-:W-:Y:S01]  /*9c00*/  HFMA2.MMA R91, -RZ, RZ, 0, 1.847743988037109375e-06 ;  /* 0x0000001fff5b7435 */ /* 0x001fe200000001ff */
[----:B------:R-:W-:Y:S01]  /*9c10*/  MOV R93, R95 ;  /* 0x0000005f005d7202 */ /* 0x000fe20000000f00 */
[----:B------:R-:W-:Y:S01]  /*9c20*/  IMAD.MOV.U32 R94, RZ, RZ, 0x1 ;  /* 0x00000001ff5e7424 */ /* 0x000fe200078e00ff */
[----:B------:R-:W-:Y:S01]  /*9c30*/  MOV R86, 0x9c60 ;  /* 0x00009c6000567802 */ /* 0x000fe20000000f00 */
[----:B------:R-:W-:Y:S02]  /*9c40*/  IMAD.MOV.U32 R92, RZ, RZ, -0x1 ;  /* 0xffffffffff5c7424 */ /* 0x000fe400078e00ff */
[----:B------:R-:W-:Y:S05]  /*9c50*/  CALL.REL.NOINC `($__internal_137_$__cuda_sm70_shflsync_bfly_p) ;  /* 0x0000069000007944 */ /* 0x000fea0003c00000 */
[----:B-1----:R-:W-:Y:S01]  /*9c60*/  MOV R86, R94 ;  /* 0x0000005e00567202 */ /* 0x002fe20000000f00 */
[----:B0-----:R-:W-:Y:S05]  /*9c70*/  BRA `(.L_x_18429) ;  /* 0xfffff45000007947 */ /* 0x001fea000383ffff */
.L_x_18426:
[----:B------:R-:W-:Y:S01]  /*9c80*/  HFMA2.MMA R91, -RZ, RZ, 0, 1.847743988037109375e-06 ;  /* 0x0000001fff5b7435 */ /* 0x000fe200000001ff */
[----:B------:R-:W-:Y:S01]  /*9c90*/  IMAD.MOV.U32 R94, RZ, RZ, 0x2 ;  /* 0x00000002ff5e7424 */ /* 0x000fe200078e00ff */
[----:B------:R-:W-:Y:S01]  /*9ca0*/  MOV R86, 0x9cd0 ;  /* 0x00009cd000567802 */ /* 0x000fe20000000f00 */
[----:B------:R-:W-:-:S03]  /*9cb0*/  IMAD.MOV.U32 R92, RZ, RZ, -0x1 ;  /* 0xffffffffff5c7424 */ /* 0x000fc600078e00ff */
[----:B0-----:R-:W-:Y:S05]  /*9cc0*/  CALL.REL.NOINC `($__internal_137_$__cuda_sm70_shflsync_bfly_p) ;  /* 0x0000062000007944 */ /* 0x001fea0003c00000 */
[----:B01----:R-:W-:Y:S01]  /*9cd0*/  FADD.FTZ R93, R93, R94 ;  /* 0x0000005e5d5d7221 */ /* 0x003fe20000010000 */
[----:B------:R-:W-:Y:S01]  /*9ce0*/  MOV R94, 0x4 ;  /* 0x00000004005e7802 */ /* 0x000fe20000000f00 */
[----:B------:R-:W-:Y:S01]  /*9cf0*/  IMAD.MOV.U32 R91, RZ, RZ, 0x1f ;  /* 0x0000001fff5b7424 */ /* 0x000fe200078e00ff */
[----:B------:R-:W-:-:S02]  /*9d00*/  MOV R92, 0xffffffff ;  /* 0xffffffff005c7802 */ /* 0x000fc40000000f00 */
[----:B------:R-:W-:Y:S02]  /*9d10*/  MOV R86, 0x9d30 ;  /* 0x00009d3000567802 */ /* 0x000fe40000000f00 */
[----:B------:R-:W-:Y:S05]  /*9d20*/  CALL.REL.NOINC `($__internal_137_$__cuda_sm70_shflsync_bfly_p) ;  /* 0x000005c000007944 */ /* 0x000fea0003c00000 */
[----:B0-----:R-:W-:Y:S01]  /*9d30*/  HFMA2.MMA R91, -RZ, RZ, 0, 1.847743988037109375e-06 ;  /* 0x0000001fff5b7435 */ /* 0x001fe200000001ff */
[----:B-1----:R-:W-:Y:S01]  /*9d40*/  FADD.FTZ R93, R93, R94 ;  /* 0x0000005e5d5d7221 */ /* 0x002fe20000010000 */
[----:B------:R-:W-:Y:S01]  /*9d50*/  MOV R86, 0x9d90 ;  /* 0x00009d9000567802 */ /* 0x000fe20000000f00 */
[----:B------:R-:W-:Y:S02]  /*9d60*/  IMAD.MOV.U32 R94, RZ, RZ, 0x8 ;  /* 0x00000008ff5e7424 */ /* 0x000fe400078e00ff */
[----:B------:R-:W-:Y:S02]  /*9d70*/  IMAD.MOV.U32 R92, RZ, RZ, -0x1 ;  /* 0xffffffffff5c7424 */ /* 0x000fe400078e00ff */
[----:B------:R-:W-:Y:S05]  /*9d80*/  CALL.REL.NOINC `($__internal_137_$__cuda_sm70_shflsync_bfly_p) ;  /* 0x0000056000007944 */ /* 0x000fea0003c00000 */
[----:B01----:R-:W-:Y:S01]  /*9d90*/  FADD.FTZ R93, R93, R94 ;  /* 0x0000005e5d5d7221 */ /* 0x003fe20000010000 */
[----:B------:R-:W-:Y:S01]  /*9da0*/  MOV R94, 0x10 ;  /* 0x00000010005e7802 */ /* 0x000fe20000000f00 */
[----:B------:R-:W-:Y:S01]  /*9db0*/  IMAD.MOV.U32 R91, RZ, RZ, 0x1f ;  /* 0x0000001fff5b7424 */ /* 0x000fe200078e00ff */
[----:B------:R-:W-:Y:S02]  /*9dc0*/  MOV R92, 0xffffffff ;  /* 0xffffffff005c7802 */ /* 0x000fe40000000f00 */
[----:B------:R-:W-:-:S02]  /*9dd0*/  MOV R86, 0x9df0 ;  /* 0x00009df000567802 */ /* 0x000fc40000000f00 */
[----:B------:R-:W-:Y:S05]  /*9de0*/  CALL.REL.NOINC `($__internal_137_$__cuda_sm70_shflsync_bfly_p) ;  /* 0x0000050000007944 */ /* 0x000fea0003c00000 */
        /* <DEDUP_REMOVED lines=54> */
[----:B------:R-:W-:Y:S05]  /*a150*/  CALL.REL.NOINC `($__internal_137_$__cuda_sm70_shflsync_bfly_p) ;  /* 0x0000019000007944 */ /* 0x000fea0003c00000 */
[----:B01----:R-:W-:Y:S01]  /*a160*/  FADD.FTZ R93, R93, R94 ;  /* 0x0000005e5d5d7221 */ /* 0x003fe20000010000 */
[----:B------:R-:W-:Y:S01]  /*a170*/  MOV R94, 0x2 ;  /* 0x00000002005e7802 */ /* 0x000fe20000000f00 */
[----:B------:R-:W-:Y:S01]  /*a180*/  IMAD.MOV.U32 R91, RZ, RZ, 0x1f ;  /* 0x0000001fff5b7424 */ /* 0x000fe200078e00ff */
[----:B------:R-:W-:Y:S02]  /*a190*/  MOV R92, 0xffffffff ;  /* 0xffffffff005c7802 */ /* 0x000fe40000000f00 */
[----:B------:R-:W-:Y:S02]  /*a1a0*/  MOV R86, 0xa1c0 ;  /* 0x0000a1c000567802 */ /* 0x000fe40000000f00 */
[----:B------:R-:W-:Y:S05]  /*a1b0*/  CALL.REL.NOINC `($__internal_137_$__cuda_sm70_shflsync_bfly_p) ;  /* 0x0000013000007944 */ /* 0x000fea0003c00000 */
[----:B0-----:R-:W-:Y:S01]  /*a1c0*/  HFMA2.MMA R91, -RZ, RZ, 0, 1.847743988037109375e-06 ;  /* 0x0000001fff5b7435 */ /* 0x001fe200000001ff */
[----:B-1----:R-:W-:Y:S01]  /*a1d0*/  FADD.FTZ R93, R93, R94 ;  /* 0x0000005e5d5d7221 */ /* 0x002fe20000010000 */
[----:B------:R-:W-:Y:S01]  /*a1e0*/  MOV R86, 0xa220 ;  /* 0x0000a22000567802 */ /* 0x000fe20000000f00 */
[----:B------:R-:W-:Y:S02]  /*a1f0*/  IMAD.MOV.U32 R94, RZ, RZ, 0x4 ;  /* 0x00000004ff5e7424 */ /* 0x000fe400078e00ff */
[----:B------:R-:W-:-:S02]  /*a200*/  IMAD.MOV.U32 R92, RZ, RZ, -0x1 ;  /* 0xffffffffff5c7424 */ /* 0x000fc400078e00ff */
[----:B------:R-:W-:Y:S05]  /*a210*/  CALL.REL.NOINC `($__internal_137_$__cuda_sm70_shflsync_bfly_p) ;  /* 0x000000d000007944 */ /* 0x000fea0003c00000 */
        /* <DEDUP_REMOVED lines=12> */
[----:B01----:R-:W-:Y:S05]  /*a2e0*/  BRA `(.L_x_18430) ;  /* 0xfffff22000007947 */ /* 0x003fea000383ffff */
        .weak           $__internal_137_$__cuda_sm70_shflsync_bfly_p
        .type           $__internal_137_$__cuda_sm70_shflsync_bfly_p,@function
        .size           $__internal_137_$__cuda_sm70_shflsync_bfly_p,(.L_x_22305 - $__internal_137_$__cuda_sm70_shflsync_bfly_p)
$__internal_137_$__cuda_sm70_shflsync_bfly_p:
[----:B------:R-:W-:Y:S01]  /*a2f0*/  MOV R87, 0x0 ;  /* 0x0000000000577802 */ /* 0x000fe20000000f00 */
[----:B------:R-:W-:Y:S04]  /*a300*/  WARPSYNC R92 ;  /* 0x0000005c00007348 */ /* 0x000fe80003800000 */
[----:B------:R0:W1:Y:S01]  /*a310*/  SHFL.BFLY PT, R94, R93, R94, R91 ;  /* 0x0c00005e5d5e7389 */ /* 0x00006200000e005b */
[----:B------:R-:W-:Y:S05]  /*a320*/  RET.REL.NODEC R86 `(_ZN10layer_norm13ln_fwd_kernelINS_13Kernel_traitsI6__halfffffjLj768ELj1ELj4ELj1ELj16ENS_18Kernel_traits_baseILj768ES2_ffffjLj128EEEEELb1ELb0ELb0ELb1EEEvNS_9FwdParamsE) ;  /* 0xffff5cd056007950 */ /* 0x000fea0003c3ffff */
.L_x_18431:
        /* <DEDUP_REMOVED lines=13> */
.L_x_22305:


//--------------------- .text._ZN10layer_norm13ln_fwd_kernelINS_13Kernel_traitsI6__halfffffjLj768ELj1ELj4ELj1ELj16ENS_18Kernel_traits_baseILj768ES2_ffffjLj128EEEEELb1ELb0ELb1ELb0EEEvNS_9FwdParamsE --------------------------
	.section	.text._ZN10layer_norm13ln_fwd_kernelINS_13Kernel_traitsI6__halfffffjLj768ELj1ELj4ELj1ELj16ENS_18Kernel_traits_baseILj768ES2_ffffjLj128EEEEELb1ELb0ELb1ELb0EEEvNS_9FwdParamsE,"ax",@progbits
	.sectioninfo	@"SHI_REGISTERS=116"
	.align	128
        .global         _ZN10layer_norm13ln_fwd_kernelINS_13Kernel_traitsI6__halfffffjLj768ELj1ELj4ELj1ELj16ENS_18Kernel_traits_baseILj768ES2_ffffjLj128EEEEELb1ELb0ELb1ELb0EEEvNS_9FwdParamsE
        .type           _ZN10layer_norm13ln_fwd_kernelINS_13Kernel_traitsI6__halfffffjLj768ELj1ELj4ELj1ELj16ENS_18Kernel_traits_baseILj768ES2_ffffjLj128EEEEELb1ELb0ELb1ELb0EEEvNS_9FwdParamsE,@function
        .size           _ZN10layer_norm13ln_fwd_kernelINS_13Kernel_traitsI6__halfffffjLj768ELj1ELj4ELj1ELj16ENS_18Kernel_traits_baseILj768ES2_ffffjLj128EEEEELb1ELb0ELb1ELb0EEEvNS_9FwdParamsE,(.L_x_22306 - _ZN10layer_norm13ln_fwd_kernelINS_13Kernel_traitsI6__halfffffjLj768ELj1ELj4ELj1ELj16ENS_18Kernel_traits_baseILj768ES2_ffffjLj128EEEEELb1ELb0ELb1ELb0EEEvNS_9FwdParamsE)
        .other          _ZN10layer_norm13ln_fwd_kernelINS_13Kernel_traitsI6__halfffffjLj768ELj1ELj4ELj1ELj16ENS_18Kernel_traits_baseILj768ES2_ffffjLj128EEEEELb1ELb0ELb1ELb0EEEvNS_9FwdParamsE,@"STO_CUDA_ENTRY STV_DEFAULT"
_ZN10layer_norm13ln_fwd_kernelINS_13Kernel_traitsI6__halfffffjLj768ELj1ELj4ELj1ELj16ENS_18Kernel_traits_baseILj768ES2_ffffjLj128EEEEELb1ELb0ELb1ELb0EEEvNS_9FwdParamsE:
.text._ZN10layer_norm13ln_fwd_kernelINS_13Kernel_traitsI6__halfffffjLj768ELj1ELj4ELj1ELj16ENS_18Kernel_traits_baseILj768ES2_ffffjLj128EEEEELb1ELb0ELb1ELb0EEEvNS_9FwdParamsE:
        /* <DEDUP_REMOVED lines=54> */
[----:B------:R-:W-:Y:S01]  /*0360*/  IMAD.MOV.U32 R5, RZ, RZ, c[0x0][0x168] ;  /* 0x00005a00ff057624 */ /* 0x000fe200078e00ff */
[----:B------:R-:W-:Y:S01]  /*0370*/  LOP3.LUT R6, R11, UR13, R8, 0x96, !PT ;  /* 0x0000000d0b067c12 */ /* 0x000fe2000f8e9608 */
[----:B------:R-:W-:Y:S01]  /*0380*/  IMAD.WIDE.U32 R8, R9, -0x326172a9, RZ ;  /* 0xcd9e8d5709087825 */ /* 0x000fe200078e00ff */
[----:B------:R-:W-:Y:S02]  /*0390*/  UIADD3 UR24, UR5, -0x24c28bd8, URZ ;  /* 0xdb3d742805187890 */ /* 0x000fe4000fffe03f */
        /* <DEDUP_REMOVED lines=11> */
[----:B------:R-:W-:Y:S01]  /*0450*/  IMAD.WIDE.U32 R8, R9, -0x326172a9, RZ ;  /* 0xcd9e8d5709087825 */ /* 0x000fe200078e00ff */
[----:B------:R-:W-:-:S02]  /*0460*/  LOP3.LUT P6, RZ, R4, 0xffffffe0, RZ, 0xc0, !PT ;  /* 0xffffffe004ff7812 */ /* 0x000fc400078cc0ff */
[----:B------:R-:W-:Y:S01]  /*0470*/  ISETP.GE.U32.AND P5, PT, R4, 0x40, PT ;  /* 0x000000400400780c */ /* 0x000fe20003fa6070 */
[----:B------:R-:W-:Y:S01]  /*0480*/  IMAD.WIDE.U32 R6, R6, -0x2daee0ad, RZ ;  /* 0xd2511f5306067825 */ /* 0x000fe200078e00ff */
[----:B------:R-:W-:Y:S02]  /*0490*/  LOP3.LUT R22, R9, UR19, R12, 0x96, !PT ;  /* 0x0000001309167c12 */ /* 0x000fe4000f8e960c */
[----:B------:R-:W-:Y:S02]  /*04a0*/  ISETP.GE.U32.AND P4, PT, R4, 0x60, PT ;  /* 0x000000600400780c */ /* 0x000fe40003f86070 */
[----:B------:R-:W-:Y:S01]  /*04b0*/  LOP3.LUT R24, R7, UR20, R10, 0x96, !PT ;  /* 0x0000001407187c12 */ /* 0x000fe2000f8e960a */
[----:B------:R-:W-:Y:S01]  /*04c0*/  IMAD.WIDE.U32 R22, R22, -0x2daee0ad, RZ ;  /* 0xd2511f5316167825 */ /* 0x000fe200078e00ff */
[C---:B------:R-:W-:Y:S02]  /*04d0*/  ISETP.GE.U32.AND P3, PT, R4.reuse, 0x80, PT ;  /* 0x000000800400780c */ /* 0x040fe40003f66070 */
[----:B------:R-:W-:Y:S01]  /*04e0*/  ISETP.GE.U32.AND P2, PT, R4, 0xa0, PT ;  /* 0x000000a00400780c */ /* 0x000fe20003f46070 */
[----:B------:R-:W-:Y:S01]  /*04f0*/  IMAD.WIDE.U32 R24, R24, -0x326172a9, RZ ;  /* 0xcd9e8d5718187825 */ /* 0x000fe200078e00ff */
[----:B------:R-:W-:-:S02]  /*0500*/  P2R R100, PR, RZ, 0x20 ;  /* 0x00000020ff647803 */ /* 0x000fc40000000000 */
[----:B------:R-:W-:Y:S02]  /*0510*/  P2R R101, PR, RZ, 0x10 ;  /* 0x00000010ff657803 */ /* 0x000fe40000000000 */
[----:B------:R-:W-:Y:S02]  /*0520*/  P2R R102, PR, RZ, 0x8 ;  /* 0x00000008ff667803 */ /* 0x000fe40000000000 */
[----:B------:R-:W-:Y:S02]  /*0530*/  P2R R103, PR, RZ, 0x4 ;  /* 0x00000004ff677803 */ /* 0x000fe40000000000 */
[----:B------:R-:W-:Y:S02]  /*0540*/  LOP3.LUT R40, R23, UR22, R6, 0x96, !PT ;  /* 0x0000001617287c12 */ /* 0x000fe4000f8e9606 */
[----:B------:R-:W-:Y:S01]  /*0550*/  LOP3.LUT R38, R25, UR21, R8, 0x96, !PT ;  /* 0x0000001519267c12 */ /* 0x000fe2000f8e9608 */
        /* <DEDUP_REMOVED lines=11> */
.L_x_18433:
[----:B0-----:R-:W-:Y:S05]  /*0610*/  BSYNC B0 ;  /* 0x0000000000007941 */ /* 0x001fea0003800000 */
.L_x_18432:
        /* <DEDUP_REMOVED lines=12> */
.L_x_18435:
[----:B0-----:R-:W-:Y:S05]  /*06e0*/  BSYNC B0 ;  /* 0x0000000000007941 */ /* 0x001fea0003800000 */
.L_x_18434:
        /* <DEDUP_REMOVED lines=12> */
.L_x_18437:
[----:B0-----:R-:W-:Y:S05]  /*07b0*/  BSYNC B0 ;  /* 0x0000000000007941 */ /* 0x001fea0003800000 */
.L_x_18436:
        /* <DEDUP_REMOVED lines=12> */
.L_x_18439:
[----:B0-----:R-:W-:Y:S05]  /*0880*/  BSYNC B0 ;  /* 0x0000000000007941 */ /* 0x001fea0003800000 */
.L_x_18438:
        /* <DEDUP_REMOVED lines=12> */
.L_x_18441:
[----:B0-----:R-:W-:Y:S05]  /*0950*/  BSYNC B0 ;  /* 0x0000000000007941 */ /* 0x001fea0003800000 */
.L_x_18440:
[----:B------:R-:W-:Y:S01]  /*0960*/  ISETP.GE.U32.AND P5, PT, R4, 0xc0, PT ;  /* 0x000000c00400780c */ /* 0x000fe20003fa6070 */
[----:B------:R-:W-:Y:S01]  /*0970*/  UIADD3 UR25, UR4, -0x700cb87f, URZ ;  /* 0x8ff3478104197890 */ /* 0x000fe2000fffe03f */
[----:B------:R-:W-:Y:S01]  /*0980*/  SHF.R.U32.HI R5, RZ, 0x5, R26 ;  /* 0x00000005ff057819 */ /* 0x000fe2000001161a */
[----:B------:R-:W-:Y:S01]  /*0990*/  UIADD3 UR26, UR5, -0x695add53, URZ ;  /* 0x96a522ad051a7890 */ /* 0x000fe2000fffe03f */
[----:B------:R-:W-:Y:S01]  /*09a0*/  BSSY B0, `(.L_x_18442) ;  /* 0x000000e000007945 */ /* 0x000fe20003800000 */
[----:B------:R-:W-:Y:S01]  /*09b0*/  IMAD.HI.U32 R41, R40, -0x326172a9, RZ ;  /* 0xcd9e8d5728297827 */ /* 0x000fe200078e00ff */
[----:B------:R-:W-:-:S03]  /*09c0*/  LEA R5, R27, R5, 0x2 ;  /* 0x000000051b057211 */ /* 0x000fc600078e10ff */
[----:B------:R-:W-:-:S04]  /*09d0*/  IMAD.HI.U32 R39, R38, -0x2daee0ad, RZ ;  /* 0xd2511f5326277827 */ /* 0x000fc800078e00ff */
[----:B------:R-:W-:Y:S05]  /*09e0*/  @!P5 BRA `(.L_x_18443) ;  /* 0x000000900000d947 */ /* 0x000fea0003800000 */
[----:B------:R-:W-:Y:S01]  /*09f0*/  ISETP.NE.U32.AND P0, PT, RZ, c[0x0][0x218], PT ;  /* 0x00008600ff007a0c */ /* 0x000fe20003f05070 */
[----:B------:R-:W-:-:S03]  /*0a00*/  IMAD.MOV.U32 R6, RZ, RZ, 0x8 ;  /* 0x00000008ff067424 */ /* 0x000fc600078e00ff */
[----:B------:R-:W-:Y:S01]  /*0a10*/  ISETP.NE.AND.EX P0, PT, RZ, c[0x0][0x21c], PT, P0 ;  /* 0x00008700ff007a0c */ /* 0x000fe20003f05300 */
[----:B------:R-:W-:-:S06]  /*0a20*/  IMAD.WIDE.U32 R6, R21, R6, c[0x0][0x1b0] ;  /* 0x00006c0015067625 */ /* 0x000fcc00078e0006 */
[----:B------:R-:W5:Y:S06]  /*0a30*/  LDG.E.64 R6, [R6.64] ;  /* 0x0000000606067981 */ /* 0x000f6c000c1e1b00 */
[----:B------:R-:W-:-:S04]  /*0a40*/  @P0 LEA R26, P1, R21, c[0x0][0x218], 0x3 ;  /* 0x00008600151a0a11 */ /* 0x000fc800078218ff */
[----:B------:R-:W-:-:S05]  /*0a50*/  @P0 LEA.HI.X R27, R21, c[0x0][0x21c], RZ, 0x3, P1 ;  /* 0x00008700151b0a11 */ /* 0x000fca00008f1cff */
[----:B------:R0:W5:Y:S01]  /*0a60*/  @P0 LDG.E.64 R18, [R26.64] ;  /* 0x000000061a120981 */ /* 0x000162000c1e1b00 */
[----:B------:R-:W-:-:S03]  /*0a70*/  @!P0 CS2R R18, SRZ ;  /* 0x0000000000128805 */ /* 0x000fc6000001ff00 */
.L_x_18443:
[----:B0-----:R-:W-:Y:S05]  /*0a80*/  BSYNC B0 ;  /* 0x0000000000007941 */ /* 0x001fea0003800000 */
.L_x_18442:
[----:B------:R-:W-:Y:S02]  /*0a90*/  ISETP.GE.AND P0, PT, R5, c[0x0][0x164], PT ;  /* 0x0000590005007a0c */ /* 0x000fe40003f06270 */
[----:B------:R-:W-:Y:S02]  /*0aa0*/  LOP3.LUT R41, R41, UR23, R24, 0x96, !PT ;  /* 0x0000001729297c12 */ /* 0x000fe4000f8e9618 */
[----:B------:R-:W-:-:S09]  /*0ab0*/  LOP3.LUT R39, R39, UR24, R22, 0x96, !PT ;  /* 0x0000001827277c12 */ /* 0x000fd2000f8e9616 */
[----:B------:R-:W-:Y:S05]  /*0ac0*/  @P0 EXIT ;  /* 0x000000000000094d */ /* 0x000fea0003800000 */
[----:B------:R-:W-:Y:S01]  /*0ad0*/  IMAD R21, R38, -0x2daee0ad, RZ ;  /* 0xd2511f5326157824 */ /* 0x000fe200078e02ff */
[--C-:B-----5:R-:W-:Y:S01]  /*0ae0*/  SHF.R.U64 R61, R28, 0x10, R29.reuse ;  /* 0x000000101c3d7819 */ /* 0x120fe2000000121d */
[----:B------:R-:W-:Y:S01]  /*0af0*/  IMAD.HI.U32 R22, R41, -0x2daee0ad, RZ ;  /* 0xd2511f5329167827 */ /* 0x000fe200078e00ff */
[----:B------:R-:W-:Y:S01]  /*0b00*/  SHF.R.U32.HI R63, RZ, 0x10, R29 ;  /* 0x00000010ff3f7819 */ /* 0x000fe2000001161d */
[----:B------:R-:W-:Y:S01]  /*0b10*/  BSSY B0, `(.L_x_18444) ;  /* 0x0000abe000007945 */ /* 0x000fe20003800000 */
[----:B------:R-:W-:Y:S01]  /*0b20*/  SHF.R.U64 R64, R30, 0x10, R31 ;  /* 0x000000101e407819 */ /* 0x000fe2000000121f */
[----:B------:R-:W-:Y:S01]  /*0b30*/  IMAD.MOV.U32 R23, RZ, RZ, R28 ;  /* 0x000000ffff177224 */ /* 0x000fe200078e001c */
[----:B------:R-:W-:Y:S01]  /*0b40*/  MOV R66, R31 ;  /* 0x0000001f00427202 */ /* 0x000fe20000000f00 */
[----:B------:R-:W-:Y:S01]  /*0b50*/  IMAD.MOV.U32 R62, RZ, RZ, R29 ;  /* 0x000000ffff3e7224 */ /* 0x000fe200078e001d */
[----:B------:R-:W-:Y:S01]  /*0b60*/  SHF.R.U32.HI R67, RZ, 0x10, R31 ;  /* 0x00000010ff437819 */ /* 0x000fe2000001161f */
[----:B------:R-:W-:Y:S01]  /*0b70*/  IMAD.MOV.U32 R65, RZ, RZ, R30 ;  /* 0x000000ffff417224 */ /* 0x000fe200078e001e */
[--C-:B------:R-:W-:Y:S01]  /*0b80*/  SHF.R.U64 R68, R32, 0x10, R33.reuse ;  /* 0x0000001020447819 */ /* 0x100fe20000001221 */
[----:B------:R-:W-:Y:S01]  /*0b90*/  IMAD.MOV.U32 R69, RZ, RZ, R32 ;  /* 0x000000ffff457224 */ /* 0x000fe200078e0020 */
[--C-:B------:R-:W-:Y:S01]  /*0ba0*/  SHF.R.U32.HI R71, RZ, 0x10, R33.reuse ;  /* 0x00000010ff477819 */ /* 0x100fe20000011621 */
[----:B------:R-:W-:Y:S01]  /*0bb0*/  IMAD.MOV.U32 R70, RZ, RZ, R33 ;  /* 0x000000ffff467224 */ /* 0x000fe200078e0021 */
[--C-:B------:R-:W-:Y:S01]  /*0bc0*/  SHF.R.U64 R72, R34, 0x10, R35.reuse ;  /* 0x0000001022487819 */ /* 0x100fe20000001223 */
[----:B------:R-:W-:Y:S01]  /*0bd0*/  IMAD.MOV.U32 R73, RZ, RZ, R34 ;  /* 0x000000ffff497224 */ /* 0x000fe200078e0022 */
[--C-:B------:R-:W-:Y:S01]  /*0be0*/  SHF.R.U32.HI R75, RZ, 0x10, R35.reuse ;  /* 0x00000010ff4b7819 */ /* 0x100fe20000011623 */
[----:B------:R-:W-:Y:S01]  /*0bf0*/  IMAD.MOV.U32 R74, RZ, RZ, R35 ;  /* 0x000000ffff4a7224 */ /* 0x000fe200078e0023 */
[----:B------:R-:W-:Y:S01]  /*0c00*/  MOV R77, R36 ;  /* 0x00000024004d7202 */ /* 0x000fe20000000f00 */
[--C-:B------:R-:W-:Y:S01]  /*0c10*/  IMAD.MOV.U32 R78, RZ, RZ, R37.reuse ;  /* 0x000000ffff4e7224 */ /* 0x100fe200078e0025 */
[--C-:B------:R-:W-:Y:S01]  /*0c20*/  SHF.R.U64 R76, R36, 0x10, R37.reuse ;  /* 0x00000010244c7819 */ /* 0x100fe20000001225 */
[----:B------:R-:W-:Y:S01]  /*0c30*/  IMAD R24, R40, -0x326172a9, RZ ;  /* 0xcd9e8d5728187824 */ /* 0x000fe200078e02ff */
[----:B------:R-:W-:Y:S01]  /*0c40*/  SHF.R.U32.HI R79, RZ, 0x10, R37 ;  /* 0x00000010ff4f7819 */ /* 0x000fe20000011625 */
[----:B------:R-:W-:Y:S01]  /*0c50*/  IMAD.HI.U32 R25, R39, -0x326172a9, RZ ;  /* 0xcd9e8d5727197827 */ /* 0x000fe200078e00ff */
[--C-:B------:R-:W-:Y:S01]  /*0c60*/  SHF.R.U64 R80, R6, 0x10, R7.reuse ;  /* 0x0000001006507819 */ /* 0x100fe20000001207 */
[----:B------:R-:W-:Y:S01]  /*0c70*/  HADD2.F32 R23, -RZ, R23.H0_H0 ;  /* 0x20000017ff177230 */ /* 0x000fe20000004100 */
[----:B------:R-:W-:Y:S01]  /*0c80*/  SHF.R.U32.HI R83, RZ, 0x10, R7 ;  /* 0x00000010ff537819 */ /* 0x000fe20000011607 */
[----:B------:R-:W-:Y:S01]  /*0c90*/  IMAD.MOV.U32 R81, RZ, RZ, R6 ;  /* 0x000000ffff517224 */ /* 0x000fe200078e0006 */
[----:B------:R-:W-:Y:S01]  /*0ca0*/  SHF.R.U64 R84, R8, 0x10, R9 ;  /* 0x0000001008547819 */ /* 0x000fe20000001209 */
[----:B------:R-:W-:Y:S01]  /*0cb0*/  IMAD.MOV.U32 R82, RZ, RZ, R7 ;  /* 0x000000ffff527224 */ /* 0x000fe200078e0007 */
        /* <DEDUP_REMOVED lines=22> */
[----:B------:R-:W-:Y:S01]  /*0e20*/  LOP3.LUT R7, R22, UR26, R21, 0x96, !PT ;  /* 0x0000001a16077c12 */ /* 0x000fe2000f8e9615 */
[----:B------:R-:W-:Y:S01]  /*0e30*/  HADD2.F32 R19, -RZ, R19.H0_H0 ;  /* 0x20000013ff137230 */ /* 0x000fe20000004100 */
[----:B------:R-:W-:Y:S01]  /*0e40*/  LOP3.LUT R6, R25, UR25, R24, 0x96, !PT ;  /* 0x0000001919067c12 */ /* 0x000fe2000f8e9618 */
[----:B------:R-:W-:Y:S01]  /*0e50*/  IMAD R22, R39, -0x326172a9, RZ ;  /* 0xcd9e8d5727167824 */ /* 0x000fe200078e02ff */
[----:B------:R-:W-:Y:S01]  /*0e60*/  LOP3.LUT R20, R20, 0x3, RZ, 0xc0, !PT ;  /* 0x0000000314147812 */ /* 0x000fe200078ec0ff */
[----:B------:R-:W-:Y:S01]  /*0e70*/  IMAD R60, R41, -0x2daee0ad, RZ ;  /* 0xd2511f53293c7824 */ /* 0x000fe200078e02ff */
[----:B------:R-:W-:Y:S01]  /*0e80*/  HADD2.F32 R61, -RZ, R61.H0_H0 ;  /* 0x2000003dff3d7230 */ /* 0x000fe20000004100 */
        /* <DEDUP_REMOVED lines=36> */
.L_x_18698:
        /* <DEDUP_REMOVED lines=8> */
[----:B0-----:R-:W-:Y:S01]  /*1150*/  IMAD.MOV.U32 R107, RZ, RZ, RZ ;  /* 0x000000ffff6b7224 */ /* 0x001fe200078e00ff */
        /* <DEDUP_REMOVED lines=13> */
[----:B------:R-:W-:Y:S01]  /*1230*/  ISETP.NE.AND.EX P1, PT, RZ, c[0x0][0x184], PT, P1 ;  /* 0x00006100ff007a0c */ /* 0x000fe20003f25310 */
[----:B------:R-:W-:-:S04]  /*1240*/  @P0 IMAD.MOV.U32 R30, RZ, RZ, 0x10 ;  /* 0x00000010ff1e0424 */ /* 0x000fc800078e00ff */
[----:B------:R-:W-:-:S05]  /*1250*/  @P0 IMAD.WIDE.U32 R30, R107, R30, c[0x0][0x170] ;  /* 0x00005c006b1e0625 */ /* 0x000fca00078e001e */
[----:B------:R0:W5:Y:S03]  /*1260*/  @P0 LDG.E.128 R32, [R30.64] ;  /* 0x000000061e200981 */ /* 0x000166000c1e1d00 */
[----:B------:R-:W-:-:S04]  /*1270*/  @P1 IMAD.MOV.U32 R57, RZ, RZ, 0x10 ;  /* 0x00000010ff391424 */ /* 0x000fc800078e00ff */
[----:B------:R-:W-:-:S05]  /*1280*/  @P1 IMAD.WIDE.U32 R56, R106, R57, c[0x0][0x180] ;  /* 0x000060006a381625 */ /* 0x000fca00078e0039 */
[----:B------:R-:W2:Y:S01]  /*1290*/  @P1 LDG.E.128 R24, [R56.64] ;  /* 0x0000000638181981 */ /* 0x000ea2000c1e1d00 */
        /* <DEDUP_REMOVED lines=19> */
.L_x_18450:
[----:B------:R-:W-:Y:S02]  /*13d0*/  IMAD.MOV.U32 R109, RZ, RZ, R22 ;  /* 0x000000ffff6d7224 */ /* 0x000fe400078e0016 */
.L_x_18451:
[----:B------:R-:W-:Y:S05]  /*13e0*/  BSYNC B3 ;  /* 0x0000000000037941 */ /* 0x000fea0003800000 */
.L_x_18449:
        /* <DEDUP_REMOVED lines=16> */
.L_x_18455:
[----:B------:R-:W-:Y:S05]  /*14f0*/  BSYNC B4 ;  /* 0x0000000000047941 */ /* 0x000fea0003800000 */
.L_x_18454:
        /* <DEDUP_REMOVED lines=44> */
.L_x_18453:
[----:B------:R-:W-:Y:S05]  /*17c0*/  BSYNC B3 ;  /* 0x0000000000037941 */ /* 0x000fea0003800000 */
.L_x_18452:
[----:B------:R-:W0:Y:S01]  /*17d0*/  I2F.U32 R20, R109 ;  /* 0x0000006d00147306 */ /* 0x000e220000201000 */
[----:B------:R-:W-:Y:S01]  /*17e0*/  HFMA2.MMA R29, -RZ, RZ, 0.1171875, 0 ;  /* 0x2f800000ff1d7435 */ /* 0x000fe200000001ff */
[----:B-----5:R-:W-:-:S04]  /*17f0*/  FMUL.FTZ R28, R32, c[0x0][0x1ec] ;  /* 0x00007b00201c7a20 */ /* 0x020fc80000410000 */
[----:B------:R-:W-:-:S05]  /*1800*/  FMUL.FTZ R28, R28, c[0x0][0x1e8] ;  /* 0x00007a001c1c7a20 */ /* 0x000fca0000410000 */
[----:B0-----:R-:W-:-:S05]  /*1810*/  FFMA.FTZ R20, R20, R29, 1.1641532182693481445e-10 ;  /* 0x2f00000014147423 */ /* 0x001fca000001001d */
[----:B------:R-:W-:-:S04]  /*1820*/  FSETP.GTU.FTZ.AND P3, PT, R20, c[0x0][0x1e4], PT ;  /* 0x0000790014007a0b */ /* 0x000fc80003f7c000 */
[----:B------:R-:W-:Y:S02]  /*1830*/  FSEL R28, R28, RZ, !P3 ;  /* 0x000000ff1c1c7208 */ /* 0x000fe40005800000 */
[----:B------:R-:W-:-:S03]  /*1840*/  SEL R95, RZ, 0x1, P3 ;  /* 0x00000001ff5f7807 */ /* 0x000fc60001800000 */
[----:B------:R-:W-:Y:S02]  /*1850*/  @P1 FADD.FTZ R28, R24, R28 ;  /* 0x0000001c181c1221 */ /* 0x000fe40000010000 */
.L_x_18448:
[----:B0-----:R-:W-:Y:S05]  /*1860*/  BSYNC B2 ;  /* 0x0000000000027941 */ /* 0x001fea0003800000 */
.L_x_18447:
        /* <DEDUP_REMOVED lines=18> */
.L_x_18459:
[----:B------:R-:W-:Y:S02]  /*1990*/  MOV R20, R22 ;  /* 0x0000001600147202 */ /* 0x000fe40000000f00 */
.L_x_18460:
[----:B------:R-:W-:Y:S05]  /*19a0*/  BSYNC B3 ;  /* 0x0000000000037941 */ /* 0x000fea0003800000 */
.L_x_18458:
        /* <DEDUP_REMOVED lines=16> */
.L_x_18464:
[----:B------:R-:W-:Y:S05]  /*1ab0*/  BSYNC B4 ;  /* 0x0000000000047941 */ /* 0x000fea0003800000 */
.L_x_18463:
        /* <DEDUP_REMOVED lines=44> */
.L_x_18462:
[----:B------:R-:W-:Y:S05]  /*1d80*/  BSYNC B3 ;  /* 0x0000000000037941 */ /* 0x000fea0003800000 */
.L_x_18461:
[----:B------:R-:W0:Y:S01]  /*1d90*/  I2F.U32 R20, R20 ;  /* 0x0000001400147306 */ /* 0x000e220000201000 */
[----:B------:R-:W-:Y:S02]  /*1da0*/  IMAD.MOV.U32 R29, RZ, RZ, 0x2f800000 ;  /* 0x2f800000ff1d7424 */ /* 0x000fe400078e00ff */
[----:B-----5:R-:W-:-:S04]  /*1db0*/  FMUL.FTZ R30, R33, c[0x0][0x1ec] ;  /* 0x00007b00211e7a20 */ /* 0x020fc80000410000 */
[----:B------:R-:W-:Y:S02]  /*1dc0*/  FMUL.FTZ R30, R30, c[0x0][0x1e8] ;  /* 0x00007a001e1e7a20 */ /* 0x000fe40000410000 */
[----:B0-----:R-:W-:-:S05]  /*1dd0*/  FFMA.FTZ R29, R20, R29, 1.1641532182693481445e-10 ;  /* 0x2f000000141d7423 */ /* 0x001fca000001001d */
[----:B------:R-:W-:-:S04]  /*1de0*/  FSETP.GTU.FTZ.AND P3, PT, R29, c[0x0][0x1e4], PT ;  /* 0x000079001d007a0b */ /* 0x000fc80003f7c000 */
[----:B------:R-:W-:Y:S02]  /*1df0*/  FSEL R29, R30, RZ, !P3 ;  /* 0x000000ff1e1d7208 */ /* 0x000fe40005800000 */
[----:B------:R-:W-:-:S03]  /*1e00*/  SEL R97, RZ, 0x1, P3 ;  /* 0x00000001ff617807 */ /* 0x000fc60001800000 */
[----:B------:R-:W-:Y:S02]  /*1e10*/  @P1 FADD.FTZ R29, R25, R29 ;  /* 0x0000001d191d1221 */ /* 0x000fe40000010000 */
.L_x_18457:
[----:B------:R-:W-:Y:S05]  /*1e20*/  BSYNC B2 ;  /* 0x0000000000027941 */ /* 0x000fea0003800000 */
.L_x_18456:
        /* <DEDUP_REMOVED lines=18> */
.L_x_18468:
[----:B------:R-:W-:Y:S02]  /*1f50*/  IMAD.MOV.U32 R20, RZ, RZ, R22 ;  /* 0x000000ffff147224 */ /* 0x000fe400078e0016 */
.L_x_18469:
[----:B------:R-:W-:Y:S05]  /*1f60*/  BSYNC B3 ;  /* 0x0000000000037941 */ /* 0x000fea0003800000 */
.L_x_18467:
        /* <DEDUP_REMOVED lines=16> */
.L_x_18473:
[----:B------:R-:W-:Y:S05]  /*2070*/  BSYNC B4 ;  /* 0x0000000000047941 */ /* 0x000fea0003800000 */
.L_x_18472:
        /* <DEDUP_REMOVED lines=44> */
.L_x_18471:
[----:B------:R-:W-:Y:S05]  /*2340*/  BSYNC B3 ;  /* 0x0000000000037941 */ /* 0x000fea0003800000 */
.L_x_18470:
        /* <DEDUP_REMOVED lines=9> */
.L_x_18466:
[----:B------:R-:W-:Y:S05]  /*23e0*/  BSYNC B2 ;  /* 0x0000000000027941 */ /* 0x000fea0003800000 */
.L_x_18465:
        /* <DEDUP_REMOVED lines=18> */
.L_x_18477:
[----:B------:R-:W-:Y:S02]  /*2510*/  IMAD.MOV.U32 R109, RZ, RZ, R22 ;  /* 0x000000ffff6d7224 */ /* 0x000fe400078e0016 */
.L_x_18478:
[----:B------:R-:W-:Y:S05]  /*2520*/  BSYNC B3 ;  /* 0x0000000000037941 */ /* 0x000fea0003800000 */
.L_x_18476:
        /* <DEDUP_REMOVED lines=16> */
.L_x_18482:
[----:B------:R-:W-:Y:S05]  /*2630*/  BSYNC B4 ;  /* 0x0000000000047941 */ /* 0x000fea0003800000 */
.L_x_18481:
        /* <DEDUP_REMOVED lines=44> */
.L_x_18480:
[----:B------:R-:W-:Y:S05]  /*2900*/  BSYNC B3 ;  /* 0x0000000000037941 */ /* 0x000fea0003800000 */
.L_x_18479:
        /* <DEDUP_REMOVED lines=9> */
.L_x_18475:
[----:B------:R-:W-:Y:S05]  /*29a0*/  BSYNC B2 ;  /* 0x0000000000027941 */ /* 0x000fea0003800000 */
.L_x_18474:
[----:B------:R-:W-:Y:S01]  /*29b0*/  IMAD.MOV.U32 R57, RZ, RZ, 0x10 ;  /* 0x00000010ff397424 */ /* 0x000fe200078e00ff */
[----:B------:R-:W-:Y:S03]  /*29c0*/  BSSY B2, `(.L_x_18483) ;  /* 0x000000e000027945 */ /* 0x000fe60003800000 */
[----:B------:R-:W-:-:S05]  /*29d0*/  IMAD.WIDE.U32 R56, R106, R57, c[0x0][0x188] ;  /* 0x000062006a387625 */ /* 0x000fca00078e0039 */
[----:B------:R0:W-:Y:S01]  /*29e0*/  STG.E.128 [R56.64], R28 ;  /* 0x0000001c38007986 */ /* 0x0001e2000c101d06 */
[----:B------:R-:W-:Y:S05]  /*29f0*/  @!P0 BRA `(.L_x_18484) ;  /* 0x000000a000008947 */ /* 0x000fea0003800000 */
[----:B0-----:R-:W-:Y:S02]  /*2a00*/  SHF.L.U32 R57, R98, 0x10, RZ ;  /* 0x0000001062397819 */ /* 0x001fe400000006ff */
[----:B------:R-:W-:Y:S02]  /*2a10*/  LOP3.LUT R56, R99, 0xffff, RZ, 0xc0, !PT ;  /* 0x0000ffff63387812 */ /* 0x000fe400078ec0ff */
[----:B------:R-:W-:Y:S02]  /*2a20*/  LOP3.LUT R57, R57, 0xff0000, RZ, 0xc0, !PT ;  /* 0x00ff000039397812 */ /* 0x000fe400078ec0ff */
[----:B------:R-:W-:Y:S02]  /*2a30*/  LOP3.LUT R109, R97, 0xff, RZ, 0xc0, !PT ;  /* 0x000000ff616d7812 */ /* 0x000fe400078ec0ff */
[----:B------:R-:W-:Y:S01]  /*2a40*/  LOP3.LUT R110, R95, 0xff, RZ, 0xc0, !PT ;  /* 0x000000ff5f6e7812 */ /* 0x000fe200078ec0ff */
[----:B------:R-:W-:-:S04]  /*2a50*/  IMAD R56, R56, 0x1000000, R57 ;  /* 0x0100000038387824 */ /* 0x000fc800078e0239 */
[----:B------:R-:W-:Y:S02]  /*2a60*/  IMAD R109, R109, 0x100, R56 ;  /* 0x000001006d6d7824 */ /* 0x000fe400078e0238 */
[----:B------:R-:W-:-:S04]  /*2a70*/  IMAD.WIDE.U32 R56, R107, R58, c[0x0][0x190] ;  /* 0x000064006b387625 */ /* 0x000fc800078e003a */
[----:B------:R-:W-:-:S05]  /*2a80*/  IMAD.IADD R109, R109, 0x1, R110 ;  /* 0x000000016d6d7824 */ /* 0x000fca00078e026e */
[----:B------:R0:W-:Y:S02]  /*2a90*/  STG.E [R56.64], R109 ;  /* 0x0000006d38007986 */ /* 0x0001e4000c101906 */
.L_x_18484:
[----:B------:R-:W-:Y:S05]  /*2aa0*/  BSYNC B2 ;  /* 0x0000000000027941 */ /* 0x000fea0003800000 */
.L_x_18483:
[----:B------:R-:W-:Y:S02]  /*2ab0*/  IADD3 R106, R106, 0x20, RZ ;  /* 0x000000206a6a7810 */ /* 0x000fe40007ffe0ff */
[----:B------:R-:W-:Y:S02]  /*2ac0*/  IADD3 R107, R107, 0x20, RZ ;  /* 0x000000206b6b7810 */ /* 0x000fe40007ffe0ff */
.L_x_18446:
[----:B-1----:R-:W-:Y:S05]  /*2ad0*/  BSYNC B1 ;  /* 0x0000000000017941 */ /* 0x002fea0003800000 */
.L_x_18445:
[----:B------:R-:W-:Y:S01]  /*2ae0*/  ISETP.NE.AND P1, PT, R100, RZ, PT ;  /* 0x000000ff6400720c */ /* 0x000fe20003f25270 */
[----:B------:R-:W-:-:S12]  /*2af0*/  BSSY B1, `(.L_x_18485) ;  /* 0x000018d000017945 */ /* 0x000fd80003800000 */
[----:B------:R-:W-:Y:S05]  /*2b00*/  @!P1 BRA `(.L_x_18486) ;  /* 0x000018b000009947 */ /* 0x000fea0003800000 */
[----:B------:R-:W-:-:S04]  /*2b10*/  ISETP.NE.U32.AND P1, PT, RZ, c[0x0][0x180], PT ;  /* 0x00006000ff007a0c */ /* 0x000fc80003f25070 */
[----:B------:R-:W-:Y:S01]  /*2b20*/  ISETP.NE.AND.EX P1, PT, RZ, c[0x0][0x184], PT, P1 ;  /* 0x00006100ff007a0c */ /* 0x000fe20003f25310 */
[----:B------:R-:W-:-:S12]  /*2b30*/  @P0 IMAD.MOV.U32 R38, RZ, RZ, 0x10 ;  /* 0x00000010ff260424 */ /* 0x000fd800078e00ff */
[----:B0-----:R-:W-:Y:S01]  /*2b40*/  @P1 MOV R57, 0x10 ;  /* 0x0000001000391802 */ /* 0x001fe20000000f00 */
[----:B------:R-:W-:-:S04]  /*2b50*/  @P0 IMAD.WIDE.U32 R38, R107, R38, c[0x0][0x170] ;  /* 0x00005c006b260625 */ /* 0x000fc800078e0026 */
[----:B------:R-:W-:Y:S01]  /*2b60*/  @P1 IMAD.WIDE.U32 R56, R106, R57, c[0x0][0x180] ;  /* 0x000060006a381625 */ /* 0x000fe200078e0039 */
[----:B-----5:R0:W5:Y:S04]  /*2b70*/  @P0 LDG.E.128 R32, [R38.64] ;  /* 0x0000000626200981 */ /* 0x020168000c1e1d00 */
        /* <DEDUP_REMOVED lines=20> */
.L_x_18490:
[----:B------:R-:W-:Y:S02]  /*2cc0*/  IMAD.MOV.U32 R109, RZ, RZ, R22 ;  /* 0x000000ffff6d7224 */ /* 0x000fe400078e0016 */
.L_x_18491:
[----:B------:R-:W-:Y:S05]  /*2cd0*/  BSYNC B3 ;  /* 0x0000000000037941 */ /* 0x000fea0003800000 */
.L_x_18489:
        /* <DEDUP_REMOVED lines=16> */
.L_x_18495:
[----:B------:R-:W-:Y:S05]  /*2de0*/  BSYNC B4 ;  /* 0x0000000000047941 */ /* 0x000fea0003800000 */
.L_x_18494:
        /* <DEDUP_REMOVED lines=44> */
.L_x_18493:
[----:B------:R-:W-:Y:S05]  /*30b0*/  BSYNC B3 ;  /* 0x0000000000037941 */ /* 0x000fea0003800000 */
.L_x_18492:
        /* <DEDUP_REMOVED lines=9> */
.L_x_18488:
[----:B0-----:R-:W-:Y:S05]  /*3150*/  BSYNC B2 ;  /* 0x0000000000027941 */ /* 0x001fea0003800000 */
.L_x_18487:
        /* <DEDUP_REMOVED lines=18> */
.L_x_18499:
[----:B------:R-:W-:Y:S02]  /*3280*/  IMAD.MOV.U32 R20, RZ, RZ, R22 ;  /* 0x000000ffff147224 */ /* 0x000fe400078e0016 */
.L_x_18500:
[----:B------:R-:W-:Y:S05]  /*3290*/  BSYNC B3 ;  /* 0x0000000000037941 */ /* 0x000fea0003800000 */
.L_x_18498:
        /* <DEDUP_REMOVED lines=16> */
.L_x_18504:
[----:B------:R-:W-:Y:S05]  /*33a0*/  BSYNC B4 ;  /* 0x0000000000047941 */ /* 0x000fea0003800000 */
.L_x_18503:
        /* <DEDUP_REMOVED lines=44> */
.L_x_18502:
[----:B------:R-:W-:Y:S05]  /*3670*/  BSYNC B3 ;  /* 0x0000000000037941 */ /* 0x000fea0003800000 */
.L_x_18501:
        /* <DEDUP_REMOVED lines=9> */
.L_x_18497:
[----:B------:R-:W-:Y:S05]  /*3710*/  BSYNC B2 ;  /* 0x0000000000027941 */ /* 0x000fea0003800000 */
.L_x_18496:
        /* <DEDUP_REMOVED lines=18> */
.L_x_18508:
[----:B------:R-:W-:Y:S02]  /*3840*/  IMAD.MOV.U32 R20, RZ, RZ, R22 ;  /* 0x000000ffff147224 */ /* 0x000fe400078e0016 */
.L_x_18509:
[----:B------:R-:W-:Y:S05]  /*3850*/  BSYNC B3 ;  /* 0x0000000000037941 */ /* 0x000fea0003800000 */
.L_x_18507:
        /* <DEDUP_REMOVED lines=16> */
.L_x_18513:
[----:B------:R-:W-:Y:S05]  /*3960*/  BSYNC B4 ;  /* 0x0000000000047941 */ /* 0x000fea0003800000 */
.L_x_18512:
        /* <DEDUP_REMOVED lines=44> */
.L_x_18511:
[----:B------:R-:W-:Y:S05]  /*3c30*/  BSYNC B3 ;  /* 0x0000000000037941 */ /* 0x000fea0003800000 */
.L_x_18510:
        /* <DEDUP_REMOVED lines=9> */
.L_x_18506:
[----:B------:R-:W-:Y:S05]  /*3cd0*/  BSYNC B2 ;  /* 0x0000000000027941 */ /* 0x000fea0003800000 */
.L_x_18505:
        /* <DEDUP_REMOVED lines=18> */
.L_x_18517:
[----:B------:R-:W-:Y:S02]  /*3e00*/  IMAD.MOV.U32 R109, RZ, RZ, R22 ;  /* 0x000000ffff6d7224 */ /* 0x000fe400078e0016 */
.L_x_18518:
[----:B------:R-:W-:Y:S05]  /*3e10*/  BSYNC B3 ;  /* 0x0000000000037941 */ /* 0x000fea0003800000 */
.L_x_18516:
        /* <DEDUP_REMOVED lines=16> */
.L_x_18522:
[----:B------:R-:W-:Y:S05]  /*3f20*/  BSYNC B4 ;  /* 0x0000000000047941 */ /* 0x000fea0003800000 */
.L_x_18521:
[----:B------:R-:W-:Y:S01]  /*3f30*/  IMAD.HI.U32 R6, R0, -0x326172a9, RZ ;  /* 0xcd9e8d5700067827 */ /* 0x000fe200078e00ff */
[----:B------:R-:W-:-:S03]  /*3f40*/  LOP3.LUT R20, R20, UR5, R21, 0x96, !PT ;  /* 0x0000000514147c12 */ /* 0x000fc6000f8e9615 */
[----:B------:R-:W-:Y:S01]  /*3f50*/  IMAD R7, R0, -0x326172a9, RZ ;  /* 0xcd9e8d5700077824 */ /* 0x000fe200078e02ff */
[----:B------:R-:W-:Y:S01]  /*3f60*/  LOP3.LUT R6, R6, UR4, R3, 0x96, !PT ;  /* 0x0000000406067c12 */ /* 0x000fe2000f8e9603 */
[----:B------:R-:W-:Y:S01]  /*3f70*/  IMAD.WIDE.U32 R56, R20, -0x326172a9, RZ ;  /* 0xcd9e8d5714387825 */ /* 0x000fe200078e00ff */
[----:B------:R-:W-:-:S03]  /*3f80*/  HFMA2.MMA R20, -RZ, RZ, 0, 0 ;  /* 0x00000000ff147435 */ /* 0x000fc600000001ff */
        /* <DEDUP_REMOVED lines=38> */
.L_x_18520:
[----:B------:R-:W-:Y:S05]  /*41f0*/  BSYNC B3 ;  /* 0x0000000000037941 */ /* 0x000fea0003800000 */
.L_x_18519:
        /* <DEDUP_REMOVED lines=9> */
.L_x_18515:
[----:B------:R-:W-:Y:S05]  /*4290*/  BSYNC B2 ;  /* 0x0000000000027941 */ /* 0x000fea0003800000 */
.L_x_18514:
[----:B------:R-:W-:Y:S01]  /*42a0*/  IMAD.MOV.U32 R57, RZ, RZ, 0x10 ;  /* 0x00000010ff397424 */ /* 0x000fe200078e00ff */
[----:B------:R-:W-:Y:S03]  /*42b0*/  BSSY B2, `(.L_x_18523) ;  /* 0x000000e000027945 */ /* 0x000fe60003800000 */
[----:B------:R-:W-:-:S05]  /*42c0*/  IMAD.WIDE.U32 R56, R106, R57, c[0x0][0x188] ;  /* 0x000062006a387625 */ /* 0x000fca00078e0039 */
[----:B------:R0:W-:Y:S01]  /*42d0*/  STG.E.128 [R56.64], R36 ;  /* 0x0000002438007986 */ /* 0x0001e2000c101d06 */
[----:B------:R-:W-:Y:S05]  /*42e0*/  @!P0 BRA `(.L_x_18524) ;  /* 0x000000a000008947 */ /* 0x000fea0003800000 */
[----:B0-----:R-:W-:Y:S01]  /*42f0*/  IMAD.U32 R57, R98, 0x10000, RZ ;  /* 0x0001000062397824 */ /* 0x001fe200078e00ff */
[----:B------:R-:W-:Y:S02]  /*4300*/  LOP3.LUT R56, R99, 0xffff, RZ, 0xc0, !PT ;  /* 0x0000ffff63387812 */ /* 0x000fe400078ec0ff */
[----:B------:R-:W-:Y:S02]  /*4310*/  LOP3.LUT R109, R97, 0xff, RZ, 0xc0, !PT ;  /* 0x000000ff616d7812 */ /* 0x000fe400078ec0ff */
[----:B------:R-:W-:Y:S02]  /*4320*/  LOP3.LUT R57, R57, 0xff0000, RZ, 0xc0, !PT ;  /* 0x00ff000039397812 */ /* 0x000fe400078ec0ff */
[----:B------:R-:W-:Y:S02]  /*4330*/  LOP3.LUT R110, R95, 0xff, RZ, 0xc0, !PT ;  /* 0x000000ff5f6e7812 */ /* 0x000fe400078ec0ff */
[----:B------:R-:W-:-:S05]  /*4340*/  LEA R56, R56, R57, 0x18 ;  /* 0x0000003938387211 */ /* 0x000fca00078ec0ff */
[----:B------:R-:W-:Y:S02]  /*4350*/  IMAD R109, R109, 0x100, R56 ;  /* 0x000001006d6d7824 */ /* 0x000fe400078e0238 */
[----:B------:R-:W-:-:S04]  /*4360*/  IMAD.WIDE.U32 R56, R107, R58, c[0x0][0x190] ;  /* 0x000064006b387625 */ /* 0x000fc800078e003a */
[----:B------:R-:W-:-:S05]  /*4370*/  IMAD.IADD R109, R109, 0x1, R110 ;  /* 0x000000016d6d7824 */ /* 0x000fca00078e026e */
[----:B------:R0:W-:Y:S02]  /*4380*/  STG.E [R56.64], R109 ;  /* 0x0000006d38007986 */ /* 0x0001e4000c101906 */
.L_x_18524:
[----:B------:R-:W-:Y:S05]  /*4390*/  BSYNC B2 ;  /* 0x0000000000027941 */ /* 0x000fea0003800000 */
.L_x_18523:
[----:B------:R-:W-:Y:S02]  /*43a0*/  IADD3 R106, R106, 0x20, RZ ;  /* 0x000000206a6a7810 */ /* 0x000fe40007ffe0ff */
[----:B------:R-:W-:Y:S02]  /*43b0*/  IADD3 R107, R107, 0x20, RZ ;  /* 0x000000206b6b7810 */ /* 0x000fe40007ffe0ff */
.L_x_18486:
[----:B------:R-:W-:Y:S05]  /*43c0*/  BSYNC B1 ;  /* 0x0000000000017941 */ /* 0x000fea0003800000 */
.L_x_18485:
[----:B------:R-:W-:Y:S01]  /*43d0*/  ISETP.NE.AND P1, PT, R101, RZ, PT ;  /* 0x000000ff6500720c */ /* 0x000fe20003f25270 */
[----:B------:R-:W-:-:S12]  /*43e0*/  BSSY B1, `(.L_x_18525) ;  /* 0x000018d000017945 */ /* 0x000fd80003800000 */
[----:B------:R-:W-:Y:S05]  /*43f0*/  @!P1 BRA `(.L_x_18526) ;  /* 0x000018b000009947 */ /* 0x000fea0003800000 */
[----:B------:R-:W-:-:S04]  /*4400*/  ISETP.NE.U32.AND P1, PT, RZ, c[0x0][0x180], PT ;  /* 0x00006000ff007a0c */ /* 0x000fc80003f25070 */
[----:B------:R-:W-:Y:S02]  /*4410*/  ISETP.NE.AND.EX P1, PT, RZ, c[0x0][0x184], PT, P1 ;  /* 0x00006100ff007a0c */ /* 0x000fe40003f25310 */
[----:B------:R-:W-:-:S11]  /*4420*/  @P0 MOV R42, 0x10 ;  /* 0x00000010002a0802 */ /* 0x000fd60000000f00 */
[----:B0-----:R-:W-:-:S04]  /*4430*/  @P1 IMAD.MOV.U32 R57, RZ, RZ, 0x10 ;  /* 0x00000010ff391424 */ /* 0x001fc800078e00ff */
[----:B------:R-:W-:-:S04]  /*4440*/  @P1 IMAD.WIDE.U32 R56, R106, R57, c[0x0][0x180] ;  /* 0x000060006a381625 */ /* 0x000fc800078e0039 */
[----:B------:R-:W-:Y:S01]  /*4450*/  @P0 IMAD.WIDE.U32 R42, R107, R42, c[0x0][0x170] ;  /* 0x00005c006b2a0625 */ /* 0x000fe200078e002a */
[----:B------:R-:W2:Y:S01]  /*4460*/  @P1 LDG.E.128 R24, [R56.64] ;  /* 0x0000000638181981 */ /* 0x000ea2000c1e1d00 */
[----:B------:R-:W-:-:S03]  /*4470*/  ISETP.GT.AND P2, PT, R59, RZ, PT ;  /* 0x000000ff3b00720c */ /* 0x000fc60003f44270 */
[----:B-----5:R0:W5:Y:S01]  /*4480*/  @P0 LDG.E.128 R32, [R42.64] ;  /* 0x000000062a200981 */ /* 0x020162000c1e1d00 */
[----:B------:R-:W-:Y:S09]  /*4490*/  BSSY B2, `(.L_x_18527) ;  /* 0x000005b000027945 */ /* 0x000ff20003800000 */
        /* <DEDUP_REMOVED lines=17> */
.L_x_18530:
[----:B------:R-:W-:Y:S02]  /*45b0*/  IMAD.MOV.U32 R109, RZ, RZ, R22 ;  /* 0x000000ffff6d7224 */ /* 0x000fe400078e0016 */
.L_x_18531:
[----:B------:R-:W-:Y:S05]  /*45c0*/  BSYNC B3 ;  /* 0x0000000000037941 */ /* 0x000fea0003800000 */
.L_x_18529:
        /* <DEDUP_REMOVED lines=16> */
.L_x_18535:
[----:B------:R-:W-:Y:S05]  /*46d0*/  BSYNC B4 ;  /* 0x0000000000047941 */ /* 0x000fea0003800000 */
.L_x_18534:
        /* <DEDUP_REMOVED lines=44> */
.L_x_18533:
[----:B------:R-:W-:Y:S05]  /*49a0*/  BSYNC B3 ;  /* 0x0000000000037941 */ /* 0x000fea0003800000 */
.L_x_18532:
        /* <DEDUP_REMOVED lines=9> */
.L_x_18528:
[----:B0-----:R-:W-:Y:S05]  /*4a40*/  BSYNC B2 ;  /* 0x0000000000027941 */ /* 0x001fea0003800000 */
.L_x_18527:
        /* <DEDUP_REMOVED lines=18> */
.L_x_18539:
[----:B------:R-:W-:Y:S02]  /*4b70*/  IMAD.MOV.U32 R20, RZ, RZ, R22 ;  /* 0x000000ffff147224 */ /* 0x000fe400078e0016 */
.L_x_18540:
[----:B------:R-:W-:Y:S05]  /*4b80*/  BSYNC B3 ;  /* 0x0000000000037941 */ /* 0x000fea0003800000 */
.L_x_18538:
        /* <DEDUP_REMOVED lines=16> */
.L_x_18544:
[----:B------:R-:W-:Y:S05]  /*4c90*/  BSYNC B4 ;  /* 0x0000000000047941 */ /* 0x000fea0003800000 */
.L_x_18543:
        /* <DEDUP_REMOVED lines=44> */
.L_x_18542:
[----:B------:R-:W-:Y:S05]  /*4f60*/  BSYNC B3 ;  /* 0x0000000000037941 */ /* 0x000fea0003800000 */
.L_x_18541:
        /* <DEDUP_REMOVED lines=9> */
.L_x_18537:
[----:B------:R-:W-:Y:S05]  /*5000*/  BSYNC B2 ;  /* 0x0000000000027941 */ /* 0x000fea0003800000 */
.L_x_18536:
        /* <DEDUP_REMOVED lines=18> */
.L_x_18548:
[----:B------:R-:W-:Y:S02]  /*5130*/  IMAD.MOV.U32 R20, RZ, RZ, R22 ;  /* 0x000000ffff147224 */ /* 0x000fe400078e0016 */
.L_x_18549:
[----:B------:R-:W-:Y:S05]  /*5140*/  BSYNC B3 ;  /* 0x0000000000037941 */ /* 0x000fea0003800000 */
.L_x_18547:
        /* <DEDUP_REMOVED lines=16> */
.L_x_18553:
[----:B------:R-:W-:Y:S05]  /*5250*/  BSYNC B4 ;  /* 0x0000000000047941 */ /* 0x000fea0003800000 */
.L_x_18552:
        /* <DEDUP_REMOVED lines=44> */
.L_x_18551:
[----:B------:R-:W-:Y:S05]  /*5520*/  BSYNC B3 ;  /* 0x0000000000037941 */ /* 0x000fea0003800000 */
.L_x_18550:
        /* <DEDUP_REMOVED lines=9> */
.L_x_18546:
[----:B------:R-:W-:Y:S05]  /*55c0*/  BSYNC B2 ;  /* 0x0000000000027941 */ /* 0x000fea0003800000 */
.L_x_18545:
        /* <DEDUP_REMOVED lines=18> */
.L_x_18557:
[----:B------:R-:W-:Y:S02]  /*56f0*/  IMAD.MOV.U32 R109, RZ, RZ, R22 ;  /* 0x000000ffff6d7224 */ /* 0x000fe400078e0016 */
.L_x_18558:
[----:B------:R-:W-:Y:S05]  /*5700*/  BSYNC B3 ;  /* 0x0000000000037941 */ /* 0x000fea0003800000 */
.L_x_18556:
        /* <DEDUP_REMOVED lines=16> */
.L_x_18562:
[----:B------:R-:W-:Y:S05]  /*5810*/  BSYNC B4 ;  /* 0x0000000000047941 */ /* 0x000fea0003800000 */
.L_x_18561:
        /* <DEDUP_REMOVED lines=44> */
.L_x_18560:
[----:B------:R-:W-:Y:S05]  /*5ae0*/  BSYNC B3 ;  /* 0x0000000000037941 */ /* 0x000fea0003800000 */
.L_x_18559:
        /* <DEDUP_REMOVED lines=9> */
.L_x_18555:
[----:B------:R-:W-:Y:S05]  /*5b80*/  BSYNC B2 ;  /* 0x0000000000027941 */ /* 0x000fea0003800000 */
.L_x_18554:
        /* <DEDUP_REMOVED lines=9> */
[----:B------:R-:W-:-:S03]  /*5c20*/  LOP3.LUT R110, R95, 0xff, RZ, 0xc0, !PT ;  /* 0x000000ff5f6e7812 */ /* 0x000fc600078ec0ff */
[----:B------:R-:W-:-:S05]  /*5c30*/  IMAD R56, R56, 0x1000000, R57 ;  /* 0x0100000038387824 */ /* 0x000fca00078e0239 */
[----:B------:R-:W-:Y:S01]  /*5c40*/  LEA R109, R109, R56, 0x8 ;  /* 0x000000386d6d7211 */ /* 0x000fe200078e40ff */
[----:B------:R-:W-:-:S04]  /*5c50*/  IMAD.WIDE.U32 R56, R107, R58, c[0x0][0x190] ;  /* 0x000064006b387625 */ /* 0x000fc800078e003a */
[----:B------:R-:W-:-:S05]  /*5c60*/  IMAD.IADD R109, R109, 0x1, R110 ;  /* 0x000000016d6d7824 */ /* 0x000fca00078e026e */
[----:B------:R0:W-:Y:S02]  /*5c70*/  STG.E [R56.64], R109 ;  /* 0x0000006d38007986 */ /* 0x0001e4000c101906 */
.L_x_18564:
[----:B------:R-:W-:Y:S05]  /*5c80*/  BSYNC B2 ;  /* 0x0000000000027941 */ /* 0x000fea0003800000 */
.L_x_18563:
[----:B------:R-:W-:Y:S02]  /*5c90*/  IADD3 R106, R106, 0x20, RZ ;  /* 0x000000206a6a7810 */ /* 0x000fe40007ffe0ff */
[----:B------:R-:W-:Y:S02]  /*5ca0*/  IADD3 R107, R107, 0x20, RZ ;  /* 0x000000206b6b7810 */ /* 0x000fe40007ffe0ff */
.L_x_18526:
[----:B------:R-:W-:Y:S05]  /*5cb0*/  BSYNC B1 ;  /* 0x0000000000017941 */ /* 0x000fea0003800000 */
.L_x_18525:
[----:B------:R-:W-:Y:S01]  /*5cc0*/  ISETP.NE.AND P1, PT, R102, RZ, PT ;  /* 0x000000ff6600720c */ /* 0x000fe20003f25270 */
[----:B------:R-:W-:-:S12]  /*5cd0*/  BSSY B1, `(.L_x_18565) ;  /* 0x000018d000017945 */ /* 0x000fd80003800000 */
[----:B------:R-:W-:Y:S05]  /*5ce0*/  @!P1 BRA `(.L_x_18566) ;  /* 0x000018b000009947 */ /* 0x000fea0003800000 */
[----:B------:R-:W-:-:S04]  /*5cf0*/  ISETP.NE.U32.AND P1, PT, RZ, c[0x0][0x180], PT ;  /* 0x00006000ff007a0c */ /* 0x000fc80003f25070 */
[----:B------:R-:W-:Y:S01]  /*5d00*/  ISETP.NE.AND.EX P1, PT, RZ, c[0x0][0x184], PT, P1 ;  /* 0x00006100ff007a0c */ /* 0x000fe20003f25310 */
[----:B------:R-:W-:-:S04]  /*5d10*/  @P0 IMAD.MOV.U32 R46, RZ, RZ, 0x10 ;  /* 0x00000010ff2e0424 */ /* 0x000fc800078e00ff */
[----:B------:R-:W-:-:S05]  /*5d20*/  @P0 IMAD.WIDE.U32 R46, R107, R46, c[0x0][0x170] ;  /* 0x00005c006b2e0625 */ /* 0x000fca00078e002e */
[----:B-----5:R1:W5:Y:S03]  /*5d30*/  @P0 LDG.E.128 R32, [R46.64] ;  /* 0x000000062e200981 */ /* 0x020366000c1e1d00 */
[----:B0-----:R-:W-:-:S04]  /*5d40*/  @P1 IMAD.MOV.U32 R57, RZ, RZ, 0x10 ;  /* 0x00000010ff391424 */ /* 0x001fc800078e00ff */
[----:B------:R-:W-:-:S05]  /*5d50*/  @P1 IMAD.WIDE.U32 R56, R106, R57, c[0x0][0x180] ;  /* 0x000060006a381625 */ /* 0x000fca00078e0039 */
[----:B------:R-:W2:Y:S01]  /*5d60*/  @P1 LDG.E.128 R24, [R56.64] ;  /* 0x0000000638181981 */ /* 0x000ea2000c1e1d00 */
        /* <DEDUP_REMOVED lines=19> */
.L_x_18570:
[----:B------:R-:W-:Y:S02]  /*5ea0*/  MOV R109, R22 ;  /* 0x00000016006d7202 */ /* 0x000fe40000000f00 */
.L_x_18571:
[----:B------:R-:W-:Y:S05]  /*5eb0*/  BSYNC B3 ;  /* 0x0000000000037941 */ /* 0x000fea0003800000 */
.L_x_18569:
        /* <DEDUP_REMOVED lines=16> */
.L_x_18575:
[----:B------:R-:W-:Y:S05]  /*5fc0*/  BSYNC B4 ;  /* 0x0000000000047941 */ /* 0x000fea0003800000 */
.L_x_18574:
        /* <DEDUP_REMOVED lines=44> */
.L_x_18573:
[----:B------:R-:W-:Y:S05]  /*6290*/  BSYNC B3 ;  /* 0x0000000000037941 */ /* 0x000fea0003800000 */
.L_x_18572:
        /* <DEDUP_REMOVED lines=9> */
.L_x_18568:
[----:B-1----:R-:W-:Y:S05]  /*6330*/  BSYNC B2 ;  /* 0x0000000000027941 */ /* 0x002fea0003800000 */
.L_x_18567:
        /* <DEDUP_REMOVED lines=18> */
.L_x_18579:
[----:B------:R-:W-:Y:S02]  /*6460*/  MOV R20, R22 ;  /* 0x0000001600147202 */ /* 0x000fe40000000f00 */
.L_x_18580:
[----:B------:R-:W-:Y:S05]  /*6470*/  BSYNC B3 ;  /* 0x0000000000037941 */ /* 0x000fea0003800000 */
.L_x_18578:
        /* <DEDUP_REMOVED lines=16> */
.L_x_18584:
[----:B------:R-:W-:Y:S05]  /*6580*/  BSYNC B4 ;  /* 0x0000000000047941 */ /* 0x000fea0003800000 */
.L_x_18583:
        /* <DEDUP_REMOVED lines=44> */
.L_x_18582:
[----:B------:R-:W-:Y:S05]  /*6850*/  BSYNC B3 ;  /* 0x0000000000037941 */ /* 0x000fea0003800000 */
.L_x_18581:
        /* <DEDUP_REMOVED lines=9> */
.L_x_18577:
[----:B------:R-:W-:Y:S05]  /*68f0*/  BSYNC B2 ;  /* 0x0000000000027941 */ /* 0x000fea0003800000 */
.L_x_18576:
        /* <DEDUP_REMOVED lines=18> */
.L_x_18588:
[----:B------:R-:W-:Y:S02]  /*6a20*/  MOV R20, R22 ;  /* 0x0000001600147202 */ /* 0x000fe40000000f00 */
.L_x_18589:
[----:B------:R-:W-:Y:S05]  /*6a30*/  BSYNC B3 ;  /* 0x0000000000037941 */ /* 0x000fea0003800000 */
.L_x_18587:
        /* <DEDUP_REMOVED lines=16> */
.L_x_18593:
[----:B------:R-:W-:Y:S05]  /*6b40*/  BSYNC B4 ;  /* 0x0000000000047941 */ /* 0x000fea0003800000 */
.L_x_18592:
        /* <DEDUP_REMOVED lines=44> */
.L_x_18591:
[----:B------:R-:W-:Y:S05]  /*6e10*/  BSYNC B3 ;  /* 0x0000000000037941 */ /* 0x000fea0003800000 */
.L_x_18590:
        /* <DEDUP_REMOVED lines=9> */
.L_x_18586:
[----:B------:R-:W-:Y:S05]  /*6eb0*/  BSYNC B2 ;  /* 0x0000000000027941 */ /* 0x000fea0003800000 */
.L_x_18585:
        /* <DEDUP_REMOVED lines=18> */
.L_x_18597:
[----:B------:R-:W-:Y:S02]  /*6fe0*/  MOV R109, R22 ;  /* 0x00000016006d7202 */ /* 0x000fe40000000f00 */
.L_x_18598:
[----:B------:R-:W-:Y:S05]  /*6ff0*/  BSYNC B3 ;  /* 0x0000000000037941 */ /* 0x000fea0003800000 */
.L_x_18596:
        /* <DEDUP_REMOVED lines=16> */
.L_x_18602:
[----:B------:R-:W-:Y:S05]  /*7100*/  BSYNC B4 ;  /* 0x0000000000047941 */ /* 0x000fea0003800000 */
.L_x_18601:
        /* <DEDUP_REMOVED lines=44> */
.L_x_18600:
[----:B------:R-:W-:Y:S05]  /*73d0*/  BSYNC B3 ;  /* 0x0000000000037941 */ /* 0x000fea0003800000 */
.L_x_18599:
        /* <DEDUP_REMOVED lines=9> */
.L_x_18595:
[----:B------:R-:W-:Y:S05]  /*7470*/  BSYNC B2 ;  /* 0x0000000000027941 */ /* 0x000fea0003800000 */
.L_x_18594:
[----:B------:R-:W-:Y:S01]  /*7480*/  HFMA2.MMA R57, -RZ, RZ, 0, 9.5367431640625e-07 ;  /* 0x00000010ff397435 */ /* 0x000fe200000001ff */
[----:B------:R-:W-:Y:S09]  /*7490*/  BSSY B2, `(.L_x_18603) ;  /* 0x000000e000027945 */ /* 0x000ff20003800000 */
        /* <DEDUP_REMOVED lines=8> */
[----:B------:R-:W-:-:S04]  /*7520*/  IMAD R56, R56, 0x1000000, R57 ;  /* 0x0100000038387824 */ /* 0x000fc800078e0239 */
[----:B------:R-:W-:Y:S02]  /*7530*/  IMAD R109, R109, 0x100, R56 ;  /* 0x000001006d6d7824 */ /* 0x000fe400078e0238 */
[----:B------:R-:W-:-:S03]  /*7540*/  IMAD.WIDE.U32 R56, R107, R58, c[0x0][0x190] ;  /* 0x000064006b387625 */ /* 0x000fc600078e003a */
[----:B------:R-:W-:-:S05]  /*7550*/  IADD3 R109, R109, R110, RZ ;  /* 0x0000006e6d6d7210 */ /* 0x000fca0007ffe0ff */
[----:B------:R0:W-:Y:S02]  /*7560*/  STG.E [R56.64], R109 ;  /* 0x0000006d38007986 */ /* 0x0001e4000c101906 */
.L_x_18604:
[----:B------:R-:W-:Y:S05]  /*7570*/  BSYNC B2 ;  /* 0x0000000000027941 */ /* 0x000fea0003800000 */
.L_x_18603:
[----:B------:R-:W-:Y:S02]  /*7580*/  IADD3 R106, R106, 0x20, RZ ;  /* 0x000000206a6a7810 */ /* 0x000fe40007ffe0ff */
[----:B------:R-:W-:Y:S02]  /*7590*/  IADD3 R107, R107, 0x20, RZ ;  /* 0x000000206b6b7810 */ /* 0x000fe40007ffe0ff */
.L_x_18566:
[----:B------:R-:W-:Y:S05]  /*75a0*/  BSYNC B1 ;  /* 0x0000000000017941 */ /* 0x000fea0003800000 */
.L_x_18565:
        /* <DEDUP_REMOVED lines=30> */
.L_x_18610:
[----:B------:R-:W-:Y:S02]  /*7790*/  IMAD.MOV.U32 R109, RZ, RZ, R22 ;  /* 0x000000ffff6d7224 */ /* 0x000fe400078e0016 */
.L_x_18611:
[----:B------:R-:W-:Y:S05]  /*77a0*/  BSYNC B3 ;  /* 0x0000000000037941 */ /* 0x000fea0003800000 */
.L_x_18609:
        /* <DEDUP_REMOVED lines=16> */
.L_x_18615:
[----:B------:R-:W-:Y:S05]  /*78b0*/  BSYNC B4 ;  /* 0x0000000000047941 */ /* 0x000fea0003800000 */
.L_x_18614:
        /* <DEDUP_REMOVED lines=44> */
.L_x_18613:
[----:B------:R-:W-:Y:S05]  /*7b80*/  BSYNC B3 ;  /* 0x0000000000037941 */ /* 0x000fea0003800000 */
.L_x_18612:
        /* <DEDUP_REMOVED lines=9> */
.L_x_18608:
[----:B-1----:R-:W-:Y:S05]  /*7c20*/  BSYNC B2 ;  /* 0x0000000000027941 */ /* 0x002fea0003800000 */
.L_x_18607:
        /* <DEDUP_REMOVED lines=18> */
.L_x_18619:
[----:B------:R-:W-:Y:S02]  /*7d50*/  IMAD.MOV.U32 R20, RZ, RZ, R22 ;  /* 0x000000ffff147224 */ /* 0x000fe400078e0016 */
.L_x_18620:
[----:B------:R-:W-:Y:S05]  /*7d60*/  BSYNC B3 ;  /* 0x0000000000037941 */ /* 0x000fea0003800000 */
.L_x_18618:
        /* <DEDUP_REMOVED lines=16> */
.L_x_18624:
[----:B------:R-:W-:Y:S05]  /*7e70*/  BSYNC B4 ;  /* 0x0000000000047941 */ /* 0x000fea0003800000 */
.L_x_18623:
        /* <DEDUP_REMOVED lines=44> */
.L_x_18622:
[----:B------:R-:W-:Y:S05]  /*8140*/  BSYNC B3 ;  /* 0x0000000000037941 */ /* 0x000fea0003800000 */
.L_x_18621:
        /* <DEDUP_REMOVED lines=9> */
.L_x_18617:
[----:B------:R-:W-:Y:S05]  /*81e0*/  BSYNC B2 ;  /* 0x0000000000027941 */ /* 0x000fea0003800000 */
.L_x_18616:
        /* <DEDUP_REMOVED lines=18> */
.L_x_18628:
[----:B------:R-:W-:Y:S02]  /*8310*/  IMAD.MOV.U32 R20, RZ, RZ, R22 ;  /* 0x000000ffff147224 */ /* 0x000fe400078e0016 */
.L_x_18629:
[----:B------:R-:W-:Y:S05]  /*8320*/  BSYNC B3 ;  /* 0x0000000000037941 */ /* 0x000fea0003800000 */
.L_x_18627:
        /* <DEDUP_REMOVED lines=16> */
.L_x_18633:
[----:B------:R-:W-:Y:S05]  /*8430*/  BSYNC B4 ;  /* 0x0000000000047941 */ /* 0x000fea0003800000 */
.L_x_18632:
        /* <DEDUP_REMOVED lines=44> */
.L_x_18631:
[----:B------:R-:W-:Y:S05]  /*8700*/  BSYNC B3 ;  /* 0x0000000000037941 */ /* 0x000fea0003800000 */
.L_x_18630:
        /* <DEDUP_REMOVED lines=9> */
.L_x_18626:
[----:B------:R-:W-:Y:S05]  /*87a0*/  BSYNC B2 ;  /* 0x0000000000027941 */ /* 0x000fea0003800000 */
.L_x_18625:
        /* <DEDUP_REMOVED lines=18> */
.L_x_18637:
[----:B------:R-:W-:Y:S02]  /*88d0*/  IMAD.MOV.U32 R109, RZ, RZ, R22 ;  /* 0x000000ffff6d7224 */ /* 0x000fe400078e0016 */
.L_x_18638:
[----:B------:R-:W-:Y:S05]  /*88e0*/  BSYNC B3 ;  /* 0x0000000000037941 */ /* 0x000fea0003800000 */
.L_x_18636:
        /* <DEDUP_REMOVED lines=16> */
.L_x_18642:
[----:B------:R-:W-:Y:S05]  /*89f0*/  BSYNC B4 ;  /* 0x0000000000047941 */ /* 0x000fea0003800000 */
.L_x_18641:
        /* <DEDUP_REMOVED lines=44> */
.L_x_18640:
[----:B------:R-:W-:Y:S05]  /*8cc0*/  BSYNC B3 ;  /* 0x0000000000037941 */ /* 0x000fea0003800000 */
.L_x_18639:
        /* <DEDUP_REMOVED lines=9> */
.L_x_18635:
[----:B------:R-:W-:Y:S05]  /*8d60*/  BSYNC B2 ;  /* 0x0000000000027941 */ /* 0x000fea0003800000 */
.L_x_18634:
        /* <DEDUP_REMOVED lines=15> */
.L_x_18644:
[----:B------:R-:W-:Y:S05]  /*8e60*/  BSYNC B2 ;  /* 0x0000000000027941 */ /* 0x000fea0003800000 */
.L_x_18643:
[----:B------:R-:W-:Y:S02]  /*8e70*/  IADD3 R106, R106, 0x20, RZ ;  /* 0x000000206a6a7810 */ /* 0x000fe40007ffe0ff */
[----:B------:R-:W-:Y:S02]  /*8e80*/  IADD3 R107, R107, 0x20, RZ ;  /* 0x000000206b6b7810 */ /* 0x000fe40007ffe0ff */
.L_x_18606:
[----:B------:R-:W-:Y:S05]  /*8e90*/  BSYNC B1 ;  /* 0x0000000000017941 */ /* 0x000fea0003800000 */
.L_x_18605:
[----:B------:R-:W-:Y:S01]  /*8ea0*/  BSSY B1, `(.L_x_18645) ;  /* 0x0000189000017945 */ /* 0x000fe20003800000 */
[----:B------:R-:W-:Y:S05]  /*8eb0*/  @!P5 BRA `(.L_x_18646) ;  /* 0x000018700000d947 */ /* 0x000fea0003800000 */
[----:B------:R-:W-:-:S04]  /*8ec0*/  ISETP.NE.U32.AND P1, PT, RZ, c[0x0][0x180], PT ;  /* 0x00006000ff007a0c */ /* 0x000fc80003f25070 */
[----:B------:R-:W-:Y:S01]  /*8ed0*/  ISETP.NE.AND.EX P1, PT, RZ, c[0x0][0x184], PT, P1 ;  /* 0x00006100ff007a0c */ /* 0x000fe20003f25310 */
[----:B0-----:R-:W-:-:S12]  /*8ee0*/  @P0 IMAD.MOV.U32 R56, RZ, RZ, 0x10 ;  /* 0x00000010ff380424 */ /* 0x001fd800078e00ff */
[----:B------:R-:W-:Y:S01]  /*8ef0*/  @P1 MOV R55, 0x10 ;  /* 0x0000001000371802 */ /* 0x000fe20000000f00 */
        /* <DEDUP_REMOVED lines=23> */
.L_x_18650:
[----:B------:R-:W-:Y:S02]  /*9070*/  IMAD.MOV.U32 R59, RZ, RZ, R22 ;  /* 0x000000ffff3b7224 */ /* 0x000fe400078e0016 */
.L_x_18651:
[----:B------:R-:W-:Y:S05]  /*9080*/  BSYNC B3 ;  /* 0x0000000000037941 */ /* 0x000fea0003800000 */
.L_x_18649:
        /* <DEDUP_REMOVED lines=16> */
.L_x_18655:
[----:B------:R-:W-:Y:S05]  /*9190*/  BSYNC B4 ;  /* 0x0000000000047941 */ /* 0x000fea0003800000 */
.L_x_18654:
        /* <DEDUP_REMOVED lines=44> */
.L_x_18653:
[----:B------:R-:W-:Y:S05]  /*9460*/  BSYNC B3 ;  /* 0x0000000000037941 */ /* 0x000fea0003800000 */
.L_x_18652:
        /* <DEDUP_REMOVED lines=9> */
.L_x_18648:
[----:B0-----:R-:W-:Y:S05]  /*9500*/  BSYNC B2 ;  /* 0x0000000000027941 */ /* 0x001fea0003800000 */
.L_x_18647:
        /* <DEDUP_REMOVED lines=18> */
.L_x_18659:
[----:B------:R-:W-:Y:S02]  /*9630*/  IMAD.MOV.U32 R20, RZ, RZ, R22 ;  /* 0x000000ffff147224 */ /* 0x000fe400078e0016 */
.L_x_18660:
[----:B------:R-:W-:Y:S05]  /*9640*/  BSYNC B3 ;  /* 0x0000000000037941 */ /* 0x000fea0003800000 */
.L_x_18658:
        /* <DEDUP_REMOVED lines=16> */
.L_x_18664:
[----:B------:R-:W-:Y:S05]  /*9750*/  BSYNC B4 ;  /* 0x0000000000047941 */ /* 0x000fea0003800000 */
.L_x_18663:
        /* <DEDUP_REMOVED lines=44> */
.L_x_18662:
[----:B------:R-:W-:Y:S05]  /*9a20*/  BSYNC B3 ;  /* 0x0000000000037941 */ /* 0x000fea0003800000 */
.L_x_18661:
        /* <DEDUP_REMOVED lines=9> */
.L_x_18657:
[----:B------:R-:W-:Y:S05]  /*9ac0*/  BSYNC B2 ;  /* 0x0000000000027941 */ /* 0x000fea0003800000 */
.L_x_18656:
        /* <DEDUP_REMOVED lines=18> */
.L_x_18668:
[----:B------:R-:W-:Y:S02]  /*9bf0*/  IMAD.MOV.U32 R20, RZ, RZ, R22 ;  /* 0x000000ffff147224 */ /* 0x000fe400078e0016 */
.L_x_18669:
[----:B------:R-:W-:Y:S05]  /*9c00*/  BSYNC B3 ;  /* 0x0000000000037941 */ /* 0x000fea0003800000 */
.L_x_18667:
        /* <DEDUP_REMOVED lines=16> */
.L_x_18673:
[----:B------:R-:W-:Y:S05]  /*9d10*/  BSYNC B4 ;  /* 0x0000000000047941 */ /* 0x000fea0003800000 */
.L_x_18672:
        /* <DEDUP_REMOVED lines=44> */
.L_x_18671:
[----:B------:R-:W-:Y:S05]  /*9fe0*/  BSYNC B3 ;  /* 0x0000000000037941 */ /* 0x000fea0003800000 */
.L_x_18670:
        /* <DEDUP_REMOVED lines=9> */
.L_x_18666:
[----:B------:R-:W-:Y:S05]  /*a080*/  BSYNC B2 ;  /* 0x0000000000027941 */ /* 0x000fea0003800000 */
.L_x_18665:
        /* <DEDUP_REMOVED lines=18> */
.L_x_18677:
[----:B------:R-:W-:Y:S02]  /*a1b0*/  IMAD.MOV.U32 R59, RZ, RZ, R22 ;  /* 0x000000ffff3b7224 */ /* 0x000fe400078e0016 */
.L_x_18678:
[----:B------:R-:W-:Y:S05]  /*a1c0*/  BSYNC B3 ;  /* 0x0000000000037941 */ /* 0x000fea0003800000 */
.L_x_18676:
        /* <DEDUP_REMOVED lines=16> */
.L_x_18682:
[----:B------:R-:W-:Y:S05]  /*a2d0*/  BSYNC B4 ;  /* 0x0000000000047941 */ /* 0x000fea0003800000 */
.L_x_18681:
        /* <DEDUP_REMOVED lines=44> */
.L_x_18680:
[----:B------:R-:W-:Y:S05]  /*a5a0*/  BSYNC B3 ;  /* 0x0000000000037941 */ /* 0x000fea0003800000 */
.L_x_18679:
        /* <DEDUP_REMOVED lines=9> */
.L_x_18675:
[----:B------:R-:W-:Y:S05]  /*a640*/  BSYNC B2 ;  /* 0x0000000000027941 */ /* 0x000fea0003800000 */
.L_x_18674:
[----:B------:R-:W-:-:S04]  /*a650*/  IMAD.MOV.U32 R57, RZ, RZ, 0x10 ;  /* 0x00000010ff397424 */ /* 0x000fc800078e00ff */
[----:B------:R-:W-:-:S05]  /*a660*/  IMAD.WIDE.U32 R56, R106, R57, c[0x0][0x188] ;  /* 0x000062006a387625 */ /* 0x000fca00078e0039 */
[----:B------:R0:W-:Y:S01]  /*a670*/  STG.E.128 [R56.64], R52 ;  /* 0x0000003438007986 */ /* 0x0001e2000c101d06 */
[----:B------:R-:W-:Y:S05]  /*a680*/  @!P0 BRA `(.L_x_18646) ;  /* 0x000000a000008947 */ /* 0x000fea0003800000 */
[----:B0-----:R-:W-:Y:S01]  /*a690*/  IMAD.U32 R57, R98, 0x10000, RZ ;  /* 0x0001000062397824 */ /* 0x001fe200078e00ff */
[----:B------:R-:W-:Y:S02]  /*a6a0*/  LOP3.LUT R56, R99, 0xffff, RZ, 0xc0, !PT ;  /* 0x0000ffff63387812 */ /* 0x000fe400078ec0ff */
[----:B------:R-:W-:Y:S02]  /*a6b0*/  LOP3.LUT R59, R97, 0xff, RZ, 0xc0, !PT ;  /* 0x000000ff613b7812 */ /* 0x000fe400078ec0ff */
[----:B------:R-:W-:-:S04]  /*a6c0*/  LOP3.LUT R57, R57, 0xff0000, RZ, 0xc0, !PT ;  /* 0x00ff000039397812 */ /* 0x000fc800078ec0ff */
[----:B------:R-:W-:Y:S02]  /*a6d0*/  LEA R56, R56, R57, 0x18 ;  /* 0x0000003938387211 */ /* 0x000fe400078ec0ff */
[----:B------:R-:W-:-:S03]  /*a6e0*/  LOP3.LUT R57, R95, 0xff, RZ, 0xc0, !PT ;  /* 0x000000ff5f397812 */ /* 0x000fc600078ec0ff */
[----:B------:R-:W-:Y:S02]  /*a6f0*/  IMAD R56, R59, 0x100, R56 ;  /* 0x000001003b387824 */ /* 0x000fe400078e0238 */
[----:B------:R-:W-:-:S04]  /*a700*/  IMAD.WIDE.U32 R58, R107, R58, c[0x0][0x190] ;  /* 0x000064006b3a7625 */ /* 0x000fc800078e003a */
[----:B------:R-:W-:-:S05]  /*a710*/  IMAD.IADD R57, R56, 0x1, R57 ;  /* 0x0000000138397824 */ /* 0x000fca00078e0239 */
[----:B------:R0:W-:Y:S02]  /*a720*/  STG.E [R58.64], R57 ;  /* 0x000000393a007986 */ /* 0x0001e4000c101906 */
.L_x_18646:
[----:B------:R-:W-:Y:S05]  /*a730*/  BSYNC B1 ;  /* 0x0000000000017941 */ /* 0x000fea0003800000 */
.L_x_18645:
        /* <DEDUP_REMOVED lines=36> */
.L_x_18699:
        /* <DEDUP_REMOVED lines=69> */
.L_x_18700:
[----:B------:R-:W-:Y:S01]  /*add0*/  LOP3.LUT P1, RZ, R105, 0x1f, RZ, 0xc0, !PT ;  /* 0x0000001f69ff7812 */ /* 0x000fe2000782c0ff */
[----:B-1----:R-:W-:Y:S01]  /*ade0*/  FADD.FTZ R111, R109, R106 ;  /* 0x0000006a6d6f7221 */ /* 0x002fe20000010000 */
[----:B------:R-:W-:Y:S01]  /*adf0*/  BSSY B1, `(.L_x_18685) ;  /* 0x000008a000017945 */ /* 0x000fe20003800000 */
[----:B0-----:R-:W-:-:S10]  /*ae00*/  FMUL.FTZ R106, R107, R107 ;  /* 0x0000006b6b6a7220 */ /* 0x001fd40000410000 */
[----:B------:R-:W-:-:S04]  /*ae10*/  @!P1 LEA R58, P0, R5, c[0x0][0x1a0], 0x2 ;  /* 0x00006800053a9a11 */ /* 0x000fc800078010ff */
[C---:B------:R-:W-:Y:S02]  /*ae20*/  @!P1 LEA.HI.X R59, R5.reuse, c[0x0][0x1a4], R108, 0x2, P0 ;  /* 0x00006900053b9a11 */ /* 0x040fe400000f146c */
[----:B------:R-:W-:-:S03]  /*ae30*/  @!P1 LEA R56, P0, R5, c[0x0][0x1a8], 0x2 ;  /* 0x00006a0005389a11 */ /* 0x000fc600078010ff */
[----:B------:R0:W-:Y:S01]  /*ae40*/  @!P1 STG.E [R58.64], R107 ;  /* 0x0000006b3a009986 */ /* 0x0001e2000c101906 */
[----:B------:R-:W-:Y:S01]  /*ae50*/  @!P1 LEA.HI.X R57, R5, c[0x0][0x1ac], R108, 0x2, P0 ;  /* 0x00006b0005399a11 */ /* 0x000fe200000f146c */
[----:B------:R-:W-:Y:S01]  /*ae60*/  IMAD.MOV.U32 R108, RZ, RZ, c[0x0][0x1e0] ;  /* 0x00007800ff6c7624 */ /* 0x000fe200078e00ff */
[----:B------:R-:W-:-:S04]  /*ae70*/  ISETP.NE.AND P0, PT, RZ, UR8, PT ;  /* 0x00000008ff007c0c */ /* 0x000fc8000bf05270 */
[----:B------:R-:W-:Y:S01]  /*ae80*/  FSEL R109, R106, RZ, P0 ;  /* 0x000000ff6a6d7208 */ /* 0x000fe20000000000 */
[----:B------:R-:W-:-:S04]  /*ae90*/  FFMA.FTZ R106, R111, R108, c[0x0][0x228] ;  /* 0x00008a006f6a7623 */ /* 0x000fc8000001006c */
        /* <DEDUP_REMOVED lines=30> */
.L_x_18688:
[----:B------:R-:W-:Y:S05]  /*b080*/  BSYNC B2 ;  /* 0x0000000000027941 */ /* 0x000fea0003800000 */
.L_x_18687:
[----:B------:R-:W-:Y:S01]  /*b090*/  ISETP.NE.AND P0, PT, R100, RZ, PT ;  /* 0x000000ff6400720c */ /* 0x000fe20003f05270 */
        /* <DEDUP_REMOVED lines=8> */
[----:B------:R-:W-:Y:S02]  /*b120*/  IMAD.MOV.U32 R111, RZ, RZ, 0x10 ;  /* 0x00000010ff6f7424 */ /* 0x000fe400078e00ff */
        /* <DEDUP_REMOVED lines=9> */
.L_x_18690:
[----:B------:R-:W-:Y:S05]  /*b1c0*/  BSYNC B2 ;  /* 0x0000000000027941 */ /* 0x000fea0003800000 */
.L_x_18689:
        /* <DEDUP_REMOVED lines=19> */
.L_x_18692:
[----:B------:R-:W-:Y:S05]  /*b300*/  BSYNC B2 ;  /* 0x0000000000027941 */ /* 0x000fea0003800000 */
.L_x_18691:
        /* <DEDUP_REMOVED lines=19> */
.L_x_18694:
[----:B------:R-:W-:Y:S05]  /*b440*/  BSYNC B2 ;  /* 0x0000000000027941 */ /* 0x000fea0003800000 */
.L_x_18693:
[----:B------:R-:W-:Y:S01]  /*b450*/  ISETP.NE.AND P0, PT, R103, RZ, PT ;  /* 0x000000ff6700720c */ /* 0x000fe20003f05270 */
        /* <DEDUP_REMOVED lines=18> */
.L_x_18696:
[----:B------:R-:W-:Y:S05]  /*b580*/  BSYNC B2 ;  /* 0x0000000000027941 */ /* 0x000fea0003800000 */
.L_x_18695:
        /* <DEDUP_REMOVED lines=16> */
.L_x_18686:
[----:B0-----:R-:W-:Y:S05]  /*b690*/  BSYNC B1 ;  /* 0x0000000000017941 */ /* 0x001fea0003800000 */
.L_x_18685:
[----:B------:R-:W-:-:S04]  /*b6a0*/  IMAD.MOV.U32 R56, RZ, RZ, c[0x0][0x160] ;  /* 0x00005800ff387624 */ /* 0x000fc800078e00ff */
[----:B------:R-:W-:-:S05]  /*b6b0*/  IMAD R5, R56, 0x4, R5 ;  /* 0x0000000438057824 */ /* 0x000fca00078e0205 */
[----:B------:R-:W-:-:S13]  /*b6c0*/  ISETP.GE.AND P0, PT, R5, c[0x0][0x164], PT ;  /* 0x0000590005007a0c */ /* 0x000fda0003f06270 */
[----:B------:R-:W-:Y:S01]  /*b6d0*/  @P0 CALL.REL.NOINC `(.L_x_18697) ;  /* 0x0000001000000944 */ /* 0x000fe20003c00000 */
[----:B------:R-:W-:Y:S05]  /*b6e0*/  BRA `(.L_x_18698) ;  /* 0xffff59e000007947 */ /* 0x000fea000383ffff */
.L_x_18697:
[----:B------:R-:W-:Y:S05]  /*b6f0*/  BSYNC B0 ;  /* 0x0000000000007941 */ /* 0x000fea0003800000 */
.L_x_18444:
[----:B------:R-:W-:Y:S05]  /*b700*/  EXIT ;  /* 0x000000000000794d */ /* 0x000fea0003800000 */
.L_x_18683:
[----:B------:R-:W-:Y:S01]  /*b710*/  MOV R58, R59 ;  /* 0x0000003b003a7202 */ /* 0x000fe20000000f00 */
[----:B------:R-:W-:Y:S01]  /*b720*/  IMAD.MOV.U32 R109, RZ, RZ, 0x1 ;  /* 0x00000001ff6d7424 */ /* 0x000fe200078e00ff */
[----:B------:R-:W-:Y:S01]  /*b730*/  MOV R56, 0xb770 ;  /* 0x0000b77000387802 */ /* 0x000fe20000000f00 */
[----:B------:R-:W-:Y:S02]  /*b740*/  IMAD.MOV.U32 R110, RZ, RZ, 0x1f ;  /* 0x0000001fff6e7424 */ /* 0x000fe400078e00ff */
[----:B------:R-:W-:Y:S02]  /*b750*/  IMAD.MOV.U32 R111, RZ, RZ, -0x1 ;  /* 0xffffffffff6f7424 */ /* 0x000fe400078e00ff */
[----:B-----5:R-:W-:Y:S05]  /*b760*/  CALL.REL.NOINC `($__internal_138_$__cuda_sm70_shflsync_bfly_p) ;  /* 0x000006c000007944 */ /* 0x020fea0003c00000 */
[----:B-1----:R-:W-:Y:S01]  /*b770*/  MOV R56, R109 ;  /* 0x0000006d00387202 */ /* 0x002fe20000000f00 */
[----:B0-----:R-:W-:Y:S05]  /*b780*/  BRA `(.L_x_18699) ;  /* 0xfffff1f000007947 */ /* 0x001fea000383ffff */
.L_x_18684:
[----:B------:R-:W-:Y:S01]  /*b790*/  IMAD.MOV.U32 R58, RZ, RZ, R112 ;  /* 0x000000ffff3a7224 */ /* 0x000fe200078e0070 */
[----:B------:R-:W-:Y:S01]  /*b7a0*/  MOV R111, 0xffffffff ;  /* 0xffffffff006f7802 */ /* 0x000fe20000000f00 */
[----:B------:R-:W-:Y:S01]  /*b7b0*/  IMAD.MOV.U32 R109, RZ, RZ, 0x2 ;  /* 0x00000002ff6d7424 */ /* 0x000fe200078e00ff */
[----:B------:R-:W-:Y:S01]  /*b7c0*/  MOV R56, 0xb7f0 ;  /* 0x0000b7f000387802 */ /* 0x000fe20000000f00 */
[----:B------:R-:W-:-:S02]  /*b7d0*/  IMAD.MOV.U32 R110, RZ, RZ, 0x1f ;  /* 0x0000001fff6e7424 */ /* 0x000fc400078e00ff */
[----:B0----5:R-:W-:Y:S05]  /*b7e0*/  CALL.REL.NOINC `($__internal_138_$__cuda_sm70_shflsync_bfly_p) ;  /* 0x0000064000007944 */ /* 0x021fea0003c00000 */
[----:B01----:R-:W-:Y:S01]  /*b7f0*/  FADD.FTZ R58, R112, R109 ;  /* 0x0000006d703a7221 */ /* 0x003fe20000010000 */
[----:B------:R-:W-:Y:S01]  /*b800*/  MOV R56, 0xb850 ;  /* 0x0000b85000387802 */ /* 0x000fe20000000f00 */
[----:B------:R-:W-:-:S02]  /*b810*/  IMAD.MOV.U32 R109, RZ, RZ, 0x4 ;  /* 0x00000004ff6d7424 */ /* 0x000fc400078e00ff */
[----:B------:R-:W-:Y:S02]  /*b820*/  IMAD.MOV.U32 R110, RZ, RZ, 0x1f ;  /* 0x0000001fff6e7424 */ /* 0x000fe400078e00ff */
[----:B------:R-:W-:Y:S02]  /*b830*/  IMAD.MOV.U32 R111, RZ, RZ, -0x1 ;  /* 0xffffffffff6f7424 */ /* 0x000fe400078e00ff */
[----:B------:R-:W-:Y:S05]  /*b840*/  CALL.REL.NOINC `($__internal_138_$__cuda_sm70_shflsync_bfly_p) ;  /* 0x000005e000007944 */ /* 0x000fea0003c00000 */
[----:B01----:R-:W-:Y:S01]  /*b850*/  FADD.FTZ R58, R58, R109 ;  /* 0x0000006d3a3a7221 */ /* 0x003fe20000010000 */
[----:B------:R-:W-:Y:S01]  /*b860*/  HFMA2.MMA R109, -RZ, RZ, 0, 4.76837158203125e-07 ;  /* 0x00000008ff6d7435 */ /* 0x000fe200000001ff */
[----:B------:R-:W-:Y:S01]  /*b870*/  IMAD.MOV.U32 R110, RZ, RZ, 0x1f ;  /* 0x0000001fff6e7424 */ /* 0x000fe200078e00ff */
[----:B------:R-:W-:Y:S01]  /*b880*/  MOV R56, 0xb8b0 ;  /* 0x0000b8b000387802 */ /* 0x000fe20000000f00 */
[----:B------:R-:W-:-:S03]  /*b890*/  IMAD.MOV.U32 R111, RZ, RZ, -0x1 ;  /* 0xffffffffff6f7424 */ /* 0x000fc600078e00ff */
[----:B------:R-:W-:Y:S05]  /*b8a0*/  CALL.REL.NOINC `($__internal_138_$__cuda_sm70_shflsync_bfly_p) ;  /* 0x0000058000007944 */ /* 0x000fea0003c00000 */
[----:B01----:R-:W-:Y:S01]  /*b8b0*/  FADD.FTZ R58, R58, R109 ;  /* 0x0000006d3a3a7221 */ /* 0x003fe20000010000 */
[----:B------:R-:W-:Y:S01]  /*b8c0*/  MOV R110, 0x1f ;  /* 0x0000001f006e7802 */ /* 0x000fe20000000f00 */
[----:B------:R-:W-:Y:S01]  /*b8d0*/  IMAD.MOV.U32 R109, RZ, RZ, 0x10 ;  /* 0x00000010ff6d7424 */ /* 0x000fe200078e00ff */
[----:B------:R-:W-:Y:S01]  /*b8e0*/  MOV R56, 0xb910 ;  /* 0x0000b91000387802 */ /* 0x000fe20000000f00 */
[----:B------:R-:W-:-:S02]  /*b8f0*/  IMAD.MOV.U32 R111, RZ, RZ, -0x1 ;  /* 0xffffffffff6f7424 */ /* 0x000fc400078e00ff */
[----:B------:R-:W-:Y:S05]  /*b900*/  CALL.REL.NOINC `($__internal_138_$__cuda_sm70_shflsync_bfly_p) ;  /* 0x0000052000007944 */ /* 0x000fea0003c00000 */
        /* <DEDUP_REMOVED lines=55> */
[----:B------:R-:W-:Y:S05]  /*bc80*/  CALL.REL.NOINC `($__internal_138_$__cuda_sm70_shflsync_bfly_p) ;  /* 0x000001a000007944 */ /* 0x000fea0003c00000 */
[----:B01----:R-:W-:Y:S01]  /*bc90*/  FADD.FTZ R58, R58, R109 ;  /* 0x0000006d3a3a7221 */ /* 0x003fe20000010000 */
[----:B------:R-:W-:Y:S01]  /*bca0*/  MOV R56, 0xbcf0 ;  /* 0x0000bcf000387802 */ /* 0x000fe20000000f00 */
[----:B------:R-:W-:Y:S02]  /*bcb0*/  IMAD.MOV.U32 R109, RZ, RZ, 0x2 ;  /* 0x00000002ff6d7424 */ /* 0x000fe400078e00ff */
[----:B------:R-:W-:Y:S02]  /*bcc0*/  IMAD.MOV.U32 R110, RZ, RZ, 0x1f ;  /* 0x0000001fff6e7424 */ /* 0x000fe400078e00ff */
[----:B------:R-:W-:Y:S02]  /*bcd0*/  IMAD.MOV.U32 R111, RZ, RZ, -0x1 ;  /* 0xffffffffff6f7424 */ /* 0x000fe400078e00ff */
[----:B------:R-:W-:Y:S05]  /*bce0*/  CALL.REL.NOINC `($__internal_138_$__cuda_sm70_shflsync_bfly_p) ;  /* 0x0000014000007944 */ /* 0x000fea0003c00000 */
[----:B01----:R-:W-:Y:S01]  /*bcf0*/  FADD.FTZ R58, R58, R109 ;  /* 0x0000006d3a3a7221 */ /* 0x003fe20000010000 */
[----:B------:R-:W-:Y:S01]  /*bd00*/  HFMA2.MMA R109, -RZ, RZ, 0, 2.384185791015625e-07 ;  /* 0x00000004ff6d7435 */ /* 0x000fe200000001ff */
        /* <DEDUP_REMOVED lines=12> */
[----:B------:R-:W-:Y:S01]  /*bdd0*/  IMAD.MOV.U32 R109, RZ, RZ, 0x10 ;  /* 0x00000010ff6d7424 */ /* 0x000fe200078e00ff */
[----:B------:R-:W-:Y:S01]  /*bde0*/  MOV R56, 0xbe20 ;  /* 0x0000be2000387802 */ /* 0x000fe20000000f00 */
[----:B------:R-:W-:-:S02]  /*bdf0*/  IMAD.MOV.U32 R110, RZ, RZ, 0x1f ;  /* 0x0000001fff6e7424 */ /* 0x000fc400078e00ff */
[----:B------:R-:W-:Y:S02]  /*be00*/  IMAD.MOV.U32 R58, RZ, RZ, R106 ;  /* 0x000000ffff3a7224 */ /* 0x000fe400078e006a */
[----:B------:R-:W-:Y:S05]  /*be10*/  CALL.REL.NOINC `($__internal_138_$__cuda_sm70_shflsync_bfly_p) ;  /* 0x0000001000007944 */ /* 0x000fea0003c00000 */
[----:B01----:R-:W-:Y:S05]  /*be20*/  BRA `(.L_x_18700) ;  /* 0xffffefa000007947 */ /* 0x003fea000383ffff */
        .weak           $__internal_138_$__cuda_sm70_shflsync_bfly_p
        .type           $__internal_138_$__cuda_sm70_shflsync_bfly_p,@function
        .size           $__internal_138_$__cuda_sm70_shflsync_bfly_p,(.L_x_22306 - $__internal_138_$__cuda_sm70_shflsync_bfly_p)
$__internal_138_$__cuda_sm70_shflsync_bfly_p:
[----:B------:R-:W-:Y:S01]  /*be30*/  IMAD.MOV.U32 R57, RZ, RZ, 0x0 ;  /* 0x00000000ff397424 */ /* 0x000fe200078e00ff */
[----:B------:R-:W-:Y:S04]  /*be40*/  WARPSYNC R111 ;  /* 0x0000006f00007348 */ /* 0x000fe80003800000 */
[----:B------:R0:W1:Y:S01]  /*be50*/  SHFL.BFLY PT, R109, R58, R109, R110 ;  /* 0x0c00006d3a6d7389 */ /* 0x00006200000e006e */
[----:B------:R-:W-:Y:S05]  /*be60*/  RET.REL.NODEC R56 `(_ZN10layer_norm13ln_fwd_kernelINS_13Kernel_traitsI6__halfffffjLj768ELj1ELj4ELj1ELj16ENS_18Kernel_traits_baseILj768ES2_ffffjLj128EEEEELb1ELb0ELb1ELb0EEEvNS_9FwdParamsE) ;  /* 0xffff419038007950 */ /* 0x000fea0003c3ffff */
.L_x_18701:
        /* <DEDUP_REMOVED lines=9> */
.L_x_22306:


//--------------------- .text._ZN10layer_norm13ln_fwd_kernelINS_13Kernel_traitsI6__halfffffjLj768ELj1ELj4ELj1ELj16ENS_18Kernel_traits_baseILj768ES2_ffffjLj128EEEEELb1ELb0ELb1ELb1EEEvNS_9FwdParamsE --------------------------
	.section	.text._ZN10layer_norm13ln_fwd_kernelINS_13Kernel_traitsI6__halfffffjLj768ELj1ELj4ELj1ELj16ENS_18Kernel_traits_baseILj768ES2_ffffjLj128EEEEELb1ELb0ELb1ELb1EEEvNS_9FwdParamsE,"ax",@progbits
	.sectioninfo	@"SHI_REGISTERS=127"
	.align	128
        .global         _ZN10layer_norm13ln_fwd_kernelINS_13Kernel_traitsI6__halfffffjLj768ELj1ELj4ELj1ELj16ENS_18Kernel_traits_baseILj768ES2_ffffjLj128EEEEELb1ELb0ELb1ELb1EEEvNS_9FwdParamsE
        .type           _ZN10layer_norm13ln_fwd_kernelINS_13Kernel_traitsI6__halfffffjLj768ELj1ELj4ELj1ELj16ENS_18Kernel_traits_baseILj768ES2_ffffjLj128EEEEELb1ELb0ELb1ELb1EEEvNS_9FwdParamsE,@function
        .size           _ZN10layer_norm13ln_fwd_kernelINS_13Kernel_traitsI6__halfffffjLj768ELj1ELj4ELj1ELj16ENS_18Kernel_traits_baseILj768ES2_ffffjLj128EEEEELb1ELb0ELb1ELb1EEEvNS_9FwdParamsE,(.L_x_22307 - _ZN10layer_norm13ln_fwd_kernelINS_13Kernel_traitsI6__halfffffjLj768ELj1ELj4ELj1ELj16ENS_18Kernel_traits_baseILj768ES2_ffffjLj128EEEEELb1ELb0ELb1ELb1EEEvNS_9FwdParamsE)
        .other          _ZN10layer_norm13ln_fwd_kernelINS_13Kernel_traitsI6__halfffffjLj768ELj1ELj4ELj1ELj16ENS_18Kernel_traits_baseILj768ES2_ffffjLj128EEEEELb1ELb0ELb1ELb1EEEvNS_9FwdParamsE,@"STO_CUDA_ENTRY STV_DEFAULT"
_ZN10layer_norm13ln_fwd_kernelINS_13Kernel_traitsI6__halfffffjLj768ELj1ELj4ELj1ELj16ENS_18Kernel_traits_baseILj768ES2_ffffjLj128EEEEELb1ELb0ELb1ELb1EEEvNS_9FwdParamsE:
.text._ZN10layer_norm13ln_fwd_kernelINS_13Kernel_traitsI6__halfffffjLj768ELj1ELj4ELj1ELj16ENS_18Kernel_traits_baseILj768ES2_ffffjLj128EEEEELb1ELb0ELb1ELb1EEEvNS_9FwdParamsE:
        /* <DEDUP_REMOVED lines=50> */
[----:B------:R-:W-:-:S04]  /*0320*/  IMAD.WIDE.U32 R2, R3, -0x2daee0ad, RZ ;  /* 0xd2511f5303027825 */ /* 0x000fc800078e00ff */
[----:B------:R-:W-:Y:S01]  /*0330*/  IMAD.WIDE.U32 R8, R8, -0x326172a9, RZ ;  /* 0xcd9e8d5708087825 */ /* 0x000fe200078e00ff */
[----:B------:R-:W-:Y:S02]  /*0340*/  LOP3.LUT R10, R3, UR14, R4, 0x96, !PT ;  /* 0x0000000e030a7c12 */ /* 0x000fe4000f8e9604 */
[----:B------:R-:W-:Y:S02]  /*0350*/  IADD3 R4, P1, R15, c[0x0][0x218], RZ ;  /* 0x000086000f047a10 */ /* 0x000fe40007f3e0ff */
[----:B------:R-:W-:Y:S01]  /*0360*/  LOP3.LUT R6, R9, UR13, R6, 0x96, !PT ;  /* 0x0000000d09067c12 */ /* 0x000fe2000f8e9606 */
[----:B------:R-:W-:-:S04]  /*0370*/  IMAD.WIDE.U32 R10, R10, -0x326172a9, RZ ;  /* 0xcd9e8d570a0a7825 */ /* 0x000fc800078e00ff */
[----:B------:R-:W-:Y:S01]  /*0380*/  IMAD.WIDE.U32 R6, R6, -0x2daee0ad, RZ ;  /* 0xd2511f5306067825 */ /* 0x000fe200078e00ff */
[----:B------:R-:W-:Y:S01]  /*0390*/  LOP3.LUT R3, R11, UR15, R8, 0x96, !PT ;  /* 0x0000000f0b037c12 */ /* 0x000fe2000f8e9608 */
[----:B------:R-:W-:Y:S01]  /*03a0*/  UIADD3 UR21, UR4, 0x5384540f, URZ ;  /* 0x5384540f04157890 */ /* 0x000fe2000fffe03f */
[----:B------:R-:W-:Y:S01]  /*03b0*/  SHF.R.U32.HI R0, RZ, 0x5, R13 ;  /* 0x00000005ff007819 */ /* 0x000fe2000001160d */
[----:B------:R-:W-:Y:S01]  /*03c0*/  IMAD.X R5, RZ, RZ, c[0x0][0x21c], P1 ;  /* 0x00008700ff057624 */ /* 0x000fe200008e06ff */
[----:B------:R-:W-:Y:S01]  /*03d0*/  LOP3.LUT R8, R7, UR16, R2, 0x96, !PT ;  /* 0x0000001007087c12 */ /* 0x000fe2000f8e9602 */
[----:B------:R-:W-:-:S03]  /*03e0*/  IMAD.WIDE.U32 R2, R3, -0x2daee0ad, RZ ;  /* 0xd2511f5303027825 */ /* 0x000fc600078e00ff */
[----:B------:R0:W5:Y:S01]  /*03f0*/  @P0 LDG.E.64 R32, [R4.64] ;  /* 0x0000000604200981 */ /* 0x000162000c1e1b00 */
[----:B------:R-:W-:Y:S01]  /*0400*/  IMAD.WIDE.U32 R8, R8, -0x326172a9, RZ ;  /* 0xcd9e8d5708087825 */ /* 0x000fe200078e00ff */
[----:B------:R-:W-:Y:S02]  /*0410*/  LOP3.LUT R11, R3, UR18, R6, 0x96, !PT ;  /* 0x00000012030b7c12 */ /* 0x000fe4000f8e9606 */
[----:B------:R0:W5:Y:S02]  /*0420*/  @P0 LDG.E.64 R30, [R4.64+0x100] ;  /* 0x00010006041e0981 */ /* 0x000164000c1e1b00 */
[----:B------:R-:W-:Y:S01]  /*0430*/  LOP3.LUT R6, R9, UR17, R10, 0x96, !PT ;  /* 0x0000001109067c12 */ /* 0x000fe2000f8e960a */
[----:B------:R-:W-:Y:S01]  /*0440*/  IMAD R0, R14, 0x4, R0 ;  /* 0x000000040e007824 */ /* 0x000fe200078e0200 */
[----:B------:R0:W5:Y:S03]  /*0450*/  @P0 LDG.E.64 R18, [R4.64+0x200] ;  /* 0x0002000604120981 */ /* 0x000166000c1e1b00 */
[----:B------:R-:W-:Y:S01]  /*0460*/  IMAD.WIDE.U32 R6, R6, -0x2daee0ad, RZ ;  /* 0xd2511f5306067825 */ /* 0x000fe200078e00ff */
[----:B------:R0:W5:Y:S04]  /*0470*/  @P0 LDG.E.64 R16, [R4.64+0x300] ;  /* 0x0003000604100981 */ /* 0x000168000c1e1b00 */
[----:B------:R-:W-:Y:S01]  /*0480*/  LOP3.LUT R12, R7, UR20, R2, 0x96, !PT ;  /* 0x00000014070c7c12 */ /* 0x000fe2000f8e9602 */
[----:B------:R-:W-:-:S04]  /*0490*/  IMAD.WIDE.U32 R10, R11, -0x326172a9, RZ ;  /* 0xcd9e8d570b0a7825 */ /* 0x000fc800078e00ff */
[----:B------:R-:W-:Y:S01]  /*04a0*/  IMAD.WIDE.U32 R12, R12, -0x326172a9, RZ ;  /* 0xcd9e8d570c0c7825 */ /* 0x000fe200078e00ff */
[----:B------:R-:W-:Y:S02]  /*04b0*/  LOP3.LUT R8, R11, UR19, R8, 0x96, !PT ;  /* 0x000000130b087c12 */ /* 0x000fe4000f8e9608 */
[----:B------:R-:W-:Y:S02]  /*04c0*/  IADD3 R2, P2, R15, c[0x0][0x1b0], RZ ;  /* 0x00006c000f027a10 */ /* 0x000fe40007f5e0ff */
[----:B------:R-:W-:Y:S01]  /*04d0*/  LOP3.LUT R78, R13, UR21, R10, 0x96, !PT ;  /* 0x000000150d4e7c12 */ /* 0x000fe2000f8e960a */
[----:B------:R0:W5:Y:S04]  /*04e0*/  @P0 LDG.E.64 R14, [R4.64+0x500] ;  /* 0x00050006040e0981 */ /* 0x000168000c1e1b00 */
[----:B------:R0:W5:Y:S01]  /*04f0*/  @P0 LDG.E.64 R10, [R4.64+0x400] ;  /* 0x00040006040a0981 */ /* 0x000162000c1e1b00 */
[----:B------:R-:W-:Y:S01]  /*0500*/  UIADD3 UR22, UR5, 0x1fd5c5a3, URZ ;  /* 0x1fd5c5a305167890 */ /* 0x000fe2000fffe03f */
[----:B------:R-:W-:Y:S01]  /*0510*/  IMAD.WIDE.U32 R8, R8, -0x2daee0ad, RZ ;  /* 0xd2511f5308087825 */ /* 0x000fe200078e00ff */
[----:B------:R-:W-:-:S04]  /*0520*/  ISETP.GE.AND P1, PT, R0, c[0x0][0x164], PT ;  /* 0x0000590000007a0c */ /* 0x000fc80003f26270 */
[----:B------:R-:W-:Y:S01]  /*0530*/  LOP3.LUT R6, R9, UR22, R6, 0x96, !PT ;  /* 0x0000001609067c12 */ /* 0x000fe2000f8e9606 */
[----:B------:R-:W-:Y:S01]  /*0540*/  UIADD3 UR23, UR4, -0xe443238, URZ ;  /* 0xf1bbcdc804177890 */ /* 0x000fe2000fffe03f */
[----:B------:R-:W-:Y:S01]  /*0550*/  IMAD.HI.U32 R7, R78, -0x2daee0ad, RZ ;  /* 0xd2511f534e077827 */ /* 0x000fe200078e00ff */
[----:B------:R-:W-:-:S03]  /*0560*/  UIADD3 UR24, UR5, -0x24c28bd8, URZ ;  /* 0xdb3d742805187890 */ /* 0x000fc6000fffe03f */
        /* <DEDUP_REMOVED lines=17> */
[----:B------:R-:W-:Y:S01]  /*0680*/  UIADD3 UR25, UR4, -0x700cb87f, URZ ;  /* 0x8ff3478104197890 */ /* 0x000fe2000fffe03f */
[----:B------:R-:W-:Y:S01]  /*0690*/  IMAD R76, R6, -0x326172a9, RZ ;  /* 0xcd9e8d57064c7824 */ /* 0x000fe200078e02ff */
[----:B------:R-:W-:Y:S01]  /*06a0*/  UIADD3 UR26, UR5, -0x695add53, URZ ;  /* 0x96a522ad051a7890 */ /* 0x000fe2000fffe03f */
[----:B------:R-:W-:Y:S01]  /*06b0*/  IMAD.HI.U32 R7, R80, -0x326172a9, RZ ;  /* 0xcd9e8d5750077827 */ /* 0x000fe200078e00ff */
[--C-:B------:R-:W-:Y:S01]  /*06c0*/  SHF.R.U64 R62, R32, 0x10, R33.reuse ;  /* 0x00000010203e7819 */ /* 0x100fe20000001221 */
[----:B------:R-:W-:Y:S01]  /*06d0*/  HADD2.F32 R6, -RZ, R18.H0_H0 ;  /* 0x20000012ff067230 */ /* 0x000fe20000004100 */
[----:B------:R-:W-:Y:S01]  /*06e0*/  SHF.R.U32.HI R63, RZ, 0x10, R33 ;  /* 0x00000010ff3f7819 */ /* 0x000fe20000011621 */
[----:B------:R-:W-:Y:S01]  /*06f0*/  IMAD R78, R78, -0x2daee0ad, RZ ;  /* 0xd2511f534e4e7824 */ /* 0x000fe200078e02ff */
[--C-:B------:R-:W-:Y:S01]  /*0700*/  SHF.R.U64 R64, R30, 0x10, R31.reuse ;  /* 0x000000101e407819 */ /* 0x100fe2000000121f */
[----:B------:R-:W-:Y:S01]  /*0710*/  IMAD.HI.U32 R5, R82, -0x2daee0ad, RZ ;  /* 0xd2511f5352057827 */ /* 0x000fe200078e00ff */
[----:B------:R-:W-:Y:S01]  /*0720*/  SHF.R.U32.HI R65, RZ, 0x10, R31 ;  /* 0x00000010ff417819 */ /* 0x000fe2000001161f */
[----:B------:R-:W-:Y:S01]  /*0730*/  BSSY B0, `(.L_x_18702) ;  /* 0x0000a27000007945 */ /* 0x000fe20003800000 */
        /* <DEDUP_REMOVED lines=19> */
[----:B------:R-:W-:Y:S01]  /*0870*/  HADD2.F32 R5, -RZ, R31.H0_H0 ;  /* 0x2000001fff057230 */ /* 0x000fe20000004100 */
[----:B------:R-:W-:Y:S01]  /*0880*/  LOP3.LUT R77, R24, 0x3, RZ, 0xc0, !PT ;  /* 0x00000003184d7812 */ /* 0x000fe200078ec0ff */
[----:B------:R-:W-:Y:S01]  /*0890*/  HADD2.F32 R11, -RZ, R11.H0_H0 ;  /* 0x2000000bff0b7230 */ /* 0x000fe20000004100 */
[----:B------:R-:W-:Y:S01]  /*08a0*/  IMAD R80, R80, -0x326172a9, RZ ;  /* 0xcd9e8d5750507824 */ /* 0x000fe200078e02ff */
[----:B------:R-:W-:Y:S01]  /*08b0*/  HADD2.F32 R62, -RZ, R62.H0_H0 ;  /* 0x2000003eff3e7230 */ /* 0x000fe20000004100 */
        /* <DEDUP_REMOVED lines=50> */
.L_x_18936:
        /* <DEDUP_REMOVED lines=14> */
[----:B------:R-:W3:Y:S01]  /*0cc0*/  @P0 LDG.E.128 R24, [R38.64] ;  /* 0x0000000626180981 */ /* 0x000ee2000c1e1d00 */
        /* <DEDUP_REMOVED lines=31> */
.L_x_18706:
[----:B------:R-:W-:Y:S02]  /*0ec0*/  IMAD.MOV.U32 R40, RZ, RZ, R80 ;  /* 0x000000ffff287224 */ /* 0x000fe400078e0050 */
.L_x_18707:
[----:B------:R-:W-:Y:S05]  /*0ed0*/  BSYNC B2 ;  /* 0x0000000000027941 */ /* 0x000fea0003800000 */
.L_x_18705:
        /* <DEDUP_REMOVED lines=16> */
.L_x_18711:
[----:B------:R-:W-:Y:S05]  /*0fe0*/  BSYNC B3 ;  /* 0x0000000000037941 */ /* 0x000fea0003800000 */
.L_x_18710:
        /* <DEDUP_REMOVED lines=42> */
.L_x_18709:
[----:B------:R-:W-:Y:S05]  /*1290*/  BSYNC B2 ;  /* 0x0000000000027941 */ /* 0x000fea0003800000 */
.L_x_18708:
        /* <DEDUP_REMOVED lines=9> */
.L_x_18704:
[----:B0-----:R-:W-:Y:S05]  /*1330*/  BSYNC B1 ;  /* 0x0000000000017941 */ /* 0x001fea0003800000 */
.L_x_18703:
        /* <DEDUP_REMOVED lines=18> */
.L_x_18715:
[----:B------:R-:W-:Y:S02]  /*1460*/  MOV R42, R80 ;  /* 0x00000050002a7202 */ /* 0x000fe40000000f00 */
.L_x_18716:
[----:B------:R-:W-:Y:S05]  /*1470*/  BSYNC B2 ;  /* 0x0000000000027941 */ /* 0x000fea0003800000 */
.L_x_18714:
        /* <DEDUP_REMOVED lines=16> */
.L_x_18720:
[----:B------:R-:W-:Y:S05]  /*1580*/  BSYNC B3 ;  /* 0x0000000000037941 */ /* 0x000fea0003800000 */
.L_x_18719:
        /* <DEDUP_REMOVED lines=42> */
.L_x_18718:
[----:B------:R-:W-:Y:S05]  /*1830*/  BSYNC B2 ;  /* 0x0000000000027941 */ /* 0x000fea0003800000 */
.L_x_18717:
        /* <DEDUP_REMOVED lines=9> */
.L_x_18713:
[----:B------:R-:W-:Y:S05]  /*18d0*/  BSYNC B1 ;  /* 0x0000000000017941 */ /* 0x000fea0003800000 */
.L_x_18712:
        /* <DEDUP_REMOVED lines=18> */
.L_x_18724:
[----:B------:R-:W-:Y:S02]  /*1a00*/  IMAD.MOV.U32 R42, RZ, RZ, R80 ;  /* 0x000000ffff2a7224 */ /* 0x000fe400078e0050 */
.L_x_18725:
[----:B------:R-:W-:Y:S05]  /*1a10*/  BSYNC B2 ;  /* 0x0000000000027941 */ /* 0x000fea0003800000 */
.L_x_18723:
        /* <DEDUP_REMOVED lines=16> */
.L_x_18729:
[----:B------:R-:W-:Y:S05]  /*1b20*/  BSYNC B3 ;  /* 0x0000000000037941 */ /* 0x000fea0003800000 */
.L_x_18728:
        /* <DEDUP_REMOVED lines=42> */
.L_x_18727:
[----:B------:R-:W-:Y:S05]  /*1dd0*/  BSYNC B2 ;  /* 0x0000000000027941 */ /* 0x000fea0003800000 */
.L_x_18726:
        /* <DEDUP_REMOVED lines=9> */
.L_x_18722:
[----:B------:R-:W-:Y:S05]  /*1e70*/  BSYNC B1 ;  /* 0x0000000000017941 */ /* 0x000fea0003800000 */
.L_x_18721:
        /* <DEDUP_REMOVED lines=18> */
.L_x_18733:
[----:B------:R-:W-:Y:S02]  /*1fa0*/  MOV R44, R80 ;  /* 0x00000050002c7202 */ /* 0x000fe40000000f00 */
.L_x_18734:
[----:B------:R-:W-:Y:S05]  /*1fb0*/  BSYNC B2 ;  /* 0x0000000000027941 */ /* 0x000fea0003800000 */
.L_x_18732:
        /* <DEDUP_REMOVED lines=16> */
.L_x_18738:
[----:B------:R-:W-:Y:S05]  /*20c0*/  BSYNC B3 ;  /* 0x0000000000037941 */ /* 0x000fea0003800000 */
.L_x_18737:
        /* <DEDUP_REMOVED lines=42> */
.L_x_18736:
[----:B------:R-:W-:Y:S05]  /*2370*/  BSYNC B2 ;  /* 0x0000000000027941 */ /* 0x000fea0003800000 */
.L_x_18735:
        /* <DEDUP_REMOVED lines=9> */
.L_x_18731:
[----:B------:R-:W-:Y:S05]  /*2410*/  BSYNC B1 ;  /* 0x0000000000017941 */ /* 0x000fea0003800000 */
.L_x_18730:
[----:B------:R-:W-:Y:S01]  /*2420*/  IMAD.MOV.U32 R99, RZ, RZ, 0x10 ;  /* 0x00000010ff637424 */ /* 0x000fe200078e00ff */
[----:B------:R-:W-:Y:S01]  /*2430*/  IADD3 R50, R98, 0x20, RZ ;  /* 0x0000002062327810 */ /* 0x000fe20007ffe0ff */
[----:B------:R-:W-:Y:S01]  /*2440*/  BSSY B1, `(.L_x_18739) ;  /* 0x0000010000017945 */ /* 0x000fe20003800000 */
[----:B------:R-:W-:Y:S01]  /*2450*/  IADD3 R48, R106, 0x20, RZ ;  /* 0x000000206a307810 */ /* 0x000fe20007ffe0ff */
[----:B------:R-:W-:-:S04]  /*2460*/  IMAD.WIDE.U32 R36, R98, R99, c[0x0][0x188] ;  /* 0x0000620062247625 */ /* 0x000fc800078e0063 */
[----:B------:R-:W-:Y:S01]  /*2470*/  @P0 IMAD.WIDE.U32 R38, R50, R99, c[0x0][0x180] ;  /* 0x0000600032260625 */ /* 0x000fe200078e0063 */
        /* <DEDUP_REMOVED lines=12> */
.L_x_18740:
[----:B------:R-:W-:Y:S05]  /*2540*/  BSYNC B1 ;  /* 0x0000000000017941 */ /* 0x000fea0003800000 */
.L_x_18739:
[----:B0-----:R-:W-:Y:S01]  /*2550*/  @P2 IMAD.WIDE.U32 R40, R48, R99, c[0x0][0x170] ;  /* 0x00005c0030282625 */ /* 0x001fe200078e0063 */
[----:B------:R-:W2:Y:S04]  /*2560*/  @P0 LDG.E.128 R24, [R38.64] ;  /* 0x0000000626180981 */ /* 0x000ea8000c1e1d00 */
[----:B-----5:R0:W5:Y:S01]  /*2570*/  @P2 LDG.E.128 R28, [R40.64] ;  /* 0x00000006281c2981 */ /* 0x020162000c1e1d00 */
[----:B------:R-:W-:Y:S01]  /*2580*/  @!P3 ISETP.NE.U32.AND P1, PT, RZ, c[0x0][0x180], PT ;  /* 0x00006000ff00ba0c */ /* 0x000fe20003f25070 */
[----:B------:R-:W-:Y:S01]  /*2590*/  BSSY B1, `(.L_x_18741) ;  /* 0x0000058000017945 */ /* 0x000fe20003800000 */
[----:B------:R-:W-:Y:S02]  /*25a0*/  @!P3 IMAD.MOV.U32 R43, RZ, RZ, R42 ;  /* 0x000000ffff2bb224 */ /* 0x000fe400078e002a */
        /* <DEDUP_REMOVED lines=15> */
.L_x_18744:
[----:B------:R-:W-:Y:S02]  /*26a0*/  IMAD.MOV.U32 R44, RZ, RZ, R80 ;  /* 0x000000ffff2c7224 */ /* 0x000fe400078e0050 */
.L_x_18745:
[----:B------:R-:W-:Y:S05]  /*26b0*/  BSYNC B2 ;  /* 0x0000000000027941 */ /* 0x000fea0003800000 */
.L_x_18743:
        /* <DEDUP_REMOVED lines=16> */
.L_x_18749:
[----:B------:R-:W-:Y:S05]  /*27c0*/  BSYNC B3 ;  /* 0x0000000000037941 */ /* 0x000fea0003800000 */
.L_x_18748:
        /* <DEDUP_REMOVED lines=42> */
.L_x_18747:
[----:B------:R-:W-:Y:S05]  /*2a70*/  BSYNC B2 ;  /* 0x0000000000027941 */ /* 0x000fea0003800000 */
.L_x_18746:
        /* <DEDUP_REMOVED lines=9> */
.L_x_18742:
[----:B0-----:R-:W-:Y:S05]  /*2b10*/  BSYNC B1 ;  /* 0x0000000000017941 */ /* 0x001fea0003800000 */
.L_x_18741:
        /* <DEDUP_REMOVED lines=18> */
.L_x_18753:
[----:B------:R-:W-:Y:S02]  /*2c40*/  IMAD.MOV.U32 R46, RZ, RZ, R80 ;  /* 0x000000ffff2e7224 */ /* 0x000fe400078e0050 */
.L_x_18754:
[----:B------:R-:W-:Y:S05]  /*2c50*/  BSYNC B2 ;  /* 0x0000000000027941 */ /* 0x000fea0003800000 */
.L_x_18752:
        /* <DEDUP_REMOVED lines=16> */
.L_x_18758:
[----:B------:R-:W-:Y:S05]  /*2d60*/  BSYNC B3 ;  /* 0x0000000000037941 */ /* 0x000fea0003800000 */
.L_x_18757:
        /* <DEDUP_REMOVED lines=42> */
.L_x_18756:
[----:B------:R-:W-:Y:S05]  /*3010*/  BSYNC B2 ;  /* 0x0000000000027941 */ /* 0x000fea0003800000 */
.L_x_18755:
        /* <DEDUP_REMOVED lines=9> */
.L_x_18751:
[----:B------:R-:W-:Y:S05]  /*30b0*/  BSYNC B1 ;  /* 0x0000000000017941 */ /* 0x000fea0003800000 */
.L_x_18750:
        /* <DEDUP_REMOVED lines=18> */
.L_x_18762:
[----:B------:R-:W-:Y:S02]  /*31e0*/  IMAD.MOV.U32 R46, RZ, RZ, R80 ;  /* 0x000000ffff2e7224 */ /* 0x000fe400078e0050 */
.L_x_18763:
[----:B------:R-:W-:Y:S05]  /*31f0*/  BSYNC B2 ;  /* 0x0000000000027941 */ /* 0x000fea0003800000 */
.L_x_18761:
        /* <DEDUP_REMOVED lines=16> */
.L_x_18767:
[----:B------:R-:W-:Y:S05]  /*3300*/  BSYNC B3 ;  /* 0x0000000000037941 */ /* 0x000fea0003800000 */
.L_x_18766:
        /* <DEDUP_REMOVED lines=42> */
.L_x_18765:
[----:B------:R-:W-:Y:S05]  /*35b0*/  BSYNC B2 ;  /* 0x0000000000027941 */ /* 0x000fea0003800000 */
.L_x_18764:
        /* <DEDUP_REMOVED lines=9> */
.L_x_18760:
[----:B------:R-:W-:Y:S05]  /*3650*/  BSYNC B1 ;  /* 0x0000000000017941 */ /* 0x000fea0003800000 */
.L_x_18759:
        /* <DEDUP_REMOVED lines=18> */
.L_x_18771:
[----:B------:R-:W-:Y:S02]  /*3780*/  IMAD.MOV.U32 R49, RZ, RZ, R80 ;  /* 0x000000ffff317224 */ /* 0x000fe400078e0050 */
.L_x_18772:
[----:B------:R-:W-:Y:S05]  /*3790*/  BSYNC B2 ;  /* 0x0000000000027941 */ /* 0x000fea0003800000 */
.L_x_18770:
        /* <DEDUP_REMOVED lines=16> */
.L_x_18776:
[----:B------:R-:W-:Y:S05]  /*38a0*/  BSYNC B3 ;  /* 0x0000000000037941 */ /* 0x000fea0003800000 */
.L_x_18775:
        /* <DEDUP_REMOVED lines=42> */
.L_x_18774:
[----:B------:R-:W-:Y:S05]  /*3b50*/  BSYNC B2 ;  /* 0x0000000000027941 */ /* 0x000fea0003800000 */
.L_x_18773:
        /* <DEDUP_REMOVED lines=9> */
.L_x_18769:
[----:B------:R-:W-:Y:S05]  /*3bf0*/  BSYNC B1 ;  /* 0x0000000000017941 */ /* 0x000fea0003800000 */
.L_x_18768:
[-C--:B------:R-:W-:Y:S01]  /*3c00*/  IMAD.WIDE.U32 R40, R50, R99.reuse, c[0x0][0x188] ;  /* 0x0000620032287625 */ /* 0x080fe200078e0063 */
[----:B------:R-:W-:Y:S01]  /*3c10*/  IADD3 R54, R98, 0x40, RZ ;  /* 0x0000004062367810 */ /* 0x000fe20007ffe0ff */
[----:B------:R-:W-:Y:S01]  /*3c20*/  BSSY B1, `(.L_x_18777) ;  /* 0x000000f000017945 */ /* 0x000fe20003800000 */
[----:B------:R-:W-:Y:S02]  /*3c30*/  IADD3 R52, R106, 0x40, RZ ;  /* 0x000000406a347810 */ /* 0x000fe40007ffe0ff */
[----:B------:R0:W-:Y:S01]  /*3c40*/  STG.E.128 [R40.64], R36 ;  /* 0x0000002428007986 */ /* 0x0001e2000c101d06 */
[----:B------:R-:W-:Y:S01]  /*3c50*/  @P0 IMAD.WIDE.U32 R42, R54, R99, c[0x0][0x180] ;  /* 0x00006000362a0625 */ /* 0x000fe200078e0063 */
[----:B------:R-:W-:Y:S05]  /*3c60*/  @!P2 BRA `(.L_x_18778) ;  /* 0x000000a00000a947 */ /* 0x000fea0003800000 */
[----:B0-----:R-:W-:Y:S01]  /*3c70*/  IMAD.U32 R41, R96, 0x10000, RZ ;  /* 0x0001000060297824 */ /* 0x001fe200078e00ff */
[----:B------:R-:W-:Y:S02]  /*3c80*/  LOP3.LUT R40, R79, 0xffff, RZ, 0xc0, !PT ;  /* 0x0000ffff4f287812 */ /* 0x000fe400078ec0ff */
[----:B------:R-:W-:-:S02]  /*3c90*/  LOP3.LUT R45, R95, 0xff, RZ, 0xc0, !PT ;  /* 0x000000ff5f2d7812 */ /* 0x000fc400078ec0ff */
[----:B------:R-:W-:Y:S02]  /*3ca0*/  LOP3.LUT R41, R41, 0xff0000, RZ, 0xc0, !PT ;  /* 0x00ff000029297812 */ /* 0x000fe400078ec0ff */
[----:B------:R-:W-:Y:S02]  /*3cb0*/  LOP3.LUT R44, R94, 0xff, RZ, 0xc0, !PT ;  /* 0x000000ff5e2c7812 */ /* 0x000fe400078ec0ff */
[----:B------:R-:W-:-:S05]  /*3cc0*/  LEA R40, R40, R41, 0x18 ;  /* 0x0000002928287211 */ /* 0x000fca00078ec0ff */
[----:B------:R-:W-:Y:S02]  /*3cd0*/  IMAD R45, R45, 0x100, R40 ;  /* 0x000001002d2d7824 */ /* 0x000fe400078e0228 */
[----:B------:R-:W-:-:S04]  /*3ce0*/  IMAD.WIDE.U32 R40, R48, R103, c[0x0][0x190] ;  /* 0x0000640030287625 */ /* 0x000fc800078e0067 */
[----:B------:R-:W-:-:S05]  /*3cf0*/  IMAD.IADD R45, R45, 0x1, R44 ;  /* 0x000000012d2d7824 */ /* 0x000fca00078e022c */
[----:B------:R0:W-:Y:S02]  /*3d00*/  STG.E [R40.64], R45 ;  /* 0x0000002d28007986 */ /* 0x0001e4000c101906 */
.L_x_18778:
[----:B------:R-:W-:Y:S05]  /*3d10*/  BSYNC B1 ;  /* 0x0000000000017941 */ /* 0x000fea0003800000 */
.L_x_18777:
        /* <DEDUP_REMOVED lines=21> */
.L_x_18782:
[----:B------:R-:W-:Y:S02]  /*3e70*/  IMAD.MOV.U32 R48, RZ, RZ, R80 ;  /* 0x000000ffff307224 */ /* 0x000fe400078e0050 */
.L_x_18783:
[----:B------:R-:W-:Y:S05]  /*3e80*/  BSYNC B2 ;  /* 0x0000000000027941 */ /* 0x000fea0003800000 */
.L_x_18781:
        /* <DEDUP_REMOVED lines=16> */
.L_x_18787:
[----:B------:R-:W-:Y:S05]  /*3f90*/  BSYNC B3 ;  /* 0x0000000000037941 */ /* 0x000fea0003800000 */
.L_x_18786:
        /* <DEDUP_REMOVED lines=42> */
.L_x_18785:
[----:B------:R-:W-:Y:S05]  /*4240*/  BSYNC B2 ;  /* 0x0000000000027941 */ /* 0x000fea0003800000 */
.L_x_18784:
        /* <DEDUP_REMOVED lines=9> */
.L_x_18780:
[----:B0-----:R-:W-:Y:S05]  /*42e0*/  BSYNC B1 ;  /* 0x0000000000017941 */ /* 0x001fea0003800000 */
.L_x_18779:
        /* <DEDUP_REMOVED lines=18> */
.L_x_18791:
[----:B------:R-:W-:Y:S02]  /*4410*/  IMAD.MOV.U32 R50, RZ, RZ, R80 ;  /* 0x000000ffff327224 */ /* 0x000fe400078e0050 */
.L_x_18792:
[----:B------:R-:W-:Y:S05]  /*4420*/  BSYNC B2 ;  /* 0x0000000000027941 */ /* 0x000fea0003800000 */
.L_x_18790:
        /* <DEDUP_REMOVED lines=16> */
.L_x_18796:
[----:B------:R-:W-:Y:S05]  /*4530*/  BSYNC B3 ;  /* 0x0000000000037941 */ /* 0x000fea0003800000 */
.L_x_18795:
        /* <DEDUP_REMOVED lines=42> */
.L_x_18794:
[----:B------:R-:W-:Y:S05]  /*47e0*/  BSYNC B2 ;  /* 0x0000000000027941 */ /* 0x000fea0003800000 */
.L_x_18793:
        /* <DEDUP_REMOVED lines=9> */
.L_x_18789:
[----:B------:R-:W-:Y:S05]  /*4880*/  BSYNC B1 ;  /* 0x0000000000017941 */ /* 0x000fea0003800000 */
.L_x_18788:
        /* <DEDUP_REMOVED lines=18> */
.L_x_18800:
[----:B------:R-:W-:Y:S02]  /*49b0*/  IMAD.MOV.U32 R50, RZ, RZ, R80 ;  /* 0x000000ffff327224 */ /* 0x000fe400078e0050 */
.L_x_18801:
[----:B------:R-:W-:Y:S05]  /*49c0*/  BSYNC B2 ;  /* 0x0000000000027941 */ /* 0x000fea0003800000 */
.L_x_18799:
        /* <DEDUP_REMOVED lines=16> */
.L_x_18805:
[----:B------:R-:W-:Y:S05]  /*4ad0*/  BSYNC B3 ;  /* 0x0000000000037941 */ /* 0x000fea0003800000 */
.L_x_18804:
        /* <DEDUP_REMOVED lines=42> */
.L_x_18803:
[----:B------:R-:W-:Y:S05]  /*4d80*/  BSYNC B2 ;  /* 0x0000000000027941 */ /* 0x000fea0003800000 */
.L_x_18802:
        /* <DEDUP_REMOVED lines=9> */
.L_x_18798:
[----:B------:R-:W-:Y:S05]  /*4e20*/  BSYNC B1 ;  /* 0x0000000000017941 */ /* 0x000fea0003800000 */
.L_x_18797:
        /* <DEDUP_REMOVED lines=18> */
.L_x_18809:
[----:B------:R-:W-:Y:S02]  /*4f50*/  IMAD.MOV.U32 R53, RZ, RZ, R80 ;  /* 0x000000ffff357224 */ /* 0x000fe400078e0050 */
.L_x_18810:
[----:B------:R-:W-:Y:S05]  /*4f60*/  BSYNC B2 ;  /* 0x0000000000027941 */ /* 0x000fea0003800000 */
.L_x_18808:
        /* <DEDUP_REMOVED lines=16> */
.L_x_18814:
[----:B------:R-:W-:Y:S05]  /*5070*/  BSYNC B3 ;  /* 0x0000000000037941 */ /* 0x000fea0003800000 */
.L_x_18813:
        /* <DEDUP_REMOVED lines=42> */
.L_x_18812:
[----:B------:R-:W-:Y:S05]  /*5320*/  BSYNC B2 ;  /* 0x0000000000027941 */ /* 0x000fea0003800000 */
.L_x_18811:
        /* <DEDUP_REMOVED lines=9> */
.L_x_18807:
[----:B------:R-:W-:Y:S05]  /*53c0*/  BSYNC B1 ;  /* 0x0000000000017941 */ /* 0x000fea0003800000 */
.L_x_18806:
        /* <DEDUP_REMOVED lines=17> */
.L_x_18816:
[----:B------:R-:W-:Y:S05]  /*54e0*/  BSYNC B1 ;  /* 0x0000000000017941 */ /* 0x000fea0003800000 */
.L_x_18815:
        /* <DEDUP_REMOVED lines=21> */
.L_x_18820:
[----:B------:R-:W-:Y:S02]  /*5640*/  IMAD.MOV.U32 R52, RZ, RZ, R80 ;  /* 0x000000ffff347224 */ /* 0x000fe400078e0050 */
.L_x_18821:
[----:B------:R-:W-:Y:S05]  /*5650*/  BSYNC B2 ;  /* 0x0000000000027941 */ /* 0x000fea0003800000 */
.L_x_18819:
        /* <DEDUP_REMOVED lines=16> */
.L_x_18825:
[----:B------:R-:W-:Y:S05]  /*5760*/  BSYNC B3 ;  /* 0x0000000000037941 */ /* 0x000fea0003800000 */
.L_x_18824:
        /* <DEDUP_REMOVED lines=42> */
.L_x_18823:
[----:B------:R-:W-:Y:S05]  /*5a10*/  BSYNC B2 ;  /* 0x0000000000027941 */ /* 0x000fea0003800000 */
.L_x_18822:
        /* <DEDUP_REMOVED lines=9> */
.L_x_18818:
[----:B0-----:R-:W-:Y:S05]  /*5ab0*/  BSYNC B1 ;  /* 0x0000000000017941 */ /* 0x001fea0003800000 */
.L_x_18817:
        /* <DEDUP_REMOVED lines=18> */
.L_x_18829:
[----:B------:R-:W-:Y:S02]  /*5be0*/  IMAD.MOV.U32 R54, RZ, RZ, R80 ;  /* 0x000000ffff367224 */ /* 0x000fe400078e0050 */
.L_x_18830:
[----:B------:R-:W-:Y:S05]  /*5bf0*/  BSYNC B2 ;  /* 0x0000000000027941 */ /* 0x000fea0003800000 */
.L_x_18828:
        /* <DEDUP_REMOVED lines=16> */
.L_x_18834:
[----:B------:R-:W-:Y:S05]  /*5d00*/  BSYNC B3 ;  /* 0x0000000000037941 */ /* 0x000fea0003800000 */
.L_x_18833:
        /* <DEDUP_REMOVED lines=42> */
.L_x_18832:
[----:B------:R-:W-:Y:S05]  /*5fb0*/  BSYNC B2 ;  /* 0x0000000000027941 */ /* 0x000fea0003800000 */
.L_x_18831:
        /* <DEDUP_REMOVED lines=9> */
.L_x_18827:
[----:B------:R-:W-:Y:S05]  /*6050*/  BSYNC B1 ;  /* 0x0000000000017941 */ /* 0x000fea0003800000 */
.L_x_18826:
        /* <DEDUP_REMOVED lines=18> */
.L_x_18838:
[----:B------:R-:W-:Y:S02]  /*6180*/  IMAD.MOV.U32 R54, RZ, RZ, R80 ;  /* 0x000000ffff367224 */ /* 0x000fe400078e0050 */
.L_x_18839:
[----:B------:R-:W-:Y:S05]  /*6190*/  BSYNC B2 ;  /* 0x0000000000027941 */ /* 0x000fea0003800000 */
.L_x_18837:
        /* <DEDUP_REMOVED lines=16> */
.L_x_18843:
[----:B------:R-:W-:Y:S05]  /*62a0*/  BSYNC B3 ;  /* 0x0000000000037941 */ /* 0x000fea0003800000 */
.L_x_18842:
        /* <DEDUP_REMOVED lines=42> */
.L_x_18841:
[----:B------:R-:W-:Y:S05]  /*6550*/  BSYNC B2 ;  /* 0x0000000000027941 */ /* 0x000fea0003800000 */
.L_x_18840:
        /* <DEDUP_REMOVED lines=9> */
.L_x_18836:
[----:B------:R-:W-:Y:S05]  /*65f0*/  BSYNC B1 ;  /* 0x0000000000017941 */ /* 0x000fea0003800000 */
.L_x_18835:
        /* <DEDUP_REMOVED lines=18> */
.L_x_18847:
[----:B------:R-:W-:Y:S02]  /*6720*/  IMAD.MOV.U32 R97, RZ, RZ, R80 ;  /* 0x000000ffff617224 */ /* 0x000fe400078e0050 */
.L_x_18848:
[----:B------:R-:W-:Y:S05]  /*6730*/  BSYNC B2 ;  /* 0x0000000000027941 */ /* 0x000fea0003800000 */
.L_x_18846:
        /* <DEDUP_REMOVED lines=16> */
.L_x_18852:
[----:B------:R-:W-:Y:S05]  /*6840*/  BSYNC B3 ;  /* 0x0000000000037941 */ /* 0x000fea0003800000 */
.L_x_18851:
        /* <DEDUP_REMOVED lines=42> */
.L_x_18850:
[----:B------:R-:W-:Y:S05]  /*6af0*/  BSYNC B2 ;  /* 0x0000000000027941 */ /* 0x000fea0003800000 */
.L_x_18849:
        /* <DEDUP_REMOVED lines=9> */
.L_x_18845:
[----:B------:R-:W-:Y:S05]  /*6b90*/  BSYNC B1 ;  /* 0x0000000000017941 */ /* 0x000fea0003800000 */
.L_x_18844:
        /* <DEDUP_REMOVED lines=17> */
.L_x_18854:
[----:B------:R-:W-:Y:S05]  /*6cb0*/  BSYNC B1 ;  /* 0x0000000000017941 */ /* 0x000fea0003800000 */
.L_x_18853:
        /* <DEDUP_REMOVED lines=21> */
.L_x_18858:
[----:B------:R-:W-:Y:S02]  /*6e10*/  IMAD.MOV.U32 R97, RZ, RZ, R80 ;  /* 0x000000ffff617224 */ /* 0x000fe400078e0050 */
.L_x_18859:
[----:B------:R-:W-:Y:S05]  /*6e20*/  BSYNC B2 ;  /* 0x0000000000027941 */ /* 0x000fea0003800000 */
.L_x_18857:
        /* <DEDUP_REMOVED lines=16> */
.L_x_18863:
[----:B------:R-:W-:Y:S05]  /*6f30*/  BSYNC B3 ;  /* 0x0000000000037941 */ /* 0x000fea0003800000 */
.L_x_18862:
        /* <DEDUP_REMOVED lines=42> */
.L_x_18861:
[----:B------:R-:W-:Y:S05]  /*71e0*/  BSYNC B2 ;  /* 0x0000000000027941 */ /* 0x000fea0003800000 */
.L_x_18860:
        /* <DEDUP_REMOVED lines=9> */
.L_x_18856:
[----:B0-----:R-:W-:Y:S05]  /*7280*/  BSYNC B1 ;  /* 0x0000000000017941 */ /* 0x001fea0003800000 */
.L_x_18855:
        /* <DEDUP_REMOVED lines=18> */
.L_x_18867:
[----:B------:R-:W-:Y:S02]  /*73b0*/  IMAD.MOV.U32 R97, RZ, RZ, R80 ;  /* 0x000000ffff617224 */ /* 0x000fe400078e0050 */
.L_x_18868:
[----:B------:R-:W-:Y:S05]  /*73c0*/  BSYNC B2 ;  /* 0x0000000000027941 */ /* 0x000fea0003800000 */
.L_x_18866:
        /* <DEDUP_REMOVED lines=16> */
.L_x_18872:
[----:B------:R-:W-:Y:S05]  /*74d0*/  BSYNC B3 ;  /* 0x0000000000037941 */ /* 0x000fea0003800000 */
.L_x_18871:
        /* <DEDUP_REMOVED lines=42> */
.L_x_18870:
[----:B------:R-:W-:Y:S05]  /*7780*/  BSYNC B2 ;  /* 0x0000000000027941 */ /* 0x000fea0003800000 */
.L_x_18869:
        /* <DEDUP_REMOVED lines=9> */
.L_x_18865:
[----:B------:R-:W-:Y:S05]  /*7820*/  BSYNC B1 ;  /* 0x0000000000017941 */ /* 0x000fea0003800000 */
.L_x_18864:
        /* <DEDUP_REMOVED lines=18> */
.L_x_18876:
[----:B------:R-:W-:Y:S02]  /*7950*/  MOV R97, R80 ;  /* 0x0000005000617202 */ /* 0x000fe40000000f00 */
.L_x_18877:
[----:B------:R-:W-:Y:S05]  /*7960*/  BSYNC B2 ;  /* 0x0000000000027941 */ /* 0x000fea0003800000 */
.L_x_18875:
        /* <DEDUP_REMOVED lines=16> */
.L_x_18881:
[----:B------:R-:W-:Y:S05]  /*7a70*/  BSYNC B3 ;  /* 0x0000000000037941 */ /* 0x000fea0003800000 */
.L_x_18880:
        /* <DEDUP_REMOVED lines=42> */
.L_x_18879:
[----:B------:R-:W-:Y:S05]  /*7d20*/  BSYNC B2 ;  /* 0x0000000000027941 */ /* 0x000fea0003800000 */
.L_x_18878:
        /* <DEDUP_REMOVED lines=9> */
.L_x_18874:
[----:B------:R-:W-:Y:S05]  /*7dc0*/  BSYNC B1 ;  /* 0x0000000000017941 */ /* 0x000fea0003800000 */
.L_x_18873:
        /* <DEDUP_REMOVED lines=18> */
.L_x_18885:
[----:B------:R-:W-:Y:S02]  /*7ef0*/  IMAD.MOV.U32 R97, RZ, RZ, R80 ;  /* 0x000000ffff617224 */ /* 0x000fe400078e0050 */
.L_x_18886:
[----:B------:R-:W-:Y:S05]  /*7f00*/  BSYNC B2 ;  /* 0x0000000000027941 */ /* 0x000fea0003800000 */
.L_x_18884:
        /* <DEDUP_REMOVED lines=16> */
.L_x_18890:
[----:B------:R-:W-:Y:S05]  /*8010*/  BSYNC B3 ;  /* 0x0000000000037941 */ /* 0x000fea0003800000 */
.L_x_18889:
        /* <DEDUP_REMOVED lines=42> */
.L_x_18888:
[----:B------:R-:W-:Y:S05]  /*82c0*/  BSYNC B2 ;  /* 0x0000000000027941 */ /* 0x000fea0003800000 */
.L_x_18887:
        /* <DEDUP_REMOVED lines=9> */
.L_x_18883:
[----:B------:R-:W-:Y:S05]  /*8360*/  BSYNC B1 ;  /* 0x0000000000017941 */ /* 0x000fea0003800000 */
.L_x_18882:
        /* <DEDUP_REMOVED lines=8> */
[----:B------:R-:W-:Y:S01]  /*83f0*/  LOP3.LUT R52, R79, 0xffff, RZ, 0xc0, !PT ;  /* 0x0000ffff4f347812 */ /* 0x000fe200078ec0ff */
[----:B------:R-:W-:Y:S01]  /*8400*/  IMAD.WIDE.U32 R104, R104, R103, c[0x0][0x190] ;  /* 0x0000640068687625 */ /* 0x000fe200078e0067 */
[----:B------:R-:W-:-:S02]  /*8410*/  LOP3.LUT R81, R95, 0xff, RZ, 0xc0, !PT ;  /* 0x000000ff5f517812 */ /* 0x000fc400078ec0ff */
[----:B------:R-:W-:-:S05]  /*8420*/  LOP3.LUT R53, R53, 0xff0000, RZ, 0xc0, !PT ;  /* 0x00ff000035357812 */ /* 0x000fca00078ec0ff */
[----:B------:R-:W-:Y:S01]  /*8430*/  IMAD R52, R52, 0x1000000, R53 ;  /* 0x0100000034347824 */ /* 0x000fe200078e0235 */
[----:B------:R-:W-:-:S04]  /*8440*/  LOP3.LUT R53, R94, 0xff, RZ, 0xc0, !PT ;  /* 0x000000ff5e357812 */ /* 0x000fc800078ec0ff */
[----:B------:R-:W-:-:S05]  /*8450*/  LEA R52, R81, R52, 0x8 ;  /* 0x0000003451347211 */ /* 0x000fca00078e40ff */
[----:B------:R-:W-:-:S05]  /*8460*/  IMAD.IADD R53, R52, 0x1, R53 ;  /* 0x0000000134357824 */ /* 0x000fca00078e0235 */
[----:B------:R0:W-:Y:S02]  /*8470*/  STG.E [R104.64], R53 ;  /* 0x0000003568007986 */ /* 0x0001e4000c101906 */
.L_x_18892:
[----:B------:R-:W-:Y:S05]  /*8480*/  BSYNC B1 ;  /* 0x0000000000017941 */ /* 0x000fea0003800000 */
.L_x_18891:
        /* <DEDUP_REMOVED lines=21> */
.L_x_18896:
[----:B------:R-:W-:Y:S02]  /*85e0*/  MOV R104, R80 ;  /* 0x0000005000687202 */ /* 0x000fe40000000f00 */
.L_x_18897:
[----:B------:R-:W-:Y:S05]  /*85f0*/  BSYNC B2 ;  /* 0x0000000000027941 */ /* 0x000fea0003800000 */
.L_x_18895:
        /* <DEDUP_REMOVED lines=16> */
.L_x_18901:
[----:B------:R-:W-:Y:S05]  /*8700*/  BSYNC B3 ;  /* 0x0000000000037941 */ /* 0x000fea0003800000 */
.L_x_18900:
        /* <DEDUP_REMOVED lines=42> */
.L_x_18899:
[----:B------:R-:W-:Y:S05]  /*89b0*/  BSYNC B2 ;  /* 0x0000000000027941 */ /* 0x000fea0003800000 */
.L_x_18898:
        /* <DEDUP_REMOVED lines=9> */
.L_x_18894:
[----:B0-----:R-:W-:Y:S05]  /*8a50*/  BSYNC B1 ;  /* 0x0000000000017941 */ /* 0x001fea0003800000 */
.L_x_18893:
        /* <DEDUP_REMOVED lines=18> */
.L_x_18905:
[----:B------:R-:W-:Y:S02]  /*8b80*/  IMAD.MOV.U32 R104, RZ, RZ, R80 ;  /* 0x000000ffff687224 */ /* 0x000fe400078e0050 */
.L_x_18906:
[----:B------:R-:W-:Y:S05]  /*8b90*/  BSYNC B2 ;  /* 0x0000000000027941 */ /* 0x000fea0003800000 */
.L_x_18904:
        /* <DEDUP_REMOVED lines=16> */
.L_x_18910:
[----:B------:R-:W-:Y:S05]  /*8ca0*/  BSYNC B3 ;  /* 0x0000000000037941 */ /* 0x000fea0003800000 */
.L_x_18909:
        /* <DEDUP_REMOVED lines=42> */
.L_x_18908:
[----:B------:R-:W-:Y:S05]  /*8f50*/  BSYNC B2 ;  /* 0x0000000000027941 */ /* 0x000fea0003800000 */
.L_x_18907:
        /* <DEDUP_REMOVED lines=9> */
.L_x_18903:
[----:B------:R-:W-:Y:S05]  /*8ff0*/  BSYNC B1 ;  /* 0x0000000000017941 */ /* 0x000fea0003800000 */
.L_x_18902:
        /* <DEDUP_REMOVED lines=18> */
.L_x_18914:
[----:B------:R-:W-:Y:S02]  /*9120*/  IMAD.MOV.U32 R104, RZ, RZ, R80 ;  /* 0x000000ffff687224 */ /* 0x000fe400078e0050 */
.L_x_18915:
[----:B------:R-:W-:Y:S05]  /*9130*/  BSYNC B2 ;  /* 0x0000000000027941 */ /* 0x000fea0003800000 */
.L_x_18913:
        /* <DEDUP_REMOVED lines=16> */
.L_x_18919:
[----:B------:R-:W-:Y:S05]  /*9240*/  BSYNC B3 ;  /* 0x0000000000037941 */ /* 0x000fea0003800000 */
.L_x_18918:
        /* <DEDUP_REMOVED lines=42> */
.L_x_18917:
[----:B------:R-:W-:Y:S05]  /*94f0*/  BSYNC B2 ;  /* 0x0000000000027941 */ /* 0x000fea0003800000 */
.L_x_18916:
        /* <DEDUP_REMOVED lines=9> */
.L_x_18912:
[----:B------:R-:W-:Y:S05]  /*9590*/  BSYNC B1 ;  /* 0x0000000000017941 */ /* 0x000fea0003800000 */
.L_x_18911:
        /* <DEDUP_REMOVED lines=18> */
.L_x_18923:
[----:B------:R-:W-:Y:S02]  /*96c0*/  MOV R104, R80 ;  /* 0x0000005000687202 */ /* 0x000fe40000000f00 */
.L_x_18924:
[----:B------:R-:W-:Y:S05]  /*96d0*/  BSYNC B2 ;  /* 0x0000000000027941 */ /* 0x000fea0003800000 */
.L_x_18922:
        /* <DEDUP_REMOVED lines=16> */
.L_x_18928:
[----:B------:R-:W-:Y:S05]  /*97e0*/  BSYNC B3 ;  /* 0x0000000000037941 */ /* 0x000fea0003800000 */
.L_x_18927:
        /* <DEDUP_REMOVED lines=42> */
.L_x_18926:
[----:B------:R-:W-:Y:S05]  /*9a90*/  BSYNC B2 ;  /* 0x0000000000027941 */ /* 0x000fea0003800000 */
.L_x_18925:
        /* <DEDUP_REMOVED lines=9> */
.L_x_18921:
[----:B------:R-:W-:Y:S05]  /*9b30*/  BSYNC B1 ;  /* 0x0000000000017941 */ /* 0x000fea0003800000 */
.L_x_18920:
[----:B------:R-:W-:Y:S01]  /*9b40*/  FADD.FTZ R104, RZ, R32 ;  /* 0x00000020ff687221 */ /* 0x000fe20000010000 */
[----:B------:R-:W-:Y:S01]  /*9b50*/  BSSY B1, `(.L_x_18929) ;  /* 0x0000025000017945 */ /* 0x000fe20003800000 */
[----:B------:R-:W-:Y:S01]  /*9b60*/  IMAD.WIDE.U32 R98, R98, R99, c[0x0][0x188] ;  /* 0x0000620062627625 */ /* 0x000fe200078e0063 */
[----:B------:R-:W-:-:S03]  /*9b70*/  LOP3.LUT P0, RZ, R102, 0x1f, RZ, 0xc0, !PT ;  /* 0x0000001f66ff7812 */ /* 0x000fc6000780c0ff */
        /* <DEDUP_REMOVED lines=27> */
[----:B------:R-:W-:Y:S02]  /*9d30*/  LOP3.LUT R106, R95, 0xff, RZ, 0xc0, !PT ;  /* 0x000000ff5f6a7812 */ /* 0x000fe400078ec0ff */
[----:B------:R-:W-:Y:S01]  /*9d40*/  LOP3.LUT R108, R94, 0xff, RZ, 0xc0, !PT ;  /* 0x000000ff5e6c7812 */ /* 0x000fe200078ec0ff */
[----:B------:R-:W-:-:S02]  /*9d50*/  IMAD R81, R81, 0x1000000, R98 ;  /* 0x0100000051517824 */ /* 0x000fc400078e0262 */
[----:B------:R-:W-:-:S04]  /*9d60*/  IMAD.WIDE.U32 R98, R97, R103, c[0x0][0x190] ;  /* 0x0000640061627625 */ /* 0x000fc800078e0067 */
[----:B------:R-:W-:-:S05]  /*9d70*/  IMAD R81, R106, 0x100, R81 ;  /* 0x000001006a517824 */ /* 0x000fca00078e0251 */
[----:B------:R-:W-:-:S05]  /*9d80*/  IADD3 R81, R81, R108, RZ ;  /* 0x0000006c51517210 */ /* 0x000fca0007ffe0ff */
[----:B------:R0:W-:Y:S02]  /*9d90*/  STG.E [R98.64], R81 ;  /* 0x0000005162007986 */ /* 0x0001e4000c101906 */
.L_x_18930:
[----:B0-----:R-:W-:Y:S05]  /*9da0*/  BSYNC B1 ;  /* 0x0000000000017941 */ /* 0x001fea0003800000 */
.L_x_18929:
[----:B------:R-:W-:Y:S01]  /*9db0*/  FADD.FTZ R97, R104, R55 ;  /* 0x0000003768617221 */ /* 0x000fe20000010000 */
[----:B------:R-:W-:Y:S05]  /*9dc0*/  BRA.DIV ~URZ, `(.L_x_18931) ;  /* 0x00000bf27f007947 */ /* 0x000fea000b800000 */
[----:B------:R0:W1:Y:S02]  /*9dd0*/  SHFL.BFLY PT, R81, R97, 0x1, 0x1f ;  /* 0x0c201f0061517f89 */ /* 0x00006400000e0000 */
.L_x_18937:
        /* <DEDUP_REMOVED lines=68> */
.L_x_18938:
[----:B------:R-:W-:Y:S01]  /*a220*/  FMUL.FTZ R81, R83, R83 ;  /* 0x0000005353517220 */ /* 0x000fe20000410000 */
[----:B------:R-:W-:Y:S01]  /*a230*/  ISETP.NE.AND P1, PT, RZ, UR8, PT ;  /* 0x00000008ff007c0c */ /* 0x000fe2000bf25270 */
[----:B------:R-:W-:Y:S01]  /*a240*/  IMAD.MOV.U32 R99, RZ, RZ, c[0x0][0x1e0] ;  /* 0x00007800ff637624 */ /* 0x000fe200078e00ff */
[----:B------:R-:W-:Y:S01]  /*a250*/  @!P0 LEA R104, P2, R0, c[0x0][0x1a0], 0x2 ;  /* 0x0000680000688a11 */ /* 0x000fe200078410ff */
[----:B-1----:R-:W-:Y:S01]  /*a260*/  FADD.FTZ R106, R106, R97 ;  /* 0x000000616a6a7221 */ /* 0x002fe20000010000 */
[----:B------:R-:W-:Y:S01]  /*a270*/  FSEL R98, R81, RZ, P1 ;  /* 0x000000ff51627208 */ /* 0x000fe20000800000 */
[----:B------:R-:W-:Y:S01]  /*a280*/  BSSY B1, `(.L_x_18933) ;  /* 0x000006c000017945 */ /* 0x000fe20003800000 */
[----:B------:R-:W-:Y:S01]  /*a290*/  @!P0 LEA.HI.X R105, R0, c[0x0][0x1a4], R101, 0x2, P2 ;  /* 0x0000690000698a11 */ /* 0x000fe200010f1465 */
[----:B------:R-:W-:-:S04]  /*a2a0*/  FFMA.FTZ R81, R106, R99, c[0x0][0x228] ;  /* 0x00008a006a517623 */ /* 0x000fc80000010063 */
[----:B------:R-:W-:Y:S01]  /*a2b0*/  FADD.FTZ R81, R81, R98 ;  /* 0x0000006251517221 */ /* 0x000fe20000010000 */
[C---:B------:R-:W-:Y:S01]  /*a2c0*/  @!P0 LEA R98, P3, R0.reuse, c[0x0][0x1a8], 0x2 ;  /* 0x00006a0000628a11 */ /* 0x040fe200078610ff */
[----:B------:R1:W-:Y:S03]  /*a2d0*/  @!P0 STG.E [R104.64], R83 ;  /* 0x0000005368008986 */ /* 0x0003e6000c101906 */
[----:B------:R-:W-:Y:S01]  /*a2e0*/  @!P0 LEA.HI.X R99, R0, c[0x0][0x1ac], R101, 0x2, P3 ;  /* 0x00006b0000638a11 */ /* 0x000fe200018f1465 */
[----:B------:R-:W2:Y:S04]  /*a2f0*/  MUFU.RSQ R81, R81 ;  /* 0x0000005100517308 */ /* 0x000ea80000001400 */
[----:B--2---:R1:W-:Y:S01]  /*a300*/  @!P0 STG.E [R98.64], R81 ;  /* 0x0000005162008986 */ /* 0x0043e2000c101906 */
[----:B------:R-:W-:-:S13]  /*a310*/  ISETP.GE.AND P0, PT, R100, 0x1, PT ;  /* 0x000000016400780c */ /* 0x000fda0003f06270 */
[----:B------:R-:W-:Y:S05]  /*a320*/  @!P0 BRA `(.L_x_18934) ;  /* 0x0000061000008947 */ /* 0x000fea0003800000 */
[----:B-1----:R-:W-:Y:S02]  /*a330*/  FSEL R83, R83, RZ, !P1 ;  /* 0x000000ff53537208 */ /* 0x002fe40004800000 */
[----:B------:R-:W-:-:S03]  /*a340*/  LOP3.LUT R124, R102, 0x1f, RZ, 0xc0, !PT ;  /* 0x0000001f667c7812 */ /* 0x000fc600078ec0ff */
[C---:B------:R-:W-:Y:S01]  /*a350*/  FADD.FTZ R98, -R83.reuse, R33 ;  /* 0x0000002153627221 */ /* 0x040fe20000010100 */
[----:B------:R-:W-:Y:S01]  /*a360*/  IADD3 R33, R100, -0x1, RZ ;  /* 0xffffffff64217810 */ /* 0x000fe20007ffe0ff */
[C---:B------:R-:W-:Y:S02]  /*a370*/  FADD.FTZ R122, -R83.reuse, R48 ;  /* 0x00000030537a7221 */ /* 0x040fe40000010100 */
[----:B------:R-:W-:Y:S02]  /*a380*/  FADD.FTZ R32, -R83, R32 ;  /* 0x0000002053207221 */ /* 0x000fe40000010100 */
        /* <DEDUP_REMOVED lines=8> */
[----:B------:R-:W-:Y:S01]  /*a410*/  FADD.FTZ R40, -R83, R40 ;  /* 0x0000002853287221 */ /* 0x000fe20000010100 */
[----:B------:R-:W-:Y:S01]  /*a420*/  LEA.HI.SX32 R53, R33, R124, 0x1e ;  /* 0x0000007c21357211 */ /* 0x000fe200078ff2ff */
[C---:B------:R-:W-:Y:S02]  /*a430*/  FADD.FTZ R44, -R83.reuse, R44 ;  /* 0x0000002c532c7221 */ /* 0x040fe40000010100 */
[----:B------:R-:W-:Y:S01]  /*a440*/  FADD.FTZ R116, -R83, R45 ;  /* 0x0000002d53747221 */ /* 0x000fe20000010100 */
[----:B------:R-:W-:Y:S01]  /*a450*/  IADD3 R103, R53, 0x20, RZ ;  /* 0x0000002035677810 */ /* 0x000fe20007ffe0ff */
[----:B------:R-:W-:Y:S01]  /*a460*/  FADD.FTZ R120, -R83, R47 ;  /* 0x0000002f53787221 */ /* 0x000fe20000010100 */
[----:B------:R-:W-:Y:S01]  /*a470*/  IADD3 R101, R53, 0x40, RZ ;  /* 0x0000004035657810 */ /* 0x000fe20007ffe0ff */
[----:B------:R-:W-:Y:S01]  /*a480*/  FADD.FTZ R46, -R83, R49 ;  /* 0x00000031532e7221 */ /* 0x000fe20000010100 */
[----:B------:R-:W-:Y:S01]  /*a490*/  IADD3 R99, R53, 0x60, RZ ;  /* 0x0000006035637810 */ /* 0x000fe20007ffe0ff */
[----:B------:R-:W-:-:S02]  /*a4a0*/  FADD.FTZ R48, -R83, R52 ;  /* 0x0000003453307221 */ /* 0x000fc40000010100 */
[----:B------:R-:W-:Y:S02]  /*a4b0*/  IMAD.MOV.U32 R52, RZ, RZ, 0x10 ;  /* 0x00000010ff347424 */ /* 0x000fe400078e00ff */
[C---:B------:R-:W-:Y:S02]  /*a4c0*/  FMUL.FTZ R32, R81.reuse, R32 ;  /* 0x0000002051207220 */ /* 0x040fe40000410000 */
[C---:B------:R-:W-:Y:S02]  /*a4d0*/  FMUL.FTZ R45, R81.reuse, R98 ;  /* 0x00000062512d7220 */ /* 0x040fe40000410000 */
[C---:B------:R-:W-:Y:S02]  /*a4e0*/  FMUL.FTZ R34, R81.reuse, R34 ;  /* 0x0000002251227220 */ /* 0x040fe40000410000 */
[----:B------:R-:W-:Y:S02]  /*a4f0*/  FMUL.FTZ R47, R81, R104 ;  /* 0x00000068512f7220 */ /* 0x000fe40000410000 */
[----:B------:R-:W-:-:S02]  /*a500*/  FADD.FTZ R110, -R83, R43 ;  /* 0x0000002b536e7221 */ /* 0x000fc40000010100 */
[C---:B------:R-:W-:Y:S02]  /*a510*/  FADD.FTZ R114, -R83.reuse, R51 ;  /* 0x0000003353727221 */ /* 0x040fe40000010100 */
[----:B------:R-:W-:Y:S02]  /*a520*/  FADD.FTZ R100, -R83, R41 ;  /* 0x0000002953647221 */ /* 0x000fe40000010100 */
[C---:B------:R-:W-:Y:S02]  /*a530*/  FMUL.FTZ R43, R81.reuse, R40 ;  /* 0x00000028512b7220 */ /* 0x040fe40000410000 */
[C---:B------:R-:W-:Y:S02]  /*a540*/  FMUL.FTZ R49, R81.reuse, R44 ;  /* 0x0000002c51317220 */ /* 0x040fe40000410000 */
[----:B------:R-:W-:Y:S02]  /*a550*/  FMUL.FTZ R51, R81, R46 ;  /* 0x0000002e51337220 */ /* 0x000fe40000410000 */
[----:B------:R-:W-:-:S02]  /*a560*/  FFMA.FTZ R47, R74, R47, R63 ;  /* 0x0000002f4a2f7223 */ /* 0x000fc4000001003f */
[----:B------:R-:W-:Y:S02]  /*a570*/  FFMA.FTZ R46, R14, R34, R3 ;  /* 0x000000220e2e7223 */ /* 0x000fe40000010003 */
        /* <DEDUP_REMOVED lines=10> */
[C---:B------:R-:W-:Y:S02]  /*a620*/  FMUL.FTZ R55, R81.reuse, R50 ;  /* 0x0000003251377220 */ /* 0x040fe40000410000 */
[----:B------:R-:W-:Y:S02]  /*a630*/  FMUL.FTZ R102, R81, R102 ;  /* 0x0000006651667220 */ /* 0x000fe40000410000 */
[----:B------:R-:W-:Y:S02]  /*a640*/  FADD.FTZ R54, -R83, R54 ;  /* 0x0000003653367221 */ /* 0x000fe40000010100 */
[C---:B------:R-:W-:Y:S02]  /*a650*/  FMUL.FTZ R36, R81.reuse, R36 ;  /* 0x0000002451247220 */ /* 0x040fe40000410000 */
[C---:B------:R-:W-:Y:S02]  /*a660*/  FMUL.FTZ R33, R81.reuse, R106 ;  /* 0x0000006a51217220 */ /* 0x040fe40000410000 */
[----:B------:R-:W-:-:S02]  /*a670*/  FMUL.FTZ R38, R81, R38 ;  /* 0x0000002651267220 */ /* 0x000fc40000410000 */
[----:B------:R-:W-:Y:S02]  /*a680*/  FMUL.FTZ R35, R81, R108 ;  /* 0x0000006c51237220 */ /* 0x000fe40000410000 */
[----:B-1----:R-:W-:Y:S02]  /*a690*/  FFMA.FTZ R40, R21, R49, R8 ;  /* 0x0000003115287223 */ /* 0x002fe40000010008 */
[C---:B------:R-:W-:Y:S02]  /*a6a0*/  FMUL.FTZ R37, R81.reuse, R100 ;  /* 0x0000006451257220 */ /* 0x040fe40000410000 */
[C---:B------:R-:W-:Y:S02]  /*a6b0*/  FMUL.FTZ R42, R81.reuse, R42 ;  /* 0x0000002a512a7220 */ /* 0x040fe40000410000 */
[----:B------:R-:W-:Y:S02]  /*a6c0*/  FMUL.FTZ R39, R81, R110 ;  /* 0x0000006e51277220 */ /* 0x000fe40000410000 */
[----:B------:R-:W-:Y:S01]  /*a6d0*/  FFMA.FTZ R49, R93, R55, R72 ;  /* 0x000000375d317223 */ /* 0x000fe20000010048 */
[----:B------:R-:W-:Y:S01]  /*a6e0*/  IADD3 R55, R53, 0x80, RZ ;  /* 0x0000008035377810 */ /* 0x000fe20007ffe0ff */
[----:B------:R-:W-:Y:S01]  /*a6f0*/  FMUL.FTZ R116, R81, R116 ;  /* 0x0000007451747220 */ /* 0x000fe20000410000 */
[----:B------:R-:W-:Y:S01]  /*a700*/  IADD3 R53, R53, 0xa0, RZ ;  /* 0x000000a035357810 */ /* 0x000fe20007ffe0ff */
[----:B------:R-:W-:-:S02]  /*a710*/  FMUL.FTZ R118, R81, R118 ;  /* 0x0000007651767220 */ /* 0x000fc40000410000 */
[----:B------:R-:W-:Y:S02]  /*a720*/  FMUL.FTZ R120, R81, R120 ;  /* 0x0000007851787220 */ /* 0x000fe40000410000 */
[----:B------:R-:W-:Y:S02]  /*a730*/  FFMA.FTZ R45, R91, R51, R70 ;  /* 0x000000335b2d7223 */ /* 0x000fe40000010046 */
[C---:B------:R-:W-:Y:S02]  /*a740*/  FMUL.FTZ R122, R81.reuse, R122 ;  /* 0x0000007a517a7220 */ /* 0x040fe40000410000 */
[C---:B------:R-:W-:Y:S02]  /*a750*/  FMUL.FTZ R112, R81.reuse, R112 ;  /* 0x0000007051707220 */ /* 0x040fe40000410000 */
[----:B------:R-:W-:Y:S02]  /*a760*/  FMUL.FTZ R114, R81, R114 ;  /* 0x0000007251727220 */ /* 0x000fe40000410000 */
[----:B------:R-:W-:-:S02]  /*a770*/  FFMA.FTZ R51, R92, R102, R73 ;  /* 0x000000665c337223 */ /* 0x000fc40000010049 */
[C---:B------:R-:W-:Y:S02]  /*a780*/  FMUL.FTZ R48, R81.reuse, R48 ;  /* 0x0000003051307220 */ /* 0x040fe40000410000 */
[----:B------:R-:W-:Y:S02]  /*a790*/  FMUL.FTZ R50, R81, R54 ;  /* 0x0000003651327220 */ /* 0x000fe40000410000 */
        /* <DEDUP_REMOVED lines=24> */
[----:B------:R-:W-:-:S05]  /*a920*/  IMAD.WIDE.U32 R52, R53, R52, c[0x0][0x208] ;  /* 0x0000820035347625 */ /* 0x000fca00078e0034 */
[----:B------:R1:W-:Y:S02]  /*a930*/  STG.E.128 [R52.64], R48 ;  /* 0x0000003034007986 */ /* 0x0003e4000c101d06 */
.L_x_18934:
[----:B-1----:R-:W-:Y:S05]  /*a940*/  BSYNC B1 ;  /* 0x0000000000017941 */ /* 0x002fea0003800000 */
.L_x_18933:
[----:B------:R-:W-:-:S05]  /*a950*/  MOV R33, c[0x0][0x160] ;  /* 0x0000580000217a02 */ /* 0x000fca0000000f00 */
[----:B------:R-:W-:-:S05]  /*a960*/  IMAD R0, R33, 0x4, R0 ;  /* 0x0000000421007824 */ /* 0x000fca00078e0200 */
[----:B------:R-:W-:-:S13]  /*a970*/  ISETP.GE.AND P0, PT, R0, c[0x0][0x164], PT ;  /* 0x0000590000007a0c */ /* 0x000fda0003f06270 */
[----:B0----5:R-:W-:Y:S01]  /*a980*/  @P0 CALL.REL.NOINC `(.L_x_18935) ;  /* 0x0000001000000944 */ /* 0x021fe20003c00000 */
[----:B------:R-:W-:Y:S05]  /*a990*/  BRA `(.L_x_18936) ;  /* 0xffff624000007947 */ /* 0x000fea000383ffff */
.L_x_18935:
[----:B------:R-:W-:Y:S05]  /*a9a0*/  BSYNC B0 ;  /* 0x0000000000007941 */ /* 0x000fea0003800000 */
.L_x_18702:
[----:B------:R-:W-:Y:S05]  /*a9b0*/  EXIT ;  /* 0x000000000000794d */ /* 0x000fea0003800000 */
.L_x_18931:
[----:B------:R-:W-:Y:S01]  /*a9c0*/  HFMA2.MMA R81, -RZ, RZ, 0, 1.847743988037109375e-06 ;  /* 0x0000001fff517435 */ /* 0x000fe200000001ff */
[----:B------:R-:W-:Y:S01]  /*a9d0*/  IMAD.MOV.U32 R104, RZ, RZ, 0x1 ;  /* 0x00000001ff687424 */ /* 0x000fe200078e00ff */
[----:B------:R-:W-:Y:S01]  /*a9e0*/  MOV R98, 0xaa10 ;  /* 0x0000aa1000627802 */ /* 0x000fe20000000f00 */
[----:B------:R-:W-:-:S03]  /*a9f0*/  IMAD.MOV.U32 R106, RZ, RZ, -0x1 ;  /* 0xffffffffff6a7424 */ /* 0x000fc600078e00ff */
[----:B-----5:R-:W-:Y:S05]  /*aa00*/  CALL.REL.NOINC `($__internal_139_$__cuda_sm70_shflsync_bfly_p) ;  /* 0x000006a000007944 */ /* 0x020fea0003c00000 */
[----:B01----:R-:W-:Y:S05]  /*aa10*/  BRA `(.L_x_18937) ;  /* 0xfffff3c000007947 */ /* 0x003fea000383ffff */
.L_x_18932:
[----:B0-----:R-:W-:Y:S01]  /*aa20*/  IMAD.MOV.U32 R97, RZ, RZ, R108 ;  /* 0x000000ffff617224 */ /* 0x001fe200078e006c */
[----:B------:R-:W-:Y:S01]  /*aa30*/  MOV R104, 0x2 ;  /* 0x0000000200687802 */ /* 0x000fe20000000f00 */
[----:B------:R-:W-:Y:S01]  /*aa40*/  IMAD.MOV.U32 R81, RZ, RZ, 0x1f ;  /* 0x0000001fff517424 */ /* 0x000fe200078e00ff */
[----:B------:R-:W-:Y:S01]  /*aa50*/  MOV R98, 0xaa80 ;  /* 0x0000aa8000627802 */ /* 0x000fe20000000f00 */
[----:B------:R-:W-:Y:S02]  /*aa60*/  IMAD.MOV.U32 R106, RZ, RZ, -0x1 ;  /* 0xffffffffff6a7424 */ /* 0x000fe400078e00ff */
[----:B-----5:R-:W-:Y:S05]  /*aa70*/  CALL.REL.NOINC `($__internal_139_$__cuda_sm70_shflsync_bfly_p) ;  /* 0x0000063000007944 */ /* 0x020fea0003c00000 */
[----:B0-----:R-:W-:Y:S01]  /*aa80*/  HFMA2.MMA R104, -RZ, RZ, 0, 2.384185791015625e-07 ;  /* 0x00000004ff687435 */ /* 0x001fe200000001ff */
[----:B-1----:R-:W-:Y:S01]  /*aa90*/  FADD.FTZ R97, R108, R81 ;  /* 0x000000516c617221 */ /* 0x002fe20000010000 */
[----:B------:R-:W-:Y:S01]  /*aaa0*/  MOV R98, 0xaae0 ;  /* 0x0000aae000627802 */ /* 0x000fe20000000f00 */
[----:B------:R-:W-:-:S02]  /*aab0*/  IMAD.MOV.U32 R81, RZ, RZ, 0x1f ;  /* 0x0000001fff517424 */ /* 0x000fc400078e00ff */
[----:B------:R-:W-:Y:S02]  /*aac0*/  IMAD.MOV.U32 R106, RZ, RZ, -0x1 ;  /* 0xffffffffff6a7424 */ /* 0x000fe400078e00ff */
[----:B------:R-:W-:Y:S05]  /*aad0*/  CALL.REL.NOINC `($__internal_139_$__cuda_sm70_shflsync_bfly_p) ;  /* 0x000005d000007944 */ /* 0x000fea0003c00000 */
[----:B01----:R-:W-:Y:S01]  /*aae0*/  FADD.FTZ R97, R97, R81 ;  /* 0x0000005161617221 */ /* 0x003fe20000010000 */
[----:B------:R-:W-:Y:S01]  /*aaf0*/  MOV R104, 0x8 ;  /* 0x0000000800687802 */ /* 0x000fe20000000f00 */
[----:B------:R-:W-:Y:S01]  /*ab00*/  IMAD.MOV.U32 R81, RZ, RZ, 0x1f ;  /* 0x0000001fff517424 */ /* 0x000fe200078e00ff */
[----:B------:R-:W-:Y:S01]  /*ab10*/  MOV R98, 0xab40 ;  /* 0x0000ab4000627802 */ /* 0x000fe20000000f00 */
[----:B------:R-:W-:Y:S02]  /*ab20*/  IMAD.MOV.U32 R106, RZ, RZ, -0x1 ;  /* 0xffffffffff6a7424 */ /* 0x000fe400078e00ff */
[----:B------:R-:W-:Y:S05]  /*ab30*/  CALL.REL.NOINC `($__internal_139_$__cuda_sm70_shflsync_bfly_p) ;  /* 0x0000057000007944 */ /* 0x000fea0003c00000 */
[----:B0-----:R-:W-:Y:S01]  /*ab40*/  HFMA2.MMA R104, -RZ, RZ, 0, 9.5367431640625e-07 ;  /* 0x00000010ff687435 */ /* 0x001fe200000001ff */
[----:B-1----:R-:W-:Y:S01]  /*ab50*/  FADD.FTZ R97, R97, R81 ;  /* 0x0000005161617221 */ /* 0x002fe20000010000 */
[----:B------:R-:W-:Y:S01]  /*ab60*/  MOV R98, 0xaba0 ;  /* 0x0000aba000627802 */ /* 0x000fe20000000f00 */
[----:B------:R-:W-:Y:S02]  /*ab70*/  IMAD.MOV.U32 R81, RZ, RZ, 0x1f ;  /* 0x0000001fff517424 */ /* 0x000fe400078e00ff */
[----:B------:R-:W-:Y:S02]  /*ab80*/  IMAD.MOV.U32 R106, RZ, RZ, -0x1 ;  /* 0xffffffffff6a7424 */ /* 0x000fe400078e00ff */
[----:B------:R-:W-:Y:S05]  /*ab90*/  CALL.REL.NOINC `($__internal_139_$__cuda_sm70_shflsync_bfly_p) ;  /* 0x0000051000007944 */ /* 0x000fea0003c00000 */
[----:B-1----:R-:W-:Y:S02]  /*aba0*/  FADD.FTZ R81, R97, R81 ;  /* 0x0000005161517221 */ /* 0x002fe40000010000 */
[----:B0-----:R-:W-:-:S02]  /*abb0*/  IMAD.MOV.U32 R106, RZ, RZ, -0x1 ;  /* 0xffffffffff6a7424 */ /* 0x001fc400078e00ff */
        /* <DEDUP_REMOVED lines=50> */
[----:B------:R-:W-:Y:S01]  /*aee0*/  MOV R98, 0xaf10 ;  /* 0x0000af1000627802 */ /* 0x000fe20000000f00 */
[----:B------:R-:W-:Y:S02]  /*aef0*/  IMAD.MOV.U32 R81, RZ, RZ, 0x1f ;  /* 0x0000001fff517424 */ /* 0x000fe400078e00ff */
[----:B------:R-:W-:Y:S05]  /*af00*/  CALL.REL.NOINC `($__internal_139_$__cuda_sm70_shflsync_bfly_p) ;  /* 0x000001a000007944 */ /* 0x000fea0003c00000 */
[----:B0-----:R-:W-:Y:S01]  /*af10*/  HFMA2.MMA R104, -RZ, RZ, 0, 1.1920928955078125e-07 ;  /* 0x00000002ff687435 */ /* 0x001fe200000001ff */
[----:B-1----:R-:W-:Y:S01]  /*af20*/  FADD.FTZ R97, R97, R81 ;  /* 0x0000005161617221 */ /* 0x002fe20000010000 */
[----:B------:R-:W-:Y:S01]  /*af30*/  MOV R98, 0xaf70 ;  /* 0x0000af7000627802 */ /* 0x000fe20000000f00 */
[----:B------:R-:W-:Y:S02]  /*af40*/  IMAD.MOV.U32 R81, RZ, RZ, 0x1f ;  /* 0x0000001fff517424 */ /* 0x000fe400078e00ff */
[----:B------:R-:W-:Y:S02]  /*af50*/  IMAD.MOV.U32 R106, RZ, RZ, -0x1 ;  /* 0xffffffffff6a7424 */ /* 0x000fe400078e00ff */
[----:B------:R-:W-:Y:S05]  /*af60*/  CALL.REL.NOINC `($__internal_139_$__cuda_sm70_shflsync_bfly_p) ;  /* 0x0000014000007944 */ /* 0x000fea0003c00000 */
[----:B01----:R-:W-:Y:S01]  /*af70*/  FADD.FTZ R97, R97, R81 ;  /* 0x0000005161617221 */ /* 0x003fe20000010000 */
[----:B------:R-:W-:Y:S01]  /*af80*/  MOV R104, 0x4 ;  /* 0x0000000400687802 */ /* 0x000fe20000000f00 */
[----:B------:R-:W-:Y:S01]  /*af90*/  IMAD.MOV.U32 R81, RZ, RZ, 0x1f ;  /* 0x0000001fff517424 */ /* 0x000fe200078e00ff */
[----:B------:R-:W-:Y:S01]  /*afa0*/  MOV R98, 0xafd0 ;  /* 0x0000afd000627802 */ /* 0x000fe20000000f00 */
[----:B------:R-:W-:-:S02]  /*afb0*/  IMAD.MOV.U32 R106, RZ, RZ, -0x1 ;  /* 0xffffffffff6a7424 */ /* 0x000fc400078e00ff */
[----:B------:R-:W-:Y:S05]  /*afc0*/  CALL.REL.NOINC `($__internal_139_$__cuda_sm70_shflsync_bfly_p) ;  /* 0x000000e000007944 */ /* 0x000fea0003c00000 */
[----:B0-----:R-:W-:Y:S01]  /*afd0*/  HFMA2.MMA R104, -RZ, RZ, 0, 4.76837158203125e-07 ;  /* 0x00000008ff687435 */ /* 0x001fe200000001ff */
        /* <DEDUP_REMOVED lines=11> */
[----:B01----:R-:W-:Y:S01]  /*b090*/  MOV R106, R81 ;  /* 0x00000051006a7202 */ /* 0x003fe20000000f00 */
[----:B------:R-:W-:Y:S05]  /*b0a0*/  BRA `(.L_x_18938) ;  /* 0xfffff17000007947 */ /* 0x000fea000383ffff */
        .weak           $__internal_139_$__cuda_sm70_shflsync_bfly_p
        .type           $__internal_139_$__cuda_sm70_shflsync_bfly_p,@function
        .size           $__internal_139_$__cuda_sm70_shflsync_bfly_p,(.L_x_22307 - $__internal_139_$__cuda_sm70_shflsync_bfly_p)
$__internal_139_$__cuda_sm70_shflsync_bfly_p:
[----:B------:R-:W-:Y:S01]  /*b0b0*/  IMAD.MOV.U32 R99, RZ, RZ, 0x0 ;  /* 0x00000000ff637424 */ /* 0x000fe200078e00ff */
[----:B------:R-:W-:Y:S04]  /*b0c0*/  WARPSYNC R106 ;  /* 0x0000006a00007348 */ /* 0x000fe80003800000 */
[----:B------:R0:W1:Y:S01]  /*b0d0*/  SHFL.BFLY PT, R81, R97, R104, R81 ;  /* 0x0c00006861517389 */ /* 0x00006200000e0051 */
[----:B------:R-:W-:Y:S05]  /*b0e0*/  RET.REL.NODEC R98 `(_ZN10layer_norm13ln_fwd_kernelINS_13Kernel_traitsI6__halfffffjLj768ELj1ELj4ELj1ELj16ENS_18Kernel_traits_baseILj768ES2_ffffjLj128EEEEELb1ELb0ELb1ELb1EEEvNS_9FwdParamsE) ;  /* 0xffff4f1062007950 */ /* 0x000fea0003c3ffff */
.L_x_18939:
        /* <DEDUP_REMOVED lines=9> */
.L_x_22307:


//--------------------- .text._ZN10layer_norm13ln_fwd_kernelINS_13Kernel_traitsI6__halfffffjLj768ELj1ELj4ELj1ELj16ENS_18Kernel_traits_baseILj768ES2_ffffjLj128EEEEELb1ELb1ELb0ELb0EEEvNS_9FwdParamsE --------------------------
	.section	.text._ZN10layer_norm13ln_fwd_kernelINS_13Kernel_traitsI6__halfffffjLj768ELj1ELj4ELj1ELj16ENS_18Kernel_traits_baseILj768ES2_ffffjLj128EEEEELb1ELb1ELb0ELb0EEEvNS_9FwdParamsE,"ax",@progbits
	.sectioninfo	@"SHI_REGISTERS=128"
	.align	128
        .global         _ZN10layer_norm13ln_fwd_kernelINS_13Kernel_traitsI6__halfffffjLj768ELj1ELj4ELj1ELj16ENS_18Kernel_traits_baseILj768ES2_ffffjLj128EEEEELb1ELb1ELb0ELb0EEEvNS_9FwdParamsE
        .type           _ZN10layer_norm13ln_fwd_kernelINS_13Kernel_traitsI6__halfffffjLj768ELj1ELj4ELj1ELj16ENS_18Kernel_traits_baseILj768ES2_ffffjLj128EEEEELb1ELb1ELb0ELb0EEEvNS_9FwdParamsE,@function
        .size           _ZN10layer_norm13ln_fwd_kernelINS_13Kernel_traitsI6__halfffffjLj768ELj1ELj4ELj1ELj16ENS_18Kernel_traits_baseILj768ES2_ffffjLj128EEEEELb1ELb1ELb0ELb0EEEvNS_9FwdParamsE,(.L_x_22308 - _ZN10layer_norm13ln_fwd_kernelINS_13Kernel_traitsI6__halfffffjLj768ELj1ELj4ELj1ELj16ENS_18Kernel_traits_baseILj768ES2_ffffjLj128EEEEELb1ELb1ELb0ELb0EEEvNS_9FwdParamsE)
        .other          _ZN10layer_norm13ln_fwd_kernelINS_13Kernel_traitsI6__halfffffjLj768ELj1ELj4ELj1ELj16ENS_18Kernel_traits_baseILj768ES2_ffffjLj128EEEEELb1ELb1ELb0ELb0EEEvNS_9FwdParamsE,@"STO_CUDA_ENTRY STV_DEFAULT"
_ZN10layer_norm13ln_fwd_kernelINS_13Kernel_traitsI6__halfffffjLj768ELj1ELj4ELj1ELj16ENS_18Kernel_traits_baseILj768ES2_ffffjLj128EEEEELb1ELb1ELb0ELb0EEEvNS_9FwdParamsE:
.text._ZN10layer_norm13ln_fwd_kernelINS_13Kernel_traitsI6__halfffffjLj768ELj1ELj4ELj1ELj16ENS_18Kernel_traits_baseILj768ES2_ffffjLj128EEEEELb1ELb1ELb0ELb0EEEvNS_9FwdParamsE:
        /* <DEDUP_REMOVED lines=33> */
[----:B------:R-:W-:Y:S01]  /*0210*/  MOV R4, c[0x0][0x168] ;  /* 0x00005a0000047a02 */ /* 0x000fe20000000f00 */
        /* <DEDUP_REMOVED lines=42> */
[----:B------:R-:W-:Y:S01]  /*04c0*/  IMAD.WIDE.U32 R30, R30, -0x2daee0ad, RZ ;  /* 0xd2511f531e1e7825 */ /* 0x000fe200078e00ff */
[C---:B------:R-:W-:Y:S02]  /*04d0*/  ISETP.GE.U32.AND P4, PT, R4.reuse, 0x80, PT ;  /* 0x000000800400780c */ /* 0x040fe40003f86070 */
[----:B------:R-:W-:Y:S01]  /*04e0*/  ISETP.GE.U32.AND P3, PT, R4, 0xa0, PT ;  /* 0x000000a00400780c */ /* 0x000fe20003f66070 */
[----:B------:R-:W-:Y:S01]  /*04f0*/  IMAD.WIDE.U32 R32, R32, -0x326172a9, RZ ;  /* 0xcd9e8d5720207825 */ /* 0x000fe200078e00ff */
[----:B------:R-:W-:Y:S02]  /*0500*/  P2R R72, PR, RZ, 0x40 ;  /* 0x00000040ff487803 */ /* 0x000fe40000000000 */
[----:B------:R-:W-:-:S02]  /*0510*/  P2R R73, PR, RZ, 0x20 ;  /* 0x00000020ff497803 */ /* 0x000fc40000000000 */
        /* <DEDUP_REMOVED lines=14> */
[----:B------:R-:W-:-:S06]  /*0600*/  LEA.HI.X R41, R7, c[0x0][0x1cc], RZ, 0x3, P2 ;  /* 0x0000730007297a11 */ /* 0x000fcc00010f1cff */
[----:B------:R-:W5:Y:S01]  /*0610*/  LDG.E.64 R40, [R40.64] ;  /* 0x0000000628287981 */ /* 0x000f62000c1e1b00 */
[----:B------:R-:W-:Y:S01]  /*0620*/  LOP3.LUT R7, R7, 0x20, RZ, 0xfc, !PT ;  /* 0x0000002007077812 */ /* 0x000fe200078efcff */
[----:B------:R-:W-:Y:S02]  /*0630*/  @!P1 CS2R R94, SRZ ;  /* 0x00000000005e9805 */ /* 0x000fe4000001ff00 */
.L_x_18941:
[----:B0-----:R-:W-:Y:S05]  /*0640*/  BSYNC B0 ;  /* 0x0000000000007941 */ /* 0x001fea0003800000 */
.L_x_18940:
        /* <DEDUP_REMOVED lines=13> */
[----:B------:R-:W-:Y:S01]  /*0720*/  IADD3 R7, R7, 0x20, RZ ;  /* 0x0000002007077810 */ /* 0x000fe20007ffe0ff */
[----:B------:R-:W-:Y:S02]  /*0730*/  @!P1 CS2R R90, SRZ ;  /* 0x00000000005a9805 */ /* 0x000fe4000001ff00 */
.L_x_18943:
[----:B0-----:R-:W-:Y:S05]  /*0740*/  BSYNC B0 ;  /* 0x0000000000007941 */ /* 0x001fea0003800000 */
.L_x_18942:
        /* <DEDUP_REMOVED lines=15> */
.L_x_18945:
[----:B0-----:R-:W-:Y:S05]  /*0840*/  BSYNC B0 ;  /* 0x0000000000007941 */ /* 0x001fea0003800000 */
.L_x_18944:
        /* <DEDUP_REMOVED lines=13> */
[----:B------:R-:W-:Y:S01]  /*0920*/  IADD3 R7, R7, 0x20, RZ ;  /* 0x0000002007077810 */ /* 0x000fe20007ffe0ff */
[----:B------:R-:W-:Y:S02]  /*0930*/  @!P1 CS2R R10, SRZ ;  /* 0x00000000000a9805 */ /* 0x000fe4000001ff00 */
.L_x_18947:
[----:B0-----:R-:W-:Y:S05]  /*0940*/  BSYNC B0 ;  /* 0x0000000000007941 */ /* 0x001fea0003800000 */
.L_x_18946:
        /* <DEDUP_REMOVED lines=15> */
.L_x_18949:
[----:B0-----:R-:W-:Y:S05]  /*0a40*/  BSYNC B0 ;  /* 0x0000000000007941 */ /* 0x001fea0003800000 */
.L_x_18948:
        /* <DEDUP_REMOVED lines=10> */
[----:B------:R-:W-:Y:S01]  /*0af0*/  ISETP.NE.U32.AND P1, PT, RZ, c[0x0][0x218], PT ;  /* 0x00008600ff007a0c */ /* 0x000fe20003f25070 */
[----:B------:R-:W-:-:S03]  /*0b00*/  IMAD.MOV.U32 R6, RZ, RZ, 0x8 ;  /* 0x00000008ff067424 */ /* 0x000fc600078e00ff */
[----:B------:R-:W-:-:S13]  /*0b10*/  ISETP.NE.AND.EX P1, PT, RZ, c[0x0][0x21c], PT, P1 ;  /* 0x00008700ff007a0c */ /* 0x000fda0003f25310 */
[----:B------:R-:W-:-:S04]  /*0b20*/  @P1 LEA R44, P2, R7, c[0x0][0x218], 0x3 ;  /* 0x00008600072c1a11 */ /* 0x000fc800078418ff */
[C---:B------:R-:W-:Y:S02]  /*0b30*/  @P1 LEA.HI.X R45, R7.reuse, c[0x0][0x21c], RZ, 0x3, P2 ;  /* 0x00008700072d1a11 */ /* 0x040fe400010f1cff */
[----:B------:R-:W-:-:S03]  /*0b40*/  LEA R16, P2, R7, c[0x0][0x1c8], 0x3 ;  /* 0x0000720007107a11 */ /* 0x000fc600078418ff */
[----:B------:R0:W5:Y:S01]  /*0b50*/  @P1 LDG.E.64 R14, [R44.64] ;  /* 0x000000062c0e1981 */ /* 0x000162000c1e1b00 */
[C---:B------:R-:W-:Y:S01]  /*0b60*/  LEA.HI.X R17, R7.reuse, c[0x0][0x1cc], RZ, 0x3, P2 ;  /* 0x0000730007117a11 */ /* 0x040fe200010f1cff */
[----:B------:R-:W-:-:S05]  /*0b70*/  IMAD.WIDE.U32 R6, R7, R6, c[0x0][0x1b0] ;  /* 0x00006c0007067625 */ /* 0x000fca00078e0006 */
[----:B------:R-:W5:Y:S04]  /*0b80*/  LDG.E.64 R16, [R16.64] ;  /* 0x0000000610107981 */ /* 0x000f68000c1e1b00 */
[----:B------:R-:W5:Y:S01]  /*0b90*/  LDG.E.64 R6, [R6.64] ;  /* 0x0000000606067981 */ /* 0x000f62000c1e1b00 */
[----:B------:R-:W-:-:S03]  /*0ba0*/  @!P1 CS2R R14, SRZ ;  /* 0x00000000000e9805 */ /* 0x000fc6000001ff00 */
.L_x_18951:
[----:B0-----:R-:W-:Y:S05]  /*0bb0*/  BSYNC B0 ;  /* 0x0000000000007941 */ /* 0x001fea0003800000 */
.L_x_18950:
[----:B------:R-:W-:Y:S02]  /*0bc0*/  ISETP.GE.AND P1, PT, R5, c[0x0][0x164], PT ;  /* 0x0000590005007a0c */ /* 0x000fe40003f26270 */
[----:B------:R-:W-:Y:S02]  /*0bd0*/  LOP3.LUT R31, R25, UR23, R32, 0x96, !PT ;  /* 0x00000017191f7c12 */ /* 0x000fe4000f8e9620 */
[----:B------:R-:W-:-:S09]  /*0be0*/  LOP3.LUT R33, R19, UR24, R30, 0x96, !PT ;  /* 0x0000001813217c12 */ /* 0x000fd2000f8e961e */
[----:B------:R-:W-:Y:S05]  /*0bf0*/  @P1 EXIT ;  /* 0x000000000000194d */ /* 0x000fea0003800000 */
[----:B-----5:R-:W-:Y:S01]  /*0c00*/  MOV R46, R40 ;  /* 0x00000028002e7202 */ /* 0x020fe20000000f00 */
[----:B------:R-:W-:Y:S01]  /*0c10*/  IMAD.MOV.U32 R59, RZ, RZ, R9 ;  /* 0x000000ffff3b7224 */ /* 0x000fe200078e0009 */
[----:B------:R-:W-:Y:S01]  /*0c20*/  SHF.R.U64 R124, R40, 0x10, R41 ;  /* 0x00000010287c7819 */ /* 0x000fe20000001229 */
[----:B------:R-:W-:Y:S01]  /*0c30*/  IMAD.MOV.U32 R40, RZ, RZ, R38 ;  /* 0x000000ffff287224 */ /* 0x000fe200078e0026 */
[----:B------:R-:W-:Y:S01]  /*0c40*/  SHF.R.U64 R116, R38, 0x10, R39 ;  /* 0x0000001026747819 */ /* 0x000fe20000001227 */
[----:B------:R-:W-:Y:S01]  /*0c50*/  IMAD.MOV.U32 R32, RZ, RZ, R22 ;  /* 0x000000ffff207224 */ /* 0x000fe200078e0016 */
[----:B------:R-:W-:Y:S01]  /*0c60*/  MOV R38, R34 ;  /* 0x0000002200267202 */ /* 0x000fe20000000f00 */
[----:B------:R-:W-:Y:S01]  /*0c70*/  IMAD.MOV.U32 R44, RZ, RZ, R42 ;  /* 0x000000ffff2c7224 */ /* 0x000fe200078e002a */
[----:B------:R-:W-:Y:S01]  /*0c80*/  SHF.R.U64 R89, R34, 0x10, R35 ;  /* 0x0000001022597819 */ /* 0x000fe20000001223 */
[----:B------:R-:W-:Y:S01]  /*0c90*/  IMAD.MOV.U32 R25, RZ, RZ, R21 ;  /* 0x000000ffff197224 */ /* 0x000fe200078e0015 */
[----:B------:R-:W-:Y:S01]  /*0ca0*/  MOV R34, R28 ;  /* 0x0000001c00227202 */ /* 0x000fe20000000f00 */
[----:B------:R-:W-:Y:S01]  /*0cb0*/  IMAD R37, R37, -0x2daee0ad, RZ ;  /* 0xd2511f5325257824 */ /* 0x000fe200078e02ff */
[----:B------:R-:W-:Y:S01]  /*0cc0*/  SHF.R.U64 R81, R28, 0x10, R29 ;  /* 0x000000101c517819 */ /* 0x000fe2000000121d */
[----:B------:R-:W-:Y:S01]  /*0cd0*/  IMAD.MOV.U32 R28, RZ, RZ, R16 ;  /* 0x000000ffff1c7224 */ /* 0x000fe200078e0010 */
[----:B------:R-:W-:Y:S01]  /*0ce0*/  SHF.R.U64 R104, R16, 0x10, R17 ;  /* 0x0000001010687819 */ /* 0x000fe20000001211 */
[----:B------:R-:W-:Y:S01]  /*0cf0*/  IMAD.HI.U32 R16, R33, -0x326172a9, RZ ;  /* 0xcd9e8d5721107827 */ /* 0x000fe200078e00ff */
[--C-:B------:R-:W-:Y:S01]  /*0d00*/  SHF.R.U64 R58, R8, 0x10, R9.reuse ;  /* 0x00000010083a7819 */ /* 0x100fe20000001209 */
[----:B------:R-:W-:Y:S01]  /*0d10*/  HADD2.F32 R100, -RZ, R94.H0_H0 ;  /* 0x2000005eff647230 */ /* 0x000fe20000004100 */
[----:B------:R-:W-:Y:S01]  /*0d20*/  SHF.R.U32.HI R60, RZ, 0x10, R9 ;  /* 0x00000010ff3c7819 */ /* 0x000fe20000011609 */
[----:B------:R-:W-:Y:S01]  /*0d30*/  IMAD R9, R24, -0x326172a9, RZ ;  /* 0xcd9e8d5718097824 */ /* 0x000fe200078e02ff */
[----:B------:R-:W-:Y:S01]  /*0d40*/  SHF.R.U64 R62, R6, 0x10, R7 ;  /* 0x00000010063e7819 */ /* 0x000fe20000001207 */
[----:B------:R-:W-:Y:S01]  /*0d50*/  IMAD.MOV.U32 R24, RZ, RZ, R6 ;  /* 0x000000ffff187224 */ /* 0x000fe200078e0006 */
[--C-:B------:R-:W-:Y:S01]  /*0d60*/  SHF.R.U64 R108, R22, 0x10, R23.reuse ;  /* 0x00000010166c7819 */ /* 0x100fe20000001217 */
[----:B------:R-:W-:Y:S01]  /*0d70*/  IMAD.MOV.U32 R107, RZ, RZ, R23 ;  /* 0x000000ffff6b7224 */ /* 0x000fe200078e0017 */
[----:B------:R-:W-:Y:S01]  /*0d80*/  LOP3.LUT R6, R16, UR25, R9, 0x96, !PT ;  /* 0x0000001910067c12 */ /* 0x000fe2000f8e9609 */
[----:B------:R-:W-:Y:S01]  /*0d90*/  HADD2.F32 R9, -RZ, R10.H0_H0 ;  /* 0x2000000aff097230 */ /* 0x000fe20000004100 */
[----:B------:R-:W-:Y:S01]  /*0da0*/  MOV R30, R26 ;  /* 0x0000001a001e7202 */ /* 0x000fe20000000f00 */
[----:B------:R-:W-:Y:S01]  /*0db0*/  IMAD.MOV.U32 R123, RZ, RZ, R41 ;  /* 0x000000ffff7b7224 */ /* 0x000fe200078e0029 */
[----:B------:R-:W-:Y:S01]  /*0dc0*/  SHF.R.U64 R22, R26, 0x10, R27 ;  /* 0x000000101a167819 */ /* 0x000fe2000000121b */
[----:B------:R-:W-:Y:S01]  /*0dd0*/  IMAD.MOV.U32 R119, RZ, RZ, R43 ;  /* 0x000000ffff777224 */ /* 0x000fe200078e002b */
[--C-:B------:R-:W-:Y:S01]  /*0de0*/  SHF.R.U64 R66, R10, 0x10, R11.reuse ;  /* 0x000000100a427819 */ /* 0x100fe2000000120b */
[----:B------:R-:W-:Y:S01]  /*0df0*/  HADD2.F32 R10, -RZ, R11.H0_H0 ;  /* 0x2000000bff0a7230 */ /* 0x000fe20000004100 */
[----:B------:R-:W-:Y:S01]  /*0e00*/  MOV R26, R8 ;  /* 0x00000008001a7202 */ /* 0x000fe20000000f00 */
[----:B------:R-:W-:Y:S01]  /*0e10*/  IMAD.HI.U32 R8, R31, -0x2daee0ad, RZ ;  /* 0xd2511f531f087827 */ /* 0x000fe200078e00ff */
[----:B------:R-:W-:Y:S01]  /*0e20*/  SHF.R.U32.HI R67, RZ, 0x10, R11 ;  /* 0x00000010ff437819 */ /* 0x000fe2000001160b */
[----:B------:R-:W-:Y:S01]  /*0e30*/  HADD2.F32 R11, -RZ, R12.H0_H0 ;  /* 0x2000000cff0b7230 */ /* 0x000fe20000004100 */
[----:B------:R-:W-:Y:S01]  /*0e40*/  SHF.R.U64 R120, R42, 0x10, R43 ;  /* 0x000000102a787819 */ /* 0x000fe2000000122b */
        /* <DEDUP_REMOVED lines=18> */
[----:B------:R-:W-:Y:S01]  /*0f70*/  HADD2.F32 R13, -RZ, R14.H0_H0 ;  /* 0x2000000eff0d7230 */ /* 0x000fe20000004100 */
[----:B------:R-:W-:Y:S01]  /*0f80*/  SHF.R.U32.HI R85, RZ, 0x10, R35 ;  /* 0x00000010ff557819 */ /* 0x000fe20000011623 */
[----:B------:R-:W-:Y:S01]  /*0f90*/  BSSY B0, `(.L_x_18952) ;  /* 0x00009c4000007945 */ /* 0x000fe20003800000 */
[--C-:B------:R-:W-:Y:S01]  /*0fa0*/  SHF.R.U64 R112, R48, 0x10, R49.reuse ;  /* 0x0000001030707819 */ /* 0x100fe20000001231 */
[----:B------:R-:W-:Y:S01]  /*0fb0*/  HADD2.F32 R86, -RZ, R91.H0_H0 ;  /* 0x2000005bff567230 */ /* 0x000fe20000004100 */
[----:B------:R-:W-:Y:S01]  /*0fc0*/  SHF.R.U32.HI R110, RZ, 0x10, R49 ;  /* 0x00000010ff6e7819 */ /* 0x000fe20000011631 */
[----:B------:R-:W-:Y:S01]  /*0fd0*/  IMAD R16, R33, -0x326172a9, RZ ;  /* 0xcd9e8d5721107824 */ /* 0x000fe200078e02ff */
[----:B------:R-:W-:Y:S01]  /*0fe0*/  SHF.R.U32.HI R20, RZ, 0x10, R29 ;  /* 0x00000010ff147819 */ /* 0x000fe2000001161d */
[----:B------:R-:W-:Y:S01]  /*0ff0*/  HADD2.F32 R125, -RZ, R46.H0_H0 ;  /* 0x2000002eff7d7230 */ /* 0x000fe20000004100 */
[----:B------:R-:W-:Y:S01]  /*1000*/  SHF.R.U32.HI R56, RZ, 0x10, R27 ;  /* 0x00000010ff387819 */ /* 0x000fe2000001161b */
[----:B------:R-:W-:Y:S01]  /*1010*/  HADD2.F32 R124, -RZ, R124.H0_H0 ;  /* 0x2000007cff7c7230 */ /* 0x000fe20000004100 */
[----:B------:R-:W-:Y:S01]  /*1020*/  SHF.R.U32.HI R102, RZ, 0x10, R17 ;  /* 0x00000010ff667819 */ /* 0x000fe20000011611 */
[----:B------:R-:W-:Y:S01]  /*1030*/  IMAD R17, R31, -0x2daee0ad, RZ ;  /* 0xd2511f531f117824 */ /* 0x000fe200078e02ff */
        /* <DEDUP_REMOVED lines=19> */
[----:B------:R-:W-:Y:S01]  /*1170*/  HFMA2.MMA R18, -RZ, RZ, 0, 0 ;  /* 0x00000000ff127435 */ /* 0x000fe200000001ff */
[----:B------:R-:W-:Y:S01]  /*1180*/  LOP3.LUT R7, R8, UR26, R37, 0x96, !PT ;  /* 0x0000001a08077c12 */ /* 0x000fe2000f8e9625 */
        /* <DEDUP_REMOVED lines=55> */
.L_x_19148:
        /* <DEDUP_REMOVED lines=12> */
[----:B------:R-:W-:-:S05]  /*15c0*/  LEA.HI.SX32 R77, R78, R79, 0x1e ;  /* 0x0000004f4e4d7211 */ /* 0x000fca00078ff2ff */
[----:B------:R-:W-:Y:S01]  /*15d0*/  IMAD.MOV.U32 R53, RZ, RZ, R77 ;  /* 0x000000ffff357224 */ /* 0x000fe200078e004d */
[----:B------:R-:W-:Y:S05]  /*15e0*/  @!P0 BRA `(.L_x_18954) ;  /* 0x0000164000008947 */ /* 0x000fea0003800000 */
[----:B0-----:R-:W-:Y:S01]  /*15f0*/  ISETP.NE.U32.AND P1, PT, RZ, c[0x0][0x180], PT ;  /* 0x00006000ff007a0c */ /* 0x001fe20003f25070 */
[----:B------:R-:W-:-:S03]  /*1600*/  HFMA2.MMA R30, -RZ, RZ, 0, 9.5367431640625e-07 ;  /* 0x00000010ff1e7435 */ /* 0x000fc600000001ff */
[----:B------:R-:W-:-:S07]  /*1610*/  ISETP.NE.AND.EX P1, PT, RZ, c[0x0][0x184], PT, P1 ;  /* 0x00006100ff007a0c */ /* 0x000fce0003f25310 */
[----:B------:R-:W-:-:S06]  /*1620*/  IMAD.WIDE.U32 R30, R77, R30, c[0x0][0x170] ;  /* 0x00005c004d1e7625 */ /* 0x000fcc00078e001e */
[----:B------:R-:W-:-:S04]  /*1630*/  @P1 LEA R28, P2, R77, c[0x0][0x180], 0x4 ;  /* 0x000060004d1c1a11 */ /* 0x000fc800078420ff */
[----:B------:R-:W-:-:S05]  /*1640*/  @P1 LEA.HI.X R29, R77, c[0x0][0x184], RZ, 0x4, P2 ;  /* 0x000061004d1d1a11 */ /* 0x000fca00010f24ff */
[----:B------:R0:W5:Y:S04]  /*1650*/  @P1 LDG.E.128 R24, [R28.64] ;  /* 0x000000061c181981 */ /* 0x000168000c1e1d00 */
[----:B0-----:R-:W5:Y:S01]  /*1660*/  LDG.E.128 R28, [R30.64] ;  /* 0x000000061e1c7981 */ /* 0x001f62000c1e1d00 */
        /* <DEDUP_REMOVED lines=12> */
.L_x_18956:
[----:B------:R-:W-:Y:S02]  /*1730*/  MOV R53, R16 ;  /* 0x0000001000357202 */ /* 0x000fe40000000f00 */
.L_x_18957:
[----:B------:R-:W-:Y:S05]  /*1740*/  BSYNC B2 ;  /* 0x0000000000027941 */ /* 0x000fea0003800000 */
.L_x_18955:
        /* <DEDUP_REMOVED lines=16> */
.L_x_18961:
[----:B------:R-:W-:Y:S05]  /*1850*/  BSYNC B3 ;  /* 0x0000000000037941 */ /* 0x000fea0003800000 */
.L_x_18960:
        /* <DEDUP_REMOVED lines=40> */
[----:B------:R-:W-:Y:S01]  /*1ae0*/  MOV R17, R54 ;  /* 0x0000003600117202 */ /* 0x000fe20000000f00 */
[----:B------:R-:W-:Y:S01]  /*1af0*/  IMAD.MOV.U32 R54, RZ, RZ, RZ ;  /* 0x000000ffff367224 */ /* 0x000fe200078e00ff */
[----:B------:R-:W-:Y:S02]  /*1b00*/  LOP3.LUT R7, R55, UR26, R78, 0x96, !PT ;  /* 0x0000001a37077c12 */ /* 0x000fe4000f8e964e */
.L_x_18959:
[----:B------:R-:W-:Y:S05]  /*1b10*/  BSYNC B2 ;  /* 0x0000000000027941 */ /* 0x000fea0003800000 */
.L_x_18958:
[----:B------:R0:W1:Y:S01]  /*1b20*/  I2F.U32 R78, R53 ;  /* 0x00000035004e7306 */ /* 0x0000620000201000 */
[----:B------:R-:W-:Y:S01]  /*1b30*/  IMAD.MOV.U32 R93, RZ, RZ, 0x2f800000 ;  /* 0x2f800000ff5d7424 */ /* 0x000fe200078e00ff */
[----:B------:R-:W-:Y:S01]  /*1b40*/  ISETP.NE.U32.AND P1, PT, RZ, c[0x0][0x180], PT ;  /* 0x00006000ff007a0c */ /* 0x000fe20003f25070 */
[----:B-----5:R-:W-:Y:S01]  /*1b50*/  FMUL.FTZ R28, R28, R52 ;  /* 0x000000341c1c7220 */ /* 0x020fe20000410000 */
[----:B------:R-:W-:Y:S01]  /*1b60*/  ISETP.NE.AND P3, PT, R54, 0x1, PT ;  /* 0x000000013600780c */ /* 0x000fe20003f65270 */
[----:B------:R-:W-:Y:S01]  /*1b70*/  BSSY B2, `(.L_x_18962) ;  /* 0x0000013000027945 */ /* 0x000fe20003800000 */
[----:B------:R-:W-:Y:S01]  /*1b80*/  ISETP.NE.AND.EX P1, PT, RZ, c[0x0][0x184], PT, P1 ;  /* 0x00006100ff007a0c */ /* 0x000fe20003f25310 */
[----:B------:R-:W-:Y:S01]  /*1b90*/  FMUL.FTZ R28, R28, c[0x0][0x1e8] ;  /* 0x00007a001c1c7a20 */ /* 0x000fe20000410000 */
[----:B0-----:R-:W-:Y:S01]  /*1ba0*/  IADD3 R53, R54, 0x1, RZ ;  /* 0x0000000136357810 */ /* 0x001fe20007ffe0ff */
[----:B-1----:R-:W-:-:S05]  /*1bb0*/  FFMA.FTZ R78, R78, R93, 1.1641532182693481445e-10 ;  /* 0x2f0000004e4e7423 */ /* 0x002fca000001005d */
        /* <DEDUP_REMOVED lines=13> */
.L_x_18963:
[----:B------:R-:W-:Y:S02]  /*1c90*/  IMAD.MOV.U32 R15, RZ, RZ, R16 ;  /* 0x000000ffff0f7224 */ /* 0x000fe400078e0010 */
.L_x_18964:
[----:B------:R-:W-:Y:S05]  /*1ca0*/  BSYNC B2 ;  /* 0x0000000000027941 */ /* 0x000fea0003800000 */
.L_x_18962:
        /* <DEDUP_REMOVED lines=16> */
.L_x_18968:
[----:B------:R-:W-:Y:S05]  /*1db0*/  BSYNC B3 ;  /* 0x0000000000037941 */ /* 0x000fea0003800000 */
.L_x_18967:
        /* <DEDUP_REMOVED lines=40> */
[----:B------:R-:W-:-:S03]  /*2040*/  LOP3.LUT R6, R17, UR25, R6, 0x96, !PT ;  /* 0x0000001911067c12 */ /* 0x000fc6000f8e9606 */
[----:B------:R-:W-:Y:S01]  /*2050*/  IMAD.MOV.U32 R17, RZ, RZ, R54 ;  /* 0x000000ffff117224 */ /* 0x000fe200078e0036 */
[----:B------:R-:W-:Y:S02]  /*2060*/  LOP3.LUT R7, R55, UR26, R78, 0x96, !PT ;  /* 0x0000001a37077c12 */ /* 0x000fe4000f8e964e */
.L_x_18966:
[----:B------:R-:W-:Y:S05]  /*2070*/  BSYNC B2 ;  /* 0x0000000000027941 */ /* 0x000fea0003800000 */
.L_x_18965:
[----:B------:R-:W0:Y:S01]  /*2080*/  I2F.U32 R54, R15 ;  /* 0x0000000f00367306 */ /* 0x000e220000201000 */
[----:B------:R-:W-:Y:S01]  /*2090*/  FMUL.FTZ R29, R29, R52 ;  /* 0x000000341d1d7220 */ /* 0x000fe20000410000 */
[----:B------:R-:W-:Y:S01]  /*20a0*/  ISETP.NE.AND P4, PT, R53, 0x1, PT ;  /* 0x000000013500780c */ /* 0x000fe20003f85270 */
[----:B------:R-:W-:Y:S02]  /*20b0*/  BSSY B2, `(.L_x_18969) ;  /* 0x0000012000027945 */ /* 0x000fe40003800000 */
        /* <DEDUP_REMOVED lines=16> */
.L_x_18970:
[----:B------:R-:W-:Y:S02]  /*21c0*/  IMAD.MOV.U32 R15, RZ, RZ, R16 ;  /* 0x000000ffff0f7224 */ /* 0x000fe400078e0010 */
.L_x_18971:
[----:B------:R-:W-:Y:S05]  /*21d0*/  BSYNC B2 ;  /* 0x0000000000027941 */ /* 0x000fea0003800000 */
.L_x_18969:
        /* <DEDUP_REMOVED lines=16> */
.L_x_18975:
[----:B------:R-:W-:Y:S05]  /*22e0*/  BSYNC B3 ;  /* 0x0000000000037941 */ /* 0x000fea0003800000 */
.L_x_18974:
        /* <DEDUP_REMOVED lines=41> */
[----:B------:R-:W-:Y:S01]  /*2580*/  HFMA2.MMA R54, -RZ, RZ, 0, 0 ;  /* 0x00000000ff367435 */ /* 0x000fe200000001ff */
[----:B------:R-:W-:-:S05]  /*2590*/  LOP3.LUT R7, R55, UR26, R78, 0x96, !PT ;  /* 0x0000001a37077c12 */ /* 0x000fca000f8e964e */
.L_x_18973:
[----:B------:R-:W-:Y:S05]  /*25a0*/  BSYNC B2 ;  /* 0x0000000000027941 */ /* 0x000fea0003800000 */
.L_x_18972:
[----:B------:R0:W1:Y:S01]  /*25b0*/  I2F.U32 R78, R15 ;  /* 0x0000000f004e7306 */ /* 0x0000620000201000 */
[----:B------:R-:W-:Y:S01]  /*25c0*/  FMUL.FTZ R30, R30, R52 ;  /* 0x000000341e1e7220 */ /* 0x000fe20000410000 */
[----:B------:R-:W-:Y:S01]  /*25d0*/  ISETP.NE.AND P5, PT, R54, 0x1, PT ;  /* 0x000000013600780c */ /* 0x000fe20003fa5270 */
[----:B------:R-:W-:Y:S02]  /*25e0*/  BSSY B2, `(.L_x_18976) ;  /* 0x0000012000027945 */ /* 0x000fe40003800000 */
        /* <DEDUP_REMOVED lines=16> */
.L_x_18977:
[----:B------:R-:W-:Y:S02]  /*26f0*/  MOV R53, R16 ;  /* 0x0000001000357202 */ /* 0x000fe40000000f00 */
.L_x_18978:
[----:B------:R-:W-:Y:S05]  /*2700*/  BSYNC B2 ;  /* 0x0000000000027941 */ /* 0x000fea0003800000 */
.L_x_18976:
        /* <DEDUP_REMOVED lines=16> */
.L_x_18982:
[----:B------:R-:W-:Y:S05]  /*2810*/  BSYNC B3 ;  /* 0x0000000000037941 */ /* 0x000fea0003800000 */
.L_x_18981:
        /* <DEDUP_REMOVED lines=41> */
[----:B------:R-:W-:Y:S02]  /*2ab0*/  LOP3.LUT R7, R55, UR26, R78, 0x96, !PT ;  /* 0x0000001a37077c12 */ /* 0x000fe4000f8e964e */
[----:B------:R-:W-:Y:S02]  /*2ac0*/  MOV R17, R54 ;  /* 0x0000003600117202 */ /* 0x000fe40000000f00 */
.L_x_18980:
[----:B------:R-:W-:Y:S05]  /*2ad0*/  BSYNC B2 ;  /* 0x0000000000027941 */ /* 0x000fea0003800000 */
.L_x_18979:
[----:B------:R-:W0:Y:S01]  /*2ae0*/  I2F.U32 R54, R53 ;  /* 0x0000003500367306 */ /* 0x000e220000201000 */
[----:B------:R-:W-:Y:S01]  /*2af0*/  FMUL.FTZ R31, R31, R52 ;  /* 0x000000341f1f7220 */ /* 0x000fe20000410000 */
[----:B------:R-:W-:Y:S02]  /*2b00*/  SEL R78, RZ, 0x10000, P4 ;  /* 0x00010000ff4e7807 */ /* 0x000fe40002000000 */
[----:B------:R-:W-:Y:S01]  /*2b10*/  SEL R79, RZ, 0x100, P3 ;  /* 0x00000100ff4f7807 */ /* 0x000fe20001800000 */
[----:B------:R-:W-:Y:S02]  /*2b20*/  FMUL.FTZ R31, R31, c[0x0][0x1e8] ;  /* 0x00007a001f1f7a20 */ /* 0x000fe40000410000 */
[----:B0-----:R-:W-:-:S05]  /*2b30*/  FFMA.FTZ R54, R54, R93, 1.1641532182693481445e-10 ;  /* 0x2f00000036367423 */ /* 0x001fca000001005d */
[----:B------:R-:W-:-:S04]  /*2b40*/  FSETP.GTU.FTZ.AND P5, PT, R54, c[0x0][0x1e4], PT ;  /* 0x0000790036007a0b */ /* 0x000fc80003fbc000 */
[----:B------:R-:W-:Y:S02]  /*2b50*/  FSEL R31, R31, RZ, !P5 ;  /* 0x000000ff1f1f7208 */ /* 0x000fe40006800000 */
[----:B------:R-:W-:-:S03]  /*2b60*/  SEL R53, RZ, 0x1000000, P5 ;  /* 0x01000000ff357807 */ /* 0x000fc60002800000 */
[----:B------:R-:W-:Y:S01]  /*2b70*/  FMUL.FTZ R31, R122, R31 ;  /* 0x0000001f7a1f7220 */ /* 0x000fe20000410000 */
[----:B------:R-:W-:Y:S02]  /*2b80*/  IADD3 R53, R79, R53, R78 ;  /* 0x000000354f357210 */ /* 0x000fe40007ffe04e */
[----:B------:R-:W-:Y:S01]  /*2b90*/  SEL R78, RZ, 0x1, P2 ;  /* 0x00000001ff4e7807 */ /* 0x000fe20001000000 */
[----:B------:R-:W-:Y:S01]  /*2ba0*/  @P1 FADD.FTZ R31, R27, R31 ;  /* 0x0000001f1b1f1221 */ /* 0x000fe20000010000 */
[----:B------:R-:W-:-:S03]  /*2bb0*/  LEA R54, P1, R77, c[0x0][0x188], 0x4 ;  /* 0x000062004d367a11 */ /* 0x000fc600078220ff */
[----:B------:R-:W-:Y:S01]  /*2bc0*/  IMAD.IADD R79, R53, 0x1, R78 ;  /* 0x00000001354f7824 */ /* 0x000fe200078e024e */
[C---:B------:R-:W-:Y:S02]  /*2bd0*/  LEA.HI.X R55, R77.reuse, c[0x0][0x18c], RZ, 0x4, P1 ;  /* 0x000063004d377a11 */ /* 0x040fe400008f24ff */
[----:B------:R-:W-:-:S03]  /*2be0*/  IADD3 R53, R77, 0x20, RZ ;  /* 0x000000204d357810 */ /* 0x000fc60007ffe0ff */
[----:B------:R0:W-:Y:S02]  /*2bf0*/  STG.E.128 [R54.64], R28 ;  /* 0x0000001c36007986 */ /* 0x0001e4000c101d06 */
[----:B0-----:R-:W-:-:S04]  /*2c00*/  LEA R54, P1, R77, c[0x0][0x190], 0x2 ;  /* 0x000064004d367a11 */ /* 0x001fc800078210ff */
[----:B------:R-:W-:-:S05]  /*2c10*/  LEA.HI.X R55, R77, c[0x0][0x194], RZ, 0x2, P1 ;  /* 0x000065004d377a11 */ /* 0x000fca00008f14ff */
[----:B------:R0:W-:Y:S04]  /*2c20*/  STG.E [R54.64], R79 ;  /* 0x0000004f36007986 */ /* 0x0001e8000c101906 */
.L_x_18954:
[----:B0-----:R-:W-:Y:S05]  /*2c30*/  BSYNC B1 ;  /* 0x0000000000017941 */ /* 0x001fea0003800000 */
.L_x_18953:
[----:B------:R-:W-:Y:S01]  /*2c40*/  ISETP.NE.AND P1, PT, R72, RZ, PT ;  /* 0x000000ff4800720c */ /* 0x000fe20003f25270 */
[----:B------:R-:W-:-:S12]  /*2c50*/  BSSY B1, `(.L_x_18983) ;  /* 0x0000166000017945 */ /* 0x000fd80003800000 */
[----:B------:R-:W-:Y:S05]  /*2c60*/  @!P1 BRA `(.L_x_18984) ;  /* 0x0000164000009947 */ /* 0x000fea0003800000 */
[----:B------:R-:W-:Y:S01]  /*2c70*/  ISETP.NE.U32.AND P1, PT, RZ, c[0x0][0x180], PT ;  /* 0x00006000ff007a0c */ /* 0x000fe20003f25070 */
[----:B------:R-:W-:-:S03]  /*2c80*/  IMAD.MOV.U32 R34, RZ, RZ, 0x10 ;  /* 0x00000010ff227424 */ /* 0x000fc600078e00ff */
[----:B------:R-:W-:Y:S01]  /*2c90*/  ISETP.NE.AND.EX P1, PT, RZ, c[0x0][0x184], PT, P1 ;  /* 0x00006100ff007a0c */ /* 0x000fe20003f25310 */
[----:B------:R-:W-:-:S12]  /*2ca0*/  IMAD.WIDE.U32 R34, R53, R34, c[0x0][0x170] ;  /* 0x00005c0035227625 */ /* 0x000fd800078e0022 */
        /* <DEDUP_REMOVED lines=16> */
.L_x_18986:
[----:B------:R-:W-:Y:S02]  /*2db0*/  IMAD.MOV.U32 R93, RZ, RZ, R16 ;  /* 0x000000ffff5d7224 */ /* 0x000fe400078e0010 */
.L_x_18987:
[----:B------:R-:W-:Y:S05]  /*2dc0*/  BSYNC B2 ;  /* 0x0000000000027941 */ /* 0x000fea0003800000 */
.L_x_18985:
        /* <DEDUP_REMOVED lines=16> */
.L_x_18991:
[----:B------:R-:W-:Y:S05]  /*2ed0*/  BSYNC B3 ;  /* 0x0000000000037941 */ /* 0x000fea0003800000 */
.L_x_18990:
        /* <DEDUP_REMOVED lines=43> */
.L_x_18989:
[----:B------:R-:W-:Y:S05]  /*3190*/  BSYNC B2 ;  /* 0x0000000000027941 */ /* 0x000fea0003800000 */
.L_x_18988:
[----:B------:R-:W0:Y:S01]  /*31a0*/  I2F.U32 R78, R93 ;  /* 0x0000005d004e7306 */ /* 0x000e220000201000 */
[----:B------:R-:W-:Y:S01]  /*31b0*/  IMAD.MOV.U32 R99, RZ, RZ, 0x2f800000 ;  /* 0x2f800000ff637424 */ /* 0x000fe200078e00ff */
[----:B------:R-:W-:Y:S01]  /*31c0*/  ISETP.NE.U32.AND P1, PT, RZ, c[0x0][0x180], PT ;  /* 0x00006000ff007a0c */ /* 0x000fe20003f25070 */
[----:B-----5:R-:W-:Y:S01]  /*31d0*/  FMUL.FTZ R32, R32, R52 ;  /* 0x0000003420207220 */ /* 0x020fe20000410000 */
[----:B------:R-:W-:Y:S01]  /*31e0*/  ISETP.NE.AND P3, PT, R54, 0x1, PT ;  /* 0x000000013600780c */ /* 0x000fe20003f65270 */
[----:B------:R-:W-:Y:S01]  /*31f0*/  BSSY B2, `(.L_x_18992) ;  /* 0x0000013000027945 */ /* 0x000fe20003800000 */
[----:B------:R-:W-:Y:S01]  /*3200*/  ISETP.NE.AND.EX P1, PT, RZ, c[0x0][0x184], PT, P1 ;  /* 0x00006100ff007a0c */ /* 0x000fe20003f25310 */
[----:B------:R-:W-:Y:S01]  /*3210*/  FMUL.FTZ R32, R32, c[0x0][0x1e8] ;  /* 0x00007a0020207a20 */ /* 0x000fe20000410000 */
[----:B------:R-:W-:Y:S01]  /*3220*/  IADD3 R55, R54, 0x1, RZ ;  /* 0x0000000136377810 */ /* 0x000fe20007ffe0ff */
        /* <DEDUP_REMOVED lines=14> */
.L_x_18993:
[----:B------:R-:W-:Y:S02]  /*3310*/  IMAD.MOV.U32 R15, RZ, RZ, R16 ;  /* 0x000000ffff0f7224 */ /* 0x000fe400078e0010 */
.L_x_18994:
[----:B------:R-:W-:Y:S05]  /*3320*/  BSYNC B2 ;  /* 0x0000000000027941 */ /* 0x000fea0003800000 */
.L_x_18992:
        /* <DEDUP_REMOVED lines=16> */
.L_x_18998:
[----:B------:R-:W-:Y:S05]  /*3430*/  BSYNC B3 ;  /* 0x0000000000037941 */ /* 0x000fea0003800000 */
.L_x_18997:
        /* <DEDUP_REMOVED lines=42> */
[----:B------:R-:W-:Y:S02]  /*36e0*/  IMAD.MOV.U32 R55, RZ, RZ, RZ ;  /* 0x000000ffff377224 */ /* 0x000fe400078e00ff */
.L_x_18996:
[----:B------:R-:W-:Y:S05]  /*36f0*/  BSYNC B2 ;  /* 0x0000000000027941 */ /* 0x000fea0003800000 */
.L_x_18995:
        /* <DEDUP_REMOVED lines=20> */
.L_x_19000:
[----:B------:R-:W-:Y:S02]  /*3840*/  IMAD.MOV.U32 R15, RZ, RZ, R16 ;  /* 0x000000ffff0f7224 */ /* 0x000fe400078e0010 */
.L_x_19001:
[----:B------:R-:W-:Y:S05]  /*3850*/  BSYNC B2 ;  /* 0x0000000000027941 */ /* 0x000fea0003800000 */
.L_x_18999:
        /* <DEDUP_REMOVED lines=16> */
.L_x_19005:
[----:B------:R-:W-:Y:S05]  /*3960*/  BSYNC B3 ;  /* 0x0000000000037941 */ /* 0x000fea0003800000 */
.L_x_19004:
        /* <DEDUP_REMOVED lines=43> */
.L_x_19003:
[----:B------:R-:W-:Y:S05]  /*3c20*/  BSYNC B2 ;  /* 0x0000000000027941 */ /* 0x000fea0003800000 */
.L_x_19002:
        /* <DEDUP_REMOVED lines=20> */
.L_x_19007:
[----:B------:R-:W-:Y:S02]  /*3d70*/  IMAD.MOV.U32 R93, RZ, RZ, R16 ;  /* 0x000000ffff5d7224 */ /* 0x000fe400078e0010 */
.L_x_19008:
[----:B------:R-:W-:Y:S05]  /*3d80*/  BSYNC B2 ;  /* 0x0000000000027941 */ /* 0x000fea0003800000 */
.L_x_19006:
        /* <DEDUP_REMOVED lines=16> */
.L_x_19012:
[----:B------:R-:W-:Y:S05]  /*3e90*/  BSYNC B3 ;  /* 0x0000000000037941 */ /* 0x000fea0003800000 */
.L_x_19011:
        /* <DEDUP_REMOVED lines=8> */
[----:B------:R-:W-:Y:S01]  /*3f20*/  IMAD.WIDE.U32 R54, R15, -0x2daee0ad, RZ ;  /* 0xd2511f530f367825 */ /* 0x000fe200078e00ff */
[----:B------:R-:W-:Y:S02]  /*3f30*/  HFMA2.MMA R15, -RZ, RZ, 0, 0 ;  /* 0x00000000ff0f7435 */ /* 0x000fe400000001ff */
        /* <DEDUP_REMOVED lines=33> */
.L_x_19010:
[----:B------:R-:W-:Y:S05]  /*4150*/  BSYNC B2 ;  /* 0x0000000000027941 */ /* 0x000fea0003800000 */
.L_x_19009:
[----:B------:R0:W1:Y:S01]  /*4160*/  I2F.U32 R54, R93 ;  /* 0x0000005d00367306 */ /* 0x0000620000201000 */
[----:B------:R-:W-:Y:S01]  /*4170*/  FMUL.FTZ R35, R35, R52 ;  /* 0x0000003423237220 */ /* 0x000fe20000410000 */
[----:B------:R-:W-:-:S03]  /*4180*/  SEL R79, RZ, 0x10000, P4 ;  /* 0x00010000ff4f7807 */ /* 0x000fc60002000000 */
[----:B------:R-:W-:Y:S01]  /*4190*/  FMUL.FTZ R35, R35, c[0x0][0x1e8] ;  /* 0x00007a0023237a20 */ /* 0x000fe20000410000 */
[----:B0-----:R-:W-:Y:S01]  /*41a0*/  SEL R93, RZ, 0x100, P3 ;  /* 0x00000100ff5d7807 */ /* 0x001fe20001800000 */
[----:B-1----:R-:W-:-:S05]  /*41b0*/  FFMA.FTZ R54, R54, R99, 1.1641532182693481445e-10 ;  /* 0x2f00000036367423 */ /* 0x002fca0000010063 */
        /* <DEDUP_REMOVED lines=9> */
[----:B------:R-:W-:-:S05]  /*4250*/  LEA.HI.X R55, R53, c[0x0][0x18c], RZ, 0x4, P1 ;  /* 0x0000630035377a11 */ /* 0x000fca00008f24ff */
[----:B------:R0:W-:Y:S02]  /*4260*/  STG.E.128 [R54.64], R32 ;  /* 0x0000002036007986 */ /* 0x0001e4000c101d06 */
[----:B0-----:R-:W-:-:S04]  /*4270*/  LEA R54, P1, R53, c[0x0][0x190], 0x2 ;  /* 0x0000640035367a11 */ /* 0x001fc800078210ff */
[C---:B------:R-:W-:Y:S02]  /*4280*/  LEA.HI.X R55, R53.reuse, c[0x0][0x194], RZ, 0x2, P1 ;  /* 0x0000650035377a11 */ /* 0x040fe400008f14ff */
[----:B------:R-:W-:-:S03]  /*4290*/  IADD3 R53, R53, 0x20, RZ ;  /* 0x0000002035357810 */ /* 0x000fc60007ffe0ff */
[----:B------:R0:W-:Y:S04]  /*42a0*/  STG.E [R54.64], R79 ;  /* 0x0000004f36007986 */ /* 0x0001e8000c101906 */
.L_x_18984:
[----:B------:R-:W-:Y:S05]  /*42b0*/  BSYNC B1 ;  /* 0x0000000000017941 */ /* 0x000fea0003800000 */
.L_x_18983:
        /* <DEDUP_REMOVED lines=10> */
[----:B-1----:R-:W5:Y:S01]  /*4360*/  LDG.E.128 R36, [R38.64] ;  /* 0x0000000626247981 */ /* 0x002f62000c1e1d00 */
        /* <DEDUP_REMOVED lines=12> */
.L_x_19016:
[----:B------:R-:W-:Y:S02]  /*4430*/  IMAD.MOV.U32 R93, RZ, RZ, R16 ;  /* 0x000000ffff5d7224 */ /* 0x000fe400078e0010 */
.L_x_19017:
[----:B------:R-:W-:Y:S05]  /*4440*/  BSYNC B2 ;  /* 0x0000000000027941 */ /* 0x000fea0003800000 */
.L_x_19015:
        /* <DEDUP_REMOVED lines=16> */
.L_x_19021:
[----:B------:R-:W-:Y:S05]  /*4550*/  BSYNC B3 ;  /* 0x0000000000037941 */ /* 0x000fea0003800000 */
.L_x_19020:
        /* <DEDUP_REMOVED lines=43> */
.L_x_19019:
[----:B------:R-:W-:Y:S05]  /*4810*/  BSYNC B2 ;  /* 0x0000000000027941 */ /* 0x000fea0003800000 */
.L_x_19018:
[----:B------:R-:W0:Y:S01]  /*4820*/  I2F.U32 R78, R93 ;  /* 0x0000005d004e7306 */ /* 0x000e220000201000 */
[----:B------:R-:W-:Y:S01]  /*4830*/  HFMA2.MMA R99, -RZ, RZ, 0.1171875, 0 ;  /* 0x2f800000ff637435 */ /* 0x000fe200000001ff */
[----:B-----5:R-:W-:Y:S01]  /*4840*/  FMUL.FTZ R36, R36, R52 ;  /* 0x0000003424247220 */ /* 0x020fe20000410000 */
[----:B------:R-:W-:Y:S01]  /*4850*/  ISETP.NE.U32.AND P1, PT, RZ, c[0x0][0x180], PT ;  /* 0x00006000ff007a0c */ /* 0x000fe20003f25070 */
[----:B------:R-:W-:Y:S01]  /*4860*/  BSSY B2, `(.L_x_19022) ;  /* 0x0000014000027945 */ /* 0x000fe20003800000 */
[----:B------:R-:W-:Y:S01]  /*4870*/  ISETP.NE.AND P3, PT, R54, 0x1, PT ;  /* 0x000000013600780c */ /* 0x000fe20003f65270 */
[----:B------:R-:W-:Y:S01]  /*4880*/  FMUL.FTZ R36, R36, c[0x0][0x1e8] ;  /* 0x00007a0024247a20 */ /* 0x000fe20000410000 */
[----:B------:R-:W-:Y:S02]  /*4890*/  ISETP.NE.AND.EX P1, PT, RZ, c[0x0][0x184], PT, P1 ;  /* 0x00006100ff007a0c */ /* 0x000fe40003f25310 */
[----:B------:R-:W-:-:S02]  /*48a0*/  IADD3 R55, R54, 0x1, RZ ;  /* 0x0000000136377810 */ /* 0x000fc40007ffe0ff */
        /* <DEDUP_REMOVED lines=14> */
.L_x_19023:
[----:B------:R-:W-:Y:S02]  /*4990*/  MOV R15, R16 ;  /* 0x00000010000f7202 */ /* 0x000fe40000000f00 */
.L_x_19024:
[----:B------:R-:W-:Y:S05]  /*49a0*/  BSYNC B2 ;  /* 0x0000000000027941 */ /* 0x000fea0003800000 */
.L_x_19022:
        /* <DEDUP_REMOVED lines=16> */
.L_x_19028:
[----:B------:R-:W-:Y:S05]  /*4ab0*/  BSYNC B3 ;  /* 0x0000000000037941 */ /* 0x000fea0003800000 */
.L_x_19027:
        /* <DEDUP_REMOVED lines=41> */
[----:B------:R-:W-:Y:S01]  /*4d50*/  IMAD.MOV.U32 R55, RZ, RZ, RZ ;  /* 0x000000ffff377224 */ /* 0x000fe200078e00ff */
[----:B------:R-:W-:Y:S02]  /*4d60*/  MOV R17, R54 ;  /* 0x0000003600117202 */ /* 0x000fe40000000f00 */
.L_x_19026:
[----:B------:R-:W-:Y:S05]  /*4d70*/  BSYNC B2 ;  /* 0x0000000000027941 */ /* 0x000fea0003800000 */
.L_x_19025:
        /* <DEDUP_REMOVED lines=20> */
.L_x_19030:
[----:B------:R-:W-:Y:S02]  /*4ec0*/  IMAD.MOV.U32 R15, RZ, RZ, R16 ;  /* 0x000000ffff0f7224 */ /* 0x000fe400078e0010 */
.L_x_19031:
[----:B------:R-:W-:Y:S05]  /*4ed0*/  BSYNC B2 ;  /* 0x0000000000027941 */ /* 0x000fea0003800000 */
.L_x_19029:
        /* <DEDUP_REMOVED lines=16> */
.L_x_19035:
[----:B------:R-:W-:Y:S05]  /*4fe0*/  BSYNC B3 ;  /* 0x0000000000037941 */ /* 0x000fea0003800000 */
.L_x_19034:
        /* <DEDUP_REMOVED lines=43> */
.L_x_19033:
[----:B------:R-:W-:Y:S05]  /*52a0*/  BSYNC B2 ;  /* 0x0000000000027941 */ /* 0x000fea0003800000 */
.L_x_19032:
        /* <DEDUP_REMOVED lines=20> */
.L_x_19037:
[----:B------:R-:W-:Y:S02]  /*53f0*/  IMAD.MOV.U32 R93, RZ, RZ, R16 ;  /* 0x000000ffff5d7224 */ /* 0x000fe400078e0010 */
.L_x_19038:
[----:B------:R-:W-:Y:S05]  /*5400*/  BSYNC B2 ;  /* 0x0000000000027941 */ /* 0x000fea0003800000 */
.L_x_19036:
        /* <DEDUP_REMOVED lines=16> */
.L_x_19042:
[----:B------:R-:W-:Y:S05]  /*5510*/  BSYNC B3 ;  /* 0x0000000000037941 */ /* 0x000fea0003800000 */
.L_x_19041:
        /* <DEDUP_REMOVED lines=43> */
.L_x_19040:
[----:B------:R-:W-:Y:S05]  /*57d0*/  BSYNC B2 ;  /* 0x0000000000027941 */ /* 0x000fea0003800000 */
.L_x_19039:
        /* <DEDUP_REMOVED lines=13> */
[C---:B------:R-:W-:Y:S02]  /*58b0*/  LEA R54, P1, R53.reuse, c[0x0][0x188], 0x4 ;  /* 0x0000620035367a11 */ /* 0x040fe400078220ff */
[----:B------:R-:W-:Y:S02]  /*58c0*/  IADD3 R79, R78, R79, RZ ;  /* 0x0000004f4e4f7210 */ /* 0x000fe40007ffe0ff */
[----:B------:R-:W-:-:S05]  /*58d0*/  LEA.HI.X R55, R53, c[0x0][0x18c], RZ, 0x4, P1 ;  /* 0x0000630035377a11 */ /* 0x000fca00008f24ff */
[----:B------:R0:W-:Y:S02]  /*58e0*/  STG.E.128 [R54.64], R36 ;  /* 0x0000002436007986 */ /* 0x0001e4000c101d06 */
[----:B0-----:R-:W-:-:S04]  /*58f0*/  LEA R54, P1, R53, c[0x0][0x190], 0x2 ;  /* 0x0000640035367a11 */ /* 0x001fc800078210ff */
[C---:B------:R-:W-:Y:S02]  /*5900*/  LEA.HI.X R55, R53.reuse, c[0x0][0x194], RZ, 0x2, P1 ;  /* 0x0000650035377a11 */ /* 0x040fe400008f14ff */
[----:B------:R-:W-:-:S03]  /*5910*/  IADD3 R53, R53, 0x20, RZ ;  /* 0x0000002035357810 */ /* 0x000fc60007ffe0ff */
[----:B------:R0:W-:Y:S04]  /*5920*/  STG.E [R54.64], R79 ;  /* 0x0000004f36007986 */ /* 0x0001e8000c101906 */
.L_x_19014:
[----:B------:R-:W-:Y:S05]  /*5930*/  BSYNC B1 ;  /* 0x0000000000017941 */ /* 0x000fea0003800000 */
.L_x_19013:
        /* <DEDUP_REMOVED lines=23> */
.L_x_19046:
[----:B------:R-:W-:Y:S02]  /*5ab0*/  IMAD.MOV.U32 R93, RZ, RZ, R16 ;  /* 0x000000ffff5d7224 */ /* 0x000fe400078e0010 */
.L_x_19047:
[----:B------:R-:W-:Y:S05]  /*5ac0*/  BSYNC B2 ;  /* 0x0000000000027941 */ /* 0x000fea0003800000 */
.L_x_19045:
        /* <DEDUP_REMOVED lines=16> */
.L_x_19051:
[----:B------:R-:W-:Y:S05]  /*5bd0*/  BSYNC B3 ;  /* 0x0000000000037941 */ /* 0x000fea0003800000 */
.L_x_19050:
        /* <DEDUP_REMOVED lines=43> */
.L_x_19049:
[----:B------:R-:W-:Y:S05]  /*5e90*/  BSYNC B2 ;  /* 0x0000000000027941 */ /* 0x000fea0003800000 */
.L_x_19048:
        /* <DEDUP_REMOVED lines=23> */
.L_x_19053:
[----:B------:R-:W-:Y:S02]  /*6010*/  IMAD.MOV.U32 R15, RZ, RZ, R16 ;  /* 0x000000ffff0f7224 */ /* 0x000fe400078e0010 */
.L_x_19054:
[----:B------:R-:W-:Y:S05]  /*6020*/  BSYNC B2 ;  /* 0x0000000000027941 */ /* 0x000fea0003800000 */
.L_x_19052:
        /* <DEDUP_REMOVED lines=16> */
.L_x_19058:
[----:B------:R-:W-:Y:S05]  /*6130*/  BSYNC B3 ;  /* 0x0000000000037941 */ /* 0x000fea0003800000 */
.L_x_19057:
        /* <DEDUP_REMOVED lines=42> */
[----:B------:R-:W-:-:S06]  /*63e0*/  HFMA2.MMA R55, -RZ, RZ, 0, 0 ;  /* 0x00000000ff377435 */ /* 0x000fcc00000001ff */
.L_x_19056:
[----:B------:R-:W-:Y:S05]  /*63f0*/  BSYNC B2 ;  /* 0x0000000000027941 */ /* 0x000fea0003800000 */
.L_x_19055:
        /* <DEDUP_REMOVED lines=20> */
.L_x_19060:
[----:B------:R-:W-:Y:S02]  /*6540*/  MOV R15, R16 ;  /* 0x00000010000f7202 */ /* 0x000fe40000000f00 */
.L_x_19061:
[----:B------:R-:W-:Y:S05]  /*6550*/  BSYNC B2 ;  /* 0x0000000000027941 */ /* 0x000fea0003800000 */
.L_x_19059:
        /* <DEDUP_REMOVED lines=16> */
.L_x_19065:
[----:B------:R-:W-:Y:S05]  /*6660*/  BSYNC B3 ;  /* 0x0000000000037941 */ /* 0x000fea0003800000 */
.L_x_19064:
        /* <DEDUP_REMOVED lines=43> */
.L_x_19063:
[----:B------:R-:W-:Y:S05]  /*6920*/  BSYNC B2 ;  /* 0x0000000000027941 */ /* 0x000fea0003800000 */
.L_x_19062:
        /* <DEDUP_REMOVED lines=20> */
.L_x_19067:
[----:B------:R-:W-:Y:S02]  /*6a70*/  IMAD.MOV.U32 R93, RZ, RZ, R16 ;  /* 0x000000ffff5d7224 */ /* 0x000fe400078e0010 */
.L_x_19068:
[----:B------:R-:W-:Y:S05]  /*6a80*/  BSYNC B2 ;  /* 0x0000000000027941 */ /* 0x000fea0003800000 */
.L_x_19066:
        /* <DEDUP_REMOVED lines=16> */
.L_x_19072:
[----:B------:R-:W-:Y:S05]  /*6b90*/  BSYNC B3 ;  /* 0x0000000000037941 */ /* 0x000fea0003800000 */
.L_x_19071:
        /* <DEDUP_REMOVED lines=43> */
.L_x_19070:
[----:B------:R-:W-:Y:S05]  /*6e50*/  BSYNC B2 ;  /* 0x0000000000027941 */ /* 0x000fea0003800000 */
.L_x_19069:
        /* <DEDUP_REMOVED lines=21> */
.L_x_19044:
[----:B------:R-:W-:Y:S05]  /*6fb0*/  BSYNC B1 ;  /* 0x0000000000017941 */ /* 0x000fea0003800000 */
.L_x_19043:
[----:B------:R-:W-:Y:S01]  /*6fc0*/  ISETP.NE.AND P1, PT, R75, RZ, PT ;  /* 0x000000ff4b00720c */ /* 0x000fe20003f25270 */
[----:B------:R-:W-:-:S12]  /*6fd0*/  BSSY B1, `(.L_x_19073) ;  /* 0x0000166000017945 */ /* 0x000fd80003800000 */
[----:B------:R-:W-:Y:S05]  /*6fe0*/  @!P1 BRA `(.L_x_19074) ;  /* 0x0000164000009947 */ /* 0x000fea0003800000 */
[----:B------:R-:W-:Y:S01]  /*6ff0*/  ISETP.NE.U32.AND P1, PT, RZ, c[0x0][0x180], PT ;  /* 0x00006000ff007a0c */ /* 0x000fe20003f25070 */
[----:B------:R-:W-:-:S03]  /*7000*/  HFMA2.MMA R46, -RZ, RZ, 0, 9.5367431640625e-07 ;  /* 0x00000010ff2e7435 */ /* 0x000fc600000001ff */
[----:B------:R-:W-:-:S07]  /*7010*/  ISETP.NE.AND.EX P1, PT, RZ, c[0x0][0x184], PT, P1 ;  /* 0x00006100ff007a0c */ /* 0x000fce0003f25310 */
[----:B------:R-:W-:-:S06]  /*7020*/  IMAD.WIDE.U32 R46, R53, R46, c[0x0][0x170] ;  /* 0x00005c00352e7625 */ /* 0x000fcc00078e002e */
        /* <DEDUP_REMOVED lines=16> */
.L_x_19076:
[----:B------:R-:W-:Y:S02]  /*7130*/  MOV R93, R16 ;  /* 0x00000010005d7202 */ /* 0x000fe40000000f00 */
.L_x_19077:
[----:B------:R-:W-:Y:S05]  /*7140*/  BSYNC B2 ;  /* 0x0000000000027941 */ /* 0x000fea0003800000 */
.L_x_19075:
        /* <DEDUP_REMOVED lines=16> */
.L_x_19081:
[----:B------:R-:W-:Y:S05]  /*7250*/  BSYNC B3 ;  /* 0x0000000000037941 */ /* 0x000fea0003800000 */
.L_x_19080:
        /* <DEDUP_REMOVED lines=43> */
.L_x_19079:
[----:B------:R-:W-:Y:S05]  /*7510*/  BSYNC B2 ;  /* 0x0000000000027941 */ /* 0x000fea0003800000 */
.L_x_19078:
        /* <DEDUP_REMOVED lines=23> */
.L_x_19083:
[----:B------:R-:W-:Y:S02]  /*7690*/  IMAD.MOV.U32 R15, RZ, RZ, R16 ;  /* 0x000000ffff0f7224 */ /* 0x000fe400078e0010 */
.L_x_19084:
[----:B------:R-:W-:Y:S05]  /*76a0*/  BSYNC B2 ;  /* 0x0000000000027941 */ /* 0x000fea0003800000 */
.L_x_19082:
        /* <DEDUP_REMOVED lines=16> */
.L_x_19088:
[----:B------:R-:W-:Y:S05]  /*77b0*/  BSYNC B3 ;  /* 0x0000000000037941 */ /* 0x000fea0003800000 */
.L_x_19087:
        /* <DEDUP_REMOVED lines=43> */
.L_x_19086:
[----:B------:R-:W-:Y:S05]  /*7a70*/  BSYNC B2 ;  /* 0x0000000000027941 */ /* 0x000fea0003800000 */
.L_x_19085:
        /* <DEDUP_REMOVED lines=20> */
.L_x_19090:
[----:B------:R-:W-:Y:S02]  /*7bc0*/  IMAD.MOV.U32 R15, RZ, RZ, R16 ;  /* 0x000000ffff0f7224 */ /* 0x000fe400078e0010 */
.L_x_19091:
[----:B------:R-:W-:Y:S05]  /*7bd0*/  BSYNC B2 ;  /* 0x0000000000027941 */ /* 0x000fea0003800000 */
.L_x_19089:
        /* <DEDUP_REMOVED lines=16> */
.L_x_19095:
[----:B------:R-:W-:Y:S05]  /*7ce0*/  BSYNC B3 ;  /* 0x0000000000037941 */ /* 0x000fea0003800000 */
.L_x_19094:
        /* <DEDUP_REMOVED lines=43> */
.L_x_19093:
[----:B------:R-:W-:Y:S05]  /*7fa0*/  BSYNC B2 ;  /* 0x0000000000027941 */ /* 0x000fea0003800000 */
.L_x_19092:
        /* <DEDUP_REMOVED lines=20> */
.L_x_19097:
[----:B------:R-:W-:Y:S02]  /*80f0*/  MOV R93, R16 ;  /* 0x00000010005d7202 */ /* 0x000fe40000000f00 */
.L_x_19098:
[----:B------:R-:W-:Y:S05]  /*8100*/  BSYNC B2 ;  /* 0x0000000000027941 */ /* 0x000fea0003800000 */
.L_x_19096:
        /* <DEDUP_REMOVED lines=16> */
.L_x_19102:
[----:B------:R-:W-:Y:S05]  /*8210*/  BSYNC B3 ;  /* 0x0000000000037941 */ /* 0x000fea0003800000 */
.L_x_19101:
        /* <DEDUP_REMOVED lines=43> */
.L_x_19100:
[----:B------:R-:W-:Y:S05]  /*84d0*/  BSYNC B2 ;  /* 0x0000000000027941 */ /* 0x000fea0003800000 */
.L_x_19099:
        /* <DEDUP_REMOVED lines=21> */
.L_x_19074:
[----:B------:R-:W-:Y:S05]  /*8630*/  BSYNC B1 ;  /* 0x0000000000017941 */ /* 0x000fea0003800000 */
.L_x_19073:
        /* <DEDUP_REMOVED lines=23> */
.L_x_19106:
[----:B------:R-:W-:Y:S02]  /*87b0*/  IMAD.MOV.U32 R93, RZ, RZ, R16 ;  /* 0x000000ffff5d7224 */ /* 0x000fe400078e0010 */
.L_x_19107:
[----:B------:R-:W-:Y:S05]  /*87c0*/  BSYNC B2 ;  /* 0x0000000000027941 */ /* 0x000fea0003800000 */
.L_x_19105:
        /* <DEDUP_REMOVED lines=16> */
.L_x_19111:
[----:B------:R-:W-:Y:S05]  /*88d0*/  BSYNC B3 ;  /* 0x0000000000037941 */ /* 0x000fea0003800000 */
.L_x_19110:
        /* <DEDUP_REMOVED lines=43> */
.L_x_19109:
[----:B------:R-:W-:Y:S05]  /*8b90*/  BSYNC B2 ;  /* 0x0000000000027941 */ /* 0x000fea0003800000 */
.L_x_19108:
        /* <DEDUP_REMOVED lines=23> */
.L_x_19113:
[----:B------:R-:W-:Y:S02]  /*8d10*/  IMAD.MOV.U32 R15, RZ, RZ, R16 ;  /* 0x000000ffff0f7224 */ /* 0x000fe400078e0010 */
.L_x_19114:
[----:B------:R-:W-:Y:S05]  /*8d20*/  BSYNC B2 ;  /* 0x0000000000027941 */ /* 0x000fea0003800000 */
.L_x_19112:
        /* <DEDUP_REMOVED lines=16> */
.L_x_19118:
[----:B------:R-:W-:Y:S05]  /*8e30*/  BSYNC B3 ;  /* 0x0000000000037941 */ /* 0x000fea0003800000 */
.L_x_19117:
        /* <DEDUP_REMOVED lines=43> */
.L_x_19116:
[----:B------:R-:W-:Y:S05]  /*90f0*/  BSYNC B2 ;  /* 0x0000000000027941 */ /* 0x000fea0003800000 */
.L_x_19115:
        /* <DEDUP_REMOVED lines=20> */
.L_x_19120:
[----:B------:R-:W-:Y:S02]  /*9240*/  IMAD.MOV.U32 R15, RZ, RZ, R16 ;  /* 0x000000ffff0f7224 */ /* 0x000fe400078e0010 */
.L_x_19121:
[----:B------:R-:W-:Y:S05]  /*9250*/  BSYNC B2 ;  /* 0x0000000000027941 */ /* 0x000fea0003800000 */
.L_x_19119:
        /* <DEDUP_REMOVED lines=16> */
.L_x_19125:
[----:B------:R-:W-:Y:S05]  /*9360*/  BSYNC B3 ;  /* 0x0000000000037941 */ /* 0x000fea0003800000 */
.L_x_19124:
        /* <DEDUP_REMOVED lines=43> */
.L_x_19123:
[----:B------:R-:W-:Y:S05]  /*9620*/  BSYNC B2 ;  /* 0x0000000000027941 */ /* 0x000fea0003800000 */
.L_x_19122:
        /* <DEDUP_REMOVED lines=20> */
.L_x_19127:
[----:B------:R-:W-:Y:S02]  /*9770*/  IMAD.MOV.U32 R93, RZ, RZ, R16 ;  /* 0x000000ffff5d7224 */ /* 0x000fe400078e0010 */
.L_x_19128:
[----:B------:R-:W-:Y:S05]  /*9780*/  BSYNC B2 ;  /* 0x0000000000027941 */ /* 0x000fea0003800000 */
.L_x_19126:
        /* <DEDUP_REMOVED lines=16> */
.L_x_19132:
[----:B------:R-:W-:Y:S05]  /*9890*/  BSYNC B3 ;  /* 0x0000000000037941 */ /* 0x000fea0003800000 */
.L_x_19131:
        /* <DEDUP_REMOVED lines=43> */
.L_x_19130:
[----:B------:R-:W-:Y:S05]  /*9b50*/  BSYNC B2 ;  /* 0x0000000000027941 */ /* 0x000fea0003800000 */
.L_x_19129:
        /* <DEDUP_REMOVED lines=16> */
[----:B------:R-:W-:-:S03]  /*9c60*/  LEA R52, P1, R53, c[0x0][0x190], 0x2 ;  /* 0x0000640035347a11 */ /* 0x000fc600078210ff */
[----:B------:R0:W-:Y:S01]  /*9c70*/  STG.E.128 [R54.64], R48 ;  /* 0x0000003036007986 */ /* 0x0001e2000c101d06 */
[----:B------:R-:W-:-:S05]  /*9c80*/  LEA.HI.X R53, R53, c[0x0][0x194], RZ, 0x2, P1 ;  /* 0x0000650035357a11 */ /* 0x000fca00008f14ff */
[----:B------:R0:W-:Y:S04]  /*9c90*/  STG.E [R52.64], R79 ;  /* 0x0000004f34007986 */ /* 0x0001e8000c101906 */
.L_x_19104:
[----:B------:R-:W-:Y:S05]  /*9ca0*/  BSYNC B1 ;  /* 0x0000000000017941 */ /* 0x000fea0003800000 */
.L_x_19103:
[----:B0----5:R-:W-:Y:S01]  /*9cb0*/  FADD.FTZ R52, RZ, R28 ;  /* 0x0000001cff347221 */ /* 0x021fe20000010000 */
[C---:B------:R-:W-:Y:S01]  /*9cc0*/  ISETP.GT.U32.AND P1, PT, R4.reuse, 0x3f, PT ;  /* 0x0000003f0400780c */ /* 0x040fe20003f24070 */
[----:B------:R-:W0:Y:S01]  /*9cd0*/  S2R R55, SR_TID.X ;  /* 0x0000000000377919 */ /* 0x000e220000002100 */
[C---:B------:R-:W-:Y:S01]  /*9ce0*/  ISETP.GT.U32.AND P2, PT, R4.reuse, 0x5f, PT ;  /* 0x0000005f0400780c */ /* 0x040fe20003f44070 */
[----:B------:R-:W-:Y:S01]  /*9cf0*/  FADD.FTZ R53, R29, R52 ;  /* 0x000000341d357221 */ /* 0x000fe20000010000 */
[C---:B------:R-:W-:Y:S02]  /*9d00*/  ISETP.GT.U32.AND P3, PT, R4.reuse, 0x7f, PT ;  /* 0x0000007f0400780c */ /* 0x040fe40003f64070 */
[----:B------:R-:W-:Y:S01]  /*9d10*/  ISETP.GT.U32.AND P4, PT, R4, 0x9f, PT ;  /* 0x0000009f0400780c */ /* 0x000fe20003f84070 */
[----:B------:R-:W-:Y:S01]  /*9d20*/  FADD.FTZ R52, R30, R53 ;  /* 0x000000351e347221 */ /* 0x000fe20000010000 */
[----:B------:R-:W-:-:S03]  /*9d30*/  ISETP.GT.U32.AND P5, PT, R4, 0xbf, PT ;  /* 0x000000bf0400780c */ /* 0x000fc60003fa4070 */
[----:B------:R-:W-:-:S05]  /*9d40*/  FADD.FTZ R52, R31, R52 ;  /* 0x000000341f347221 */ /* 0x000fca0000010000 */
[----:B------:R-:W-:-:S05]  /*9d50*/  FSEL R54, R52, RZ, P0 ;  /* 0x000000ff34367208 */ /* 0x000fca0000000000 */
[----:B------:R-:W-:-:S04]  /*9d60*/  FADD.FTZ R52, R32, R54 ;  /* 0x0000003620347221 */ /* 0x000fc80000010000 */
[----:B------:R-:W-:Y:S01]  /*9d70*/  FADD.FTZ R53, R33, R52 ;  /* 0x0000003421357221 */ /* 0x000fe20000010000 */
[----:B0-----:R-:W-:-:S03]  /*9d80*/  LOP3.LUT R55, R55, 0x1f, RZ, 0xc0, !PT ;  /* 0x0000001f37377812 */ /* 0x001fc600078ec0ff */
[----:B------:R-:W-:Y:S01]  /*9d90*/  FADD.FTZ R52, R34, R53 ;  /* 0x0000003522347221 */ /* 0x000fe20000010000 */
[----:B------:R-:W-:-:S03]  /*9da0*/  ISETP.NE.AND P6, PT, R55, RZ, PT ;  /* 0x000000ff3700720c */ /* 0x000fc60003fc5270 */
        /* <DEDUP_REMOVED lines=19> */
.L_x_19149:
        /* <DEDUP_REMOVED lines=69> */
.L_x_19150:
[----:B------:R-:W-:Y:S01]  /*a330*/  FMUL.FTZ R78, R54, R54 ;  /* 0x00000036364e7220 */ /* 0x000fe20000410000 */
[----:B------:R-:W-:Y:S01]  /*a340*/  ISETP.NE.AND P1, PT, RZ, UR8, PT ;  /* 0x00000008ff007c0c */ /* 0x000fe2000bf25270 */
[----:B-1----:R-:W-:Y:S01]  /*a350*/  FADD.FTZ R79, R79, R55 ;  /* 0x000000374f4f7221 */ /* 0x002fe20000010000 */
[----:B------:R-:W-:Y:S01]  /*a360*/  BSSY B1, `(.L_x_19135) ;  /* 0x000001e000017945 */ /* 0x000fe20003800000 */
[----:B0-----:R-:W-:Y:S01]  /*a370*/  IMAD.MOV.U32 R55, RZ, RZ, c[0x0][0x1e0] ;  /* 0x00007800ff377624 */ /* 0x001fe200078e00ff */
[----:B------:R-:W-:Y:S01]  /*a380*/  FSEL R78, R78, RZ, P1 ;  /* 0x000000ff4e4e7208 */ /* 0x000fe20000800000 */
[----:B------:R-:W-:Y:S01]  /*a390*/  @!P6 IMAD.MOV.U32 R52, RZ, RZ, 0x4 ;  /* 0x00000004ff34e424 */ /* 0x000fe200078e00ff */
[----:B------:R-:W-:Y:S01]  /*a3a0*/  FSEL R93, R54, RZ, !P1 ;  /* 0x000000ff365d7208 */ /* 0x000fe20004800000 */
[----:B------:R-:W-:Y:S02]  /*a3b0*/  FFMA.FTZ R55, R79, R55, c[0x0][0x228] ;  /* 0x00008a004f377623 */ /* 0x000fe40000010037 */
[----:B------:R-:W-:-:S04]  /*a3c0*/  @!P6 IMAD.WIDE R52, R5, R52, c[0x0][0x1a0] ;  /* 0x000068000534e625 */ /* 0x000fc800078e0234 */
[----:B------:R-:W-:Y:S01]  /*a3d0*/  FADD.FTZ R55, R55, R78 ;  /* 0x0000004e37377221 */ /* 0x000fe20000010000 */
[----:B------:R-:W-:Y:S01]  /*a3e0*/  @!P6 MOV R78, 0x4 ;  /* 0x00000004004ee802 */ /* 0x000fe20000000f00 */
[----:B------:R0:W-:Y:S02]  /*a3f0*/  @!P6 STG.E [R52.64], R54 ;  /* 0x000000363400e986 */ /* 0x0001e4000c101906 */
[----:B------:R-:W1:Y:S02]  /*a400*/  MUFU.RSQ R99, R55 ;  /* 0x0000003700637308 */ /* 0x000e640000001400 */
[----:B0-----:R-:W-:-:S05]  /*a410*/  @!P6 IMAD.WIDE R52, R5, R78, c[0x0][0x1a8] ;  /* 0x00006a000534e625 */ /* 0x001fca00078e024e */
[----:B-1----:R0:W-:Y:S01]  /*a420*/  @!P6 STG.E [R52.64], R99 ;  /* 0x000000633400e986 */ /* 0x0021e2000c101906 */
        /* <DEDUP_REMOVED lines=17> */
.L_x_19136:
[----:B------:R-:W-:Y:S05]  /*a540*/  BSYNC B1 ;  /* 0x0000000000017941 */ /* 0x000fea0003800000 */
.L_x_19135:
        /* <DEDUP_REMOVED lines=19> */
.L_x_19138:
[----:B------:R-:W-:Y:S05]  /*a680*/  BSYNC B1 ;  /* 0x0000000000017941 */ /* 0x000fea0003800000 */
.L_x_19137:
        /* <DEDUP_REMOVED lines=19> */
.L_x_19140:
[----:B------:R-:W-:Y:S05]  /*a7c0*/  BSYNC B1 ;  /* 0x0000000000017941 */ /* 0x000fea0003800000 */
.L_x_19139:
[----:B------:R-:W-:Y:S01]  /*a7d0*/  ISETP.NE.AND P1, PT, R74, RZ, PT ;  /* 0x000000ff4a00720c */ /* 0x000fe20003f25270 */
        /* <DEDUP_REMOVED lines=18> */
.L_x_19142:
[----:B------:R-:W-:Y:S05]  /*a900*/  BSYNC B1 ;  /* 0x0000000000017941 */ /* 0x000fea0003800000 */
.L_x_19141:
        /* <DEDUP_REMOVED lines=19> */
.L_x_19144:
[----:B------:R-:W-:Y:S05]  /*aa40*/  BSYNC B1 ;  /* 0x0000000000017941 */ /* 0x000fea0003800000 */
.L_x_19143:
        /* <DEDUP_REMOVED lines=13> */
[----:B------:R-:W-:-:S04]  /*ab20*/  IMAD.WIDE.U32 R78, R77, R78, c[0x0][0x208] ;  /* 0x000082004d4e7625 */ /* 0x000fc800078e004e */
[----:B------:R-:W-:Y:S02]  /*ab30*/  FFMA.FTZ R53, R62, R53, R70 ;  /* 0x000000353e357223 */ /* 0x000fe40000010046 */
[----:B------:R-:W-:Y:S02]  /*ab40*/  FFMA.FTZ R55, R64, R55, R71 ;  /* 0x0000003740377223 */ /* 0x000fe40000010047 */
[----:B------:R-:W-:-:S05]  /*ab50*/  FFMA.FTZ R54, R63, R54, R14 ;  /* 0x000000363f367223 */ /* 0x000fca000001000e */
[----:B------:R0:W-:Y:S02]  /*ab60*/  STG.E.128 [R78.64], R52 ;  /* 0x000000344e007986 */ /* 0x0001e4000c101d06 */
.L_x_19146:
[----:B------:R-:W-:Y:S05]  /*ab70*/  BSYNC B1 ;  /* 0x0000000000017941 */ /* 0x000fea0003800000 */
.L_x_19145:
[----:B0-----:R-:W-:-:S04]  /*ab80*/  IMAD.MOV.U32 R52, RZ, RZ, 0x4 ;  /* 0x00000004ff347424 */ /* 0x001fc800078e00ff */
[----:B------:R-:W-:-:S05]  /*ab90*/  IMAD R5, R52, c[0x0][0x160], R5 ;  /* 0x0000580034057a24 */ /* 0x000fca00078e0205 */
[----:B------:R-:W-:-:S13]  /*aba0*/  ISETP.GE.AND P1, PT, R5, c[0x0][0x164], PT ;  /* 0x0000590005007a0c */ /* 0x000fda0003f26270 */
[----:B------:R-:W-:Y:S01]  /*abb0*/  @P1 CALL.REL.NOINC `(.L_x_19147) ;  /* 0x0000001000001944 */ /* 0x000fe20003c00000 */
[----:B------:R-:W-:Y:S05]  /*abc0*/  BRA `(.L_x_19148) ;  /* 0xffff693000007947 */ /* 0x000fea000383ffff */
.L_x_19147:
[----:B------:R-:W-:Y:S05]  /*abd0*/  BSYNC B0 ;  /* 0x0000000000007941 */ /* 0x000fea0003800000 */
.L_x_18952:
[----:B------:R-:W-:Y:S05]  /*abe0*/  EXIT ;  /* 0x000000000000794d */ /* 0x000fea0003800000 */
.L_x_19133:
[----:B------:R-:W-:Y:S01]  /*abf0*/  MOV R55, R54 ;  /* 0x0000003600377202 */ /* 0x000fe20000000f00 */
[----:B------:R-:W-:Y:S01]  /*ac00*/  IMAD.MOV.U32 R78, RZ, RZ, 0x1 ;  /* 0x00000001ff4e7424 */ /* 0x000fe200078e00ff */
[----:B------:R-:W-:Y:S01]  /*ac10*/  MOV R52, 0xac50 ;  /* 0x0000ac5000347802 */ /* 0x000fe20000000f00 */
[----:B------:R-:W-:Y:S02]  /*ac20*/  IMAD.MOV.U32 R79, RZ, RZ, 0x1f ;  /* 0x0000001fff4f7424 */ /* 0x000fe400078e00ff */
[----:B------:R-:W-:Y:S02]  /*ac30*/  IMAD.MOV.U32 R53, RZ, RZ, -0x1 ;  /* 0xffffffffff357424 */ /* 0x000fe400078e00ff */
[----:B------:R-:W-:Y:S05]  /*ac40*/  CALL.REL.NOINC `($__internal_140_$__cuda_sm70_shflsync_bfly_p) ;  /* 0x000006e000007944 */ /* 0x000fea0003c00000 */
[----:B-1----:R-:W-:Y:S05]  /*ac50*/  BRA `(.L_x_19149) ;  /* 0xfffff28000007947 */ /* 0x002fea000383ffff */
.L_x_19134:
[----:B------:R-:W-:Y:S01]  /*ac60*/  MOV R55, R54 ;  /* 0x0000003600377202 */ /* 0x000fe20000000f00 */
[----:B------:R-:W-:Y:S01]  /*ac70*/  IMAD.MOV.U32 R78, RZ, RZ, 0x2 ;  /* 0x00000002ff4e7424 */ /* 0x000fe200078e00ff */
[----:B------:R-:W-:Y:S01]  /*ac80*/  MOV R52, 0xacc0 ;  /* 0x0000acc000347802 */ /* 0x000fe20000000f00 */
[----:B------:R-:W-:Y:S02]  /*ac90*/  IMAD.MOV.U32 R79, RZ, RZ, 0x1f ;  /* 0x0000001fff4f7424 */ /* 0x000fe400078e00ff */
[----:B------:R-:W-:-:S02]  /*aca0*/  IMAD.MOV.U32 R53, RZ, RZ, -0x1 ;  /* 0xffffffffff357424 */ /* 0x000fc400078e00ff */
[----:B------:R-:W-:Y:S05]  /*acb0*/  CALL.REL.NOINC `($__internal_140_$__cuda_sm70_shflsync_bfly_p) ;  /* 0x0000067000007944 */ /* 0x000fea0003c00000 */
[----:B-1----:R-:W-:Y:S01]  /*acc0*/  FADD.FTZ R54, R54, R78 ;  /* 0x0000004e36367221 */ /* 0x002fe20000010000 */
[----:B------:R-:W-:Y:S01]  /*acd0*/  HFMA2.MMA R78, -RZ, RZ, 0, 2.384185791015625e-07 ;  /* 0x00000004ff4e7435 */ /* 0x000fe200000001ff */
[----:B------:R-:W-:Y:S01]  /*ace0*/  IMAD.MOV.U32 R79, RZ, RZ, 0x1f ;  /* 0x0000001fff4f7424 */ /* 0x000fe200078e00ff */
[----:B------:R-:W-:Y:S01]  /*acf0*/  MOV R52, 0xad30 ;  /* 0x0000ad3000347802 */ /* 0x000fe20000000f00 */
[----:B------:R-:W-:-:S02]  /*ad00*/  IMAD.MOV.U32 R53, RZ, RZ, -0x1 ;  /* 0xffffffffff357424 */ /* 0x000fc400078e00ff */
[----:B------:R-:W-:Y:S02]  /*ad10*/  IMAD.MOV.U32 R55, RZ, RZ, R54 ;  /* 0x000000ffff377224 */ /* 0x000fe400078e0036 */
[----:B------:R-:W-:Y:S05]  /*ad20*/  CALL.REL.NOINC `($__internal_140_$__cuda_sm70_shflsync_bfly_p) ;  /* 0x0000060000007944 */ /* 0x000fea0003c00000 */
[----:B-1----:R-:W-:Y:S01]  /*ad30*/  FADD.FTZ R54, R54, R78 ;  /* 0x0000004e36367221 */ /* 0x002fe20000010000 */
[----:B------:R-:W-:Y:S01]  /*ad40*/  MOV R78, 0x8 ;  /* 0x00000008004e7802 */ /* 0x000fe20000000f00 */
[----:B------:R-:W-:Y:S01]  /*ad50*/  IMAD.MOV.U32 R79, RZ, RZ, 0x1f ;  /* 0x0000001fff4f7424 */ /* 0x000fe200078e00ff */
[----:B------:R-:W-:Y:S01]  /*ad60*/  MOV R52, 0xada0 ;  /* 0x0000ada000347802 */ /* 0x000fe20000000f00 */
[----:B------:R-:W-:Y:S02]  /*ad70*/  IMAD.MOV.U32 R53, RZ, RZ, -0x1 ;  /* 0xffffffffff357424 */ /* 0x000fe400078e00ff */
[----:B------:R-:W-:Y:S02]  /*ad80*/  IMAD.MOV.U32 R55, RZ, RZ, R54 ;  /* 0x000000ffff377224 */ /* 0x000fe400078e0036 */
[----:B------:R-:W-:Y:S05]  /*ad90*/  CALL.REL.NOINC `($__internal_140_$__cuda_sm70_shflsync_bfly_p) ;  /* 0x0000059000007944 */ /* 0x000fea0003c00000 */
[----:B-1----:R-:W-:Y:S01]  /*ada0*/  FADD.FTZ R54, R54, R78 ;  /* 0x0000004e36367221 */ /* 0x002fe20000010000 */
[----:B------:R-:W-:Y:S01]  /*adb0*/  HFMA2.MMA R78, -RZ, RZ, 0, 9.5367431640625e-07 ;  /* 0x00000010ff4e7435 */ /* 0x000fe200000001ff */
[----:B------:R-:W-:Y:S01]  /*adc0*/  IMAD.MOV.U32 R79, RZ, RZ, 0x1f ;  /* 0x0000001fff4f7424 */ /* 0x000fe200078e00ff */
[----:B------:R-:W-:Y:S01]  /*add0*/  MOV R52, 0xae10 ;  /* 0x0000ae1000347802 */ /* 0x000fe20000000f00 */
[----:B------:R-:W-:-:S02]  /*ade0*/  IMAD.MOV.U32 R53, RZ, RZ, -0x1 ;  /* 0xffffffffff357424 */ /* 0x000fc400078e00ff */
[----:B------:R-:W-:Y:S02]  /*adf0*/  IMAD.MOV.U32 R55, RZ, RZ, R54 ;  /* 0x000000ffff377224 */ /* 0x000fe400078e0036 */
[----:B------:R-:W-:Y:S05]  /*ae00*/  CALL.REL.NOINC `($__internal_140_$__cuda_sm70_shflsync_bfly_p) ;  /* 0x0000052000007944 */ /* 0x000fea0003c00000 */
[----:B-1----:R-:W-:Y:S01]  /*ae10*/  FADD.FTZ R54, R54, R78 ;  /* 0x0000004e36367221 */ /* 0x002fe20000010000 */
[----:B------:R-:W-:Y:S01]  /*ae20*/  MOV R78, 0x1 ;  /* 0x00000001004e7802 */ /* 0x000fe20000000f00 */
        /* <DEDUP_REMOVED lines=51> */
[----:B------:R-:W-:Y:S01]  /*b160*/  MOV R52, 0xb190 ;  /* 0x0000b19000347802 */ /* 0x000fe20000000f00 */
[----:B------:R-:W-:Y:S02]  /*b170*/  IMAD.MOV.U32 R53, RZ, RZ, -0x1 ;  /* 0xffffffffff357424 */ /* 0x000fe400078e00ff */
[----:B------:R-:W-:Y:S05]  /*b180*/  CALL.REL.NOINC `($__internal_140_$__cuda_sm70_shflsync_bfly_p) ;  /* 0x000001a000007944 */ /* 0x000fea0003c00000 */
[----:B------:R-:W-:Y:S01]  /*b190*/  HFMA2.MMA R79, -RZ, RZ, 0, 1.847743988037109375e-06 ;  /* 0x0000001fff4f7435 */ /* 0x000fe200000001ff */
[----:B-1----:R-:W-:Y:S01]  /*b1a0*/  FADD.FTZ R55, R55, R78 ;  /* 0x0000004e37377221 */ /* 0x002fe20000010000 */
[----:B------:R-:W-:Y:S01]  /*b1b0*/  MOV R52, 0xb1f0 ;  /* 0x0000b1f000347802 */ /* 0x000fe20000000f00 */
[----:B------:R-:W-:Y:S02]  /*b1c0*/  IMAD.MOV.U32 R78, RZ, RZ, 0x2 ;  /* 0x00000002ff4e7424 */ /* 0x000fe400078e00ff */
[----:B------:R-:W-:Y:S02]  /*b1d0*/  IMAD.MOV.U32 R53, RZ, RZ, -0x1 ;  /* 0xffffffffff357424 */ /* 0x000fe400078e00ff */
[----:B------:R-:W-:Y:S05]  /*b1e0*/  CALL.REL.NOINC `($__internal_140_$__cuda_sm70_shflsync_bfly_p) ;  /* 0x0000014000007944 */ /* 0x000fea0003c00000 */
[----:B-1----:R-:W-:Y:S01]  /*b1f0*/  FADD.FTZ R55, R55, R78 ;  /* 0x0000004e37377221 */ /* 0x002fe20000010000 */
[----:B------:R-:W-:Y:S01]  /*b200*/  MOV R53, 0xffffffff ;  /* 0xffffffff00357802 */ /* 0x000fe20000000f00 */
[----:B------:R-:W-:Y:S01]  /*b210*/  IMAD.MOV.U32 R78, RZ, RZ, 0x4 ;  /* 0x00000004ff4e7424 */ /* 0x000fe200078e00ff */
[----:B------:R-:W-:Y:S01]  /*b220*/  MOV R52, 0xb250 ;  /* 0x0000b25000347802 */ /* 0x000fe20000000f00 */
[----:B------:R-:W-:-:S02]  /*b230*/  IMAD.MOV.U32 R79, RZ, RZ, 0x1f ;  /* 0x0000001fff4f7424 */ /* 0x000fc400078e00ff */
[----:B------:R-:W-:Y:S05]  /*b240*/  CALL.REL.NOINC `($__internal_140_$__cuda_sm70_shflsync_bfly_p) ;  /* 0x000000e000007944 */ /* 0x000fea0003c00000 */
[----:B-1----:R-:W-:Y:S01]  /*b250*/  FADD.FTZ R55, R55, R78 ;  /* 0x0000004e37377221 */ /* 0x002fe20000010000 */
[----:B------:R-:W-:Y:S01]  /*b260*/  MOV R52, 0xb2b0 ;  /* 0x0000b2b000347802 */ /* 0x000fe20000000f00 */
[----:B------:R-:W-:-:S02]  /*b270*/  IMAD.MOV.U32 R78, RZ, RZ, 0x8 ;  /* 0x00000008ff4e7424 */ /* 0x000fc400078e00ff */
[----:B------:R-:W-:Y:S02]  /*b280*/  IMAD.MOV.U32 R79, RZ, RZ, 0x1f ;  /* 0x0000001fff4f7424 */ /* 0x000fe400078e00ff */
[----:B------:R-:W-:Y:S02]  /*b290*/  IMAD.MOV.U32 R53, RZ, RZ, -0x1 ;  /* 0xffffffffff357424 */ /* 0x000fe400078e00ff */
[----:B------:R-:W-:Y:S05]  /*b2a0*/  CALL.REL.NOINC `($__internal_140_$__cuda_sm70_shflsync_bfly_p) ;  /* 0x0000008000007944 */ /* 0x000fea0003c00000 */
[----:B-1----:R-:W-:Y:S01]  /*b2b0*/  FADD.FTZ R55, R55, R78 ;  /* 0x0000004e37377221 */ /* 0x002fe20000010000 */
[----:B------:R-:W-:Y:S01]  /*b2c0*/  HFMA2.MMA R78, -RZ, RZ, 0, 9.5367431640625e-07 ;  /* 0x00000010ff4e7435 */ /* 0x000fe200000001ff */
[----:B------:R-:W-:Y:S01]  /*b2d0*/  IMAD.MOV.U32 R79, RZ, RZ, 0x1f ;  /* 0x0000001fff4f7424 */ /* 0x000fe200078e00ff */
[----:B------:R-:W-:Y:S01]  /*b2e0*/  MOV R52, 0xb310 ;  /* 0x0000b31000347802 */ /* 0x000fe20000000f00 */
[----:B------:R-:W-:-:S03]  /*b2f0*/  IMAD.MOV.U32 R53, RZ, RZ, -0x1 ;  /* 0xffffffffff357424 */ /* 0x000fc600078e00ff */
[----:B------:R-:W-:Y:S05]  /*b300*/  CALL.REL.NOINC `($__internal_140_$__cuda_sm70_shflsync_bfly_p) ;  /* 0x0000002000007944 */ /* 0x000fea0003c00000 */
[----:B-1----:R-:W-:Y:S01]  /*b310*/  MOV R79, R78 ;  /* 0x0000004e004f7202 */ /* 0x002fe20000000f00 */
[----:B------:R-:W-:Y:S05]  /*b320*/  BRA `(.L_x_19150) ;  /* 0xfffff00000007947 */ /* 0x000fea000383ffff */
        .weak           $__internal_140_$__cuda_sm70_shflsync_bfly_p
        .type           $__internal_140_$__cuda_sm70_shflsync_bfly_p,@function
        .size           $__internal_140_$__cuda_sm70_shflsync_bfly_p,(.L_x_22308 - $__internal_140_$__cuda_sm70_shflsync_bfly_p)
$__internal_140_$__cuda_sm70_shflsync_bfly_p:
[----:B------:R-:W-:Y:S04]  /*b330*/  WARPSYNC R53 ;  /* 0x0000003500007348 */ /* 0x000fe80003800000 */
[----:B------:R0:W1:Y:S02]  /*b340*/  SHFL.BFLY PT, R78, R55, R78, R79 ;  /* 0x0c00004e374e7389 */ /* 0x00006400000e004f */
[----:B0-----:R-:W-:-:S04]  /*b350*/  IMAD.MOV.U32 R53, RZ, RZ, 0x0 ;  /* 0x00000000ff357424 */ /* 0x001fc800078e00ff */
[----:B------:R-:W-:Y:S05]  /*b360*/  RET.REL.NODEC R52 `(_ZN10layer_norm13ln_fwd_kernelINS_13Kernel_traitsI6__halfffffjLj768ELj1ELj4ELj1ELj16ENS_18Kernel_traits_baseILj768ES2_ffffjLj128EEEEELb1ELb1ELb0ELb0EEEvNS_9FwdParamsE) ;  /* 0xffff4c9034007950 */ /* 0x000fea0003c3ffff */
.L_x_19151:
        /* <DEDUP_REMOVED lines=9> */
.L_x_22308:


//--------------------- .text._ZN10layer_norm13ln_fwd_kernelINS_13Kernel_traitsI6__halfffffjLj768ELj1ELj4ELj1ELj16ENS_18Kernel_traits_baseILj768ES2_ffffjLj128EEEEELb1ELb1ELb0ELb1EEEvNS_9FwdParamsE --------------------------
	.section	.text._ZN10layer_norm13ln_fwd_kernelINS_13Kernel_traitsI6__halfffffjLj768ELj1ELj4ELj1ELj16ENS_18Kernel_traits_baseILj768ES2_ffffjLj128EEEEELb1ELb1ELb0ELb1EEEvNS_9FwdParamsE,"ax",@progbits
	.sectioninfo	@"SHI_REGISTERS=128"
	.align	128
        .global         _ZN10layer_norm13ln_fwd_kernelINS_13Kernel_traitsI6__halfffffjLj768ELj1ELj4ELj1ELj16ENS_18Kernel_traits_baseILj768ES2_ffffjLj128EEEEELb1ELb1ELb0ELb1EEEvNS_9FwdParamsE
        .type           _ZN10layer_norm13ln_fwd_kernelINS_13Kernel_traitsI6__halfffffjLj768ELj1ELj4ELj1ELj16ENS_18Kernel_traits_baseILj768ES2_ffffjLj128EEEEELb1ELb1ELb0ELb1EEEvNS_9FwdParamsE,@function
        .size           _ZN10layer_norm13ln_fwd_kernelINS_13Kernel_traitsI6__halfffffjLj768ELj1ELj4ELj1ELj16ENS_18Kernel_traits_baseILj768ES2_ffffjLj128EEEEELb1ELb1ELb0ELb1EEEvNS_9FwdParamsE,(.L_x_22309 - _ZN10layer_norm13ln_fwd_kernelINS_13Kernel_traitsI6__halfffffjLj768ELj1ELj4ELj1ELj16ENS_18Kernel_traits_baseILj768ES2_ffffjLj128EEEEELb1ELb1ELb0ELb1EEEvNS_9FwdParamsE)
        .other          _ZN10layer_norm13ln_fwd_kernelINS_13Kernel_traitsI6__halfffffjLj768ELj1ELj4ELj1ELj16ENS_18Kernel_traits_baseILj768ES2_ffffjLj128EEEEELb1ELb1ELb0ELb1EEEvNS_9FwdParamsE,@"STO_CUDA_ENTRY STV_DEFAULT"
_ZN10layer_norm13ln_fwd_kernelINS_13Kernel_traitsI6__halfffffjLj768ELj1ELj4ELj1ELj16ENS_18Kernel_traits_baseILj768ES2_ffffjLj128EEEEELb1ELb1ELb0ELb1EEEvNS_9FwdParamsE:
.text._ZN10layer_norm13ln_fwd_kernelINS_13Kernel_traitsI6__halfffffjLj768ELj1ELj4ELj1ELj16ENS_18Kernel_traits_baseILj768ES2_ffffjLj128EEEEELb1ELb1ELb0ELb1EEEvNS_9FwdParamsE:
        /* <DEDUP_REMOVED lines=47> */
[----:B------:R-:W-:Y:S01]  /*02f0*/  UIADD3 UR19, UR4, -0x4ab325aa, URZ ;  /* 0xb54cda5604137890 */ /* 0x000fe2000fffe03f */
[----:B------:R-:W-:Y:S01]  /*0300*/  SHF.R.U32.HI R110, RZ, 0x5, R109 ;  /* 0x00000005ff6e7819 */ /* 0x000fe2000001166d */
        /* <DEDUP_REMOVED lines=15> */
[----:B------:R-:W-:Y:S01]  /*0400*/  LOP3.LUT R4, R11, UR17, R6, 0x96, !PT ;  /* 0x000000110b047c12 */ /* 0x000fe2000f8e9606 */
[----:B------:R-:W-:-:S03]  /*0410*/  IMAD.WIDE.U32 R6, R7, -0x326172a9, RZ ;  /* 0xcd9e8d5707067825 */ /* 0x000fc600078e00ff */
[----:B------:R0:W5:Y:S01]  /*0420*/  @P0 LDG.E.64 R62, [R2.64] ;  /* 0x00000006023e0981 */ /* 0x000162000c1e1b00 */
[----:B------:R-:W-:Y:S01]  /*0430*/  IMAD.WIDE.U32 R4, R4, -0x2daee0ad, RZ ;  /* 0xd2511f5304047825 */ /* 0x000fe200078e00ff */
[----:B------:R-:W-:Y:S02]  /*0440*/  LOP3.LUT R16, R7, UR19, R10, 0x96, !PT ;  /* 0x0000001307107c12 */ /* 0x000fe4000f8e960a */
[----:B------:R0:W5:Y:S01]  /*0450*/  @P0 LDG.E.64 R60, [R2.64+0x100] ;  /* 0x00010006023c0981 */ /* 0x000162000c1e1b00 */
[----:B------:R-:W-:Y:S01]  /*0460*/  IMAD R110, R12, 0x4, R110 ;  /* 0x000000040c6e7824 */ /* 0x000fe200078e026e */
[----:B------:R-:W-:Y:S01]  /*0470*/  LOP3.LUT R8, R5, UR20, R8, 0x96, !PT ;  /* 0x0000001405087c12 */ /* 0x000fe2000f8e9608 */
[----:B------:R-:W-:Y:S01]  /*0480*/  UIADD3 UR21, UR4, 0x5384540f, URZ ;  /* 0x5384540f04157890 */ /* 0x000fe2000fffe03f */
[----:B------:R0:W5:Y:S01]  /*0490*/  @P0 LDG.E.64 R58, [R2.64+0x200] ;  /* 0x00020006023a0981 */ /* 0x000162000c1e1b00 */
[----:B------:R-:W-:Y:S01]  /*04a0*/  UIADD3 UR22, UR5, 0x1fd5c5a3, URZ ;  /* 0x1fd5c5a305167890 */ /* 0x000fe2000fffe03f */
[----:B------:R-:W-:-:S02]  /*04b0*/  IMAD.WIDE.U32 R16, R16, -0x2daee0ad, RZ ;  /* 0xd2511f5310107825 */ /* 0x000fc400078e00ff */
[----:B------:R0:W5:Y:S04]  /*04c0*/  @P0 LDG.E.64 R56, [R2.64+0x300] ;  /* 0x0003000602380981 */ /* 0x000168000c1e1b00 */
[----:B------:R0:W5:Y:S01]  /*04d0*/  @P0 LDG.E.64 R54, [R2.64+0x400] ;  /* 0x0004000602360981 */ /* 0x000162000c1e1b00 */
[----:B------:R-:W-:-:S03]  /*04e0*/  IMAD.WIDE.U32 R8, R8, -0x326172a9, RZ ;  /* 0xcd9e8d5708087825 */ /* 0x000fc600078e00ff */
[----:B------:R0:W5:Y:S01]  /*04f0*/  @P0 LDG.E.64 R10, [R2.64+0x500] ;  /* 0x00050006020a0981 */ /* 0x000162000c1e1b00 */
[----:B------:R-:W-:Y:S02]  /*0500*/  ISETP.GE.AND P1, PT, R110, c[0x0][0x164], PT ;  /* 0x000059006e007a0c */ /* 0x000fe40003f26270 */
        /* <DEDUP_REMOVED lines=11> */
[----:B0-----:R-:W-:Y:S01]  /*05c0*/  LOP3.LUT R109, R109, 0x1f, RZ, 0xc0, !PT ;  /* 0x0000001f6d6d7812 */ /* 0x001fe200078ec0ff */
[----:B------:R0:W2:Y:S03]  /*05d0*/  LDG.E.64 R80, [R12.64] ;  /* 0x000000060c507981 */ /* 0x0000a6000c1e1b00 */
[----:B------:R-:W-:Y:S01]  /*05e0*/  LEA R18, P1, R109, c[0x0][0x1c8], 0x3 ;  /* 0x000072006d127a11 */ /* 0x000fe200078218ff */
[----:B------:R0:W3:Y:S04]  /*05f0*/  LDG.E.64 R8, [R12.64+0x100] ;  /* 0x000100060c087981 */ /* 0x0000e8000c1e1b00 */
[----:B------:R-:W-:Y:S01]  /*0600*/  IMAD.X R19, RZ, RZ, c[0x0][0x1cc], P1 ;  /* 0x00007300ff137624 */ /* 0x000fe200008e06ff */
[----:B------:R0:W4:Y:S04]  /*0610*/  LDG.E.64 R6, [R12.64+0x200] ;  /* 0x000200060c067981 */ /* 0x000128000c1e1b00 */
[----:B------:R-:W4:Y:S04]  /*0620*/  LDG.E.64 R102, [R18.64] ;  /* 0x0000000612667981 */ /* 0x000f28000c1e1b00 */
[----:B------:R-:W4:Y:S04]  /*0630*/  LDG.E.64 R98, [R18.64+0x100] ;  /* 0x0001000612627981 */ /* 0x000f28000c1e1b00 */
[----:B------:R-:W4:Y:S04]  /*0640*/  LDG.E.64 R94, [R18.64+0x200] ;  /* 0x00020006125e7981 */ /* 0x000f28000c1e1b00 */
[----:B------:R-:W4:Y:S04]  /*0650*/  LDG.E.64 R90, [R18.64+0x300] ;  /* 0x00030006125a7981 */ /* 0x000f28000c1e1b00 */
[----:B------:R-:W4:Y:S04]  /*0660*/  LDG.E.64 R86, [R18.64+0x400] ;  /* 0x0004000612567981 */ /* 0x000f28000c1e1b00 */
[----:B------:R-:W4:Y:S04]  /*0670*/  LDG.E.64 R82, [R18.64+0x500] ;  /* 0x0005000612527981 */ /* 0x000f28000c1e1b00 */
        /* <DEDUP_REMOVED lines=13> */
[--C-:B0-----:R-:W-:Y:S01]  /*0750*/  SHF.R.U64 R12, R62, 0x10, R63.reuse ;  /* 0x000000103e0c7819 */ /* 0x101fe2000000123f */
[----:B------:R-:W-:Y:S01]  /*0760*/  HADD2.F32 R65, -RZ, R62.H0_H0 ;  /* 0x2000003eff417230 */ /* 0x000fe20000004100 */
[----:B------:R-:W-:Y:S01]  /*0770*/  SHF.R.U32.HI R34, RZ, 0x10, R63 ;  /* 0x00000010ff227819 */ /* 0x000fe2000001163f */
[----:B------:R-:W-:Y:S01]  /*0780*/  IMAD R66, R66, -0x2daee0ad, RZ ;  /* 0xd2511f5342427824 */ /* 0x000fe200078e02ff */
[--C-:B------:R-:W-:Y:S01]  /*0790*/  SHF.R.U64 R33, R60, 0x10, R61.reuse ;  /* 0x000000103c217819 */ /* 0x100fe2000000123d */
[----:B------:R-:W-:Y:S01]  /*07a0*/  IMAD.HI.U32 R13, R0, -0x2daee0ad, RZ ;  /* 0xd2511f53000d7827 */ /* 0x000fe200078e00ff */
[----:B------:R-:W-:-:S02]  /*07b0*/  SHF.R.U32.HI R32, RZ, 0x10, R61 ;  /* 0x00000010ff207819 */ /* 0x000fc4000001163d */
[--C-:B------:R-:W-:Y:S02]  /*07c0*/  SHF.R.U64 R31, R58, 0x10, R59.reuse ;  /* 0x000000103a1f7819 */ /* 0x100fe4000000123b */
[----:B------:R-:W-:Y:S02]  /*07d0*/  SHF.R.U32.HI R30, RZ, 0x10, R59 ;  /* 0x00000010ff1e7819 */ /* 0x000fe4000001163b */
[--C-:B------:R-:W-:Y:S02]  /*07e0*/  SHF.R.U64 R29, R56, 0x10, R57.reuse ;  /* 0x00000010381d7819 */ /* 0x100fe40000001239 */
[----:B------:R-:W-:Y:S02]  /*07f0*/  SHF.R.U32.HI R28, RZ, 0x10, R57 ;  /* 0x00000010ff1c7819 */ /* 0x000fe40000011639 */
[--C-:B------:R-:W-:Y:S02]  /*0800*/  SHF.R.U64 R27, R54, 0x10, R55.reuse ;  /* 0x00000010361b7819 */ /* 0x100fe40000001237 */
[----:B------:R-:W-:-:S02]  /*0810*/  SHF.R.U32.HI R26, RZ, 0x10, R55 ;  /* 0x00000010ff1a7819 */ /* 0x000fc40000011637 */
[--C-:B------:R-:W-:Y:S02]  /*0820*/  SHF.R.U64 R25, R10, 0x10, R11.reuse ;  /* 0x000000100a197819 */ /* 0x100fe4000000120b */
[----:B------:R-:W-:Y:S01]  /*0830*/  SHF.R.U32.HI R24, RZ, 0x10, R11 ;  /* 0x00000010ff187819 */ /* 0x000fe2000001160b */
[----:B------:R-:W-:Y:S01]  /*0840*/  HADD2.F32 R64, -RZ, R60.H0_H0 ;  /* 0x2000003cff407230 */ /* 0x000fe20000004100 */
[----:B------:R-:W-:Y:S01]  /*0850*/  LOP3.LUT R67, R20, UR25, R67, 0x96, !PT ;  /* 0x0000001914437c12 */ /* 0x000fe2000f8e9643 */
[----:B------:R-:W-:Y:S01]  /*0860*/  HADD2.F32 R62, -RZ, R58.H0_H0 ;  /* 0x2000003aff3e7230 */ /* 0x000fe20000004100 */
[----:B------:R-:W-:Y:S01]  /*0870*/  BSSY B0, `(.L_x_19152) ;  /* 0x000097a000007945 */ /* 0x000fe20003800000 */
[----:B------:R-:W-:Y:S01]  /*0880*/  HADD2.F32 R60, -RZ, R56.H0_H0 ;  /* 0x20000038ff3c7230 */ /* 0x000fe20000004100 */
[----:B------:R-:W-:Y:S01]  /*0890*/  LOP3.LUT R66, R13, UR26, R66, 0x96, !PT ;  /* 0x0000001a0d427c12 */ /* 0x000fe2000f8e9642 */
[----:B------:R-:W-:Y:S01]  /*08a0*/  HADD2.F32 R58, -RZ, R54.H0_H0 ;  /* 0x20000036ff3a7230 */ /* 0x000fe20000004100 */
[----:B------:R-:W-:Y:S01]  /*08b0*/  LOP3.LUT R112, R112, 0x3, RZ, 0xc0, !PT ;  /* 0x0000000370707812 */ /* 0x000fe200078ec0ff */
[----:B------:R-:W-:Y:S01]  /*08c0*/  HADD2.F32 R56, -RZ, R10.H0_H0 ;  /* 0x2000000aff387230 */ /* 0x000fe20000004100 */
        /* <DEDUP_REMOVED lines=10> */
[----:B------:R-:W-:Y:S01]  /*0970*/  HADD2.F32 R10, -RZ, R33.H0_H0 ;  /* 0x20000021ff0a7230 */ /* 0x000fe20000004100 */
[----:B------:R-:W-:Y:S01]  /*0980*/  ULDC.U8 UR8, c[0x0][0x1f0] ;  /* 0x00007c0000087ab9 */ /* 0x000fe20000000000 */
[--C-:B--2---:R-:W-:Y:S02]  /*0990*/  SHF.R.U64 R35, R80, 0x10, R81.reuse ;  /* 0x0000001050237819 */ /* 0x104fe40000001251 */
[----:B------:R-:W-:Y:S02]  /*09a0*/  SHF.R.U32.HI R76, RZ, 0x10, R81 ;  /* 0x00000010ff4c7819 */ /* 0x000fe40000011651 */
[--C-:B---3--:R-:W-:Y:S02]  /*09b0*/  SHF.R.U64 R69, R8, 0x10, R9.reuse ;  /* 0x0000001008457819 */ /* 0x108fe40000001209 */
[----:B------:R-:W-:Y:S02]  /*09c0*/  SHF.R.U32.HI R68, RZ, 0x10, R9 ;  /* 0x00000010ff447819 */ /* 0x000fe40000011609 */
[----:B----4-:R-:W-:-:S02]  /*09d0*/  SHF.R.U64 R71, R6, 0x10, R7 ;  /* 0x0000001006477819 */ /* 0x010fc40000001207 */
[----:B------:R-:W-:Y:S02]  /*09e0*/  SHF.R.U32.HI R70, RZ, 0x10, R7 ;  /* 0x00000010ff467819 */ /* 0x000fe40000011607 */
[--C-:B------:R-:W-:Y:S01]  /*09f0*/  SHF.R.U64 R104, R102, 0x10, R103.reuse ;  /* 0x0000001066687819 */ /* 0x100fe20000001267 */
[----:B------:R-:W-:Y:S01]  /*0a00*/  HADD2.F32 R105, -RZ, R102.H0_H0 ;  /* 0x20000066ff697230 */ /* 0x000fe20000004100 */
[----:B------:R-:W-:Y:S02]  /*0a10*/  SHF.R.U32.HI R102, RZ, 0x10, R103 ;  /* 0x00000010ff667819 */ /* 0x000fe40000011667 */
[--C-:B------:R-:W-:Y:S01]  /*0a20*/  SHF.R.U64 R100, R98, 0x10, R99.reuse ;  /* 0x0000001062647819 */ /* 0x100fe20000001263 */
[----:B------:R-:W-:Y:S01]  /*0a30*/  HADD2.F32 R101, -RZ, R98.H0_H0 ;  /* 0x20000062ff657230 */ /* 0x000fe20000004100 */
[----:B------:R-:W-:Y:S02]  /*0a40*/  SHF.R.U32.HI R98, RZ, 0x10, R99 ;  /* 0x00000010ff627819 */ /* 0x000fe40000011663 */
[--C-:B------:R-:W-:Y:S01]  /*0a50*/  SHF.R.U64 R96, R94, 0x10, R95.reuse ;  /* 0x000000105e607819 */ /* 0x100fe2000000125f */
[----:B------:R-:W-:Y:S01]  /*0a60*/  HADD2.F32 R97, -RZ, R94.H0_H0 ;  /* 0x2000005eff617230 */ /* 0x000fe20000004100 */
[----:B------:R-:W-:-:S02]  /*0a70*/  SHF.R.U32.HI R94, RZ, 0x10, R95 ;  /* 0x00000010ff5e7819 */ /* 0x000fc4000001165f */
        /* <DEDUP_REMOVED lines=9> */
[--C-:B------:R-:W-:Y:S02]  /*0b10*/  SHF.R.U64 R73, R4, 0x10, R5.reuse ;  /* 0x0000001004497819 */ /* 0x100fe40000001205 */
[----:B------:R-:W-:Y:S02]  /*0b20*/  SHF.R.U32.HI R72, RZ, 0x10, R5 ;  /* 0x00000010ff487819 */ /* 0x000fe40000011605 */
[--C-:B------:R-:W-:Y:S02]  /*0b30*/  SHF.R.U64 R75, R2, 0x10, R3.reuse ;  /* 0x00000010024b7819 */ /* 0x100fe40000001203 */
[----:B------:R-:W-:Y:S02]  /*0b40*/  SHF.R.U32.HI R74, RZ, 0x10, R3 ;  /* 0x00000010ff4a7819 */ /* 0x000fe40000011603 */
[--C-:B------:R-:W-:Y:S02]  /*0b50*/  SHF.R.U64 R77, R14, 0x10, R15.reuse ;  /* 0x000000100e4d7819 */ /* 0x100fe4000000120f */
[----:B------:R-:W-:Y:S01]  /*0b60*/  SHF.R.U32.HI R79, RZ, 0x10, R15 ;  /* 0x00000010ff4f7819 */ /* 0x000fe2000001160f */
[----:B------:R-:W-:Y:S01]  /*0b70*/  HADD2.F32 R17, -RZ, R14.H0_H0 ;  /* 0x2000000eff117230 */ /* 0x000fe20000004100 */
[----:B------:R-:W-:Y:S01]  /*0b80*/  IMAD R14, R0, -0x2daee0ad, RZ ;  /* 0xd2511f53000e7824 */ /* 0x000fe200078e02ff */
        /* <DEDUP_REMOVED lines=50> */
.L_x_19324:
[----:B------:R-:W-:Y:S01]  /*0eb0*/  IMAD R24, R110, c[0x0][0x168], RZ ;  /* 0x00005a006e187a24 */ /* 0x000fe200078e02ff */
[----:B------:R-:W-:Y:S01]  /*0ec0*/  ISETP.NE.U32.AND P0, PT, RZ, c[0x0][0x180], PT ;  /* 0x00006000ff007a0c */ /* 0x000fe20003f05070 */
[----:B------:R-:W-:Y:S01]  /*0ed0*/  HFMA2.MMA R114, -RZ, RZ, 0, 9.5367431640625e-07 ;  /* 0x00000010ff727435 */ /* 0x000fe200000001ff */
[----:B------:R-:W-:Y:S01]  /*0ee0*/  ISETP.NE.U32.AND P1, PT, RZ, c[0x0][0x1c0], PT ;  /* 0x00007000ff007a0c */ /* 0x000fe20003f25070 */
[----:B------:R-:W-:Y:S01]  /*0ef0*/  IMAD.MOV.U32 R115, RZ, RZ, 0x3f800000 ;  /* 0x3f800000ff737424 */ /* 0x000fe200078e00ff */
[----:B------:R-:W-:Y:S02]  /*0f00*/  SHF.R.S32.HI R25, RZ, 0x1f, R24 ;  /* 0x0000001fff197819 */ /* 0x000fe40000011418 */
[----:B------:R-:W-:Y:S02]  /*0f10*/  ISETP.NE.AND.EX P0, PT, RZ, c[0x0][0x184], PT, P0 ;  /* 0x00006100ff007a0c */ /* 0x000fe40003f05300 */
[----:B------:R-:W-:Y:S02]  /*0f20*/  LEA.HI R24, R25, R24, RZ, 0x2 ;  /* 0x0000001819187211 */ /* 0x000fe400078f10ff */
[----:B------:R-:W-:-:S02]  /*0f30*/  ISETP.NE.AND.EX P1, PT, RZ, c[0x0][0x1c4], PT, P1 ;  /* 0x00007100ff007a0c */ /* 0x000fc40003f25310 */
[----:B------:R-:W-:-:S05]  /*0f40*/  LEA.HI.SX32 R111, R24, R109, 0x1e ;  /* 0x0000006d186f7211 */ /* 0x000fca00078ff2ff */
[----:B------:R-:W-:-:S04]  /*0f50*/  IMAD.WIDE.U32 R24, R111, R114, c[0x0][0x170] ;  /* 0x00005c006f187625 */ /* 0x000fc800078e0072 */
[----:B------:R-:W-:Y:S02]  /*0f60*/  @P0 IMAD.WIDE.U32 R28, R111, R114, c[0x0][0x180] ;  /* 0x000060006f1c0625 */ /* 0x000fe400078e0072 */
[----:B------:R-:W5:Y:S02]  /*0f70*/  LDG.E.128 R24, [R24.64] ;  /* 0x0000000618187981 */ /* 0x000f64000c1e1d00 */
[----:B------:R-:W-:Y:S02]  /*0f80*/  @P1 IMAD.MOV.U32 R31, RZ, RZ, 0x4 ;  /* 0x00000004ff1f1424 */ /* 0x000fe400078e00ff */
[----:B------:R0:W5:Y:S02]  /*0f90*/  @P0 LDG.E.128 R44, [R28.64] ;  /* 0x000000061c2c0981 */ /* 0x000164000c1e1d00 */
[----:B------:R-:W-:-:S05]  /*0fa0*/  @P1 IMAD.WIDE R30, R110, R31, c[0x0][0x1c0] ;  /* 0x000070006e1e1625 */ /* 0x000fca00078e021f */
[----:B------:R0:W5:Y:S01]  /*0fb0*/  @P1 LDG.E R115, [R30.64] ;  /* 0x000000061e731981 */ /* 0x000162000c1e1900 */
        /* <DEDUP_REMOVED lines=12> */
.L_x_19154:
[----:B0-----:R-:W-:Y:S02]  /*1080*/  MOV R36, R16 ;  /* 0x0000001000247202 */ /* 0x001fe40000000f00 */
.L_x_19155:
[----:B------:R-:W-:Y:S05]  /*1090*/  BSYNC B1 ;  /* 0x0000000000017941 */ /* 0x000fea0003800000 */
.L_x_19153:
        /* <DEDUP_REMOVED lines=16> */
.L_x_19159:
[----:B------:R-:W-:Y:S05]  /*11a0*/  BSYNC B2 ;  /* 0x0000000000027941 */ /* 0x000fea0003800000 */
.L_x_19158:
        /* <DEDUP_REMOVED lines=44> */
.L_x_19157:
[----:B------:R-:W-:Y:S05]  /*1470*/  BSYNC B1 ;  /* 0x0000000000017941 */ /* 0x000fea0003800000 */
.L_x_19156:
        /* <DEDUP_REMOVED lines=23> */
.L_x_19161:
[----:B------:R-:W-:Y:S02]  /*15f0*/  IMAD.MOV.U32 R24, RZ, RZ, R16 ;  /* 0x000000ffff187224 */ /* 0x000fe400078e0010 */
.L_x_19162:
[----:B------:R-:W-:Y:S05]  /*1600*/  BSYNC B1 ;  /* 0x0000000000017941 */ /* 0x000fea0003800000 */
.L_x_19160:
        /* <DEDUP_REMOVED lines=16> */
.L_x_19166:
[----:B------:R-:W-:Y:S05]  /*1710*/  BSYNC B2 ;  /* 0x0000000000027941 */ /* 0x000fea0003800000 */
.L_x_19165:
        /* <DEDUP_REMOVED lines=44> */
.L_x_19164:
[----:B------:R-:W-:Y:S05]  /*19e0*/  BSYNC B1 ;  /* 0x0000000000017941 */ /* 0x000fea0003800000 */
.L_x_19163:
[----:B------:R-:W0:Y:S01]  /*19f0*/  I2F.U32 R24, R24 ;  /* 0x0000001800187306 */ /* 0x000e220000201000 */
[----:B------:R-:W-:Y:S01]  /*1a00*/  FMUL.FTZ R28, R25, R115 ;  /* 0x00000073191c7220 */ /* 0x000fe20000410000 */
[----:B------:R-:W-:Y:S01]  /*1a10*/  ISETP.NE.AND P4, PT, R29, 0x1, PT ;  /* 0x000000011d00780c */ /* 0x000fe20003f85270 */
[----:B------:R-:W-:Y:S02]  /*1a20*/  BSSY B1, `(.L_x_19167) ;  /* 0x0000012000017945 */ /* 0x000fe40003800000 */
[----:B------:R-:W-:-:S02]  /*1a30*/  FMUL.FTZ R28, R28, c[0x0][0x1e8] ;  /* 0x00007a001c1c7a20 */ /* 0x000fc40000410000 */
        /* <DEDUP_REMOVED lines=15> */
.L_x_19168:
[----:B------:R-:W-:Y:S02]  /*1b30*/  MOV R34, R16 ;  /* 0x0000001000227202 */ /* 0x000fe40000000f00 */
.L_x_19169:
[----:B------:R-:W-:Y:S05]  /*1b40*/  BSYNC B1 ;  /* 0x0000000000017941 */ /* 0x000fea0003800000 */
.L_x_19167:
        /* <DEDUP_REMOVED lines=16> */
.L_x_19173:
[----:B------:R-:W-:Y:S05]  /*1c50*/  BSYNC B2 ;  /* 0x0000000000027941 */ /* 0x000fea0003800000 */
.L_x_19172:
        /* <DEDUP_REMOVED lines=44> */
.L_x_19171:
[----:B------:R-:W-:Y:S05]  /*1f20*/  BSYNC B1 ;  /* 0x0000000000017941 */ /* 0x000fea0003800000 */
.L_x_19170:
[----:B------:R-:W0:Y:S01]  /*1f30*/  I2F.U32 R24, R34 ;  /* 0x0000002200187306 */ /* 0x000e220000201000 */
[----:B------:R-:W-:Y:S01]  /*1f40*/  FMUL.FTZ R26, R26, R115 ;  /* 0x000000731a1a7220 */ /* 0x000fe20000410000 */
[C---:B------:R-:W-:Y:S01]  /*1f50*/  ISETP.NE.AND P5, PT, R25.reuse, 0x1, PT ;  /* 0x000000011900780c */ /* 0x040fe20003fa5270 */
[----:B------:R-:W-:Y:S01]  /*1f60*/  BSSY B1, `(.L_x_19174) ;  /* 0x0000012000017945 */ /* 0x000fe20003800000 */
[----:B------:R-:W-:Y:S01]  /*1f70*/  IADD3 R36, R25, 0x1, RZ ;  /* 0x0000000119247810 */ /* 0x000fe20007ffe0ff */
        /* <DEDUP_REMOVED lines=15> */
.L_x_19175:
[----:B------:R-:W-:Y:S02]  /*2070*/  IMAD.MOV.U32 R26, RZ, RZ, R16 ;  /* 0x000000ffff1a7224 */ /* 0x000fe400078e0010 */
.L_x_19176:
[----:B------:R-:W-:Y:S05]  /*2080*/  BSYNC B1 ;  /* 0x0000000000017941 */ /* 0x000fea0003800000 */
.L_x_19174:
        /* <DEDUP_REMOVED lines=16> */
.L_x_19180:
[----:B------:R-:W-:Y:S05]  /*2190*/  BSYNC B2 ;  /* 0x0000000000027941 */ /* 0x000fea0003800000 */
.L_x_19179:
        /* <DEDUP_REMOVED lines=44> */
.L_x_19178:
[----:B------:R-:W-:Y:S05]  /*2460*/  BSYNC B1 ;  /* 0x0000000000017941 */ /* 0x000fea0003800000 */
.L_x_19177:
[----:B------:R-:W0:Y:S01]  /*2470*/  I2F.U32 R24, R26 ;  /* 0x0000001a00187306 */ /* 0x000e220000201000 */
[----:B------:R-:W-:Y:S01]  /*2480*/  FMUL.FTZ R27, R27, R115 ;  /* 0x000000731b1b7220 */ /* 0x000fe20000410000 */
[----:B------:R-:W-:Y:S01]  /*2490*/  SEL R25, RZ, 0x10000, P4 ;  /* 0x00010000ff197807 */ /* 0x000fe20002000000 */
[----:B------:R-:W-:Y:S01]  /*24a0*/  IMAD.MOV.U32 R116, RZ, RZ, 0x4 ;  /* 0x00000004ff747424 */ /* 0x000fe200078e00ff */
[----:B------:R-:W-:Y:S01]  /*24b0*/  SEL R28, RZ, 0x100, P3 ;  /* 0x00000100ff1c7807 */ /* 0x000fe20001800000 */
[----:B------:R-:W-:Y:S01]  /*24c0*/  FMUL.FTZ R27, R27, c[0x0][0x1e8] ;  /* 0x00007a001b1b7a20 */ /* 0x000fe20000410000 */
[----:B------:R-:W-:Y:S01]  /*24d0*/  SEL R29, RZ, 0x1, P2 ;  /* 0x00000001ff1d7807 */ /* 0x000fe20001000000 */
[C---:B------:R-:W-:Y:S01]  /*24e0*/  IMAD.WIDE.U32 R32, R111.reuse, R114, c[0x0][0x188] ;  /* 0x000062006f207625 */ /* 0x040fe200078e0072 */
[----:B------:R-:W-:-:S03]  /*24f0*/  IADD3 R35, R111, 0x20, RZ ;  /* 0x000000206f237810 */ /* 0x000fc60007ffe0ff */
[----:B------:R-:W-:-:S04]  /*2500*/  IMAD.WIDE.U32 R30, R111, R116, c[0x0][0x190] ;  /* 0x000064006f1e7625 */ /* 0x000fc800078e0074 */
[----:B0-----:R-:W-:-:S05]  /*2510*/  FFMA.FTZ R24, R24, R113, 1.1641532182693481445e-10 ;  /* 0x2f00000018187423 */ /* 0x001fca0000010071 */
[----:B------:R-:W-:-:S04]  /*2520*/  FSETP.GTU.FTZ.AND P5, PT, R24, c[0x0][0x1e4], PT ;  /* 0x0000790018007a0b */ /* 0x000fc80003fbc000 */
[----:B------:R-:W-:Y:S02]  /*2530*/  FSEL R27, R27, RZ, !P5 ;  /* 0x000000ff1b1b7208 */ /* 0x000fe40006800000 */
[----:B------:R-:W-:-:S03]  /*2540*/  SEL R24, RZ, 0x1000000, P5 ;  /* 0x01000000ff187807 */ /* 0x000fc60002800000 */
[----:B------:R-:W-:Y:S01]  /*2550*/  FMUL.FTZ R43, R102, R27 ;  /* 0x0000001b662b7220 */ /* 0x000fe20000410000 */
[----:B------:R-:W-:-:S03]  /*2560*/  IADD3 R24, R28, R24, R25 ;  /* 0x000000181c187210 */ /* 0x000fc60007ffe019 */
[----:B------:R-:W-:Y:S01]  /*2570*/  @P1 FADD.FTZ R43, R47, R43 ;  /* 0x0000002b2f2b1221 */ /* 0x000fe20000010000 */
[----:B------:R-:W-:Y:S01]  /*2580*/  IADD3 R37, R24, R29, RZ ;  /* 0x0000001d18257210 */ /* 0x000fe20007ffe0ff */
[----:B------:R-:W-:-:S03]  /*2590*/  IMAD.WIDE.U32 R24, R35, R114, c[0x0][0x170] ;  /* 0x00005c0023187625 */ /* 0x000fc600078e0072 */
[----:B------:R0:W-:Y:S01]  /*25a0*/  STG.E.128 [R32.64], R40 ;  /* 0x0000002820007986 */ /* 0x0001e2000c101d06 */
[----:B------:R-:W-:-:S03]  /*25b0*/  @P0 IMAD.WIDE.U32 R28, R35, R114, c[0x0][0x180] ;  /* 0x00006000231c0625 */ /* 0x000fc600078e0072 */
        /* <DEDUP_REMOVED lines=15> */
.L_x_19182:
[----:B0-----:R-:W-:Y:S02]  /*26b0*/  IMAD.MOV.U32 R34, RZ, RZ, R16 ;  /* 0x000000ffff227224 */ /* 0x001fe400078e0010 */
.L_x_19183:
[----:B------:R-:W-:Y:S05]  /*26c0*/  BSYNC B1 ;  /* 0x0000000000017941 */ /* 0x000fea0003800000 */
.L_x_19181:
        /* <DEDUP_REMOVED lines=16> */
.L_x_19187:
[----:B------:R-:W-:Y:S05]  /*27d0*/  BSYNC B2 ;  /* 0x0000000000027941 */ /* 0x000fea0003800000 */
.L_x_19186:
        /* <DEDUP_REMOVED lines=44> */
.L_x_19185:
[----:B------:R-:W-:Y:S05]  /*2aa0*/  BSYNC B1 ;  /* 0x0000000000017941 */ /* 0x000fea0003800000 */
.L_x_19184:
[----:B------:R-:W0:Y:S01]  /*2ab0*/  I2F.U32 R28, R34 ;  /* 0x00000022001c7306 */ /* 0x000e220000201000 */
[----:B-----5:R-:W-:Y:S01]  /*2ac0*/  FMUL.FTZ R24, R24, R115 ;  /* 0x0000007318187220 */ /* 0x020fe20000410000 */
        /* <DEDUP_REMOVED lines=18> */
.L_x_19189:
[----:B------:R-:W-:Y:S02]  /*2bf0*/  IMAD.MOV.U32 R24, RZ, RZ, R16 ;  /* 0x000000ffff187224 */ /* 0x000fe400078e0010 */
.L_x_19190:
[----:B------:R-:W-:Y:S05]  /*2c00*/  BSYNC B1 ;  /* 0x0000000000017941 */ /* 0x000fea0003800000 */
.L_x_19188:
        /* <DEDUP_REMOVED lines=16> */
.L_x_19194:
[----:B------:R-:W-:Y:S05]  /*2d10*/  BSYNC B2 ;  /* 0x0000000000027941 */ /* 0x000fea0003800000 */
.L_x_19193:
        /* <DEDUP_REMOVED lines=44> */
.L_x_19192:
[----:B------:R-:W-:Y:S05]  /*2fe0*/  BSYNC B1 ;  /* 0x0000000000017941 */ /* 0x000fea0003800000 */
.L_x_19191:
        /* <DEDUP_REMOVED lines=20> */
.L_x_19196:
[----:B------:R-:W-:Y:S02]  /*3130*/  MOV R34, R16 ;  /* 0x0000001000227202 */ /* 0x000fe40000000f00 */
.L_x_19197:
[----:B------:R-:W-:Y:S05]  /*3140*/  BSYNC B1 ;  /* 0x0000000000017941 */ /* 0x000fea0003800000 */
.L_x_19195:
        /* <DEDUP_REMOVED lines=16> */
.L_x_19201:
[----:B------:R-:W-:Y:S05]  /*3250*/  BSYNC B2 ;  /* 0x0000000000027941 */ /* 0x000fea0003800000 */
.L_x_19200:
        /* <DEDUP_REMOVED lines=44> */
.L_x_19199:
[----:B------:R-:W-:Y:S05]  /*3520*/  BSYNC B1 ;  /* 0x0000000000017941 */ /* 0x000fea0003800000 */
.L_x_19198:
        /* <DEDUP_REMOVED lines=20> */
.L_x_19203:
[----:B------:R-:W-:Y:S02]  /*3670*/  MOV R26, R16 ;  /* 0x00000010001a7202 */ /* 0x000fe40000000f00 */
.L_x_19204:
[----:B------:R-:W-:Y:S05]  /*3680*/  BSYNC B1 ;  /* 0x0000000000017941 */ /* 0x000fea0003800000 */
.L_x_19202:
        /* <DEDUP_REMOVED lines=16> */
.L_x_19208:
[----:B------:R-:W-:Y:S05]  /*3790*/  BSYNC B2 ;  /* 0x0000000000027941 */ /* 0x000fea0003800000 */
.L_x_19207:
        /* <DEDUP_REMOVED lines=44> */
.L_x_19206:
[----:B------:R-:W-:Y:S05]  /*3a60*/  BSYNC B1 ;  /* 0x0000000000017941 */ /* 0x000fea0003800000 */
.L_x_19205:
[----:B------:R-:W0:Y:S01]  /*3a70*/  I2F.U32 R24, R26 ;  /* 0x0000001a00187306 */ /* 0x000e220000201000 */
[----:B------:R-:W-:Y:S01]  /*3a80*/  FMUL.FTZ R27, R27, R115 ;  /* 0x000000731b1b7220 */ /* 0x000fe20000410000 */
[----:B------:R-:W-:Y:S01]  /*3a90*/  SEL R25, RZ, 0x10000, P4 ;  /* 0x00010000ff197807 */ /* 0x000fe20002000000 */
[----:B------:R-:W-:Y:S01]  /*3aa0*/  IMAD.WIDE.U32 R32, R35, R114, c[0x0][0x188] ;  /* 0x0000620023207625 */ /* 0x000fe200078e0072 */
[----:B------:R-:W-:Y:S02]  /*3ab0*/  SEL R28, RZ, 0x100, P3 ;  /* 0x00000100ff1c7807 */ /* 0x000fe40001800000 */
[----:B------:R-:W-:Y:S01]  /*3ac0*/  SEL R29, RZ, 0x1, P2 ;  /* 0x00000001ff1d7807 */ /* 0x000fe20001000000 */
[----:B------:R-:W-:Y:S01]  /*3ad0*/  FMUL.FTZ R27, R27, c[0x0][0x1e8] ;  /* 0x00007a001b1b7a20 */ /* 0x000fe20000410000 */
[----:B------:R-:W-:Y:S01]  /*3ae0*/  IADD3 R51, R111, 0x40, RZ ;  /* 0x000000406f337810 */ /* 0x000fe20007ffe0ff */
[----:B------:R-:W-:-:S04]  /*3af0*/  IMAD.WIDE.U32 R30, R35, R116, c[0x0][0x190] ;  /* 0x00006400231e7625 */ /* 0x000fc800078e0074 */
[----:B0-----:R-:W-:-:S05]  /*3b00*/  FFMA.FTZ R24, R24, R113, 1.1641532182693481445e-10 ;  /* 0x2f00000018187423 */ /* 0x001fca0000010071 */
[----:B------:R-:W-:-:S04]  /*3b10*/  FSETP.GTU.FTZ.AND P5, PT, R24, c[0x0][0x1e4], PT ;  /* 0x0000790018007a0b */ /* 0x000fc80003fbc000 */
[----:B------:R-:W-:Y:S02]  /*3b20*/  SEL R24, RZ, 0x1000000, P5 ;  /* 0x01000000ff187807 */ /* 0x000fe40002800000 */
[----:B------:R-:W-:Y:S02]  /*3b30*/  FSEL R27, R27, RZ, !P5 ;  /* 0x000000ff1b1b7208 */ /* 0x000fe40006800000 */
[----:B------:R-:W-:-:S03]  /*3b40*/  IADD3 R24, R28, R24, R25 ;  /* 0x000000181c187210 */ /* 0x000fc60007ffe019 */
[----:B------:R-:W-:Y:S02]  /*3b50*/  FMUL.FTZ R39, R98, R27 ;  /* 0x0000001b62277220 */ /* 0x000fe40000410000 */
[----:B------:R-:W-:Y:S02]  /*3b60*/  IMAD.IADD R117, R24, 0x1, R29 ;  /* 0x0000000118757824 */ /* 0x000fe400078e021d */
[----:B------:R-:W-:Y:S02]  /*3b70*/  @P1 FADD.FTZ R39, R47, R39 ;  /* 0x000000272f271221 */ /* 0x000fe40000010000 */
        /* <DEDUP_REMOVED lines=18> */
.L_x_19210:
[----:B0-----:R-:W-:Y:S02]  /*3ca0*/  IMAD.MOV.U32 R48, RZ, RZ, R16 ;  /* 0x000000ffff307224 */ /* 0x001fe400078e0010 */
.L_x_19211:
[----:B------:R-:W-:Y:S05]  /*3cb0*/  BSYNC B1 ;  /* 0x0000000000017941 */ /* 0x000fea0003800000 */
.L_x_19209:
        /* <DEDUP_REMOVED lines=16> */
.L_x_19215:
[----:B------:R-:W-:Y:S05]  /*3dc0*/  BSYNC B2 ;  /* 0x0000000000027941 */ /* 0x000fea0003800000 */
.L_x_19214:
        /* <DEDUP_REMOVED lines=44> */
.L_x_19213:
[----:B------:R-:W-:Y:S05]  /*4090*/  BSYNC B1 ;  /* 0x0000000000017941 */ /* 0x000fea0003800000 */
.L_x_19212:
        /* <DEDUP_REMOVED lines=20> */
.L_x_19217:
[----:B------:R-:W-:Y:S02]  /*41e0*/  IMAD.MOV.U32 R24, RZ, RZ, R16 ;  /* 0x000000ffff187224 */ /* 0x000fe400078e0010 */
.L_x_19218:
[----:B------:R-:W-:Y:S05]  /*41f0*/  BSYNC B1 ;  /* 0x0000000000017941 */ /* 0x000fea0003800000 */
.L_x_19216:
        /* <DEDUP_REMOVED lines=16> */
.L_x_19222:
[----:B------:R-:W-:Y:S05]  /*4300*/  BSYNC B2 ;  /* 0x0000000000027941 */ /* 0x000fea0003800000 */
.L_x_19221:
        /* <DEDUP_REMOVED lines=44> */
.L_x_19220:
[----:B------:R-:W-:Y:S05]  /*45d0*/  BSYNC B1 ;  /* 0x0000000000017941 */ /* 0x000fea0003800000 */
.L_x_19219:
        /* <DEDUP_REMOVED lines=20> */
.L_x_19224:
[----:B------:R-:W-:Y:S02]  /*4720*/  IMAD.MOV.U32 R48, RZ, RZ, R16 ;  /* 0x000000ffff307224 */ /* 0x000fe400078e0010 */
.L_x_19225:
[----:B------:R-:W-:Y:S05]  /*4730*/  BSYNC B1 ;  /* 0x0000000000017941 */ /* 0x000fea0003800000 */
.L_x_19223:
        /* <DEDUP_REMOVED lines=16> */
.L_x_19229:
[----:B------:R-:W-:Y:S05]  /*4840*/  BSYNC B2 ;  /* 0x0000000000027941 */ /* 0x000fea0003800000 */
.L_x_19228:
        /* <DEDUP_REMOVED lines=44> */
.L_x_19227:
[----:B------:R-:W-:Y:S05]  /*4b10*/  BSYNC B1 ;  /* 0x0000000000017941 */ /* 0x000fea0003800000 */
.L_x_19226:
        /* <DEDUP_REMOVED lines=20> */
.L_x_19231:
[----:B------:R-:W-:Y:S02]  /*4c60*/  IMAD.MOV.U32 R26, RZ, RZ, R16 ;  /* 0x000000ffff1a7224 */ /* 0x000fe400078e0010 */
.L_x_19232:
[----:B------:R-:W-:Y:S05]  /*4c70*/  BSYNC B1 ;  /* 0x0000000000017941 */ /* 0x000fea0003800000 */
.L_x_19230:
        /* <DEDUP_REMOVED lines=16> */
.L_x_19236:
[----:B------:R-:W-:Y:S05]  /*4d80*/  BSYNC B2 ;  /* 0x0000000000027941 */ /* 0x000fea0003800000 */
.L_x_19235:
        /* <DEDUP_REMOVED lines=44> */
.L_x_19234:
[----:B------:R-:W-:Y:S05]  /*5050*/  BSYNC B1 ;  /* 0x0000000000017941 */ /* 0x000fea0003800000 */
.L_x_19233:
        /* <DEDUP_REMOVED lines=35> */
.L_x_19238:
[----:B0-----:R-:W-:Y:S02]  /*5290*/  MOV R112, R16 ;  /* 0x0000001000707202 */ /* 0x001fe40000000f00 */
.L_x_19239:
[----:B------:R-:W-:Y:S05]  /*52a0*/  BSYNC B1 ;  /* 0x0000000000017941 */ /* 0x000fea0003800000 */
.L_x_19237:
        /* <DEDUP_REMOVED lines=16> */
.L_x_19243:
[----:B------:R-:W-:Y:S05]  /*53b0*/  BSYNC B2 ;  /* 0x0000000000027941 */ /* 0x000fea0003800000 */
.L_x_19242:
        /* <DEDUP_REMOVED lines=44> */
.L_x_19241:
[----:B------:R-:W-:Y:S05]  /*5680*/  BSYNC B1 ;  /* 0x0000000000017941 */ /* 0x000fea0003800000 */
.L_x_19240:
[----:B------:R-:W0:Y:S01]  /*5690*/  I2F.U32 R28, R112 ;  /* 0x00000070001c7306 */ /* 0x000e220000201000 */
[----:B-----5:R-:W-:Y:S01]  /*56a0*/  FMUL.FTZ R24, R24, R115 ;  /* 0x0000007318187220 */ /* 0x020fe20000410000 */
[C---:B------:R-:W-:Y:S01]  /*56b0*/  ISETP.NE.AND P3, PT, R51.reuse, 0x1, PT ;  /* 0x000000013300780c */ /* 0x040fe20003f65270 */
[----:B------:R-:W-:Y:S01]  /*56c0*/  BSSY B1, `(.L_x_19244) ;  /* 0x0000012000017945 */ /* 0x000fe20003800000 */
[----:B------:R-:W-:Y:S01]  /*56d0*/  IADD3 R30, R51, 0x1, RZ ;  /* 0x00000001331e7810 */ /* 0x000fe20007ffe0ff */
[----:B------:R-:W-:-:S02]  /*56e0*/  FMUL.FTZ R24, R24, c[0x0][0x1e8] ;  /* 0x00007a0018187a20 */ /* 0x000fc40000410000 */
        /* <DEDUP_REMOVED lines=14> */
.L_x_19245:
[----:B------:R-:W-:Y:S02]  /*57d0*/  MOV R24, R16 ;  /* 0x0000001000187202 */ /* 0x000fe40000000f00 */
.L_x_19246:
[----:B------:R-:W-:Y:S05]  /*57e0*/  BSYNC B1 ;  /* 0x0000000000017941 */ /* 0x000fea0003800000 */
.L_x_19244:
        /* <DEDUP_REMOVED lines=16> */
.L_x_19250:
[----:B------:R-:W-:Y:S05]  /*58f0*/  BSYNC B2 ;  /* 0x0000000000027941 */ /* 0x000fea0003800000 */
.L_x_19249:
        /* <DEDUP_REMOVED lines=44> */
.L_x_19248:
[----:B------:R-:W-:Y:S05]  /*5bc0*/  BSYNC B1 ;  /* 0x0000000000017941 */ /* 0x000fea0003800000 */
.L_x_19247:
        /* <DEDUP_REMOVED lines=20> */
.L_x_19252:
[----:B------:R-:W-:Y:S02]  /*5d10*/  MOV R112, R16 ;  /* 0x0000001000707202 */ /* 0x000fe40000000f00 */
.L_x_19253:
[----:B------:R-:W-:Y:S05]  /*5d20*/  BSYNC B1 ;  /* 0x0000000000017941 */ /* 0x000fea0003800000 */
.L_x_19251:
        /* <DEDUP_REMOVED lines=16> */
.L_x_19257:
[----:B------:R-:W-:Y:S05]  /*5e30*/  BSYNC B2 ;  /* 0x0000000000027941 */ /* 0x000fea0003800000 */
.L_x_19256:
        /* <DEDUP_REMOVED lines=44> */
.L_x_19255:
[----:B------:R-:W-:Y:S05]  /*6100*/  BSYNC B1 ;  /* 0x0000000000017941 */ /* 0x000fea0003800000 */
.L_x_19254:
[----:B------:R-:W0:Y:S01]  /*6110*/  I2F.U32 R24, R112 ;  /* 0x0000007000187306 */ /* 0x000e220000201000 */
[----:B------:R-:W-:Y:S01]  /*6120*/  FMUL.FTZ R26, R26, R115 ;  /* 0x000000731a1a7220 */ /* 0x000fe20000410000 */
        /* <DEDUP_REMOVED lines=18> */
.L_x_19259:
[----:B------:R-:W-:Y:S02]  /*6250*/  MOV R26, R16 ;  /* 0x00000010001a7202 */ /* 0x000fe40000000f00 */
.L_x_19260:
[----:B------:R-:W-:Y:S05]  /*6260*/  BSYNC B1 ;  /* 0x0000000000017941 */ /* 0x000fea0003800000 */
.L_x_19258:
        /* <DEDUP_REMOVED lines=16> */
.L_x_19264:
[----:B------:R-:W-:Y:S05]  /*6370*/  BSYNC B2 ;  /* 0x0000000000027941 */ /* 0x000fea0003800000 */
.L_x_19263:
        /* <DEDUP_REMOVED lines=44> */
.L_x_19262:
[----:B------:R-:W-:Y:S05]  /*6640*/  BSYNC B1 ;  /* 0x0000000000017941 */ /* 0x000fea0003800000 */
.L_x_19261:
        /* <DEDUP_REMOVED lines=12> */
[----:B------:R-:W-:-:S04]  /*6710*/  SEL R24, RZ, 0x1000000, P5 ;  /* 0x01000000ff187807 */ /* 0x000fc80002800000 */
[----:B------:R-:W-:Y:S01]  /*6720*/  IADD3 R24, R31, R24, R25 ;  /* 0x000000181f187210 */ /* 0x000fe20007ffe019 */
[----:B------:R-:W-:-:S04]  /*6730*/  FMUL.FTZ R31, R90, R27 ;  /* 0x0000001b5a1f7220 */ /* 0x000fc80000410000 */
        /* <DEDUP_REMOVED lines=20> */
.L_x_19266:
[----:B0-----:R-:W-:Y:S02]  /*6880*/  IMAD.MOV.U32 R50, RZ, RZ, R16 ;  /* 0x000000ffff327224 */ /* 0x001fe400078e0010 */
.L_x_19267:
[----:B------:R-:W-:Y:S05]  /*6890*/  BSYNC B1 ;  /* 0x0000000000017941 */ /* 0x000fea0003800000 */
.L_x_19265:
        /* <DEDUP_REMOVED lines=16> */
.L_x_19271:
[----:B------:R-:W-:Y:S05]  /*69a0*/  BSYNC B2 ;  /* 0x0000000000027941 */ /* 0x000fea0003800000 */
.L_x_19270:
        /* <DEDUP_REMOVED lines=43> */
[----:B------:R-:W-:Y:S02]  /*6c60*/  MOV R14, R48 ;  /* 0x00000030000e7202 */ /* 0x000fe40000000f00 */
.L_x_19269:
[----:B------:R-:W-:Y:S05]  /*6c70*/  BSYNC B1 ;  /* 0x0000000000017941 */ /* 0x000fea0003800000 */
.L_x_19268:
        /* <DEDUP_REMOVED lines=20> */
.L_x_19273:
[----:B------:R-:W-:Y:S02]  /*6dc0*/  IMAD.MOV.U32 R50, RZ, RZ, R16 ;  /* 0x000000ffff327224 */ /* 0x000fe400078e0010 */
.L_x_19274:
[----:B------:R-:W-:Y:S05]  /*6dd0*/  BSYNC B1 ;  /* 0x0000000000017941 */ /* 0x000fea0003800000 */
.L_x_19272:
        /* <DEDUP_REMOVED lines=16> */
.L_x_19278:
[----:B------:R-:W-:Y:S05]  /*6ee0*/  BSYNC B2 ;  /* 0x0000000000027941 */ /* 0x000fea0003800000 */
.L_x_19277:
        /* <DEDUP_REMOVED lines=41> */
[----:B------:R-:W-:Y:S01]  /*7180*/  MOV R14, R48 ;  /* 0x00000030000e7202 */ /* 0x000fe20000000f00 */
[----:B------:R-:W-:Y:S01]  /*7190*/  IMAD.MOV.U32 R48, RZ, RZ, RZ ;  /* 0x000000ffff307224 */ /* 0x000fe200078e00ff */
[----:B------:R-:W-:Y:S02]  /*71a0*/  LOP3.LUT R66, R49, UR26, R66, 0x96, !PT ;  /* 0x0000001a31427c12 */ /* 0x000fe4000f8e9642 */
.L_x_19276:
[----:B------:R-:W-:Y:S05]  /*71b0*/  BSYNC B1 ;  /* 0x0000000000017941 */ /* 0x000fea0003800000 */
.L_x_19275:
        /* <DEDUP_REMOVED lines=20> */
.L_x_19280:
[----:B------:R-:W-:Y:S02]  /*7300*/  IMAD.MOV.U32 R50, RZ, RZ, R16 ;  /* 0x000000ffff327224 */ /* 0x000fe400078e0010 */
.L_x_19281:
[----:B------:R-:W-:Y:S05]  /*7310*/  BSYNC B1 ;  /* 0x0000000000017941 */ /* 0x000fea0003800000 */
.L_x_19279:
        /* <DEDUP_REMOVED lines=16> */
.L_x_19285:
[----:B------:R-:W-:Y:S05]  /*7420*/  BSYNC B2 ;  /* 0x0000000000027941 */ /* 0x000fea0003800000 */
.L_x_19284:
        /* <DEDUP_REMOVED lines=42> */
[----:B------:R-:W-:Y:S01]  /*76d0*/  IMAD.MOV.U32 R49, RZ, RZ, RZ ;  /* 0x000000ffff317224 */ /* 0x000fe200078e00ff */
[----:B------:R-:W-:Y:S02]  /*76e0*/  MOV R14, R48 ;  /* 0x00000030000e7202 */ /* 0x000fe40000000f00 */
.L_x_19283:
[----:B------:R-:W-:Y:S05]  /*76f0*/  BSYNC B1 ;  /* 0x0000000000017941 */ /* 0x000fea0003800000 */
.L_x_19282:
        /* <DEDUP_REMOVED lines=20> */
.L_x_19287:
[----:B------:R-:W-:Y:S02]  /*7840*/  IMAD.MOV.U32 R50, RZ, RZ, R16 ;  /* 0x000000ffff327224 */ /* 0x000fe400078e0010 */
.L_x_19288:
[----:B------:R-:W-:Y:S05]  /*7850*/  BSYNC B1 ;  /* 0x0000000000017941 */ /* 0x000fea0003800000 */
.L_x_19286:
        /* <DEDUP_REMOVED lines=16> */
.L_x_19292:
[----:B------:R-:W-:Y:S05]  /*7960*/  BSYNC B2 ;  /* 0x0000000000027941 */ /* 0x000fea0003800000 */
.L_x_19291:
        /* <DEDUP_REMOVED lines=44> */
.L_x_19290:
[----:B------:R-:W-:Y:S05]  /*7c30*/  BSYNC B1 ;  /* 0x0000000000017941 */ /* 0x000fea0003800000 */
.L_x_19289:
        /* <DEDUP_REMOVED lines=8> */
[----:B------:R-:W-:-:S04]  /*7cc0*/  @P0 IMAD.WIDE.U32 R118, R114, R117, c[0x0][0x180] ;  /* 0x0000600072760625 */ /* 0x000fc800078e0075 */
[----:B0-----:R-:W-:-:S05]  /*7cd0*/  FFMA.FTZ R48, R48, R113, 1.1641532182693481445e-10 ;  /* 0x2f00000030307423 */ /* 0x001fca0000010071 */
[----:B------:R-:W-:-:S04]  /*7ce0*/  FSETP.GTU.FTZ.AND P5, PT, R48, c[0x0][0x1e4], PT ;  /* 0x0000790030007a0b */ /* 0x000fc80003fbc000 */
[----:B------:R-:W-:Y:S02]  /*7cf0*/  FSEL R27, R27, RZ, !P5 ;  /* 0x000000ff1b1b7208 */ /* 0x000fe40006800000 */
[----:B------:R-:W-:-:S03]  /*7d00*/  SEL R48, RZ, 0x1000000, P5 ;  /* 0x01000000ff307807 */ /* 0x000fc60002800000 */
[----:B------:R-:W-:Y:S01]  /*7d10*/  FMUL.FTZ R27, R86, R27 ;  /* 0x0000001b561b7220 */ /* 0x000fe20000410000 */
[----:B------:R-:W-:Y:S02]  /*7d20*/  IADD3 R48, R112, R48, R49 ;  /* 0x0000003070307210 */ /* 0x000fe40007ffe031 */
[----:B------:R-:W-:Y:S01]  /*7d30*/  SEL R49, RZ, 0x1, P2 ;  /* 0x00000001ff317807 */ /* 0x000fe20001000000 */
[----:B------:R-:W-:-:S03]  /*7d40*/  @P1 FADD.FTZ R27, R47, R27 ;  /* 0x0000001b2f1b1221 */ /* 0x000fc60000010000 */
[----:B------:R-:W-:Y:S01]  /*7d50*/  IADD3 R123, R48, R49, RZ ;  /* 0x00000031307b7210 */ /* 0x000fe20007ffe0ff */
[----:B------:R-:W-:Y:S01]  /*7d60*/  IMAD.WIDE.U32 R48, R117, R114, c[0x0][0x170] ;  /* 0x00005c0075307625 */ /* 0x000fe200078e0072 */
[----:B------:R0:W-:Y:S04]  /*7d70*/  STG.E.128 [R120.64], R24 ;  /* 0x0000001878007986 */ /* 0x0001e8000c101d06 */
[----:B------:R1:W-:Y:S04]  /*7d80*/  STG.E [R124.64], R123 ;  /* 0x0000007b7c007986 */ /* 0x0003e8000c101906 */
[----:B------:R-:W5:Y:S04]  /*7d90*/  LDG.E.128 R48, [R48.64] ;  /* 0x0000000630307981 */ /* 0x000f68000c1e1d00 */
[----:B------:R1:W5:Y:S01]  /*7da0*/  @P0 LDG.E.128 R44, [R118.64] ;  /* 0x00000006762c0981 */ /* 0x000362000c1e1d00 */
[C---:B------:R-:W-:Y:S01]  /*7db0*/  ISETP.NE.AND P0, PT, R122.reuse, 0x1, PT ;  /* 0x000000017a00780c */ /* 0x040fe20003f05270 */
[----:B------:R-:W-:Y:S01]  /*7dc0*/  BSSY B1, `(.L_x_19293) ;  /* 0x000000c000017945 */ /* 0x000fe20003800000 */
[----:B0-----:R-:W-:-:S11]  /*7dd0*/  IADD3 R120, R122, 0x1, RZ ;  /* 0x000000017a787810 */ /* 0x001fd60007ffe0ff */
        /* <DEDUP_REMOVED lines=9> */
.L_x_19294:
[----:B-1----:R-:W-:Y:S02]  /*7e70*/  MOV R112, R16 ;  /* 0x0000001000707202 */ /* 0x002fe40000000f00 */
.L_x_19295:
[----:B------:R-:W-:Y:S05]  /*7e80*/  BSYNC B1 ;  /* 0x0000000000017941 */ /* 0x000fea0003800000 */
.L_x_19293:
        /* <DEDUP_REMOVED lines=16> */
.L_x_19299:
[----:B------:R-:W-:Y:S05]  /*7f90*/  BSYNC B2 ;  /* 0x0000000000027941 */ /* 0x000fea0003800000 */
.L_x_19298:
[----:B------:R-:W-:Y:S01]  /*7fa0*/  LOP3.LUT R14, R14, UR5, R13, 0x96, !PT ;  /* 0x000000050e0e7c12 */ /* 0x000fe2000f8e960d */
[----:B------:R-:W-:-:S04]  /*7fb0*/  IMAD.HI.U32 R67, R108, -0x326172a9, RZ ;  /* 0xcd9e8d576c437827 */ /* 0x000fc800078e00ff */
[----:B------:R-:W-:Y:S01]  /*7fc0*/  IMAD R121, R108, -0x326172a9, RZ ;  /* 0xcd9e8d576c797824 */ /* 0x000fe200078e02ff */
[----:B------:R-:W-:Y:S01]  /*7fd0*/  LOP3.LUT R67, R67, UR4, R106, 0x96, !PT ;  /* 0x0000000443437c12 */ /* 0x000fe2000f8e966a */
[----:B------:R-:W-:-:S05]  /*7fe0*/  IMAD.WIDE.U32 R118, R14, -0x326172a9, RZ ;  /* 0xcd9e8d570e767825 */ /* 0x000fca00078e00ff */
[----:B------:R-:W-:Y:S01]  /*7ff0*/  LOP3.LUT R66, R119, UR9, R121, 0x96, !PT ;  /* 0x0000000977427c12 */ /* 0x000fe2000f8e9679 */
[----:B------:R-:W-:Y:S02]  /*8000*/  IMAD R119, R107, -0x2daee0ad, RZ ;  /* 0xd2511f536b777824 */ /* 0x000fe400078e02ff */
        /* <DEDUP_REMOVED lines=32> */
[----:B------:R-:W-:Y:S01]  /*8210*/  HFMA2.MMA R120, -RZ, RZ, 0, 0 ;  /* 0x00000000ff787435 */ /* 0x000fe200000001ff */
[----:B------:R-:W-:Y:S01]  /*8220*/  MOV R16, R118 ;  /* 0x0000007600107202 */ /* 0x000fe20000000f00 */
[----:B------:R-:W-:-:S04]  /*8230*/  IMAD.WIDE.U32 R118, R14, -0x2daee0ad, RZ ;  /* 0xd2511f530e767825 */ /* 0x000fc800078e00ff */
[----:B------:R-:W-:Y:S01]  /*8240*/  IMAD.MOV.U32 R14, RZ, RZ, R118 ;  /* 0x000000ffff0e7224 */ /* 0x000fe200078e0076 */
[----:B------:R-:W-:Y:S02]  /*8250*/  LOP3.LUT R66, R119, UR26, R66, 0x96, !PT ;  /* 0x0000001a77427c12 */ /* 0x000fe4000f8e9642 */
.L_x_19297:
[----:B------:R-:W-:Y:S05]  /*8260*/  BSYNC B1 ;  /* 0x0000000000017941 */ /* 0x000fea0003800000 */
.L_x_19296:
        /* <DEDUP_REMOVED lines=20> */
.L_x_19301:
[----:B------:R-:W-:Y:S02]  /*83b0*/  MOV R112, R16 ;  /* 0x0000001000707202 */ /* 0x000fe40000000f00 */
.L_x_19302:
[----:B------:R-:W-:Y:S05]  /*83c0*/  BSYNC B1 ;  /* 0x0000000000017941 */ /* 0x000fea0003800000 */
.L_x_19300:
        /* <DEDUP_REMOVED lines=16> */
.L_x_19306:
[----:B------:R-:W-:Y:S05]  /*84d0*/  BSYNC B2 ;  /* 0x0000000000027941 */ /* 0x000fea0003800000 */
.L_x_19305:
        /* <DEDUP_REMOVED lines=44> */
.L_x_19304:
[----:B------:R-:W-:Y:S05]  /*87a0*/  BSYNC B1 ;  /* 0x0000000000017941 */ /* 0x000fea0003800000 */
.L_x_19303:
        /* <DEDUP_REMOVED lines=20> */
.L_x_19308:
[----:B------:R-:W-:Y:S02]  /*88f0*/  MOV R122, R16 ;  /* 0x00000010007a7202 */ /* 0x000fe40000000f00 */
.L_x_19309:
[----:B------:R-:W-:Y:S05]  /*8900*/  BSYNC B1 ;  /* 0x0000000000017941 */ /* 0x000fea0003800000 */
.L_x_19307:
        /* <DEDUP_REMOVED lines=16> */
.L_x_19313:
[----:B------:R-:W-:Y:S05]  /*8a10*/  BSYNC B2 ;  /* 0x0000000000027941 */ /* 0x000fea0003800000 */
.L_x_19312:
        /* <DEDUP_REMOVED lines=44> */
.L_x_19311:
[----:B------:R-:W-:Y:S05]  /*8ce0*/  BSYNC B1 ;  /* 0x0000000000017941 */ /* 0x000fea0003800000 */
.L_x_19310:
        /* <DEDUP_REMOVED lines=20> */
.L_x_19315:
[----:B------:R-:W-:Y:S02]  /*8e30*/  MOV R120, R16 ;  /* 0x0000001000787202 */ /* 0x000fe40000000f00 */
.L_x_19316:
[----:B------:R-:W-:Y:S05]  /*8e40*/  BSYNC B1 ;  /* 0x0000000000017941 */ /* 0x000fea0003800000 */
.L_x_19314:
        /* <DEDUP_REMOVED lines=16> */
.L_x_19320:
[----:B------:R-:W-:Y:S05]  /*8f50*/  BSYNC B2 ;  /* 0x0000000000027941 */ /* 0x000fea0003800000 */
.L_x_19319:
        /* <DEDUP_REMOVED lines=44> */
.L_x_19318:
[----:B------:R-:W-:Y:S05]  /*9220*/  BSYNC B1 ;  /* 0x0000000000017941 */ /* 0x000fea0003800000 */
.L_x_19317:
[----:B------:R-:W0:Y:S01]  /*9230*/  I2F.U32 R118, R120 ;  /* 0x0000007800767306 */ /* 0x000e220000201000 */
[----:B------:R-:W-:Y:S01]  /*9240*/  FMUL.FTZ R51, R51, R115 ;  /* 0x0000007333337220 */ /* 0x000fe20000410000 */
[----:B------:R-:W-:Y:S01]  /*9250*/  SEL R119, RZ, 0x100, P2 ;  /* 0x00000100ff777807 */ /* 0x000fe20001000000 */
[----:B------:R-:W-:-:S04]  /*9260*/  IMAD.WIDE.U32 R114, R117, R114, c[0x0][0x188] ;  /* 0x0000620075727625 */ /* 0x000fc800078e0072 */
[----:B------:R-:W-:Y:S02]  /*9270*/  FMUL.FTZ R51, R51, c[0x0][0x1e8] ;  /* 0x00007a0033337a20 */ /* 0x000fe40000410000 */
[----:B0-----:R-:W-:-:S05]  /*9280*/  FFMA.FTZ R118, R118, R113, 1.1641532182693481445e-10 ;  /* 0x2f00000076767423 */ /* 0x001fca0000010071 */
[----:B------:R-:W-:Y:S02]  /*9290*/  FSETP.GTU.FTZ.AND P4, PT, R118, c[0x0][0x1e4], PT ;  /* 0x0000790076007a0b */ /* 0x000fe40003f9c000 */
[----:B------:R-:W-:Y:S02]  /*92a0*/  SEL R118, RZ, 0x10000, P3 ;  /* 0x00010000ff767807 */ /* 0x000fe40001800000 */
[----:B------:R-:W-:Y:S02]  /*92b0*/  SEL R113, RZ, 0x1000000, P4 ;  /* 0x01000000ff717807 */ /* 0x000fe40002000000 */
[----:B------:R-:W-:Y:S02]  /*92c0*/  FSEL R51, R51, RZ, !P4 ;  /* 0x000000ff33337208 */ /* 0x000fe40006000000 */
[----:B------:R-:W-:Y:S02]  /*92d0*/  IADD3 R113, R119, R113, R118 ;  /* 0x0000007177717210 */ /* 0x000fe40007ffe076 */
[----:B------:R-:W-:Y:S01]  /*92e0*/  SEL R118, RZ, 0x1, P0 ;  /* 0x00000001ff767807 */ /* 0x000fe20000000000 */
[----:B------:R-:W-:-:S04]  /*92f0*/  FMUL.FTZ R51, R82, R51 ;  /* 0x0000003352337220 */ /* 0x000fc80000410000 */
[----:B------:R-:W-:Y:S02]  /*9300*/  IMAD.IADD R113, R113, 0x1, R118 ;  /* 0x0000000171717824 */ /* 0x000fe400078e0276 */
[----:B------:R-:W-:-:S04]  /*9310*/  IMAD.WIDE.U32 R118, R117, R116, c[0x0][0x190] ;  /* 0x0000640075767625 */ /* 0x000fc800078e0074 */
[----:B------:R-:W-:Y:S02]  /*9320*/  FADD.FTZ R116, RZ, R40 ;  /* 0x00000028ff747221 */ /* 0x000fe40000010000 */
[----:B------:R-:W-:Y:S01]  /*9330*/  @P1 FADD.FTZ R51, R47, R51 ;  /* 0x000000332f331221 */ /* 0x000fe20000010000 */
[----:B------:R-:W-:Y:S01]  /*9340*/  ISETP.NE.AND P1, PT, R109, RZ, PT ;  /* 0x000000ff6d00720c */ /* 0x000fe20003f25270 */
[----:B------:R-:W-:-:S03]  /*9350*/  FADD.FTZ R121, R41, R116 ;  /* 0x0000007429797221 */ /* 0x000fc60000010000 */
[----:B------:R0:W-:Y:S04]  /*9360*/  STG.E.128 [R114.64], R48 ;  /* 0x0000003072007986 */ /* 0x0001e8000c101d06 */
[----:B------:R1:W-:Y:S01]  /*9370*/  STG.E [R118.64], R113 ;  /* 0x0000007176007986 */ /* 0x0003e2000c101906 */
        /* <DEDUP_REMOVED lines=24> */
.L_x_19325:
        /* <DEDUP_REMOVED lines=68> */
.L_x_19326:
[C---:B------:R-:W-:Y:S01]  /*9940*/  FMUL.FTZ R114, R123.reuse, R123 ;  /* 0x0000007b7b727220 */ /* 0x040fe20000410000 */
[----:B------:R-:W-:Y:S01]  /*9950*/  ISETP.NE.AND P0, PT, RZ, UR8, PT ;  /* 0x00000008ff007c0c */ /* 0x000fe2000bf05270 */
[----:B-1----:R-:W-:Y:S01]  /*9960*/  FADD.FTZ R118, R118, R119 ;  /* 0x0000007776767221 */ /* 0x002fe20000010000 */
[----:B------:R-:W-:Y:S02]  /*9970*/  MOV R113, c[0x0][0x1e0] ;  /* 0x0000780000717a02 */ /* 0x000fe40000000f00 */
[----:B------:R-:W-:Y:S02]  /*9980*/  FSEL R114, R114, RZ, P0 ;  /* 0x000000ff72727208 */ /* 0x000fe40000000000 */
[----:B------:R-:W-:Y:S01]  /*9990*/  FSEL R115, R123, RZ, !P0 ;  /* 0x000000ff7b737208 */ /* 0x000fe20004000000 */
[----:B------:R-:W-:-:S04]  /*99a0*/  FFMA.FTZ R113, R118, R113, c[0x0][0x228] ;  /* 0x00008a0076717623 */ /* 0x000fc80000010071 */
[----:B------:R-:W-:Y:S02]  /*99b0*/  FADD.FTZ R114, R113, R114 ;  /* 0x0000007271727221 */ /* 0x000fe40000010000 */
[----:B------:R-:W-:Y:S02]  /*99c0*/  IMAD.MOV.U32 R113, RZ, RZ, 0x4 ;  /* 0x00000004ff717424 */ /* 0x000fe400078e00ff */
[--C-:B------:R-:W-:Y:S02]  /*99d0*/  FADD.FTZ R116, R43, -R115.reuse ;  /* 0x800000732b747221 */ /* 0x100fe40000010000 */
[----:B------:R-:W1:Y:S01]  /*99e0*/  MUFU.RSQ R114, R114 ;  /* 0x0000007200727308 */ /* 0x000e620000001400 */
[----:B------:R-:W-:Y:S02]  /*99f0*/  FADD.FTZ R43, R40, -R115 ;  /* 0x80000073282b7221 */ /* 0x000fe40000010000 */
[----:B------:R-:W-:-:S04]  /*9a00*/  @!P1 IMAD.WIDE R120, R110, R113, c[0x0][0x1a0] ;  /* 0x000068006e789625 */ /* 0x000fc800078e0271 */
[----:B0-----:R-:W-:Y:S01]  /*9a10*/  @!P1 IMAD.WIDE R118, R110, R113, c[0x0][0x1a8] ;  /* 0x00006a006e769625 */ /* 0x001fe200078e0271 */
[----:B------:R0:W-:Y:S03]  /*9a20*/  @!P1 STG.E [R120.64], R123 ;  /* 0x0000007b78009986 */ /* 0x0001e6000c101906 */
[--C-:B------:R-:W-:Y:S02]  /*9a30*/  FADD.FTZ R125, R42, -R115.reuse ;  /* 0x800000732a7d7221 */ /* 0x100fe40000010000 */
[--C-:B------:R-:W-:Y:S02]  /*9a40*/  FADD.FTZ R41, R41, -R115.reuse ;  /* 0x8000007329297221 */ /* 0x100fe40000010000 */
[----:B------:R-:W-:Y:S01]  /*9a50*/  FADD.FTZ R37, R37, -R115 ;  /* 0x8000007325257221 */ /* 0x000fe20000010000 */
[----:B-1----:R1:W-:Y:S01]  /*9a60*/  @!P1 STG.E [R118.64], R114 ;  /* 0x0000007276009986 */ /* 0x0023e2000c101906 */
[----:B------:R-:W-:-:S02]  /*9a70*/  FMUL.FTZ R116, R114, R116 ;  /* 0x0000007472747220 */ /* 0x000fc40000410000 */
[----:B------:R-:W-:Y:S02]  /*9a80*/  FMUL.FTZ R40, R114, R43 ;  /* 0x0000002b72287220 */ /* 0x000fe40000410000 */
[----:B------:R-:W-:Y:S01]  /*9a90*/  FFMA.FTZ R43, R76, R116, R11 ;  /* 0x000000744c2b7223 */ /* 0x000fe2000001000b */
[----:B------:R-:W-:Y:S01]  /*9aa0*/  HFMA2.MMA R116, -RZ, RZ, 0, 9.5367431640625e-07 ;  /* 0x00000010ff747435 */ /* 0x000fe200000001ff */
[--C-:B0-----:R-:W-:Y:S02]  /*9ab0*/  FADD.FTZ R123, R39, -R115.reuse ;  /* 0x80000073277b7221 */ /* 0x101fe40000010000 */
[--C-:B------:R-:W-:Y:S02]  /*9ac0*/  FADD.FTZ R121, R36, -R115.reuse ;  /* 0x8000007324797221 */ /* 0x100fe40000010000 */
[----:B------:R-:W-:Y:S01]  /*9ad0*/  FADD.FTZ R39, R38, -R115 ;  /* 0x8000007326277221 */ /* 0x000fe20000010000 */
[C---:B-1----:R-:W-:Y:S01]  /*9ae0*/  LEA R118, P0, R111.reuse, c[0x0][0x208], 0x4 ;  /* 0x000082006f767a11 */ /* 0x042fe200078020ff */
[C---:B------:R-:W-:Y:S01]  /*9af0*/  FMUL.FTZ R42, R114.reuse, R125 ;  /* 0x0000007d722a7220 */ /* 0x040fe20000410000 */
[C---:B------:R-:W-:Y:S01]  /*9b00*/  IADD3 R125, R111.reuse, 0x20, RZ ;  /* 0x000000206f7d7810 */ /* 0x040fe20007ffe0ff */
[C---:B------:R-:W-:Y:S01]  /*9b10*/  FMUL.FTZ R41, R114.reuse, R41 ;  /* 0x0000002972297220 */ /* 0x040fe20000410000 */
[----:B------:R-:W-:Y:S01]  /*9b20*/  LEA.HI.X R119, R111, c[0x0][0x20c], RZ, 0x4, P0 ;  /* 0x000083006f777a11 */ /* 0x000fe200000f24ff */
        /* <DEDUP_REMOVED lines=9> */
[----:B------:R0:W-:Y:S01]  /*9bc0*/  STG.E.128 [R118.64], R40 ;  /* 0x0000002876007986 */ /* 0x0001e2000c101d06 */
[----:B------:R-:W-:Y:S02]  /*9bd0*/  FFMA.FTZ R37, R69, R37, R10 ;  /* 0x0000002545257223 */ /* 0x000fe4000001000a */
[----:B------:R-:W-:Y:S02]  /*9be0*/  FFMA.FTZ R36, R53, R36, R64 ;  /* 0x0000002435247223 */ /* 0x000fe40000010040 */
[----:B------:R-:W-:-:S04]  /*9bf0*/  IMAD.WIDE.U32 R124, R125, R116, c[0x0][0x208] ;  /* 0x000082007d7c7625 */ /* 0x000fc800078e0074 */
[--C-:B------:R-:W-:Y:S01]  /*9c00*/  FADD.FTZ R33, R33, -R115.reuse ;  /* 0x8000007321217221 */ /* 0x100fe20000010000 */
[----:B------:R1:W-:Y:S01]  /*9c10*/  STG.E.128 [R124.64], R36 ;  /* 0x000000247c007986 */ /* 0x0003e2000c101d06 */
[--C-:B------:R-:W-:Y:S02]  /*9c20*/  FADD.FTZ R35, R35, -R115.reuse ;  /* 0x8000007323237221 */ /* 0x100fe40000010000 */
[--C-:B------:R-:W-:Y:S02]  /*9c30*/  FADD.FTZ R29, R29, -R115.reuse ;  /* 0x800000731d1d7221 */ /* 0x100fe40000010000 */
[--C-:B------:R-:W-:Y:S02]  /*9c40*/  FADD.FTZ R121, R30, -R115.reuse ;  /* 0x800000731e797221 */ /* 0x100fe40000010000 */
[--C-:B------:R-:W-:Y:S01]  /*9c50*/  FADD.FTZ R31, R31, -R115.reuse ;  /* 0x800000731f1f7221 */ /* 0x100fe20000010000 */
[----:B0-----:R-:W-:Y:S01]  /*9c60*/  LEA R40, P0, R117, c[0x0][0x208], 0x4 ;  /* 0x0000820075287a11 */ /* 0x001fe200078020ff */
[----:B------:R-:W-:-:S02]  /*9c70*/  FADD.FTZ R41, R32, -R115 ;  /* 0x8000007320297221 */ /* 0x000fc40000010000 */
[--C-:B------:R-:W-:Y:S02]  /*9c80*/  FADD.FTZ R43, R34, -R115.reuse ;  /* 0x80000073222b7221 */ /* 0x100fe40000010000 */
[--C-:B------:R-:W-:Y:S02]  /*9c90*/  FADD.FTZ R119, R28, -R115.reuse ;  /* 0x800000731c777221 */ /* 0x100fe40000010000 */
[--C-:B------:R-:W-:Y:S02]  /*9ca0*/  FADD.FTZ R123, R24, -R115.reuse ;  /* 0x80000073187b7221 */ /* 0x100fe40000010000 */
[--C-:B------:R-:W-:Y:S02]  /*9cb0*/  FADD.FTZ R25, R25, -R115.reuse ;  /* 0x8000007319197221 */ /* 0x100fe40000010000 */
[--C-:B-1----:R-:W-:Y:S01]  /*9cc0*/  FADD.FTZ R39, R27, -R115.reuse ;  /* 0x800000731b277221 */ /* 0x102fe20000010000 */
[----:B------:R-:W-:Y:S01]  /*9cd0*/  IADD3 R27, R111, 0x80, RZ ;  /* 0x000000806f1b7810 */ /* 0x000fe20007ffe0ff */
[----:B------:R-:W-:-:S02]  /*9ce0*/  FADD.FTZ R37, R26, -R115 ;  /* 0x800000731a257221 */ /* 0x000fc40000010000 */
[--C-:B------:R-:W-:Y:S01]  /*9cf0*/  FADD.FTZ R125, R49, -R115.reuse ;  /* 0x80000073317d7221 */ /* 0x100fe20000010000 */
[C---:B------:R-:W-:Y:S01]  /*9d00*/  IADD3 R49, R111.reuse, 0x40, RZ ;  /* 0x000000406f317810 */ /* 0x040fe20007ffe0ff */
[--C-:B------:R-:W-:Y:S01]  /*9d10*/  FADD.FTZ R36, R48, -R115.reuse ;  /* 0x8000007330247221 */ /* 0x100fe20000010000 */
[----:B------:R-:W-:Y:S01]  /*9d20*/  IADD3 R111, R111, 0x60, RZ ;  /* 0x000000606f6f7810 */ /* 0x000fe20007ffe0ff */
[--C-:B------:R-:W-:Y:S02]  /*9d30*/  FADD.FTZ R50, R50, -R115.reuse ;  /* 0x8000007332327221 */ /* 0x100fe40000010000 */
[----:B------:R-:W-:Y:S02]  /*9d40*/  FADD.FTZ R51, R51, -R115 ;  /* 0x8000007333337221 */ /* 0x000fe40000010000 */
[C---:B------:R-:W-:Y:S01]  /*9d50*/  FMUL.FTZ R24, R114.reuse, R41 ;  /* 0x0000002972187220 */ /* 0x040fe20000410000 */
[----:B------:R-:W-:Y:S01]  /*9d60*/  LEA.HI.X R41, R117, c[0x0][0x20c], RZ, 0x4, P0 ;  /* 0x0000830075297a11 */ /* 0x000fe200000f24ff */
        /* <DEDUP_REMOVED lines=15> */
[----:B------:R-:W-:-:S04]  /*9e60*/  IMAD.WIDE.U32 R118, R27, R116, c[0x0][0x208] ;  /* 0x000082001b767625 */ /* 0x000fc800078e0074 */
        /* <DEDUP_REMOVED lines=20> */
[----:B------:R-:W-:Y:S02]  /*9fb0*/  FFMA.FTZ R36, R17, R36, R56 ;  /* 0x0000002411247223 */ /* 0x000fe40000010038 */
[----:B------:R-:W-:-:S03]  /*9fc0*/  IMAD R110, R113, c[0x0][0x160], R110 ;  /* 0x00005800716e7a24 */ /* 0x000fc600078e026e */
[----:B------:R0:W-:Y:S02]  /*9fd0*/  STG.E.128 [R40.64], R36 ;  /* 0x0000002428007986 */ /* 0x0001e4000c101d06 */
[----:B------:R-:W-:-:S13]  /*9fe0*/  ISETP.GE.AND P0, PT, R110, c[0x0][0x164], PT ;  /* 0x000059006e007a0c */ /* 0x000fda0003f06270 */
[----:B0-----:R-:W-:Y:S01]  /*9ff0*/  @P0 CALL.REL.NOINC `(.L_x_19323) ;  /* 0x0000001000000944 */ /* 0x001fe20003c00000 */
[----:B------:R-:W-:Y:S05]  /*a000*/  BRA `(.L_x_19324) ;  /* 0xffff6ea000007947 */ /* 0x000fea000383ffff */
.L_x_19323:
[----:B------:R-:W-:Y:S05]  /*a010*/  BSYNC B0 ;  /* 0x0000000000007941 */ /* 0x000fea0003800000 */
.L_x_19152:
[----:B------:R-:W-:Y:S05]  /*a020*/  EXIT ;  /* 0x000000000000794d */ /* 0x000fea0003800000 */
.L_x_19321:
[----:B------:R-:W-:Y:S01]  /*a030*/  IMAD.MOV.U32 R118, RZ, RZ, 0x1 ;  /* 0x00000001ff767424 */ /* 0x000fe200078e00ff */
[----:B------:R-:W-:Y:S01]  /*a040*/  MOV R116, 0x1f ;  /* 0x0000001f00747802 */ /* 0x000fe20000000f00 */
[----:B------:R-:W-:Y:S01]  /*a050*/  IMAD.MOV.U32 R113, RZ, RZ, -0x1 ;  /* 0xffffffffff717424 */ /* 0x000fe200078e00ff */
[----:B------:R-:W-:Y:S02]  /*a060*/  MOV R114, 0xa080 ;  /* 0x0000a08000727802 */ /* 0x000fe40000000f00 */
[----:B------:R-:W-:Y:S05]  /*a070*/  CALL.REL.NOINC `($__internal_141_$__cuda_sm70_shflsync_bfly_p) ;  /* 0x0000069000007944 */ /* 0x000fea0003c00000 */
[----:B01----:R-:W-:Y:S05]  /*a080*/  BRA `(.L_x_19325) ;  /* 0xfffff47000007947 */ /* 0x003fea000383ffff */
.L_x_19322:
[----:B------:R-:W-:Y:S01]  /*a090*/  HFMA2.MMA R118, -RZ, RZ, 0, 1.1920928955078125e-07 ;  /* 0x00000002ff767435 */ /* 0x000fe200000001ff */
[----:B------:R-:W-:Y:S01]  /*a0a0*/  IMAD.MOV.U32 R116, RZ, RZ, 0x1f ;  /* 0x0000001fff747424 */ /* 0x000fe200078e00ff */
[----:B------:R-:W-:Y:S02]  /*a0b0*/  MOV R113, 0xffffffff ;  /* 0xffffffff00717802 */ /* 0x000fe40000000f00 */
[----:B------:R-:W-:Y:S02]  /*a0c0*/  MOV R114, 0xa0e0 ;  /* 0x0000a0e000727802 */ /* 0x000fe40000000f00 */
[----:B------:R-:W-:Y:S05]  /*a0d0*/  CALL.REL.NOINC `($__internal_141_$__cuda_sm70_shflsync_bfly_p) ;  /* 0x0000063000007944 */ /* 0x000fea0003c00000 */
[----:B0-----:R-:W-:Y:S01]  /*a0e0*/  HFMA2.MMA R116, -RZ, RZ, 0, 1.847743988037109375e-06 ;  /* 0x0000001fff747435 */ /* 0x001fe200000001ff */
[----:B-1----:R-:W-:Y:S01]  /*a0f0*/  FADD.FTZ R119, R119, R113 ;  /* 0x0000007177777221 */ /* 0x002fe20000010000 */
[----:B------:R-:W-:Y:S01]  /*a100*/  MOV R114, 0xa140 ;  /* 0x0000a14000727802 */ /* 0x000fe20000000f00 */
[----:B------:R-:W-:-:S02]  /*a110*/  IMAD.MOV.U32 R118, RZ, RZ, 0x4 ;  /* 0x00000004ff767424 */ /* 0x000fc400078e00ff */
[----:B------:R-:W-:Y:S02]  /*a120*/  IMAD.MOV.U32 R113, RZ, RZ, -0x1 ;  /* 0xffffffffff717424 */ /* 0x000fe400078e00ff */
[----:B------:R-:W-:Y:S05]  /*a130*/  CALL.REL.NOINC `($__internal_141_$__cuda_sm70_shflsync_bfly_p) ;  /* 0x000005d000007944 */ /* 0x000fea0003c00000 */
[----:B01----:R-:W-:Y:S01]  /*a140*/  FADD.FTZ R119, R119, R113 ;  /* 0x0000007177777221 */ /* 0x003fe20000010000 */
[----:B------:R-:W-:Y:S01]  /*a150*/  MOV R118, 0x8 ;  /* 0x0000000800767802 */ /* 0x000fe20000000f00 */
[----:B------:R-:W-:Y:S01]  /*a160*/  IMAD.MOV.U32 R116, RZ, RZ, 0x1f ;  /* 0x0000001fff747424 */ /* 0x000fe200078e00ff */
[----:B------:R-:W-:Y:S02]  /*a170*/  MOV R113, 0xffffffff ;  /* 0xffffffff00717802 */ /* 0x000fe40000000f00 */
[----:B------:R-:W-:Y:S02]  /*a180*/  MOV R114, 0xa1a0 ;  /* 0x0000a1a000727802 */ /* 0x000fe40000000f00 */
[----:B------:R-:W-:Y:S05]  /*a190*/  CALL.REL.NOINC `($__internal_141_$__cuda_sm70_shflsync_bfly_p) ;  /* 0x0000057000007944 */ /* 0x000fea0003c00000 */
[----:B0-----:R-:W-:Y:S01]  /*a1a0*/  HFMA2.MMA R116, -RZ, RZ, 0, 1.847743988037109375e-06 ;  /* 0x0000001fff747435 */ /* 0x001fe200000001ff */
[----:B-1----:R-:W-:Y:S01]  /*a1b0*/  FADD.FTZ R119, R119, R113 ;  /* 0x0000007177777221 */ /* 0x002fe20000010000 */
[----:B------:R-:W-:Y:S01]  /*a1c0*/  MOV R114, 0xa200 ;  /* 0x0000a20000727802 */ /* 0x000fe20000000f00 */
[----:B------:R-:W-:Y:S02]  /*a1d0*/  IMAD.MOV.U32 R118, RZ, RZ, 0x10 ;  /* 0x00000010ff767424 */ /* 0x000fe400078e00ff */
[----:B------:R-:W-:-:S02]  /*a1e0*/  IMAD.MOV.U32 R113, RZ, RZ, -0x1 ;  /* 0xffffffffff717424 */ /* 0x000fc400078e00ff */
[----:B------:R-:W-:Y:S05]  /*a1f0*/  CALL.REL.NOINC `($__internal_141_$__cuda_sm70_shflsync_bfly_p) ;  /* 0x0000051000007944 */ /* 0x000fea0003c00000 */
[----:B-1----:R-:W-:Y:S01]  /*a200*/  FADD.FTZ R113, R119, R113 ;  /* 0x0000007177717221 */ /* 0x002fe20000010000 */
[----:B0-----:R-:W-:Y:S01]  /*a210*/  MOV R118, 0x1 ;  /* 0x0000000100767802 */ /* 0x001fe20000000f00 */
        /* <DEDUP_REMOVED lines=52> */
[----:B------:R-:W-:Y:S05]  /*a560*/  CALL.REL.NOINC `($__internal_141_$__cuda_sm70_shflsync_bfly_p) ;  /* 0x000001a000007944 */ /* 0x000fea0003c00000 */
[----:B0-----:R-:W-:Y:S01]  /*a570*/  HFMA2.MMA R116, -RZ, RZ, 0, 1.847743988037109375e-06 ;  /* 0x0000001fff747435 */ /* 0x001fe200000001ff */
[----:B-1----:R-:W-:Y:S01]  /*a580*/  FADD.FTZ R119, R119, R113 ;  /* 0x0000007177777221 */ /* 0x002fe20000010000 */
[----:B------:R-:W-:Y:S01]  /*a590*/  MOV R114, 0xa5d0 ;  /* 0x0000a5d000727802 */ /* 0x000fe20000000f00 */
[----:B------:R-:W-:Y:S02]  /*a5a0*/  IMAD.MOV.U32 R118, RZ, RZ, 0x2 ;  /* 0x00000002ff767424 */ /* 0x000fe400078e00ff */
[----:B------:R-:W-:Y:S02]  /*a5b0*/  IMAD.MOV.U32 R113, RZ, RZ, -0x1 ;  /* 0xffffffffff717424 */ /* 0x000fe400078e00ff */
[----:B------:R-:W-:Y:S05]  /*a5c0*/  CALL.REL.NOINC `($__internal_141_$__cuda_sm70_shflsync_bfly_p) ;  /* 0x0000014000007944 */ /* 0x000fea0003c00000 */
[----:B01----:R-:W-:Y:S01]  /*a5d0*/  FADD.FTZ R119, R119, R113 ;  /* 0x0000007177777221 */ /* 0x003fe20000010000 */
[----:B------:R-:W-:Y:S01]  /*a5e0*/  MOV R118, 0x4 ;  /* 0x0000000400767802 */ /* 0x000fe20000000f00 */
[----:B------:R-:W-:Y:S01]  /*a5f0*/  IMAD.MOV.U32 R116, RZ, RZ, 0x1f ;  /* 0x0000001fff747424 */ /* 0x000fe200078e00ff */
[----:B------:R-:W-:-:S02]  /*a600*/  MOV R113, 0xffffffff ;  /* 0xffffffff00717802 */ /* 0x000fc40000000f00 */
        /* <DEDUP_REMOVED lines=11> */
[----:B------:R-:W-:Y:S02]  /*a6c0*/  MOV R113, 0xffffffff ;  /* 0xffffffff00717802 */ /* 0x000fe40000000f00 */
[----:B------:R-:W-:-:S02]  /*a6d0*/  MOV R114, 0xa6f0 ;  /* 0x0000a6f000727802 */ /* 0x000fc40000000f00 */
[----:B------:R-:W-:Y:S05]  /*a6e0*/  CALL.REL.NOINC `($__internal_141_$__cuda_sm70_shflsync_bfly_p) ;  /* 0x0000002000007944 */ /* 0x000fea0003c00000 */
[----:B01----:R-:W-:Y:S01]  /*a6f0*/  IMAD.MOV.U32 R118, RZ, RZ, R113 ;  /* 0x000000ffff767224 */ /* 0x003fe200078e0071 */
[----:B------:R-:W-:Y:S05]  /*a700*/  BRA `(.L_x_19326) ;  /* 0xfffff23000007947 */ /* 0x000fea000383ffff */
        .weak           $__internal_141_$__cuda_sm70_shflsync_bfly_p
        .type           $__internal_141_$__cuda_sm70_shflsync_bfly_p,@function
        .size           $__internal_141_$__cuda_sm70_shflsync_bfly_p,(.L_x_22309 - $__internal_141_$__cuda_sm70_shflsync_bfly_p)
$__internal_141_$__cuda_sm70_shflsync_bfly_p:
[----:B------:R-:W-:Y:S01]  /*a710*/  HFMA2.MMA R115, -RZ, RZ, 0, 0 ;  /* 0x00000000ff737435 */ /* 0x000fe200000001ff */
[----:B------:R-:W-:Y:S04]  /*a720*/  WARPSYNC R113 ;  /* 0x0000007100007348 */ /* 0x000fe80003800000 */
[----:B------:R0:W1:Y:S01]  /*a730*/  SHFL.BFLY PT, R113, R119, R118, R116 ;  /* 0x0c00007677717389 */ /* 0x00006200000e0074 */
[----:B------:R-:W-:Y:S05]  /*a740*/  RET.REL.NODEC R114 `(_ZN10layer_norm13ln_fwd_kernelINS_13Kernel_traitsI6__halfffffjLj768ELj1ELj4ELj1ELj16ENS_18Kernel_traits_baseILj768ES2_ffffjLj128EEEEELb1ELb1ELb0ELb1EEEvNS_9FwdParamsE) ;  /* 0xffff58b072007950 */ /* 0x000fea0003c3ffff */
.L_x_19327:
        /* <DEDUP_REMOVED lines=11> */
.L_x_22309:


//--------------------- .text._ZN10layer_norm13ln_fwd_kernelINS_13Kernel_traitsI6__halfffffjLj768ELj1ELj4ELj1ELj16ENS_18Kernel_traits_baseILj768ES2_ffffjLj128EEEEELb1ELb1ELb1ELb0EEEvNS_9FwdParamsE --------------------------
	.section	.text._ZN10layer_norm13ln_fwd_kernelINS_13Kernel_traitsI6__halfffffjLj768ELj1ELj4ELj1ELj16ENS_18Kernel_traits_baseILj768ES2_ffffjLj128EEEEELb1ELb1ELb1ELb0EEEvNS_9FwdParamsE,"ax",@progbits
	.sectioninfo	@"SHI_REGISTERS=140"
	.align	128
        .global         _ZN10layer_norm13ln_fwd_kernelINS_13Kernel_traitsI6__halfffffjLj768ELj1ELj4ELj1ELj16ENS_18Kernel_traits_baseILj768ES2_ffffjLj128EEEEELb1ELb1ELb1ELb0EEEvNS_9FwdParamsE
        .type           _ZN10layer_norm13ln_fwd_kernelINS_13Kernel_traitsI6__halfffffjLj768ELj1ELj4ELj1ELj16ENS_18Kernel_traits_baseILj768ES2_ffffjLj128EEEEELb1ELb1ELb1ELb0EEEvNS_9FwdParamsE,@function
        .size           _ZN10layer_norm13ln_fwd_kernelINS_13Kernel_traitsI6__halfffffjLj768ELj1ELj4ELj1ELj16ENS_18Kernel_traits_baseILj768ES2_ffffjLj128EEEEELb1ELb1ELb1ELb0EEEvNS_9FwdParamsE,(.L_x_22310 - _ZN10layer_norm13ln_fwd_kernelINS_13Kernel_traitsI6__halfffffjLj768ELj1ELj4ELj1ELj16ENS_18Kernel_traits_baseILj768ES2_ffffjLj128EEEEELb1ELb1ELb1ELb0EEEvNS_9FwdParamsE)
        .other          _ZN10layer_norm13ln_fwd_kernelINS_13Kernel_traitsI6__halfffffjLj768ELj1ELj4ELj1ELj16ENS_18Kernel_traits_baseILj768ES2_ffffjLj128EEEEELb1ELb1ELb1ELb0EEEvNS_9FwdParamsE,@"STO_CUDA_ENTRY STV_DEFAULT"
_ZN10layer_norm13ln_fwd_kernelINS_13Kernel_traitsI6__halfffffjLj768ELj1ELj4ELj1ELj16ENS_18Kernel_traits_baseILj768ES2_ffffjLj128EEEEELb1ELb1ELb1ELb0EEEvNS_9FwdParamsE:
.text._ZN10layer_norm13ln_fwd_kernelINS_13Kernel_traitsI6__halfffffjLj768ELj1ELj4ELj1ELj16ENS_18Kernel_traits_baseILj768ES2_ffffjLj128EEEEELb1ELb1ELb1ELb0EEEvNS_9FwdParamsE:
        /* <DEDUP_REMOVED lines=96> */
[----:B------:R0:W5:Y:S04]  /*0600*/  LDG.E.64 R36, [R6.64] ;  /* 0x0000000606247981 */ /* 0x000168000c1e1b00 */
[----:B------:R0:W5:Y:S01]  /*0610*/  LDG.E.64 R38, [R12.64] ;  /* 0x000000060c267981 */ /* 0x000162000c1e1b00 */
[----:B------:R-:W-:Y:S01]  /*0620*/  LOP3.LUT R21, R21, 0x20, RZ, 0xfc, !PT ;  /* 0x0000002015157812 */ /* 0x000fe200078efcff */
[----:B------:R-:W-:Y:S02]  /*0630*/  @!P0 CS2R R8, SRZ ;  /* 0x0000000000088805 */ /* 0x000fe4000001ff00 */
.L_x_19329:
[----:B0-----:R-:W-:Y:S05]  /*0640*/  BSYNC B0 ;  /* 0x0000000000007941 */ /* 0x001fea0003800000 */
.L_x_19328:
        /* <DEDUP_REMOVED lines=15> */
.L_x_19331:
[----:B0-----:R-:W-:Y:S05]  /*0740*/  BSYNC B0 ;  /* 0x0000000000007941 */ /* 0x001fea0003800000 */
.L_x_19330:
        /* <DEDUP_REMOVED lines=15> */
.L_x_19333:
[----:B0-----:R-:W-:Y:S05]  /*0840*/  BSYNC B0 ;  /* 0x0000000000007941 */ /* 0x001fea0003800000 */
.L_x_19332:
        /* <DEDUP_REMOVED lines=15> */
.L_x_19335:
[----:B0-----:R-:W-:Y:S05]  /*0940*/  BSYNC B0 ;  /* 0x0000000000007941 */ /* 0x001fea0003800000 */
.L_x_19334:
        /* <DEDUP_REMOVED lines=15> */
.L_x_19337:
[----:B0-----:R-:W-:Y:S05]  /*0a40*/  BSYNC B0 ;  /* 0x0000000000007941 */ /* 0x001fea0003800000 */
.L_x_19336:
        /* <DEDUP_REMOVED lines=20> */
[----:B------:R-:W-:-:S03]  /*0b90*/  @!P0 CS2R R18, SRZ ;  /* 0x0000000000128805 */ /* 0x000fc6000001ff00 */
.L_x_19339:
[----:B0-----:R-:W-:Y:S05]  /*0ba0*/  BSYNC B0 ;  /* 0x0000000000007941 */ /* 0x001fea0003800000 */
.L_x_19338:
[----:B------:R-:W-:Y:S02]  /*0bb0*/  ISETP.GE.AND P0, PT, R5, c[0x0][0x164], PT ;  /* 0x0000590005007a0c */ /* 0x000fe40003f06270 */
[----:B------:R-:W-:Y:S02]  /*0bc0*/  LOP3.LUT R53, R53, UR23, R30, 0x96, !PT ;  /* 0x0000001735357c12 */ /* 0x000fe4000f8e961e */
[----:B------:R-:W-:-:S09]  /*0bd0*/  LOP3.LUT R51, R51, UR24, R28, 0x96, !PT ;  /* 0x0000001833337c12 */ /* 0x000fd2000f8e961c */
[----:B------:R-:W-:Y:S05]  /*0be0*/  @P0 EXIT ;  /* 0x000000000000094d */ /* 0x000fea0003800000 */
[----:B-----5:R-:W-:Y:S01]  /*0bf0*/  MOV R97, R24 ;  /* 0x0000001800617202 */ /* 0x020fe20000000f00 */
[----:B------:R-:W-:Y:S01]  /*0c00*/  IMAD.MOV.U32 R102, RZ, RZ, R23 ;  /* 0x000000ffff667224 */ /* 0x000fe200078e0017 */
[----:B------:R-:W-:Y:S01]  /*0c10*/  SHF.R.U64 R96, R24, 0x10, R25 ;  /* 0x0000001018607819 */ /* 0x000fe20000001219 */
[----:B------:R-:W-:Y:S01]  /*0c20*/  IMAD.HI.U32 R24, R51, -0x326172a9, RZ ;  /* 0xcd9e8d5733187827 */ /* 0x000fe200078e00ff */
[--C-:B------:R-:W-:Y:S01]  /*0c30*/  SHF.R.U64 R100, R22, 0x10, R23.reuse ;  /* 0x0000001016647819 */ /* 0x100fe20000001217 */
[----:B------:R-:W-:Y:S01]  /*0c40*/  BSSY B0, `(.L_x_19340) ;  /* 0x0000b05000007945 */ /* 0x000fe20003800000 */
[----:B------:R-:W-:Y:S01]  /*0c50*/  SHF.R.U32.HI R103, RZ, 0x10, R23 ;  /* 0x00000010ff677819 */ /* 0x000fe20000011617 */
[----:B------:R-:W-:Y:S01]  /*0c60*/  IMAD R23, R54, -0x326172a9, RZ ;  /* 0xcd9e8d5736177824 */ /* 0x000fe200078e02ff */
[--C-:B------:R-:W-:Y:S01]  /*0c70*/  SHF.R.U64 R50, R38, 0x10, R39.reuse ;  /* 0x0000001026327819 */ /* 0x100fe20000001227 */
[----:B------:R-:W-:Y:S01]  /*0c80*/  IMAD.MOV.U32 R28, RZ, RZ, R38 ;  /* 0x000000ffff1c7224 */ /* 0x000fe200078e0026 */
[----:B------:R-:W-:Y:S01]  /*0c90*/  MOV R29, R40 ;  /* 0x00000028001d7202 */ /* 0x000fe20000000f00 */
[--C-:B------:R-:W-:Y:S01]  /*0ca0*/  IMAD.MOV.U32 R30, RZ, RZ, R39.reuse ;  /* 0x000000ffff1e7224 */ /* 0x100fe200078e0027 */
[----:B------:R-:W-:Y:S01]  /*0cb0*/  SHF.R.U32.HI R33, RZ, 0x10, R39 ;  /* 0x00000010ff217819 */ /* 0x000fe20000011627 */
[----:B------:R-:W-:Y:S01]  /*0cc0*/  IMAD.MOV.U32 R101, RZ, RZ, R22 ;  /* 0x000000ffff657224 */ /* 0x000fe200078e0016 */
[--C-:B------:R-:W-:Y:S01]  /*0cd0*/  SHF.R.U64 R38, R40, 0x10, R41.reuse ;  /* 0x0000001028267819 */ /* 0x100fe20000001229 */
[--C-:B------:R-:W-:Y:S01]  /*0ce0*/  IMAD.MOV.U32 R31, RZ, RZ, R41.reuse ;  /* 0x000000ffff1f7224 */ /* 0x100fe200078e0029 */
[----:B------:R-:W-:Y:S01]  /*0cf0*/  SHF.R.U32.HI R32, RZ, 0x10, R41 ;  /* 0x00000010ff207819 */ /* 0x000fe20000011629 */
[----:B------:R-:W-:Y:S01]  /*0d00*/  IMAD R21, R52, -0x2daee0ad, RZ ;  /* 0xd2511f5334157824 */ /* 0x000fe200078e02ff */
[--C-:B------:R-:W-:Y:S01]  /*0d10*/  SHF.R.U64 R69, R42, 0x10, R43.reuse ;  /* 0x000000102a457819 */ /* 0x100fe2000000122b */
[----:B------:R-:W-:Y:S01]  /*0d20*/  IMAD.HI.U32 R22, R53, -0x2daee0ad, RZ ;  /* 0xd2511f5335167827 */ /* 0x000fe200078e00ff */
[----:B------:R-:W-:Y:S01]  /*0d30*/  SHF.R.U32.HI R71, RZ, 0x10, R43 ;  /* 0x00000010ff477819 */ /* 0x000fe2000001162b */
[----:B------:R-:W-:Y:S01]  /*0d40*/  HADD2.F32 R97, -RZ, R97.H0_H0 ;  /* 0x20000061ff617230 */ /* 0x000fe20000004100 */
[----:B------:R-:W-:Y:S01]  /*0d50*/  MOV R73, R36 ;  /* 0x0000002400497202 */ /* 0x000fe20000000f00 */
[----:B------:R-:W-:Y:S01]  /*0d60*/  IMAD.MOV.U32 R68, RZ, RZ, R42 ;  /* 0x000000ffff447224 */ /* 0x000fe200078e002a */
[----:B------:R-:W-:Y:S01]  /*0d70*/  SHF.R.U64 R72, R36, 0x10, R37 ;  /* 0x0000001024487819 */ /* 0x000fe20000001225 */
        /* <DEDUP_REMOVED lines=10> */
[----:B------:R-:W-:Y:S01]  /*0e20*/  IMAD.MOV.U32 R84, RZ, RZ, R46 ;  /* 0x000000ffff547224 */ /* 0x000fe200078e002e */
[----:B------:R-:W-:Y:S01]  /*0e30*/  SHF.R.U32.HI R83, RZ, 0x10, R49 ;  /* 0x00000010ff537819 */ /* 0x000fe20000011631 */
[--C-:B------:R-:W-:Y:S01]  /*0e40*/  IMAD.MOV.U32 R86, RZ, RZ, R47.reuse ;  /* 0x000000ffff567224 */ /* 0x100fe200078e002f */
[----:B------:R-:W-:Y:S01]  /*0e50*/  SHF.R.U64 R85, R46, 0x10, R47 ;  /* 0x000000102e557819 */ /* 0x000fe2000000122f */
[----:B------:R-:W-:Y:S01]  /*0e60*/  IMAD.MOV.U32 R90, RZ, RZ, R27 ;  /* 0x000000ffff5a7224 */ /* 0x000fe200078e001b */
[----:B------:R-:W-:Y:S01]  /*0e70*/  SHF.R.U32.HI R87, RZ, 0x10, R47 ;  /* 0x00000010ff577819 */ /* 0x000fe2000001162f */
[----:B------:R-:W-:Y:S01]  /*0e80*/  IMAD.MOV.U32 R92, RZ, RZ, R34 ;  /* 0x000000ffff5c7224 */ /* 0x000fe200078e0022 */
[----:B------:R-:W-:Y:S01]  /*0e90*/  MOV R89, R26 ;  /* 0x0000001a00597202 */ /* 0x000fe20000000f00 */
[----:B------:R-:W-:Y:S01]  /*0ea0*/  IMAD.MOV.U32 R94, RZ, RZ, R35 ;  /* 0x000000ffff5e7224 */ /* 0x000fe200078e0023 */
[----:B------:R-:W-:Y:S01]  /*0eb0*/  SHF.R.U64 R88, R26, 0x10, R27 ;  /* 0x000000101a587819 */ /* 0x000fe2000000121b */
[----:B------:R-:W-:Y:S01]  /*0ec0*/  IMAD.MOV.U32 R98, RZ, RZ, R25 ;  /* 0x000000ffff627224 */ /* 0x000fe200078e0019 */
[----:B------:R-:W-:Y:S01]  /*0ed0*/  SHF.R.U32.HI R91, RZ, 0x10, R27 ;  /* 0x00000010ff5b7819 */ /* 0x000fe2000001161b */
[----:B------:R-:W-:Y:S01]  /*0ee0*/  IMAD.MOV.U32 R106, RZ, RZ, R7 ;  /* 0x000000ffff6a7224 */ /* 0x000fe200078e0007 */
[--C-:B------:R-:W-:Y:S01]  /*0ef0*/  SHF.R.U64 R93, R34, 0x10, R35.reuse ;  /* 0x00000010225d7819 */ /* 0x100fe20000001223 */
        /* <DEDUP_REMOVED lines=95> */
.L_x_19594:
[----:B------:R-:W-:-:S04]  /*14f0*/  IMAD.MOV.U32 R66, RZ, RZ, 0x4 ;  /* 0x00000004ff427424 */ /* 0x000fc800078e00ff */
[----:B------:R-:W-:-:S05]  /*1500*/  IMAD.WIDE R130, R5, R66, c[0x0][0x1d0] ;  /* 0x0000740005827625 */ /* 0x000fca00078e0242 */
[----:B------:R0:W2:Y:S01]  /*1510*/  LDG.E R67, [R130.64] ;  /* 0x0000000682437981 */ /* 0x0000a2000c1e1900 */
[----:B------:R-:W-:-:S05]  /*1520*/  IMAD.WIDE R64, R5, R66, c[0x0][0x1d8] ;  /* 0x0000760005407625 */ /* 0x000fca00078e0242 */
[----:B------:R1:W5:Y:S01]  /*1530*/  LDG.E R128, [R64.64] ;  /* 0x0000000640807981 */ /* 0x000362000c1e1900 */
[----:B------:R-:W-:Y:S01]  /*1540*/  IMAD R132, R5, c[0x0][0x168], RZ ;  /* 0x00005a0005847a24 */ /* 0x000fe200078e02ff */
[----:B------:R-:W-:Y:S02]  /*1550*/  BSSY B1, `(.L_x_19341) ;  /* 0x000019e000017945 */ /* 0x000fe40003800000 */
[----:B------:R-:W3:Y:S01]  /*1560*/  S2R R129, SR_TID.X ;  /* 0x0000000000817919 */ /* 0x000ee20000002100 */
[----:B0-----:R-:W-:Y:S01]  /*1570*/  HFMA2.MMA R131, -RZ, RZ, 0, 0 ;  /* 0x00000000ff837435 */ /* 0x001fe200000001ff */
        /* <DEDUP_REMOVED lines=39> */
.L_x_19346:
[----:B------:R-:W-:Y:S02]  /*17f0*/  IMAD.MOV.U32 R133, RZ, RZ, R22 ;  /* 0x000000ffff857224 */ /* 0x000fe400078e0016 */
.L_x_19347:
[----:B------:R-:W-:Y:S05]  /*1800*/  BSYNC B3 ;  /* 0x0000000000037941 */ /* 0x000fea0003800000 */
.L_x_19345:
        /* <DEDUP_REMOVED lines=16> */
.L_x_19351:
[----:B------:R-:W-:Y:S05]  /*1910*/  BSYNC B4 ;  /* 0x0000000000047941 */ /* 0x000fea0003800000 */
.L_x_19350:
        /* <DEDUP_REMOVED lines=44> */
.L_x_19349:
[----:B------:R-:W-:Y:S05]  /*1be0*/  BSYNC B3 ;  /* 0x0000000000037941 */ /* 0x000fea0003800000 */
.L_x_19348:
        /* <DEDUP_REMOVED lines=8> */
[----:B------:R-:W-:-:S04]  /*1c70*/  FMUL.FTZ R36, R23, R36 ;  /* 0x0000002417247220 */ /* 0x000fc80000410000 */
[----:B------:R-:W-:Y:S02]  /*1c80*/  @P1 FADD.FTZ R36, R32, R36 ;  /* 0x0000002420241221 */ /* 0x000fe40000010000 */
.L_x_19344:
[----:B0-----:R-:W-:Y:S05]  /*1c90*/  BSYNC B2 ;  /* 0x0000000000027941 */ /* 0x001fea0003800000 */
.L_x_19343:
        /* <DEDUP_REMOVED lines=18> */
.L_x_19355:
[----:B------:R-:W-:Y:S02]  /*1dc0*/  IMAD.MOV.U32 R20, RZ, RZ, R22 ;  /* 0x000000ffff147224 */ /* 0x000fe400078e0016 */
.L_x_19356:
[----:B------:R-:W-:Y:S05]  /*1dd0*/  BSYNC B3 ;  /* 0x0000000000037941 */ /* 0x000fea0003800000 */
.L_x_19354:
        /* <DEDUP_REMOVED lines=16> */
.L_x_19360:
[----:B------:R-:W-:Y:S05]  /*1ee0*/  BSYNC B4 ;  /* 0x0000000000047941 */ /* 0x000fea0003800000 */
.L_x_19359:
        /* <DEDUP_REMOVED lines=44> */
.L_x_19358:
[----:B------:R-:W-:Y:S05]  /*21b0*/  BSYNC B3 ;  /* 0x0000000000037941 */ /* 0x000fea0003800000 */
.L_x_19357:
        /* <DEDUP_REMOVED lines=10> */
.L_x_19353:
[----:B------:R-:W-:Y:S05]  /*2260*/  BSYNC B2 ;  /* 0x0000000000027941 */ /* 0x000fea0003800000 */
.L_x_19352:
        /* <DEDUP_REMOVED lines=18> */
.L_x_19364:
[----:B------:R-:W-:Y:S02]  /*2390*/  IMAD.MOV.U32 R20, RZ, RZ, R22 ;  /* 0x000000ffff147224 */ /* 0x000fe400078e0016 */
.L_x_19365:
[----:B------:R-:W-:Y:S05]  /*23a0*/  BSYNC B3 ;  /* 0x0000000000037941 */ /* 0x000fea0003800000 */
.L_x_19363:
        /* <DEDUP_REMOVED lines=16> */
.L_x_19369:
[----:B------:R-:W-:Y:S05]  /*24b0*/  BSYNC B4 ;  /* 0x0000000000047941 */ /* 0x000fea0003800000 */
.L_x_19368:
        /* <DEDUP_REMOVED lines=44> */
.L_x_19367:
[----:B------:R-:W-:Y:S05]  /*2780*/  BSYNC B3 ;  /* 0x0000000000037941 */ /* 0x000fea0003800000 */
.L_x_19366:
        /* <DEDUP_REMOVED lines=10> */
.L_x_19362:
[----:B------:R-:W-:Y:S05]  /*2830*/  BSYNC B2 ;  /* 0x0000000000027941 */ /* 0x000fea0003800000 */
.L_x_19361:
        /* <DEDUP_REMOVED lines=18> */
.L_x_19373:
[----:B------:R-:W-:Y:S02]  /*2960*/  IMAD.MOV.U32 R133, RZ, RZ, R22 ;  /* 0x000000ffff857224 */ /* 0x000fe400078e0016 */
.L_x_19374:
[----:B------:R-:W-:Y:S05]  /*2970*/  BSYNC B3 ;  /* 0x0000000000037941 */ /* 0x000fea0003800000 */
.L_x_19372:
        /* <DEDUP_REMOVED lines=16> */
.L_x_19378:
[----:B------:R-:W-:Y:S05]  /*2a80*/  BSYNC B4 ;  /* 0x0000000000047941 */ /* 0x000fea0003800000 */
.L_x_19377:
        /* <DEDUP_REMOVED lines=44> */
.L_x_19376:
[----:B------:R-:W-:Y:S05]  /*2d50*/  BSYNC B3 ;  /* 0x0000000000037941 */ /* 0x000fea0003800000 */
.L_x_19375:
        /* <DEDUP_REMOVED lines=10> */
.L_x_19371:
[----:B------:R-:W-:Y:S05]  /*2e00*/  BSYNC B2 ;  /* 0x0000000000027941 */ /* 0x000fea0003800000 */
.L_x_19370:
        /* <DEDUP_REMOVED lines=15> */
.L_x_19380:
[----:B------:R-:W-:Y:S05]  /*2f00*/  BSYNC B2 ;  /* 0x0000000000027941 */ /* 0x000fea0003800000 */
.L_x_19379:
[----:B------:R-:W-:Y:S02]  /*2f10*/  IADD3 R130, R130, 0x20, RZ ;  /* 0x0000002082827810 */ /* 0x000fe40007ffe0ff */
[----:B------:R-:W-:Y:S02]  /*2f20*/  IADD3 R131, R131, 0x20, RZ ;  /* 0x0000002083837810 */ /* 0x000fe40007ffe0ff */
.L_x_19342:
[----:B-1----:R-:W-:Y:S05]  /*2f30*/  BSYNC B1 ;  /* 0x0000000000017941 */ /* 0x002fea0003800000 */
.L_x_19341:
        /* <DEDUP_REMOVED lines=30> */
.L_x_19386:
[----:B------:R-:W-:Y:S02]  /*3120*/  IMAD.MOV.U32 R133, RZ, RZ, R22 ;  /* 0x000000ffff857224 */ /* 0x000fe400078e0016 */
.L_x_19387:
[----:B------:R-:W-:Y:S05]  /*3130*/  BSYNC B3 ;  /* 0x0000000000037941 */ /* 0x000fea0003800000 */
.L_x_19385:
        /* <DEDUP_REMOVED lines=16> */
.L_x_19391:
[----:B------:R-:W-:Y:S05]  /*3240*/  BSYNC B4 ;  /* 0x0000000000047941 */ /* 0x000fea0003800000 */
.L_x_19390:
        /* <DEDUP_REMOVED lines=44> */
.L_x_19389:
[----:B------:R-:W-:Y:S05]  /*3510*/  BSYNC B3 ;  /* 0x0000000000037941 */ /* 0x000fea0003800000 */
.L_x_19388:
        /* <DEDUP_REMOVED lines=10> */
.L_x_19384:
[----:B0-----:R-:W-:Y:S05]  /*35c0*/  BSYNC B2 ;  /* 0x0000000000027941 */ /* 0x001fea0003800000 */
.L_x_19383:
        /* <DEDUP_REMOVED lines=18> */
.L_x_19395:
[----:B------:R-:W-:Y:S02]  /*36f0*/  IMAD.MOV.U32 R20, RZ, RZ, R22 ;  /* 0x000000ffff147224 */ /* 0x000fe400078e0016 */
.L_x_19396:
[----:B------:R-:W-:Y:S05]  /*3700*/  BSYNC B3 ;  /* 0x0000000000037941 */ /* 0x000fea0003800000 */
.L_x_19394:
        /* <DEDUP_REMOVED lines=16> */
.L_x_19400:
[----:B------:R-:W-:Y:S05]  /*3810*/  BSYNC B4 ;  /* 0x0000000000047941 */ /* 0x000fea0003800000 */
.L_x_19399:
        /* <DEDUP_REMOVED lines=44> */
.L_x_19398:
[----:B------:R-:W-:Y:S05]  /*3ae0*/  BSYNC B3 ;  /* 0x0000000000037941 */ /* 0x000fea0003800000 */
.L_x_19397:
        /* <DEDUP_REMOVED lines=10> */
.L_x_19393:
[----:B------:R-:W-:Y:S05]  /*3b90*/  BSYNC B2 ;  /* 0x0000000000027941 */ /* 0x000fea0003800000 */
.L_x_19392:
        /* <DEDUP_REMOVED lines=18> */
.L_x_19404:
[----:B------:R-:W-:Y:S02]  /*3cc0*/  IMAD.MOV.U32 R20, RZ, RZ, R22 ;  /* 0x000000ffff147224 */ /* 0x000fe400078e0016 */
.L_x_19405:
[----:B------:R-:W-:Y:S05]  /*3cd0*/  BSYNC B3 ;  /* 0x0000000000037941 */ /* 0x000fea0003800000 */
.L_x_19403:
        /* <DEDUP_REMOVED lines=16> */
.L_x_19409:
[----:B------:R-:W-:Y:S05]  /*3de0*/  BSYNC B4 ;  /* 0x0000000000047941 */ /* 0x000fea0003800000 */
.L_x_19408:
        /* <DEDUP_REMOVED lines=44> */
.L_x_19407:
[----:B------:R-:W-:Y:S05]  /*40b0*/  BSYNC B3 ;  /* 0x0000000000037941 */ /* 0x000fea0003800000 */
.L_x_19406:
[----:B------:R-:W0:Y:S01]  /*40c0*/  I2F.U32 R20, R20 ;  /* 0x0000001400147306 */ /* 0x000e220000201000 */
[----:B------:R-:W-:Y:S02]  /*40d0*/  IMAD.MOV.U32 R47, RZ, RZ, 0x2f800000 ;  /* 0x2f800000ff2f7424 */ /* 0x000fe400078e00ff */
[----:B-----5:R-:W-:Y:S02]  /*40e0*/  FMUL.FTZ R65, R42, c[0x0][0x1ec] ;  /* 0x00007b002a417a20 */ /* 0x020fe40000410000 */
[----:B0-----:R-:W-:Y:S02]  /*40f0*/  FFMA.FTZ R46, R20, R47, 1.1641532182693481445e-10 ;  /* 0x2f000000142e7423 */ /* 0x001fe4000001002f */
[----:B------:R-:W-:-:S03]  /*4100*/  FMUL.FTZ R47, R65, c[0x0][0x1e8] ;  /* 0x00007a00412f7a20 */ /* 0x000fc60000410000 */
[----:B------:R-:W-:-:S04]  /*4110*/  FSETP.GTU.FTZ.AND P3, PT, R46, c[0x0][0x1e4], PT ;  /* 0x000079002e007a0b */ /* 0x000fc80003f7c000 */
[----:B------:R-:W-:Y:S02]  /*4120*/  FSEL R47, R47, RZ, !P3 ;  /* 0x000000ff2f2f7208 */ /* 0x000fe40005800000 */
[----:B------:R-:W-:-:S03]  /*4130*/  SEL R122, RZ, 0x1, P3 ;  /* 0x00000001ff7a7807 */ /* 0x000fc60001800000 */
[----:B------:R-:W-:-:S04]  /*4140*/  FMUL.FTZ R46, R30, R47 ;  /* 0x0000002f1e2e7220 */ /* 0x000fc80000410000 */
[----:B------:R-:W-:Y:S02]  /*4150*/  @P1 FADD.FTZ R46, R34, R46 ;  /* 0x0000002e222e1221 */ /* 0x000fe40000010000 */
.L_x_19402:
[----:B------:R-:W-:Y:S05]  /*4160*/  BSYNC B2 ;  /* 0x0000000000027941 */ /* 0x000fea0003800000 */
.L_x_19401:
        /* <DEDUP_REMOVED lines=18> */
.L_x_19413:
[----:B------:R-:W-:Y:S02]  /*4290*/  IMAD.MOV.U32 R133, RZ, RZ, R22 ;  /* 0x000000ffff857224 */ /* 0x000fe400078e0016 */
.L_x_19414:
[----:B------:R-:W-:Y:S05]  /*42a0*/  BSYNC B3 ;  /* 0x0000000000037941 */ /* 0x000fea0003800000 */
.L_x_19412:
        /* <DEDUP_REMOVED lines=16> */
.L_x_19418:
[----:B------:R-:W-:Y:S05]  /*43b0*/  BSYNC B4 ;  /* 0x0000000000047941 */ /* 0x000fea0003800000 */
.L_x_19417:
        /* <DEDUP_REMOVED lines=44> */
.L_x_19416:
[----:B------:R-:W-:Y:S05]  /*4680*/  BSYNC B3 ;  /* 0x0000000000037941 */ /* 0x000fea0003800000 */
.L_x_19415:
        /* <DEDUP_REMOVED lines=10> */
.L_x_19411:
[----:B------:R-:W-:Y:S05]  /*4730*/  BSYNC B2 ;  /* 0x0000000000027941 */ /* 0x000fea0003800000 */
.L_x_19410:
        /* <DEDUP_REMOVED lines=15> */
.L_x_19420:
[----:B------:R-:W-:Y:S05]  /*4830*/  BSYNC B2 ;  /* 0x0000000000027941 */ /* 0x000fea0003800000 */
.L_x_19419:
[----:B------:R-:W-:Y:S02]  /*4840*/  IADD3 R130, R130, 0x20, RZ ;  /* 0x0000002082827810 */ /* 0x000fe40007ffe0ff */
[----:B------:R-:W-:Y:S02]  /*4850*/  IADD3 R131, R131, 0x20, RZ ;  /* 0x0000002083837810 */ /* 0x000fe40007ffe0ff */
.L_x_19382:
[----:B------:R-:W-:Y:S05]  /*4860*/  BSYNC B1 ;  /* 0x0000000000017941 */ /* 0x000fea0003800000 */
.L_x_19381:
        /* <DEDUP_REMOVED lines=30> */
.L_x_19426:
[----:B------:R-:W-:Y:S02]  /*4a50*/  IMAD.MOV.U32 R133, RZ, RZ, R22 ;  /* 0x000000ffff857224 */ /* 0x000fe400078e0016 */
.L_x_19427:
[----:B------:R-:W-:Y:S05]  /*4a60*/  BSYNC B3 ;  /* 0x0000000000037941 */ /* 0x000fea0003800000 */
.L_x_19425:
        /* <DEDUP_REMOVED lines=16> */
.L_x_19431:
[----:B------:R-:W-:Y:S05]  /*4b70*/  BSYNC B4 ;  /* 0x0000000000047941 */ /* 0x000fea0003800000 */
.L_x_19430:
        /* <DEDUP_REMOVED lines=44> */
.L_x_19429:
[----:B------:R-:W-:Y:S05]  /*4e40*/  BSYNC B3 ;  /* 0x0000000000037941 */ /* 0x000fea0003800000 */
.L_x_19428:
        /* <DEDUP_REMOVED lines=8> */
[----:B------:R-:W-:-:S04]  /*4ed0*/  FMUL.FTZ R48, R68, R49 ;  /* 0x0000003144307220 */ /* 0x000fc80000410000 */
[----:B------:R-:W-:Y:S02]  /*4ee0*/  @P1 FADD.FTZ R48, R32, R48 ;  /* 0x0000003020301221 */ /* 0x000fe40000010000 */
.L_x_19424:
[----:B0-----:R-:W-:Y:S05]  /*4ef0*/  BSYNC B2 ;  /* 0x0000000000027941 */ /* 0x001fea0003800000 */
.L_x_19423:
        /* <DEDUP_REMOVED lines=18> */
.L_x_19435:
[----:B------:R-:W-:Y:S02]  /*5020*/  IMAD.MOV.U32 R20, RZ, RZ, R22 ;  /* 0x000000ffff147224 */ /* 0x000fe400078e0016 */
.L_x_19436:
[----:B------:R-:W-:Y:S05]  /*5030*/  BSYNC B3 ;  /* 0x0000000000037941 */ /* 0x000fea0003800000 */
.L_x_19434:
        /* <DEDUP_REMOVED lines=16> */
.L_x_19440:
[----:B------:R-:W-:Y:S05]  /*5140*/  BSYNC B4 ;  /* 0x0000000000047941 */ /* 0x000fea0003800000 */
.L_x_19439:
        /* <DEDUP_REMOVED lines=44> */
.L_x_19438:
[----:B------:R-:W-:Y:S05]  /*5410*/  BSYNC B3 ;  /* 0x0000000000037941 */ /* 0x000fea0003800000 */
.L_x_19437:
        /* <DEDUP_REMOVED lines=10> */
.L_x_19433:
[----:B------:R-:W-:Y:S05]  /*54c0*/  BSYNC B2 ;  /* 0x0000000000027941 */ /* 0x000fea0003800000 */
.L_x_19432:
        /* <DEDUP_REMOVED lines=18> */
.L_x_19444:
[----:B------:R-:W-:Y:S02]  /*55f0*/  IMAD.MOV.U32 R20, RZ, RZ, R22 ;  /* 0x000000ffff147224 */ /* 0x000fe400078e0016 */
.L_x_19445:
[----:B------:R-:W-:Y:S05]  /*5600*/  BSYNC B3 ;  /* 0x0000000000037941 */ /* 0x000fea0003800000 */
.L_x_19443:
        /* <DEDUP_REMOVED lines=16> */
.L_x_19449:
[----:B------:R-:W-:Y:S05]  /*5710*/  BSYNC B4 ;  /* 0x0000000000047941 */ /* 0x000fea0003800000 */
.L_x_19448:
        /* <DEDUP_REMOVED lines=44> */
.L_x_19447:
[----:B------:R-:W-:Y:S05]  /*59e0*/  BSYNC B3 ;  /* 0x0000000000037941 */ /* 0x000fea0003800000 */
.L_x_19446:
[----:B------:R-:W0:Y:S01]  /*59f0*/  I2F.U32 R20, R20 ;  /* 0x0000001400147306 */ /* 0x000e220000201000 */
[----:B------:R-:W-:Y:S01]  /*5a00*/  HFMA2.MMA R51, -RZ, RZ, 0.1171875, 0 ;  /* 0x2f800000ff337435 */ /* 0x000fe200000001ff */
[----:B-----5:R-:W-:-:S09]  /*5a10*/  FMUL.FTZ R65, R42, c[0x0][0x1ec] ;  /* 0x00007b002a417a20 */ /* 0x020fd20000410000 */
[----:B0-----:R-:W-:Y:S02]  /*5a20*/  FFMA.FTZ R50, R20, R51, 1.1641532182693481445e-10 ;  /* 0x2f00000014327423 */ /* 0x001fe40000010033 */
[----:B------:R-:W-:-:S03]  /*5a30*/  FMUL.FTZ R51, R65, c[0x0][0x1e8] ;  /* 0x00007a0041337a20 */ /* 0x000fc60000410000 */
[----:B------:R-:W-:-:S04]  /*5a40*/  FSETP.GTU.FTZ.AND P3, PT, R50, c[0x0][0x1e4], PT ;  /* 0x0000790032007a0b */ /* 0x000fc80003f7c000 */
[----:B------:R-:W-:Y:S02]  /*5a50*/  FSEL R51, R51, RZ, !P3 ;  /* 0x000000ff33337208 */ /* 0x000fe40005800000 */
[----:B------:R-:W-:-:S03]  /*5a60*/  SEL R122, RZ, 0x1, P3 ;  /* 0x00000001ff7a7807 */ /* 0x000fc60001800000 */
[----:B------:R-:W-:-:S04]  /*5a70*/  FMUL.FTZ R50, R70, R51 ;  /* 0x0000003346327220 */ /* 0x000fc80000410000 */
[----:B------:R-:W-:Y:S02]  /*5a80*/  @P1 FADD.FTZ R50, R34, R50 ;  /* 0x0000003222321221 */ /* 0x000fe40000010000 */
.L_x_19442:
[----:B------:R-:W-:Y:S05]  /*5a90*/  BSYNC B2 ;  /* 0x0000000000027941 */ /* 0x000fea0003800000 */
.L_x_19441:
        /* <DEDUP_REMOVED lines=18> */
.L_x_19453:
[----:B------:R-:W-:Y:S02]  /*5bc0*/  IMAD.MOV.U32 R133, RZ, RZ, R22 ;  /* 0x000000ffff857224 */ /* 0x000fe400078e0016 */
.L_x_19454:
[----:B------:R-:W-:Y:S05]  /*5bd0*/  BSYNC B3 ;  /* 0x0000000000037941 */ /* 0x000fea0003800000 */
.L_x_19452:
        /* <DEDUP_REMOVED lines=16> */
.L_x_19458:
[----:B------:R-:W-:Y:S05]  /*5ce0*/  BSYNC B4 ;  /* 0x0000000000047941 */ /* 0x000fea0003800000 */
.L_x_19457:
        /* <DEDUP_REMOVED lines=44> */
.L_x_19456:
[----:B------:R-:W-:Y:S05]  /*5fb0*/  BSYNC B3 ;  /* 0x0000000000037941 */ /* 0x000fea0003800000 */
.L_x_19455:
        /* <DEDUP_REMOVED lines=10> */
.L_x_19451:
[----:B------:R-:W-:Y:S05]  /*6060*/  BSYNC B2 ;  /* 0x0000000000027941 */ /* 0x000fea0003800000 */
.L_x_19450:
        /* <DEDUP_REMOVED lines=15> */
.L_x_19460:
[----:B------:R-:W-:Y:S05]  /*6160*/  BSYNC B2 ;  /* 0x0000000000027941 */ /* 0x000fea0003800000 */
.L_x_19459:
[----:B------:R-:W-:Y:S02]  /*6170*/  IADD3 R130, R130, 0x20, RZ ;  /* 0x0000002082827810 */ /* 0x000fe40007ffe0ff */
[----:B------:R-:W-:Y:S02]  /*6180*/  IADD3 R131, R131, 0x20, RZ ;  /* 0x0000002083837810 */ /* 0x000fe40007ffe0ff */
.L_x_19422:
[----:B------:R-:W-:Y:S05]  /*6190*/  BSYNC B1 ;  /* 0x0000000000017941 */ /* 0x000fea0003800000 */
.L_x_19421:
        /* <DEDUP_REMOVED lines=30> */
.L_x_19466:
[----:B------:R-:W-:Y:S02]  /*6380*/  MOV R133, R22 ;  /* 0x0000001600857202 */ /* 0x000fe40000000f00 */
.L_x_19467:
[----:B------:R-:W-:Y:S05]  /*6390*/  BSYNC B3 ;  /* 0x0000000000037941 */ /* 0x000fea0003800000 */
.L_x_19465:
        /* <DEDUP_REMOVED lines=16> */
.L_x_19471:
[----:B------:R-:W-:Y:S05]  /*64a0*/  BSYNC B4 ;  /* 0x0000000000047941 */ /* 0x000fea0003800000 */
.L_x_19470:
        /* <DEDUP_REMOVED lines=44> */
.L_x_19469:
[----:B------:R-:W-:Y:S05]  /*6770*/  BSYNC B3 ;  /* 0x0000000000037941 */ /* 0x000fea0003800000 */
.L_x_19468:
        /* <DEDUP_REMOVED lines=10> */
.L_x_19464:
[----:B-1----:R-:W-:Y:S05]  /*6820*/  BSYNC B2 ;  /* 0x0000000000027941 */ /* 0x002fea0003800000 */
.L_x_19463:
        /* <DEDUP_REMOVED lines=18> */
.L_x_19475:
[----:B------:R-:W-:Y:S02]  /*6950*/  MOV R20, R22 ;  /* 0x0000001600147202 */ /* 0x000fe40000000f00 */
.L_x_19476:
[----:B------:R-:W-:Y:S05]  /*6960*/  BSYNC B3 ;  /* 0x0000000000037941 */ /* 0x000fea0003800000 */
.L_x_19474:
        /* <DEDUP_REMOVED lines=16> */
.L_x_19480:
[----:B------:R-:W-:Y:S05]  /*6a70*/  BSYNC B4 ;  /* 0x0000000000047941 */ /* 0x000fea0003800000 */
.L_x_19479:
        /* <DEDUP_REMOVED lines=44> */
.L_x_19478:
[----:B------:R-:W-:Y:S05]  /*6d40*/  BSYNC B3 ;  /* 0x0000000000037941 */ /* 0x000fea0003800000 */
.L_x_19477:
        /* <DEDUP_REMOVED lines=10> */
.L_x_19473:
[----:B------:R-:W-:Y:S05]  /*6df0*/  BSYNC B2 ;  /* 0x0000000000027941 */ /* 0x000fea0003800000 */
.L_x_19472:
        /* <DEDUP_REMOVED lines=18> */
.L_x_19484:
[----:B------:R-:W-:Y:S02]  /*6f20*/  MOV R20, R22 ;  /* 0x0000001600147202 */ /* 0x000fe40000000f00 */
.L_x_19485:
[----:B------:R-:W-:Y:S05]  /*6f30*/  BSYNC B3 ;  /* 0x0000000000037941 */ /* 0x000fea0003800000 */
.L_x_19483:
        /* <DEDUP_REMOVED lines=16> */
.L_x_19489:
[----:B------:R-:W-:Y:S05]  /*7040*/  BSYNC B4 ;  /* 0x0000000000047941 */ /* 0x000fea0003800000 */
.L_x_19488:
        /* <DEDUP_REMOVED lines=44> */
.L_x_19487:
[----:B------:R-:W-:Y:S05]  /*7310*/  BSYNC B3 ;  /* 0x0000000000037941 */ /* 0x000fea0003800000 */
.L_x_19486:
[----:B------:R-:W0:Y:S01]  /*7320*/  I2F.U32 R20, R20 ;  /* 0x0000001400147306 */ /* 0x000e220000201000 */
[----:B------:R-:W-:Y:S02]  /*7330*/  IMAD.MOV.U32 R55, RZ, RZ, 0x2f800000 ;  /* 0x2f800000ff377424 */ /* 0x000fe400078e00ff */
[----:B-----5:R-:W-:Y:S02]  /*7340*/  FMUL.FTZ R65, R42, c[0x0][0x1ec] ;  /* 0x00007b002a417a20 */ /* 0x020fe40000410000 */
[----:B0-----:R-:W-:-:S02]  /*7350*/  FFMA.FTZ R54, R20, R55, 1.1641532182693481445e-10 ;  /* 0x2f00000014367423 */ /* 0x001fc40000010037 */
[----:B------:R-:W-:-:S03]  /*7360*/  FMUL.FTZ R55, R65, c[0x0][0x1e8] ;  /* 0x00007a0041377a20 */ /* 0x000fc60000410000 */
[----:B------:R-:W-:-:S04]  /*7370*/  FSETP.GTU.FTZ.AND P3, PT, R54, c[0x0][0x1e4], PT ;  /* 0x0000790036007a0b */ /* 0x000fc80003f7c000 */
[----:B------:R-:W-:Y:S02]  /*7380*/  FSEL R55, R55, RZ, !P3 ;  /* 0x000000ff37377208 */ /* 0x000fe40005800000 */
[----:B------:R-:W-:-:S03]  /*7390*/  SEL R122, RZ, 0x1, P3 ;  /* 0x00000001ff7a7807 */ /* 0x000fc60001800000 */
[----:B------:R-:W-:-:S04]  /*73a0*/  FMUL.FTZ R54, R78, R55 ;  /* 0x000000374e367220 */ /* 0x000fc80000410000 */
[----:B------:R-:W-:Y:S02]  /*73b0*/  @P1 FADD.FTZ R54, R34, R54 ;  /* 0x0000003622361221 */ /* 0x000fe40000010000 */
.L_x_19482:
[----:B------:R-:W-:Y:S05]  /*73c0*/  BSYNC B2 ;  /* 0x0000000000027941 */ /* 0x000fea0003800000 */
.L_x_19481:
        /* <DEDUP_REMOVED lines=18> */
.L_x_19493:
[----:B------:R-:W-:Y:S02]  /*74f0*/  MOV R133, R22 ;  /* 0x0000001600857202 */ /* 0x000fe40000000f00 */
.L_x_19494:
[----:B------:R-:W-:Y:S05]  /*7500*/  BSYNC B3 ;  /* 0x0000000000037941 */ /* 0x000fea0003800000 */
.L_x_19492:
        /* <DEDUP_REMOVED lines=16> */
.L_x_19498:
[----:B------:R-:W-:Y:S05]  /*7610*/  BSYNC B4 ;  /* 0x0000000000047941 */ /* 0x000fea0003800000 */
.L_x_19497:
        /* <DEDUP_REMOVED lines=44> */
.L_x_19496:
[----:B------:R-:W-:Y:S05]  /*78e0*/  BSYNC B3 ;  /* 0x0000000000037941 */ /* 0x000fea0003800000 */
.L_x_19495:
        /* <DEDUP_REMOVED lines=10> */
.L_x_19491:
[----:B------:R-:W-:Y:S05]  /*7990*/  BSYNC B2 ;  /* 0x0000000000027941 */ /* 0x000fea0003800000 */
.L_x_19490:
        /* <DEDUP_REMOVED lines=15> */
.L_x_19500:
[----:B------:R-:W-:Y:S05]  /*7a90*/  BSYNC B2 ;  /* 0x0000000000027941 */ /* 0x000fea0003800000 */
.L_x_19499:
[----:B------:R-:W-:Y:S02]  /*7aa0*/  IADD3 R130, R130, 0x20, RZ ;  /* 0x0000002082827810 */ /* 0x000fe40007ffe0ff */
[----:B------:R-:W-:Y:S02]  /*7ab0*/  IADD3 R131, R131, 0x20, RZ ;  /* 0x0000002083837810 */ /* 0x000fe40007ffe0ff */
.L_x_19462:
[----:B------:R-:W-:Y:S05]  /*7ac0*/  BSYNC B1 ;  /* 0x0000000000017941 */ /* 0x000fea0003800000 */
.L_x_19461:
        /* <DEDUP_REMOVED lines=30> */
.L_x_19506:
[----:B------:R-:W-:Y:S02]  /*7cb0*/  IMAD.MOV.U32 R133, RZ, RZ, R22 ;  /* 0x000000ffff857224 */ /* 0x000fe400078e0016 */
.L_x_19507:
[----:B------:R-:W-:Y:S05]  /*7cc0*/  BSYNC B3 ;  /* 0x0000000000037941 */ /* 0x000fea0003800000 */
.L_x_19505:
        /* <DEDUP_REMOVED lines=16> */
.L_x_19511:
[----:B------:R-:W-:Y:S05]  /*7dd0*/  BSYNC B4 ;  /* 0x0000000000047941 */ /* 0x000fea0003800000 */
.L_x_19510:
        /* <DEDUP_REMOVED lines=44> */
.L_x_19509:
[----:B------:R-:W-:Y:S05]  /*80a0*/  BSYNC B3 ;  /* 0x0000000000037941 */ /* 0x000fea0003800000 */
.L_x_19508:
        /* <DEDUP_REMOVED lines=10> */
.L_x_19504:
[----:B-1----:R-:W-:Y:S05]  /*8150*/  BSYNC B2 ;  /* 0x0000000000027941 */ /* 0x002fea0003800000 */
.L_x_19503:
        /* <DEDUP_REMOVED lines=18> */
.L_x_19515:
[----:B------:R-:W-:Y:S02]  /*8280*/  IMAD.MOV.U32 R20, RZ, RZ, R22 ;  /* 0x000000ffff147224 */ /* 0x000fe400078e0016 */
.L_x_19516:
[----:B------:R-:W-:Y:S05]  /*8290*/  BSYNC B3 ;  /* 0x0000000000037941 */ /* 0x000fea0003800000 */
.L_x_19514:
        /* <DEDUP_REMOVED lines=16> */
.L_x_19520:
[----:B------:R-:W-:Y:S05]  /*83a0*/  BSYNC B4 ;  /* 0x0000000000047941 */ /* 0x000fea0003800000 */
.L_x_19519:
        /* <DEDUP_REMOVED lines=44> */
.L_x_19518:
[----:B------:R-:W-:Y:S05]  /*8670*/  BSYNC B3 ;  /* 0x0000000000037941 */ /* 0x000fea0003800000 */
.L_x_19517:
        /* <DEDUP_REMOVED lines=10> */
.L_x_19513:
[----:B------:R-:W-:Y:S05]  /*8720*/  BSYNC B2 ;  /* 0x0000000000027941 */ /* 0x000fea0003800000 */
.L_x_19512:
        /* <DEDUP_REMOVED lines=18> */
.L_x_19524:
[----:B------:R-:W-:Y:S02]  /*8850*/  IMAD.MOV.U32 R20, RZ, RZ, R22 ;  /* 0x000000ffff147224 */ /* 0x000fe400078e0016 */
.L_x_19525:
[----:B------:R-:W-:Y:S05]  /*8860*/  BSYNC B3 ;  /* 0x0000000000037941 */ /* 0x000fea0003800000 */
.L_x_19523:
        /* <DEDUP_REMOVED lines=16> */
.L_x_19529:
[----:B------:R-:W-:Y:S05]  /*8970*/  BSYNC B4 ;  /* 0x0000000000047941 */ /* 0x000fea0003800000 */
.L_x_19528:
        /* <DEDUP_REMOVED lines=44> */
.L_x_19527:
[----:B------:R-:W-:Y:S05]  /*8c40*/  BSYNC B3 ;  /* 0x0000000000037941 */ /* 0x000fea0003800000 */
.L_x_19526:
        /* <DEDUP_REMOVED lines=10> */
.L_x_19522:
[----:B------:R-:W-:Y:S05]  /*8cf0*/  BSYNC B2 ;  /* 0x0000000000027941 */ /* 0x000fea0003800000 */
.L_x_19521:
        /* <DEDUP_REMOVED lines=18> */
.L_x_19533:
[----:B------:R-:W-:Y:S02]  /*8e20*/  IMAD.MOV.U32 R133, RZ, RZ, R22 ;  /* 0x000000ffff857224 */ /* 0x000fe400078e0016 */
.L_x_19534:
[----:B------:R-:W-:Y:S05]  /*8e30*/  BSYNC B3 ;  /* 0x0000000000037941 */ /* 0x000fea0003800000 */
.L_x_19532:
        /* <DEDUP_REMOVED lines=16> */
.L_x_19538:
[----:B------:R-:W-:Y:S05]  /*8f40*/  BSYNC B4 ;  /* 0x0000000000047941 */ /* 0x000fea0003800000 */
.L_x_19537:
        /* <DEDUP_REMOVED lines=44> */
.L_x_19536:
[----:B------:R-:W-:Y:S05]  /*9210*/  BSYNC B3 ;  /* 0x0000000000037941 */ /* 0x000fea0003800000 */
.L_x_19535:
        /* <DEDUP_REMOVED lines=10> */
.L_x_19531:
[----:B------:R-:W-:Y:S05]  /*92c0*/  BSYNC B2 ;  /* 0x0000000000027941 */ /* 0x000fea0003800000 */
.L_x_19530:
        /* <DEDUP_REMOVED lines=15> */
.L_x_19540:
[----:B------:R-:W-:Y:S05]  /*93c0*/  BSYNC B2 ;  /* 0x0000000000027941 */ /* 0x000fea0003800000 */
.L_x_19539:
[----:B------:R-:W-:Y:S02]  /*93d0*/  IADD3 R130, R130, 0x20, RZ ;  /* 0x0000002082827810 */ /* 0x000fe40007ffe0ff */
[----:B------:R-:W-:Y:S02]  /*93e0*/  IADD3 R131, R131, 0x20, RZ ;  /* 0x0000002083837810 */ /* 0x000fe40007ffe0ff */
.L_x_19502:
[----:B------:R-:W-:Y:S05]  /*93f0*/  BSYNC B1 ;  /* 0x0000000000017941 */ /* 0x000fea0003800000 */
.L_x_19501:
        /* <DEDUP_REMOVED lines=29> */
.L_x_19546:
[----:B------:R-:W-:Y:S02]  /*95d0*/  IMAD.MOV.U32 R67, RZ, RZ, R22 ;  /* 0x000000ffff437224 */ /* 0x000fe400078e0016 */
.L_x_19547:
[----:B------:R-:W-:Y:S05]  /*95e0*/  BSYNC B3 ;  /* 0x0000000000037941 */ /* 0x000fea0003800000 */
.L_x_19545:
        /* <DEDUP_REMOVED lines=16> */
.L_x_19551:
[----:B------:R-:W-:Y:S05]  /*96f0*/  BSYNC B4 ;  /* 0x0000000000047941 */ /* 0x000fea0003800000 */
.L_x_19550:
        /* <DEDUP_REMOVED lines=44> */
.L_x_19549:
[----:B------:R-:W-:Y:S05]  /*99c0*/  BSYNC B3 ;  /* 0x0000000000037941 */ /* 0x000fea0003800000 */
.L_x_19548:
        /* <DEDUP_REMOVED lines=10> */
.L_x_19544:
[----:B0-----:R-:W-:Y:S05]  /*9a70*/  BSYNC B2 ;  /* 0x0000000000027941 */ /* 0x001fea0003800000 */
.L_x_19543:
        /* <DEDUP_REMOVED lines=18> */
.L_x_19555:
[----:B------:R-:W-:Y:S02]  /*9ba0*/  IMAD.MOV.U32 R20, RZ, RZ, R22 ;  /* 0x000000ffff147224 */ /* 0x000fe400078e0016 */
.L_x_19556:
[----:B------:R-:W-:Y:S05]  /*9bb0*/  BSYNC B3 ;  /* 0x0000000000037941 */ /* 0x000fea0003800000 */
.L_x_19554:
        /* <DEDUP_REMOVED lines=16> */
.L_x_19560:
[----:B------:R-:W-:Y:S05]  /*9cc0*/  BSYNC B4 ;  /* 0x0000000000047941 */ /* 0x000fea0003800000 */
.L_x_19559:
        /* <DEDUP_REMOVED lines=44> */
.L_x_19558:
[----:B------:R-:W-:Y:S05]  /*9f90*/  BSYNC B3 ;  /* 0x0000000000037941 */ /* 0x000fea0003800000 */
.L_x_19557:
        /* <DEDUP_REMOVED lines=10> */
.L_x_19553:
[----:B------:R-:W-:Y:S05]  /*a040*/  BSYNC B2 ;  /* 0x0000000000027941 */ /* 0x000fea0003800000 */
.L_x_19552:
        /* <DEDUP_REMOVED lines=18> */
.L_x_19564:
[----:B------:R-:W-:Y:S02]  /*a170*/  IMAD.MOV.U32 R20, RZ, RZ, R22 ;  /* 0x000000ffff147224 */ /* 0x000fe400078e0016 */
.L_x_19565:
[----:B------:R-:W-:Y:S05]  /*a180*/  BSYNC B3 ;  /* 0x0000000000037941 */ /* 0x000fea0003800000 */
.L_x_19563:
        /* <DEDUP_REMOVED lines=16> */
.L_x_19569:
[----:B------:R-:W-:Y:S05]  /*a290*/  BSYNC B4 ;  /* 0x0000000000047941 */ /* 0x000fea0003800000 */
.L_x_19568:
        /* <DEDUP_REMOVED lines=44> */
.L_x_19567:
[----:B------:R-:W-:Y:S05]  /*a560*/  BSYNC B3 ;  /* 0x0000000000037941 */ /* 0x000fea0003800000 */
.L_x_19566:
        /* <DEDUP_REMOVED lines=10> */
.L_x_19562:
[----:B------:R-:W-:Y:S05]  /*a610*/  BSYNC B2 ;  /* 0x0000000000027941 */ /* 0x000fea0003800000 */
.L_x_19561:
        /* <DEDUP_REMOVED lines=18> */
.L_x_19573:
[----:B------:R-:W-:Y:S02]  /*a740*/  IMAD.MOV.U32 R67, RZ, RZ, R22 ;  /* 0x000000ffff437224 */ /* 0x000fe400078e0016 */
.L_x_19574:
[----:B------:R-:W-:Y:S05]  /*a750*/  BSYNC B3 ;  /* 0x0000000000037941 */ /* 0x000fea0003800000 */
.L_x_19572:
        /* <DEDUP_REMOVED lines=16> */
.L_x_19578:
[----:B------:R-:W-:Y:S05]  /*a860*/  BSYNC B4 ;  /* 0x0000000000047941 */ /* 0x000fea0003800000 */
.L_x_19577:
        /* <DEDUP_REMOVED lines=44> */
.L_x_19576:
[----:B------:R-:W-:Y:S05]  /*ab30*/  BSYNC B3 ;  /* 0x0000000000037941 */ /* 0x000fea0003800000 */
.L_x_19575:
        /* <DEDUP_REMOVED lines=10> */
.L_x_19571:
[----:B------:R-:W-:Y:S05]  /*abe0*/  BSYNC B2 ;  /* 0x0000000000027941 */ /* 0x000fea0003800000 */
.L_x_19570:
        /* <DEDUP_REMOVED lines=14> */
.L_x_19542:
[----:B------:R-:W-:Y:S05]  /*acd0*/  BSYNC B1 ;  /* 0x0000000000017941 */ /* 0x000fea0003800000 */
.L_x_19541:
        /* <DEDUP_REMOVED lines=36> */
.L_x_19595:
        /* <DEDUP_REMOVED lines=25> */
[--C-:B------:R-:W-:Y:S02]  /*b0b0*/  FADD.FTZ R65, R47, -R131.reuse ;  /* 0x800000832f417221 */ /* 0x100fe40000010000 */
[----:B------:R-:W-:Y:S02]  /*b0c0*/  FFMA.FTZ R64, R133, R133, R64 ;  /* 0x0000008585407223 */ /* 0x000fe40000010040 */
[--C-:B------:R-:W-:Y:S02]  /*b0d0*/  FADD.FTZ R133, R50, -R131.reuse ;  /* 0x8000008332857221 */ /* 0x100fe40000010000 */
[----:B------:R-:W-:Y:S02]  /*b0e0*/  @P4 FFMA.FTZ R67, R65, R65, R64 ;  /* 0x0000004141434223 */ /* 0x000fe40000010040 */
[----:B------:R-:W-:-:S02]  /*b0f0*/  FADD.FTZ R64, R48, -R131 ;  /* 0x8000008330407221 */ /* 0x000fc40000010000 */
[----:B------:R-:W-:Y:S02]  /*b100*/  FADD.FTZ R65, R49, -R131 ;  /* 0x8000008331417221 */ /* 0x000fe40000010000 */
        /* <DEDUP_REMOVED lines=38> */
.L_x_19596:
[----:B------:R-:W-:Y:S01]  /*b370*/  LOP3.LUT P1, RZ, R129, 0x1f, RZ, 0xc0, !PT ;  /* 0x0000001f81ff7812 */ /* 0x000fe2000782c0ff */
[----:B-1----:R-:W-:Y:S01]  /*b380*/  FADD.FTZ R135, R130, R133 ;  /* 0x0000008582877221 */ /* 0x002fe20000010000 */
[----:B------:R-:W-:Y:S01]  /*b390*/  BSSY B1, `(.L_x_19581) ;  /* 0x000008a000017945 */ /* 0x000fe20003800000 */
[----:B------:R-:W-:-:S10]  /*b3a0*/  FMUL.FTZ R130, R131, R131 ;  /* 0x0000008383827220 */ /* 0x000fd40000410000 */
[----:B------:R-:W-:-:S04]  /*b3b0*/  @!P1 LEA R66, P0, R5, c[0x0][0x1a0], 0x2 ;  /* 0x0000680005429a11 */ /* 0x000fc800078010ff */
[C---:B------:R-:W-:Y:S02]  /*b3c0*/  @!P1 LEA.HI.X R67, R5.reuse, c[0x0][0x1a4], R132, 0x2, P0 ;  /* 0x0000690005439a11 */ /* 0x040fe400000f1484 */
[----:B------:R-:W-:-:S03]  /*b3d0*/  @!P1 LEA R64, P0, R5, c[0x0][0x1a8], 0x2 ;  /* 0x00006a0005409a11 */ /* 0x000fc600078010ff */
[----:B------:R1:W-:Y:S01]  /*b3e0*/  @!P1 STG.E [R66.64], R131 ;  /* 0x0000008342009986 */ /* 0x0003e2000c101906 */
[----:B------:R-:W-:Y:S01]  /*b3f0*/  @!P1 LEA.HI.X R65, R5, c[0x0][0x1ac], R132, 0x2, P0 ;  /* 0x00006b0005419a11 */ /* 0x000fe200000f1484 */
[----:B------:R-:W-:Y:S01]  /*b400*/  IMAD.MOV.U32 R132, RZ, RZ, c[0x0][0x1e0] ;  /* 0x00007800ff847624 */ /* 0x000fe200078e00ff */
[----:B------:R-:W-:-:S04]  /*b410*/  ISETP.NE.AND P0, PT, RZ, UR8, PT ;  /* 0x00000008ff007c0c */ /* 0x000fc8000bf05270 */
[----:B0-----:R-:W-:Y:S01]  /*b420*/  FSEL R133, R130, RZ, P0 ;  /* 0x000000ff82857208 */ /* 0x001fe20000000000 */
[----:B------:R-:W-:-:S04]  /*b430*/  FFMA.FTZ R130, R135, R132, c[0x0][0x228] ;  /* 0x00008a0087827623 */ /* 0x000fc80000010084 */
[----:B------:R-:W-:-:S06]  /*b440*/  FADD.FTZ R133, R130, R133 ;  /* 0x0000008582857221 */ /* 0x000fcc0000010000 */
[----:B------:R-:W0:Y:S02]  /*b450*/  MUFU.RSQ R133, R133 ;  /* 0x0000008500857308 */ /* 0x000e240000001400 */
        /* <DEDUP_REMOVED lines=28> */
.L_x_19584:
[----:B------:R-:W-:Y:S05]  /*b620*/  BSYNC B2 ;  /* 0x0000000000027941 */ /* 0x000fea0003800000 */
.L_x_19583:
[----:B------:R-:W-:Y:S01]  /*b630*/  ISETP.NE.AND P0, PT, R124, RZ, PT ;  /* 0x000000ff7c00720c */ /* 0x000fe20003f05270 */
[----:B------:R-:W-:-:S12]  /*b640*/  BSSY B2, `(.L_x_19585) ;  /* 0x0000012000027945 */ /* 0x000fd80003800000 */
[----:B------:R-:W-:Y:S05]  /*b650*/  @!P0 BRA `(.L_x_19586) ;  /* 0x0000010000008947 */ /* 0x000fea0003800000 */
[--C-:B0-----:R-:W-:Y:S02]  /*b660*/  FADD.FTZ R66, R45, -R131.reuse ;  /* 0x800000832d427221 */ /* 0x101fe40000010000 */
        /* <DEDUP_REMOVED lines=15> */
.L_x_19586:
[----:B------:R-:W-:Y:S05]  /*b760*/  BSYNC B2 ;  /* 0x0000000000027941 */ /* 0x000fea0003800000 */
.L_x_19585:
        /* <DEDUP_REMOVED lines=19> */
.L_x_19588:
[----:B------:R-:W-:Y:S05]  /*b8a0*/  BSYNC B2 ;  /* 0x0000000000027941 */ /* 0x000fea0003800000 */
.L_x_19587:
        /* <DEDUP_REMOVED lines=19> */
.L_x_19590:
[----:B------:R-:W-:Y:S05]  /*b9e0*/  BSYNC B2 ;  /* 0x0000000000027941 */ /* 0x000fea0003800000 */
.L_x_19589:
[----:B------:R-:W-:Y:S01]  /*b9f0*/  ISETP.NE.AND P0, PT, R127, RZ, PT ;  /* 0x000000ff7f00720c */ /* 0x000fe20003f05270 */
[----:B------:R-:W-:-:S12]  /*ba00*/  BSSY B2, `(.L_x_19591) ;  /* 0x0000012000027945 */ /* 0x000fd80003800000 */
[----:B------:R-:W-:Y:S05]  /*ba10*/  @!P0 BRA `(.L_x_19592) ;  /* 0x0000010000008947 */ /* 0x000fea0003800000 */
[----:B0-----:R-:W-:Y:S01]  /*ba20*/  HFMA2.MMA R129, -RZ, RZ, 0, 9.5367431640625e-07 ;  /* 0x00000010ff817435 */ /* 0x001fe200000001ff */
[--C-:B------:R-:W-:Y:S02]  /*ba30*/  FADD.FTZ R66, R57, -R131.reuse ;  /* 0x8000008339427221 */ /* 0x100fe40000010000 */
        /* <DEDUP_REMOVED lines=14> */
.L_x_19592:
[----:B------:R-:W-:Y:S05]  /*bb20*/  BSYNC B2 ;  /* 0x0000000000027941 */ /* 0x000fea0003800000 */
.L_x_19591:
        /* <DEDUP_REMOVED lines=16> */
.L_x_19582:
[----:B-1----:R-:W-:Y:S05]  /*bc30*/  BSYNC B1 ;  /* 0x0000000000017941 */ /* 0x002fea0003800000 */
.L_x_19581:
[----:B0-----:R-:W-:-:S04]  /*bc40*/  IMAD.MOV.U32 R64, RZ, RZ, c[0x0][0x160] ;  /* 0x00005800ff407624 */ /* 0x001fc800078e00ff */
[----:B------:R-:W-:-:S05]  /*bc50*/  IMAD R5, R64, 0x4, R5 ;  /* 0x0000000440057824 */ /* 0x000fca00078e0205 */
[----:B------:R-:W-:-:S13]  /*bc60*/  ISETP.GE.AND P0, PT, R5, c[0x0][0x164], PT ;  /* 0x0000590005007a0c */ /* 0x000fda0003f06270 */
[----:B------:R-:W-:Y:S01]  /*bc70*/  @P0 CALL.REL.NOINC `(.L_x_19593) ;  /* 0x0000001000000944 */ /* 0x000fe20003c00000 */
[----:B------:R-:W-:Y:S05]  /*bc80*/  BRA `(.L_x_19594) ;  /* 0xffff586000007947 */ /* 0x000fea000383ffff */
.L_x_19593:
[----:B------:R-:W-:Y:S05]  /*bc90*/  BSYNC B0 ;  /* 0x0000000000007941 */ /* 0x000fea0003800000 */
.L_x_19340:
[----:B------:R-:W-:Y:S05]  /*bca0*/  EXIT ;  /* 0x000000000000794d */ /* 0x000fea0003800000 */
.L_x_19579:
[----:B------:R-:W-:Y:S01]  /*bcb0*/  MOV R66, R67 ;  /* 0x0000004300427202 */ /* 0x000fe20000000f00 */
[----:B------:R-:W-:Y:S01]  /*bcc0*/  IMAD.MOV.U32 R135, RZ, RZ, 0x1 ;  /* 0x00000001ff877424 */ /* 0x000fe200078e00ff */
[----:B------:R-:W-:Y:S01]  /*bcd0*/  MOV R64, 0xbd10 ;  /* 0x0000bd1000407802 */ /* 0x000fe20000000f00 */
[----:B------:R-:W-:Y:S02]  /*bce0*/  IMAD.MOV.U32 R130, RZ, RZ, 0x1f ;  /* 0x0000001fff827424 */ /* 0x000fe400078e00ff */
[----:B------:R-:W-:Y:S02]  /*bcf0*/  IMAD.MOV.U32 R137, RZ, RZ, -0x1 ;  /* 0xffffffffff897424 */ /* 0x000fe400078e00ff */
[----:B-----5:R-:W-:Y:S05]  /*bd00*/  CALL.REL.NOINC `($__internal_142_$__cuda_sm70_shflsync_bfly_p) ;  /* 0x000006c000007944 */ /* 0x020fea0003c00000 */
[----:B-1----:R-:W-:Y:S01]  /*bd10*/  MOV R64, R130 ;  /* 0x0000008200407202 */ /* 0x002fe20000000f00 */
[----:B0-----:R-:W-:Y:S05]  /*bd20*/  BRA `(.L_x_19595) ;  /* 0xfffff1f000007947 */ /* 0x001fea000383ffff */
.L_x_19580:
[----:B------:R-:W-:Y:S01]  /*bd30*/  IMAD.MOV.U32 R66, RZ, RZ, R133 ;  /* 0x000000ffff427224 */ /* 0x000fe200078e0085 */
[----:B------:R-:W-:Y:S01]  /*bd40*/  MOV R137, 0xffffffff ;  /* 0xffffffff00897802 */ /* 0x000fe20000000f00 */
[----:B------:R-:W-:Y:S01]  /*bd50*/  IMAD.MOV.U32 R135, RZ, RZ, 0x2 ;  /* 0x00000002ff877424 */ /* 0x000fe200078e00ff */
[----:B------:R-:W-:Y:S01]  /*bd60*/  MOV R64, 0xbd90 ;  /* 0x0000bd9000407802 */ /* 0x000fe20000000f00 */
[----:B------:R-:W-:-:S02]  /*bd70*/  IMAD.MOV.U32 R130, RZ, RZ, 0x1f ;  /* 0x0000001fff827424 */ /* 0x000fc400078e00ff */
[----:B0----5:R-:W-:Y:S05]  /*bd80*/  CALL.REL.NOINC `($__internal_142_$__cuda_sm70_shflsync_bfly_p) ;  /* 0x0000064000007944 */ /* 0x021fea0003c00000 */
[----:B01----:R-:W-:Y:S01]  /*bd90*/  FADD.FTZ R66, R133, R130 ;  /* 0x0000008285427221 */ /* 0x003fe20000010000 */
[----:B------:R-:W-:Y:S01]  /*bda0*/  MOV R64, 0xbdf0 ;  /* 0x0000bdf000407802 */ /* 0x000fe20000000f00 */
[----:B------:R-:W-:-:S02]  /*bdb0*/  IMAD.MOV.U32 R135, RZ, RZ, 0x4 ;  /* 0x00000004ff877424 */ /* 0x000fc400078e00ff */
[----:B------:R-:W-:Y:S02]  /*bdc0*/  IMAD.MOV.U32 R130, RZ, RZ, 0x1f ;  /* 0x0000001fff827424 */ /* 0x000fe400078e00ff */
[----:B------:R-:W-:Y:S02]  /*bdd0*/  IMAD.MOV.U32 R137, RZ, RZ, -0x1 ;  /* 0xffffffffff897424 */ /* 0x000fe400078e00ff */
[----:B------:R-:W-:Y:S05]  /*bde0*/  CALL.REL.NOINC `($__internal_142_$__cuda_sm70_shflsync_bfly_p) ;  /* 0x000005e000007944 */ /* 0x000fea0003c00000 */
[----:B0-----:R-:W-:Y:S01]  /*bdf0*/  HFMA2.MMA R135, -RZ, RZ, 0, 4.76837158203125e-07 ;  /* 0x00000008ff877435 */ /* 0x001fe200000001ff */
[----:B-1----:R-:W-:Y:S01]  /*be00*/  FADD.FTZ R66, R66, R130 ;  /* 0x0000008242427221 */ /* 0x002fe20000010000 */
[----:B------:R-:W-:Y:S01]  /*be10*/  MOV R64, 0xbe50 ;  /* 0x0000be5000407802 */ /* 0x000fe20000000f00 */
[----:B------:R-:W-:Y:S02]  /*be20*/  IMAD.MOV.U32 R130, RZ, RZ, 0x1f ;  /* 0x0000001fff827424 */ /* 0x000fe400078e00ff */
[----:B------:R-:W-:Y:S02]  /*be30*/  IMAD.MOV.U32 R137, RZ, RZ, -0x1 ;  /* 0xffffffffff897424 */ /* 0x000fe400078e00ff */
[----:B------:R-:W-:Y:S05]  /*be40*/  CALL.REL.NOINC `($__internal_142_$__cuda_sm70_shflsync_bfly_p) ;  /* 0x0000058000007944 */ /* 0x000fea0003c00000 */
[----:B01----:R-:W-:Y:S01]  /*be50*/  FADD.FTZ R66, R66, R130 ;  /* 0x0000008242427221 */ /* 0x003fe20000010000 */
[----:B------:R-:W-:Y:S01]  /*be60*/  MOV R130, 0x1f ;  /* 0x0000001f00827802 */ /* 0x000fe20000000f00 */
[----:B------:R-:W-:Y:S01]  /*be70*/  IMAD.MOV.U32 R135, RZ, RZ, 0x10 ;  /* 0x00000010ff877424 */ /* 0x000fe200078e00ff */
[----:B------:R-:W-:Y:S01]  /*be80*/  MOV R64, 0xbeb0 ;  /* 0x0000beb000407802 */ /* 0x000fe20000000f00 */
[----:B------:R-:W-:-:S02]  /*be90*/  IMAD.MOV.U32 R137, RZ, RZ, -0x1 ;  /* 0xffffffffff897424 */ /* 0x000fc400078e00ff */
[----:B------:R-:W-:Y:S05]  /*bea0*/  CALL.REL.NOINC `($__internal_142_$__cuda_sm70_shflsync_bfly_p) ;  /* 0x0000052000007944 */ /* 0x000fea0003c00000 */
        /* <DEDUP_REMOVED lines=52> */
[----:B------:R-:W-:Y:S02]  /*c1f0*/  IMAD.MOV.U32 R130, RZ, RZ, 0x1f ;  /* 0x0000001fff827424 */ /* 0x000fe400078e00ff */
[----:B------:R-:W-:Y:S01]  /*c200*/  @P0 FFMA.FTZ R66, R64, R64, R65 ;  /* 0x0000004040420223 */ /* 0x000fe20000010041 */
[----:B------:R-:W-:Y:S02]  /*c210*/  MOV R64, 0xc230 ;  /* 0x0000c23000407802 */ /* 0x000fe40000000f00 */
[----:B------:R-:W-:Y:S05]  /*c220*/  CALL.REL.NOINC `($__internal_142_$__cuda_sm70_shflsync_bfly_p) ;  /* 0x000001a000007944 */ /* 0x000fea0003c00000 */
[----:B01----:R-:W-:Y:S01]  /*c230*/  FADD.FTZ R66, R66, R130 ;  /* 0x0000008242427221 */ /* 0x003fe20000010000 */
[----:B------:R-:W-:Y:S01]  /*c240*/  MOV R64, 0xc290 ;  /* 0x0000c29000407802 */ /* 0x000fe20000000f00 */
[----:B------:R-:W-:-:S02]  /*c250*/  IMAD.MOV.U32 R135, RZ, RZ, 0x2 ;  /* 0x00000002ff877424 */ /* 0x000fc400078e00ff */
[----:B------:R-:W-:Y:S02]  /*c260*/  IMAD.MOV.U32 R130, RZ, RZ, 0x1f ;  /* 0x0000001fff827424 */ /* 0x000fe400078e00ff */
[----:B------:R-:W-:Y:S02]  /*c270*/  IMAD.MOV.U32 R137, RZ, RZ, -0x1 ;  /* 0xffffffffff897424 */ /* 0x000fe400078e00ff */
[----:B------:R-:W-:Y:S05]  /*c280*/  CALL.REL.NOINC `($__internal_142_$__cuda_sm70_shflsync_bfly_p) ;  /* 0x0000014000007944 */ /* 0x000fea0003c00000 */
[----:B0-----:R-:W-:Y:S01]  /*c290*/  HFMA2.MMA R135, -RZ, RZ, 0, 2.384185791015625e-07 ;  /* 0x00000004ff877435 */ /* 0x001fe200000001ff */
        /* <DEDUP_REMOVED lines=13> */
[----:B------:R-:W-:Y:S01]  /*c370*/  IMAD.MOV.U32 R135, RZ, RZ, 0x10 ;  /* 0x00000010ff877424 */ /* 0x000fe200078e00ff */
[----:B------:R-:W-:Y:S01]  /*c380*/  MOV R64, 0xc3c0 ;  /* 0x0000c3c000407802 */ /* 0x000fe20000000f00 */
[----:B------:R-:W-:-:S02]  /*c390*/  IMAD.MOV.U32 R130, RZ, RZ, 0x1f ;  /* 0x0000001fff827424 */ /* 0x000fc400078e00ff */
[----:B------:R-:W-:Y:S02]  /*c3a0*/  IMAD.MOV.U32 R66, RZ, RZ, R133 ;  /* 0x000000ffff427224 */ /* 0x000fe400078e0085 */
[----:B------:R-:W-:Y:S05]  /*c3b0*/  CALL.REL.NOINC `($__internal_142_$__cuda_sm70_shflsync_bfly_p) ;  /* 0x0000001000007944 */ /* 0x000fea0003c00000 */
[----:B01----:R-:W-:Y:S05]  /*c3c0*/  BRA `(.L_x_19596) ;  /* 0xffffefa000007947 */ /* 0x003fea000383ffff */
        .weak           $__internal_142_$__cuda_sm70_shflsync_bfly_p
        .type           $__internal_142_$__cuda_sm70_shflsync_bfly_p,@function
        .size           $__internal_142_$__cuda_sm70_shflsync_bfly_p,(.L_x_22310 - $__internal_142_$__cuda_sm70_shflsync_bfly_p)
$__internal_142_$__cuda_sm70_shflsync_bfly_p:
[----:B------:R-:W-:Y:S01]  /*c3d0*/  IMAD.MOV.U32 R65, RZ, RZ, 0x0 ;  /* 0x00000000ff417424 */ /* 0x000fe200078e00ff */
[----:B------:R-:W-:Y:S04]  /*c3e0*/  WARPSYNC R137 ;  /* 0x0000008900007348 */ /* 0x000fe80003800000 */
[----:B------:R0:W1:Y:S01]  /*c3f0*/  SHFL.BFLY PT, R130, R66, R135, R130 ;  /* 0x0c00008742827389 */ /* 0x00006200000e0082 */
[----:B------:R-:W-:Y:S05]  /*c400*/  RET.REL.NODEC R64 `(_ZN10layer_norm13ln_fwd_kernelINS_13Kernel_traitsI6__halfffffjLj768ELj1ELj4ELj1ELj16ENS_18Kernel_traits_baseILj768ES2_ffffjLj128EEEEELb1ELb1ELb1ELb0EEEvNS_9FwdParamsE) ;  /* 0xffff3bf040007950 */ /* 0x000fea0003c3ffff */
.L_x_19597:
        /* <DEDUP_REMOVED lines=15> */
.L_x_22310:


//--------------------- .text._ZN10layer_norm13ln_fwd_kernelINS_13Kernel_traitsI6__halfffffjLj768ELj1ELj4ELj1ELj16ENS_18Kernel_traits_baseILj768ES2_ffffjLj128EEEEELb1ELb1ELb1ELb1EEEvNS_9FwdParamsE --------------------------
	.section	.text._ZN10layer_norm13ln_fwd_kernelINS_13Kernel_traitsI6__halfffffjLj768ELj1ELj4ELj1ELj16ENS_18Kernel_traits_baseILj768ES2_ffffjLj128EEEEELb1ELb1ELb1ELb1EEEvNS_9FwdParamsE,"ax",@progbits
	.sectioninfo	@"SHI_REGISTERS=153"
	.align	128
        .global         _ZN10layer_norm13ln_fwd_kernelINS_13Kernel_traitsI6__halfffffjLj768ELj1ELj4ELj1ELj16ENS_18Kernel_traits_baseILj768ES2_ffffjLj128EEEEELb1ELb1ELb1ELb1EEEvNS_9FwdParamsE
        .type           _ZN10layer_norm13ln_fwd_kernelINS_13Kernel_traitsI6__halfffffjLj768ELj1ELj4ELj1ELj16ENS_18Kernel_traits_baseILj768ES2_ffffjLj128EEEEELb1ELb1ELb1ELb1EEEvNS_9FwdParamsE,@function
        .size           _ZN10layer_norm13ln_fwd_kernelINS_13Kernel_traitsI6__halfffffjLj768ELj1ELj4ELj1ELj16ENS_18Kernel_traits_baseILj768ES2_ffffjLj128EEEEELb1ELb1ELb1ELb1EEEvNS_9FwdParamsE,(.L_x_22311 - _ZN10layer_norm13ln_fwd_kernelINS_13Kernel_traitsI6__halfffffjLj768ELj1ELj4ELj1ELj16ENS_18Kernel_traits_baseILj768ES2_ffffjLj128EEEEELb1ELb1ELb1ELb1EEEvNS_9FwdParamsE)
        .other          _ZN10layer_norm13ln_fwd_kernelINS_13Kernel_traitsI6__halfffffjLj768ELj1ELj4ELj1ELj16ENS_18Kernel_traits_baseILj768ES2_ffffjLj128EEEEELb1ELb1ELb1ELb1EEEvNS_9FwdParamsE,@"STO_CUDA_ENTRY STV_DEFAULT"
_ZN10layer_norm13ln_fwd_kernelINS_13Kernel_traitsI6__halfffffjLj768ELj1ELj4ELj1ELj16ENS_18Kernel_traits_baseILj768ES2_ffffjLj128EEEEELb1ELb1ELb1ELb1EEEvNS_9FwdParamsE:
.text._ZN10layer_norm13ln_fwd_kernelINS_13Kernel_traitsI6__halfffffjLj768ELj1ELj4ELj1ELj16ENS_18Kernel_traits_baseILj768ES2_ffffjLj128EEEEELb1ELb1ELb1ELb1EEEvNS_9FwdParamsE:
        /* <DEDUP_REMOVED lines=61> */
[----:B------:R-:W-:Y:S01]  /*03d0*/  LOP3.LUT R7, R9, UR18, R4, 0x96, !PT ;  /* 0x0000001209077c12 */ /* 0x000fe2000f8e9604 */
[----:B------:R-:W-:Y:S02]  /*03e0*/  UIADD3 UR22, UR5, 0x1fd5c5a3, URZ ;  /* 0x1fd5c5a305167890 */ /* 0x000fe4000fffe03f */
[----:B------:R-:W-:Y:S01]  /*03f0*/  IMAD.X R3, RZ, RZ, c[0x0][0x21c], P1 ;  /* 0x00008700ff037624 */ /* 0x000fe200008e06ff */
[----:B------:R-:W-:Y:S01]  /*0400*/  LOP3.LUT R4, R11, UR17, R6, 0x96, !PT ;  /* 0x000000110b047c12 */ /* 0x000fe2000f8e9606 */
[----:B------:R-:W-:-:S03]  /*0410*/  IMAD.WIDE.U32 R6, R7, -0x326172a9, RZ ;  /* 0xcd9e8d5707067825 */ /* 0x000fc600078e00ff */
[----:B------:R0:W5:Y:S01]  /*0420*/  @P0 LDG.E.64 R24, [R2.64] ;  /* 0x0000000602180981 */ /* 0x000162000c1e1b00 */
[----:B------:R-:W-:Y:S01]  /*0430*/  IMAD.WIDE.U32 R4, R4, -0x2daee0ad, RZ ;  /* 0xd2511f5304047825 */ /* 0x000fe200078e00ff */
[----:B------:R-:W-:Y:S02]  /*0440*/  LOP3.LUT R9, R7, UR19, R10, 0x96, !PT ;  /* 0x0000001307097c12 */ /* 0x000fe4000f8e960a */
[----:B------:R0:W5:Y:S01]  /*0450*/  @P0 LDG.E.64 R22, [R2.64+0x100] ;  /* 0x0001000602160981 */ /* 0x000162000c1e1b00 */
[----:B------:R-:W-:Y:S01]  /*0460*/  SHF.R.U32.HI R0, RZ, 0x5, R12 ;  /* 0x00000005ff007819 */ /* 0x000fe2000001160c */
[----:B------:R-:W-:Y:S01]  /*0470*/  UIADD3 UR21, UR4, 0x5384540f, URZ ;  /* 0x5384540f04157890 */ /* 0x000fe2000fffe03f */
[----:B------:R-:W-:Y:S01]  /*0480*/  LOP3.LUT R10, R5, UR20, R8, 0x96, !PT ;  /* 0x00000014050a7c12 */ /* 0x000fe2000f8e9608 */
[----:B------:R-:W-:Y:S01]  /*0490*/  IMAD.WIDE.U32 R8, R9, -0x2daee0ad, RZ ;  /* 0xd2511f5309087825 */ /* 0x000fe200078e00ff */
[----:B------:R0:W5:Y:S03]  /*04a0*/  @P0 LDG.E.64 R20, [R2.64+0x200] ;  /* 0x0002000602140981 */ /* 0x000166000c1e1b00 */
[----:B------:R-:W-:Y:S01]  /*04b0*/  IMAD R0, R13, 0x4, R0 ;  /* 0x000000040d007824 */ /* 0x000fe200078e0200 */
[----:B------:R-:W-:Y:S01]  /*04c0*/  LOP3.LUT R99, R9, UR22, R4, 0x96, !PT ;  /* 0x0000001609637c12 */ /* 0x000fe2000f8e9604 */
[----:B------:R0:W5:Y:S01]  /*04d0*/  @P0 LDG.E.64 R18, [R2.64+0x300] ;  /* 0x0003000602120981 */ /* 0x000162000c1e1b00 */
[----:B------:R-:W-:Y:S01]  /*04e0*/  IADD3 R4, P2, R14, c[0x0][0x1b0], RZ ;  /* 0x00006c000e047a10 */ /* 0x000fe20007f5e0ff */
[----:B------:R-:W-:-:S02]  /*04f0*/  IMAD.WIDE.U32 R10, R10, -0x326172a9, RZ ;  /* 0xcd9e8d570a0a7825 */ /* 0x000fc400078e00ff */
[----:B------:R0:W5:Y:S04]  /*0500*/  @P0 LDG.E.64 R16, [R2.64+0x400] ;  /* 0x0004000602100981 */ /* 0x000168000c1e1b00 */
[----:B------:R0:W5:Y:S01]  /*0510*/  @P0 LDG.E.64 R14, [R2.64+0x500] ;  /* 0x00050006020e0981 */ /* 0x000162000c1e1b00 */
[----:B------:R-:W-:Y:S02]  /*0520*/  ISETP.GE.AND P1, PT, R0, c[0x0][0x164], PT ;  /* 0x0000590000007a0c */ /* 0x000fe40003f26270 */
        /* <DEDUP_REMOVED lines=15> */
[----:B------:R1:W4:Y:S04]  /*0620*/  LDG.E.64 R28, [R6.64] ;  /* 0x00000006061c7981 */ /* 0x000328000c1e1b00 */
[----:B------:R1:W4:Y:S04]  /*0630*/  LDG.E.64 R30, [R6.64+0x100] ;  /* 0x00010006061e7981 */ /* 0x000328000c1e1b00 */
[----:B------:R0:W4:Y:S04]  /*0640*/  LDG.E.64 R46, [R4.64+0x300] ;  /* 0x00030006042e7981 */ /* 0x000128000c1e1b00 */
[----:B------:R0:W4:Y:S04]  /*0650*/  LDG.E.64 R48, [R4.64+0x400] ;  /* 0x0004000604307981 */ /* 0x000128000c1e1b00 */
        /* <DEDUP_REMOVED lines=15> */
[----:B------:R-:W-:Y:S01]  /*0750*/  UIADD3 UR25, UR4, -0x700cb87f, URZ ;  /* 0x8ff3478104197890 */ /* 0x000fe2000fffe03f */
[----:B------:R-:W-:Y:S01]  /*0760*/  IMAD R99, R99, -0x326172a9, RZ ;  /* 0xcd9e8d5763637824 */ /* 0x000fe200078e02ff */
[----:B------:R-:W-:Y:S01]  /*0770*/  UIADD3 UR26, UR5, -0x695add53, URZ ;  /* 0x96a522ad051a7890 */ /* 0x000fe2000fffe03f */
[----:B------:R-:W-:Y:S01]  /*0780*/  IMAD.HI.U32 R8, R100, -0x326172a9, RZ ;  /* 0xcd9e8d5764087827 */ /* 0x000fe200078e00ff */
[----:B------:R-:W-:-:S03]  /*0790*/  SHF.R.U64 R75, R24, 0x10, R25 ;  /* 0x00000010184b7819 */ /* 0x000fc60000001219 */
[----:B------:R-:W-:Y:S02]  /*07a0*/  IMAD R98, R98, -0x2daee0ad, RZ ;  /* 0xd2511f5362627824 */ /* 0x000fe400078e02ff */
[----:B------:R-:W-:Y:S01]  /*07b0*/  IMAD.HI.U32 R3, R102, -0x2daee0ad, RZ ;  /* 0xd2511f5366037827 */ /* 0x000fe200078e00ff */
[----:B------:R-:W-:Y:S02]  /*07c0*/  SHF.R.U32.HI R76, RZ, 0x10, R25 ;  /* 0x00000010ff4c7819 */ /* 0x000fe40000011619 */
[--C-:B------:R-:W-:Y:S02]  /*07d0*/  SHF.R.U64 R77, R22, 0x10, R23.reuse ;  /* 0x00000010164d7819 */ /* 0x100fe40000001217 */
[----:B------:R-:W-:Y:S02]  /*07e0*/  SHF.R.U32.HI R78, RZ, 0x10, R23 ;  /* 0x00000010ff4e7819 */ /* 0x000fe40000011617 */
[--C-:B------:R-:W-:Y:S02]  /*07f0*/  SHF.R.U64 R79, R20, 0x10, R21.reuse ;  /* 0x00000010144f7819 */ /* 0x100fe40000001215 */
[----:B------:R-:W-:-:S02]  /*0800*/  SHF.R.U32.HI R80, RZ, 0x10, R21 ;  /* 0x00000010ff507819 */ /* 0x000fc40000011615 */
[--C-:B------:R-:W-:Y:S02]  /*0810*/  SHF.R.U64 R81, R18, 0x10, R19.reuse ;  /* 0x0000001012517819 */ /* 0x100fe40000001213 */
[----:B------:R-:W-:Y:S02]  /*0820*/  SHF.R.U32.HI R82, RZ, 0x10, R19 ;  /* 0x00000010ff527819 */ /* 0x000fe40000011613 */
[--C-:B------:R-:W-:Y:S02]  /*0830*/  SHF.R.U64 R83, R16, 0x10, R17.reuse ;  /* 0x0000001010537819 */ /* 0x100fe40000001211 */
[----:B------:R-:W-:Y:S01]  /*0840*/  SHF.R.U32.HI R84, RZ, 0x10, R17 ;  /* 0x00000010ff547819 */ /* 0x000fe20000011611 */
[----:B------:R-:W-:Y:S01]  /*0850*/  HADD2.F32 R11, -RZ, R16.H0_H0 ;  /* 0x20000010ff0b7230 */ /* 0x000fe20000004100 */
[----:B------:R-:W-:Y:S01]  /*0860*/  LOP3.LUT R99, R8, UR25, R99, 0x96, !PT ;  /* 0x0000001908637c12 */ /* 0x000fe2000f8e9663 */
[----:B------:R-:W-:Y:S01]  /*0870*/  BSSY B0, `(.L_x_19598) ;  /* 0x0000a6c000007945 */ /* 0x000fe20003800000 */
[----:B------:R-:W-:Y:S01]  /*0880*/  LOP3.LUT R98, R3, UR26, R98, 0x96, !PT ;  /* 0x0000001a03627c12 */ /* 0x000fe2000f8e9662 */
[----:B------:R-:W-:Y:S01]  /*0890*/  HADD2.F32 R3, -RZ, R24.H0_H0 ;  /* 0x20000018ff037230 */ /* 0x000fe20000004100 */
[----:B------:R-:W-:Y:S01]  /*08a0*/  LOP3.LUT R101, R40, 0x3, RZ, 0xc0, !PT ;  /* 0x0000000328657812 */ /* 0x000fe200078ec0ff */
[----:B0-----:R-:W-:Y:S01]  /*08b0*/  HADD2.F32 R4, -RZ, R25.H0_H0 ;  /* 0x20000019ff047230 */ /* 0x001fe20000004100 */
[----:B------:R-:W-:Y:S01]  /*08c0*/  IMAD R100, R100, -0x326172a9, RZ ;  /* 0xcd9e8d5764647824 */ /* 0x000fe200078e02ff */
[----:B------:R-:W-:Y:S01]  /*08d0*/  HADD2.F32 R5, -RZ, R22.H0_H0 ;  /* 0x20000016ff057230 */ /* 0x000fe20000004100 */
[----:B------:R-:W-:Y:S01]  /*08e0*/  IMAD R102, R102, -0x2daee0ad, RZ ;  /* 0xd2511f5366667824 */ /* 0x000fe200078e02ff */
[----:B-1----:R-:W-:Y:S01]  /*08f0*/  HADD2.F32 R6, -RZ, R23.H0_H0 ;  /* 0x20000017ff067230 */ /* 0x002fe20000004100 */
        /* <DEDUP_REMOVED lines=18> */
[----:B------:R-:W-:Y:S01]  /*0a20*/  ULDC.U8 UR8, c[0x0][0x1f0] ;  /* 0x00007c0000087ab9 */ /* 0x000fe20000000000 */
[--C-:B--2---:R-:W-:Y:S01]  /*0a30*/  SHF.R.U64 R88, R26, 0x10, R27.reuse ;  /* 0x000000101a587819 */ /* 0x104fe2000000121b */
[----:B------:R-:W-:Y:S01]  /*0a40*/  HADD2.F32 R15, -RZ, R27.H0_H0 ;  /* 0x2000001bff0f7230 */ /* 0x000fe20000004100 */
[----:B------:R-:W-:-:S02]  /*0a50*/  SHF.R.U32.HI R87, RZ, 0x10, R27 ;  /* 0x00000010ff577819 */ /* 0x000fc4000001161b */
[--C-:B---3--:R-:W-:Y:S02]  /*0a60*/  SHF.R.U64 R90, R42, 0x10, R43.reuse ;  /* 0x000000102a5a7819 */ /* 0x108fe4000000122b */
[----:B------:R-:W-:Y:S02]  /*0a70*/  SHF.R.U32.HI R89, RZ, 0x10, R43 ;  /* 0x00000010ff597819 */ /* 0x000fe4000001162b */
[----:B----4-:R-:W-:Y:S02]  /*0a80*/  SHF.R.U64 R92, R44, 0x10, R45 ;  /* 0x000000102c5c7819 */ /* 0x010fe4000000122d */
[--C-:B------:R-:W-:Y:S01]  /*0a90*/  SHF.R.U64 R107, R28, 0x10, R29.reuse ;  /* 0x000000101c6b7819 */ /* 0x100fe2000000121d */
[----:B------:R-:W-:Y:S01]  /*0aa0*/  HADD2.F32 R27, -RZ, R28.H0_H0 ;  /* 0x2000001cff1b7230 */ /* 0x000fe20000004100 */
[----:B------:R-:W-:Y:S01]  /*0ab0*/  SHF.R.U32.HI R108, RZ, 0x10, R29 ;  /* 0x00000010ff6c7819 */ /* 0x000fe2000001161d */
[----:B------:R-:W-:Y:S01]  /*0ac0*/  HADD2.F32 R28, -RZ, R29.H0_H0 ;  /* 0x2000001dff1c7230 */ /* 0x000fe20000004100 */
[----:B------:R-:W-:Y:S01]  /*0ad0*/  SHF.R.U64 R109, R30, 0x10, R31 ;  /* 0x000000101e6d7819 */ /* 0x000fe2000000121f */
[----:B------:R-:W-:Y:S01]  /*0ae0*/  HADD2.F32 R29, -RZ, R30.H0_H0 ;  /* 0x2000001eff1d7230 */ /* 0x000fe20000004100 */
[----:B------:R-:W-:Y:S01]  /*0af0*/  SHF.R.U32.HI R91, RZ, 0x10, R45 ;  /* 0x00000010ff5b7819 */ /* 0x000fe2000001162d */
[----:B------:R-:W-:Y:S01]  /*0b00*/  HADD2.F32 R30, -RZ, R31.H0_H0 ;  /* 0x2000001fff1e7230 */ /* 0x000fe20000004100 */
[----:B------:R-:W-:-:S02]  /*0b10*/  SHF.R.U64 R94, R46, 0x10, R47 ;  /* 0x000000102e5e7819 */ /* 0x000fc4000000122f */
[----:B------:R-:W-:Y:S02]  /*0b20*/  SHF.R.U32.HI R93, RZ, 0x10, R47 ;  /* 0x00000010ff5d7819 */ /* 0x000fe4000001162f */
[--C-:B------:R-:W-:Y:S02]  /*0b30*/  SHF.R.U64 R104, R48, 0x10, R49.reuse ;  /* 0x0000001030687819 */ /* 0x100fe40000001231 */
[----:B------:R-:W-:Y:S02]  /*0b40*/  SHF.R.U32.HI R95, RZ, 0x10, R49 ;  /* 0x00000010ff5f7819 */ /* 0x000fe40000011631 */
[--C-:B------:R-:W-:Y:S02]  /*0b50*/  SHF.R.U64 R106, R50, 0x10, R51.reuse ;  /* 0x00000010326a7819 */ /* 0x100fe40000001233 */
[----:B------:R-:W-:Y:S02]  /*0b60*/  SHF.R.U32.HI R105, RZ, 0x10, R51 ;  /* 0x00000010ff697819 */ /* 0x000fe40000011633 */
        /* <DEDUP_REMOVED lines=8> */
[----:B------:R-:W-:-:S02]  /*0bf0*/  SHF.R.U64 R117, R36, 0x10, R37 ;  /* 0x0000001024757819 */ /* 0x000fc40000001225 */
[----:B------:R-:W-:Y:S01]  /*0c00*/  SHF.R.U32.HI R118, RZ, 0x10, R37 ;  /* 0x00000010ff767819 */ /* 0x000fe20000011625 */
        /* <DEDUP_REMOVED lines=42> */
.L_x_19832:
        /* <DEDUP_REMOVED lines=44> */
.L_x_19602:
[----:B------:R-:W-:Y:S02]  /*1170*/  IMAD.MOV.U32 R53, RZ, RZ, R100 ;  /* 0x000000ffff357224 */ /* 0x000fe400078e0064 */
.L_x_19603:
[----:B------:R-:W-:Y:S05]  /*1180*/  BSYNC B2 ;  /* 0x0000000000027941 */ /* 0x000fea0003800000 */
.L_x_19601:
        /* <DEDUP_REMOVED lines=16> */
.L_x_19607:
[----:B------:R-:W-:Y:S05]  /*1290*/  BSYNC B3 ;  /* 0x0000000000037941 */ /* 0x000fea0003800000 */
.L_x_19606:
        /* <DEDUP_REMOVED lines=43> */
.L_x_19605:
[----:B------:R-:W-:Y:S05]  /*1550*/  BSYNC B2 ;  /* 0x0000000000027941 */ /* 0x000fea0003800000 */
.L_x_19604:
        /* <DEDUP_REMOVED lines=10> */
.L_x_19600:
[----:B0-----:R-:W-:Y:S05]  /*1600*/  BSYNC B1 ;  /* 0x0000000000017941 */ /* 0x001fea0003800000 */
.L_x_19599:
        /* <DEDUP_REMOVED lines=18> */
.L_x_19611:
[----:B------:R-:W-:Y:S02]  /*1730*/  IMAD.MOV.U32 R54, RZ, RZ, R100 ;  /* 0x000000ffff367224 */ /* 0x000fe400078e0064 */
.L_x_19612:
[----:B------:R-:W-:Y:S05]  /*1740*/  BSYNC B2 ;  /* 0x0000000000027941 */ /* 0x000fea0003800000 */
.L_x_19610:
        /* <DEDUP_REMOVED lines=16> */
.L_x_19616:
[----:B------:R-:W-:Y:S05]  /*1850*/  BSYNC B3 ;  /* 0x0000000000037941 */ /* 0x000fea0003800000 */
.L_x_19615:
        /* <DEDUP_REMOVED lines=43> */
.L_x_19614:
[----:B------:R-:W-:Y:S05]  /*1b10*/  BSYNC B2 ;  /* 0x0000000000027941 */ /* 0x000fea0003800000 */
.L_x_19613:
        /* <DEDUP_REMOVED lines=10> */
.L_x_19609:
[----:B------:R-:W-:Y:S05]  /*1bc0*/  BSYNC B1 ;  /* 0x0000000000017941 */ /* 0x000fea0003800000 */
.L_x_19608:
        /* <DEDUP_REMOVED lines=18> */
.L_x_19620:
[----:B------:R-:W-:Y:S02]  /*1cf0*/  IMAD.MOV.U32 R54, RZ, RZ, R100 ;  /* 0x000000ffff367224 */ /* 0x000fe400078e0064 */
.L_x_19621:
[----:B------:R-:W-:Y:S05]  /*1d00*/  BSYNC B2 ;  /* 0x0000000000027941 */ /* 0x000fea0003800000 */
.L_x_19619:
        /* <DEDUP_REMOVED lines=16> */
.L_x_19625:
[----:B------:R-:W-:Y:S05]  /*1e10*/  BSYNC B3 ;  /* 0x0000000000037941 */ /* 0x000fea0003800000 */
.L_x_19624:
        /* <DEDUP_REMOVED lines=43> */
.L_x_19623:
[----:B------:R-:W-:Y:S05]  /*20d0*/  BSYNC B2 ;  /* 0x0000000000027941 */ /* 0x000fea0003800000 */
.L_x_19622:
        /* <DEDUP_REMOVED lines=10> */
.L_x_19618:
[----:B------:R-:W-:Y:S05]  /*2180*/  BSYNC B1 ;  /* 0x0000000000017941 */ /* 0x000fea0003800000 */
.L_x_19617:
        /* <DEDUP_REMOVED lines=18> */
.L_x_19629:
[----:B------:R-:W-:Y:S02]  /*22b0*/  MOV R56, R100 ;  /* 0x0000006400387202 */ /* 0x000fe40000000f00 */
.L_x_19630:
[----:B------:R-:W-:Y:S05]  /*22c0*/  BSYNC B2 ;  /* 0x0000000000027941 */ /* 0x000fea0003800000 */
.L_x_19628:
        /* <DEDUP_REMOVED lines=16> */
.L_x_19634:
[----:B------:R-:W-:Y:S05]  /*23d0*/  BSYNC B3 ;  /* 0x0000000000037941 */ /* 0x000fea0003800000 */
.L_x_19633:
        /* <DEDUP_REMOVED lines=42> */
.L_x_19632:
[----:B------:R-:W-:Y:S05]  /*2680*/  BSYNC B2 ;  /* 0x0000000000027941 */ /* 0x000fea0003800000 */
.L_x_19631:
        /* <DEDUP_REMOVED lines=10> */
.L_x_19627:
[----:B------:R-:W-:Y:S05]  /*2730*/  BSYNC B1 ;  /* 0x0000000000017941 */ /* 0x000fea0003800000 */
.L_x_19626:
[----:B------:R-:W-:Y:S01]  /*2740*/  IMAD.MOV.U32 R124, RZ, RZ, 0x10 ;  /* 0x00000010ff7c7424 */ /* 0x000fe200078e00ff */
[C---:B------:R-:W-:Y:S01]  /*2750*/  IADD3 R61, R127.reuse, 0x20, RZ ;  /* 0x000000207f3d7810 */ /* 0x040fe20007ffe0ff */
        /* <DEDUP_REMOVED lines=16> */
.L_x_19636:
[----:B------:R-:W-:Y:S05]  /*2860*/  BSYNC B1 ;  /* 0x0000000000017941 */ /* 0x000fea0003800000 */
.L_x_19635:
        /* <DEDUP_REMOVED lines=21> */
.L_x_19640:
[----:B------:R-:W-:Y:S02]  /*29c0*/  IMAD.MOV.U32 R56, RZ, RZ, R100 ;  /* 0x000000ffff387224 */ /* 0x000fe400078e0064 */
.L_x_19641:
[----:B------:R-:W-:Y:S05]  /*29d0*/  BSYNC B2 ;  /* 0x0000000000027941 */ /* 0x000fea0003800000 */
.L_x_19639:
        /* <DEDUP_REMOVED lines=16> */
.L_x_19645:
[----:B------:R-:W-:Y:S05]  /*2ae0*/  BSYNC B3 ;  /* 0x0000000000037941 */ /* 0x000fea0003800000 */
.L_x_19644:
        /* <DEDUP_REMOVED lines=43> */
.L_x_19643:
[----:B------:R-:W-:Y:S05]  /*2da0*/  BSYNC B2 ;  /* 0x0000000000027941 */ /* 0x000fea0003800000 */
.L_x_19642:
        /* <DEDUP_REMOVED lines=10> */
.L_x_19638:
[----:B0-----:R-:W-:Y:S05]  /*2e50*/  BSYNC B1 ;  /* 0x0000000000017941 */ /* 0x001fea0003800000 */
.L_x_19637:
        /* <DEDUP_REMOVED lines=18> */
.L_x_19649:
[----:B------:R-:W-:Y:S02]  /*2f80*/  IMAD.MOV.U32 R58, RZ, RZ, R100 ;  /* 0x000000ffff3a7224 */ /* 0x000fe400078e0064 */
.L_x_19650:
[----:B------:R-:W-:Y:S05]  /*2f90*/  BSYNC B2 ;  /* 0x0000000000027941 */ /* 0x000fea0003800000 */
.L_x_19648:
        /* <DEDUP_REMOVED lines=16> */
.L_x_19654:
[----:B------:R-:W-:Y:S05]  /*30a0*/  BSYNC B3 ;  /* 0x0000000000037941 */ /* 0x000fea0003800000 */
.L_x_19653:
        /* <DEDUP_REMOVED lines=43> */
.L_x_19652:
[----:B------:R-:W-:Y:S05]  /*3360*/  BSYNC B2 ;  /* 0x0000000000027941 */ /* 0x000fea0003800000 */
.L_x_19651:
        /* <DEDUP_REMOVED lines=10> */
.L_x_19647:
[----:B------:R-:W-:Y:S05]  /*3410*/  BSYNC B1 ;  /* 0x0000000000017941 */ /* 0x000fea0003800000 */
.L_x_19646:
        /* <DEDUP_REMOVED lines=18> */
.L_x_19658:
[----:B------:R-:W-:Y:S02]  /*3540*/  IMAD.MOV.U32 R58, RZ, RZ, R100 ;  /* 0x000000ffff3a7224 */ /* 0x000fe400078e0064 */
.L_x_19659:
[----:B------:R-:W-:Y:S05]  /*3550*/  BSYNC B2 ;  /* 0x0000000000027941 */ /* 0x000fea0003800000 */
.L_x_19657:
        /* <DEDUP_REMOVED lines=16> */
.L_x_19663:
[----:B------:R-:W-:Y:S05]  /*3660*/  BSYNC B3 ;  /* 0x0000000000037941 */ /* 0x000fea0003800000 */
.L_x_19662:
        /* <DEDUP_REMOVED lines=43> */
.L_x_19661:
[----:B------:R-:W-:Y:S05]  /*3920*/  BSYNC B2 ;  /* 0x0000000000027941 */ /* 0x000fea0003800000 */
.L_x_19660:
        /* <DEDUP_REMOVED lines=10> */
.L_x_19656:
[----:B------:R-:W-:Y:S05]  /*39d0*/  BSYNC B1 ;  /* 0x0000000000017941 */ /* 0x000fea0003800000 */
.L_x_19655:
        /* <DEDUP_REMOVED lines=18> */
.L_x_19667:
[----:B------:R-:W-:Y:S02]  /*3b00*/  IMAD.MOV.U32 R62, RZ, RZ, R100 ;  /* 0x000000ffff3e7224 */ /* 0x000fe400078e0064 */
.L_x_19668:
[----:B------:R-:W-:Y:S05]  /*3b10*/  BSYNC B2 ;  /* 0x0000000000027941 */ /* 0x000fea0003800000 */
.L_x_19666:
        /* <DEDUP_REMOVED lines=16> */
.L_x_19672:
[----:B------:R-:W-:Y:S05]  /*3c20*/  BSYNC B3 ;  /* 0x0000000000037941 */ /* 0x000fea0003800000 */
.L_x_19671:
        /* <DEDUP_REMOVED lines=42> */
.L_x_19670:
[----:B------:R-:W-:Y:S05]  /*3ed0*/  BSYNC B2 ;  /* 0x0000000000027941 */ /* 0x000fea0003800000 */
.L_x_19669:
        /* <DEDUP_REMOVED lines=10> */
.L_x_19665:
[----:B------:R-:W-:Y:S05]  /*3f80*/  BSYNC B1 ;  /* 0x0000000000017941 */ /* 0x000fea0003800000 */
.L_x_19664:
        /* <DEDUP_REMOVED lines=17> */
.L_x_19674:
[----:B------:R-:W-:Y:S05]  /*40a0*/  BSYNC B1 ;  /* 0x0000000000017941 */ /* 0x000fea0003800000 */
.L_x_19673:
[----:B0-----:R-:W-:Y:S01]  /*40b0*/  @P2 IMAD.WIDE.U32 R56, R64, R124, c[0x0][0x170] ;  /* 0x00005c0040382625 */ /* 0x001fe200078e007c */
[----:B------:R-:W2:Y:S04]  /*40c0*/  @P0 LDG.E.128 R36, [R54.64] ;  /* 0x0000000636240981 */ /* 0x000ea8000c1e1d00 */
[----:B-----5:R0:W5:Y:S01]  /*40d0*/  @P2 LDG.E.128 R40, [R56.64] ;  /* 0x0000000638282981 */ /* 0x020162000c1e1d00 */
[----:B------:R-:W-:Y:S01]  /*40e0*/  @!P3 ISETP.NE.U32.AND P1, PT, RZ, c[0x0][0x180], PT ;  /* 0x00006000ff00ba0c */ /* 0x000fe20003f25070 */
[----:B------:R-:W-:Y:S01]  /*40f0*/  BSSY B1, `(.L_x_19675) ;  /* 0x000005a000017945 */ /* 0x000fe20003800000 */
[----:B------:R-:W-:Y:S02]  /*4100*/  @!P3 MOV R59, R58 ;  /* 0x0000003a003bb202 */ /* 0x000fe40000000f00 */
        /* <DEDUP_REMOVED lines=15> */
.L_x_19678:
[----:B------:R-:W-:Y:S02]  /*4200*/  IMAD.MOV.U32 R60, RZ, RZ, R100 ;  /* 0x000000ffff3c7224 */ /* 0x000fe400078e0064 */
.L_x_19679:
[----:B------:R-:W-:Y:S05]  /*4210*/  BSYNC B2 ;  /* 0x0000000000027941 */ /* 0x000fea0003800000 */
.L_x_19677:
        /* <DEDUP_REMOVED lines=16> */
.L_x_19683:
[----:B------:R-:W-:Y:S05]  /*4320*/  BSYNC B3 ;  /* 0x0000000000037941 */ /* 0x000fea0003800000 */
.L_x_19682:
        /* <DEDUP_REMOVED lines=43> */
.L_x_19681:
[----:B------:R-:W-:Y:S05]  /*45e0*/  BSYNC B2 ;  /* 0x0000000000027941 */ /* 0x000fea0003800000 */
.L_x_19680:
        /* <DEDUP_REMOVED lines=10> */
.L_x_19676:
[----:B0-----:R-:W-:Y:S05]  /*4690*/  BSYNC B1 ;  /* 0x0000000000017941 */ /* 0x001fea0003800000 */
.L_x_19675:
        /* <DEDUP_REMOVED lines=18> */
.L_x_19687:
[----:B------:R-:W-:Y:S02]  /*47c0*/  MOV R62, R100 ;  /* 0x00000064003e7202 */ /* 0x000fe40000000f00 */
.L_x_19688:
[----:B------:R-:W-:Y:S05]  /*47d0*/  BSYNC B2 ;  /* 0x0000000000027941 */ /* 0x000fea0003800000 */
.L_x_19686:
        /* <DEDUP_REMOVED lines=16> */
.L_x_19692:
[----:B------:R-:W-:Y:S05]  /*48e0*/  BSYNC B3 ;  /* 0x0000000000037941 */ /* 0x000fea0003800000 */
.L_x_19691:
        /* <DEDUP_REMOVED lines=43> */
.L_x_19690:
[----:B------:R-:W-:Y:S05]  /*4ba0*/  BSYNC B2 ;  /* 0x0000000000027941 */ /* 0x000fea0003800000 */
.L_x_19689:
        /* <DEDUP_REMOVED lines=10> */
.L_x_19685:
[----:B------:R-:W-:Y:S05]  /*4c50*/  BSYNC B1 ;  /* 0x0000000000017941 */ /* 0x000fea0003800000 */
.L_x_19684:
        /* <DEDUP_REMOVED lines=18> */
.L_x_19696:
[----:B------:R-:W-:Y:S02]  /*4d80*/  IMAD.MOV.U32 R62, RZ, RZ, R100 ;  /* 0x000000ffff3e7224 */ /* 0x000fe400078e0064 */
.L_x_19697:
[----:B------:R-:W-:Y:S05]  /*4d90*/  BSYNC B2 ;  /* 0x0000000000027941 */ /* 0x000fea0003800000 */
.L_x_19695:
        /* <DEDUP_REMOVED lines=16> */
.L_x_19701:
[----:B------:R-:W-:Y:S05]  /*4ea0*/  BSYNC B3 ;  /* 0x0000000000037941 */ /* 0x000fea0003800000 */
.L_x_19700:
        /* <DEDUP_REMOVED lines=43> */
.L_x_19699:
[----:B------:R-:W-:Y:S05]  /*5160*/  BSYNC B2 ;  /* 0x0000000000027941 */ /* 0x000fea0003800000 */
.L_x_19698:
        /* <DEDUP_REMOVED lines=10> */
.L_x_19694:
[----:B------:R-:W-:Y:S05]  /*5210*/  BSYNC B1 ;  /* 0x0000000000017941 */ /* 0x000fea0003800000 */
.L_x_19693:
        /* <DEDUP_REMOVED lines=18> */
.L_x_19705:
[----:B------:R-:W-:Y:S02]  /*5340*/  IMAD.MOV.U32 R66, RZ, RZ, R100 ;  /* 0x000000ffff427224 */ /* 0x000fe400078e0064 */
.L_x_19706:
[----:B------:R-:W-:Y:S05]  /*5350*/  BSYNC B2 ;  /* 0x0000000000027941 */ /* 0x000fea0003800000 */
.L_x_19704:
        /* <DEDUP_REMOVED lines=16> */
.L_x_19710:
[----:B------:R-:W-:Y:S05]  /*5460*/  BSYNC B3 ;  /* 0x0000000000037941 */ /* 0x000fea0003800000 */
.L_x_19709:
        /* <DEDUP_REMOVED lines=42> */
.L_x_19708:
[----:B------:R-:W-:Y:S05]  /*5710*/  BSYNC B2 ;  /* 0x0000000000027941 */ /* 0x000fea0003800000 */
.L_x_19707:
        /* <DEDUP_REMOVED lines=10> */
.L_x_19703:
[----:B------:R-:W-:Y:S05]  /*57c0*/  BSYNC B1 ;  /* 0x0000000000017941 */ /* 0x000fea0003800000 */
.L_x_19702:
        /* <DEDUP_REMOVED lines=11> */
[----:B------:R-:W-:-:S03]  /*5880*/  LOP3.LUT R60, R119, 0xff, RZ, 0xc0, !PT ;  /* 0x000000ff773c7812 */ /* 0x000fc600078ec0ff */
[----:B------:R-:W-:-:S05]  /*5890*/  IMAD R56, R56, 0x1000000, R57 ;  /* 0x0100000038387824 */ /* 0x000fca00078e0239 */
[----:B------:R-:W-:Y:S01]  /*58a0*/  LEA R61, R61, R56, 0x8 ;  /* 0x000000383d3d7211 */ /* 0x000fe200078e40ff */
[----:B------:R-:W-:-:S04]  /*58b0*/  IMAD.WIDE.U32 R56, R64, R123, c[0x0][0x190] ;  /* 0x0000640040387625 */ /* 0x000fc800078e007b */
[----:B------:R-:W-:-:S05]  /*58c0*/  IMAD.IADD R61, R61, 0x1, R60 ;  /* 0x000000013d3d7824 */ /* 0x000fca00078e023c */
[----:B------:R0:W-:Y:S02]  /*58d0*/  STG.E [R56.64], R61 ;  /* 0x0000003d38007986 */ /* 0x0001e4000c101906 */
.L_x_19712:
[----:B------:R-:W-:Y:S05]  /*58e0*/  BSYNC B1 ;  /* 0x0000000000017941 */ /* 0x000fea0003800000 */
.L_x_19711:
        /* <DEDUP_REMOVED lines=21> */
.L_x_19716:
[----:B------:R-:W-:Y:S02]  /*5a40*/  MOV R64, R100 ;  /* 0x0000006400407202 */ /* 0x000fe40000000f00 */
.L_x_19717:
[----:B------:R-:W-:Y:S05]  /*5a50*/  BSYNC B2 ;  /* 0x0000000000027941 */ /* 0x000fea0003800000 */
.L_x_19715:
        /* <DEDUP_REMOVED lines=16> */
.L_x_19721:
[----:B------:R-:W-:Y:S05]  /*5b60*/  BSYNC B3 ;  /* 0x0000000000037941 */ /* 0x000fea0003800000 */
.L_x_19720:
        /* <DEDUP_REMOVED lines=43> */
.L_x_19719:
[----:B------:R-:W-:Y:S05]  /*5e20*/  BSYNC B2 ;  /* 0x0000000000027941 */ /* 0x000fea0003800000 */
.L_x_19718:
        /* <DEDUP_REMOVED lines=10> */
.L_x_19714:
[----:B0-----:R-:W-:Y:S05]  /*5ed0*/  BSYNC B1 ;  /* 0x0000000000017941 */ /* 0x001fea0003800000 */
.L_x_19713:
        /* <DEDUP_REMOVED lines=18> */
.L_x_19725:
[----:B------:R-:W-:Y:S02]  /*6000*/  IMAD.MOV.U32 R66, RZ, RZ, R100 ;  /* 0x000000ffff427224 */ /* 0x000fe400078e0064 */
.L_x_19726:
[----:B------:R-:W-:Y:S05]  /*6010*/  BSYNC B2 ;  /* 0x0000000000027941 */ /* 0x000fea0003800000 */
.L_x_19724:
        /* <DEDUP_REMOVED lines=16> */
.L_x_19730:
[----:B------:R-:W-:Y:S05]  /*6120*/  BSYNC B3 ;  /* 0x0000000000037941 */ /* 0x000fea0003800000 */
.L_x_19729:
        /* <DEDUP_REMOVED lines=43> */
.L_x_19728:
[----:B------:R-:W-:Y:S05]  /*63e0*/  BSYNC B2 ;  /* 0x0000000000027941 */ /* 0x000fea0003800000 */
.L_x_19727:
        /* <DEDUP_REMOVED lines=10> */
.L_x_19723:
[----:B------:R-:W-:Y:S05]  /*6490*/  BSYNC B1 ;  /* 0x0000000000017941 */ /* 0x000fea0003800000 */
.L_x_19722:
        /* <DEDUP_REMOVED lines=18> */
.L_x_19734:
[----:B------:R-:W-:Y:S02]  /*65c0*/  IMAD.MOV.U32 R66, RZ, RZ, R100 ;  /* 0x000000ffff427224 */ /* 0x000fe400078e0064 */
.L_x_19735:
[----:B------:R-:W-:Y:S05]  /*65d0*/  BSYNC B2 ;  /* 0x0000000000027941 */ /* 0x000fea0003800000 */
.L_x_19733:
        /* <DEDUP_REMOVED lines=16> */
.L_x_19739:
[----:B------:R-:W-:Y:S05]  /*66e0*/  BSYNC B3 ;  /* 0x0000000000037941 */ /* 0x000fea0003800000 */
.L_x_19738:
        /* <DEDUP_REMOVED lines=43> */
.L_x_19737:
[----:B------:R-:W-:Y:S05]  /*69a0*/  BSYNC B2 ;  /* 0x0000000000027941 */ /* 0x000fea0003800000 */
.L_x_19736:
        /* <DEDUP_REMOVED lines=10> */
.L_x_19732:
[----:B------:R-:W-:Y:S05]  /*6a50*/  BSYNC B1 ;  /* 0x0000000000017941 */ /* 0x000fea0003800000 */
.L_x_19731:
        /* <DEDUP_REMOVED lines=18> */
.L_x_19743:
[----:B------:R-:W-:Y:S02]  /*6b80*/  MOV R128, R100 ;  /* 0x0000006400807202 */ /* 0x000fe40000000f00 */
.L_x_19744:
[----:B------:R-:W-:Y:S05]  /*6b90*/  BSYNC B2 ;  /* 0x0000000000027941 */ /* 0x000fea0003800000 */
.L_x_19742:
        /* <DEDUP_REMOVED lines=16> */
.L_x_19748:
[----:B------:R-:W-:Y:S05]  /*6ca0*/  BSYNC B3 ;  /* 0x0000000000037941 */ /* 0x000fea0003800000 */
.L_x_19747:
        /* <DEDUP_REMOVED lines=42> */
.L_x_19746:
[----:B------:R-:W-:Y:S05]  /*6f50*/  BSYNC B2 ;  /* 0x0000000000027941 */ /* 0x000fea0003800000 */
.L_x_19745:
        /* <DEDUP_REMOVED lines=10> */
.L_x_19741:
[----:B------:R-:W-:Y:S05]  /*7000*/  BSYNC B1 ;  /* 0x0000000000017941 */ /* 0x000fea0003800000 */
.L_x_19740:
[-C--:B------:R-:W-:Y:S01]  /*7010*/  IMAD.WIDE.U32 R60, R97, R124.reuse, c[0x0][0x188] ;  /* 0x00006200613c7625 */ /* 0x080fe200078e007c */
[----:B------:R-:W-:Y:S01]  /*7020*/  IADD3 R129, R127, 0x80, RZ ;  /* 0x000000807f817810 */ /* 0x000fe20007ffe0ff */
[----:B------:R-:W-:Y:S01]  /*7030*/  BSSY B1, `(.L_x_19749) ;  /* 0x000000f000017945 */ /* 0x000fe20003800000 */
[----:B------:R-:W-:Y:S02]  /*7040*/  IADD3 R101, R126, 0x80, RZ ;  /* 0x000000807e657810 */ /* 0x000fe40007ffe0ff */
[----:B------:R0:W-:Y:S01]  /*7050*/  STG.E.128 [R60.64], R56 ;  /* 0x000000383c007986 */ /* 0x0001e2000c101d06 */
[----:B------:R-:W-:Y:S01]  /*7060*/  @P0 IMAD.WIDE.U32 R62, R129, R124, c[0x0][0x180] ;  /* 0x00006000813e0625 */ /* 0x000fe200078e007c */
[----:B------:R-:W-:Y:S05]  /*7070*/  @!P2 BRA `(.L_x_19750) ;  /* 0x000000a00000a947 */ /* 0x000fea0003800000 */
[----:B0-----:R-:W-:Y:S02]  /*7080*/  SHF.L.U32 R61, R121, 0x10, RZ ;  /* 0x00000010793d7819 */ /* 0x001fe400000006ff */
[----:B------:R-:W-:Y:S02]  /*7090*/  LOP3.LUT R60, R103, 0xffff, RZ, 0xc0, !PT ;  /* 0x0000ffff673c7812 */ /* 0x000fe400078ec0ff */
[----:B------:R-:W-:-:S02]  /*70a0*/  LOP3.LUT R61, R61, 0xff0000, RZ, 0xc0, !PT ;  /* 0x00ff00003d3d7812 */ /* 0x000fc400078ec0ff */
[----:B------:R-:W-:Y:S02]  /*70b0*/  LOP3.LUT R65, R120, 0xff, RZ, 0xc0, !PT ;  /* 0x000000ff78417812 */ /* 0x000fe400078ec0ff */
[----:B------:R-:W-:Y:S01]  /*70c0*/  LOP3.LUT R64, R119, 0xff, RZ, 0xc0, !PT ;  /* 0x000000ff77407812 */ /* 0x000fe200078ec0ff */
[----:B------:R-:W-:-:S04]  /*70d0*/  IMAD R60, R60, 0x1000000, R61 ;  /* 0x010000003c3c7824 */ /* 0x000fc800078e023d */
[----:B------:R-:W-:Y:S02]  /*70e0*/  IMAD R65, R65, 0x100, R60 ;  /* 0x0000010041417824 */ /* 0x000fe400078e023c */
[----:B------:R-:W-:-:S03]  /*70f0*/  IMAD.WIDE.U32 R60, R96, R123, c[0x0][0x190] ;  /* 0x00006400603c7625 */ /* 0x000fc600078e007b */
[----:B------:R-:W-:-:S05]  /*7100*/  IADD3 R65, R65, R64, RZ ;  /* 0x0000004041417210 */ /* 0x000fca0007ffe0ff */
[----:B------:R0:W-:Y:S02]  /*7110*/  STG.E [R60.64], R65 ;  /* 0x000000413c007986 */ /* 0x0001e4000c101906 */
.L_x_19750:
[----:B------:R-:W-:Y:S05]  /*7120*/  BSYNC B1 ;  /* 0x0000000000017941 */ /* 0x000fea0003800000 */
.L_x_19749:
        /* <DEDUP_REMOVED lines=21> */
.L_x_19754:
[----:B------:R-:W-:Y:S02]  /*7280*/  IMAD.MOV.U32 R96, RZ, RZ, R100 ;  /* 0x000000ffff607224 */ /* 0x000fe400078e0064 */
.L_x_19755:
[----:B------:R-:W-:Y:S05]  /*7290*/  BSYNC B2 ;  /* 0x0000000000027941 */ /* 0x000fea0003800000 */
.L_x_19753:
        /* <DEDUP_REMOVED lines=16> */
.L_x_19759:
[----:B------:R-:W-:Y:S05]  /*73a0*/  BSYNC B3 ;  /* 0x0000000000037941 */ /* 0x000fea0003800000 */
.L_x_19758:
        /* <DEDUP_REMOVED lines=44> */
.L_x_19757:
[----:B------:R-:W-:Y:S05]  /*7670*/  BSYNC B2 ;  /* 0x0000000000027941 */ /* 0x000fea0003800000 */
.L_x_19756:
        /* <DEDUP_REMOVED lines=10> */
.L_x_19752:
[----:B0-----:R-:W-:Y:S05]  /*7720*/  BSYNC B1 ;  /* 0x0000000000017941 */ /* 0x001fea0003800000 */
.L_x_19751:
        /* <DEDUP_REMOVED lines=18> */
.L_x_19763:
[----:B------:R-:W-:Y:S02]  /*7850*/  IMAD.MOV.U32 R128, RZ, RZ, R100 ;  /* 0x000000ffff807224 */ /* 0x000fe400078e0064 */
.L_x_19764:
[----:B------:R-:W-:Y:S05]  /*7860*/  BSYNC B2 ;  /* 0x0000000000027941 */ /* 0x000fea0003800000 */
.L_x_19762:
        /* <DEDUP_REMOVED lines=16> */
.L_x_19768:
[----:B------:R-:W-:Y:S05]  /*7970*/  BSYNC B3 ;  /* 0x0000000000037941 */ /* 0x000fea0003800000 */
.L_x_19767:
        /* <DEDUP_REMOVED lines=44> */
.L_x_19766:
[----:B------:R-:W-:Y:S05]  /*7c40*/  BSYNC B2 ;  /* 0x0000000000027941 */ /* 0x000fea0003800000 */
.L_x_19765:
        /* <DEDUP_REMOVED lines=10> */
.L_x_19761:
[----:B------:R-:W-:Y:S05]  /*7cf0*/  BSYNC B1 ;  /* 0x0000000000017941 */ /* 0x000fea0003800000 */
.L_x_19760:
        /* <DEDUP_REMOVED lines=18> */
.L_x_19772:
[----:B------:R-:W-:Y:S02]  /*7e20*/  IMAD.MOV.U32 R128, RZ, RZ, R100 ;  /* 0x000000ffff807224 */ /* 0x000fe400078e0064 */
.L_x_19773:
[----:B------:R-:W-:Y:S05]  /*7e30*/  BSYNC B2 ;  /* 0x0000000000027941 */ /* 0x000fea0003800000 */
.L_x_19771:
        /* <DEDUP_REMOVED lines=16> */
.L_x_19777:
[----:B------:R-:W-:Y:S05]  /*7f40*/  BSYNC B3 ;  /* 0x0000000000037941 */ /* 0x000fea0003800000 */
.L_x_19776:
        /* <DEDUP_REMOVED lines=44> */
.L_x_19775:
[----:B------:R-:W-:Y:S05]  /*8210*/  BSYNC B2 ;  /* 0x0000000000027941 */ /* 0x000fea0003800000 */
.L_x_19774:
        /* <DEDUP_REMOVED lines=10> */
.L_x_19770:
[----:B------:R-:W-:Y:S05]  /*82c0*/  BSYNC B1 ;  /* 0x0000000000017941 */ /* 0x000fea0003800000 */
.L_x_19769:
        /* <DEDUP_REMOVED lines=18> */
.L_x_19781:
[----:B------:R-:W-:Y:S02]  /*83f0*/  IMAD.MOV.U32 R128, RZ, RZ, R100 ;  /* 0x000000ffff807224 */ /* 0x000fe400078e0064 */
.L_x_19782:
[----:B------:R-:W-:Y:S05]  /*8400*/  BSYNC B2 ;  /* 0x0000000000027941 */ /* 0x000fea0003800000 */
.L_x_19780:
        /* <DEDUP_REMOVED lines=16> */
.L_x_19786:
[----:B------:R-:W-:Y:S05]  /*8510*/  BSYNC B3 ;  /* 0x0000000000037941 */ /* 0x000fea0003800000 */
.L_x_19785:
        /* <DEDUP_REMOVED lines=44> */
.L_x_19784:
[----:B------:R-:W-:Y:S05]  /*87e0*/  BSYNC B2 ;  /* 0x0000000000027941 */ /* 0x000fea0003800000 */
.L_x_19783:
        /* <DEDUP_REMOVED lines=10> */
.L_x_19779:
[----:B------:R-:W-:Y:S05]  /*8890*/  BSYNC B1 ;  /* 0x0000000000017941 */ /* 0x000fea0003800000 */
.L_x_19778:
        /* <DEDUP_REMOVED lines=17> */
.L_x_19788:
[----:B------:R-:W-:Y:S05]  /*89b0*/  BSYNC B1 ;  /* 0x0000000000017941 */ /* 0x000fea0003800000 */
.L_x_19787:
        /* <DEDUP_REMOVED lines=21> */
.L_x_19792:
[----:B------:R-:W-:Y:S02]  /*8b10*/  MOV R128, R100 ;  /* 0x0000006400807202 */ /* 0x000fe40000000f00 */
.L_x_19793:
[----:B------:R-:W-:Y:S05]  /*8b20*/  BSYNC B2 ;  /* 0x0000000000027941 */ /* 0x000fea0003800000 */
.L_x_19791:
        /* <DEDUP_REMOVED lines=16> */
.L_x_19797:
[----:B------:R-:W-:Y:S05]  /*8c30*/  BSYNC B3 ;  /* 0x0000000000037941 */ /* 0x000fea0003800000 */
.L_x_19796:
        /* <DEDUP_REMOVED lines=43> */
.L_x_19795:
[----:B------:R-:W-:Y:S05]  /*8ef0*/  BSYNC B2 ;  /* 0x0000000000027941 */ /* 0x000fea0003800000 */
.L_x_19794:
        /* <DEDUP_REMOVED lines=10> */
.L_x_19790:
[----:B0-----:R-:W-:Y:S05]  /*8fa0*/  BSYNC B1 ;  /* 0x0000000000017941 */ /* 0x001fea0003800000 */
.L_x_19789:
        /* <DEDUP_REMOVED lines=18> */
.L_x_19801:
[----:B------:R-:W-:Y:S02]  /*90d0*/  IMAD.MOV.U32 R128, RZ, RZ, R100 ;  /* 0x000000ffff807224 */ /* 0x000fe400078e0064 */
.L_x_19802:
[----:B------:R-:W-:Y:S05]  /*90e0*/  BSYNC B2 ;  /* 0x0000000000027941 */ /* 0x000fea0003800000 */
.L_x_19800:
        /* <DEDUP_REMOVED lines=16> */
.L_x_19806:
[----:B------:R-:W-:Y:S05]  /*91f0*/  BSYNC B3 ;  /* 0x0000000000037941 */ /* 0x000fea0003800000 */
.L_x_19805:
        /* <DEDUP_REMOVED lines=43> */
.L_x_19804:
[----:B------:R-:W-:Y:S05]  /*94b0*/  BSYNC B2 ;  /* 0x0000000000027941 */ /* 0x000fea0003800000 */
.L_x_19803:
        /* <DEDUP_REMOVED lines=10> */
.L_x_19799:
[----:B------:R-:W-:Y:S05]  /*9560*/  BSYNC B1 ;  /* 0x0000000000017941 */ /* 0x000fea0003800000 */
.L_x_19798:
        /* <DEDUP_REMOVED lines=18> */
.L_x_19810:
[----:B------:R-:W-:Y:S02]  /*9690*/  IMAD.MOV.U32 R128, RZ, RZ, R100 ;  /* 0x000000ffff807224 */ /* 0x000fe400078e0064 */
.L_x_19811:
[----:B------:R-:W-:Y:S05]  /*96a0*/  BSYNC B2 ;  /* 0x0000000000027941 */ /* 0x000fea0003800000 */
.L_x_19809:
        /* <DEDUP_REMOVED lines=16> */
.L_x_19815:
[----:B------:R-:W-:Y:S05]  /*97b0*/  BSYNC B3 ;  /* 0x0000000000037941 */ /* 0x000fea0003800000 */
.L_x_19814:
        /* <DEDUP_REMOVED lines=43> */
.L_x_19813:
[----:B------:R-:W-:Y:S05]  /*9a70*/  BSYNC B2 ;  /* 0x0000000000027941 */ /* 0x000fea0003800000 */
.L_x_19812:
        /* <DEDUP_REMOVED lines=10> */
.L_x_19808:
[----:B------:R-:W-:Y:S05]  /*9b20*/  BSYNC B1 ;  /* 0x0000000000017941 */ /* 0x000fea0003800000 */
.L_x_19807:
        /* <DEDUP_REMOVED lines=18> */
.L_x_19819:
[----:B------:R-:W-:Y:S02]  /*9c50*/  MOV R128, R100 ;  /* 0x0000006400807202 */ /* 0x000fe40000000f00 */
.L_x_19820:
[----:B------:R-:W-:Y:S05]  /*9c60*/  BSYNC B2 ;  /* 0x0000000000027941 */ /* 0x000fea0003800000 */
.L_x_19818:
        /* <DEDUP_REMOVED lines=16> */
.L_x_19824:
[----:B------:R-:W-:Y:S05]  /*9d70*/  BSYNC B3 ;  /* 0x0000000000037941 */ /* 0x000fea0003800000 */
.L_x_19823:
        /* <DEDUP_REMOVED lines=42> */
.L_x_19822:
[----:B------:R-:W-:Y:S05]  /*a020*/  BSYNC B2 ;  /* 0x0000000000027941 */ /* 0x000fea0003800000 */
.L_x_19821:
        /* <DEDUP_REMOVED lines=10> */
.L_x_19817:
[----:B------:R-:W-:Y:S05]  /*a0d0*/  BSYNC B1 ;  /* 0x0000000000017941 */ /* 0x000fea0003800000 */
.L_x_19816:
        /* <DEDUP_REMOVED lines=26> */
[----:B------:R-:W-:Y:S01]  /*a280*/  FADD.FTZ R124, R127, R66 ;  /* 0x000000427f7c7221 */ /* 0x000fe20000010000 */
[----:B------:R-:W-:Y:S05]  /*a290*/  @!P2 BRA `(.L_x_19826) ;  /* 0x000000a00000a947 */ /* 0x000fea0003800000 */
[----:B0-----:R-:W-:Y:S02]  /*a2a0*/  SHF.L.U32 R97, R121, 0x10, RZ ;  /* 0x0000001079617819 */ /* 0x001fe400000006ff */
[----:B------:R-:W-:Y:S02]  /*a2b0*/  LOP3.LUT R96, R103, 0xffff, RZ, 0xc0, !PT ;  /* 0x0000ffff67607812 */ /* 0x000fe400078ec0ff */
[----:B------:R-:W-:Y:S02]  /*a2c0*/  LOP3.LUT R97, R97, 0xff0000, RZ, 0xc0, !PT ;  /* 0x00ff000061617812 */ /* 0x000fe400078ec0ff */
[----:B------:R-:W-:-:S03]  /*a2d0*/  LOP3.LUT R127, R120, 0xff, RZ, 0xc0, !PT ;  /* 0x000000ff787f7812 */ /* 0x000fc600078ec0ff */
[----:B------:R-:W-:Y:S01]  /*a2e0*/  IMAD R96, R96, 0x1000000, R97 ;  /* 0x0100000060607824 */ /* 0x000fe200078e0261 */
[----:B------:R-:W-:-:S03]  /*a2f0*/  LOP3.LUT R97, R119, 0xff, RZ, 0xc0, !PT ;  /* 0x000000ff77617812 */ /* 0x000fc600078ec0ff */
[----:B------:R-:W-:Y:S02]  /*a300*/  IMAD R96, R127, 0x100, R96 ;  /* 0x000001007f607824 */ /* 0x000fe400078e0260 */
[----:B------:R-:W-:-:S03]  /*a310*/  IMAD.WIDE.U32 R126, R126, R123, c[0x0][0x190] ;  /* 0x000064007e7e7625 */ /* 0x000fc600078e007b */
[----:B------:R-:W-:-:S05]  /*a320*/  IADD3 R97, R96, R97, RZ ;  /* 0x0000006160617210 */ /* 0x000fca0007ffe0ff */
[----:B------:R0:W-:Y:S02]  /*a330*/  STG.E [R126.64], R97 ;  /* 0x000000617e007986 */ /* 0x0001e4000c101906 */
.L_x_19826:
[----:B------:R-:W-:Y:S05]  /*a340*/  BSYNC B1 ;  /* 0x0000000000017941 */ /* 0x000fea0003800000 */
.L_x_19825:
[----:B------:R-:W-:Y:S01]  /*a350*/  FADD.FTZ R124, R124, R67 ;  /* 0x000000437c7c7221 */ /* 0x000fe20000010000 */
[----:B------:R-:W-:Y:S05]  /*a360*/  BRA.DIV ~URZ, `(.L_x_19827) ;  /* 0x00000be27f007947 */ /* 0x000fea000b800000 */
[----:B0-----:R0:W1:Y:S02]  /*a370*/  SHFL.BFLY PT, R96, R124, 0x1, 0x1f ;  /* 0x0c201f007c607f89 */ /* 0x00106400000e0000 */
.L_x_19833:
        /* <DEDUP_REMOVED lines=68> */
.L_x_19834:
        /* <DEDUP_REMOVED lines=17> */
[----:B--2---:R-:W-:Y:S02]  /*a8d0*/  IADD3 R122, R122, -0x1, RZ ;  /* 0xffffffff7a7a7810 */ /* 0x004fe40007ffe0ff */
[----:B------:R-:W-:-:S03]  /*a8e0*/  FSEL R123, R123, RZ, !P0 ;  /* 0x000000ff7b7b7208 */ /* 0x000fc60004000000 */
[----:B------:R-:W-:Y:S02]  /*a8f0*/  IMAD R122, R122, c[0x0][0x168], RZ ;  /* 0x00005a007a7a7a24 */ /* 0x000fe400078e02ff */
[C---:B------:R-:W-:Y:S02]  /*a900*/  FADD.FTZ R96, -R123.reuse, R45 ;  /* 0x0000002d7b607221 */ /* 0x040fe40000010100 */
[C---:B------:R-:W-:Y:S01]  /*a910*/  FADD.FTZ R44, -R123.reuse, R44 ;  /* 0x0000002c7b2c7221 */ /* 0x040fe20000010100 */
[----:B------:R-:W-:Y:S01]  /*a920*/  SHF.R.S32.HI R45, RZ, 0x1f, R122 ;  /* 0x0000001fff2d7819 */ /* 0x000fe2000001147a */
[C---:B------:R-:W-:Y:S02]  /*a930*/  FADD.FTZ R46, -R123.reuse, R46 ;  /* 0x0000002e7b2e7221 */ /* 0x040fe40000010100 */
[----:B0-----:R-:W-:Y:S01]  /*a940*/  FADD.FTZ R124, -R123, R47 ;  /* 0x0000002f7b7c7221 */ /* 0x001fe20000010100 */
[----:B------:R-:W-:Y:S01]  /*a950*/  LEA.HI R45, R45, R122, RZ, 0x2 ;  /* 0x0000007a2d2d7211 */ /* 0x000fe200078f10ff */
[----:B------:R-:W-:-:S02]  /*a960*/  FADD.FTZ R148, -R123, R65 ;  /* 0x000000417b947221 */ /* 0x000fc40000010100 */
[----:B------:R-:W-:Y:S01]  /*a970*/  FADD.FTZ R52, -R123, R52 ;  /* 0x000000347b347221 */ /* 0x000fe20000010100 */
[----:B------:R-:W-:Y:S01]  /*a980*/  LEA.HI.SX32 R65, R45, R2, 0x1e ;  /* 0x000000022d417211 */ /* 0x000fe200078ff2ff */
[C---:B------:R-:W-:Y:S02]  /*a990*/  FADD.FTZ R56, -R123.reuse, R56 ;  /* 0x000000387b387221 */ /* 0x040fe40000010100 */
[----:B------:R-:W-:Y:S01]  /*a9a0*/  FADD.FTZ R136, -R123, R57 ;  /* 0x000000397b887221 */ /* 0x000fe20000010100 */
[----:B------:R-:W-:Y:S01]  /*a9b0*/  IADD3 R125, R65, 0x20, RZ ;  /* 0x00000020417d7810 */ /* 0x000fe20007ffe0ff */
[----:B------:R-:W-:Y:S01]  /*a9c0*/  FADD.FTZ R58, -R123, R58 ;  /* 0x0000003a7b3a7221 */ /* 0x000fe20000010100 */
[----:B------:R-:W-:Y:S01]  /*a9d0*/  IADD3 R97, R65, 0x60, RZ ;  /* 0x0000006041617810 */ /* 0x000fe20007ffe0ff */
[C---:B------:R-:W-:Y:S02]  /*a9e0*/  FADD.FTZ R138, -R123.reuse, R59 ;  /* 0x0000003b7b8a7221 */ /* 0x040fe40000010100 */
        /* <DEDUP_REMOVED lines=19> */
[----:B------:R-:W-:Y:S02]  /*ab20*/  FMUL.FTZ R61, R129, R58 ;  /* 0x0000003a813d7220 */ /* 0x000fe40000410000 */
[C---:B------:R-:W-:Y:S02]  /*ab30*/  FADD.FTZ R144, -R123.reuse, R63 ;  /* 0x0000003f7b907221 */ /* 0x040fe40000010100 */
[----:B------:R-:W-:Y:S01]  /*ab40*/  FADD.FTZ R150, -R123, R67 ;  /* 0x000000437b967221 */ /* 0x000fe20000010100 */
[----:B------:R-:W-:Y:S01]  /*ab50*/  IADD3 R123, R65, 0x40, RZ ;  /* 0x00000040417b7810 */ /* 0x000fe20007ffe0ff */
[----:B------:R-:W-:Y:S01]  /*ab60*/  FFMA.FTZ R59, R87, R59, R76 ;  /* 0x0000003b573b7223 */ /* 0x000fe2000001004c */
[----:B------:R-:W-:Y:S01]  /*ab70*/  IADD3 R67, R65, 0x80, RZ ;  /* 0x0000008041437810 */ /* 0x000fe20007ffe0ff */
[----:B------:R-:W-:Y:S02]  /*ab80*/  FFMA.FTZ R58, R15, R46, R4 ;  /* 0x0000002e0f3a7223 */ /* 0x000fe40000010004 */
[----:B------:R-:W-:-:S02]  /*ab90*/  FFMA.FTZ R57, R88, R57, R75 ;  /* 0x0000003958397223 */ /* 0x000fc4000001004b */
[----:B------:R-:W-:Y:S02]  /*aba0*/  FFMA.FTZ R56, R16, R44, R3 ;  /* 0x0000002c10387223 */ /* 0x000fe40000010003 */
[C---:B------:R-:W-:Y:S01]  /*abb0*/  IMAD.WIDE.U32 R52, R65.reuse, R64, c[0x0][0x208] ;  /* 0x0000820041347625 */ /* 0x040fe200078e0040 */
[----:B------:R-:W-:-:S03]  /*abc0*/  IADD3 R65, R65, 0xa0, RZ ;  /* 0x000000a041417810 */ /* 0x000fc60007ffe0ff */
[C---:B------:R-:W-:Y:S01]  /*abd0*/  FMUL.FTZ R48, R129.reuse, R48 ;  /* 0x0000003081307220 */ /* 0x040fe20000410000 */
[----:B------:R0:W-:Y:S01]  /*abe0*/  STG.E.128 [R52.64], R56 ;  /* 0x0000003834007986 */ /* 0x0001e2000c101d06 */
        /* <DEDUP_REMOVED lines=26> */
[----:B0-----:R-:W-:Y:S02]  /*ad90*/  FFMA.FTZ R58, R23, R62, R12 ;  /* 0x0000003e173a7223 */ /* 0x001fe4000001000c */
        /* <DEDUP_REMOVED lines=17> */
[----:B------:R-:W-:-:S05]  /*aeb0*/  IMAD.WIDE.U32 R64, R65, R64, c[0x0][0x208] ;  /* 0x0000820041407625 */ /* 0x000fca00078e0040 */
[----:B------:R1:W-:Y:S02]  /*aec0*/  STG.E.128 [R64.64], R60 ;  /* 0x0000003c40007986 */ /* 0x0003e4000c101d06 */
.L_x_19830:
[----:B--2---:R-:W-:Y:S05]  /*aed0*/  BSYNC B1 ;  /* 0x0000000000017941 */ /* 0x004fea0003800000 */
.L_x_19829:
[----:B-1----:R-:W-:-:S05]  /*aee0*/  MOV R45, c[0x0][0x160] ;  /* 0x00005800002d7a02 */ /* 0x002fca0000000f00 */
[----:B------:R-:W-:-:S05]  /*aef0*/  IMAD R0, R45, 0x4, R0 ;  /* 0x000000042d007824 */ /* 0x000fca00078e0200 */
[----:B------:R-:W-:-:S13]  /*af00*/  ISETP.GE.AND P0, PT, R0, c[0x0][0x164], PT ;  /* 0x0000590000007a0c */ /* 0x000fda0003f06270 */
[----:B0----5:R-:W-:Y:S01]  /*af10*/  @P0 CALL.REL.NOINC `(.L_x_19831) ;  /* 0x0000001000000944 */ /* 0x021fe20003c00000 */
[----:B------:R-:W-:Y:S05]  /*af20*/  BRA `(.L_x_19832) ;  /* 0xffff5f8000007947 */ /* 0x000fea000383ffff */
.L_x_19831:
[----:B------:R-:W-:Y:S05]  /*af30*/  BSYNC B0 ;  /* 0x0000000000007941 */ /* 0x000fea0003800000 */
.L_x_19598:
[----:B------:R-:W-:Y:S05]  /*af40*/  EXIT ;  /* 0x000000000000794d */ /* 0x000fea0003800000 */
.L_x_19827:
[----:B0-----:R-:W-:Y:S01]  /*af50*/  HFMA2.MMA R126, -RZ, RZ, 0, 1.847743988037109375e-06 ;  /* 0x0000001fff7e7435 */ /* 0x001fe200000001ff */
[----:B------:R-:W-:Y:S01]  /*af60*/  IMAD.MOV.U32 R129, RZ, RZ, 0x1 ;  /* 0x00000001ff817424 */ /* 0x000fe200078e00ff */
[----:B------:R-:W-:Y:S01]  /*af70*/  MOV R96, 0xafa0 ;  /* 0x0000afa000607802 */ /* 0x000fe20000000f00 */
[----:B------:R-:W-:-:S03]  /*af80*/  IMAD.MOV.U32 R127, RZ, RZ, -0x1 ;  /* 0xffffffffff7f7424 */ /* 0x000fc600078e00ff */
[----:B-----5:R-:W-:Y:S05]  /*af90*/  CALL.REL.NOINC `($__internal_143_$__cuda_sm70_shflsync_bfly_p) ;  /* 0x000006a000007944 */ /* 0x020fea0003c00000 */
[----:B-1----:R-:W-:Y:S01]  /*afa0*/  IMAD.MOV.U32 R96, RZ, RZ, R129 ;  /* 0x000000ffff607224 */ /* 0x002fe200078e0081 */
[----:B0-----:R-:W-:Y:S05]  /*afb0*/  BRA `(.L_x_19833) ;  /* 0xfffff3c000007947 */ /* 0x001fea000383ffff */
.L_x_19828:
[----:B0-----:R-:W-:Y:S01]  /*afc0*/  MOV R124, R128 ;  /* 0x00000080007c7202 */ /* 0x001fe20000000f00 */
[----:B------:R-:W-:Y:S01]  /*afd0*/  IMAD.MOV.U32 R129, RZ, RZ, 0x2 ;  /* 0x00000002ff817424 */ /* 0x000fe200078e00ff */
[----:B------:R-:W-:Y:S01]  /*afe0*/  MOV R127, 0xffffffff ;  /* 0xffffffff007f7802 */ /* 0x000fe20000000f00 */
[----:B------:R-:W-:Y:S01]  /*aff0*/  IMAD.MOV.U32 R126, RZ, RZ, 0x1f ;  /* 0x0000001fff7e7424 */ /* 0x000fe200078e00ff */
[----:B------:R-:W-:Y:S02]  /*b000*/  MOV R96, 0xb020 ;  /* 0x0000b02000607802 */ /* 0x000fe40000000f00 */
[----:B-----5:R-:W-:Y:S05]  /*b010*/  CALL.REL.NOINC `($__internal_143_$__cuda_sm70_shflsync_bfly_p) ;  /* 0x0000062000007944 */ /* 0x020fea0003c00000 */
[----:B01----:R-:W-:Y:S01]  /*b020*/  FADD.FTZ R124, R128, R129 ;  /* 0x00000081807c7221 */ /* 0x003fe20000010000 */
[----:B------:R-:W-:Y:S01]  /*b030*/  MOV R127, 0xffffffff ;  /* 0xffffffff007f7802 */ /* 0x000fe20000000f00 */
[----:B------:R-:W-:Y:S01]  /*b040*/  IMAD.MOV.U32 R129, RZ, RZ, 0x4 ;  /* 0x00000004ff817424 */ /* 0x000fe200078e00ff */
[----:B------:R-:W-:Y:S01]  /*b050*/  MOV R96, 0xb080 ;  /* 0x0000b08000607802 */ /* 0x000fe20000000f00 */
[----:B------:R-:W-:-:S02]  /*b060*/  IMAD.MOV.U32 R126, RZ, RZ, 0x1f ;  /* 0x0000001fff7e7424 */ /* 0x000fc400078e00ff */
[----:B------:R-:W-:Y:S05]  /*b070*/  CALL.REL.NOINC `($__internal_143_$__cuda_sm70_shflsync_bfly_p) ;  /* 0x000005c000007944 */ /* 0x000fea0003c00000 */
        /* <DEDUP_REMOVED lines=66> */
[----:B------:R-:W-:Y:S05]  /*b4a0*/  CALL.REL.NOINC `($__internal_143_$__cuda_sm70_shflsync_bfly_p) ;  /* 0x0000019000007944 */ /* 0x000fea0003c00000 */
[----:B01----:R-:W-:Y:S01]  /*b4b0*/  FADD.FTZ R124, R124, R129 ;  /* 0x000000817c7c7221 */ /* 0x003fe20000010000 */
[----:B------:R-:W-:Y:S01]  /*b4c0*/  MOV R127, 0xffffffff ;  /* 0xffffffff007f7802 */ /* 0x000fe20000000f00 */
[----:B------:R-:W-:Y:S01]  /*b4d0*/  IMAD.MOV.U32 R129, RZ, RZ, 0x2 ;  /* 0x00000002ff817424 */ /* 0x000fe200078e00ff */
[----:B------:R-:W-:Y:S01]  /*b4e0*/  MOV R96, 0xb510 ;  /* 0x0000b51000607802 */ /* 0x000fe20000000f00 */
[----:B------:R-:W-:Y:S02]  /*b4f0*/  IMAD.MOV.U32 R126, RZ, RZ, 0x1f ;  /* 0x0000001fff7e7424 */ /* 0x000fe400078e00ff */
        /* <DEDUP_REMOVED lines=19> */
[----:B01----:R-:W-:Y:S05]  /*b630*/  BRA `(.L_x_19834) ;  /* 0xfffff18000007947 */ /* 0x003fea000383ffff */
        .weak           $__internal_143_$__cuda_sm70_shflsync_bfly_p
        .type           $__internal_143_$__cuda_sm70_shflsync_bfly_p,@function
        .size           $__internal_143_$__cuda_sm70_shflsync_bfly_p,(.L_x_22311 - $__internal_143_$__cuda_sm70_shflsync_bfly_p)
$__internal_143_$__cuda_sm70_shflsync_bfly_p:
[----:B------:R-:W-:Y:S01]  /*b640*/  IMAD.MOV.U32 R97, RZ, RZ, 0x0 ;  /* 0x00000000ff617424 */ /* 0x000fe200078e00ff */
[----:B------:R-:W-:Y:S04]  /*b650*/  WARPSYNC R127 ;  /* 0x0000007f00007348 */ /* 0x000fe80003800000 */
[----:B------:R0:W1:Y:S01]  /*b660*/  SHFL.BFLY PT, R129, R124, R129, R126 ;  /* 0x0c0000817c817389 */ /* 0x00006200000e007e */
[----:B------:R-:W-:Y:S05]  /*b670*/  RET.REL.NODEC R96 `(_ZN10layer_norm13ln_fwd_kernelINS_13Kernel_traitsI6__halfffffjLj768ELj1ELj4ELj1ELj16ENS_18Kernel_traits_baseILj768ES2_ffffjLj128EEEEELb1ELb1ELb1ELb1EEEvNS_9FwdParamsE) ;  /* 0xffff498060007950 */ /* 0x000fea0003c3ffff */
.L_x_19835:
        /* <DEDUP_REMOVED lines=16> */
.L_x_22311:


//--------------------- .text._ZN10layer_norm13ln_fwd_kernelINS_13Kernel_traitsIfffffjLj768ELj1ELj4ELj1ELj16ENS_18Kernel_traits_baseILj768EfffffjLj128EEEEELb0ELb0ELb0ELb0EEEvNS_9FwdParamsE --------------------------
	.section	.text._ZN10layer_norm13ln_fwd_kernelINS_13Kernel_traitsIfffffjLj768ELj1ELj4ELj1ELj16ENS_18Kernel_traits_baseILj768EfffffjLj128EEEEELb0ELb0ELb0ELb0EEEvNS_9FwdParamsE,"ax",@progbits
	.sectioninfo	@"SHI_REGISTERS=96"
	.align	128
        .global         _ZN10layer_norm13ln_fwd_kernelINS_13Kernel_traitsIfffffjLj768ELj1ELj4ELj1ELj16ENS_18Kernel_traits_baseILj768EfffffjLj128EEEEELb0ELb0ELb0ELb0EEEvNS_9FwdParamsE
        .type           _ZN10layer_norm13ln_fwd_kernelINS_13Kernel_traitsIfffffjLj768ELj1ELj4ELj1ELj16ENS_18Kernel_traits_baseILj768EfffffjLj128EEEEELb0ELb0ELb0ELb0EEEvNS_9FwdParamsE,@function
        .size           _ZN10layer_norm13ln_fwd_kernelINS_13Kernel_traitsIfffffjLj768ELj1ELj4ELj1ELj16ENS_18Kernel_traits_baseILj768EfffffjLj128EEEEELb0ELb0ELb0ELb0EEEvNS_9FwdParamsE,(.L_x_22312 - _ZN10layer_norm13ln_fwd_kernelINS_13Kernel_traitsIfffffjLj768ELj1ELj4ELj1ELj16ENS_18Kernel_traits_baseILj768EfffffjLj128EEEEELb0ELb0ELb0ELb0EEEvNS_9FwdParamsE)
        .other          _ZN10layer_norm13ln_fwd_kernelINS_13Kernel_traitsIfffffjLj768ELj1ELj4ELj1ELj16ENS_18Kernel_traits_baseILj768EfffffjLj128EEEEELb0ELb0ELb0ELb0EEEvNS_9FwdParamsE,@"STO_CUDA_ENTRY STV_DEFAULT"
_ZN10layer_norm13ln_fwd_kernelINS_13Kernel_traitsIfffffjLj768ELj1ELj4ELj1ELj16ENS_18Kernel_traits_baseILj768EfffffjLj128EEEEELb0ELb0ELb0ELb0EEEvNS_9FwdParamsE:
.text._ZN10layer_norm13ln_fwd_kernelINS_13Kernel_traitsIfffffjLj768ELj1ELj4ELj1ELj16ENS_18Kernel_traits_baseILj768EfffffjLj128EEEEELb0ELb0ELb0ELb0EEEvNS_9FwdParamsE:
        /* <DEDUP_REMOVED lines=8> */
[C---:B0-----:R-:W-:Y:S02]  /*0080*/  LOP3.LUT R3, R4.reuse, 0x1f, RZ, 0xc, !PT ;  /* 0x0000001f04037812 */ /* 0x041fe400078e0cff */
[----:B------:R-:W-:Y:S02]  /*0090*/  LOP3.LUT R52, R4, 0x1f, RZ, 0xc0, !PT ;  /* 0x0000001f04347812 */ /* 0x000fe400078ec0ff */
        /* <DEDUP_REMOVED lines=9> */
[----:B------:R-:W-:Y:S01]  /*0130*/  P2R R2, PR, RZ, 0x8 ;  /* 0x00000008ff027803 */ /* 0x000fe20000000000 */
[----:B------:R-:W-:Y:S05]  /*0140*/  @!P1 BRA `(.L_x_19837) ;  /* 0x000000b000009947 */ /* 0x000fea0003800000 */
[----:B-1----:R-:W-:Y:S01]  /*0150*/  ISETP.NE.U32.AND P0, PT, RZ, c[0x0][0x218], PT ;  /* 0x00008600ff007a0c */ /* 0x002fe20003f05070 */
[----:B------:R-:W-:Y:S01]  /*0160*/  HFMA2.MMA R13, -RZ, RZ, 0, 9.5367431640625e-07 ;  /* 0x00000010ff0d7435 */ /* 0x000fe200000001ff */
[----:B------:R-:W-:Y:S01]  /*0170*/  CS2R R10, SRZ ;  /* 0x00000000000a7805 */ /* 0x000fe2000001ff00 */
[----:B------:R-:W-:Y:S01]  /*0180*/  CS2R R8, SRZ ;  /* 0x0000000000087805 */ /* 0x000fe2000001ff00 */
[----:B------:R-:W-:-:S07]  /*0190*/  ISETP.NE.AND.EX P0, PT, RZ, c[0x0][0x21c], PT, P0 ;  /* 0x00008700ff007a0c */ /* 0x000fce0003f05300 */
[----:B------:R-:W-:-:S06]  /*01a0*/  IMAD.WIDE.U32 R12, R52, R13, c[0x0][0x1b0] ;  /* 0x00006c00340c7625 */ /* 0x000fcc00078e000d */
[C---:B------:R-:W-:Y:S01]  /*01b0*/  @P0 LEA R2, P2, R52.reuse, c[0x0][0x218], 0x4 ;  /* 0x0000860034020a11 */ /* 0x040fe200078420ff */
[----:B------:R-:W5:Y:S03]  /*01c0*/  LDG.E.128 R12, [R12.64] ;  /* 0x000000040c0c7981 */ /* 0x000f66000c1e1d00 */
[----:B------:R-:W-:-:S05]  /*01d0*/  @P0 LEA.HI.X R3, R52, c[0x0][0x21c], RZ, 0x4, P2 ;  /* 0x0000870034030a11 */ /* 0x000fca00010f24ff */
[----:B------:R0:W5:Y:S01]  /*01e0*/  @P0 LDG.E.128 R8, [R2.64] ;  /* 0x0000000402080981 */ /* 0x000162000c1e1d00 */
[----:B------:R-:W-:-:S03]  /*01f0*/  LOP3.LUT R52, R52, 0x20, RZ, 0xfc, !PT ;  /* 0x0000002034347812 */ /* 0x000fc600078efcff */
.L_x_19837:
[----:B-1----:R-:W-:Y:S05]  /*0200*/  BSYNC B0 ;  /* 0x0000000000007941 */ /* 0x002fea0003800000 */
.L_x_19836:
[----:B------:R-:W-:Y:S01]  /*0210*/  BSSY B0, `(.L_x_19838) ;  /* 0x000000d000007945 */ /* 0x000fe20003800000 */
[----:B------:R-:W-:Y:S05]  /*0220*/  @!P6 BRA `(.L_x_19839) ;  /* 0x000000b00000e947 */ /* 0x000fea0003800000 */
[----:B------:R-:W-:Y:S01]  /*0230*/  ISETP.NE.U32.AND P0, PT, RZ, c[0x0][0x218], PT ;  /* 0x00008600ff007a0c */ /* 0x000fe20003f05070 */
[----:B------:R-:W-:Y:S01]  /*0240*/  CS2R R18, SRZ ;  /* 0x0000000000127805 */ /* 0x000fe2000001ff00 */
[----:B------:R-:W-:Y:S01]  /*0250*/  MOV R21, 0x10 ;  /* 0x0000001000157802 */ /* 0x000fe20000000f00 */
[----:B------:R-:W-:Y:S01]  /*0260*/  CS2R R16, SRZ ;  /* 0x0000000000107805 */ /* 0x000fe2000001ff00 */
[----:B------:R-:W-:-:S03]  /*0270*/  ISETP.NE.AND.EX P0, PT, RZ, c[0x0][0x21c], PT, P0 ;  /* 0x00008700ff007a0c */ /* 0x000fc60003f05300 */
[----:B------:R-:W-:-:S06]  /*0280*/  IMAD.WIDE.U32 R20, R52, R21, c[0x0][0x1b0] ;  /* 0x00006c0034147625 */ /* 0x000fcc00078e0015 */
[----:B------:R-:W5:Y:S04]  /*0290*/  LDG.E.128 R20, [R20.64] ;  /* 0x0000000414147981 */ /* 0x000f68000c1e1d00 */
[----:B0-----:R-:W-:-:S04]  /*02a0*/  @P0 LEA R2, P2, R52, c[0x0][0x218], 0x4 ;  /* 0x0000860034020a11 */ /* 0x001fc800078420ff */
[----:B------:R-:W-:-:S05]  /*02b0*/  @P0 LEA.HI.X R3, R52, c[0x0][0x21c], RZ, 0x4, P2 ;  /* 0x0000870034030a11 */ /* 0x000fca00010f24ff */
[----:B------:R0:W5:Y:S01]  /*02c0*/  @P0 LDG.E.128 R16, [R2.64] ;  /* 0x0000000402100981 */ /* 0x000162000c1e1d00 */
[----:B------:R-:W-:-:S03]  /*02d0*/  IADD3 R52, R52, 0x20, RZ ;  /* 0x0000002034347810 */ /* 0x000fc60007ffe0ff */
.L_x_19839:
[----:B------:R-:W-:Y:S05]  /*02e0*/  BSYNC B0 ;  /* 0x0000000000007941 */ /* 0x000fea0003800000 */
.L_x_19838:
[----:B------:R-:W-:Y:S01]  /*02f0*/  BSSY B0, `(.L_x_19840) ;  /* 0x000000d000007945 */ /* 0x000fe20003800000 */
[----:B------:R-:W-:Y:S05]  /*0300*/  @!P5 BRA `(.L_x_19841) ;  /* 0x000000b00000d947 */ /* 0x000fea0003800000 */
[----:B------:R-:W-:Y:S01]  /*0310*/  ISETP.NE.U32.AND P0, PT, RZ, c[0x0][0x218], PT ;  /* 0x00008600ff007a0c */ /* 0x000fe20003f05070 */
[----:B------:R-:W-:Y:S01]  /*0320*/  HFMA2.MMA R29, -RZ, RZ, 0, 9.5367431640625e-07 ;  /* 0x00000010ff1d7435 */ /* 0x000fe200000001ff */
[----:B------:R-:W-:Y:S01]  /*0330*/  CS2R R26, SRZ ;  /* 0x00000000001a7805 */ /* 0x000fe2000001ff00 */
[----:B------:R-:W-:Y:S01]  /*0340*/  CS2R R24, SRZ ;  /* 0x0000000000187805 */ /* 0x000fe2000001ff00 */
[----:B------:R-:W-:-:S07]  /*0350*/  ISETP.NE.AND.EX P0, PT, RZ, c[0x0][0x21c], PT, P0 ;  /* 0x00008700ff007a0c */ /* 0x000fce0003f05300 */
[----:B------:R-:W-:-:S06]  /*0360*/  IMAD.WIDE.U32 R28, R52, R29, c[0x0][0x1b0] ;  /* 0x00006c00341c7625 */ /* 0x000fcc00078e001d */
[C---:B0-----:R-:W-:Y:S01]  /*0370*/  @P0 LEA R2, P2, R52.reuse, c[0x0][0x218], 0x4 ;  /* 0x0000860034020a11 */ /* 0x041fe200078420ff */
[----:B------:R-:W5:Y:S03]  /*0380*/  LDG.E.128 R28, [R28.64] ;  /* 0x000000041c1c7981 */ /* 0x000f66000c1e1d00 */
[----:B------:R-:W-:-:S05]  /*0390*/  @P0 LEA.HI.X R3, R52, c[0x0][0x21c], RZ, 0x4, P2 ;  /* 0x0000870034030a11 */ /* 0x000fca00010f24ff */
[----:B------:R0:W5:Y:S01]  /*03a0*/  @P0 LDG.E.128 R24, [R2.64] ;  /* 0x0000000402180981 */ /* 0x000162000c1e1d00 */
[----:B------:R-:W-:-:S03]  /*03b0*/  IADD3 R52, R52, 0x20, RZ ;  /* 0x0000002034347810 */ /* 0x000fc60007ffe0ff */
.L_x_19841:
[----:B------:R-:W-:Y:S05]  /*03c0*/  BSYNC B0 ;  /* 0x0000000000007941 */ /* 0x000fea0003800000 */
.L_x_19840:
        /* <DEDUP_REMOVED lines=13> */
.L_x_19843:
[----:B------:R-:W-:Y:S05]  /*04a0*/  BSYNC B0 ;  /* 0x0000000000007941 */ /* 0x000fea0003800000 */
.L_x_19842:
        /* <DEDUP_REMOVED lines=13> */
.L_x_19845:
[----:B------:R-:W-:Y:S05]  /*0580*/  BSYNC B0 ;  /* 0x0000000000007941 */ /* 0x000fea0003800000 */
.L_x_19844:
[----:B------:R-:W-:Y:S01]  /*0590*/  ISETP.GE.U32.AND P0, PT, R0, 0xc0, PT ;  /* 0x000000c00000780c */ /* 0x000fe20003f06070 */
[----:B------:R-:W-:Y:S01]  /*05a0*/  BSSY B0, `(.L_x_19846) ;  /* 0x000000f000007945 */ /* 0x000fe20003800000 */
[----:B------:R-:W-:Y:S02]  /*05b0*/  MOV R56, c[0x0][0x180] ;  /* 0x0000600000387a02 */ /* 0x000fe40000000f00 */
[----:B0-----:R-:W-:Y:S02]  /*05c0*/  SHF.R.U32.HI R2, RZ, 0x5, R4 ;  /* 0x00000005ff027819 */ /* 0x001fe40000011604 */
[----:B------:R-:W-:-:S07]  /*05d0*/  P2R R3, PR, RZ, 0x1 ;  /* 0x00000001ff037803 */ /* 0x000fce0000000000 */
[----:B------:R-:W-:Y:S05]  /*05e0*/  @!P0 BRA `(.L_x_19847) ;  /* 0x000000a000008947 */ /* 0x000fea0003800000 */
[----:B------:R-:W-:Y:S01]  /*05f0*/  ISETP.NE.U32.AND P0, PT, RZ, c[0x0][0x218], PT ;  /* 0x00008600ff007a0c */ /* 0x000fe20003f05070 */
[----:B------:R-:W-:Y:S01]  /*0600*/  HFMA2.MMA R53, -RZ, RZ, 0, 9.5367431640625e-07 ;  /* 0x00000010ff357435 */ /* 0x000fe200000001ff */
[----:B------:R-:W-:Y:S01]  /*0610*/  CS2R R50, SRZ ;  /* 0x0000000000327805 */ /* 0x000fe2000001ff00 */
[----:B------:R-:W-:Y:S01]  /*0620*/  CS2R R48, SRZ ;  /* 0x0000000000307805 */ /* 0x000fe2000001ff00 */
[----:B------:R-:W-:-:S13]  /*0630*/  ISETP.NE.AND.EX P0, PT, RZ, c[0x0][0x21c], PT, P0 ;  /* 0x00008700ff007a0c */ /* 0x000fda0003f05300 */
[----:B------:R-:W-:-:S04]  /*0640*/  @P0 LEA R6, P2, R52, c[0x0][0x218], 0x4 ;  /* 0x0000860034060a11 */ /* 0x000fc800078420ff */
[C---:B------:R-:W-:Y:S01]  /*0650*/  @P0 LEA.HI.X R7, R52.reuse, c[0x0][0x21c], RZ, 0x4, P2 ;  /* 0x0000870034070a11 */ /* 0x040fe200010f24ff */
[----:B------:R-:W-:-:S04]  /*0660*/  IMAD.WIDE.U32 R52, R52, R53, c[0x0][0x1b0] ;  /* 0x00006c0034347625 */ /* 0x000fc800078e0035 */
[----:B------:R0:W5:Y:S04]  /*0670*/  @P0 LDG.E.128 R48, [R6.64] ;  /* 0x0000000406300981 */ /* 0x000168000c1e1d00 */
[----:B------:R-:W5:Y:S02]  /*0680*/  LDG.E.128 R52, [R52.64] ;  /* 0x0000000434347981 */ /* 0x000f64000c1e1d00 */
.L_x_19847:
[----:B------:R-:W-:Y:S05]  /*0690*/  BSYNC B0 ;  /* 0x0000000000007941 */ /* 0x000fea0003800000 */
.L_x_19846:
[----:B------:R-:W-:Y:S02]  /*06a0*/  LEA R2, R5, R2, 0x2 ;  /* 0x0000000205027211 */ /* 0x000fe400078e10ff */
[----:B------:R-:W-:Y:S02]  /*06b0*/  LOP3.LUT P0, RZ, R56, c[0x0][0x1c0], RZ, 0xfc, !PT ;  /* 0x0000700038ff7a12 */ /* 0x000fe4000780fcff */
[----:B------:R-:W-:Y:S02]  /*06c0*/  ISETP.GE.AND P2, PT, R2, c[0x0][0x164], PT ;  /* 0x0000590002007a0c */ /* 0x000fe40003f46270 */
[----:B------:R-:W-:-:S04]  /*06d0*/  MOV R3, c[0x0][0x184] ;  /* 0x0000610000037a02 */ /* 0x000fc80000000f00 */
[----:B------:R-:W-:-:S07]  /*06e0*/  LOP3.LUT P0, RZ, R3, c[0x0][0x1c4], RZ, 0xfc, P0 ;  /* 0x0000710003ff7a12 */ /* 0x000fce000000fcff */
[----:B------:R-:W-:Y:S06]  /*06f0*/  @P2 EXIT ;  /* 0x000000000000294d */ /* 0x000fec0003800000 */
[----:B------:R-:W-:Y:S02]  /*0700*/  ULDC.U8 UR6, c[0x0][0x1f0] ;  /* 0x00007c0000067ab9 */ /* 0x000fe40000000000 */
.L_x_19947:
[----:B------:R-:W-:Y:S01]  /*0710*/  ISETP.NE.U32.AND P2, PT, RZ, c[0x0][0x1c0], PT ;  /* 0x00007000ff007a0c */ /* 0x000fe20003f45070 */
[----:B------:R-:W-:-:S03]  /*0720*/  HFMA2.MMA R87, -RZ, RZ, 1.875, 0 ;  /* 0x3f800000ff577435 */ /* 0x000fc600000001ff */
[----:B------:R-:W-:-:S13]  /*0730*/  ISETP.NE.AND.EX P2, PT, RZ, c[0x0][0x1c4], PT, P2 ;  /* 0x00007100ff007a0c */ /* 0x000fda0003f45320 */
[----:B------:R-:W-:-:S05]  /*0740*/  @P2 MOV R65, 0x4 ;  /* 0x0000000400412802 */ /* 0x000fca0000000f00 */
[----:B------:R-:W-:-:S05]  /*0750*/  @P2 IMAD.WIDE R64, R2, R65, c[0x0][0x1c0] ;  /* 0x0000700002402625 */ /* 0x000fca00078e0241 */
[----:B-----5:R1:W5:Y:S01]  /*0760*/  @P2 LDG.E R87, [R64.64] ;  /* 0x0000000440572981 */ /* 0x020362000c1e1900 */
[----:B------:R-:W-:Y:S01]  /*0770*/  IMAD R66, R2, c[0x0][0x168], RZ ;  /* 0x00005a0002427a24 */ /* 0x000fe200078e02ff */
[----:B------:R-:W-:Y:S02]  /*0780*/  BSSY B0, `(.L_x_19848) ;  /* 0x000002e000007945 */ /* 0x000fe40003800000 */
[----:B------:R-:W2:Y:S02]  /*0790*/  S2R R85, SR_TID.X ;  /* 0x0000000000557919 */ /* 0x000ea40000002100 */
[----:B------:R-:W-:-:S04]  /*07a0*/  SHF.R.S32.HI R67, RZ, 0x1f, R66 ;  /* 0x0000001fff437819 */ /* 0x000fc80000011442 */
[----:B------:R-:W-:Y:S02]  /*07b0*/  LEA.HI R66, R67, R66, RZ, 0x2 ;  /* 0x0000004243427211 */ /* 0x000fe400078f10ff */
[----:B--2---:R-:W-:-:S04]  /*07c0*/  LOP3.LUT R85, R85, 0x1f, RZ, 0xc0, !PT ;  /* 0x0000001f55557812 */ /* 0x004fc800078ec0ff */
[----:B------:R-:W-:-:S04]  /*07d0*/  LEA.HI.SX32 R83, R66, R85, 0x1e ;  /* 0x0000005542537211 */ /* 0x000fc800078ff2ff */
[----:B------:R-:W-:Y:S01]  /*07e0*/  MOV R89, R83 ;  /* 0x0000005300597202 */ /* 0x000fe20000000f00 */
[----:B------:R-:W-:Y:S05]  /*07f0*/  @!P1 BRA `(.L_x_19849) ;  /* 0x0000026000009947 */ /* 0x000fea0003800000 */
[----:B-1----:R-:W-:Y:S02]  /*0800*/  MOV R64, 0x10 ;  /* 0x0000001000407802 */ /* 0x002fe40000000f00 */
        /* <DEDUP_REMOVED lines=11> */
[----:B-1----:R-:W-:Y:S05]  /*08c0*/  @P0 BRA `(.L_x_19851) ;  /* 0x0000002000000947 */ /* 0x002fea0003800000 */
[----:B------:R-:W-:Y:S05]  /*08d0*/  BRA `(.L_x_19852) ;  /* 0x0000002000007947 */ /* 0x000fea0003800000 */
.L_x_19850:
[----:B-1----:R-:W-:-:S05]  /*08e0*/  FADD.FTZ R3, R56, R3 ;  /* 0x0000000338037221 */ /* 0x002fca0000010000 */
.L_x_19851:
[----:B------:R-:W-:Y:S02]  /*08f0*/  MOV R60, R3 ;  /* 0x00000003003c7202 */ /* 0x000fe40000000f00 */
.L_x_19852:
[----:B------:R-:W-:Y:S01]  /*0900*/  FMUL.FTZ R68, R65, R87 ;  /* 0x0000005741447220 */ /* 0x000fe20000410000 */
[----:B------:R-:W-:Y:S05]  /*0910*/  @P2 BRA `(.L_x_19853) ;  /* 0x0000002000002947 */ /* 0x000fea0003800000 */
[----:B------:R-:W-:Y:S05]  /*0920*/  @P0 BRA `(.L_x_19854) ;  /* 0x0000002000000947 */ /* 0x000fea0003800000 */
[----:B------:R-:W-:Y:S05]  /*0930*/  BRA `(.L_x_19855) ;  /* 0x0000002000007947 */ /* 0x000fea0003800000 */
.L_x_19853:
[----:B------:R-:W-:-:S05]  /*0940*/  FADD.FTZ R68, R57, R68 ;  /* 0x0000004439447221 */ /* 0x000fca0000010000 */
.L_x_19854:
[----:B------:R-:W-:Y:S02]  /*0950*/  MOV R61, R68 ;  /* 0x00000044003d7202 */ /* 0x000fe40000000f00 */
.L_x_19855:
[----:B------:R-:W-:Y:S01]  /*0960*/  FMUL.FTZ R71, R66, R87 ;  /* 0x0000005742477220 */ /* 0x000fe20000410000 */
[----:B------:R-:W-:Y:S05]  /*0970*/  @P2 BRA `(.L_x_19856) ;  /* 0x0000002000002947 */ /* 0x000fea0003800000 */
[----:B------:R-:W-:Y:S05]  /*0980*/  @P0 BRA `(.L_x_19857) ;  /* 0x0000002000000947 */ /* 0x000fea0003800000 */
[----:B------:R-:W-:Y:S05]  /*0990*/  BRA `(.L_x_19858) ;  /* 0x0000002000007947 */ /* 0x000fea0003800000 */
.L_x_19856:
[----:B------:R-:W-:-:S05]  /*09a0*/  FADD.FTZ R71, R58, R71 ;  /* 0x000000473a477221 */ /* 0x000fca0000010000 */
.L_x_19857:
[----:B------:R-:W-:Y:S02]  /*09b0*/  MOV R62, R71 ;  /* 0x00000047003e7202 */ /* 0x000fe40000000f00 */
.L_x_19858:
[----:B------:R-:W-:Y:S01]  /*09c0*/  FMUL.FTZ R80, R67, R87 ;  /* 0x0000005743507220 */ /* 0x000fe20000410000 */
[----:B------:R-:W-:Y:S05]  /*09d0*/  @P2 BRA `(.L_x_19859) ;  /* 0x0000002000002947 */ /* 0x000fea0003800000 */
[----:B------:R-:W-:Y:S05]  /*09e0*/  @P0 BRA `(.L_x_19860) ;  /* 0x0000002000000947 */ /* 0x000fea0003800000 */
[----:B------:R-:W-:Y:S05]  /*09f0*/  BRA `(.L_x_19861) ;  /* 0x0000002000007947 */ /* 0x000fea0003800000 */
.L_x_19859:
[----:B------:R-:W-:-:S05]  /*0a00*/  FADD.FTZ R80, R59, R80 ;  /* 0x000000503b507221 */ /* 0x000fca0000010000 */
.L_x_19860:
[----:B------:R-:W-:Y:S02]  /*0a10*/  MOV R63, R80 ;  /* 0x00000050003f7202 */ /* 0x000fe40000000f00 */
.L_x_19861:
[C---:B------:R-:W-:Y:S02]  /*0a20*/  @P0 LEA R64, P2, R83.reuse, c[0x0][0x188], 0x4 ;  /* 0x0000620053400a11 */ /* 0x040fe400078420ff */
[C---:B------:R-:W-:Y:S02]  /*0a30*/  IADD3 R89, R83.reuse, 0x20, RZ ;  /* 0x0000002053597810 */ /* 0x040fe40007ffe0ff */
[----:B------:R-:W-:-:S05]  /*0a40*/  @P0 LEA.HI.X R65, R83, c[0x0][0x18c], RZ, 0x4, P2 ;  /* 0x0000630053410a11 */ /* 0x000fca00010f24ff */
[----:B------:R1:W-:Y:S04]  /*0a50*/  @P0 STG.E.128 [R64.64], R60 ;  /* 0x0000003c40000986 */ /* 0x0003e8000c101d04 */
.L_x_19849:
[----:B-1----:R-:W-:Y:S05]  /*0a60*/  BSYNC B0 ;  /* 0x0000000000007941 */ /* 0x002fea0003800000 */
.L_x_19848:
        /* <DEDUP_REMOVED lines=17> */
.L_x_19864:
[----:B-1----:R-:W-:-:S05]  /*0b80*/  FADD.FTZ R4, R56, R4 ;  /* 0x0000000438047221 */ /* 0x002fca0000010000 */
.L_x_19865:
[----:B------:R-:W-:Y:S02]  /*0b90*/  MOV R60, R4 ;  /* 0x00000004003c7202 */ /* 0x000fe40000000f00 */
.L_x_19866:
[----:B------:R-:W-:Y:S01]  /*0ba0*/  FMUL.FTZ R70, R65, R87 ;  /* 0x0000005741467220 */ /* 0x000fe20000410000 */
[----:B------:R-:W-:Y:S05]  /*0bb0*/  @P2 BRA `(.L_x_19867) ;  /* 0x0000002000002947 */ /* 0x000fea0003800000 */
[----:B------:R-:W-:Y:S05]  /*0bc0*/  @P0 BRA `(.L_x_19868) ;  /* 0x0000002000000947 */ /* 0x000fea0003800000 */
[----:B------:R-:W-:Y:S05]  /*0bd0*/  BRA `(.L_x_19869) ;  /* 0x0000002000007947 */ /* 0x000fea0003800000 */
.L_x_19867:
[----:B------:R-:W-:-:S05]  /*0be0*/  FADD.FTZ R70, R57, R70 ;  /* 0x0000004639467221 */ /* 0x000fca0000010000 */
.L_x_19868:
[----:B------:R-:W-:Y:S02]  /*0bf0*/  MOV R61, R70 ;  /* 0x00000046003d7202 */ /* 0x000fe40000000f00 */
.L_x_19869:
[----:B------:R-:W-:Y:S01]  /*0c00*/  FMUL.FTZ R73, R66, R87 ;  /* 0x0000005742497220 */ /* 0x000fe20000410000 */
[----:B------:R-:W-:Y:S05]  /*0c10*/  @P2 BRA `(.L_x_19870) ;  /* 0x0000002000002947 */ /* 0x000fea0003800000 */
[----:B------:R-:W-:Y:S05]  /*0c20*/  @P0 BRA `(.L_x_19871) ;  /* 0x0000002000000947 */ /* 0x000fea0003800000 */
[----:B------:R-:W-:Y:S05]  /*0c30*/  BRA `(.L_x_19872) ;  /* 0x0000002000007947 */ /* 0x000fea0003800000 */
.L_x_19870:
[----:B------:R-:W-:-:S05]  /*0c40*/  FADD.FTZ R73, R58, R73 ;  /* 0x000000493a497221 */ /* 0x000fca0000010000 */
.L_x_19871:
[----:B------:R-:W-:Y:S02]  /*0c50*/  MOV R62, R73 ;  /* 0x00000049003e7202 */ /* 0x000fe40000000f00 */
.L_x_19872:
[----:B------:R-:W-:Y:S01]  /*0c60*/  FMUL.FTZ R82, R67, R87 ;  /* 0x0000005743527220 */ /* 0x000fe20000410000 */
[----:B------:R-:W-:Y:S05]  /*0c70*/  @P2 BRA `(.L_x_19873) ;  /* 0x0000002000002947 */ /* 0x000fea0003800000 */
[----:B------:R-:W-:Y:S05]  /*0c80*/  @P0 BRA `(.L_x_19874) ;  /* 0x0000002000000947 */ /* 0x000fea0003800000 */
[----:B------:R-:W-:Y:S05]  /*0c90*/  BRA `(.L_x_19875) ;  /* 0x0000002000007947 */ /* 0x000fea0003800000 */
.L_x_19873:
[----:B------:R-:W-:-:S05]  /*0ca0*/  FADD.FTZ R82, R59, R82 ;  /* 0x000000523b527221 */ /* 0x000fca0000010000 */
.L_x_19874:
[----:B------:R-:W-:Y:S02]  /*0cb0*/  MOV R63, R82 ;  /* 0x00000052003f7202 */ /* 0x000fe40000000f00 */
.L_x_19875:
[----:B------:R-:W-:-:S04]  /*0cc0*/  @P0 LEA R64, P2, R89, c[0x0][0x188], 0x4 ;  /* 0x0000620059400a11 */ /* 0x000fc800078420ff */
[C---:B------:R-:W-:Y:S02]  /*0cd0*/  @P0 LEA.HI.X R65, R89.reuse, c[0x0][0x18c], RZ, 0x4, P2 ;  /* 0x0000630059410a11 */ /* 0x040fe400010f24ff */
[----:B------:R-:W-:-:S03]  /*0ce0*/  IADD3 R89, R89, 0x20, RZ ;  /* 0x0000002059597810 */ /* 0x000fc60007ffe0ff */
[----:B------:R1:W-:Y:S04]  /*0cf0*/  @P0 STG.E.128 [R64.64], R60 ;  /* 0x0000003c40000986 */ /* 0x0003e8000c101d04 */
.L_x_19863:
[----:B------:R-:W-:Y:S05]  /*0d00*/  BSYNC B0 ;  /* 0x0000000000007941 */ /* 0x000fea0003800000 */
.L_x_19862:
[----:B------:R-:W-:Y:S01]  /*0d10*/  ISETP.GE.U32.AND P2, PT, R0, 0x60, PT ;  /* 0x000000600000780c */ /* 0x000fe20003f46070 */
[----:B------:R-:W-:-:S12]  /*0d20*/  BSSY B0, `(.L_x_19876) ;  /* 0x0000028000007945 */ /* 0x000fd80003800000 */
[----:B------:R-:W-:Y:S05]  /*0d30*/  @!P2 BRA `(.L_x_19877) ;  /* 0x000002600000a947 */ /* 0x000fea0003800000 */
[----:B-1----:R-:W-:Y:S01]  /*0d40*/  HFMA2.MMA R64, -RZ, RZ, 0, 9.5367431640625e-07 ;  /* 0x00000010ff407435 */ /* 0x002fe200000001ff */
        /* <DEDUP_REMOVED lines=13> */
.L_x_19878:
[----:B-1----:R-:W-:-:S05]  /*0e20*/  FADD.FTZ R5, R56, R5 ;  /* 0x0000000538057221 */ /* 0x002fca0000010000 */
.L_x_19879:
[----:B------:R-:W-:Y:S02]  /*0e30*/  MOV R60, R5 ;  /* 0x00000005003c7202 */ /* 0x000fe40000000f00 */
.L_x_19880:
[----:B------:R-:W-:Y:S01]  /*0e40*/  FMUL.FTZ R72, R65, R87 ;  /* 0x0000005741487220 */ /* 0x000fe20000410000 */
[----:B------:R-:W-:Y:S05]  /*0e50*/  @P2 BRA `(.L_x_19881) ;  /* 0x0000002000002947 */ /* 0x000fea0003800000 */
[----:B------:R-:W-:Y:S05]  /*0e60*/  @P0 BRA `(.L_x_19882) ;  /* 0x0000002000000947 */ /* 0x000fea0003800000 */
[----:B------:R-:W-:Y:S05]  /*0e70*/  BRA `(.L_x_19883) ;  /* 0x0000002000007947 */ /* 0x000fea0003800000 */
.L_x_19881:
[----:B------:R-:W-:-:S05]  /*0e80*/  FADD.FTZ R72, R57, R72 ;  /* 0x0000004839487221 */ /* 0x000fca0000010000 */
.L_x_19882:
[----:B------:R-:W-:Y:S02]  /*0e90*/  MOV R61, R72 ;  /* 0x00000048003d7202 */ /* 0x000fe40000000f00 */
.L_x_19883:
[----:B------:R-:W-:Y:S01]  /*0ea0*/  FMUL.FTZ R75, R66, R87 ;  /* 0x00000057424b7220 */ /* 0x000fe20000410000 */
[----:B------:R-:W-:Y:S05]  /*0eb0*/  @P2 BRA `(.L_x_19884) ;  /* 0x0000002000002947 */ /* 0x000fea0003800000 */
[----:B------:R-:W-:Y:S05]  /*0ec0*/  @P0 BRA `(.L_x_19885) ;  /* 0x0000002000000947 */ /* 0x000fea0003800000 */
[----:B------:R-:W-:Y:S05]  /*0ed0*/  BRA `(.L_x_19886) ;  /* 0x0000002000007947 */ /* 0x000fea0003800000 */
.L_x_19884:
[----:B------:R-:W-:-:S05]  /*0ee0*/  FADD.FTZ R75, R58, R75 ;  /* 0x0000004b3a4b7221 */ /* 0x000fca0000010000 */
.L_x_19885:
[----:B------:R-:W-:Y:S02]  /*0ef0*/  MOV R62, R75 ;  /* 0x0000004b003e7202 */ /* 0x000fe40000000f00 */
.L_x_19886:
[----:B------:R-:W-:Y:S01]  /*0f00*/  FMUL.FTZ R84, R67, R87 ;  /* 0x0000005743547220 */ /* 0x000fe20000410000 */
[----:B------:R-:W-:Y:S05]  /*0f10*/  @P2 BRA `(.L_x_19887) ;  /* 0x0000002000002947 */ /* 0x000fea0003800000 */
[----:B------:R-:W-:Y:S05]  /*0f20*/  @P0 BRA `(.L_x_19888) ;  /* 0x0000002000000947 */ /* 0x000fea0003800000 */
[----:B------:R-:W-:Y:S05]  /*0f30*/  BRA `(.L_x_19889) ;  /* 0x0000002000007947 */ /* 0x000fea0003800000 */
.L_x_19887:
[----:B------:R-:W-:-:S05]  /*0f40*/  FADD.FTZ R84, R59, R84 ;  /* 0x000000543b547221 */ /* 0x000fca0000010000 */
.L_x_19888:
[----:B------:R-:W-:Y:S02]  /*0f50*/  MOV R63, R84 ;  /* 0x00000054003f7202 */ /* 0x000fe40000000f00 */
.L_x_19889:
[----:B------:R-:W-:-:S04]  /*0f60*/  @P0 LEA R64, P2, R89, c[0x0][0x188], 0x4 ;  /* 0x0000620059400a11 */ /* 0x000fc800078420ff */
[C---:B------:R-:W-:Y:S02]  /*0f70*/  @P0 LEA.HI.X R65, R89.reuse, c[0x0][0x18c], RZ, 0x4, P2 ;  /* 0x0000630059410a11 */ /* 0x040fe400010f24ff */
[----:B------:R-:W-:-:S03]  /*0f80*/  IADD3 R89, R89, 0x20, RZ ;  /* 0x0000002059597810 */ /* 0x000fc60007ffe0ff */
[----:B------:R1:W-:Y:S04]  /*0f90*/  @P0 STG.E.128 [R64.64], R60 ;  /* 0x0000003c40000986 */ /* 0x0003e8000c101d04 */
.L_x_19877:
[----:B------:R-:W-:Y:S05]  /*0fa0*/  BSYNC B0 ;  /* 0x0000000000007941 */ /* 0x000fea0003800000 */
.L_x_19876:
        /* <DEDUP_REMOVED lines=13> */
[----:B0-2--5:R-:W-:-:S12]  /*1080*/  FMUL.FTZ R6, R64, R87 ;  /* 0x0000005740067220 */ /* 0x025fd80000410000 */
[----:B------:R-:W-:Y:S05]  /*1090*/  @P2 BRA `(.L_x_19892) ;  /* 0x0000002000002947 */ /* 0x000fea0003800000 */
[----:B-1----:R-:W-:Y:S05]  /*10a0*/  @P0 BRA `(.L_x_19893) ;  /* 0x0000002000000947 */ /* 0x002fea0003800000 */
[----:B------:R-:W-:Y:S05]  /*10b0*/  BRA `(.L_x_19894) ;  /* 0x0000002000007947 */ /* 0x000fea0003800000 */
.L_x_19892:
[----:B-1----:R-:W-:-:S05]  /*10c0*/  FADD.FTZ R6, R56, R6 ;  /* 0x0000000638067221 */ /* 0x002fca0000010000 */
.L_x_19893:
[----:B------:R-:W-:Y:S02]  /*10d0*/  MOV R60, R6 ;  /* 0x00000006003c7202 */ /* 0x000fe40000000f00 */
.L_x_19894:
[----:B------:R-:W-:Y:S01]  /*10e0*/  FMUL.FTZ R74, R65, R87 ;  /* 0x00000057414a7220 */ /* 0x000fe20000410000 */
[----:B------:R-:W-:Y:S05]  /*10f0*/  @P2 BRA `(.L_x_19895) ;  /* 0x0000002000002947 */ /* 0x000fea0003800000 */
[----:B------:R-:W-:Y:S05]  /*1100*/  @P0 BRA `(.L_x_19896) ;  /* 0x0000002000000947 */ /* 0x000fea0003800000 */
[----:B------:R-:W-:Y:S05]  /*1110*/  BRA `(.L_x_19897) ;  /* 0x0000002000007947 */ /* 0x000fea0003800000 */
.L_x_19895:
[----:B------:R-:W-:-:S05]  /*1120*/  FADD.FTZ R74, R57, R74 ;  /* 0x0000004a394a7221 */ /* 0x000fca0000010000 */
.L_x_19896:
[----:B------:R-:W-:Y:S02]  /*1130*/  MOV R61, R74 ;  /* 0x0000004a003d7202 */ /* 0x000fe40000000f00 */
.L_x_19897:
[----:B------:R-:W-:Y:S01]  /*1140*/  FMUL.FTZ R77, R66, R87 ;  /* 0x00000057424d7220 */ /* 0x000fe20000410000 */
[----:B------:R-:W-:Y:S05]  /*1150*/  @P2 BRA `(.L_x_19898) ;  /* 0x0000002000002947 */ /* 0x000fea0003800000 */
[----:B------:R-:W-:Y:S05]  /*1160*/  @P0 BRA `(.L_x_19899) ;  /* 0x0000002000000947 */ /* 0x000fea0003800000 */
[----:B------:R-:W-:Y:S05]  /*1170*/  BRA `(.L_x_19900) ;  /* 0x0000002000007947 */ /* 0x000fea0003800000 */
.L_x_19898:
[----:B------:R-:W-:-:S05]  /*1180*/  FADD.FTZ R77, R58, R77 ;  /* 0x0000004d3a4d7221 */ /* 0x000fca0000010000 */
.L_x_19899:
[----:B------:R-:W-:Y:S02]  /*1190*/  MOV R62, R77 ;  /* 0x0000004d003e7202 */ /* 0x000fe40000000f00 */
.L_x_19900:
[----:B------:R-:W-:Y:S01]  /*11a0*/  FMUL.FTZ R86, R67, R87 ;  /* 0x0000005743567220 */ /* 0x000fe20000410000 */
[----:B------:R-:W-:Y:S05]  /*11b0*/  @P2 BRA `(.L_x_19901) ;  /* 0x0000002000002947 */ /* 0x000fea0003800000 */
[----:B------:R-:W-:Y:S05]  /*11c0*/  @P0 BRA `(.L_x_19902) ;  /* 0x0000002000000947 */ /* 0x000fea0003800000 */
[----:B------:R-:W-:Y:S05]  /*11d0*/  BRA `(.L_x_19903) ;  /* 0x0000002000007947 */ /* 0x000fea0003800000 */
.L_x_19901:
[----:B------:R-:W-:-:S05]  /*11e0*/  FADD.FTZ R86, R59, R86 ;  /* 0x000000563b567221 */ /* 0x000fca0000010000 */
.L_x_19902:
[----:B------:R-:W-:Y:S02]  /*11f0*/  MOV R63, R86 ;  /* 0x00000056003f7202 */ /* 0x000fe40000000f00 */
.L_x_19903:
[----:B------:R-:W-:-:S04]  /*1200*/  @P0 LEA R64, P2, R89, c[0x0][0x188], 0x4 ;  /* 0x0000620059400a11 */ /* 0x000fc800078420ff */
[C---:B------:R-:W-:Y:S02]  /*1210*/  @P0 LEA.HI.X R65, R89.reuse, c[0x0][0x18c], RZ, 0x4, P2 ;  /* 0x0000630059410a11 */ /* 0x040fe400010f24ff */
[----:B------:R-:W-:-:S03]  /*1220*/  IADD3 R89, R89, 0x20, RZ ;  /* 0x0000002059597810 */ /* 0x000fc60007ffe0ff */
[----:B------:R0:W-:Y:S04]  /*1230*/  @P0 STG.E.128 [R64.64], R60 ;  /* 0x0000003c40000986 */ /* 0x0001e8000c101d04 */
.L_x_19891:
[----:B------:R-:W-:Y:S05]  /*1240*/  BSYNC B0 ;  /* 0x0000000000007941 */ /* 0x000fea0003800000 */
.L_x_19890:
[----:B------:R-:W-:Y:S01]  /*1250*/  ISETP.GE.U32.AND P2, PT, R0, 0xa0, PT ;  /* 0x000000a00000780c */ /* 0x000fe20003f46070 */
[----:B------:R-:W-:-:S12]  /*1260*/  BSSY B0, `(.L_x_19904) ;  /* 0x0000028000007945 */ /* 0x000fd80003800000 */
[----:B------:R-:W-:Y:S05]  /*1270*/  @!P2 BRA `(.L_x_19905) ;  /* 0x000002600000a947 */ /* 0x000fea0003800000 */
[----:B01----:R-:W-:Y:S01]  /*1280*/  HFMA2.MMA R64, -RZ, RZ, 0, 9.5367431640625e-07 ;  /* 0x00000010ff407435 */ /* 0x003fe200000001ff */
        /* <DEDUP_REMOVED lines=13> */
.L_x_19906:
[----:B0-----:R-:W-:-:S05]  /*1360*/  FADD.FTZ R7, R56, R7 ;  /* 0x0000000738077221 */ /* 0x001fca0000010000 */
.L_x_19907:
[----:B------:R-:W-:Y:S02]  /*1370*/  MOV R60, R7 ;  /* 0x00000007003c7202 */ /* 0x000fe40000000f00 */
.L_x_19908:
[----:B------:R-:W-:Y:S01]  /*1380*/  FMUL.FTZ R76, R65, R87 ;  /* 0x00000057414c7220 */ /* 0x000fe20000410000 */
[----:B------:R-:W-:Y:S05]  /*1390*/  @P2 BRA `(.L_x_19909) ;  /* 0x0000002000002947 */ /* 0x000fea0003800000 */
[----:B------:R-:W-:Y:S05]  /*13a0*/  @P0 BRA `(.L_x_19910) ;  /* 0x0000002000000947 */ /* 0x000fea0003800000 */
[----:B------:R-:W-:Y:S05]  /*13b0*/  BRA `(.L_x_19911) ;  /* 0x0000002000007947 */ /* 0x000fea0003800000 */
.L_x_19909:
[----:B------:R-:W-:-:S05]  /*13c0*/  FADD.FTZ R76, R57, R76 ;  /* 0x0000004c394c7221 */ /* 0x000fca0000010000 */
.L_x_19910:
[----:B------:R-:W-:Y:S02]  /*13d0*/  MOV R61, R76 ;  /* 0x0000004c003d7202 */ /* 0x000fe40000000f00 */
.L_x_19911:
[----:B------:R-:W-:Y:S01]  /*13e0*/  FMUL.FTZ R79, R66, R87 ;  /* 0x00000057424f7220 */ /* 0x000fe20000410000 */
[----:B------:R-:W-:Y:S05]  /*13f0*/  @P2 BRA `(.L_x_19912) ;  /* 0x0000002000002947 */ /* 0x000fea0003800000 */
[----:B------:R-:W-:Y:S05]  /*1400*/  @P0 BRA `(.L_x_19913) ;  /* 0x0000002000000947 */ /* 0x000fea0003800000 */
[----:B------:R-:W-:Y:S05]  /*1410*/  BRA `(.L_x_19914) ;  /* 0x0000002000007947 */ /* 0x000fea0003800000 */
.L_x_19912:
[----:B------:R-:W-:-:S05]  /*1420*/  FADD.FTZ R79, R58, R79 ;  /* 0x0000004f3a4f7221 */ /* 0x000fca0000010000 */
.L_x_19913:
[----:B------:R-:W-:Y:S02]  /*1430*/  MOV R62, R79 ;  /* 0x0000004f003e7202 */ /* 0x000fe40000000f00 */
.L_x_19914:
[----:B------:R-:W-:Y:S01]  /*1440*/  FMUL.FTZ R88, R67, R87 ;  /* 0x0000005743587220 */ /* 0x000fe20000410000 */
[----:B------:R-:W-:Y:S05]  /*1450*/  @P2 BRA `(.L_x_19915) ;  /* 0x0000002000002947 */ /* 0x000fea0003800000 */
[----:B------:R-:W-:Y:S05]  /*1460*/  @P0 BRA `(.L_x_19916) ;  /* 0x0000002000000947 */ /* 0x000fea0003800000 */
[----:B------:R-:W-:Y:S05]  /*1470*/  BRA `(.L_x_19917) ;  /* 0x0000002000007947 */ /* 0x000fea0003800000 */
.L_x_19915:
[----:B------:R-:W-:-:S05]  /*1480*/  FADD.FTZ R88, R59, R88 ;  /* 0x000000583b587221 */ /* 0x000fca0000010000 */
.L_x_19916:
[----:B------:R-:W-:Y:S02]  /*1490*/  MOV R63, R88 ;  /* 0x00000058003f7202 */ /* 0x000fe40000000f00 */
.L_x_19917:
[----:B------:R-:W-:-:S04]  /*14a0*/  @P0 LEA R64, P2, R89, c[0x0][0x188], 0x4 ;  /* 0x0000620059400a11 */ /* 0x000fc800078420ff */
[C---:B------:R-:W-:Y:S02]  /*14b0*/  @P0 LEA.HI.X R65, R89.reuse, c[0x0][0x18c], RZ, 0x4, P2 ;  /* 0x0000630059410a11 */ /* 0x040fe400010f24ff */
[----:B------:R-:W-:-:S03]  /*14c0*/  IADD3 R89, R89, 0x20, RZ ;  /* 0x0000002059597810 */ /* 0x000fc60007ffe0ff */
[----:B------:R0:W-:Y:S04]  /*14d0*/  @P0 STG.E.128 [R64.64], R60 ;  /* 0x0000003c40000986 */ /* 0x0001e8000c101d04 */
.L_x_19905:
[----:B------:R-:W-:Y:S05]  /*14e0*/  BSYNC B0 ;  /* 0x0000000000007941 */ /* 0x000fea0003800000 */
.L_x_19904:
        /* <DEDUP_REMOVED lines=17> */
.L_x_19920:
[----:B0-----:R-:W-:-:S05]  /*1600*/  FADD.FTZ R69, R56, R69 ;  /* 0x0000004538457221 */ /* 0x001fca0000010000 */
.L_x_19921:
[----:B------:R-:W-:Y:S02]  /*1610*/  MOV R60, R69 ;  /* 0x00000045003c7202 */ /* 0x000fe40000000f00 */
.L_x_19922:
[----:B------:R-:W-:Y:S01]  /*1620*/  FMUL.FTZ R78, R65, R87 ;  /* 0x00000057414e7220 */ /* 0x000fe20000410000 */
[----:B------:R-:W-:Y:S05]  /*1630*/  @P2 BRA `(.L_x_19923) ;  /* 0x0000002000002947 */ /* 0x000fea0003800000 */
[----:B------:R-:W-:Y:S05]  /*1640*/  @P0 BRA `(.L_x_19924) ;  /* 0x0000002000000947 */ /* 0x000fea0003800000 */
[----:B------:R-:W-:Y:S05]  /*1650*/  BRA `(.L_x_19925) ;  /* 0x0000002000007947 */ /* 0x000fea0003800000 */
.L_x_19923:
[----:B------:R-:W-:-:S05]  /*1660*/  FADD.FTZ R78, R57, R78 ;  /* 0x0000004e394e7221 */ /* 0x000fca0000010000 */
.L_x_19924:
[----:B------:R-:W-:Y:S02]  /*1670*/  MOV R61, R78 ;  /* 0x0000004e003d7202 */ /* 0x000fe40000000f00 */
.L_x_19925:
[----:B------:R-:W-:Y:S01]  /*1680*/  FMUL.FTZ R81, R66, R87 ;  /* 0x0000005742517220 */ /* 0x000fe20000410000 */
[----:B------:R-:W-:Y:S05]  /*1690*/  @P2 BRA `(.L_x_19926) ;  /* 0x0000002000002947 */ /* 0x000fea0003800000 */
[----:B------:R-:W-:Y:S05]  /*16a0*/  @P0 BRA `(.L_x_19927) ;  /* 0x0000002000000947 */ /* 0x000fea0003800000 */
[----:B------:R-:W-:Y:S05]  /*16b0*/  BRA `(.L_x_19928) ;  /* 0x0000002000007947 */ /* 0x000fea0003800000 */
.L_x_19926:
[----:B------:R-:W-:-:S05]  /*16c0*/  FADD.FTZ R81, R58, R81 ;  /* 0x000000513a517221 */ /* 0x000fca0000010000 */
.L_x_19927:
[----:B------:R-:W-:Y:S02]  /*16d0*/  MOV R62, R81 ;  /* 0x00000051003e7202 */ /* 0x000fe40000000f00 */
.L_x_19928:
[----:B------:R-:W-:Y:S01]  /*16e0*/  FMUL.FTZ R90, R67, R87 ;  /* 0x00000057435a7220 */ /* 0x000fe20000410000 */
[----:B------:R-:W-:Y:S05]  /*16f0*/  @P2 BRA `(.L_x_19929) ;  /* 0x0000002000002947 */ /* 0x000fea0003800000 */
[----:B------:R-:W-:Y:S05]  /*1700*/  @P0 BRA `(.L_x_19930) ;  /* 0x0000002000000947 */ /* 0x000fea0003800000 */
[----:B------:R-:W-:Y:S05]  /*1710*/  BRA `(.L_x_19931) ;  /* 0x0000002000007947 */ /* 0x000fea0003800000 */
.L_x_19929:
[----:B------:R-:W-:-:S05]  /*1720*/  FADD.FTZ R90, R59, R90 ;  /* 0x0000005a3b5a7221 */ /* 0x000fca0000010000 */
.L_x_19930:
[----:B------:R-:W-:Y:S02]  /*1730*/  MOV R63, R90 ;  /* 0x0000005a003f7202 */ /* 0x000fe40000000f00 */
.L_x_19931:
[----:B------:R-:W-:-:S04]  /*1740*/  @P0 LEA R64, P2, R89, c[0x0][0x188], 0x4 ;  /* 0x0000620059400a11 */ /* 0x000fc800078420ff */
[----:B------:R-:W-:-:S05]  /*1750*/  @P0 LEA.HI.X R65, R89, c[0x0][0x18c], RZ, 0x4, P2 ;  /* 0x0000630059410a11 */ /* 0x000fca00010f24ff */
[----:B------:R0:W-:Y:S04]  /*1760*/  @P0 STG.E.128 [R64.64], R60 ;  /* 0x0000003c40000986 */ /* 0x0001e8000c101d04 */
.L_x_19919:
[----:B------:R-:W-:Y:S05]  /*1770*/  BSYNC B0 ;  /* 0x0000000000007941 */ /* 0x000fea0003800000 */
.L_x_19918:
[----:B01----:R-:W-:Y:S01]  /*1780*/  FADD.FTZ R65, RZ, R3 ;  /* 0x00000003ff417221 */ /* 0x003fe20000010000 */
        /* <DEDUP_REMOVED lines=33> */
.L_x_19948:
        /* <DEDUP_REMOVED lines=20> */
[--C-:B------:R-:W-:Y:S02]  /*1ae0*/  FADD.FTZ R64, R80, -R67.reuse ;  /* 0x8000004350407221 */ /* 0x100fe40000010000 */
[----:B------:R-:W-:Y:S02]  /*1af0*/  FADD.FTZ R66, R70, -R67 ;  /* 0x8000004346427221 */ /* 0x000fe40000010000 */
[----:B------:R-:W-:-:S05]  /*1b00*/  FFMA.FTZ R64, R64, R64, R89 ;  /* 0x0000004040407223 */ /* 0x000fca0000010059 */
        /* <DEDUP_REMOVED lines=49> */
.L_x_19949:
[----:B------:R-:W-:Y:S01]  /*1e20*/  FMUL.FTZ R65, R67, R67 ;  /* 0x0000004343417220 */ /* 0x000fe20000410000 */
[----:B------:R-:W-:Y:S01]  /*1e30*/  MOV R64, c[0x0][0x1e0] ;  /* 0x0000780000407a02 */ /* 0x000fe20000000f00 */
[----:B01----:R-:W-:Y:S01]  /*1e40*/  FADD.FTZ R85, R66, R85 ;  /* 0x0000005542557221 */ /* 0x003fe20000010000 */
[----:B------:R-:W-:Y:S01]  /*1e50*/  ISETP.NE.AND P2, PT, RZ, UR6, PT ;  /* 0x00000006ff007c0c */ /* 0x000fe2000bf45270 */
[----:B------:R-:W-:Y:S01]  /*1e60*/  BSSY B0, `(.L_x_19934) ;  /* 0x000001d000007945 */ /* 0x000fe20003800000 */
[----:B------:R-:W-:Y:S01]  /*1e70*/  @!P6 MOV R93, 0x4 ;  /* 0x00000004005de802 */ /* 0x000fe20000000f00 */
[----:B------:R-:W-:Y:S01]  /*1e80*/  FFMA.FTZ R64, R85, R64, c[0x0][0x228] ;  /* 0x00008a0055407623 */ /* 0x000fe20000010040 */
[----:B------:R-:W-:Y:S02]  /*1e90*/  FSEL R65, R65, RZ, P2 ;  /* 0x000000ff41417208 */ /* 0x000fe40001000000 */
        /* <DEDUP_REMOVED lines=25> */
.L_x_19935:
[----:B------:R-:W-:Y:S05]  /*2030*/  BSYNC B0 ;  /* 0x0000000000007941 */ /* 0x000fea0003800000 */
.L_x_19934:
        /* <DEDUP_REMOVED lines=19> */
.L_x_19937:
[----:B------:R-:W-:Y:S05]  /*2170*/  BSYNC B0 ;  /* 0x0000000000007941 */ /* 0x000fea0003800000 */
.L_x_19936:
        /* <DEDUP_REMOVED lines=19> */
.L_x_19939:
[----:B------:R-:W-:Y:S05]  /*22b0*/  BSYNC B0 ;  /* 0x0000000000007941 */ /* 0x000fea0003800000 */
.L_x_19938:
        /* <DEDUP_REMOVED lines=19> */
.L_x_19941:
[----:B------:R-:W-:Y:S05]  /*23f0*/  BSYNC B0 ;  /* 0x0000000000007941 */ /* 0x000fea0003800000 */
.L_x_19940:
        /* <DEDUP_REMOVED lines=19> */
.L_x_19943:
[----:B------:R-:W-:Y:S05]  /*2530*/  BSYNC B0 ;  /* 0x0000000000007941 */ /* 0x000fea0003800000 */
.L_x_19942:
        /* <DEDUP_REMOVED lines=14> */
[----:B------:R-:W-:-:S04]  /*2620*/  IMAD.WIDE.U32 R92, R83, R92, c[0x0][0x208] ;  /* 0x00008200535c7625 */ /* 0x000fc800078e005c */
[----:B------:R-:W-:Y:S02]  /*2630*/  FFMA.FTZ R67, R55, R67, R51 ;  /* 0x0000004337437223 */ /* 0x000fe40000010033 */
[----:B------:R-:W-:-:S05]  /*2640*/  FFMA.FTZ R66, R54, R85, R50 ;  /* 0x0000005536427223 */ /* 0x000fca0000010032 */
[----:B------:R0:W-:Y:S02]  /*2650*/  STG.E.128 [R92.64], R64 ;  /* 0x000000405c007986 */ /* 0x0001e4000c101d04 */
.L_x_19945:
[----:B------:R-:W-:Y:S05]  /*2660*/  BSYNC B0 ;  /* 0x0000000000007941 */ /* 0x000fea0003800000 */
.L_x_19944:
[----:B0-----:R-:W-:-:S10]  /*2670*/  HFMA2.MMA R65, -RZ, RZ, 0, 2.384185791015625e-07 ;  /* 0x00000004ff417435 */ /* 0x001fd400000001ff */
[----:B------:R-:W-:-:S05]  /*2680*/  IMAD R2, R65, c[0x0][0x160], R2 ;  /* 0x0000580041027a24 */ /* 0x000fca00078e0202 */
[----:B------:R-:W-:-:S13]  /*2690*/  ISETP.GE.AND P2, PT, R2, c[0x0][0x164], PT ;  /* 0x0000590002007a0c */ /* 0x000fda0003f46270 */
[----:B------:R-:W-:Y:S01]  /*26a0*/  @P2 CALL.REL.NOINC `(.L_x_19946) ;  /* 0x0000001000002944 */ /* 0x000fe20003c00000 */
[----:B------:R-:W-:Y:S05]  /*26b0*/  BRA `(.L_x_19947) ;  /* 0xffffe05000007947 */ /* 0x000fea000383ffff */
.L_x_19946:
[----:B------:R-:W-:Y:S05]  /*26c0*/  EXIT ;  /* 0x000000000000794d */ /* 0x000fea0003800000 */
.L_x_19932:
[----:B------:R-:W-:Y:S01]  /*26d0*/  HFMA2.MMA R89, -RZ, RZ, 0, 5.9604644775390625e-08 ;  /* 0x00000001ff597435 */ /* 0x000fe200000001ff */
[----:B------:R-:W-:Y:S02]  /*26e0*/  MOV R85, R92 ;  /* 0x0000005c00557202 */ /* 0x000fe40000000f00 */
[----:B-----5:R-:W-:Y:S02]  /*26f0*/  MOV R87, 0x1f ;  /* 0x0000001f00577802 */ /* 0x020fe40000000f00 */
[----:B------:R-:W-:Y:S02]  /*2700*/  MOV R66, 0xffffffff ;  /* 0xffffffff00427802 */ /* 0x000fe40000000f00 */
[----:B------:R-:W-:Y:S02]  /*2710*/  MOV R64, 0x2730 ;  /* 0x0000273000407802 */ /* 0x000fe40000000f00 */
[----:B------:R-:W-:Y:S05]  /*2720*/  CALL.REL.NOINC `($__internal_144_$__cuda_sm70_shflsync_bfly_p) ;  /* 0x000006d000007944 */ /* 0x000fea0003c00000 */
[----:B01----:R-:W-:Y:S05]  /*2730*/  BRA `(.L_x_19948) ;  /* 0xfffff26000007947 */ /* 0x003fea000383ffff */
.L_x_19933:
[----:B------:R-:W-:Y:S01]  /*2740*/  HFMA2.MMA R89, -RZ, RZ, 0, 1.1920928955078125e-07 ;  /* 0x00000002ff597435 */ /* 0x000fe200000001ff */
[----:B-----5:R-:W-:Y:S02]  /*2750*/  MOV R87, 0x1f ;  /* 0x0000001f00577802 */ /* 0x020fe40000000f00 */
[----:B------:R-:W-:-:S02]  /*2760*/  MOV R66, 0xffffffff ;  /* 0xffffffff00427802 */ /* 0x000fc40000000f00 */
[----:B------:R-:W-:Y:S02]  /*2770*/  MOV R64, 0x2790 ;  /* 0x0000279000407802 */ /* 0x000fe40000000f00 */
[----:B0-----:R-:W-:Y:S05]  /*2780*/  CALL.REL.NOINC `($__internal_144_$__cuda_sm70_shflsync_bfly_p) ;  /* 0x0000067000007944 */ /* 0x001fea0003c00000 */
[----:B0-----:R-:W-:Y:S01]  /*2790*/  HFMA2.MMA R89, -RZ, RZ, 0, 2.384185791015625e-07 ;  /* 0x00000004ff597435 */ /* 0x001fe200000001ff */
[----:B-1----:R-:W-:Y:S01]  /*27a0*/  FADD.FTZ R85, R85, R66 ;  /* 0x0000004255557221 */ /* 0x002fe20000010000 */
[----:B------:R-:W-:Y:S02]  /*27b0*/  MOV R87, 0x1f ;  /* 0x0000001f00577802 */ /* 0x000fe40000000f00 */
[----:B------:R-:W-:Y:S02]  /*27c0*/  MOV R66, 0xffffffff ;  /* 0xffffffff00427802 */ /* 0x000fe40000000f00 */
[----:B------:R-:W-:Y:S02]  /*27d0*/  MOV R64, 0x27f0 ;  /* 0x000027f000407802 */ /* 0x000fe40000000f00 */
[----:B------:R-:W-:Y:S05]  /*27e0*/  CALL.REL.NOINC `($__internal_144_$__cuda_sm70_shflsync_bfly_p) ;  /* 0x0000061000007944 */ /* 0x000fea0003c00000 */
[----:B0-----:R-:W-:Y:S01]  /*27f0*/  HFMA2.MMA R89, -RZ, RZ, 0, 4.76837158203125e-07 ;  /* 0x00000008ff597435 */ /* 0x001fe200000001ff */
[----:B-1----:R-:W-:Y:S01]  /*2800*/  FADD.FTZ R85, R85, R66 ;  /* 0x0000004255557221 */ /* 0x002fe20000010000 */
[----:B------:R-:W-:Y:S02]  /*2810*/  MOV R87, 0x1f ;  /* 0x0000001f00577802 */ /* 0x000fe40000000f00 */
[----:B------:R-:W-:-:S02]  /*2820*/  MOV R66, 0xffffffff ;  /* 0xffffffff00427802 */ /* 0x000fc40000000f00 */
[----:B------:R-:W-:Y:S02]  /*2830*/  MOV R64, 0x2850 ;  /* 0x0000285000407802 */ /* 0x000fe40000000f00 */
[----:B------:R-:W-:Y:S05]  /*2840*/  CALL.REL.NOINC `($__internal_144_$__cuda_sm70_shflsync_bfly_p) ;  /* 0x000005b000007944 */ /* 0x000fea0003c00000 */
[----:B-1----:R-:W-:Y:S01]  /*2850*/  FADD.FTZ R67, R85, R66 ;  /* 0x0000004255437221 */ /* 0x002fe20000010000 */
[----:B0-----:R-:W-:Y:S01]  /*2860*/  HFMA2.MMA R89, -RZ, RZ, 0, 9.5367431640625e-07 ;  /* 0x00000010ff597435 */ /* 0x001fe200000001ff */
[----:B------:R-:W-:Y:S02]  /*2870*/  MOV R87, 0x1f ;  /* 0x0000001f00577802 */ /* 0x000fe40000000f00 */
[----:B------:R-:W-:Y:S02]  /*2880*/  MOV R66, 0xffffffff ;  /* 0xffffffff00427802 */ /* 0x000fe40000000f00 */
[----:B------:R-:W-:Y:S02]  /*2890*/  MOV R85, R67 ;  /* 0x0000004300557202 */ /* 0x000fe40000000f00 */
[----:B------:R-:W-:Y:S02]  /*28a0*/  MOV R64, 0x28c0 ;  /* 0x000028c000407802 */ /* 0x000fe40000000f00 */
[----:B------:R-:W-:Y:S05]  /*28b0*/  CALL.REL.NOINC `($__internal_144_$__cuda_sm70_shflsync_bfly_p) ;  /* 0x0000054000007944 */ /* 0x000fea0003c00000 */
[----:B-1----:R-:W-:Y:S01]  /*28c0*/  FADD.FTZ R67, R67, R66 ;  /* 0x0000004243437221 */ /* 0x002fe20000010000 */
[----:B0-----:R-:W-:Y:S01]  /*28d0*/  P2R R87, PR, RZ, 0x1 ;  /* 0x00000001ff577803 */ /* 0x001fe20000000000 */
[----:B------:R-:W-:Y:S01]  /*28e0*/  HFMA2.MMA R89, -RZ, RZ, 0, 5.9604644775390625e-08 ;  /* 0x00000001ff597435 */ /* 0x000fe200000001ff */
[----:B------:R-:W-:Y:S01]  /*28f0*/  ISETP.GT.U32.AND P0, PT, R0, 0x3f, PT ;  /* 0x0000003f0000780c */ /* 0x000fe20003f04070 */
        /* <DEDUP_REMOVED lines=21> */
[----:B------:R-:W-:Y:S01]  /*2a50*/  MOV R87, 0x1f ;  /* 0x0000001f00577802 */ /* 0x000fe20000000f00 */
        /* <DEDUP_REMOVED lines=32> */
[----:B------:R-:W-:Y:S05]  /*2c60*/  CALL.REL.NOINC `($__internal_144_$__cuda_sm70_shflsync_bfly_p) ;  /* 0x0000019000007944 */ /* 0x000fea0003c00000 */
[----:B0-----:R-:W-:Y:S01]  /*2c70*/  HFMA2.MMA R89, -RZ, RZ, 0, 1.1920928955078125e-07 ;  /* 0x00000002ff597435 */ /* 0x001fe200000001ff */
[----:B-1----:R-:W-:Y:S01]  /*2c80*/  FADD.FTZ R85, R85, R66 ;  /* 0x0000004255557221 */ /* 0x002fe20000010000 */
[----:B------:R-:W-:Y:S02]  /*2c90*/  MOV R87, 0x1f ;  /* 0x0000001f00577802 */ /* 0x000fe40000000f00 */
[----:B------:R-:W-:Y:S02]  /*2ca0*/  MOV R66, 0xffffffff ;  /* 0xffffffff00427802 */ /* 0x000fe40000000f00 */
[----:B------:R-:W-:Y:S02]  /*2cb0*/  MOV R64, 0x2cd0 ;  /* 0x00002cd000407802 */ /* 0x000fe40000000f00 */
[----:B------:R-:W-:Y:S05]  /*2cc0*/  CALL.REL.NOINC `($__internal_144_$__cuda_sm70_shflsync_bfly_p) ;  /* 0x0000013000007944 */ /* 0x000fea0003c00000 */
[----:B0-----:R-:W-:Y:S01]  /*2cd0*/  HFMA2.MMA R89, -RZ, RZ, 0, 2.384185791015625e-07 ;  /* 0x00000004ff597435 */ /* 0x001fe200000001ff */
[----:B-1----:R-:W-:Y:S01]  /*2ce0*/  FADD.FTZ R85, R85, R66 ;  /* 0x0000004255557221 */ /* 0x002fe20000010000 */
[----:B------:R-:W-:Y:S02]  /*2cf0*/  MOV R87, 0x1f ;  /* 0x0000001f00577802 */ /* 0x000fe40000000f00 */
[----:B------:R-:W-:-:S02]  /*2d00*/  MOV R66, 0xffffffff ;  /* 0xffffffff00427802 */ /* 0x000fc40000000f00 */
[----:B------:R-:W-:Y:S02]  /*2d10*/  MOV R64, 0x2d30 ;  /* 0x00002d3000407802 */ /* 0x000fe40000000f00 */
[----:B------:R-:W-:Y:S05]  /*2d20*/  CALL.REL.NOINC `($__internal_144_$__cuda_sm70_shflsync_bfly_p) ;  /* 0x000000d000007944 */ /* 0x000fea0003c00000 */
[----:B0-----:R-:W-:Y:S01]  /*2d30*/  HFMA2.MMA R89, -RZ, RZ, 0, 4.76837158203125e-07 ;  /* 0x00000008ff597435 */ /* 0x001fe200000001ff */
[----:B-1----:R-:W-:Y:S01]  /*2d40*/  FADD.FTZ R85, R85, R66 ;  /* 0x0000004255557221 */ /* 0x002fe20000010000 */
[----:B------:R-:W-:Y:S02]  /*2d50*/  MOV R87, 0x1f ;  /* 0x0000001f00577802 */ /* 0x000fe40000000f00 */
[----:B------:R-:W-:Y:S02]  /*2d60*/  MOV R66, 0xffffffff ;  /* 0xffffffff00427802 */ /* 0x000fe40000000f00 */
[----:B------:R-:W-:Y:S02]  /*2d70*/  MOV R64, 0x2d90 ;  /* 0x00002d9000407802 */ /* 0x000fe40000000f00 */
[----:B------:R-:W-:Y:S05]  /*2d80*/  CALL.REL.NOINC `($__internal_144_$__cuda_sm70_shflsync_bfly_p) ;  /* 0x0000007000007944 */ /* 0x000fea0003c00000 */
[----:B0-----:R-:W-:Y:S01]  /*2d90*/  HFMA2.MMA R89, -RZ, RZ, 0, 9.5367431640625e-07 ;  /* 0x00000010ff597435 */ /* 0x001fe200000001ff */
[----:B-1----:R-:W-:Y:S01]  /*2da0*/  FADD.FTZ R85, R85, R66 ;  /* 0x0000004255557221 */ /* 0x002fe20000010000 */
[----:B------:R-:W-:Y:S02]  /*2db0*/  MOV R87, 0x1f ;  /* 0x0000001f00577802 */ /* 0x000fe40000000f00 */
[----:B------:R-:W-:-:S02]  /*2dc0*/  MOV R66, 0xffffffff ;  /* 0xffffffff00427802 */ /* 0x000fc40000000f00 */
[----:B------:R-:W-:Y:S02]  /*2dd0*/  MOV R64, 0x2df0 ;  /* 0x00002df000407802 */ /* 0x000fe40000000f00 */
[----:B------:R-:W-:Y:S05]  /*2de0*/  CALL.REL.NOINC `($__internal_144_$__cuda_sm70_shflsync_bfly_p) ;  /* 0x0000001000007944 */ /* 0x000fea0003c00000 */
[----:B01----:R-:W-:Y:S05]  /*2df0*/  BRA `(.L_x_19949) ;  /* 0xfffff02000007947 */ /* 0x003fea000383ffff */
        .weak           $__internal_144_$__cuda_sm70_shflsync_bfly_p
        .type           $__internal_144_$__cuda_sm70_shflsync_bfly_p,@function
        .size           $__internal_144_$__cuda_sm70_shflsync_bfly_p,(.L_x_22312 - $__internal_144_$__cuda_sm70_shflsync_bfly_p)
$__internal_144_$__cuda_sm70_shflsync_bfly_p:
[----:B------:R-:W-:Y:S01]  /*2e00*/  HFMA2.MMA R65, -RZ, RZ, 0, 0 ;  /* 0x00000000ff417435 */ /* 0x000fe200000001ff */
[----:B------:R-:W-:Y:S04]  /*2e10*/  WARPSYNC R66 ;  /* 0x0000004200007348 */ /* 0x000fe80003800000 */
[----:B------:R0:W1:Y:S01]  /*2e20*/  SHFL.BFLY PT, R66, R85, R89, R87 ;  /* 0x0c00005955427389 */ /* 0x00006200000e0057 */
[----:B------:R-:W-:Y:S05]  /*2e30*/  RET.REL.NODEC R64 `(_ZN10layer_norm13ln_fwd_kernelINS_13Kernel_traitsIfffffjLj768ELj1ELj4ELj1ELj16ENS_18Kernel_traits_baseILj768EfffffjLj128EEEEELb0ELb0ELb0ELb0EEEvNS_9FwdParamsE) ;  /* 0xffffd1c040007950 */ /* 0x000fea0003c3ffff */
.L_x_19950:
        /* <DEDUP_REMOVED lines=12> */
.L_x_22312:


//--------------------- .text._ZN10layer_norm13ln_fwd_kernelINS_13Kernel_traitsIfffffjLj768ELj1ELj4ELj1ELj16ENS_18Kernel_traits_baseILj768EfffffjLj128EEEEELb0ELb0ELb0ELb1EEEvNS_9FwdParamsE --------------------------
	.section	.text._ZN10layer_norm13ln_fwd_kernelINS_13Kernel_traitsIfffffjLj768ELj1ELj4ELj1ELj16ENS_18Kernel_traits_baseILj768EfffffjLj128EEEEELb0ELb0ELb0ELb1EEEvNS_9FwdParamsE,"ax",@progbits
	.sectioninfo	@"SHI_REGISTERS=96"
	.align	128
        .global         _ZN10layer_norm13ln_fwd_kernelINS_13Kernel_traitsIfffffjLj768ELj1ELj4ELj1ELj16ENS_18Kernel_traits_baseILj768EfffffjLj128EEEEELb0ELb0ELb0ELb1EEEvNS_9FwdParamsE
        .type           _ZN10layer_norm13ln_fwd_kernelINS_13Kernel_traitsIfffffjLj768ELj1ELj4ELj1ELj16ENS_18Kernel_traits_baseILj768EfffffjLj128EEEEELb0ELb0ELb0ELb1EEEvNS_9FwdParamsE,@function
        .size           _ZN10layer_norm13ln_fwd_kernelINS_13Kernel_traitsIfffffjLj768ELj1ELj4ELj1ELj16ENS_18Kernel_traits_baseILj768EfffffjLj128EEEEELb0ELb0ELb0ELb1EEEvNS_9FwdParamsE,(.L_x_22313 - _ZN10layer_norm13ln_fwd_kernelINS_13Kernel_traitsIfffffjLj768ELj1ELj4ELj1ELj16ENS_18Kernel_traits_baseILj768EfffffjLj128EEEEELb0ELb0ELb0ELb1EEEvNS_9FwdParamsE)
        .other          _ZN10layer_norm13ln_fwd_kernelINS_13Kernel_traitsIfffffjLj768ELj1ELj4ELj1ELj16ENS_18Kernel_traits_baseILj768EfffffjLj128EEEEELb0ELb0ELb0ELb1EEEvNS_9FwdParamsE,@"STO_CUDA_ENTRY STV_DEFAULT"
_ZN10layer_norm13ln_fwd_kernelINS_13Kernel_traitsIfffffjLj768ELj1ELj4ELj1ELj16ENS_18Kernel_traits_baseILj768EfffffjLj128EEEEELb0ELb0ELb0ELb1EEEvNS_9FwdParamsE:
.text._ZN10layer_norm13ln_fwd_kernelINS_13Kernel_traitsIfffffjLj768ELj1ELj4ELj1ELj16ENS_18Kernel_traits_baseILj768EfffffjLj128EEEEELb0ELb0ELb0ELb1EEEvNS_9FwdParamsE:
        /* <DEDUP_REMOVED lines=41> */
[----:B------:R-:W-:Y:S01]  /*0290*/  ULDC.U8 UR6, c[0x0][0x1f0] ;  /* 0x00007c0000067ab9 */ /* 0x000fe20000000000 */
[----:B0-----:R-:W-:-:S02]  /*02a0*/  MOV R5, R6 ;  /* 0x0000000600057202 */ /* 0x001fc40000000f00 */
[----:B------:R-:W-:Y:S02]  /*02b0*/  LOP3.LUT P0, RZ, R0, c[0x0][0x1c0], RZ, 0xfc, !PT ;  /* 0x0000700000ff7a12 */ /* 0x000fe4000780fcff */
[----:B------:R-:W-:-:S04]  /*02c0*/  MOV R0, c[0x0][0x184] ;  /* 0x0000610000007a02 */ /* 0x000fc80000000f00 */
[----:B-1----:R-:W-:Y:S02]  /*02d0*/  LOP3.LUT P0, RZ, R0, c[0x0][0x1c4], RZ, 0xfc, P0 ;  /* 0x0000710000ff7a12 */ /* 0x002fe4000000fcff */
.L_x_20026:
[----:B------:R-:W0:Y:S01]  /*02e0*/  S2R R4, SR_TID.X ;  /* 0x0000000000047919 */ /* 0x000e220000002100 */
[----:B------:R-:W-:Y:S01]  /*02f0*/  ISETP.NE.U32.AND P2, PT, RZ, c[0x0][0x1c0], PT ;  /* 0x00007000ff007a0c */ /* 0x000fe20003f45070 */
[----:B------:R-:W-:Y:S01]  /*0300*/  IMAD R0, R5, c[0x0][0x168], RZ ;  /* 0x00005a0005007a24 */ /* 0x000fe200078e02ff */
[----:B------:R-:W-:Y:S02]  /*0310*/  ISETP.NE.U32.AND P1, PT, RZ, c[0x0][0x180], PT ;  /* 0x00006000ff007a0c */ /* 0x000fe40003f25070 */
[----:B------:R-:W-:Y:S02]  /*0320*/  ISETP.NE.AND.EX P2, PT, RZ, c[0x0][0x1c4], PT, P2 ;  /* 0x00007100ff007a0c */ /* 0x000fe40003f45320 */
[----:B------:R-:W-:Y:S02]  /*0330*/  SHF.R.S32.HI R3, RZ, 0x1f, R0 ;  /* 0x0000001fff037819 */ /* 0x000fe40000011400 */
[----:B------:R-:W-:Y:S02]  /*0340*/  ISETP.NE.AND.EX P1, PT, RZ, c[0x0][0x184], PT, P1 ;  /* 0x00006100ff007a0c */ /* 0x000fe40003f25310 */
[----:B------:R-:W-:Y:S01]  /*0350*/  LEA.HI R7, R3, R0, RZ, 0x2 ;  /* 0x0000000003077211 */ /* 0x000fe200078f10ff */
[----:B------:R-:W-:-:S02]  /*0360*/  HFMA2.MMA R3, -RZ, RZ, 0, 9.5367431640625e-07 ;  /* 0x00000010ff037435 */ /* 0x000fc400000001ff */
[----:B------:R-:W-:-:S04]  /*0370*/  HFMA2.MMA R0, -RZ, RZ, 1.875, 0 ;  /* 0x3f800000ff007435 */ /* 0x000fc800000001ff */
        /* <DEDUP_REMOVED lines=8> */
[----:B-----5:R0:W5:Y:S01]  /*0400*/  @P1 LDG.E.128 R8, [R70.64] ;  /* 0x0000000446081981 */ /* 0x020162000c1e1d00 */
[----:B------:R-:W-:-:S04]  /*0410*/  ISETP.NE.U32.AND P2, PT, RZ, c[0x0][0x180], PT ;  /* 0x00006000ff007a0c */ /* 0x000fc80003f45070 */
[----:B------:R-:W-:Y:S01]  /*0420*/  ISETP.NE.AND.EX P2, PT, RZ, c[0x0][0x184], PT, P2 ;  /* 0x00006100ff007a0c */ /* 0x000fe20003f45320 */
[----:B--2---:R-:W-:-:S12]  /*0430*/  FMUL.FTZ R6, R64, R0 ;  /* 0x0000000040067220 */ /* 0x004fd80000410000 */
[----:B------:R-:W-:Y:S05]  /*0440*/  @P2 BRA `(.L_x_19951) ;  /* 0x0000002000002947 */ /* 0x000fea0003800000 */
[----:B0-----:R-:W-:Y:S05]  /*0450*/  @P0 BRA `(.L_x_19952) ;  /* 0x0000002000000947 */ /* 0x001fea0003800000 */
[----:B------:R-:W-:Y:S05]  /*0460*/  BRA `(.L_x_19953) ;  /* 0x0000002000007947 */ /* 0x000fea0003800000 */
.L_x_19951:
[----:B0----5:R-:W-:-:S05]  /*0470*/  FADD.FTZ R6, R8, R6 ;  /* 0x0000000608067221 */ /* 0x021fca0000010000 */
.L_x_19952:
[----:B------:R-:W-:Y:S02]  /*0480*/  MOV R60, R6 ;  /* 0x00000006003c7202 */ /* 0x000fe40000000f00 */
.L_x_19953:
[----:B------:R-:W-:Y:S01]  /*0490*/  FMUL.FTZ R7, R65, R0 ;  /* 0x0000000041077220 */ /* 0x000fe20000410000 */
[----:B------:R-:W-:Y:S05]  /*04a0*/  @P2 BRA `(.L_x_19954) ;  /* 0x0000002000002947 */ /* 0x000fea0003800000 */
[----:B------:R-:W-:Y:S05]  /*04b0*/  @P0 BRA `(.L_x_19955) ;  /* 0x0000002000000947 */ /* 0x000fea0003800000 */
[----:B------:R-:W-:Y:S05]  /*04c0*/  BRA `(.L_x_19956) ;  /* 0x0000002000007947 */ /* 0x000fea0003800000 */
.L_x_19954:
[----:B-----5:R-:W-:-:S05]  /*04d0*/  FADD.FTZ R7, R9, R7 ;  /* 0x0000000709077221 */ /* 0x020fca0000010000 */
.L_x_19955:
[----:B------:R-:W-:Y:S02]  /*04e0*/  MOV R61, R7 ;  /* 0x00000007003d7202 */ /* 0x000fe40000000f00 */
.L_x_19956:
[----:B------:R-:W-:Y:S01]  /*04f0*/  FMUL.FTZ R68, R66, R0 ;  /* 0x0000000042447220 */ /* 0x000fe20000410000 */
[----:B------:R-:W-:Y:S05]  /*0500*/  @P2 BRA `(.L_x_19957) ;  /* 0x0000002000002947 */ /* 0x000fea0003800000 */
[----:B------:R-:W-:Y:S05]  /*0510*/  @P0 BRA `(.L_x_19958) ;  /* 0x0000002000000947 */ /* 0x000fea0003800000 */
[----:B------:R-:W-:Y:S05]  /*0520*/  BRA `(.L_x_19959) ;  /* 0x0000002000007947 */ /* 0x000fea0003800000 */
.L_x_19957:
[----:B-----5:R-:W-:-:S05]  /*0530*/  FADD.FTZ R68, R10, R68 ;  /* 0x000000440a447221 */ /* 0x020fca0000010000 */
.L_x_19958:
[----:B------:R-:W-:Y:S02]  /*0540*/  MOV R62, R68 ;  /* 0x00000044003e7202 */ /* 0x000fe40000000f00 */
.L_x_19959:
[----:B------:R-:W-:Y:S01]  /*0550*/  FMUL.FTZ R69, R67, R0 ;  /* 0x0000000043457220 */ /* 0x000fe20000410000 */
[----:B------:R-:W-:Y:S05]  /*0560*/  @P2 BRA `(.L_x_19960) ;  /* 0x0000002000002947 */ /* 0x000fea0003800000 */
[----:B------:R-:W-:Y:S05]  /*0570*/  @P0 BRA `(.L_x_19961) ;  /* 0x0000002000000947 */ /* 0x000fea0003800000 */
[----:B------:R-:W-:Y:S05]  /*0580*/  BRA `(.L_x_19962) ;  /* 0x0000002000007947 */ /* 0x000fea0003800000 */
.L_x_19960:
[----:B-----5:R-:W-:-:S05]  /*0590*/  FADD.FTZ R69, R11, R69 ;  /* 0x000000450b457221 */ /* 0x020fca0000010000 */
.L_x_19961:
[----:B------:R-:W-:Y:S02]  /*05a0*/  MOV R63, R69 ;  /* 0x00000045003f7202 */ /* 0x000fe40000000f00 */
.L_x_19962:
        /* <DEDUP_REMOVED lines=11> */
.L_x_19963:
[----:B0----5:R-:W-:-:S05]  /*0660*/  FADD.FTZ R70, R8, R70 ;  /* 0x0000004608467221 */ /* 0x021fca0000010000 */
.L_x_19964:
[----:B------:R-:W-:Y:S02]  /*0670*/  MOV R60, R70 ;  /* 0x00000046003c7202 */ /* 0x000fe40000000f00 */
.L_x_19965:
[----:B------:R-:W-:Y:S01]  /*0680*/  FMUL.FTZ R71, R65, R0 ;  /* 0x0000000041477220 */ /* 0x000fe20000410000 */
[----:B------:R-:W-:Y:S05]  /*0690*/  @P2 BRA `(.L_x_19966) ;  /* 0x0000002000002947 */ /* 0x000fea0003800000 */
[----:B------:R-:W-:Y:S05]  /*06a0*/  @P0 BRA `(.L_x_19967) ;  /* 0x0000002000000947 */ /* 0x000fea0003800000 */
[----:B------:R-:W-:Y:S05]  /*06b0*/  BRA `(.L_x_19968) ;  /* 0x0000002000007947 */ /* 0x000fea0003800000 */
.L_x_19966:
[----:B-----5:R-:W-:-:S05]  /*06c0*/  FADD.FTZ R71, R9, R71 ;  /* 0x0000004709477221 */ /* 0x020fca0000010000 */
.L_x_19967:
[----:B------:R-:W-:Y:S02]  /*06d0*/  MOV R61, R71 ;  /* 0x00000047003d7202 */ /* 0x000fe40000000f00 */
.L_x_19968:
[----:B------:R-:W-:Y:S01]  /*06e0*/  FMUL.FTZ R72, R66, R0 ;  /* 0x0000000042487220 */ /* 0x000fe20000410000 */
[----:B------:R-:W-:Y:S05]  /*06f0*/  @P2 BRA `(.L_x_19969) ;  /* 0x0000002000002947 */ /* 0x000fea0003800000 */
[----:B------:R-:W-:Y:S05]  /*0700*/  @P0 BRA `(.L_x_19970) ;  /* 0x0000002000000947 */ /* 0x000fea0003800000 */
[----:B------:R-:W-:Y:S05]  /*0710*/  BRA `(.L_x_19971) ;  /* 0x0000002000007947 */ /* 0x000fea0003800000 */
.L_x_19969:
[----:B-----5:R-:W-:-:S05]  /*0720*/  FADD.FTZ R72, R10, R72 ;  /* 0x000000480a487221 */ /* 0x020fca0000010000 */
.L_x_19970:
[----:B------:R-:W-:Y:S02]  /*0730*/  MOV R62, R72 ;  /* 0x00000048003e7202 */ /* 0x000fe40000000f00 */
.L_x_19971:
[----:B------:R-:W-:Y:S01]  /*0740*/  FMUL.FTZ R74, R67, R0 ;  /* 0x00000000434a7220 */ /* 0x000fe20000410000 */
[----:B------:R-:W-:Y:S05]  /*0750*/  @P2 BRA `(.L_x_19972) ;  /* 0x0000002000002947 */ /* 0x000fea0003800000 */
[----:B------:R-:W-:Y:S05]  /*0760*/  @P0 BRA `(.L_x_19973) ;  /* 0x0000002000000947 */ /* 0x000fea0003800000 */
[----:B------:R-:W-:Y:S05]  /*0770*/  BRA `(.L_x_19974) ;  /* 0x0000002000007947 */ /* 0x000fea0003800000 */
.L_x_19972:
[----:B-----5:R-:W-:-:S05]  /*0780*/  FADD.FTZ R74, R11, R74 ;  /* 0x0000004a0b4a7221 */ /* 0x020fca0000010000 */
.L_x_19973:
[----:B------:R-:W-:Y:S02]  /*0790*/  MOV R63, R74 ;  /* 0x0000004a003f7202 */ /* 0x000fe40000000f00 */
.L_x_19974:
[----:B------:R-:W-:Y:S01]  /*07a0*/  IADD3 R73, R2, 0x40, RZ ;  /* 0x0000004002497810 */ /* 0x000fe20007ffe0ff */
[----:B------:R-:W-:-:S03]  /*07b0*/  @P0 IMAD.WIDE.U32 R78, R78, R3, c[0x0][0x188] ;  /* 0x000062004e4e0625 */ /* 0x000fc600078e0003 */
[C---:B------:R-:W-:Y:S01]  /*07c0*/  @P1 LEA R76, P3, R73.reuse, c[0x0][0x180], 0x4 ;  /* 0x00006000494c1a11 */ /* 0x040fe200078620ff */
[C---:B------:R-:W-:Y:S01]  /*07d0*/  IMAD.WIDE.U32 R64, R73.reuse, R3, c[0x0][0x170] ;  /* 0x00005c0049407625 */ /* 0x040fe200078e0003 */
[----:B------:R0:W-:Y:S02]  /*07e0*/  @P0 STG.E.128 [R78.64], R60 ;  /* 0x0000003c4e000986 */ /* 0x0001e4000c101d04 */
[----:B------:R-:W-:-:S03]  /*07f0*/  @P1 LEA.HI.X R77, R73, c[0x0][0x184], RZ, 0x4, P3 ;  /* 0x00006100494d1a11 */ /* 0x000fc600018f24ff */
[----:B------:R-:W2:Y:S04]  /*0800*/  LDG.E.128 R64, [R64.64] ;  /* 0x0000000440407981 */ /* 0x000ea8000c1e1d00 */
[----:B-----5:R0:W5:Y:S01]  /*0810*/  @P1 LDG.E.128 R8, [R76.64] ;  /* 0x000000044c081981 */ /* 0x020162000c1e1d00 */
[----:B--2---:R-:W-:Y:S01]  /*0820*/  FMUL.FTZ R75, R64, R0 ;  /* 0x00000000404b7220 */ /* 0x004fe20000410000 */
[----:B------:R-:W-:Y:S05]  /*0830*/  @P2 BRA `(.L_x_19975) ;  /* 0x0000002000002947 */ /* 0x000fea0003800000 */
[----:B0-----:R-:W-:Y:S05]  /*0840*/  @P0 BRA `(.L_x_19976) ;  /* 0x0000002000000947 */ /* 0x001fea0003800000 */
[----:B------:R-:W-:Y:S05]  /*0850*/  BRA `(.L_x_19977) ;  /* 0x0000002000007947 */ /* 0x000fea0003800000 */
.L_x_19975:
[----:B0----5:R-:W-:-:S05]  /*0860*/  FADD.FTZ R75, R8, R75 ;  /* 0x0000004b084b7221 */ /* 0x021fca0000010000 */
.L_x_19976:
[----:B------:R-:W-:Y:S02]  /*0870*/  MOV R60, R75 ;  /* 0x0000004b003c7202 */ /* 0x000fe40000000f00 */
.L_x_19977:
[----:B------:R-:W-:Y:S01]  /*0880*/  FMUL.FTZ R76, R65, R0 ;  /* 0x00000000414c7220 */ /* 0x000fe20000410000 */
[----:B------:R-:W-:Y:S05]  /*0890*/  @P2 BRA `(.L_x_19978) ;  /* 0x0000002000002947 */ /* 0x000fea0003800000 */
[----:B------:R-:W-:Y:S05]  /*08a0*/  @P0 BRA `(.L_x_19979) ;  /* 0x0000002000000947 */ /* 0x000fea0003800000 */
[----:B------:R-:W-:Y:S05]  /*08b0*/  BRA `(.L_x_19980) ;  /* 0x0000002000007947 */ /* 0x000fea0003800000 */
.L_x_19978:
[----:B-----5:R-:W-:-:S05]  /*08c0*/  FADD.FTZ R76, R9, R76 ;  /* 0x0000004c094c7221 */ /* 0x020fca0000010000 */
.L_x_19979:
[----:B------:R-:W-:Y:S02]  /*08d0*/  MOV R61, R76 ;  /* 0x0000004c003d7202 */ /* 0x000fe40000000f00 */
.L_x_19980:
[----:B------:R-:W-:Y:S01]  /*08e0*/  FMUL.FTZ R77, R66, R0 ;  /* 0x00000000424d7220 */ /* 0x000fe20000410000 */
[----:B------:R-:W-:Y:S05]  /*08f0*/  @P2 BRA `(.L_x_19981) ;  /* 0x0000002000002947 */ /* 0x000fea0003800000 */
[----:B------:R-:W-:Y:S05]  /*0900*/  @P0 BRA `(.L_x_19982) ;  /* 0x0000002000000947 */ /* 0x000fea0003800000 */
[----:B------:R-:W-:Y:S05]  /*0910*/  BRA `(.L_x_19983) ;  /* 0x0000002000007947 */ /* 0x000fea0003800000 */
.L_x_19981:
[----:B-----5:R-:W-:-:S05]  /*0920*/  FADD.FTZ R77, R10, R77 ;  /* 0x0000004d0a4d7221 */ /* 0x020fca0000010000 */
.L_x_19982:
[----:B------:R-:W-:Y:S02]  /*0930*/  MOV R62, R77 ;  /* 0x0000004d003e7202 */ /* 0x000fe40000000f00 */
.L_x_19983:
[----:B------:R-:W-:Y:S01]  /*0940*/  FMUL.FTZ R79, R67, R0 ;  /* 0x00000000434f7220 */ /* 0x000fe20000410000 */
[----:B------:R-:W-:Y:S05]  /*0950*/  @P2 BRA `(.L_x_19984) ;  /* 0x0000002000002947 */ /* 0x000fea0003800000 */
[----:B------:R-:W-:Y:S05]  /*0960*/  @P0 BRA `(.L_x_19985) ;  /* 0x0000002000000947 */ /* 0x000fea0003800000 */
[----:B------:R-:W-:Y:S05]  /*0970*/  BRA `(.L_x_19986) ;  /* 0x0000002000007947 */ /* 0x000fea0003800000 */
.L_x_19984:
[----:B-----5:R-:W-:-:S05]  /*0980*/  FADD.FTZ R79, R11, R79 ;  /* 0x0000004f0b4f7221 */ /* 0x020fca0000010000 */
.L_x_19985:
[----:B------:R-:W-:Y:S02]  /*0990*/  MOV R63, R79 ;  /* 0x0000004f003f7202 */ /* 0x000fe40000000f00 */
.L_x_19986:
[----:B------:R-:W-:Y:S02]  /*09a0*/  IADD3 R78, R2, 0x60, RZ ;  /* 0x00000060024e7810 */ /* 0x000fe40007ffe0ff */
[----:B------:R-:W-:-:S03]  /*09b0*/  @P0 LEA R64, P3, R73, c[0x0][0x188], 0x4 ;  /* 0x0000620049400a11 */ /* 0x000fc600078620ff */
[C---:B------:R-:W-:Y:S01]  /*09c0*/  IMAD.WIDE.U32 R66, R78.reuse, R3, c[0x0][0x170] ;  /* 0x00005c004e427625 */ /* 0x040fe200078e0003 */
[----:B------:R-:W-:Y:S02]  /*09d0*/  @P0 LEA.HI.X R65, R73, c[0x0][0x18c], RZ, 0x4, P3 ;  /* 0x0000630049410a11 */ /* 0x000fe400018f24ff */
[----:B------:R-:W-:-:S03]  /*09e0*/  @P1 LEA R80, P3, R78, c[0x0][0x180], 0x4 ;  /* 0x000060004e501a11 */ /* 0x000fc600078620ff */
[----:B------:R0:W-:Y:S04]  /*09f0*/  @P0 STG.E.128 [R64.64], R60 ;  /* 0x0000003c40000986 */ /* 0x0001e8000c101d04 */
[----:B0-----:R-:W2:Y:S01]  /*0a00*/  LDG.E.128 R64, [R66.64] ;  /* 0x0000000442407981 */ /* 0x001ea2000c1e1d00 */
[----:B------:R-:W-:-:S05]  /*0a10*/  @P1 LEA.HI.X R81, R78, c[0x0][0x184], RZ, 0x4, P3 ;  /* 0x000061004e511a11 */ /* 0x000fca00018f24ff */
[----:B-----5:R2:W5:Y:S02]  /*0a20*/  @P1 LDG.E.128 R8, [R80.64] ;  /* 0x0000000450081981 */ /* 0x020564000c1e1d00 */
[----:B--2---:R-:W-:Y:S01]  /*0a30*/  FMUL.FTZ R80, R64, R0 ;  /* 0x0000000040507220 */ /* 0x004fe20000410000 */
[----:B------:R-:W-:Y:S05]  /*0a40*/  @P2 BRA `(.L_x_19987) ;  /* 0x0000002000002947 */ /* 0x000fea0003800000 */
[----:B------:R-:W-:Y:S05]  /*0a50*/  @P0 BRA `(.L_x_19988) ;  /* 0x0000002000000947 */ /* 0x000fea0003800000 */
[----:B------:R-:W-:Y:S05]  /*0a60*/  BRA `(.L_x_19989) ;  /* 0x0000002000007947 */ /* 0x000fea0003800000 */
.L_x_19987:
[----:B-----5:R-:W-:-:S05]  /*0a70*/  FADD.FTZ R80, R8, R80 ;  /* 0x0000005008507221 */ /* 0x020fca0000010000 */
.L_x_19988:
[----:B------:R-:W-:Y:S02]  /*0a80*/  MOV R60, R80 ;  /* 0x00000050003c7202 */ /* 0x000fe40000000f00 */
.L_x_19989:
[----:B------:R-:W-:Y:S01]  /*0a90*/  FMUL.FTZ R81, R65, R0 ;  /* 0x0000000041517220 */ /* 0x000fe20000410000 */
[----:B------:R-:W-:Y:S05]  /*0aa0*/  @P2 BRA `(.L_x_19990) ;  /* 0x0000002000002947 */ /* 0x000fea0003800000 */
[----:B------:R-:W-:Y:S05]  /*0ab0*/  @P0 BRA `(.L_x_19991) ;  /* 0x0000002000000947 */ /* 0x000fea0003800000 */
[----:B------:R-:W-:Y:S05]  /*0ac0*/  BRA `(.L_x_19992) ;  /* 0x0000002000007947 */ /* 0x000fea0003800000 */
.L_x_19990:
[----:B-----5:R-:W-:-:S05]  /*0ad0*/  FADD.FTZ R81, R9, R81 ;  /* 0x0000005109517221 */ /* 0x020fca0000010000 */
.L_x_19991:
[----:B------:R-:W-:Y:S02]  /*0ae0*/  MOV R61, R81 ;  /* 0x00000051003d7202 */ /* 0x000fe40000000f00 */
.L_x_19992:
[----:B------:R-:W-:Y:S01]  /*0af0*/  FMUL.FTZ R82, R66, R0 ;  /* 0x0000000042527220 */ /* 0x000fe20000410000 */
[----:B------:R-:W-:Y:S05]  /*0b00*/  @P2 BRA `(.L_x_19993) ;  /* 0x0000002000002947 */ /* 0x000fea0003800000 */
[----:B------:R-:W-:Y:S05]  /*0b10*/  @P0 BRA `(.L_x_19994) ;  /* 0x0000002000000947 */ /* 0x000fea0003800000 */
[----:B------:R-:W-:Y:S05]  /*0b20*/  BRA `(.L_x_19995) ;  /* 0x0000002000007947 */ /* 0x000fea0003800000 */
.L_x_19993:
[----:B-----5:R-:W-:-:S05]  /*0b30*/  FADD.FTZ R82, R10, R82 ;  /* 0x000000520a527221 */ /* 0x020fca0000010000 */
.L_x_19994:
[----:B------:R-:W-:Y:S02]  /*0b40*/  MOV R62, R82 ;  /* 0x00000052003e7202 */ /* 0x000fe40000000f00 */
.L_x_19995:
[----:B------:R-:W-:Y:S01]  /*0b50*/  FMUL.FTZ R84, R67, R0 ;  /* 0x0000000043547220 */ /* 0x000fe20000410000 */
[----:B------:R-:W-:Y:S05]  /*0b60*/  @P2 BRA `(.L_x_19996) ;  /* 0x0000002000002947 */ /* 0x000fea0003800000 */
[----:B------:R-:W-:Y:S05]  /*0b70*/  @P0 BRA `(.L_x_19997) ;  /* 0x0000002000000947 */ /* 0x000fea0003800000 */
[----:B------:R-:W-:Y:S05]  /*0b80*/  BRA `(.L_x_19998) ;  /* 0x0000002000007947 */ /* 0x000fea0003800000 */
.L_x_19996:
[----:B-----5:R-:W-:-:S05]  /*0b90*/  FADD.FTZ R84, R11, R84 ;  /* 0x000000540b547221 */ /* 0x020fca0000010000 */
.L_x_19997:
[----:B------:R-:W-:Y:S02]  /*0ba0*/  MOV R63, R84 ;  /* 0x00000054003f7202 */ /* 0x000fe40000000f00 */
.L_x_19998:
[----:B------:R-:W-:Y:S02]  /*0bb0*/  @P0 LEA R64, P3, R78, c[0x0][0x188], 0x4 ;  /* 0x000062004e400a11 */ /* 0x000fe400078620ff */
[----:B------:R-:W-:Y:S02]  /*0bc0*/  IADD3 R83, R2, 0x80, RZ ;  /* 0x0000008002537810 */ /* 0x000fe40007ffe0ff */
[----:B------:R-:W-:-:S02]  /*0bd0*/  @P0 LEA.HI.X R65, R78, c[0x0][0x18c], RZ, 0x4, P3 ;  /* 0x000063004e410a11 */ /* 0x000fc400018f24ff */
[----:B------:R-:W-:-:S03]  /*0be0*/  @P1 LEA R86, P3, R83, c[0x0][0x180], 0x4 ;  /* 0x0000600053561a11 */ /* 0x000fc600078620ff */
[----:B------:R0:W-:Y:S01]  /*0bf0*/  @P0 STG.E.128 [R64.64], R60 ;  /* 0x0000003c40000986 */ /* 0x0001e2000c101d04 */
[----:B------:R-:W-:-:S05]  /*0c00*/  @P1 LEA.HI.X R87, R83, c[0x0][0x184], RZ, 0x4, P3 ;  /* 0x0000610053571a11 */ /* 0x000fca00018f24ff */
[----:B-----5:R1:W5:Y:S01]  /*0c10*/  @P1 LDG.E.128 R8, [R86.64] ;  /* 0x0000000456081981 */ /* 0x020362000c1e1d00 */
[----:B0-----:R-:W-:-:S06]  /*0c20*/  IMAD.WIDE.U32 R64, R83, R3, c[0x0][0x170] ;  /* 0x00005c0053407625 */ /* 0x001fcc00078e0003 */
[----:B------:R-:W2:Y:S02]  /*0c30*/  LDG.E.128 R64, [R64.64] ;  /* 0x0000000440407981 */ /* 0x000ea4000c1e1d00 */
[----:B--2---:R-:W-:Y:S01]  /*0c40*/  FMUL.FTZ R85, R64, R0 ;  /* 0x0000000040557220 */ /* 0x004fe20000410000 */
[----:B------:R-:W-:Y:S05]  /*0c50*/  @P2 BRA `(.L_x_19999) ;  /* 0x0000002000002947 */ /* 0x000fea0003800000 */
[----:B-1----:R-:W-:Y:S05]  /*0c60*/  @P0 BRA `(.L_x_20000) ;  /* 0x0000002000000947 */ /* 0x002fea0003800000 */
[----:B------:R-:W-:Y:S05]  /*0c70*/  BRA `(.L_x_20001) ;  /* 0x0000002000007947 */ /* 0x000fea0003800000 */
.L_x_19999:
[----:B-1---5:R-:W-:-:S05]  /*0c80*/  FADD.FTZ R85, R8, R85 ;  /* 0x0000005508557221 */ /* 0x022fca0000010000 */
.L_x_20000:
[----:B------:R-:W-:Y:S02]  /*0c90*/  MOV R60, R85 ;  /* 0x00000055003c7202 */ /* 0x000fe40000000f00 */
.L_x_20001:
[----:B------:R-:W-:Y:S01]  /*0ca0*/  FMUL.FTZ R86, R65, R0 ;  /* 0x0000000041567220 */ /* 0x000fe20000410000 */
[----:B------:R-:W-:Y:S05]  /*0cb0*/  @P2 BRA `(.L_x_20002) ;  /* 0x0000002000002947 */ /* 0x000fea0003800000 */
[----:B------:R-:W-:Y:S05]  /*0cc0*/  @P0 BRA `(.L_x_20003) ;  /* 0x0000002000000947 */ /* 0x000fea0003800000 */
[----:B------:R-:W-:Y:S05]  /*0cd0*/  BRA `(.L_x_20004) ;  /* 0x0000002000007947 */ /* 0x000fea0003800000 */
.L_x_20002:
[----:B-----5:R-:W-:-:S05]  /*0ce0*/  FADD.FTZ R86, R9, R86 ;  /* 0x0000005609567221 */ /* 0x020fca0000010000 */
.L_x_20003:
[----:B------:R-:W-:Y:S02]  /*0cf0*/  MOV R61, R86 ;  /* 0x00000056003d7202 */ /* 0x000fe40000000f00 */
.L_x_20004:
[----:B------:R-:W-:Y:S01]  /*0d00*/  FMUL.FTZ R87, R66, R0 ;  /* 0x0000000042577220 */ /* 0x000fe20000410000 */
[----:B------:R-:W-:Y:S05]  /*0d10*/  @P2 BRA `(.L_x_20005) ;  /* 0x0000002000002947 */ /* 0x000fea0003800000 */
[----:B------:R-:W-:Y:S05]  /*0d20*/  @P0 BRA `(.L_x_20006) ;  /* 0x0000002000000947 */ /* 0x000fea0003800000 */
[----:B------:R-:W-:Y:S05]  /*0d30*/  BRA `(.L_x_20007) ;  /* 0x0000002000007947 */ /* 0x000fea0003800000 */
.L_x_20005:
[----:B-----5:R-:W-:-:S05]  /*0d40*/  FADD.FTZ R87, R10, R87 ;  /* 0x000000570a577221 */ /* 0x020fca0000010000 */
.L_x_20006:
[----:B------:R-:W-:Y:S02]  /*0d50*/  MOV R62, R87 ;  /* 0x00000057003e7202 */ /* 0x000fe40000000f00 */
.L_x_20007:
[----:B------:R-:W-:Y:S01]  /*0d60*/  FMUL.FTZ R89, R67, R0 ;  /* 0x0000000043597220 */ /* 0x000fe20000410000 */
[----:B------:R-:W-:Y:S05]  /*0d70*/  @P2 BRA `(.L_x_20008) ;  /* 0x0000002000002947 */ /* 0x000fea0003800000 */
[----:B------:R-:W-:Y:S05]  /*0d80*/  @P0 BRA `(.L_x_20009) ;  /* 0x0000002000000947 */ /* 0x000fea0003800000 */
[----:B------:R-:W-:Y:S05]  /*0d90*/  BRA `(.L_x_20010) ;  /* 0x0000002000007947 */ /* 0x000fea0003800000 */
.L_x_20008:
[----:B-----5:R-:W-:-:S05]  /*0da0*/  FADD.FTZ R89, R11, R89 ;  /* 0x000000590b597221 */ /* 0x020fca0000010000 */
.L_x_20009:
[----:B------:R-:W-:Y:S02]  /*0db0*/  MOV R63, R89 ;  /* 0x00000059003f7202 */ /* 0x000fe40000000f00 */
.L_x_20010:
[C---:B------:R-:W-:Y:S02]  /*0dc0*/  @P0 LEA R64, P3, R83.reuse, c[0x0][0x188], 0x4 ;  /* 0x0000620053400a11 */ /* 0x040fe400078620ff */
[----:B------:R-:W-:Y:S02]  /*0dd0*/  IADD3 R88, R2, 0xa0, RZ ;  /* 0x000000a002587810 */ /* 0x000fe40007ffe0ff */
[----:B------:R-:W-:-:S05]  /*0de0*/  @P0 LEA.HI.X R65, R83, c[0x0][0x18c], RZ, 0x4, P3 ;  /* 0x0000630053410a11 */ /* 0x000fca00018f24ff */
[----:B------:R0:W-:Y:S02]  /*0df0*/  @P0 STG.E.128 [R64.64], R60 ;  /* 0x0000003c40000986 */ /* 0x0001e4000c101d04 */
[----:B0-----:R-:W-:-:S05]  /*0e00*/  @P1 IMAD.WIDE.U32 R64, R88, R3, c[0x0][0x180] ;  /* 0x0000600058401625 */ /* 0x001fca00078e0003 */
[----:B-----5:R0:W5:Y:S02]  /*0e10*/  @P1 LDG.E.128 R8, [R64.64] ;  /* 0x0000000440081981 */ /* 0x020164000c1e1d00 */
[----:B0-----:R-:W-:-:S06]  /*0e20*/  IMAD.WIDE.U32 R64, R88, R3, c[0x0][0x170] ;  /* 0x00005c0058407625 */ /* 0x001fcc00078e0003 */
[----:B------:R-:W2:Y:S02]  /*0e30*/  LDG.E.128 R64, [R64.64] ;  /* 0x0000000440407981 */ /* 0x000ea4000c1e1d00 */
[----:B--2---:R-:W-:Y:S01]  /*0e40*/  FMUL.FTZ R90, R64, R0 ;  /* 0x00000000405a7220 */ /* 0x004fe20000410000 */
[----:B------:R-:W-:Y:S05]  /*0e50*/  @P2 BRA `(.L_x_20011) ;  /* 0x0000002000002947 */ /* 0x000fea0003800000 */
[----:B------:R-:W-:Y:S05]  /*0e60*/  @P0 BRA `(.L_x_20012) ;  /* 0x0000002000000947 */ /* 0x000fea0003800000 */
[----:B------:R-:W-:Y:S05]  /*0e70*/  BRA `(.L_x_20013) ;  /* 0x0000002000007947 */ /* 0x000fea0003800000 */
.L_x_20011:
[----:B-----5:R-:W-:-:S05]  /*0e80*/  FADD.FTZ R90, R8, R90 ;  /* 0x0000005a085a7221 */ /* 0x020fca0000010000 */
.L_x_20012:
[----:B------:R-:W-:Y:S02]  /*0e90*/  MOV R60, R90 ;  /* 0x0000005a003c7202 */ /* 0x000fe40000000f00 */
.L_x_20013:
[----:B------:R-:W-:Y:S01]  /*0ea0*/  FMUL.FTZ R91, R65, R0 ;  /* 0x00000000415b7220 */ /* 0x000fe20000410000 */
[----:B------:R-:W-:Y:S05]  /*0eb0*/  @P2 BRA `(.L_x_20014) ;  /* 0x0000002000002947 */ /* 0x000fea0003800000 */
[----:B------:R-:W-:Y:S05]  /*0ec0*/  @P0 BRA `(.L_x_20015) ;  /* 0x0000002000000947 */ /* 0x000fea0003800000 */
[----:B------:R-:W-:Y:S05]  /*0ed0*/  BRA `(.L_x_20016) ;  /* 0x0000002000007947 */ /* 0x000fea0003800000 */
.L_x_20014:
[----:B-----5:R-:W-:-:S05]  /*0ee0*/  FADD.FTZ R91, R9, R91 ;  /* 0x0000005b095b7221 */ /* 0x020fca0000010000 */
.L_x_20015:
[----:B------:R-:W-:Y:S02]  /*0ef0*/  MOV R61, R91 ;  /* 0x0000005b003d7202 */ /* 0x000fe40000000f00 */
.L_x_20016:
[----:B------:R-:W-:Y:S01]  /*0f00*/  FMUL.FTZ R92, R66, R0 ;  /* 0x00000000425c7220 */ /* 0x000fe20000410000 */
[----:B------:R-:W-:Y:S05]  /*0f10*/  @P2 BRA `(.L_x_20017) ;  /* 0x0000002000002947 */ /* 0x000fea0003800000 */
[----:B------:R-:W-:Y:S05]  /*0f20*/  @P0 BRA `(.L_x_20018) ;  /* 0x0000002000000947 */ /* 0x000fea0003800000 */
[----:B------:R-:W-:Y:S05]  /*0f30*/  BRA `(.L_x_20019) ;  /* 0x0000002000007947 */ /* 0x000fea0003800000 */
.L_x_20017:
[----:B-----5:R-:W-:-:S05]  /*0f40*/  FADD.FTZ R92, R10, R92 ;  /* 0x0000005c0a5c7221 */ /* 0x020fca0000010000 */
.L_x_20018:
[----:B------:R-:W-:Y:S02]  /*0f50*/  MOV R62, R92 ;  /* 0x0000005c003e7202 */ /* 0x000fe40000000f00 */
.L_x_20019:
[----:B------:R-:W-:Y:S01]  /*0f60*/  FMUL.FTZ R0, R67, R0 ;  /* 0x0000000043007220 */ /* 0x000fe20000410000 */
[----:B------:R-:W-:Y:S05]  /*0f70*/  @P2 BRA `(.L_x_20020) ;  /* 0x0000002000002947 */ /* 0x000fea0003800000 */
[----:B------:R-:W-:Y:S05]  /*0f80*/  @P0 BRA `(.L_x_20021) ;  /* 0x0000002000000947 */ /* 0x000fea0003800000 */
[----:B------:R-:W-:Y:S05]  /*0f90*/  BRA `(.L_x_20022) ;  /* 0x0000002000007947 */ /* 0x000fea0003800000 */
.L_x_20020:
[----:B-----5:R-:W-:-:S05]  /*0fa0*/  FADD.FTZ R0, R11, R0 ;  /* 0x000000000b007221 */ /* 0x020fca0000010000 */
.L_x_20021:
[----:B------:R-:W-:Y:S02]  /*0fb0*/  MOV R63, R0 ;  /* 0x00000000003f7202 */ /* 0x000fe40000000f00 */
.L_x_20022:
        /* <DEDUP_REMOVED lines=29> */
.L_x_20027:
        /* <DEDUP_REMOVED lines=68> */
.L_x_20028:
[----:B-1----:R-:W-:Y:S01]  /*15d0*/  FADD.FTZ R67, R67, R66 ;  /* 0x0000004243437221 */ /* 0x002fe20000010000 */
[----:B------:R-:W-:Y:S01]  /*15e0*/  MOV R4, c[0x0][0x1e0] ;  /* 0x0000780000047a02 */ /* 0x000fe20000000f00 */
[----:B0-----:R-:W-:Y:S01]  /*15f0*/  FMUL.FTZ R66, R93, R93 ;  /* 0x0000005d5d427220 */ /* 0x001fe20000410000 */
[----:B------:R-:W-:Y:S01]  /*1600*/  ISETP.NE.AND P1, PT, RZ, UR6, PT ;  /* 0x00000006ff007c0c */ /* 0x000fe2000bf25270 */
[----:B------:R-:W-:Y:S02]  /*1610*/  HFMA2.MMA R3, -RZ, RZ, 0, 2.384185791015625e-07 ;  /* 0x00000004ff037435 */ /* 0x000fe400000001ff */
[----:B------:R-:W-:Y:S01]  /*1620*/  FFMA.FTZ R4, R67, R4, c[0x0][0x228] ;  /* 0x00008a0043047623 */ /* 0x000fe20000010004 */
[----:B------:R-:W-:-:S05]  /*1630*/  FSEL R67, R66, RZ, P1 ;  /* 0x000000ff42437208 */ /* 0x000fca0000800000 */
[----:B------:R-:W-:Y:S02]  /*1640*/  FADD.FTZ R4, R4, R67 ;  /* 0x0000004304047221 */ /* 0x000fe40000010000 */
[----:B------:R-:W-:-:S04]  /*1650*/  @!P2 IMAD.WIDE R64, R5, R3, c[0x0][0x1a0] ;  /* 0x000068000540a625 */ /* 0x000fc800078e0203 */
[----:B------:R-:W0:Y:S01]  /*1660*/  MUFU.RSQ R4, R4 ;  /* 0x0000000400047308 */ /* 0x000e220000001400 */
[----:B------:R1:W-:Y:S02]  /*1670*/  @!P2 STG.E [R64.64], R93 ;  /* 0x0000005d4000a986 */ /* 0x0003e4000c101904 */
[----:B-1----:R-:W-:Y:S01]  /*1680*/  FSEL R93, R93, RZ, !P1 ;  /* 0x000000ff5d5d7208 */ /* 0x002fe20004800000 */
[----:B------:R-:W-:-:S04]  /*1690*/  @!P2 IMAD.WIDE R64, R5, R3, c[0x0][0x1a8] ;  /* 0x00006a000540a625 */ /* 0x000fc800078e0203 */
[C---:B------:R-:W-:Y:S01]  /*16a0*/  FADD.FTZ R66, -R93.reuse, R69 ;  /* 0x000000455d427221 */ /* 0x040fe20000010100 */
[----:B0-----:R0:W-:Y:S01]  /*16b0*/  @!P2 STG.E [R64.64], R4 ;  /* 0x000000044000a986 */ /* 0x0011e2000c101904 */
[C---:B------:R-:W-:Y:S02]  /*16c0*/  FADD.FTZ R67, -R93.reuse, R6 ;  /* 0x000000065d437221 */ /* 0x040fe40000010100 */
[C---:B------:R-:W-:Y:S02]  /*16d0*/  FADD.FTZ R69, -R93.reuse, R7 ;  /* 0x000000075d457221 */ /* 0x040fe40000010100 */
[----:B------:R-:W-:Y:S02]  /*16e0*/  FADD.FTZ R6, -R93, R68 ;  /* 0x000000445d067221 */ /* 0x000fe40000010100 */
[C---:B------:R-:W-:Y:S02]  /*16f0*/  FMUL.FTZ R68, R4.reuse, R69 ;  /* 0x0000004504447220 */ /* 0x040fe40000410000 */
[C---:B------:R-:W-:Y:S01]  /*1700*/  FMUL.FTZ R69, R4.reuse, R6 ;  /* 0x0000000604457220 */ /* 0x040fe20000410000 */
[----:B------:R-:W-:Y:S01]  /*1710*/  HFMA2.MMA R6, -RZ, RZ, 0, 9.5367431640625e-07 ;  /* 0x00000010ff067435 */ /* 0x000fe200000001ff */
[----:B------:R-:W-:-:S02]  /*1720*/  FMUL.FTZ R66, R4, R66 ;  /* 0x0000004204427220 */ /* 0x000fc40000410000 */
[----:B------:R-:W-:Y:S02]  /*1730*/  FMUL.FTZ R7, R4, R67 ;  /* 0x0000004304077220 */ /* 0x000fe40000410000 */
[----:B------:R-:W-:Y:S02]  /*1740*/  FFMA.FTZ R67, R39, R66, R15 ;  /* 0x0000004227437223 */ /* 0x000fe4000001000f */
[----:B------:R-:W-:Y:S02]  /*1750*/  FFMA.FTZ R66, R38, R69, R14 ;  /* 0x0000004526427223 */ /* 0x000fe4000001000e */
[----:B0-----:R-:W-:Y:S02]  /*1760*/  FFMA.FTZ R65, R37, R68, R13 ;  /* 0x0000004425417223 */ /* 0x001fe4000001000d */
[----:B------:R-:W-:Y:S02]  /*1770*/  FFMA.FTZ R64, R36, R7, R12 ;  /* 0x0000000724407223 */ /* 0x000fe4000001000c */
[----:B------:R-:W-:-:S04]  /*1780*/  IMAD.WIDE.U32 R68, R2, R6, c[0x0][0x208] ;  /* 0x0000820002447625 */ /* 0x000fc800078e0006 */
[----:B------:R-:W-:Y:S01]  /*1790*/  IMAD R2, R5, c[0x0][0x168], RZ ;  /* 0x00005a0005027a24 */ /* 0x000fe200078e02ff */
[----:B------:R0:W-:Y:S01]  /*17a0*/  STG.E.128 [R68.64], R64 ;  /* 0x0000004044007986 */ /* 0x0001e2000c101d04 */
[C---:B------:R-:W-:Y:S02]  /*17b0*/  FADD.FTZ R71, -R93.reuse, R71 ;  /* 0x000000475d477221 */ /* 0x040fe40000010100 */
[----:B------:R-:W-:Y:S01]  /*17c0*/  FADD.FTZ R74, -R93, R74 ;  /* 0x0000004a5d4a7221 */ /* 0x000fe20000010100 */
[----:B------:R-:W-:Y:S01]  /*17d0*/  SHF.R.S32.HI R7, RZ, 0x1f, R2 ;  /* 0x0000001fff077819 */ /* 0x000fe20000011402 */
[----:B------:R-:W-:Y:S02]  /*17e0*/  IMAD R5, R3, c[0x0][0x160], R5 ;  /* 0x0000580003057a24 */ /* 0x000fe400078e0205 */
[----:B------:R-:W-:Y:S01]  /*17f0*/  FMUL.FTZ R74, R4, R74 ;  /* 0x0000004a044a7220 */ /* 0x000fe20000410000 */
[----:B------:R-:W-:Y:S02]  /*1800*/  LEA.HI R2, R7, R2, RZ, 0x2 ;  /* 0x0000000207027211 */ /* 0x000fe400078f10ff */
[----:B------:R-:W-:Y:S01]  /*1810*/  ISETP.GE.AND P1, PT, R5, c[0x0][0x164], PT ;  /* 0x0000590005007a0c */ /* 0x000fe20003f26270 */
[----:B0-----:R-:W0:Y:S01]  /*1820*/  S2R R64, SR_TID.X ;  /* 0x0000000000407919 */ /* 0x001e220000002100 */
[----:B------:R-:W-:-:S02]  /*1830*/  FFMA.FTZ R67, R43, R74, R19 ;  /* 0x0000004a2b437223 */ /* 0x000fc40000010013 */
[C---:B------:R-:W-:Y:S01]  /*1840*/  FADD.FTZ R74, -R93.reuse, R87 ;  /* 0x000000575d4a7221 */ /* 0x040fe20000010100 */
[----:B0-----:R-:W-:Y:S01]  /*1850*/  LOP3.LUT R7, R64, 0x1f, RZ, 0xc0, !PT ;  /* 0x0000001f40077812 */ /* 0x001fe200078ec0ff */
[----:B------:R-:W-:Y:S02]  /*1860*/  FMUL.FTZ R64, R4, R71 ;  /* 0x0000004704407220 */ /* 0x000fe40000410000 */
[C---:B------:R-:W-:Y:S01]  /*1870*/  FADD.FTZ R71, -R93.reuse, R86 ;  /* 0x000000565d477221 */ /* 0x040fe20000010100 */
[----:B------:R-:W-:Y:S01]  /*1880*/  LEA.HI.SX32 R2, R2, R7, 0x1e ;  /* 0x0000000702027211 */ /* 0x000fe200078ff2ff */
[C---:B------:R-:W-:Y:S02]  /*1890*/  FADD.FTZ R7, -R93.reuse, R70 ;  /* 0x000000465d077221 */ /* 0x040fe40000010100 */
[----:B------:R-:W-:Y:S01]  /*18a0*/  FADD.FTZ R70, -R93, R72 ;  /* 0x000000485d467221 */ /* 0x000fe20000010100 */
[----:B------:R-:W-:Y:S01]  /*18b0*/  IADD3 R69, R2, 0x20, RZ ;  /* 0x0000002002457810 */ /* 0x000fe20007ffe0ff */
[----:B------:R-:W-:-:S02]  /*18c0*/  FMUL.FTZ R7, R4, R7 ;  /* 0x0000000704077220 */ /* 0x000fc40000410000 */
[----:B------:R-:W-:Y:S02]  /*18d0*/  FMUL.FTZ R65, R4, R70 ;  /* 0x0000004604417220 */ /* 0x000fe40000410000 */
[----:B------:R-:W-:-:S04]  /*18e0*/  IMAD.WIDE.U32 R68, R69, R6, c[0x0][0x208] ;  /* 0x0000820045447625 */ /* 0x000fc800078e0006 */
[----:B------:R-:W-:Y:S02]  /*18f0*/  FFMA.FTZ R66, R42, R65, R18 ;  /* 0x000000412a427223 */ /* 0x000fe40000010012 */
[----:B------:R-:W-:Y:S02]  /*1900*/  FFMA.FTZ R65, R41, R64, R17 ;  /* 0x0000004029417223 */ /* 0x000fe40000010011 */
[----:B------:R-:W-:Y:S02]  /*1910*/  FFMA.FTZ R64, R40, R7, R16 ;  /* 0x0000000728407223 */ /* 0x000fe40000010010 */
[C---:B------:R-:W-:Y:S02]  /*1920*/  FADD.FTZ R2, -R93.reuse, R75 ;  /* 0x0000004b5d027221 */ /* 0x040fe40000010100 */
[C---:B------:R-:W-:Y:S01]  /*1930*/  FADD.FTZ R7, -R93.reuse, R76 ;  /* 0x0000004c5d077221 */ /* 0x040fe20000010100 */
[----:B------:R0:W-:Y:S01]  /*1940*/  STG.E.128 [R68.64], R64 ;  /* 0x0000004044007986 */ /* 0x0001e2000c101d04 */
[----:B------:R-:W-:-:S02]  /*1950*/  FADD.FTZ R70, -R93, R85 ;  /* 0x000000555d467221 */ /* 0x000fc40000010100 */
[C---:B------:R-:W-:Y:S02]  /*1960*/  FADD.FTZ R75, -R93.reuse, R89 ;  /* 0x000000595d4b7221 */ /* 0x040fe40000010100 */
[----:B------:R-:W-:Y:S02]  /*1970*/  FADD.FTZ R76, -R93, R91 ;  /* 0x0000005b5d4c7221 */ /* 0x000fe40000010100 */
[C---:B------:R-:W-:Y:S02]  /*1980*/  FMUL.FTZ R72, R4.reuse, R2 ;  /* 0x0000000204487220 */ /* 0x040fe40000410000 */
[C---:B------:R-:W-:Y:S02]  /*1990*/  FMUL.FTZ R7, R4.reuse, R7 ;  /* 0x0000000704077220 */ /* 0x040fe40000410000 */
[C---:B------:R-:W-:Y:S02]  /*19a0*/  FMUL.FTZ R86, R4.reuse, R75 ;  /* 0x0000004b04567220 */ /* 0x040fe40000410000 */
[----:B------:R-:W-:-:S02]  /*19b0*/  FMUL.FTZ R2, R4, R76 ;  /* 0x0000004c04027220 */ /* 0x000fc40000410000 */
[----:B------:R-:W-:Y:S02]  /*19c0*/  FFMA.FTZ R72, R44, R72, R20 ;  /* 0x000000482c487223 */ /* 0x000fe40000010014 */
[----:B------:R-:W-:-:S04]  /*19d0*/  IMAD.WIDE.U32 R88, R88, R6, c[0x0][0x208] ;  /* 0x0000820058587625 */ /* 0x000fc800078e0006 */
        /* <DEDUP_REMOVED lines=26> */
[----:B------:R-:W-:Y:S01]  /*1b80*/  FFMA.FTZ R70, R50, R68, R26 ;  /* 0x0000004432467223 */ /* 0x000fe2000001001a */
[----:B------:R0:W-:Y:S01]  /*1b90*/  STG.E.128 [R80.64], R72 ;  /* 0x0000004850007986 */ /* 0x0001e2000c101d04 */
[----:B------:R-:W-:-:S04]  /*1ba0*/  IMAD.WIDE.U32 R90, R78, R6, c[0x0][0x208] ;  /* 0x000082004e5a7625 */ /* 0x000fc800078e0006 */
        /* <DEDUP_REMOVED lines=12> */
[----:B------:R-:W-:-:S05]  /*1c70*/  FFMA.FTZ R76, R56, R0, R32 ;  /* 0x00000000384c7223 */ /* 0x000fca0000010020 */
[----:B------:R0:W-:Y:S02]  /*1c80*/  STG.E.128 [R88.64], R76 ;  /* 0x0000004c58007986 */ /* 0x0001e4000c101d04 */
[----:B0----5:R-:W-:Y:S01]  /*1c90*/  @P1 CALL.REL.NOINC `(.L_x_20025) ;  /* 0x0000001000001944 */ /* 0x021fe20003c00000 */
[----:B------:R-:W-:Y:S05]  /*1ca0*/  BRA `(.L_x_20026) ;  /* 0xffffe63000007947 */ /* 0x000fea000383ffff */
.L_x_20025:
[----:B------:R-:W-:Y:S05]  /*1cb0*/  EXIT ;  /* 0x000000000000794d */ /* 0x000fea0003800000 */
.L_x_20023:
[----:B------:R-:W-:Y:S01]  /*1cc0*/  HFMA2.MMA R4, -RZ, RZ, 0, 1.847743988037109375e-06 ;  /* 0x0000001fff047435 */ /* 0x000fe200000001ff */
[----:B------:R-:W-:Y:S02]  /*1cd0*/  MOV R64, 0x1 ;  /* 0x0000000100407802 */ /* 0x000fe40000000f00 */
[----:B------:R-:W-:Y:S02]  /*1ce0*/  MOV R3, 0xffffffff ;  /* 0xffffffff00037802 */ /* 0x000fe40000000f00 */
[----:B------:R-:W-:Y:S02]  /*1cf0*/  MOV R65, 0x1d10 ;  /* 0x00001d1000417802 */ /* 0x000fe40000000f00 */
[----:B-----5:R-:W-:Y:S05]  /*1d00*/  CALL.REL.NOINC `($__internal_145_$__cuda_sm70_shflsync_bfly_p) ;  /* 0x0000069000007944 */ /* 0x020fea0003c00000 */
[----:B-1----:R-:W-:Y:S05]  /*1d10*/  BRA `(.L_x_20027) ;  /* 0xfffff47000007947 */ /* 0x002fea000383ffff */
.L_x_20024:
[----:B------:R-:W-:Y:S01]  /*1d20*/  HFMA2.MMA R64, -RZ, RZ, 0, 1.1920928955078125e-07 ;  /* 0x00000002ff407435 */ /* 0x000fe200000001ff */
[----:B------:R-:W-:Y:S02]  /*1d30*/  MOV R4, 0x1f ;  /* 0x0000001f00047802 */ /* 0x000fe40000000f00 */
[----:B------:R-:W-:-:S02]  /*1d40*/  MOV R3, 0xffffffff ;  /* 0xffffffff00037802 */ /* 0x000fc40000000f00 */
[----:B------:R-:W-:Y:S02]  /*1d50*/  MOV R65, 0x1d70 ;  /* 0x00001d7000417802 */ /* 0x000fe40000000f00 */
[----:B-----5:R-:W-:Y:S05]  /*1d60*/  CALL.REL.NOINC `($__internal_145_$__cuda_sm70_shflsync_bfly_p) ;  /* 0x0000063000007944 */ /* 0x020fea0003c00000 */
[----:B------:R-:W-:Y:S01]  /*1d70*/  HFMA2.MMA R64, -RZ, RZ, 0, 2.384185791015625e-07 ;  /* 0x00000004ff407435 */ /* 0x000fe200000001ff */
[----:B-1----:R-:W-:Y:S01]  /*1d80*/  FADD.FTZ R66, R66, R4 ;  /* 0x0000000442427221 */ /* 0x002fe20000010000 */
[----:B------:R-:W-:Y:S02]  /*1d90*/  MOV R4, 0x1f ;  /* 0x0000001f00047802 */ /* 0x000fe40000000f00 */
[----:B------:R-:W-:Y:S02]  /*1da0*/  MOV R3, 0xffffffff ;  /* 0xffffffff00037802 */ /* 0x000fe40000000f00 */
[----:B------:R-:W-:Y:S02]  /*1db0*/  MOV R65, 0x1dd0 ;  /* 0x00001dd000417802 */ /* 0x000fe40000000f00 */
[----:B------:R-:W-:Y:S05]  /*1dc0*/  CALL.REL.NOINC `($__internal_145_$__cuda_sm70_shflsync_bfly_p) ;  /* 0x000005d000007944 */ /* 0x000fea0003c00000 */
[----:B------:R-:W-:Y:S01]  /*1dd0*/  HFMA2.MMA R64, -RZ, RZ, 0, 4.76837158203125e-07 ;  /* 0x00000008ff407435 */ /* 0x000fe200000001ff */
[----:B-1----:R-:W-:Y:S01]  /*1de0*/  FADD.FTZ R66, R66, R4 ;  /* 0x0000000442427221 */ /* 0x002fe20000010000 */
[----:B------:R-:W-:Y:S02]  /*1df0*/  MOV R4, 0x1f ;  /* 0x0000001f00047802 */ /* 0x000fe40000000f00 */
[----:B------:R-:W-:-:S02]  /*1e00*/  MOV R3, 0xffffffff ;  /* 0xffffffff00037802 */ /* 0x000fc40000000f00 */
[----:B------:R-:W-:Y:S02]  /*1e10*/  MOV R65, 0x1e30 ;  /* 0x00001e3000417802 */ /* 0x000fe40000000f00 */
[----:B------:R-:W-:Y:S05]  /*1e20*/  CALL.REL.NOINC `($__internal_145_$__cuda_sm70_shflsync_bfly_p) ;  /* 0x0000057000007944 */ /* 0x000fea0003c00000 */
[----:B------:R-:W-:Y:S01]  /*1e30*/  HFMA2.MMA R64, -RZ, RZ, 0, 9.5367431640625e-07 ;  /* 0x00000010ff407435 */ /* 0x000fe200000001ff */
[----:B-1----:R-:W-:Y:S01]  /*1e40*/  FADD.FTZ R66, R66, R4 ;  /* 0x0000000442427221 */ /* 0x002fe20000010000 */
[----:B------:R-:W-:Y:S02]  /*1e50*/  MOV R4, 0x1f ;  /* 0x0000001f00047802 */ /* 0x000fe40000000f00 */
[----:B------:R-:W-:Y:S02]  /*1e60*/  MOV R3, 0xffffffff ;  /* 0xffffffff00037802 */ /* 0x000fe40000000f00 */
[----:B------:R-:W-:Y:S02]  /*1e70*/  MOV R65, 0x1e90 ;  /* 0x00001e9000417802 */ /* 0x000fe40000000f00 */
[----:B------:R-:W-:Y:S05]  /*1e80*/  CALL.REL.NOINC `($__internal_145_$__cuda_sm70_shflsync_bfly_p) ;  /* 0x0000051000007944 */ /* 0x000fea0003c00000 */
[----:B-1----:R-:W-:Y:S01]  /*1e90*/  FADD.FTZ R4, R66, R4 ;  /* 0x0000000442047221 */ /* 0x002fe20000010000 */
[----:B------:R-:W-:Y:S01]  /*1ea0*/  HFMA2.MMA R64, -RZ, RZ, 0, 5.9604644775390625e-08 ;  /* 0x00000001ff407435 */ /* 0x000fe200000001ff */
[----:B------:R-:W-:Y:S02]  /*1eb0*/  MOV R65, 0x2200 ;  /* 0x0000220000417802 */ /* 0x000fe40000000f00 */
[----:B------:R-:W-:-:S04]  /*1ec0*/  FMUL.FTZ R93, R4, c[0x0][0x1e0] ;  /* 0x00007800045d7a20 */ /* 0x000fc80000410000 */
[C---:B------:R-:W-:Y:S02]  /*1ed0*/  FADD.FTZ R3, -R93.reuse, R6 ;  /* 0x000000065d037221 */ /* 0x040fe40000010100 */
[----:B------:R-:W-:Y:S02]  /*1ee0*/  FADD.FTZ R4, -R93, R7 ;  /* 0x000000075d047221 */ /* 0x000fe40000010100 */
[----:B------:R-:W-:Y:S02]  /*1ef0*/  FFMA.FTZ R3, R3, R3, RZ ;  /* 0x0000000303037223 */ /* 0x000fe400000100ff */
[C---:B------:R-:W-:Y:S02]  /*1f00*/  FADD.FTZ R66, -R93.reuse, R0 ;  /* 0x000000005d427221 */ /* 0x040fe40000010100 */
        /* <DEDUP_REMOVED lines=43> */
[----:B------:R-:W-:-:S03]  /*21c0*/  MOV R4, 0x1f ;  /* 0x0000001f00047802 */ /* 0x000fc60000000f00 */
[----:B------:R-:W-:Y:S01]  /*21d0*/  FFMA.FTZ R66, R66, R66, R3 ;  /* 0x0000004242427223 */ /* 0x000fe20000010003 */
[----:B------:R-:W-:Y:S02]  /*21e0*/  MOV R3, 0xffffffff ;  /* 0xffffffff00037802 */ /* 0x000fe40000000f00 */
[----:B------:R-:W-:Y:S05]  /*21f0*/  CALL.REL.NOINC `($__internal_145_$__cuda_sm70_shflsync_bfly_p) ;  /* 0x000001a000007944 */ /* 0x000fea0003c00000 */
[----:B------:R-:W-:Y:S01]  /*2200*/  HFMA2.MMA R64, -RZ, RZ, 0, 1.1920928955078125e-07 ;  /* 0x00000002ff407435 */ /* 0x000fe200000001ff */
[----:B-1----:R-:W-:Y:S01]  /*2210*/  FADD.FTZ R66, R66, R4 ;  /* 0x0000000442427221 */ /* 0x002fe20000010000 */
[----:B------:R-:W-:Y:S02]  /*2220*/  MOV R4, 0x1f ;  /* 0x0000001f00047802 */ /* 0x000fe40000000f00 */
[----:B------:R-:W-:Y:S02]  /*2230*/  MOV R3, 0xffffffff ;  /* 0xffffffff00037802 */ /* 0x000fe40000000f00 */
[----:B------:R-:W-:Y:S02]  /*2240*/  MOV R65, 0x2260 ;  /* 0x0000226000417802 */ /* 0x000fe40000000f00 */
[----:B------:R-:W-:Y:S05]  /*2250*/  CALL.REL.NOINC `($__internal_145_$__cuda_sm70_shflsync_bfly_p) ;  /* 0x0000014000007944 */ /* 0x000fea0003c00000 */
[----:B------:R-:W-:Y:S01]  /*2260*/  HFMA2.MMA R64, -RZ, RZ, 0, 2.384185791015625e-07 ;  /* 0x00000004ff407435 */ /* 0x000fe200000001ff */
[----:B-1----:R-:W-:Y:S01]  /*2270*/  FADD.FTZ R66, R66, R4 ;  /* 0x0000000442427221 */ /* 0x002fe20000010000 */
[----:B------:R-:W-:Y:S02]  /*2280*/  MOV R4, 0x1f ;  /* 0x0000001f00047802 */ /* 0x000fe40000000f00 */
[----:B------:R-:W-:-:S02]  /*2290*/  MOV R3, 0xffffffff ;  /* 0xffffffff00037802 */ /* 0x000fc40000000f00 */
[----:B------:R-:W-:Y:S02]  /*22a0*/  MOV R65, 0x22c0 ;  /* 0x000022c000417802 */ /* 0x000fe40000000f00 */
[----:B------:R-:W-:Y:S05]  /*22b0*/  CALL.REL.NOINC `($__internal_145_$__cuda_sm70_shflsync_bfly_p) ;  /* 0x000000e000007944 */ /* 0x000fea0003c00000 */
[----:B------:R-:W-:Y:S01]  /*22c0*/  HFMA2.MMA R64, -RZ, RZ, 0, 4.76837158203125e-07 ;  /* 0x00000008ff407435 */ /* 0x000fe200000001ff */
[----:B-1----:R-:W-:Y:S01]  /*22d0*/  FADD.FTZ R66, R66, R4 ;  /* 0x0000000442427221 */ /* 0x002fe20000010000 */
[----:B------:R-:W-:Y:S02]  /*22e0*/  MOV R4, 0x1f ;  /* 0x0000001f00047802 */ /* 0x000fe40000000f00 */
[----:B------:R-:W-:Y:S02]  /*22f0*/  MOV R3, 0xffffffff ;  /* 0xffffffff00037802 */ /* 0x000fe40000000f00 */
[----:B------:R-:W-:Y:S02]  /*2300*/  MOV R65, 0x2320 ;  /* 0x0000232000417802 */ /* 0x000fe40000000f00 */
[----:B------:R-:W-:Y:S05]  /*2310*/  CALL.REL.NOINC `($__internal_145_$__cuda_sm70_shflsync_bfly_p) ;  /* 0x0000008000007944 */ /* 0x000fea0003c00000 */
[----:B------:R-:W-:Y:S01]  /*2320*/  HFMA2.MMA R64, -RZ, RZ, 0, 9.5367431640625e-07 ;  /* 0x00000010ff407435 */ /* 0x000fe200000001ff */
[----:B-1----:R-:W-:Y:S01]  /*2330*/  FADD.FTZ R66, R66, R4 ;  /* 0x0000000442427221 */ /* 0x002fe20000010000 */
[----:B------:R-:W-:Y:S02]  /*2340*/  MOV R4, 0x1f ;  /* 0x0000001f00047802 */ /* 0x000fe40000000f00 */
[----:B------:R-:W-:-:S02]  /*2350*/  MOV R3, 0xffffffff ;  /* 0xffffffff00037802 */ /* 0x000fc40000000f00 */
[----:B------:R-:W-:Y:S02]  /*2360*/  MOV R65, 0x2380 ;  /* 0x0000238000417802 */ /* 0x000fe40000000f00 */
[----:B------:R-:W-:Y:S05]  /*2370*/  CALL.REL.NOINC `($__internal_145_$__cuda_sm70_shflsync_bfly_p) ;  /* 0x0000002000007944 */ /* 0x000fea0003c00000 */
[----:B-1----:R-:W-:Y:S01]  /*2380*/  MOV R67, R4 ;  /* 0x0000000400437202 */ /* 0x002fe20000000f00 */
[----:B------:R-:W-:Y:S05]  /*2390*/  BRA `(.L_x_20028) ;  /* 0xfffff23000007947 */ /* 0x000fea000383ffff */
        .weak           $__internal_145_$__cuda_sm70_shflsync_bfly_p
        .type           $__internal_145_$__cuda_sm70_shflsync_bfly_p,@function
        .size           $__internal_145_$__cuda_sm70_shflsync_bfly_p,(.L_x_22313 - $__internal_145_$__cuda_sm70_shflsync_bfly_p)
$__internal_145_$__cuda_sm70_shflsync_bfly_p:
[----:B------:R-:W-:Y:S04]  /*23a0*/  WARPSYNC R3 ;  /* 0x0000000300007348 */ /* 0x000fe80003800000 */
[----:B------:R0:W1:Y:S02]  /*23b0*/  SHFL.BFLY PT, R4, R66, R64, R4 ;  /* 0x0c00004042047389 */ /* 0x00006400000e0004 */
[----:B0-----:R-:W-:Y:S01]  /*23c0*/  MOV R64, R65 ;  /* 0x0000004100407202 */ /* 0x001fe20000000f00 */
[----:B------:R-:W-:-:S06]  /*23d0*/  HFMA2.MMA R65, -RZ, RZ, 0, 0 ;  /* 0x00000000ff417435 */ /* 0x000fcc00000001ff */
[----:B------:R-:W-:Y:S05]  /*23e0*/  RET.REL.NODEC R64 `(_ZN10layer_norm13ln_fwd_kernelINS_13Kernel_traitsIfffffjLj768ELj1ELj4ELj1ELj16ENS_18Kernel_traits_baseILj768EfffffjLj128EEEEELb0ELb0ELb0ELb1EEEvNS_9FwdParamsE) ;  /* 0xffffdc1040007950 */ /* 0x000fea0003c3ffff */
.L_x_20029:
        /* <DEDUP_REMOVED lines=9> */
.L_x_22313:


//--------------------- .text._ZN10layer_norm13ln_fwd_kernelINS_13Kernel_traitsIfffffjLj768ELj1ELj4ELj1ELj16ENS_18Kernel_traits_baseILj768EfffffjLj128EEEEELb0ELb0ELb1ELb0EEEvNS_9FwdParamsE --------------------------
	.section	.text._ZN10layer_norm13ln_fwd_kernelINS_13Kernel_traitsIfffffjLj768ELj1ELj4ELj1ELj16ENS_18Kernel_traits_baseILj768EfffffjLj128EEEEELb0ELb0ELb1ELb0EEEvNS_9FwdParamsE,"ax",@progbits
	.sectioninfo	@"SHI_REGISTERS=96"
	.align	128
        .global         _ZN10layer_norm13ln_fwd_kernelINS_13Kernel_traitsIfffffjLj768ELj1ELj4ELj1ELj16ENS_18Kernel_traits_baseILj768EfffffjLj128EEEEELb0ELb0ELb1ELb0EEEvNS_9FwdParamsE
        .type           _ZN10layer_norm13ln_fwd_kernelINS_13Kernel_traitsIfffffjLj768ELj1ELj4ELj1ELj16ENS_18Kernel_traits_baseILj768EfffffjLj128EEEEELb0ELb0ELb1ELb0EEEvNS_9FwdParamsE,@function
        .size           _ZN10layer_norm13ln_fwd_kernelINS_13Kernel_traitsIfffffjLj768ELj1ELj4ELj1ELj16ENS_18Kernel_traits_baseILj768EfffffjLj128EEEEELb0ELb0ELb1ELb0EEEvNS_9FwdParamsE,(.L_x_22314 - _ZN10layer_norm13ln_fwd_kernelINS_13Kernel_traitsIfffffjLj768ELj1ELj4ELj1ELj16ENS_18Kernel_traits_baseILj768EfffffjLj128EEEEELb0ELb0ELb1ELb0EEEvNS_9FwdParamsE)
        .other          _ZN10layer_norm13ln_fwd_kernelINS_13Kernel_traitsIfffffjLj768ELj1ELj4ELj1ELj16ENS_18Kernel_traits_baseILj768EfffffjLj128EEEEELb0ELb0ELb1ELb0EEEvNS_9FwdParamsE,@"STO_CUDA_ENTRY STV_DEFAULT"
_ZN10layer_norm13ln_fwd_kernelINS_13Kernel_traitsIfffffjLj768ELj1ELj4ELj1ELj16ENS_18Kernel_traits_baseILj768EfffffjLj128EEEEELb0ELb0ELb1ELb0EEEvNS_9FwdParamsE:
.text._ZN10layer_norm13ln_fwd_kernelINS_13Kernel_traitsIfffffjLj768ELj1ELj4ELj1ELj16ENS_18Kernel_traits_baseILj768EfffffjLj128EEEEELb0ELb0ELb1ELb0EEEvNS_9FwdParamsE:
        /* <DEDUP_REMOVED lines=32> */
.L_x_20031:
[----:B-1----:R-:W-:Y:S05]  /*0200*/  BSYNC B0 ;  /* 0x0000000000007941 */ /* 0x002fea0003800000 */
.L_x_20030:
[----:B------:R-:W-:Y:S01]  /*0210*/  BSSY B0, `(.L_x_20032) ;  /* 0x000000d000007945 */ /* 0x000fe20003800000 */
[----:B------:R-:W-:Y:S05]  /*0220*/  @!P6 BRA `(.L_x_20033) ;  /* 0x000000b00000e947 */ /* 0x000fea0003800000 */
[----:B------:R-:W-:Y:S01]  /*0230*/  ISETP.NE.U32.AND P1, PT, RZ, c[0x0][0x218], PT ;  /* 0x00008600ff007a0c */ /* 0x000fe20003f25070 */
[----:B------:R-:W-:Y:S01]  /*0240*/  CS2R R14, SRZ ;  /* 0x00000000000e7805 */ /* 0x000fe2000001ff00 */
[----:B------:R-:W-:Y:S01]  /*0250*/  MOV R17, 0x10 ;  /* 0x0000001000117802 */ /* 0x000fe20000000f00 */
[----:B0-----:R-:W-:Y:S01]  /*0260*/  CS2R R12, SRZ ;  /* 0x00000000000c7805 */ /* 0x001fe2000001ff00 */
[----:B------:R-:W-:-:S03]  /*0270*/  ISETP.NE.AND.EX P1, PT, RZ, c[0x0][0x21c], PT, P1 ;  /* 0x00008700ff007a0c */ /* 0x000fc60003f25310 */
[----:B------:R-:W-:-:S06]  /*0280*/  IMAD.WIDE.U32 R16, R48, R17, c[0x0][0x1b0] ;  /* 0x00006c0030107625 */ /* 0x000fcc00078e0011 */
[----:B------:R-:W5:Y:S04]  /*0290*/  LDG.E.128 R16, [R16.64] ;  /* 0x0000000410107981 */ /* 0x000f68000c1e1d00 */
[----:B------:R-:W-:-:S04]  /*02a0*/  @P1 LEA R20, P2, R48, c[0x0][0x218], 0x4 ;  /* 0x0000860030141a11 */ /* 0x000fc800078420ff */
[----:B------:R-:W-:-:S05]  /*02b0*/  @P1 LEA.HI.X R21, R48, c[0x0][0x21c], RZ, 0x4, P2 ;  /* 0x0000870030151a11 */ /* 0x000fca00010f24ff */
[----:B------:R0:W5:Y:S01]  /*02c0*/  @P1 LDG.E.128 R12, [R20.64] ;  /* 0x00000004140c1981 */ /* 0x000162000c1e1d00 */
[----:B------:R-:W-:-:S03]  /*02d0*/  IADD3 R48, R48, 0x20, RZ ;  /* 0x0000002030307810 */ /* 0x000fc60007ffe0ff */
.L_x_20033:
[----:B------:R-:W-:Y:S05]  /*02e0*/  BSYNC B0 ;  /* 0x0000000000007941 */ /* 0x000fea0003800000 */
.L_x_20032:
[----:B------:R-:W-:Y:S01]  /*02f0*/  BSSY B0, `(.L_x_20034) ;  /* 0x000000d000007945 */ /* 0x000fe20003800000 */
[----:B------:R-:W-:Y:S05]  /*0300*/  @!P5 BRA `(.L_x_20035) ;  /* 0x000000b00000d947 */ /* 0x000fea0003800000 */
[----:B------:R-:W-:Y:S01]  /*0310*/  ISETP.NE.U32.AND P1, PT, RZ, c[0x0][0x218], PT ;  /* 0x00008600ff007a0c */ /* 0x000fe20003f25070 */
[----:B------:R-:W-:Y:S01]  /*0320*/  HFMA2.MMA R25, -RZ, RZ, 0, 9.5367431640625e-07 ;  /* 0x00000010ff197435 */ /* 0x000fe200000001ff */
[----:B------:R-:W-:Y:S01]  /*0330*/  CS2R R22, SRZ ;  /* 0x0000000000167805 */ /* 0x000fe2000001ff00 */
[----:B0-----:R-:W-:Y:S01]  /*0340*/  CS2R R20, SRZ ;  /* 0x0000000000147805 */ /* 0x001fe2000001ff00 */
[----:B------:R-:W-:-:S07]  /*0350*/  ISETP.NE.AND.EX P1, PT, RZ, c[0x0][0x21c], PT, P1 ;  /* 0x00008700ff007a0c */ /* 0x000fce0003f25310 */
[----:B------:R-:W-:-:S06]  /*0360*/  IMAD.WIDE.U32 R24, R48, R25, c[0x0][0x1b0] ;  /* 0x00006c0030187625 */ /* 0x000fcc00078e0019 */
[C---:B------:R-:W-:Y:S01]  /*0370*/  @P1 LEA R28, P2, R48.reuse, c[0x0][0x218], 0x4 ;  /* 0x00008600301c1a11 */ /* 0x040fe200078420ff */
[----:B------:R-:W5:Y:S03]  /*0380*/  LDG.E.128 R24, [R24.64] ;  /* 0x0000000418187981 */ /* 0x000f66000c1e1d00 */
[----:B------:R-:W-:-:S05]  /*0390*/  @P1 LEA.HI.X R29, R48, c[0x0][0x21c], RZ, 0x4, P2 ;  /* 0x00008700301d1a11 */ /* 0x000fca00010f24ff */
[----:B------:R0:W5:Y:S01]  /*03a0*/  @P1 LDG.E.128 R20, [R28.64] ;  /* 0x000000041c141981 */ /* 0x000162000c1e1d00 */
[----:B------:R-:W-:-:S03]  /*03b0*/  IADD3 R48, R48, 0x20, RZ ;  /* 0x0000002030307810 */ /* 0x000fc60007ffe0ff */
.L_x_20035:
[----:B------:R-:W-:Y:S05]  /*03c0*/  BSYNC B0 ;  /* 0x0000000000007941 */ /* 0x000fea0003800000 */
.L_x_20034:
        /* <DEDUP_REMOVED lines=13> */
.L_x_20037:
[----:B------:R-:W-:Y:S05]  /*04a0*/  BSYNC B0 ;  /* 0x0000000000007941 */ /* 0x000fea0003800000 */
.L_x_20036:
        /* <DEDUP_REMOVED lines=13> */
.L_x_20039:
[----:B------:R-:W-:Y:S05]  /*0580*/  BSYNC B0 ;  /* 0x0000000000007941 */ /* 0x000fea0003800000 */
.L_x_20038:
[----:B------:R-:W-:Y:S01]  /*0590*/  ISETP.GE.U32.AND P1, PT, R2, 0xc0, PT ;  /* 0x000000c00200780c */ /* 0x000fe20003f26070 */
[----:B------:R-:W-:Y:S01]  /*05a0*/  BSSY B0, `(.L_x_20040) ;  /* 0x000000e000007945 */ /* 0x000fe20003800000 */
[----:B------:R-:W-:-:S04]  /*05b0*/  SHF.R.U32.HI R0, RZ, 0x5, R46 ;  /* 0x00000005ff007819 */ /* 0x000fc8000001162e */
[----:B------:R-:W-:-:S07]  /*05c0*/  LEA R0, R47, R0, 0x2 ;  /* 0x000000002f007211 */ /* 0x000fce00078e10ff */
[----:B------:R-:W-:Y:S05]  /*05d0*/  @!P1 BRA `(.L_x_20041) ;  /* 0x000000a000009947 */ /* 0x000fea0003800000 */
[----:B------:R-:W-:Y:S01]  /*05e0*/  ISETP.NE.U32.AND P2, PT, RZ, c[0x0][0x218], PT ;  /* 0x00008600ff007a0c */ /* 0x000fe20003f45070 */
[----:B------:R-:W-:Y:S01]  /*05f0*/  CS2R R46, SRZ ;  /* 0x00000000002e7805 */ /* 0x000fe2000001ff00 */
[----:B------:R-:W-:Y:S01]  /*0600*/  MOV R49, 0x10 ;  /* 0x0000001000317802 */ /* 0x000fe20000000f00 */
[----:B0-----:R-:W-:Y:S01]  /*0610*/  CS2R R44, SRZ ;  /* 0x00000000002c7805 */ /* 0x001fe2000001ff00 */
[----:B------:R-:W-:-:S13]  /*0620*/  ISETP.NE.AND.EX P2, PT, RZ, c[0x0][0x21c], PT, P2 ;  /* 0x00008700ff007a0c */ /* 0x000fda0003f45320 */
[----:B------:R-:W-:-:S04]  /*0630*/  @P2 LEA R52, P3, R48, c[0x0][0x218], 0x4 ;  /* 0x0000860030342a11 */ /* 0x000fc800078620ff */
[C---:B------:R-:W-:Y:S01]  /*0640*/  @P2 LEA.HI.X R53, R48.reuse, c[0x0][0x21c], RZ, 0x4, P3 ;  /* 0x0000870030352a11 */ /* 0x040fe200018f24ff */
[----:B------:R-:W-:-:S04]  /*0650*/  IMAD.WIDE.U32 R48, R48, R49, c[0x0][0x1b0] ;  /* 0x00006c0030307625 */ /* 0x000fc800078e0031 */
[----:B------:R0:W5:Y:S04]  /*0660*/  @P2 LDG.E.128 R44, [R52.64] ;  /* 0x00000004342c2981 */ /* 0x000168000c1e1d00 */
[----:B------:R-:W5:Y:S02]  /*0670*/  LDG.E.128 R48, [R48.64] ;  /* 0x0000000430307981 */ /* 0x000f64000c1e1d00 */
.L_x_20041:
[----:B------:R-:W-:Y:S05]  /*0680*/  BSYNC B0 ;  /* 0x0000000000007941 */ /* 0x000fea0003800000 */
.L_x_20040:
[----:B------:R-:W-:-:S13]  /*0690*/  ISETP.GE.AND P2, PT, R0, c[0x0][0x164], PT ;  /* 0x0000590000007a0c */ /* 0x000fda0003f46270 */
[----:B------:R-:W-:Y:S05]  /*06a0*/  @P2 EXIT ;  /* 0x000000000000294d */ /* 0x000fea0003800000 */
[----:B------:R-:W-:Y:S02]  /*06b0*/  ULDC.U8 UR6, c[0x0][0x1f0] ;  /* 0x00007c0000067ab9 */ /* 0x000fe40000000000 */
.L_x_20117:
[----:B------:R-:W-:-:S10]  /*06c0*/  HFMA2.MMA R89, -RZ, RZ, 0, 2.384185791015625e-07 ;  /* 0x00000004ff597435 */ /* 0x000fd400000001ff */
[----:B------:R-:W-:-:S05]  /*06d0*/  IMAD.WIDE R92, R0, R89, c[0x0][0x1d0] ;  /* 0x00007400005c7625 */ /* 0x000fca00078e0259 */
[----:B------:R-:W2:Y:S01]  /*06e0*/  LDG.E R3, [R92.64] ;  /* 0x000000045c037981 */ /* 0x000ea2000c1e1900 */
[C---:B------:R-:W-:Y:S01]  /*06f0*/  IMAD R86, R0.reuse, c[0x0][0x168], RZ ;  /* 0x00005a0000567a24 */ /* 0x040fe200078e02ff */
[----:B------:R-:W-:Y:S01]  /*0700*/  MOV R90, RZ ;  /* 0x000000ff005a7202 */ /* 0x000fe20000000f00 */
[----:B------:R-:W-:Y:S01]  /*0710*/  IMAD.WIDE R88, R0, R89, c[0x0][0x1d8] ;  /* 0x0000760000587625 */ /* 0x000fe200078e0259 */
[----:B------:R-:W1:Y:S02]  /*0720*/  S2R R85, SR_TID.X ;  /* 0x0000000000557919 */ /* 0x000e640000002100 */
[----:B------:R-:W-:-:S04]  /*0730*/  SHF.R.S32.HI R87, RZ, 0x1f, R86 ;  /* 0x0000001fff577819 */ /* 0x000fc80000011456 */
[----:B------:R-:W-:Y:S01]  /*0740*/  LEA.HI R86, R87, R86, RZ, 0x2 ;  /* 0x0000005657567211 */ /* 0x000fe200078f10ff */
[----:B------:R-:W-:Y:S01]  /*0750*/  BSSY B0, `(.L_x_20042) ;  /* 0x000003a000007945 */ /* 0x000fe20003800000 */
[----:B-1----:R-:W-:Y:S02]  /*0760*/  LOP3.LUT R91, R85, 0x1f, RZ, 0xc0, !PT ;  /* 0x0000001f555b7812 */ /* 0x002fe400078ec0ff */
[----:B--2---:R-:W-:-:S13]  /*0770*/  ISETP.GE.AND P2, PT, R3, 0x1, PT ;  /* 0x000000010300780c */ /* 0x004fda0003f46270 */
[----:B------:R-:W-:-:S05]  /*0780*/  @P2 IADD3 R84, R3, -0x1, RZ ;  /* 0xffffffff03542810 */ /* 0x000fca0007ffe0ff */
[----:B------:R-:W-:-:S05]  /*0790*/  @P2 IMAD R84, R84, c[0x0][0x168], RZ ;  /* 0x00005a0054542a24 */ /* 0x000fca00078e02ff */
[----:B------:R-:W-:-:S04]  /*07a0*/  @P2 SHF.R.S32.HI R87, RZ, 0x1f, R84 ;  /* 0x0000001fff572819 */ /* 0x000fc80000011454 */
[----:B------:R-:W-:Y:S02]  /*07b0*/  @P2 LEA.HI R87, R87, R84, RZ, 0x2 ;  /* 0x0000005457572211 */ /* 0x000fe400078f10ff */
[----:B-----5:R1:W5:Y:S01]  /*07c0*/  LDG.E R84, [R88.64] ;  /* 0x0000000458547981 */ /* 0x020362000c1e1900 */
[-C--:B------:R-:W-:Y:S02]  /*07d0*/  LEA.HI.SX32 R86, R86, R91.reuse, 0x1e ;  /* 0x0000005b56567211 */ /* 0x080fe400078ff2ff */
[----:B------:R-:W-:Y:S02]  /*07e0*/  @P2 LEA.HI.SX32 R90, R87, R91, 0x1e ;  /* 0x0000005b575a2211 */ /* 0x000fe400078ff2ff */
[----:B------:R-:W-:Y:S01]  /*07f0*/  SHF.R.S32.HI R87, RZ, 0x1f, R0 ;  /* 0x0000001fff577819 */ /* 0x000fe20000011400 */
[----:B------:R-:W-:Y:S05]  /*0800*/  @!P0 BRA `(.L_x_20043) ;  /* 0x000002e000008947 */ /* 0x000fea0003800000 */
[----:B------:R-:W-:-:S04]  /*0810*/  ISETP.NE.U32.AND P3, PT, RZ, c[0x0][0x180], PT ;  /* 0x00006000ff007a0c */ /* 0x000fc80003f65070 */
[----:B------:R-:W-:-:S13]  /*0820*/  ISETP.NE.AND.EX P3, PT, RZ, c[0x0][0x184], PT, P3 ;  /* 0x00006100ff007a0c */ /* 0x000fda0003f65330 */
[----:B-1----:R-:W-:-:S05]  /*0830*/  @P3 MOV R89, 0x10 ;  /* 0x0000001000593802 */ /* 0x002fca0000000f00 */
[----:B------:R-:W-:-:S05]  /*0840*/  @P3 IMAD.WIDE.U32 R88, R86, R89, c[0x0][0x180] ;  /* 0x0000600056583625 */ /* 0x000fca00078e0059 */
[----:B0-----:R0:W2:Y:S01]  /*0850*/  @P3 LDG.E.128 R52, [R88.64] ;  /* 0x0000000458343981 */ /* 0x0010a2000c1e1d00 */
        /* <DEDUP_REMOVED lines=20> */
.L_x_20045:
[----:B0-----:R-:W-:Y:S05]  /*09a0*/  BSYNC B1 ;  /* 0x0000000000017941 */ /* 0x001fea0003800000 */
.L_x_20044:
[----:B------:R-:W-:Y:S01]  /*09b0*/  BSSY B1, `(.L_x_20046) ;  /* 0x0000004000017945 */ /* 0x000fe20003800000 */
[----:B------:R-:W-:Y:S05]  /*09c0*/  @!P4 BRA `(.L_x_20047) ;  /* 0x000000200000c947 */ /* 0x000fea0003800000 */
[----:B-----5:R-:W-:-:S04]  /*09d0*/  FMUL.FTZ R61, R57, c[0x0][0x1ec] ;  /* 0x00007b00393d7a20 */ /* 0x020fc80000410000 */
[----:B------:R-:W-:Y:S02]  /*09e0*/  @P3 FADD.FTZ R61, R53, R61 ;  /* 0x0000003d353d3221 */ /* 0x000fe40000010000 */
.L_x_20047:
[----:B------:R-:W-:Y:S05]  /*09f0*/  BSYNC B1 ;  /* 0x0000000000017941 */ /* 0x000fea0003800000 */
.L_x_20046:
[----:B------:R-:W-:Y:S01]  /*0a00*/  BSSY B1, `(.L_x_20048) ;  /* 0x0000004000017945 */ /* 0x000fe20003800000 */
[----:B------:R-:W-:Y:S05]  /*0a10*/  @!P4 BRA `(.L_x_20049) ;  /* 0x000000200000c947 */ /* 0x000fea0003800000 */
[----:B-----5:R-:W-:-:S04]  /*0a20*/  FMUL.FTZ R62, R58, c[0x0][0x1ec] ;  /* 0x00007b003a3e7a20 */ /* 0x020fc80000410000 */
[----:B------:R-:W-:Y:S02]  /*0a30*/  @P3 FADD.FTZ R62, R54, R62 ;  /* 0x0000003e363e3221 */ /* 0x000fe40000010000 */
.L_x_20049:
[----:B------:R-:W-:Y:S05]  /*0a40*/  BSYNC B1 ;  /* 0x0000000000017941 */ /* 0x000fea0003800000 */
.L_x_20048:
[----:B------:R-:W-:Y:S01]  /*0a50*/  BSSY B1, `(.L_x_20050) ;  /* 0x0000004000017945 */ /* 0x000fe20003800000 */
[----:B------:R-:W-:Y:S05]  /*0a60*/  @!P4 BRA `(.L_x_20051) ;  /* 0x000000200000c947 */ /* 0x000fea0003800000 */
[----:B-----5:R-:W-:-:S04]  /*0a70*/  FMUL.FTZ R63, R59, c[0x0][0x1ec] ;  /* 0x00007b003b3f7a20 */ /* 0x020fc80000410000 */
[----:B------:R-:W-:Y:S02]  /*0a80*/  @P3 FADD.FTZ R63, R55, R63 ;  /* 0x0000003f373f3221 */ /* 0x000fe40000010000 */
.L_x_20051:
[----:B------:R-:W-:Y:S05]  /*0a90*/  BSYNC B1 ;  /* 0x0000000000017941 */ /* 0x000fea0003800000 */
.L_x_20050:
[----:B------:R-:W-:Y:S01]  /*0aa0*/  HFMA2.MMA R89, -RZ, RZ, 0, 9.5367431640625e-07 ;  /* 0x00000010ff597435 */ /* 0x000fe200000001ff */
[----:B------:R-:W-:-:S09]  /*0ab0*/  IADD3 R90, R90, 0x20, RZ ;  /* 0x000000205a5a7810 */ /* 0x000fd20007ffe0ff */
[C---:B------:R-:W-:Y:S01]  /*0ac0*/  IMAD.WIDE.U32 R88, R86.reuse, R89, c[0x0][0x188] ;  /* 0x0000620056587625 */ /* 0x040fe200078e0059 */
[----:B------:R-:W-:-:S04]  /*0ad0*/  IADD3 R86, R86, 0x20, RZ ;  /* 0x0000002056567810 */ /* 0x000fc80007ffe0ff */
[----:B------:R0:W-:Y:S03]  /*0ae0*/  STG.E.128 [R88.64], R60 ;  /* 0x0000003c58007986 */ /* 0x0001e6000c101d04 */
.L_x_20043:
[----:B------:R-:W-:Y:S05]  /*0af0*/  BSYNC B0 ;  /* 0x0000000000007941 */ /* 0x000fea0003800000 */
.L_x_20042:
[----:B------:R-:W-:Y:S01]  /*0b00*/  ISETP.GE.U32.AND P3, PT, R2, 0x40, PT ;  /* 0x000000400200780c */ /* 0x000fe20003f66070 */
[----:B------:R-:W-:-:S12]  /*0b10*/  BSSY B0, `(.L_x_20052) ;  /* 0x0000030000007945 */ /* 0x000fd80003800000 */
[----:B------:R-:W-:Y:S05]  /*0b20*/  @!P3 BRA `(.L_x_20053) ;  /* 0x000002e00000b947 */ /* 0x000fea0003800000 */
[----:B------:R-:W-:-:S04]  /*0b30*/  ISETP.NE.U32.AND P3, PT, RZ, c[0x0][0x180], PT ;  /* 0x00006000ff007a0c */ /* 0x000fc80003f65070 */
[----:B------:R-:W-:-:S13]  /*0b40*/  ISETP.NE.AND.EX P3, PT, RZ, c[0x0][0x184], PT, P3 ;  /* 0x00006100ff007a0c */ /* 0x000fda0003f65330 */
[----:B01----:R-:W-:-:S05]  /*0b50*/  @P3 MOV R89, 0x10 ;  /* 0x0000001000593802 */ /* 0x003fca0000000f00 */
        /* <DEDUP_REMOVED lines=22> */
.L_x_20055:
[----:B0-----:R-:W-:Y:S05]  /*0cc0*/  BSYNC B1 ;  /* 0x0000000000017941 */ /* 0x001fea0003800000 */
.L_x_20054:
[----:B------:R-:W-:Y:S01]  /*0cd0*/  BSSY B1, `(.L_x_20056) ;  /* 0x0000004000017945 */ /* 0x000fe20003800000 */
[----:B------:R-:W-:Y:S05]  /*0ce0*/  @!P4 BRA `(.L_x_20057) ;  /* 0x000000200000c947 */ /* 0x000fea0003800000 */
[----:B-----5:R-:W-:-:S04]  /*0cf0*/  FMUL.FTZ R65, R57, c[0x0][0x1ec] ;  /* 0x00007b0039417a20 */ /* 0x020fc80000410000 */
[----:B------:R-:W-:Y:S02]  /*0d00*/  @P3 FADD.FTZ R65, R53, R65 ;  /* 0x0000004135413221 */ /* 0x000fe40000010000 */
.L_x_20057:
[----:B------:R-:W-:Y:S05]  /*0d10*/  BSYNC B1 ;  /* 0x0000000000017941 */ /* 0x000fea0003800000 */
.L_x_20056:
[----:B------:R-:W-:Y:S01]  /*0d20*/  BSSY B1, `(.L_x_20058) ;  /* 0x0000004000017945 */ /* 0x000fe20003800000 */
[----:B------:R-:W-:Y:S05]  /*0d30*/  @!P4 BRA `(.L_x_20059) ;  /* 0x000000200000c947 */ /* 0x000fea0003800000 */
[----:B-----5:R-:W-:-:S04]  /*0d40*/  FMUL.FTZ R66, R58, c[0x0][0x1ec] ;  /* 0x00007b003a427a20 */ /* 0x020fc80000410000 */
[----:B------:R-:W-:Y:S02]  /*0d50*/  @P3 FADD.FTZ R66, R54, R66 ;  /* 0x0000004236423221 */ /* 0x000fe40000010000 */
.L_x_20059:
[----:B------:R-:W-:Y:S05]  /*0d60*/  BSYNC B1 ;  /* 0x0000000000017941 */ /* 0x000fea0003800000 */
.L_x_20058:
[----:B------:R-:W-:Y:S01]  /*0d70*/  BSSY B1, `(.L_x_20060) ;  /* 0x0000004000017945 */ /* 0x000fe20003800000 */
[----:B------:R-:W-:Y:S05]  /*0d80*/  @!P4 BRA `(.L_x_20061) ;  /* 0x000000200000c947 */ /* 0x000fea0003800000 */
[----:B-----5:R-:W-:-:S04]  /*0d90*/  FMUL.FTZ R67, R59, c[0x0][0x1ec] ;  /* 0x00007b003b437a20 */ /* 0x020fc80000410000 */
[----:B------:R-:W-:Y:S02]  /*0da0*/  @P3 FADD.FTZ R67, R55, R67 ;  /* 0x0000004337433221 */ /* 0x000fe40000010000 */
.L_x_20061:
[----:B------:R-:W-:Y:S05]  /*0db0*/  BSYNC B1 ;  /* 0x0000000000017941 */ /* 0x000fea0003800000 */
.L_x_20060:
[----:B------:R-:W-:Y:S01]  /*0dc0*/  HFMA2.MMA R89, -RZ, RZ, 0, 9.5367431640625e-07 ;  /* 0x00000010ff597435 */ /* 0x000fe200000001ff */
[----:B------:R-:W-:-:S09]  /*0dd0*/  IADD3 R90, R90, 0x20, RZ ;  /* 0x000000205a5a7810 */ /* 0x000fd20007ffe0ff */
[C---:B------:R-:W-:Y:S01]  /*0de0*/  IMAD.WIDE.U32 R88, R86.reuse, R89, c[0x0][0x188] ;  /* 0x0000620056587625 */ /* 0x040fe200078e0059 */
[----:B------:R-:W-:-:S04]  /*0df0*/  IADD3 R86, R86, 0x20, RZ ;  /* 0x0000002056567810 */ /* 0x000fc80007ffe0ff */
[----:B------:R0:W-:Y:S03]  /*0e00*/  STG.E.128 [R88.64], R64 ;  /* 0x0000004058007986 */ /* 0x0001e6000c101d04 */
.L_x_20053:
[----:B------:R-:W-:Y:S05]  /*0e10*/  BSYNC B0 ;  /* 0x0000000000007941 */ /* 0x000fea0003800000 */
.L_x_20052:
        /* <DEDUP_REMOVED lines=28> */
.L_x_20065:
[----:B0-----:R-:W-:Y:S05]  /*0fe0*/  BSYNC B1 ;  /* 0x0000000000017941 */ /* 0x001fea0003800000 */
.L_x_20064:
[----:B------:R-:W-:Y:S01]  /*0ff0*/  BSSY B1, `(.L_x_20066) ;  /* 0x0000004000017945 */ /* 0x000fe20003800000 */
[----:B------:R-:W-:Y:S05]  /*1000*/  @!P4 BRA `(.L_x_20067) ;  /* 0x000000200000c947 */ /* 0x000fea0003800000 */
[----:B-----5:R-:W-:-:S04]  /*1010*/  FMUL.FTZ R69, R57, c[0x0][0x1ec] ;  /* 0x00007b0039457a20 */ /* 0x020fc80000410000 */
[----:B------:R-:W-:Y:S02]  /*1020*/  @P3 FADD.FTZ R69, R53, R69 ;  /* 0x0000004535453221 */ /* 0x000fe40000010000 */
.L_x_20067:
[----:B------:R-:W-:Y:S05]  /*1030*/  BSYNC B1 ;  /* 0x0000000000017941 */ /* 0x000fea0003800000 */
.L_x_20066:
[----:B------:R-:W-:Y:S01]  /*1040*/  BSSY B1, `(.L_x_20068) ;  /* 0x0000004000017945 */ /* 0x000fe20003800000 */
[----:B------:R-:W-:Y:S05]  /*1050*/  @!P4 BRA `(.L_x_20069) ;  /* 0x000000200000c947 */ /* 0x000fea0003800000 */
[----:B-----5:R-:W-:-:S04]  /*1060*/  FMUL.FTZ R70, R58, c[0x0][0x1ec] ;  /* 0x00007b003a467a20 */ /* 0x020fc80000410000 */
[----:B------:R-:W-:Y:S02]  /*1070*/  @P3 FADD.FTZ R70, R54, R70 ;  /* 0x0000004636463221 */ /* 0x000fe40000010000 */
.L_x_20069:
[----:B------:R-:W-:Y:S05]  /*1080*/  BSYNC B1 ;  /* 0x0000000000017941 */ /* 0x000fea0003800000 */
.L_x_20068:
[----:B------:R-:W-:Y:S01]  /*1090*/  BSSY B1, `(.L_x_20070) ;  /* 0x0000004000017945 */ /* 0x000fe20003800000 */
[----:B------:R-:W-:Y:S05]  /*10a0*/  @!P4 BRA `(.L_x_20071) ;  /* 0x000000200000c947 */ /* 0x000fea0003800000 */
[----:B-----5:R-:W-:-:S04]  /*10b0*/  FMUL.FTZ R71, R59, c[0x0][0x1ec] ;  /* 0x00007b003b477a20 */ /* 0x020fc80000410000 */
[----:B------:R-:W-:Y:S02]  /*10c0*/  @P3 FADD.FTZ R71, R55, R71 ;  /* 0x0000004737473221 */ /* 0x000fe40000010000 */
.L_x_20071:
[----:B------:R-:W-:Y:S05]  /*10d0*/  BSYNC B1 ;  /* 0x0000000000017941 */ /* 0x000fea0003800000 */
.L_x_20070:
[----:B------:R-:W-:Y:S01]  /*10e0*/  HFMA2.MMA R89, -RZ, RZ, 0, 9.5367431640625e-07 ;  /* 0x00000010ff597435 */ /* 0x000fe200000001ff */
[----:B------:R-:W-:-:S09]  /*10f0*/  IADD3 R90, R90, 0x20, RZ ;  /* 0x000000205a5a7810 */ /* 0x000fd20007ffe0ff */
[C---:B------:R-:W-:Y:S01]  /*1100*/  IMAD.WIDE.U32 R88, R86.reuse, R89, c[0x0][0x188] ;  /* 0x0000620056587625 */ /* 0x040fe200078e0059 */
[----:B------:R-:W-:-:S04]  /*1110*/  IADD3 R86, R86, 0x20, RZ ;  /* 0x0000002056567810 */ /* 0x000fc80007ffe0ff */
[----:B------:R0:W-:Y:S03]  /*1120*/  STG.E.128 [R88.64], R68 ;  /* 0x0000004458007986 */ /* 0x0001e6000c101d04 */
.L_x_20063:
[----:B------:R-:W-:Y:S05]  /*1130*/  BSYNC B0 ;  /* 0x0000000000007941 */ /* 0x000fea0003800000 */
.L_x_20062:
        /* <DEDUP_REMOVED lines=28> */
.L_x_20075:
[----:B0-----:R-:W-:Y:S05]  /*1300*/  BSYNC B1 ;  /* 0x0000000000017941 */ /* 0x001fea0003800000 */
.L_x_20074:
[----:B------:R-:W-:Y:S01]  /*1310*/  BSSY B1, `(.L_x_20076) ;  /* 0x0000004000017945 */ /* 0x000fe20003800000 */
[----:B------:R-:W-:Y:S05]  /*1320*/  @!P4 BRA `(.L_x_20077) ;  /* 0x000000200000c947 */ /* 0x000fea0003800000 */
[----:B-----5:R-:W-:-:S04]  /*1330*/  FMUL.FTZ R73, R57, c[0x0][0x1ec] ;  /* 0x00007b0039497a20 */ /* 0x020fc80000410000 */
[----:B------:R-:W-:Y:S02]  /*1340*/  @P3 FADD.FTZ R73, R53, R73 ;  /* 0x0000004935493221 */ /* 0x000fe40000010000 */
.L_x_20077:
[----:B------:R-:W-:Y:S05]  /*1350*/  BSYNC B1 ;  /* 0x0000000000017941 */ /* 0x000fea0003800000 */
.L_x_20076:
[----:B------:R-:W-:Y:S01]  /*1360*/  BSSY B1, `(.L_x_20078) ;  /* 0x0000004000017945 */ /* 0x000fe20003800000 */
[----:B------:R-:W-:Y:S05]  /*1370*/  @!P4 BRA `(.L_x_20079) ;  /* 0x000000200000c947 */ /* 0x000fea0003800000 */
[----:B-----5:R-:W-:-:S04]  /*1380*/  FMUL.FTZ R74, R58, c[0x0][0x1ec] ;  /* 0x00007b003a4a7a20 */ /* 0x020fc80000410000 */
[----:B------:R-:W-:Y:S02]  /*1390*/  @P3 FADD.FTZ R74, R54, R74 ;  /* 0x0000004a364a3221 */ /* 0x000fe40000010000 */
.L_x_20079:
[----:B------:R-:W-:Y:S05]  /*13a0*/  BSYNC B1 ;  /* 0x0000000000017941 */ /* 0x000fea0003800000 */
.L_x_20078:
[----:B------:R-:W-:Y:S01]  /*13b0*/  BSSY B1, `(.L_x_20080) ;  /* 0x0000004000017945 */ /* 0x000fe20003800000 */
[----:B------:R-:W-:Y:S05]  /*13c0*/  @!P4 BRA `(.L_x_20081) ;  /* 0x000000200000c947 */ /* 0x000fea0003800000 */
[----:B-----5:R-:W-:-:S04]  /*13d0*/  FMUL.FTZ R75, R59, c[0x0][0x1ec] ;  /* 0x00007b003b4b7a20 */ /* 0x020fc80000410000 */
[----:B------:R-:W-:Y:S02]  /*13e0*/  @P3 FADD.FTZ R75, R55, R75 ;  /* 0x0000004b374b3221 */ /* 0x000fe40000010000 */
.L_x_20081:
[----:B------:R-:W-:Y:S05]  /*13f0*/  BSYNC B1 ;  /* 0x0000000000017941 */ /* 0x000fea0003800000 */
.L_x_20080:
[----:B------:R-:W-:Y:S01]  /*1400*/  HFMA2.MMA R89, -RZ, RZ, 0, 9.5367431640625e-07 ;  /* 0x00000010ff597435 */ /* 0x000fe200000001ff */
[----:B------:R-:W-:-:S09]  /*1410*/  IADD3 R90, R90, 0x20, RZ ;  /* 0x000000205a5a7810 */ /* 0x000fd20007ffe0ff */
[C---:B------:R-:W-:Y:S01]  /*1420*/  IMAD.WIDE.U32 R88, R86.reuse, R89, c[0x0][0x188] ;  /* 0x0000620056587625 */ /* 0x040fe200078e0059 */
[----:B------:R-:W-:-:S04]  /*1430*/  IADD3 R86, R86, 0x20, RZ ;  /* 0x0000002056567810 */ /* 0x000fc80007ffe0ff */
[----:B------:R0:W-:Y:S03]  /*1440*/  STG.E.128 [R88.64], R72 ;  /* 0x0000004858007986 */ /* 0x0001e6000c101d04 */
.L_x_20073:
[----:B------:R-:W-:Y:S05]  /*1450*/  BSYNC B0 ;  /* 0x0000000000007941 */ /* 0x000fea0003800000 */
.L_x_20072:
        /* <DEDUP_REMOVED lines=28> */
.L_x_20085:
[----:B0-----:R-:W-:Y:S05]  /*1620*/  BSYNC B1 ;  /* 0x0000000000017941 */ /* 0x001fea0003800000 */
.L_x_20084:
[----:B------:R-:W-:Y:S01]  /*1630*/  BSSY B1, `(.L_x_20086) ;  /* 0x0000004000017945 */ /* 0x000fe20003800000 */
[----:B------:R-:W-:Y:S05]  /*1640*/  @!P4 BRA `(.L_x_20087) ;  /* 0x000000200000c947 */ /* 0x000fea0003800000 */
[----:B-----5:R-:W-:-:S04]  /*1650*/  FMUL.FTZ R77, R57, c[0x0][0x1ec] ;  /* 0x00007b00394d7a20 */ /* 0x020fc80000410000 */
[----:B------:R-:W-:Y:S02]  /*1660*/  @P3 FADD.FTZ R77, R53, R77 ;  /* 0x0000004d354d3221 */ /* 0x000fe40000010000 */
.L_x_20087:
[----:B------:R-:W-:Y:S05]  /*1670*/  BSYNC B1 ;  /* 0x0000000000017941 */ /* 0x000fea0003800000 */
.L_x_20086:
[----:B------:R-:W-:Y:S01]  /*1680*/  BSSY B1, `(.L_x_20088) ;  /* 0x0000004000017945 */ /* 0x000fe20003800000 */
[----:B------:R-:W-:Y:S05]  /*1690*/  @!P4 BRA `(.L_x_20089) ;  /* 0x000000200000c947 */ /* 0x000fea0003800000 */
[----:B-----5:R-:W-:-:S04]  /*16a0*/  FMUL.FTZ R78, R58, c[0x0][0x1ec] ;  /* 0x00007b003a4e7a20 */ /* 0x020fc80000410000 */
[----:B------:R-:W-:Y:S02]  /*16b0*/  @P3 FADD.FTZ R78, R54, R78 ;  /* 0x0000004e364e3221 */ /* 0x000fe40000010000 */
.L_x_20089:
[----:B------:R-:W-:Y:S05]  /*16c0*/  BSYNC B1 ;  /* 0x0000000000017941 */ /* 0x000fea0003800000 */
.L_x_20088:
[----:B------:R-:W-:Y:S01]  /*16d0*/  BSSY B1, `(.L_x_20090) ;  /* 0x0000004000017945 */ /* 0x000fe20003800000 */
[----:B------:R-:W-:Y:S05]  /*16e0*/  @!P4 BRA `(.L_x_20091) ;  /* 0x000000200000c947 */ /* 0x000fea0003800000 */
[----:B-----5:R-:W-:-:S04]  /*16f0*/  FMUL.FTZ R79, R59, c[0x0][0x1ec] ;  /* 0x00007b003b4f7a20 */ /* 0x020fc80000410000 */
[----:B------:R-:W-:Y:S02]  /*1700*/  @P3 FADD.FTZ R79, R55, R79 ;  /* 0x0000004f374f3221 */ /* 0x000fe40000010000 */
.L_x_20091:
[----:B------:R-:W-:Y:S05]  /*1710*/  BSYNC B1 ;  /* 0x0000000000017941 */ /* 0x000fea0003800000 */
.L_x_20090:
[----:B------:R-:W-:Y:S01]  /*1720*/  HFMA2.MMA R89, -RZ, RZ, 0, 9.5367431640625e-07 ;  /* 0x00000010ff597435 */ /* 0x000fe200000001ff */
[----:B------:R-:W-:-:S09]  /*1730*/  IADD3 R90, R90, 0x20, RZ ;  /* 0x000000205a5a7810 */ /* 0x000fd20007ffe0ff */
[C---:B------:R-:W-:Y:S01]  /*1740*/  IMAD.WIDE.U32 R88, R86.reuse, R89, c[0x0][0x188] ;  /* 0x0000620056587625 */ /* 0x040fe200078e0059 */
[----:B------:R-:W-:-:S04]  /*1750*/  IADD3 R86, R86, 0x20, RZ ;  /* 0x0000002056567810 */ /* 0x000fc80007ffe0ff */
[----:B------:R0:W-:Y:S03]  /*1760*/  STG.E.128 [R88.64], R76 ;  /* 0x0000004c58007986 */ /* 0x0001e6000c101d04 */
.L_x_20083:
[----:B------:R-:W-:Y:S05]  /*1770*/  BSYNC B0 ;  /* 0x0000000000007941 */ /* 0x000fea0003800000 */
.L_x_20082:
[----:B------:R-:W-:Y:S01]  /*1780*/  BSSY B0, `(.L_x_20092) ;  /* 0x000002e000007945 */ /* 0x000fe20003800000 */
[----:B------:R-:W-:Y:S05]  /*1790*/  @!P1 BRA `(.L_x_20093) ;  /* 0x000002c000009947 */ /* 0x000fea0003800000 */
[----:B------:R-:W-:-:S05]  /*17a0*/  @P2 MOV R91, 0x10 ;  /* 0x00000010005b2802 */ /* 0x000fca0000000f00 */
[----:B------:R-:W-:-:S05]  /*17b0*/  @P2 IMAD.WIDE.U32 R90, R90, R91, c[0x0][0x170] ;  /* 0x00005c005a5a2625 */ /* 0x000fca00078e005b */
[----:B-----5:R2:W5:Y:S01]  /*17c0*/  @P2 LDG.E.128 R56, [R90.64] ;  /* 0x000000045a382981 */ /* 0x020562000c1e1d00 */
[----:B------:R-:W-:-:S04]  /*17d0*/  ISETP.NE.U32.AND P2, PT, RZ, c[0x0][0x180], PT ;  /* 0x00006000ff007a0c */ /* 0x000fc80003f45070 */
[----:B------:R-:W-:-:S13]  /*17e0*/  ISETP.NE.AND.EX P2, PT, RZ, c[0x0][0x184], PT, P2 ;  /* 0x00006100ff007a0c */ /* 0x000fda0003f45320 */
[----:B01----:R-:W-:-:S05]  /*17f0*/  @P2 MOV R89, 0x10 ;  /* 0x0000001000592802 */ /* 0x003fca0000000f00 */
[----:B------:R-:W-:-:S05]  /*1800*/  @P2 IMAD.WIDE.U32 R88, R86, R89, c[0x0][0x180] ;  /* 0x0000600056582625 */ /* 0x000fca00078e0059 */
[----:B------:R0:W3:Y:S01]  /*1810*/  @P2 LDG.E.128 R52, [R88.64] ;  /* 0x0000000458342981 */ /* 0x0000e2000c1e1d00 */
[----:B------:R-:W-:Y:S01]  /*1820*/  ISETP.GT.AND P3, PT, R3, RZ, PT ;  /* 0x000000ff0300720c */ /* 0x000fe20003f64270 */
[----:B------:R-:W-:Y:S01]  /*1830*/  BSSY B1, `(.L_x_20094) ;  /* 0x0000012000017945 */ /* 0x000fe20003800000 */
[----:B0-----:R-:W-:-:S11]  /*1840*/  HFMA2.MMA R89, -RZ, RZ, 0, 9.5367431640625e-07 ;  /* 0x00000010ff597435 */ /* 0x001fd600000001ff */
[----:B------:R-:W-:-:S04]  /*1850*/  @!P3 ISETP.NE.U32.AND P4, PT, RZ, c[0x0][0x180], PT ;  /* 0x00006000ff00ba0c */ /* 0x000fc80003f85070 */
[----:B------:R-:W-:Y:S01]  /*1860*/  @!P3 ISETP.NE.AND.EX P4, PT, RZ, c[0x0][0x184], PT, P4 ;  /* 0x00006100ff00ba0c */ /* 0x000fe20003f85340 */
[----:B------:R-:W-:-:S03]  /*1870*/  IMAD.WIDE.U32 R88, R86, R89, c[0x0][0x188] ;  /* 0x0000620056587625 */ /* 0x000fc600078e0059 */
        /* <DEDUP_REMOVED lines=11> */
[----:B--2--5:R-:W-:-:S04]  /*1930*/  FMUL.FTZ R80, R56, c[0x0][0x1ec] ;  /* 0x00007b0038507a20 */ /* 0x024fc80000410000 */
[----:B------:R-:W-:Y:S02]  /*1940*/  @P2 FADD.FTZ R80, R52, R80 ;  /* 0x0000005034502221 */ /* 0x000fe40000010000 */
.L_x_20095:
[----:B--2---:R-:W-:Y:S05]  /*1950*/  BSYNC B1 ;  /* 0x0000000000017941 */ /* 0x004fea0003800000 */
.L_x_20094:
[----:B------:R-:W-:Y:S01]  /*1960*/  BSSY B1, `(.L_x_20096) ;  /* 0x0000004000017945 */ /* 0x000fe20003800000 */
[----:B------:R-:W-:Y:S05]  /*1970*/  @!P3 BRA `(.L_x_20097) ;  /* 0x000000200000b947 */ /* 0x000fea0003800000 */
[----:B-----5:R-:W-:-:S04]  /*1980*/  FMUL.FTZ R81, R57, c[0x0][0x1ec] ;  /* 0x00007b0039517a20 */ /* 0x020fc80000410000 */
[----:B------:R-:W-:Y:S02]  /*1990*/  @P2 FADD.FTZ R81, R53, R81 ;  /* 0x0000005135512221 */ /* 0x000fe40000010000 */
.L_x_20097:
[----:B------:R-:W-:Y:S05]  /*19a0*/  BSYNC B1 ;  /* 0x0000000000017941 */ /* 0x000fea0003800000 */
.L_x_20096:
[----:B------:R-:W-:Y:S01]  /*19b0*/  BSSY B1, `(.L_x_20098) ;  /* 0x0000004000017945 */ /* 0x000fe20003800000 */
[----:B------:R-:W-:Y:S05]  /*19c0*/  @!P3 BRA `(.L_x_20099) ;  /* 0x000000200000b947 */ /* 0x000fea0003800000 */
[----:B-----5:R-:W-:-:S04]  /*19d0*/  FMUL.FTZ R82, R58, c[0x0][0x1ec] ;  /* 0x00007b003a527a20 */ /* 0x020fc80000410000 */
[----:B------:R-:W-:Y:S02]  /*19e0*/  @P2 FADD.FTZ R82, R54, R82 ;  /* 0x0000005236522221 */ /* 0x000fe40000010000 */
.L_x_20099:
[----:B------:R-:W-:Y:S05]  /*19f0*/  BSYNC B1 ;  /* 0x0000000000017941 */ /* 0x000fea0003800000 */
.L_x_20098:
[----:B------:R-:W-:Y:S01]  /*1a00*/  BSSY B1, `(.L_x_20100) ;  /* 0x0000004000017945 */ /* 0x000fe20003800000 */
[----:B------:R-:W-:Y:S05]  /*1a10*/  @!P3 BRA `(.L_x_20101) ;  /* 0x000000200000b947 */ /* 0x000fea0003800000 */
[----:B-----5:R-:W-:-:S04]  /*1a20*/  FMUL.FTZ R83, R59, c[0x0][0x1ec] ;  /* 0x00007b003b537a20 */ /* 0x020fc80000410000 */
[----:B------:R-:W-:Y:S02]  /*1a30*/  @P2 FADD.FTZ R83, R55, R83 ;  /* 0x0000005337532221 */ /* 0x000fe40000010000 */
.L_x_20101:
[----:B------:R-:W-:Y:S05]  /*1a40*/  BSYNC B1 ;  /* 0x0000000000017941 */ /* 0x000fea0003800000 */
.L_x_20100:
[----:B------:R0:W-:Y:S02]  /*1a50*/  STG.E.128 [R88.64], R80 ;  /* 0x0000005058007986 */ /* 0x0001e4000c101d04 */
.L_x_20093:
[----:B------:R-:W-:Y:S05]  /*1a60*/  BSYNC B0 ;  /* 0x0000000000007941 */ /* 0x000fea0003800000 */
.L_x_20092:
        /* <DEDUP_REMOVED lines=8> */
[----:B01----:R-:W-:Y:S01]  /*1af0*/  P2R R88, PR, RZ, 0x2 ;  /* 0x00000002ff587803 */ /* 0x003fe20000000000 */
        /* <DEDUP_REMOVED lines=27> */
.L_x_20118:
        /* <DEDUP_REMOVED lines=69> */
.L_x_20119:
        /* <DEDUP_REMOVED lines=43> */
.L_x_20107:
[----:B------:R-:W-:Y:S05]  /*23b0*/  BSYNC B1 ;  /* 0x0000000000017941 */ /* 0x000fea0003800000 */
.L_x_20106:
        /* <DEDUP_REMOVED lines=19> */
.L_x_20109:
[----:B------:R-:W-:Y:S05]  /*24f0*/  BSYNC B1 ;  /* 0x0000000000017941 */ /* 0x000fea0003800000 */
.L_x_20108:
        /* <DEDUP_REMOVED lines=19> */
.L_x_20111:
[----:B------:R-:W-:Y:S05]  /*2630*/  BSYNC B1 ;  /* 0x0000000000017941 */ /* 0x000fea0003800000 */
.L_x_20110:
        /* <DEDUP_REMOVED lines=19> */
.L_x_20113:
[----:B------:R-:W-:Y:S05]  /*2770*/  BSYNC B1 ;  /* 0x0000000000017941 */ /* 0x000fea0003800000 */
.L_x_20112:
        /* <DEDUP_REMOVED lines=19> */
.L_x_20115:
[----:B------:R-:W-:Y:S05]  /*28b0*/  BSYNC B1 ;  /* 0x0000000000017941 */ /* 0x000fea0003800000 */
.L_x_20114:
        /* <DEDUP_REMOVED lines=16> */
.L_x_20105:
[----:B0-----:R-:W-:Y:S05]  /*29c0*/  BSYNC B0 ;  /* 0x0000000000007941 */ /* 0x001fea0003800000 */
.L_x_20104:
[----:B------:R-:W-:-:S04]  /*29d0*/  MOV R3, c[0x0][0x160] ;  /* 0x0000580000037a02 */ /* 0x000fc80000000f00 */
[----:B------:R-:W-:-:S04]  /*29e0*/  LEA R0, R3, R0, 0x2 ;  /* 0x0000000003007211 */ /* 0x000fc800078e10ff */
[----:B------:R-:W-:-:S13]  /*29f0*/  ISETP.GE.AND P2, PT, R0, c[0x0][0x164], PT ;  /* 0x0000590000007a0c */ /* 0x000fda0003f46270 */
[----:B------:R-:W-:Y:S01]  /*2a00*/  @P2 CALL.REL.NOINC `(.L_x_20116) ;  /* 0x0000001000002944 */ /* 0x000fe20003c00000 */
[----:B------:R-:W-:Y:S05]  /*2a10*/  BRA `(.L_x_20117) ;  /* 0xffffdca000007947 */ /* 0x000fea000383ffff */
.L_x_20116:
[----:B------:R-:W-:Y:S05]  /*2a20*/  EXIT ;  /* 0x000000000000794d */ /* 0x000fea0003800000 */
.L_x_20102:
[----:B------:R-:W-:Y:S01]  /*2a30*/  HFMA2.MMA R90, -RZ, RZ, 0, 5.9604644775390625e-08 ;  /* 0x00000001ff5a7435 */ /* 0x000fe200000001ff */
[----:B------:R-:W-:Y:S02]  /*2a40*/  MOV R91, R3 ;  /* 0x00000003005b7202 */ /* 0x000fe40000000f00 */
[----:B------:R-:W-:Y:S02]  /*2a50*/  MOV R89, 0x1f ;  /* 0x0000001f00597802 */ /* 0x000fe40000000f00 */
[----:B------:R-:W-:Y:S02]  /*2a60*/  MOV R88, 0xffffffff ;  /* 0xffffffff00587802 */ /* 0x000fe40000000f00 */
[----:B------:R-:W-:Y:S02]  /*2a70*/  MOV R86, 0x2a90 ;  /* 0x00002a9000567802 */ /* 0x000fe40000000f00 */
[----:B-----5:R-:W-:Y:S05]  /*2a80*/  CALL.REL.NOINC `($__internal_146_$__cuda_sm70_shflsync_bfly_p) ;  /* 0x0000069000007944 */ /* 0x020fea0003c00000 */
[----:B01----:R-:W-:Y:S05]  /*2a90*/  BRA `(.L_x_20118) ;  /* 0xfffff21000007947 */ /* 0x003fea000383ffff */
.L_x_20103:
[----:B------:R-:W-:Y:S01]  /*2aa0*/  HFMA2.MMA R90, -RZ, RZ, 0, 1.1920928955078125e-07 ;  /* 0x00000002ff5a7435 */ /* 0x000fe200000001ff */
[----:B------:R-:W-:Y:S02]  /*2ab0*/  MOV R89, 0x1f ;  /* 0x0000001f00597802 */ /* 0x000fe40000000f00 */
[----:B------:R-:W-:-:S02]  /*2ac0*/  MOV R88, 0xffffffff ;  /* 0xffffffff00587802 */ /* 0x000fc40000000f00 */
[----:B------:R-:W-:Y:S02]  /*2ad0*/  MOV R86, 0x2af0 ;  /* 0x00002af000567802 */ /* 0x000fe40000000f00 */
[----:B0----5:R-:W-:Y:S05]  /*2ae0*/  CALL.REL.NOINC `($__internal_146_$__cuda_sm70_shflsync_bfly_p) ;  /* 0x0000063000007944 */ /* 0x021fea0003c00000 */
[----:B01----:R-:W-:Y:S01]  /*2af0*/  FADD.FTZ R91, R91, R90 ;  /* 0x0000005a5b5b7221 */ /* 0x003fe20000010000 */
[----:B------:R-:W-:Y:S01]  /*2b00*/  HFMA2.MMA R90, -RZ, RZ, 0, 2.384185791015625e-07 ;  /* 0x00000004ff5a7435 */ /* 0x000fe200000001ff */
[----:B------:R-:W-:Y:S02]  /*2b10*/  MOV R89, 0x1f ;  /* 0x0000001f00597802 */ /* 0x000fe40000000f00 */
[----:B------:R-:W-:Y:S02]  /*2b20*/  MOV R88, 0xffffffff ;  /* 0xffffffff00587802 */ /* 0x000fe40000000f00 */
[----:B------:R-:W-:Y:S02]  /*2b30*/  MOV R86, 0x2b50 ;  /* 0x00002b5000567802 */ /* 0x000fe40000000f00 */
[----:B------:R-:W-:Y:S05]  /*2b40*/  CALL.REL.NOINC `($__internal_146_$__cuda_sm70_shflsync_bfly_p) ;  /* 0x000005d000007944 */ /* 0x000fea0003c00000 */
[----:B01----:R-:W-:Y:S01]  /*2b50*/  FADD.FTZ R91, R91, R90 ;  /* 0x0000005a5b5b7221 */ /* 0x003fe20000010000 */
[----:B------:R-:W-:Y:S01]  /*2b60*/  HFMA2.MMA R90, -RZ, RZ, 0, 4.76837158203125e-07 ;  /* 0x00000008ff5a7435 */ /* 0x000fe200000001ff */
[----:B------:R-:W-:Y:S02]  /*2b70*/  MOV R89, 0x1f ;  /* 0x0000001f00597802 */ /* 0x000fe40000000f00 */
[----:B------:R-:W-:-:S02]  /*2b80*/  MOV R88, 0xffffffff ;  /* 0xffffffff00587802 */ /* 0x000fc40000000f00 */
[----:B------:R-:W-:Y:S02]  /*2b90*/  MOV R86, 0x2bb0 ;  /* 0x00002bb000567802 */ /* 0x000fe40000000f00 */
[----:B------:R-:W-:Y:S05]  /*2ba0*/  CALL.REL.NOINC `($__internal_146_$__cuda_sm70_shflsync_bfly_p) ;  /* 0x0000057000007944 */ /* 0x000fea0003c00000 */
[----:B01----:R-:W-:Y:S01]  /*2bb0*/  FADD.FTZ R91, R91, R90 ;  /* 0x0000005a5b5b7221 */ /* 0x003fe20000010000 */
[----:B------:R-:W-:Y:S01]  /*2bc0*/  HFMA2.MMA R90, -RZ, RZ, 0, 9.5367431640625e-07 ;  /* 0x00000010ff5a7435 */ /* 0x000fe200000001ff */
[----:B------:R-:W-:Y:S02]  /*2bd0*/  MOV R89, 0x1f ;  /* 0x0000001f00597802 */ /* 0x000fe40000000f00 */
[----:B------:R-:W-:Y:S02]  /*2be0*/  MOV R88, 0xffffffff ;  /* 0xffffffff00587802 */ /* 0x000fe40000000f00 */
[----:B------:R-:W-:Y:S02]  /*2bf0*/  MOV R86, 0x2c10 ;  /* 0x00002c1000567802 */ /* 0x000fe40000000f00 */
[----:B------:R-:W-:Y:S05]  /*2c00*/  CALL.REL.NOINC `($__internal_146_$__cuda_sm70_shflsync_bfly_p) ;  /* 0x0000051000007944 */ /* 0x000fea0003c00000 */
        /* <DEDUP_REMOVED lines=55> */
[----:B------:R-:W-:Y:S05]  /*2f80*/  CALL.REL.NOINC `($__internal_146_$__cuda_sm70_shflsync_bfly_p) ;  /* 0x0000019000007944 */ /* 0x000fea0003c00000 */
[----:B01----:R-:W-:Y:S01]  /*2f90*/  FADD.FTZ R91, R91, R90 ;  /* 0x0000005a5b5b7221 */ /* 0x003fe20000010000 */
[----:B------:R-:W-:Y:S01]  /*2fa0*/  HFMA2.MMA R90, -RZ, RZ, 0, 1.1920928955078125e-07 ;  /* 0x00000002ff5a7435 */ /* 0x000fe200000001ff */
[----:B------:R-:W-:Y:S02]  /*2fb0*/  MOV R89, 0x1f ;  /* 0x0000001f00597802 */ /* 0x000fe40000000f00 */
[----:B------:R-:W-:Y:S02]  /*2fc0*/  MOV R88, 0xffffffff ;  /* 0xffffffff00587802 */ /* 0x000fe40000000f00 */
[----:B------:R-:W-:Y:S02]  /*2fd0*/  MOV R86, 0x2ff0 ;  /* 0x00002ff000567802 */ /* 0x000fe40000000f00 */
[----:B------:R-:W-:Y:S05]  /*2fe0*/  CALL.REL.NOINC `($__internal_146_$__cuda_sm70_shflsync_bfly_p) ;  /* 0x0000013000007944 */ /* 0x000fea0003c00000 */
[----:B01----:R-:W-:Y:S01]  /*2ff0*/  FADD.FTZ R91, R91, R90 ;  /* 0x0000005a5b5b7221 */ /* 0x003fe20000010000 */
[----:B------:R-:W-:Y:S01]  /*3000*/  HFMA2.MMA R90, -RZ, RZ, 0, 2.384185791015625e-07 ;  /* 0x00000004ff5a7435 */ /* 0x000fe200000001ff */
[----:B------:R-:W-:-:S02]  /*3010*/  MOV R89, 0x1f ;  /* 0x0000001f00597802 */ /* 0x000fc40000000f00 */
[----:B------:R-:W-:Y:S02]  /*3020*/  MOV R88, 0xffffffff ;  /* 0xffffffff00587802 */ /* 0x000fe40000000f00 */
[----:B------:R-:W-:Y:S02]  /*3030*/  MOV R86, 0x3050 ;  /* 0x0000305000567802 */ /* 0x000fe40000000f00 */
[----:B------:R-:W-:Y:S05]  /*3040*/  CALL.REL.NOINC `($__internal_146_$__cuda_sm70_shflsync_bfly_p) ;  /* 0x000000d000007944 */ /* 0x000fea0003c00000 */
[----:B01----:R-:W-:Y:S01]  /*3050*/  FADD.FTZ R91, R91, R90 ;  /* 0x0000005a5b5b7221 */ /* 0x003fe20000010000 */
[----:B------:R-:W-:Y:S01]  /*3060*/  HFMA2.MMA R90, -RZ, RZ, 0, 4.76837158203125e-07 ;  /* 0x00000008ff5a7435 */ /* 0x000fe200000001ff */
[----:B------:R-:W-:Y:S02]  /*3070*/  MOV R89, 0x1f ;  /* 0x0000001f00597802 */ /* 0x000fe40000000f00 */
[----:B------:R-:W-:Y:S02]  /*3080*/  MOV R88, 0xffffffff ;  /* 0xffffffff00587802 */ /* 0x000fe40000000f00 */
[----:B------:R-:W-:Y:S02]  /*3090*/  MOV R86, 0x30b0 ;  /* 0x000030b000567802 */ /* 0x000fe40000000f00 */
[----:B------:R-:W-:Y:S05]  /*30a0*/  CALL.REL.NOINC `($__internal_146_$__cuda_sm70_shflsync_bfly_p) ;  /* 0x0000007000007944 */ /* 0x000fea0003c00000 */
[----:B01----:R-:W-:Y:S01]  /*30b0*/  FADD.FTZ R91, R91, R90 ;  /* 0x0000005a5b5b7221 */ /* 0x003fe20000010000 */
[----:B------:R-:W-:Y:S01]  /*30c0*/  HFMA2.MMA R90, -RZ, RZ, 0, 9.5367431640625e-07 ;  /* 0x00000010ff5a7435 */ /* 0x000fe200000001ff */
[----:B------:R-:W-:-:S02]  /*30d0*/  MOV R89, 0x1f ;  /* 0x0000001f00597802 */ /* 0x000fc40000000f00 */
[----:B------:R-:W-:Y:S02]  /*30e0*/  MOV R88, 0xffffffff ;  /* 0xffffffff00587802 */ /* 0x000fe40000000f00 */
[----:B------:R-:W-:Y:S02]  /*30f0*/  MOV R86, 0x3110 ;  /* 0x0000311000567802 */ /* 0x000fe40000000f00 */
[----:B------:R-:W-:Y:S05]  /*3100*/  CALL.REL.NOINC `($__internal_146_$__cuda_sm70_shflsync_bfly_p) ;  /* 0x0000001000007944 */ /* 0x000fea0003c00000 */
[----:B01----:R-:W-:Y:S05]  /*3110*/  BRA `(.L_x_20119) ;  /* 0xffffefe000007947 */ /* 0x003fea000383ffff */
        .weak           $__internal_146_$__cuda_sm70_shflsync_bfly_p
        .type           $__internal_146_$__cuda_sm70_shflsync_bfly_p,@function
        .size           $__internal_146_$__cuda_sm70_shflsync_bfly_p,(.L_x_22314 - $__internal_146_$__cuda_sm70_shflsync_bfly_p)
$__internal_146_$__cuda_sm70_shflsync_bfly_p:
[----:B------:R-:W-:Y:S01]  /*3120*/  HFMA2.MMA R93, -RZ, RZ, 0, 0 ;  /* 0x00000000ff5d7435 */ /* 0x000fe200000001ff */
[----:B------:R-:W-:Y:S01]  /*3130*/  MOV R92, R86 ;  /* 0x00000056005c7202 */ /* 0x000fe20000000f00 */
[----:B------:R-:W-:Y:S04]  /*3140*/  WARPSYNC R88 ;  /* 0x0000005800007348 */ /* 0x000fe80003800000 */
[----:B------:R0:W1:Y:S01]  /*3150*/  SHFL.BFLY PT, R90, R91, R90, R89 ;  /* 0x0c00005a5b5a7389 */ /* 0x00006200000e0059 */
[----:B------:R-:W-:Y:S05]  /*3160*/  RET.REL.NODEC R92 `(_ZN10layer_norm13ln_fwd_kernelINS_13Kernel_traitsIfffffjLj768ELj1ELj4ELj1ELj16ENS_18Kernel_traits_baseILj768EfffffjLj128EEEEELb0ELb0ELb1ELb0EEEvNS_9FwdParamsE) ;  /* 0xffffce905c007950 */ /* 0x000fea0003c3ffff */
.L_x_20120:
        /* <DEDUP_REMOVED lines=9> */
.L_x_22314:


//--------------------- .text._ZN10layer_norm13ln_fwd_kernelINS_13Kernel_traitsIfffffjLj768ELj1ELj4ELj1ELj16ENS_18Kernel_traits_baseILj768EfffffjLj128EEEEELb0ELb0ELb1ELb1EEEvNS_9FwdParamsE --------------------------
	.section	.text._ZN10layer_norm13ln_fwd_kernelINS_13Kernel_traitsIfffffjLj768ELj1ELj4ELj1ELj16ENS_18Kernel_traits_baseILj768EfffffjLj128EEEEELb0ELb0ELb1ELb1EEEvNS_9FwdParamsE,"ax",@progbits
	.sectioninfo	@"SHI_REGISTERS=95"
	.align	128
        .global         _ZN10layer_norm13ln_fwd_kernelINS_13Kernel_traitsIfffffjLj768ELj1ELj4ELj1ELj16ENS_18Kernel_traits_baseILj768EfffffjLj128EEEEELb0ELb0ELb1ELb1EEEvNS_9FwdParamsE
        .type           _ZN10layer_norm13ln_fwd_kernelINS_13Kernel_traitsIfffffjLj768ELj1ELj4ELj1ELj16ENS_18Kernel_traits_baseILj768EfffffjLj128EEEEELb0ELb0ELb1ELb1EEEvNS_9FwdParamsE,@function
        .size           _ZN10layer_norm13ln_fwd_kernelINS_13Kernel_traitsIfffffjLj768ELj1ELj4ELj1ELj16ENS_18Kernel_traits_baseILj768EfffffjLj128EEEEELb0ELb0ELb1ELb1EEEvNS_9FwdParamsE,(.L_x_22315 - _ZN10layer_norm13ln_fwd_kernelINS_13Kernel_traitsIfffffjLj768ELj1ELj4ELj1ELj16ENS_18Kernel_traits_baseILj768EfffffjLj128EEEEELb0ELb0ELb1ELb1EEEvNS_9FwdParamsE)
        .other          _ZN10layer_norm13ln_fwd_kernelINS_13Kernel_traitsIfffffjLj768ELj1ELj4ELj1ELj16ENS_18Kernel_traits_baseILj768EfffffjLj128EEEEELb0ELb0ELb1ELb1EEEvNS_9FwdParamsE,@"STO_CUDA_ENTRY STV_DEFAULT"
_ZN10layer_norm13ln_fwd_kernelINS_13Kernel_traitsIfffffjLj768ELj1ELj4ELj1ELj16ENS_18Kernel_traits_baseILj768EfffffjLj128EEEEELb0ELb0ELb1ELb1EEEvNS_9FwdParamsE:
.text._ZN10layer_norm13ln_fwd_kernelINS_13Kernel_traitsIfffffjLj768ELj1ELj4ELj1ELj16ENS_18Kernel_traits_baseILj768EfffffjLj128EEEEELb0ELb0ELb1ELb1EEEvNS_9FwdParamsE:
        /* <DEDUP_REMOVED lines=43> */
.L_x_20174:
[----:B------:R-:W-:-:S10]  /*02b0*/  HFMA2.MMA R85, -RZ, RZ, 0, 2.384185791015625e-07 ;  /* 0x00000004ff557435 */ /* 0x000fd400000001ff */
[----:B------:R-:W-:-:S05]  /*02c0*/  IMAD.WIDE R60, R2, R85, c[0x0][0x1d0] ;  /* 0x00007400023c7625 */ /* 0x000fca00078e0255 */
[----:B------:R-:W2:Y:S01]  /*02d0*/  LDG.E R65, [R60.64] ;  /* 0x000000043c417981 */ /* 0x000ea2000c1e1900 */
[----:B------:R-:W-:Y:S01]  /*02e0*/  ISETP.NE.U32.AND P0, PT, RZ, c[0x0][0x180], PT ;  /* 0x00006000ff007a0c */ /* 0x000fe20003f05070 */
[----:B------:R-:W-:-:S03]  /*02f0*/  IMAD R3, R2, c[0x0][0x168], RZ ;  /* 0x00005a0002037a24 */ /* 0x000fc600078e02ff */
[----:B------:R-:W-:Y:S02]  /*0300*/  ISETP.NE.AND.EX P0, PT, RZ, c[0x0][0x184], PT, P0 ;  /* 0x00006100ff007a0c */ /* 0x000fe40003f05300 */
[----:B------:R-:W-:Y:S01]  /*0310*/  SHF.R.S32.HI R62, RZ, 0x1f, R3 ;  /* 0x0000001fff3e7819 */ /* 0x000fe20000011403 */
[----:B------:R-:W-:-:S03]  /*0320*/  HFMA2.MMA R64, -RZ, RZ, 0, 0 ;  /* 0x00000000ff407435 */ /* 0x000fc600000001ff */
[----:B------:R-:W-:-:S04]  /*0330*/  LEA.HI R3, R62, R3, RZ, 0x2 ;  /* 0x000000033e037211 */ /* 0x000fc800078f10ff */
[----:B------:R-:W-:-:S03]  /*0340*/  LEA.HI.SX32 R3, R3, R0, 0x1e ;  /* 0x0000000003037211 */ /* 0x000fc600078ff2ff */
[----:B------:R-:W-:Y:S01]  /*0350*/  @P0 MOV R62, 0x10 ;  /* 0x00000010003e0802 */ /* 0x000fe20000000f00 */
[----:B------:R-:W-:-:S04]  /*0360*/  IMAD.WIDE R84, R2, R85, c[0x0][0x1d8] ;  /* 0x0000760002547625 */ /* 0x000fc800078e0255 */
[----:B------:R-:W-:Y:S02]  /*0370*/  @P0 IMAD.WIDE.U32 R62, R3, R62, c[0x0][0x180] ;  /* 0x00006000033e0625 */ /* 0x000fe400078e003e */
[----:B-----5:R0:W5:Y:S04]  /*0380*/  LDG.E R84, [R84.64] ;  /* 0x0000000454547981 */ /* 0x020168000c1e1900 */
[----:B-1----:R1:W3:Y:S01]  /*0390*/  @P0 LDG.E.128 R52, [R62.64] ;  /* 0x000000043e340981 */ /* 0x0022e2000c1e1d00 */
[----:B--2---:R-:W-:-:S13]  /*03a0*/  ISETP.GE.AND P5, PT, R65, 0x1, PT ;  /* 0x000000014100780c */ /* 0x004fda0003fa6270 */
[----:B------:R-:W-:-:S05]  /*03b0*/  @P5 IADD3 R60, R65, -0x1, RZ ;  /* 0xffffffff413c5810 */ /* 0x000fca0007ffe0ff */
[----:B------:R-:W-:-:S05]  /*03c0*/  @P5 IMAD R60, R60, c[0x0][0x168], RZ ;  /* 0x00005a003c3c5a24 */ /* 0x000fca00078e02ff */
[----:B------:R-:W-:-:S04]  /*03d0*/  @P5 SHF.R.S32.HI R61, RZ, 0x1f, R60 ;  /* 0x0000001fff3d5819 */ /* 0x000fc8000001143c */
[----:B------:R-:W-:-:S04]  /*03e0*/  @P5 LEA.HI R61, R61, R60, RZ, 0x2 ;  /* 0x0000003c3d3d5211 */ /* 0x000fc800078f10ff */
[----:B------:R-:W-:Y:S02]  /*03f0*/  @P5 LEA.HI.SX32 R64, R61, R0, 0x1e ;  /* 0x000000003d405211 */ /* 0x000fe400078ff2ff */
[----:B------:R-:W-:-:S05]  /*0400*/  @P5 MOV R61, 0x10 ;  /* 0x00000010003d5802 */ /* 0x000fca0000000f00 */
[----:B------:R-:W-:-:S05]  /*0410*/  @P5 IMAD.WIDE.U32 R60, R64, R61, c[0x0][0x170] ;  /* 0x00005c00403c5625 */ /* 0x000fca00078e003d */
[----:B------:R0:W5:Y:S01]  /*0420*/  @P5 LDG.E.128 R56, [R60.64] ;  /* 0x000000043c385981 */ /* 0x000162000c1e1d00 */
[----:B------:R-:W-:Y:S01]  /*0430*/  ISETP.GT.AND P6, PT, R65, RZ, PT ;  /* 0x000000ff4100720c */ /* 0x000fe20003fc4270 */
[----:B------:R-:W-:Y:S01]  /*0440*/  HFMA2.MMA R66, -RZ, RZ, 0, 9.5367431640625e-07 ;  /* 0x00000010ff427435 */ /* 0x000fe200000001ff */
[----:B------:R-:W-:Y:S01]  /*0450*/  IADD3 R71, R3, 0x20, RZ ;  /* 0x0000002003477810 */ /* 0x000fe20007ffe0ff */
[----:B------:R-:W-:Y:S10]  /*0460*/  BSSY B0, `(.L_x_20121) ;  /* 0x0000012000007945 */ /* 0x000ff40003800000 */
[----:B------:R-:W-:-:S02]  /*0470*/  @!P6 ISETP.NE.U32.AND P3, PT, RZ, c[0x0][0x180], PT ;  /* 0x00006000ff00ea0c */ /* 0x000fc40003f65070 */
[----:B------:R-:W-:Y:S02]  /*0480*/  @!P6 ISETP.NE.U32.AND P1, PT, RZ, c[0x0][0x180], PT ;  /* 0x00006000ff00ea0c */ /* 0x000fe40003f25070 */
[----:B------:R-:W-:Y:S02]  /*0490*/  @!P6 ISETP.NE.U32.AND P2, PT, RZ, c[0x0][0x180], PT ;  /* 0x00006000ff00ea0c */ /* 0x000fe40003f45070 */
[----:B------:R-:W-:Y:S02]  /*04a0*/  @!P6 ISETP.NE.U32.AND P4, PT, RZ, c[0x0][0x180], PT ;  /* 0x00006000ff00ea0c */ /* 0x000fe40003f85070 */
[----:B------:R-:W-:Y:S02]  /*04b0*/  @!P6 ISETP.NE.AND.EX P1, PT, RZ, c[0x0][0x184], PT, P1 ;  /* 0x00006100ff00ea0c */ /* 0x000fe40003f25310 */
[----:B------:R-:W-:Y:S02]  /*04c0*/  @!P6 ISETP.NE.AND.EX P2, PT, RZ, c[0x0][0x184], PT, P2 ;  /* 0x00006100ff00ea0c */ /* 0x000fe40003f45320 */
[----:B------:R-:W-:-:S02]  /*04d0*/  @!P6 ISETP.NE.AND.EX P4, PT, RZ, c[0x0][0x184], PT, P4 ;  /* 0x00006100ff00ea0c */ /* 0x000fc40003f85340 */
[----:B------:R-:W-:Y:S01]  /*04e0*/  @!P6 ISETP.NE.AND.EX P3, PT, RZ, c[0x0][0x184], PT, P3 ;  /* 0x00006100ff00ea0c */ /* 0x000fe20003f65330 */
[-C--:B-1----:R-:W-:Y:S01]  /*04f0*/  IMAD.WIDE.U32 R62, R3, R66.reuse, c[0x0][0x188] ;  /* 0x00006200033e7625 */ /* 0x082fe200078e0042 */
[----:B---3--:R-:W-:Y:S02]  /*0500*/  @!P6 FSEL R81, R53, RZ, P1 ;  /* 0x000000ff3551e208 */ /* 0x008fe40000800000 */
[----:B------:R-:W-:Y:S01]  /*0510*/  @!P6 FSEL R82, R54, RZ, P2 ;  /* 0x000000ff3652e208 */ /* 0x000fe20001000000 */
[----:B------:R-:W-:Y:S01]  /*0520*/  @P0 IMAD.WIDE.U32 R68, R71, R66, c[0x0][0x180] ;  /* 0x0000600047440625 */ /* 0x000fe200078e0042 */
[----:B------:R-:W-:Y:S02]  /*0530*/  @!P6 FSEL R83, R55, RZ, P4 ;  /* 0x000000ff3753e208 */ /* 0x000fe40002000000 */
[----:B------:R-:W-:Y:S01]  /*0540*/  @!P6 FSEL R80, R52, RZ, P3 ;  /* 0x000000ff3450e208 */ /* 0x000fe20001800000 */
[----:B------:R-:W-:Y:S05]  /*0550*/  @!P6 BRA `(.L_x_20122) ;  /* 0x000000200000e947 */ /* 0x000fea0003800000 */
[----:B0----5:R-:W-:-:S04]  /*0560*/  FMUL.FTZ R80, R56, c[0x0][0x1ec] ;  /* 0x00007b0038507a20 */ /* 0x021fc80000410000 */
[----:B------:R-:W-:Y:S02]  /*0570*/  @P0 FADD.FTZ R80, R52, R80 ;  /* 0x0000005034500221 */ /* 0x000fe40000010000 */
.L_x_20122:
[----:B0-----:R-:W-:Y:S05]  /*0580*/  BSYNC B0 ;  /* 0x0000000000007941 */ /* 0x001fea0003800000 */
.L_x_20121:
[----:B------:R-:W-:Y:S01]  /*0590*/  BSSY B0, `(.L_x_20123) ;  /* 0x0000004000007945 */ /* 0x000fe20003800000 */
[----:B------:R-:W-:Y:S05]  /*05a0*/  @!P6 BRA `(.L_x_20124) ;  /* 0x000000200000e947 */ /* 0x000fea0003800000 */
[----:B-----5:R-:W-:-:S04]  /*05b0*/  FMUL.FTZ R81, R57, c[0x0][0x1ec] ;  /* 0x00007b0039517a20 */ /* 0x020fc80000410000 */
[----:B------:R-:W-:Y:S02]  /*05c0*/  @P0 FADD.FTZ R81, R53, R81 ;  /* 0x0000005135510221 */ /* 0x000fe40000010000 */
.L_x_20124:
[----:B------:R-:W-:Y:S05]  /*05d0*/  BSYNC B0 ;  /* 0x0000000000007941 */ /* 0x000fea0003800000 */
.L_x_20123:
[----:B------:R-:W-:Y:S01]  /*05e0*/  BSSY B0, `(.L_x_20125) ;  /* 0x0000004000007945 */ /* 0x000fe20003800000 */
[----:B------:R-:W-:Y:S05]  /*05f0*/  @!P6 BRA `(.L_x_20126) ;  /* 0x000000200000e947 */ /* 0x000fea0003800000 */
[----:B-----5:R-:W-:-:S04]  /*0600*/  FMUL.FTZ R82, R58, c[0x0][0x1ec] ;  /* 0x00007b003a527a20 */ /* 0x020fc80000410000 */
[----:B------:R-:W-:Y:S02]  /*0610*/  @P0 FADD.FTZ R82, R54, R82 ;  /* 0x0000005236520221 */ /* 0x000fe40000010000 */
.L_x_20126:
[----:B------:R-:W-:Y:S05]  /*0620*/  BSYNC B0 ;  /* 0x0000000000007941 */ /* 0x000fea0003800000 */
.L_x_20125:
[----:B------:R-:W-:Y:S01]  /*0630*/  BSSY B0, `(.L_x_20127) ;  /* 0x0000004000007945 */ /* 0x000fe20003800000 */
[----:B------:R-:W-:Y:S05]  /*0640*/  @!P6 BRA `(.L_x_20128) ;  /* 0x000000200000e947 */ /* 0x000fea0003800000 */
[----:B-----5:R-:W-:-:S04]  /*0650*/  FMUL.FTZ R83, R59, c[0x0][0x1ec] ;  /* 0x00007b003b537a20 */ /* 0x020fc80000410000 */
[----:B------:R-:W-:Y:S02]  /*0660*/  @P0 FADD.FTZ R83, R55, R83 ;  /* 0x0000005337530221 */ /* 0x000fe40000010000 */
.L_x_20128:
[----:B------:R-:W-:Y:S05]  /*0670*/  BSYNC B0 ;  /* 0x0000000000007941 */ /* 0x000fea0003800000 */
.L_x_20127:
        /* <DEDUP_REMOVED lines=24> */
.L_x_20130:
[----:B-1----:R-:W-:Y:S05]  /*0800*/  BSYNC B0 ;  /* 0x0000000000007941 */ /* 0x002fea0003800000 */
.L_x_20129:
[----:B------:R-:W-:Y:S01]  /*0810*/  BSSY B0, `(.L_x_20131) ;  /* 0x0000004000007945 */ /* 0x000fe20003800000 */
[----:B------:R-:W-:Y:S05]  /*0820*/  @!P6 BRA `(.L_x_20132) ;  /* 0x000000200000e947 */ /* 0x000fea0003800000 */
[----:B-----5:R-:W-:-:S04]  /*0830*/  FMUL.FTZ R77, R57, c[0x0][0x1ec] ;  /* 0x00007b00394d7a20 */ /* 0x020fc80000410000 */
[----:B------:R-:W-:Y:S02]  /*0840*/  @P0 FADD.FTZ R77, R53, R77 ;  /* 0x0000004d354d0221 */ /* 0x000fe40000010000 */
.L_x_20132:
[----:B------:R-:W-:Y:S05]  /*0850*/  BSYNC B0 ;  /* 0x0000000000007941 */ /* 0x000fea0003800000 */
.L_x_20131:
[----:B------:R-:W-:Y:S01]  /*0860*/  BSSY B0, `(.L_x_20133) ;  /* 0x0000004000007945 */ /* 0x000fe20003800000 */
[----:B------:R-:W-:Y:S05]  /*0870*/  @!P6 BRA `(.L_x_20134) ;  /* 0x000000200000e947 */ /* 0x000fea0003800000 */
[----:B-----5:R-:W-:-:S04]  /*0880*/  FMUL.FTZ R78, R58, c[0x0][0x1ec] ;  /* 0x00007b003a4e7a20 */ /* 0x020fc80000410000 */
[----:B------:R-:W-:Y:S02]  /*0890*/  @P0 FADD.FTZ R78, R54, R78 ;  /* 0x0000004e364e0221 */ /* 0x000fe40000010000 */
.L_x_20134:
[----:B------:R-:W-:Y:S05]  /*08a0*/  BSYNC B0 ;  /* 0x0000000000007941 */ /* 0x000fea0003800000 */
.L_x_20133:
[----:B------:R-:W-:Y:S01]  /*08b0*/  BSSY B0, `(.L_x_20135) ;  /* 0x0000004000007945 */ /* 0x000fe20003800000 */
[----:B------:R-:W-:Y:S05]  /*08c0*/  @!P6 BRA `(.L_x_20136) ;  /* 0x000000200000e947 */ /* 0x000fea0003800000 */
[----:B-----5:R-:W-:-:S04]  /*08d0*/  FMUL.FTZ R79, R59, c[0x0][0x1ec] ;  /* 0x00007b003b4f7a20 */ /* 0x020fc80000410000 */
[----:B------:R-:W-:Y:S02]  /*08e0*/  @P0 FADD.FTZ R79, R55, R79 ;  /* 0x0000004f374f0221 */ /* 0x000fe40000010000 */
.L_x_20136:
[----:B------:R-:W-:Y:S05]  /*08f0*/  BSYNC B0 ;  /* 0x0000000000007941 */ /* 0x000fea0003800000 */
.L_x_20135:
        /* <DEDUP_REMOVED lines=24> */
.L_x_20138:
[----:B-1----:R-:W-:Y:S05]  /*0a80*/  BSYNC B0 ;  /* 0x0000000000007941 */ /* 0x002fea0003800000 */
.L_x_20137:
[----:B------:R-:W-:Y:S01]  /*0a90*/  BSSY B0, `(.L_x_20139) ;  /* 0x0000004000007945 */ /* 0x000fe20003800000 */
[----:B------:R-:W-:Y:S05]  /*0aa0*/  @!P6 BRA `(.L_x_20140) ;  /* 0x000000200000e947 */ /* 0x000fea0003800000 */
[----:B-----5:R-:W-:-:S04]  /*0ab0*/  FMUL.FTZ R73, R57, c[0x0][0x1ec] ;  /* 0x00007b0039497a20 */ /* 0x020fc80000410000 */
[----:B------:R-:W-:Y:S02]  /*0ac0*/  @P0 FADD.FTZ R73, R53, R73 ;  /* 0x0000004935490221 */ /* 0x000fe40000010000 */
.L_x_20140:
[----:B------:R-:W-:Y:S05]  /*0ad0*/  BSYNC B0 ;  /* 0x0000000000007941 */ /* 0x000fea0003800000 */
.L_x_20139:
[----:B------:R-:W-:Y:S01]  /*0ae0*/  BSSY B0, `(.L_x_20141) ;  /* 0x0000004000007945 */ /* 0x000fe20003800000 */
[----:B------:R-:W-:Y:S05]  /*0af0*/  @!P6 BRA `(.L_x_20142) ;  /* 0x000000200000e947 */ /* 0x000fea0003800000 */
[----:B-----5:R-:W-:-:S04]  /*0b00*/  FMUL.FTZ R74, R58, c[0x0][0x1ec] ;  /* 0x00007b003a4a7a20 */ /* 0x020fc80000410000 */
[----:B------:R-:W-:Y:S02]  /*0b10*/  @P0 FADD.FTZ R74, R54, R74 ;  /* 0x0000004a364a0221 */ /* 0x000fe40000010000 */
.L_x_20142:
[----:B------:R-:W-:Y:S05]  /*0b20*/  BSYNC B0 ;  /* 0x0000000000007941 */ /* 0x000fea0003800000 */
.L_x_20141:
[----:B------:R-:W-:Y:S01]  /*0b30*/  BSSY B0, `(.L_x_20143) ;  /* 0x0000004000007945 */ /* 0x000fe20003800000 */
[----:B------:R-:W-:Y:S05]  /*0b40*/  @!P6 BRA `(.L_x_20144) ;  /* 0x000000200000e947 */ /* 0x000fea0003800000 */
[----:B-----5:R-:W-:-:S04]  /*0b50*/  FMUL.FTZ R75, R59, c[0x0][0x1ec] ;  /* 0x00007b003b4b7a20 */ /* 0x020fc80000410000 */
[----:B------:R-:W-:Y:S02]  /*0b60*/  @P0 FADD.FTZ R75, R55, R75 ;  /* 0x0000004b374b0221 */ /* 0x000fe40000010000 */
.L_x_20144:
[----:B------:R-:W-:Y:S05]  /*0b70*/  BSYNC B0 ;  /* 0x0000000000007941 */ /* 0x000fea0003800000 */
.L_x_20143:
[----:B------:R0:W-:Y:S04]  /*0b80*/  STG.E.128 [R68.64], R72 ;  /* 0x0000004844007986 */ /* 0x0001e8000c101d04 */
[----:B------:R-:W2:Y:S01]  /*0b90*/  @P0 LDG.E.128 R52, [R70.64] ;  /* 0x0000000446340981 */ /* 0x000ea2000c1e1d00 */
[----:B------:R-:W-:Y:S02]  /*0ba0*/  @P5 IADD3 R61, R64, 0x60, RZ ;  /* 0x00000060403d5810 */ /* 0x000fe40007ffe0ff */
[----:B------:R-:W-:Y:S02]  /*0bb0*/  @!P6 ISETP.NE.U32.AND P3, PT, RZ, c[0x0][0x180], PT ;  /* 0x00006000ff00ea0c */ /* 0x000fe40003f65070 */
[----:B------:R-:W-:Y:S01]  /*0bc0*/  @!P6 ISETP.NE.U32.AND P1, PT, RZ, c[0x0][0x180], PT ;  /* 0x00006000ff00ea0c */ /* 0x000fe20003f25070 */
[----:B------:R-:W-:Y:S01]  /*0bd0*/  @P5 IMAD.WIDE.U32 R60, R61, R66, c[0x0][0x170] ;  /* 0x00005c003d3c5625 */ /* 0x000fe200078e0042 */
[----:B------:R-:W-:-:S02]  /*0be0*/  @!P6 ISETP.NE.U32.AND P2, PT, RZ, c[0x0][0x180], PT ;  /* 0x00006000ff00ea0c */ /* 0x000fc40003f45070 */
[----:B------:R-:W-:Y:S02]  /*0bf0*/  @!P6 ISETP.NE.U32.AND P4, PT, RZ, c[0x0][0x180], PT ;  /* 0x00006000ff00ea0c */ /* 0x000fe40003f85070 */
[----:B------:R-:W-:Y:S01]  /*0c00*/  IADD3 R65, R3, 0x80, RZ ;  /* 0x0000008003417810 */ /* 0x000fe20007ffe0ff */
[----:B------:R-:W-:Y:S01]  /*0c10*/  BSSY B0, `(.L_x_20145) ;  /* 0x000000f000007945 */ /* 0x000fe20003800000 */
[----:B------:R-:W-:Y:S01]  /*0c20*/  @!P6 ISETP.NE.AND.EX P1, PT, RZ, c[0x0][0x184], PT, P1 ;  /* 0x00006100ff00ea0c */ /* 0x000fe20003f25310 */
[----:B-----5:R2:W5:Y:S01]  /*0c30*/  @P5 LDG.E.128 R56, [R60.64] ;  /* 0x000000043c385981 */ /* 0x020562000c1e1d00 */
[----:B------:R-:W-:Y:S01]  /*0c40*/  @!P6 ISETP.NE.AND.EX P2, PT, RZ, c[0x0][0x184], PT, P2 ;  /* 0x00006100ff00ea0c */ /* 0x000fe20003f45320 */
[-C--:B------:R-:W-:Y:S01]  /*0c50*/  IMAD.WIDE.U32 R86, R87, R66.reuse, c[0x0][0x188] ;  /* 0x0000620057567625 */ /* 0x080fe200078e0042 */
[----:B------:R-:W-:Y:S02]  /*0c60*/  @!P6 ISETP.NE.AND.EX P4, PT, RZ, c[0x0][0x184], PT, P4 ;  /* 0x00006100ff00ea0c */ /* 0x000fe40003f85340 */
[----:B------:R-:W-:Y:S01]  /*0c70*/  @!P6 ISETP.NE.AND.EX P3, PT, RZ, c[0x0][0x184], PT, P3 ;  /* 0x00006100ff00ea0c */ /* 0x000fe20003f65330 */
[----:B------:R-:W-:Y:S01]  /*0c80*/  @P0 IMAD.WIDE.U32 R88, R65, R66, c[0x0][0x180] ;  /* 0x0000600041580625 */ /* 0x000fe200078e0042 */
[----:B--2---:R-:W-:-:S02]  /*0c90*/  @!P6 FSEL R61, R53, RZ, P1 ;  /* 0x000000ff353de208 */ /* 0x004fc40000800000 */
[----:B------:R-:W-:Y:S02]  /*0ca0*/  @!P6 FSEL R62, R54, RZ, P2 ;  /* 0x000000ff363ee208 */ /* 0x000fe40001000000 */
[----:B------:R-:W-:Y:S02]  /*0cb0*/  @!P6 FSEL R63, R55, RZ, P4 ;  /* 0x000000ff373fe208 */ /* 0x000fe40002000000 */
[----:B------:R-:W-:Y:S01]  /*0cc0*/  @!P6 FSEL R60, R52, RZ, P3 ;  /* 0x000000ff343ce208 */ /* 0x000fe20001800000 */
[----:B------:R-:W-:Y:S05]  /*0cd0*/  @!P6 BRA `(.L_x_20146) ;  /* 0x000000200000e947 */ /* 0x000fea0003800000 */
[----:B0----5:R-:W-:-:S04]  /*0ce0*/  FMUL.FTZ R60, R56, c[0x0][0x1ec] ;  /* 0x00007b00383c7a20 */ /* 0x021fc80000410000 */
[----:B------:R-:W-:Y:S02]  /*0cf0*/  @P0 FADD.FTZ R60, R52, R60 ;  /* 0x0000003c343c0221 */ /* 0x000fe40000010000 */
.L_x_20146:
[----:B0-----:R-:W-:Y:S05]  /*0d00*/  BSYNC B0 ;  /* 0x0000000000007941 */ /* 0x001fea0003800000 */
.L_x_20145:
[----:B------:R-:W-:Y:S01]  /*0d10*/  BSSY B0, `(.L_x_20147) ;  /* 0x0000004000007945 */ /* 0x000fe20003800000 */
[----:B------:R-:W-:Y:S05]  /*0d20*/  @!P6 BRA `(.L_x_20148) ;  /* 0x000000200000e947 */ /* 0x000fea0003800000 */
[----:B-----5:R-:W-:-:S04]  /*0d30*/  FMUL.FTZ R61, R57, c[0x0][0x1ec] ;  /* 0x00007b00393d7a20 */ /* 0x020fc80000410000 */
[----:B------:R-:W-:Y:S02]  /*0d40*/  @P0 FADD.FTZ R61, R53, R61 ;  /* 0x0000003d353d0221 */ /* 0x000fe40000010000 */
.L_x_20148:
[----:B------:R-:W-:Y:S05]  /*0d50*/  BSYNC B0 ;  /* 0x0000000000007941 */ /* 0x000fea0003800000 */
.L_x_20147:
[----:B------:R-:W-:Y:S01]  /*0d60*/  BSSY B0, `(.L_x_20149) ;  /* 0x0000004000007945 */ /* 0x000fe20003800000 */
[----:B------:R-:W-:Y:S05]  /*0d70*/  @!P6 BRA `(.L_x_20150) ;  /* 0x000000200000e947 */ /* 0x000fea0003800000 */
[----:B-----5:R-:W-:-:S04]  /*0d80*/  FMUL.FTZ R62, R58, c[0x0][0x1ec] ;  /* 0x00007b003a3e7a20 */ /* 0x020fc80000410000 */
[----:B------:R-:W-:Y:S02]  /*0d90*/  @P0 FADD.FTZ R62, R54, R62 ;  /* 0x0000003e363e0221 */ /* 0x000fe40000010000 */
.L_x_20150:
[----:B------:R-:W-:Y:S05]  /*0da0*/  BSYNC B0 ;  /* 0x0000000000007941 */ /* 0x000fea0003800000 */
.L_x_20149:
[----:B------:R-:W-:Y:S01]  /*0db0*/  BSSY B0, `(.L_x_20151) ;  /* 0x0000004000007945 */ /* 0x000fe20003800000 */
[----:B------:R-:W-:Y:S05]  /*0dc0*/  @!P6 BRA `(.L_x_20152) ;  /* 0x000000200000e947 */ /* 0x000fea0003800000 */
[----:B-----5:R-:W-:-:S04]  /*0dd0*/  FMUL.FTZ R63, R59, c[0x0][0x1ec] ;  /* 0x00007b003b3f7a20 */ /* 0x020fc80000410000 */
[----:B------:R-:W-:Y:S02]  /*0de0*/  @P0 FADD.FTZ R63, R55, R63 ;  /* 0x0000003f373f0221 */ /* 0x000fe40000010000 */
.L_x_20152:
[----:B------:R-:W-:Y:S05]  /*0df0*/  BSYNC B0 ;  /* 0x0000000000007941 */ /* 0x000fea0003800000 */
.L_x_20151:
        /* <DEDUP_REMOVED lines=12> */
[----:B0-----:R-:W-:Y:S01]  /*0ec0*/  IMAD.WIDE.U32 R86, R65, R66, c[0x0][0x188] ;  /* 0x0000620041567625 */ /* 0x001fe200078e0042 */
[----:B------:R-:W-:Y:S02]  /*0ed0*/  @!P6 ISETP.NE.AND.EX P3, PT, RZ, c[0x0][0x184], PT, P3 ;  /* 0x00006100ff00ea0c */ /* 0x000fe40003f65330 */
[----:B------:R-:W-:Y:S02]  /*0ee0*/  IADD3 R3, R3, 0xa0, RZ ;  /* 0x000000a003037810 */ /* 0x000fe40007ffe0ff */
[----:B------:R-:W-:Y:S02]  /*0ef0*/  @!P6 ISETP.NE.AND.EX P1, PT, RZ, c[0x0][0x184], PT, P1 ;  /* 0x00006100ff00ea0c */ /* 0x000fe40003f25310 */
[----:B--2---:R-:W-:-:S02]  /*0f00*/  @!P6 FSEL R69, R53, RZ, P2 ;  /* 0x000000ff3545e208 */ /* 0x004fc40001000000 */
[----:B------:R-:W-:Y:S02]  /*0f10*/  @!P6 FSEL R70, R54, RZ, P4 ;  /* 0x000000ff3646e208 */ /* 0x000fe40002000000 */
[----:B------:R-:W-:Y:S01]  /*0f20*/  @!P6 FSEL R68, R52, RZ, P3 ;  /* 0x000000ff3444e208 */ /* 0x000fe20001800000 */
[----:B------:R-:W-:Y:S05]  /*0f30*/  @!P6 BRA `(.L_x_20154) ;  /* 0x000000200000e947 */ /* 0x000fea0003800000 */
[----:B-----5:R-:W-:-:S04]  /*0f40*/  FMUL.FTZ R68, R56, c[0x0][0x1ec] ;  /* 0x00007b0038447a20 */ /* 0x020fc80000410000 */
[----:B------:R-:W-:Y:S02]  /*0f50*/  @P0 FADD.FTZ R68, R52, R68 ;  /* 0x0000004434440221 */ /* 0x000fe40000010000 */
.L_x_20154:
[----:B------:R-:W-:Y:S05]  /*0f60*/  BSYNC B0 ;  /* 0x0000000000007941 */ /* 0x000fea0003800000 */
.L_x_20153:
[----:B------:R-:W-:Y:S01]  /*0f70*/  BSSY B0, `(.L_x_20155) ;  /* 0x0000004000007945 */ /* 0x000fe20003800000 */
[----:B------:R-:W-:Y:S05]  /*0f80*/  @!P6 BRA `(.L_x_20156) ;  /* 0x000000200000e947 */ /* 0x000fea0003800000 */
[----:B-----5:R-:W-:-:S04]  /*0f90*/  FMUL.FTZ R69, R57, c[0x0][0x1ec] ;  /* 0x00007b0039457a20 */ /* 0x020fc80000410000 */
[----:B------:R-:W-:Y:S02]  /*0fa0*/  @P0 FADD.FTZ R69, R53, R69 ;  /* 0x0000004535450221 */ /* 0x000fe40000010000 */
.L_x_20156:
[----:B------:R-:W-:Y:S05]  /*0fb0*/  BSYNC B0 ;  /* 0x0000000000007941 */ /* 0x000fea0003800000 */
.L_x_20155:
[----:B------:R-:W-:Y:S01]  /*0fc0*/  BSSY B0, `(.L_x_20157) ;  /* 0x0000004000007945 */ /* 0x000fe20003800000 */
[----:B------:R-:W-:Y:S05]  /*0fd0*/  @!P6 BRA `(.L_x_20158) ;  /* 0x000000200000e947 */ /* 0x000fea0003800000 */
[----:B-----5:R-:W-:-:S04]  /*0fe0*/  FMUL.FTZ R70, R58, c[0x0][0x1ec] ;  /* 0x00007b003a467a20 */ /* 0x020fc80000410000 */
[----:B------:R-:W-:Y:S02]  /*0ff0*/  @P0 FADD.FTZ R70, R54, R70 ;  /* 0x0000004636460221 */ /* 0x000fe40000010000 */
.L_x_20158:
[----:B------:R-:W-:Y:S05]  /*1000*/  BSYNC B0 ;  /* 0x0000000000007941 */ /* 0x000fea0003800000 */
.L_x_20157:
[----:B------:R-:W-:Y:S01]  /*1010*/  BSSY B0, `(.L_x_20159) ;  /* 0x0000005000007945 */ /* 0x000fe20003800000 */
[----:B------:R-:W-:Y:S01]  /*1020*/  @!P6 FSEL R71, R55, RZ, P1 ;  /* 0x000000ff3747e208 */ /* 0x000fe20000800000 */
[----:B------:R-:W-:Y:S05]  /*1030*/  @!P6 BRA `(.L_x_20160) ;  /* 0x000000200000e947 */ /* 0x000fea0003800000 */
[----:B-----5:R-:W-:-:S04]  /*1040*/  FMUL.FTZ R71, R59, c[0x0][0x1ec] ;  /* 0x00007b003b477a20 */ /* 0x020fc80000410000 */
[----:B------:R-:W-:Y:S02]  /*1050*/  @P0 FADD.FTZ R71, R55, R71 ;  /* 0x0000004737470221 */ /* 0x000fe40000010000 */
.L_x_20160:
[----:B------:R-:W-:Y:S05]  /*1060*/  BSYNC B0 ;  /* 0x0000000000007941 */ /* 0x000fea0003800000 */
.L_x_20159:
        /* <DEDUP_REMOVED lines=21> */
.L_x_20162:
[----:B-1----:R-:W-:Y:S05]  /*11c0*/  BSYNC B0 ;  /* 0x0000000000007941 */ /* 0x002fea0003800000 */
.L_x_20161:
[----:B------:R-:W-:Y:S01]  /*11d0*/  BSSY B0, `(.L_x_20163) ;  /* 0x0000004000007945 */ /* 0x000fe20003800000 */
[----:B------:R-:W-:Y:S05]  /*11e0*/  @!P6 BRA `(.L_x_20164) ;  /* 0x000000200000e947 */ /* 0x000fea0003800000 */
[----:B-----5:R-:W-:-:S04]  /*11f0*/  FMUL.FTZ R65, R57, c[0x0][0x1ec] ;  /* 0x00007b0039417a20 */ /* 0x020fc80000410000 */
[----:B------:R-:W-:Y:S02]  /*1200*/  @P0 FADD.FTZ R65, R53, R65 ;  /* 0x0000004135410221 */ /* 0x000fe40000010000 */
.L_x_20164:
[----:B------:R-:W-:Y:S05]  /*1210*/  BSYNC B0 ;  /* 0x0000000000007941 */ /* 0x000fea0003800000 */
.L_x_20163:
[----:B------:R-:W-:Y:S01]  /*1220*/  BSSY B0, `(.L_x_20165) ;  /* 0x0000005000007945 */ /* 0x000fe20003800000 */
[----:B------:R-:W-:Y:S01]  /*1230*/  @!P6 FSEL R66, R54, RZ, P1 ;  /* 0x000000ff3642e208 */ /* 0x000fe20000800000 */
[----:B------:R-:W-:Y:S05]  /*1240*/  @!P6 BRA `(.L_x_20166) ;  /* 0x000000200000e947 */ /* 0x000fea0003800000 */
[----:B-----5:R-:W-:-:S04]  /*1250*/  FMUL.FTZ R66, R58, c[0x0][0x1ec] ;  /* 0x00007b003a427a20 */ /* 0x020fc80000410000 */
[----:B------:R-:W-:Y:S02]  /*1260*/  @P0 FADD.FTZ R66, R54, R66 ;  /* 0x0000004236420221 */ /* 0x000fe40000010000 */
.L_x_20166:
[----:B------:R-:W-:Y:S05]  /*1270*/  BSYNC B0 ;  /* 0x0000000000007941 */ /* 0x000fea0003800000 */
.L_x_20165:
[----:B------:R-:W-:Y:S01]  /*1280*/  BSSY B0, `(.L_x_20167) ;  /* 0x0000005000007945 */ /* 0x000fe20003800000 */
[----:B------:R-:W-:Y:S01]  /*1290*/  @!P6 FSEL R67, R55, RZ, P2 ;  /* 0x000000ff3743e208 */ /* 0x000fe20001000000 */
[----:B------:R-:W-:Y:S05]  /*12a0*/  @!P6 BRA `(.L_x_20168) ;  /* 0x000000200000e947 */ /* 0x000fea0003800000 */
[----:B-----5:R-:W-:-:S04]  /*12b0*/  FMUL.FTZ R67, R59, c[0x0][0x1ec] ;  /* 0x00007b003b437a20 */ /* 0x020fc80000410000 */
[----:B------:R-:W-:Y:S02]  /*12c0*/  @P0 FADD.FTZ R67, R55, R67 ;  /* 0x0000004337430221 */ /* 0x000fe40000010000 */
.L_x_20168:
[----:B------:R-:W-:Y:S05]  /*12d0*/  BSYNC B0 ;  /* 0x0000000000007941 */ /* 0x000fea0003800000 */
.L_x_20167:
[----:B------:R-:W-:Y:S01]  /*12e0*/  FADD.FTZ R88, RZ, R80 ;  /* 0x00000050ff587221 */ /* 0x000fe20000010000 */
[----:B------:R0:W-:Y:S01]  /*12f0*/  STG.E.128 [R86.64], R64 ;  /* 0x0000004056007986 */ /* 0x0001e2000c101d04 */
[----:B------:R-:W-:Y:S02]  /*1300*/  ISETP.NE.AND P1, PT, R0, RZ, PT ;  /* 0x000000ff0000720c */ /* 0x000fe40003f25270 */
[----:B------:R-:W-:Y:S01]  /*1310*/  FADD.FTZ R3, R88, R81 ;  /* 0x0000005158037221 */ /* 0x000fe20000010000 */
[----:B------:R-:W-:-:S03]  /*1320*/  SHF.R.S32.HI R85, RZ, 0x1f, R2 ;  /* 0x0000001fff557819 */ /* 0x000fc60000011402 */
        /* <DEDUP_REMOVED lines=24> */
.L_x_20175:
        /* <DEDUP_REMOVED lines=68> */
.L_x_20176:
[----:B01----:R-:W-:Y:S01]  /*18f0*/  FADD.FTZ R90, R3, R90 ;  /* 0x0000005a035a7221 */ /* 0x003fe20000010000 */
[----:B------:R-:W-:Y:S01]  /*1900*/  ISETP.NE.AND P0, PT, RZ, UR6, PT ;  /* 0x00000006ff007c0c */ /* 0x000fe2000bf05270 */
[----:B------:R-:W-:Y:S01]  /*1910*/  FMUL.FTZ R87, R86, R86 ;  /* 0x0000005656577220 */ /* 0x000fe20000410000 */
[----:B------:R-:W-:Y:S01]  /*1920*/  MOV R3, c[0x0][0x1e0] ;  /* 0x0000780000037a02 */ /* 0x000fe20000000f00 */
[----:B------:R-:W-:Y:S03]  /*1930*/  BSSY B0, `(.L_x_20171) ;  /* 0x000006d000007945 */ /* 0x000fe60003800000 */
[----:B------:R-:W-:Y:S01]  /*1940*/  FSEL R88, R87, RZ, P0 ;  /* 0x000000ff57587208 */ /* 0x000fe20000000000 */
[----:B------:R-:W-:Y:S01]  /*1950*/  FFMA.FTZ R3, R90, R3, c[0x0][0x228] ;  /* 0x00008a005a037623 */ /* 0x000fe20000010003 */
[----:B------:R-:W-:-:S03]  /*1960*/  @!P1 LEA R90, P2, R2, c[0x0][0x1a0], 0x2 ;  /* 0x00006800025a9a11 */ /* 0x000fc600078410ff */
[----:B------:R-:W-:Y:S01]  /*1970*/  FADD.FTZ R3, R3, R88 ;  /* 0x0000005803037221 */ /* 0x000fe20000010000 */
[C---:B------:R-:W-:Y:S02]  /*1980*/  @!P1 LEA.HI.X R91, R2.reuse, c[0x0][0x1a4], R85, 0x2, P2 ;  /* 0x00006900025b9a11 */ /* 0x040fe400010f1455 */
[----:B------:R-:W-:-:S03]  /*1990*/  @!P1 LEA R88, P2, R2, c[0x0][0x1a8], 0x2 ;  /* 0x00006a0002589a11 */ /* 0x000fc600078410ff */
[----:B------:R-:W0:Y:S01]  /*19a0*/  MUFU.RSQ R3, R3 ;  /* 0x0000000300037308 */ /* 0x000e220000001400 */
[----:B------:R-:W-:Y:S01]  /*19b0*/  @!P1 LEA.HI.X R89, R2, c[0x0][0x1ac], R85, 0x2, P2 ;  /* 0x00006b0002599a11 */ /* 0x000fe200010f1455 */
[----:B------:R1:W-:Y:S04]  /*19c0*/  @!P1 STG.E [R90.64], R86 ;  /* 0x000000565a009986 */ /* 0x0003e8000c101904 */
[----:B0-----:R1:W-:Y:S01]  /*19d0*/  @!P1 STG.E [R88.64], R3 ;  /* 0x0000000358009986 */ /* 0x0013e2000c101904 */
[----:B------:R-:W-:-:S13]  /*19e0*/  ISETP.GE.AND P1, PT, R84, 0x1, PT ;  /* 0x000000015400780c */ /* 0x000fda0003f26270 */
[----:B------:R-:W-:Y:S05]  /*19f0*/  @!P1 BRA `(.L_x_20172) ;  /* 0x0000060000009947 */ /* 0x000fea0003800000 */
[----:B-1----:R-:W-:-:S05]  /*1a00*/  IADD3 R84, R84, -0x1, RZ ;  /* 0xffffffff54547810 */ /* 0x002fca0007ffe0ff */
[----:B------:R-:W-:Y:S01]  /*1a10*/  IMAD R85, R84, c[0x0][0x168], RZ ;  /* 0x00005a0054557a24 */ /* 0x000fe200078e02ff */
[----:B------:R-:W-:-:S04]  /*1a20*/  FSEL R84, R86, RZ, !P0 ;  /* 0x000000ff56547208 */ /* 0x000fc80004000000 */
[----:B------:R-:W-:Y:S01]  /*1a30*/  SHF.R.S32.HI R86, RZ, 0x1f, R85 ;  /* 0x0000001fff567819 */ /* 0x000fe20000011455 */
[C---:B------:R-:W-:Y:S02]  /*1a40*/  FADD.FTZ R80, -R84.reuse, R80 ;  /* 0x0000005054507221 */ /* 0x040fe40000010100 */
[----:B------:R-:W-:Y:S01]  /*1a50*/  FADD.FTZ R82, -R84, R82 ;  /* 0x0000005254527221 */ /* 0x000fe20000010100 */
[----:B------:R-:W-:Y:S01]  /*1a60*/  LEA.HI R85, R86, R85, RZ, 0x2 ;  /* 0x0000005556557211 */ /* 0x000fe200078f10ff */
[C---:B------:R-:W-:Y:S02]  /*1a70*/  FADD.FTZ R86, -R84.reuse, R81 ;  /* 0x0000005154567221 */ /* 0x040fe40000010100 */
[C---:B------:R-:W-:Y:S02]  /*1a80*/  FMUL.FTZ R87, R3.reuse, R80 ;  /* 0x0000005003577220 */ /* 0x040fe40000410000 */
[----:B------:R-:W-:Y:S01]  /*1a90*/  FMUL.FTZ R80, R3, R86 ;  /* 0x0000005603507220 */ /* 0x000fe20000410000 */
[----:B------:R-:W-:Y:S01]  /*1aa0*/  LEA.HI.SX32 R86, R85, R0, 0x1e ;  /* 0x0000000055567211 */ /* 0x000fe200078ff2ff */
[----:B------:R-:W-:Y:S01]  /*1ab0*/  HFMA2.MMA R85, -RZ, RZ, 0, 9.5367431640625e-07 ;  /* 0x00000010ff557435 */ /* 0x000fe200000001ff */
[----:B------:R-:W-:-:S02]  /*1ac0*/  FADD.FTZ R88, -R84, R83 ;  /* 0x0000005354587221 */ /* 0x000fc40000010100 */
        /* <DEDUP_REMOVED lines=18> */
[C---:B0-----:R-:W-:Y:S02]  /*1bf0*/  FADD.FTZ R88, -R84.reuse, R77 ;  /* 0x0000004d54587221 */ /* 0x041fe40000010100 */
[----:B------:R-:W-:-:S02]  /*1c00*/  FADD.FTZ R80, -R84, R63 ;  /* 0x0000003f54507221 */ /* 0x000fc40000010100 */
[----:B------:R-:W-:Y:S02]  /*1c10*/  FADD.FTZ R63, -R84, R70 ;  /* 0x00000046543f7221 */ /* 0x000fe40000010100 */
[----:B------:R-:W-:Y:S01]  /*1c20*/  FMUL.FTZ R77, R3, R74 ;  /* 0x0000004a034d7220 */ /* 0x000fe20000410000 */
[----:B------:R-:W-:Y:S01]  /*1c30*/  IADD3 R74, R86, 0x20, RZ ;  /* 0x00000020564a7810 */ /* 0x000fe20007ffe0ff */
        /* <DEDUP_REMOVED lines=31> */
[----:B------:R-:W-:Y:S02]  /*1e30*/  FMUL.FTZ R75, R3, R64 ;  /* 0x00000040034b7220 */ /* 0x000fe40000410000 */
[----:B------:R-:W-:Y:S02]  /*1e40*/  FFMA.FTZ R76, R36, R67, R12 ;  /* 0x00000043244c7223 */ /* 0x000fe4000001000c */
[----:B0-----:R-:W-:Y:S01]  /*1e50*/  FFMA.FTZ R61, R49, R74, R25 ;  /* 0x0000004a313d7223 */ /* 0x001fe20000010019 */
[----:B------:R-:W-:Y:S01]  /*1e60*/  IADD3 R74, R86, 0x60, RZ ;  /* 0x00000060564a7810 */ /* 0x000fe20007ffe0ff */
[----:B------:R-:W-:-:S02]  /*1e70*/  FMUL.FTZ R92, R3, R92 ;  /* 0x0000005c035c7220 */ /* 0x000fc40000410000 */
[----:B------:R-:W-:Y:S01]  /*1e80*/  FFMA.FTZ R67, R43, R80, R19 ;  /* 0x000000502b437223 */ /* 0x000fe20000010013 */
[----:B------:R-:W-:Y:S01]  /*1e90*/  IADD3 R80, R86, 0x80, RZ ;  /* 0x0000008056507810 */ /* 0x000fe20007ffe0ff */
[----:B------:R-:W-:Y:S02]  /*1ea0*/  FFMA.FTZ R64, R40, R69, R16 ;  /* 0x0000004528407223 */ /* 0x000fe40000010010 */
[----:B------:R-:W-:Y:S01]  /*1eb0*/  FFMA.FTZ R69, R45, R82, R21 ;  /* 0x000000522d457223 */ /* 0x000fe20000010015 */
[----:B------:R-:W-:Y:S01]  /*1ec0*/  IADD3 R82, R86, 0xa0, RZ ;  /* 0x000000a056527810 */ /* 0x000fe20007ffe0ff */
[----:B------:R-:W-:Y:S02]  /*1ed0*/  FFMA.FTZ R71, R47, R68, R23 ;  /* 0x000000442f477223 */ /* 0x000fe40000010017 */
[C---:B------:R-:W-:Y:S02]  /*1ee0*/  FMUL.FTZ R87, R3.reuse, R66 ;  /* 0x0000004203577220 */ /* 0x040fe40000410000 */
[----:B------:R-:W-:-:S02]  /*1ef0*/  FMUL.FTZ R84, R3, R84 ;  /* 0x0000005403547220 */ /* 0x000fc40000410000 */
        /* <DEDUP_REMOVED lines=16> */
.L_x_20172:
[----:B-1----:R-:W-:Y:S05]  /*2000*/  BSYNC B0 ;  /* 0x0000000000007941 */ /* 0x002fea0003800000 */
.L_x_20171:
[----:B------:R-:W-:-:S04]  /*2010*/  MOV R3, c[0x0][0x160] ;  /* 0x0000580000037a02 */ /* 0x000fc80000000f00 */
[----:B------:R-:W-:-:S04]  /*2020*/  LEA R2, R3, R2, 0x2 ;  /* 0x0000000203027211 */ /* 0x000fc800078e10ff */
[----:B------:R-:W-:-:S13]  /*2030*/  ISETP.GE.AND P0, PT, R2, c[0x0][0x164], PT ;  /* 0x0000590002007a0c */ /* 0x000fda0003f06270 */
[----:B0----5:R-:W-:Y:S01]  /*2040*/  @P0 CALL.REL.NOINC `(.L_x_20173) ;  /* 0x0000001000000944 */ /* 0x021fe20003c00000 */
[----:B------:R-:W-:Y:S05]  /*2050*/  BRA `(.L_x_20174) ;  /* 0xffffe25000007947 */ /* 0x000fea000383ffff */
.L_x_20173:
[----:B------:R-:W-:Y:S05]  /*2060*/  EXIT ;  /* 0x000000000000794d */ /* 0x000fea0003800000 */
.L_x_20169:
[----:B------:R-:W-:Y:S01]  /*2070*/  HFMA2.MMA R87, -RZ, RZ, 0, 5.9604644775390625e-08 ;  /* 0x00000001ff577435 */ /* 0x000fe200000001ff */
[----:B------:R-:W-:Y:S02]  /*2080*/  MOV R90, R86 ;  /* 0x00000056005a7202 */ /* 0x000fe40000000f00 */
[----:B------:R-:W-:Y:S02]  /*2090*/  MOV R92, 0x1f ;  /* 0x0000001f005c7802 */ /* 0x000fe40000000f00 */
[----:B------:R-:W-:Y:S02]  /*20a0*/  MOV R3, 0xffffffff ;  /* 0xffffffff00037802 */ /* 0x000fe40000000f00 */
[----:B------:R-:W-:Y:S02]  /*20b0*/  MOV R88, 0x20d0 ;  /* 0x000020d000587802 */ /* 0x000fe40000000f00 */
[----:B-----5:R-:W-:Y:S05]  /*20c0*/  CALL.REL.NOINC `($__internal_147_$__cuda_sm70_shflsync_bfly_p) ;  /* 0x0000068000007944 */ /* 0x020fea0003c00000 */
[----:B01----:R-:W-:Y:S05]  /*20d0*/  BRA `(.L_x_20175) ;  /* 0xfffff3d000007947 */ /* 0x003fea000383ffff */
.L_x_20170:
[----:B------:R-:W-:Y:S01]  /*20e0*/  HFMA2.MMA R87, -RZ, RZ, 0, 1.1920928955078125e-07 ;  /* 0x00000002ff577435 */ /* 0x000fe200000001ff */
[----:B------:R-:W-:Y:S02]  /*20f0*/  MOV R92, 0x1f ;  /* 0x0000001f005c7802 */ /* 0x000fe40000000f00 */
[----:B------:R-:W-:-:S02]  /*2100*/  MOV R3, 0xffffffff ;  /* 0xffffffff00037802 */ /* 0x000fc40000000f00 */
[----:B------:R-:W-:Y:S02]  /*2110*/  MOV R88, 0x2130 ;  /* 0x0000213000587802 */ /* 0x000fe40000000f00 */
[----:B0----5:R-:W-:Y:S05]  /*2120*/  CALL.REL.NOINC `($__internal_147_$__cuda_sm70_shflsync_bfly_p) ;  /* 0x0000062000007944 */ /* 0x021fea0003c00000 */
[----:B0-----:R-:W-:Y:S01]  /*2130*/  HFMA2.MMA R87, -RZ, RZ, 0, 2.384185791015625e-07 ;  /* 0x00000004ff577435 */ /* 0x001fe200000001ff */
[----:B-1----:R-:W-:Y:S01]  /*2140*/  FADD.FTZ R90, R90, R3 ;  /* 0x000000035a5a7221 */ /* 0x002fe20000010000 */
[----:B------:R-:W-:Y:S02]  /*2150*/  MOV R92, 0x1f ;  /* 0x0000001f005c7802 */ /* 0x000fe40000000f00 */
[----:B------:R-:W-:Y:S02]  /*2160*/  MOV R3, 0xffffffff ;  /* 0xffffffff00037802 */ /* 0x000fe40000000f00 */
[----:B------:R-:W-:Y:S02]  /*2170*/  MOV R88, 0x2190 ;  /* 0x0000219000587802 */ /* 0x000fe40000000f00 */
[----:B------:R-:W-:Y:S05]  /*2180*/  CALL.REL.NOINC `($__internal_147_$__cuda_sm70_shflsync_bfly_p) ;  /* 0x000005c000007944 */ /* 0x000fea0003c00000 */
[----:B0-----:R-:W-:Y:S01]  /*2190*/  HFMA2.MMA R87, -RZ, RZ, 0, 4.76837158203125e-07 ;  /* 0x00000008ff577435 */ /* 0x001fe200000001ff */
[----:B-1----:R-:W-:Y:S01]  /*21a0*/  FADD.FTZ R90, R90, R3 ;  /* 0x000000035a5a7221 */ /* 0x002fe20000010000 */
[----:B------:R-:W-:Y:S02]  /*21b0*/  MOV R92, 0x1f ;  /* 0x0000001f005c7802 */ /* 0x000fe40000000f00 */
[----:B------:R-:W-:-:S02]  /*21c0*/  MOV R3, 0xffffffff ;  /* 0xffffffff00037802 */ /* 0x000fc40000000f00 */
[----:B------:R-:W-:Y:S02]  /*21d0*/  MOV R88, 0x21f0 ;  /* 0x000021f000587802 */ /* 0x000fe40000000f00 */
[----:B------:R-:W-:Y:S05]  /*21e0*/  CALL.REL.NOINC `($__internal_147_$__cuda_sm70_shflsync_bfly_p) ;  /* 0x0000056000007944 */ /* 0x000fea0003c00000 */
[----:B0-----:R-:W-:Y:S01]  /*21f0*/  HFMA2.MMA R87, -RZ, RZ, 0, 9.5367431640625e-07 ;  /* 0x00000010ff577435 */ /* 0x001fe200000001ff */
[----:B-1----:R-:W-:Y:S01]  /*2200*/  FADD.FTZ R90, R90, R3 ;  /* 0x000000035a5a7221 */ /* 0x002fe20000010000 */
[----:B------:R-:W-:Y:S02]  /*2210*/  MOV R92, 0x1f ;  /* 0x0000001f005c7802 */ /* 0x000fe40000000f00 */
[----:B------:R-:W-:Y:S02]  /*2220*/  MOV R3, 0xffffffff ;  /* 0xffffffff00037802 */ /* 0x000fe40000000f00 */
[----:B------:R-:W-:Y:S02]  /*2230*/  MOV R88, 0x2250 ;  /* 0x0000225000587802 */ /* 0x000fe40000000f00 */
[----:B------:R-:W-:Y:S05]  /*2240*/  CALL.REL.NOINC `($__internal_147_$__cuda_sm70_shflsync_bfly_p) ;  /* 0x0000050000007944 */ /* 0x000fea0003c00000 */
[----:B-1----:R-:W-:Y:S01]  /*2250*/  FADD.FTZ R3, R90, R3 ;  /* 0x000000035a037221 */ /* 0x002fe20000010000 */
[----:B0-----:R-:W-:Y:S01]  /*2260*/  HFMA2.MMA R87, -RZ, RZ, 0, 5.9604644775390625e-08 ;  /* 0x00000001ff577435 */ /* 0x001fe200000001ff */
[----:B------:R-:W-:Y:S02]  /*2270*/  MOV R92, 0x1f ;  /* 0x0000001f005c7802 */ /* 0x000fe40000000f00 */
        /* <DEDUP_REMOVED lines=51> */
[----:B------:R-:W-:Y:S05]  /*25b0*/  CALL.REL.NOINC `($__internal_147_$__cuda_sm70_shflsync_bfly_p) ;  /* 0x0000019000007944 */ /* 0x000fea0003c00000 */
[----:B0-----:R-:W-:Y:S01]  /*25c0*/  HFMA2.MMA R87, -RZ, RZ, 0, 1.1920928955078125e-07 ;  /* 0x00000002ff577435 */ /* 0x001fe200000001ff */
[----:B-1----:R-:W-:Y:S01]  /*25d0*/  FADD.FTZ R90, R90, R3 ;  /* 0x000000035a5a7221 */ /* 0x002fe20000010000 */
[----:B------:R-:W-:Y:S02]  /*25e0*/  MOV R92, 0x1f ;  /* 0x0000001f005c7802 */ /* 0x000fe40000000f00 */
[----:B------:R-:W-:Y:S02]  /*25f0*/  MOV R3, 0xffffffff ;  /* 0xffffffff00037802 */ /* 0x000fe40000000f00 */
[----:B------:R-:W-:Y:S02]  /*2600*/  MOV R88, 0x2620 ;  /* 0x0000262000587802 */ /* 0x000fe40000000f00 */
[----:B------:R-:W-:Y:S05]  /*2610*/  CALL.REL.NOINC `($__internal_147_$__cuda_sm70_shflsync_bfly_p) ;  /* 0x0000013000007944 */ /* 0x000fea0003c00000 */
[----:B0-----:R-:W-:Y:S01]  /*2620*/  HFMA2.MMA R87, -RZ, RZ, 0, 2.384185791015625e-07 ;  /* 0x00000004ff577435 */ /* 0x001fe200000001ff */
[----:B-1----:R-:W-:Y:S01]  /*2630*/  FADD.FTZ R90, R90, R3 ;  /* 0x000000035a5a7221 */ /* 0x002fe20000010000 */
[----:B------:R-:W-:Y:S02]  /*2640*/  MOV R92, 0x1f ;  /* 0x0000001f005c7802 */ /* 0x000fe40000000f00 */
[----:B------:R-:W-:-:S02]  /*2650*/  MOV R3, 0xffffffff ;  /* 0xffffffff00037802 */ /* 0x000fc40000000f00 */
[----:B------:R-:W-:Y:S02]  /*2660*/  MOV R88, 0x2680 ;  /* 0x0000268000587802 */ /* 0x000fe40000000f00 */
[----:B------:R-:W-:Y:S05]  /*2670*/  CALL.REL.NOINC `($__internal_147_$__cuda_sm70_shflsync_bfly_p) ;  /* 0x000000d000007944 */ /* 0x000fea0003c00000 */
[----:B0-----:R-:W-:Y:S01]  /*2680*/  HFMA2.MMA R87, -RZ, RZ, 0, 4.76837158203125e-07 ;  /* 0x00000008ff577435 */ /* 0x001fe200000001ff */
[----:B-1----:R-:W-:Y:S01]  /*2690*/  FADD.FTZ R90, R90, R3 ;  /* 0x000000035a5a7221 */ /* 0x002fe20000010000 */
[----:B------:R-:W-:Y:S02]  /*26a0*/  MOV R92, 0x1f ;  /* 0x0000001f005c7802 */ /* 0x000fe40000000f00 */
[----:B------:R-:W-:Y:S02]  /*26b0*/  MOV R3, 0xffffffff ;  /* 0xffffffff00037802 */ /* 0x000fe40000000f00 */
[----:B------:R-:W-:Y:S02]  /*26c0*/  MOV R88, 0x26e0 ;  /* 0x000026e000587802 */ /* 0x000fe40000000f00 */
[----:B------:R-:W-:Y:S05]  /*26d0*/  CALL.REL.NOINC `($__internal_147_$__cuda_sm70_shflsync_bfly_p) ;  /* 0x0000007000007944 */ /* 0x000fea0003c00000 */
[----:B0-----:R-:W-:Y:S01]  /*26e0*/  HFMA2.MMA R87, -RZ, RZ, 0, 9.5367431640625e-07 ;  /* 0x00000010ff577435 */ /* 0x001fe200000001ff */
[----:B-1----:R-:W-:Y:S01]  /*26f0*/  FADD.FTZ R90, R90, R3 ;  /* 0x000000035a5a7221 */ /* 0x002fe20000010000 */
[----:B------:R-:W-:Y:S02]  /*2700*/  MOV R92, 0x1f ;  /* 0x0000001f005c7802 */ /* 0x000fe40000000f00 */
[----:B------:R-:W-:-:S02]  /*2710*/  MOV R3, 0xffffffff ;  /* 0xffffffff00037802 */ /* 0x000fc40000000f00 */
[----:B------:R-:W-:Y:S02]  /*2720*/  MOV R88, 0x2740 ;  /* 0x0000274000587802 */ /* 0x000fe40000000f00 */
[----:B------:R-:W-:Y:S05]  /*2730*/  CALL.REL.NOINC `($__internal_147_$__cuda_sm70_shflsync_bfly_p) ;  /* 0x0000001000007944 */ /* 0x000fea0003c00000 */
[----:B01----:R-:W-:Y:S05]  /*2740*/  BRA `(.L_x_20176) ;  /* 0xfffff1a000007947 */ /* 0x003fea000383ffff */
        .weak           $__internal_147_$__cuda_sm70_shflsync_bfly_p
        .type           $__internal_147_$__cuda_sm70_shflsync_bfly_p,@function
        .size           $__internal_147_$__cuda_sm70_shflsync_bfly_p,(.L_x_22315 - $__internal_147_$__cuda_sm70_shflsync_bfly_p)
$__internal_147_$__cuda_sm70_shflsync_bfly_p:
[----:B------:R-:W-:Y:S01]  /*2750*/  HFMA2.MMA R89, -RZ, RZ, 0, 0 ;  /* 0x00000000ff597435 */ /* 0x000fe200000001ff */
[----:B------:R-:W-:Y:S04]  /*2760*/  WARPSYNC R3 ;  /* 0x0000000300007348 */ /* 0x000fe80003800000 */
[----:B------:R0:W1:Y:S01]  /*2770*/  SHFL.BFLY PT, R3, R90, R87, R92 ;  /* 0x0c0000575a037389 */ /* 0x00006200000e005c */
[----:B------:R-:W-:Y:S05]  /*2780*/  RET.REL.NODEC R88 `(_ZN10layer_norm13ln_fwd_kernelINS_13Kernel_traitsIfffffjLj768ELj1ELj4ELj1ELj16ENS_18Kernel_traits_baseILj768EfffffjLj128EEEEELb0ELb0ELb1ELb1EEEvNS_9FwdParamsE) ;  /* 0xffffd87058007950 */ /* 0x000fea0003c3ffff */
.L_x_20177:
        /* <DEDUP_REMOVED lines=15> */
.L_x_22315:


//--------------------- .text._ZN10layer_norm13ln_fwd_kernelINS_13Kernel_traitsIfffffjLj768ELj1ELj4ELj1ELj16ENS_18Kernel_traits_baseILj768EfffffjLj128EEEEELb0ELb1ELb0ELb0EEEvNS_9FwdParamsE --------------------------
	.section	.text._ZN10layer_norm13ln_fwd_kernelINS_13Kernel_traitsIfffffjLj768ELj1ELj4ELj1ELj16ENS_18Kernel_traits_baseILj768EfffffjLj128EEEEELb0ELb1ELb0ELb0EEEvNS_9FwdParamsE,"ax",@progbits
	.sectioninfo	@"SHI_REGISTERS=117"
	.align	128
        .global         _ZN10layer_norm13ln_fwd_kernelINS_13Kernel_traitsIfffffjLj768ELj1ELj4ELj1ELj16ENS_18Kernel_traits_baseILj768EfffffjLj128EEEEELb0ELb1ELb0ELb0EEEvNS_9FwdParamsE
        .type           _ZN10layer_norm13ln_fwd_kernelINS_13Kernel_traitsIfffffjLj768ELj1ELj4ELj1ELj16ENS_18Kernel_traits_baseILj768EfffffjLj128EEEEELb0ELb1ELb0ELb0EEEvNS_9FwdParamsE,@function
        .size           _ZN10layer_norm13ln_fwd_kernelINS_13Kernel_traitsIfffffjLj768ELj1ELj4ELj1ELj16ENS_18Kernel_traits_baseILj768EfffffjLj128EEEEELb0ELb1ELb0ELb0EEEvNS_9FwdParamsE,(.L_x_22316 - _ZN10layer_norm13ln_fwd_kernelINS_13Kernel_traitsIfffffjLj768ELj1ELj4ELj1ELj16ENS_18Kernel_traits_baseILj768EfffffjLj128EEEEELb0ELb1ELb0ELb0EEEvNS_9FwdParamsE)
        .other          _ZN10layer_norm13ln_fwd_kernelINS_13Kernel_traitsIfffffjLj768ELj1ELj4ELj1ELj16ENS_18Kernel_traits_baseILj768EfffffjLj128EEEEELb0ELb1ELb0ELb0EEEvNS_9FwdParamsE,@"STO_CUDA_ENTRY STV_DEFAULT"
_ZN10layer_norm13ln_fwd_kernelINS_13Kernel_traitsIfffffjLj768ELj1ELj4ELj1ELj16ENS_18Kernel_traits_baseILj768EfffffjLj128EEEEELb0ELb1ELb0ELb0EEEvNS_9FwdParamsE:
.text._ZN10layer_norm13ln_fwd_kernelINS_13Kernel_traitsIfffffjLj768ELj1ELj4ELj1ELj16ENS_18Kernel_traits_baseILj768EfffffjLj128EEEEELb0ELb1ELb0ELb0EEEvNS_9FwdParamsE:
        /* <DEDUP_REMOVED lines=29> */
[C---:B------:R-:W-:Y:S02]  /*01d0*/  @P1 LEA.HI.X R3, R24.reuse, c[0x0][0x21c], RZ, 0x4, P2 ;  /* 0x0000870018031a11 */ /* 0x040fe400010f24ff */
[----:B------:R-:W-:-:S03]  /*01e0*/  LEA R80, P2, R24, c[0x0][0x1c8], 0x4 ;  /* 0x0000720018507a11 */ /* 0x000fc600078420ff */
[----:B------:R0:W5:Y:S01]  /*01f0*/  @P1 LDG.E.128 R88, [R2.64] ;  /* 0x0000000402581981 */ /* 0x000162000c1e1d00 */
[----:B------:R-:W-:-:S06]  /*0200*/  LEA.HI.X R81, R24, c[0x0][0x1cc], RZ, 0x4, P2 ;  /* 0x0000730018517a11 */ /* 0x000fcc00010f24ff */
[----:B------:R-:W5:Y:S01]  /*0210*/  LDG.E.128 R80, [R80.64] ;  /* 0x0000000450507981 */ /* 0x000f62000c1e1d00 */
[----:B------:R-:W-:-:S03]  /*0220*/  LOP3.LUT R24, R24, 0x20, RZ, 0xfc, !PT ;  /* 0x0000002018187812 */ /* 0x000fc600078efcff */
.L_x_20179:
[----:B-1----:R-:W-:Y:S05]  /*0230*/  BSYNC B0 ;  /* 0x0000000000007941 */ /* 0x002fea0003800000 */
.L_x_20178:
        /* <DEDUP_REMOVED lines=10> */
[C---:B------:R-:W-:Y:S02]  /*02e0*/  @P1 LEA.HI.X R3, R24.reuse, c[0x0][0x21c], RZ, 0x4, P2 ;  /* 0x0000870018031a11 */ /* 0x040fe400010f24ff */
[----:B------:R-:W-:-:S03]  /*02f0*/  LEA R68, P2, R24, c[0x0][0x1c8], 0x4 ;  /* 0x0000720018447a11 */ /* 0x000fc600078420ff */
[----:B------:R0:W5:Y:S01]  /*0300*/  @P1 LDG.E.128 R76, [R2.64] ;  /* 0x00000004024c1981 */ /* 0x000162000c1e1d00 */
[----:B------:R-:W-:-:S06]  /*0310*/  LEA.HI.X R69, R24, c[0x0][0x1cc], RZ, 0x4, P2 ;  /* 0x0000730018457a11 */ /* 0x000fcc00010f24ff */
[----:B------:R-:W5:Y:S01]  /*0320*/  LDG.E.128 R68, [R68.64] ;  /* 0x0000000444447981 */ /* 0x000f62000c1e1d00 */
[----:B------:R-:W-:-:S03]  /*0330*/  IADD3 R24, R24, 0x20, RZ ;  /* 0x0000002018187810 */ /* 0x000fc60007ffe0ff */
.L_x_20181:
[----:B------:R-:W-:Y:S05]  /*0340*/  BSYNC B0 ;  /* 0x0000000000007941 */ /* 0x000fea0003800000 */
.L_x_20180:
        /* <DEDUP_REMOVED lines=10> */
[C---:B------:R-:W-:Y:S02]  /*03f0*/  @P1 LEA.HI.X R3, R24.reuse, c[0x0][0x21c], RZ, 0x4, P2 ;  /* 0x0000870018031a11 */ /* 0x040fe400010f24ff */
[----:B------:R-:W-:-:S03]  /*0400*/  LEA R56, P2, R24, c[0x0][0x1c8], 0x4 ;  /* 0x0000720018387a11 */ /* 0x000fc600078420ff */
[----:B------:R0:W5:Y:S01]  /*0410*/  @P1 LDG.E.128 R64, [R2.64] ;  /* 0x0000000402401981 */ /* 0x000162000c1e1d00 */
[----:B------:R-:W-:-:S06]  /*0420*/  LEA.HI.X R57, R24, c[0x0][0x1cc], RZ, 0x4, P2 ;  /* 0x0000730018397a11 */ /* 0x000fcc00010f24ff */
[----:B------:R-:W5:Y:S01]  /*0430*/  LDG.E.128 R56, [R56.64] ;  /* 0x0000000438387981 */ /* 0x000f62000c1e1d00 */
[----:B------:R-:W-:-:S03]  /*0440*/  IADD3 R24, R24, 0x20, RZ ;  /* 0x0000002018187810 */ /* 0x000fc60007ffe0ff */
.L_x_20183:
[----:B------:R-:W-:Y:S05]  /*0450*/  BSYNC B0 ;  /* 0x0000000000007941 */ /* 0x000fea0003800000 */
.L_x_20182:
        /* <DEDUP_REMOVED lines=16> */
.L_x_20185:
[----:B------:R-:W-:Y:S05]  /*0560*/  BSYNC B0 ;  /* 0x0000000000007941 */ /* 0x000fea0003800000 */
.L_x_20184:
        /* <DEDUP_REMOVED lines=16> */
.L_x_20187:
[----:B------:R-:W-:Y:S05]  /*0670*/  BSYNC B0 ;  /* 0x0000000000007941 */ /* 0x000fea0003800000 */
.L_x_20186:
[----:B------:R-:W-:Y:S01]  /*0680*/  ISETP.GE.U32.AND P1, PT, R6, 0xc0, PT ;  /* 0x000000c00600780c */ /* 0x000fe20003f26070 */
[----:B------:R-:W-:Y:S01]  /*0690*/  BSSY B0, `(.L_x_20188) ;  /* 0x0000012000007945 */ /* 0x000fe20003800000 */
[----:B------:R-:W-:Y:S02]  /*06a0*/  SHF.R.U32.HI R0, RZ, 0x5, R4 ;  /* 0x00000005ff007819 */ /* 0x000fe40000011604 */
[----:B0-----:R-:W-:Y:S02]  /*06b0*/  P2R R2, PR, RZ, 0x2 ;  /* 0x00000002ff027803 */ /* 0x001fe40000000000 */
[----:B------:R-:W-:-:S07]  /*06c0*/  LEA R0, R5, R0, 0x2 ;  /* 0x0000000005007211 */ /* 0x000fce00078e10ff */
[----:B------:R-:W-:Y:S05]  /*06d0*/  @!P1 BRA `(.L_x_20189) ;  /* 0x000000d000009947 */ /* 0x000fea0003800000 */
[C---:B------:R-:W-:Y:S01]  /*06e0*/  LEA R20, P1, R24.reuse, c[0x0][0x1c8], 0x4 ;  /* 0x0000720018147a11 */ /* 0x040fe200078220ff */
[----:B------:R-:W-:Y:S01]  /*06f0*/  CS2R R30, SRZ ;  /* 0x00000000001e7805 */ /* 0x000fe2000001ff00 */
[----:B------:R-:W-:Y:S01]  /*0700*/  MOV R25, 0x10 ;  /* 0x0000001000197802 */ /* 0x000fe20000000f00 */
[----:B------:R-:W-:Y:S01]  /*0710*/  CS2R R28, SRZ ;  /* 0x00000000001c7805 */ /* 0x000fe2000001ff00 */
[----:B------:R-:W-:Y:S02]  /*0720*/  LEA.HI.X R21, R24, c[0x0][0x1cc], RZ, 0x4, P1 ;  /* 0x0000730018157a11 */ /* 0x000fe400008f24ff */
[----:B------:R-:W-:-:S04]  /*0730*/  ISETP.NE.U32.AND P1, PT, RZ, c[0x0][0x218], PT ;  /* 0x00008600ff007a0c */ /* 0x000fc80003f25070 */
[----:B------:R-:W-:Y:S01]  /*0740*/  ISETP.NE.AND.EX P1, PT, RZ, c[0x0][0x21c], PT, P1 ;  /* 0x00008700ff007a0c */ /* 0x000fe20003f25310 */
[----:B------:R-:W5:-:S12]  /*0750*/  LDG.E.128 R20, [R20.64] ;  /* 0x0000000414147981 */ /* 0x000f58000c1e1d00 */
[----:B------:R-:W-:-:S04]  /*0760*/  @P1 LEA R2, P2, R24, c[0x0][0x218], 0x4 ;  /* 0x0000860018021a11 */ /* 0x000fc800078420ff */
[C---:B------:R-:W-:Y:S01]  /*0770*/  @P1 LEA.HI.X R3, R24.reuse, c[0x0][0x21c], RZ, 0x4, P2 ;  /* 0x0000870018031a11 */ /* 0x040fe200010f24ff */
[----:B------:R-:W-:-:S04]  /*0780*/  IMAD.WIDE.U32 R24, R24, R25, c[0x0][0x1b0] ;  /* 0x00006c0018187625 */ /* 0x000fc800078e0019 */
[----:B------:R0:W5:Y:S04]  /*0790*/  @P1 LDG.E.128 R28, [R2.64] ;  /* 0x00000004021c1981 */ /* 0x000168000c1e1d00 */
[----:B------:R-:W5:Y:S02]  /*07a0*/  LDG.E.128 R24, [R24.64] ;  /* 0x0000000418187981 */ /* 0x000f64000c1e1d00 */
.L_x_20189:
[----:B------:R-:W-:Y:S05]  /*07b0*/  BSYNC B0 ;  /* 0x0000000000007941 */ /* 0x000fea0003800000 */
.L_x_20188:
[----:B------:R-:W-:-:S13]  /*07c0*/  ISETP.GE.AND P1, PT, R0, c[0x0][0x164], PT ;  /* 0x0000590000007a0c */ /* 0x000fda0003f26270 */
[----:B------:R-:W-:Y:S05]  /*07d0*/  @P1 EXIT ;  /* 0x000000000000194d */ /* 0x000fea0003800000 */
[----:B------:R-:W-:Y:S02]  /*07e0*/  ULDC.U8 UR6, c[0x0][0x1f0] ;  /* 0x00007c0000067ab9 */ /* 0x000fe40000000000 */
.L_x_20217:
[----:B------:R-:W-:Y:S01]  /*07f0*/  ISETP.NE.U32.AND P1, PT, RZ, c[0x0][0x1c0], PT ;  /* 0x00007000ff007a0c */ /* 0x000fe20003f25070 */
[----:B0-----:R-:W-:-:S03]  /*0800*/  HFMA2.MMA R2, -RZ, RZ, 1.875, 0 ;  /* 0x3f800000ff027435 */ /* 0x001fc600000001ff */
[----:B------:R-:W-:-:S13]  /*0810*/  ISETP.NE.AND.EX P1, PT, RZ, c[0x0][0x1c4], PT, P1 ;  /* 0x00007100ff007a0c */ /* 0x000fda0003f25310 */
[----:B------:R-:W-:-:S05]  /*0820*/  @P1 MOV R109, 0x4 ;  /* 0x00000004006d1802 */ /* 0x000fca0000000f00 */
[----:B------:R-:W-:-:S05]  /*0830*/  @P1 IMAD.WIDE R108, R0, R109, c[0x0][0x1c0] ;  /* 0x00007000006c1625 */ /* 0x000fca00078e026d */
[----:B-----5:R0:W5:Y:S01]  /*0840*/  @P1 LDG.E R2, [R108.64] ;  /* 0x000000046c021981 */ /* 0x020162000c1e1900 */
        /* <DEDUP_REMOVED lines=35> */
.L_x_20191:
[----:B0-----:R-:W-:Y:S05]  /*0a80*/  BSYNC B0 ;  /* 0x0000000000007941 */ /* 0x001fea0003800000 */
.L_x_20190:
        /* <DEDUP_REMOVED lines=29> */
.L_x_20193:
[----:B------:R-:W-:Y:S05]  /*0c60*/  BSYNC B0 ;  /* 0x0000000000007941 */ /* 0x000fea0003800000 */
.L_x_20192:
        /* <DEDUP_REMOVED lines=29> */
.L_x_20195:
[----:B------:R-:W-:Y:S05]  /*0e40*/  BSYNC B0 ;  /* 0x0000000000007941 */ /* 0x000fea0003800000 */
.L_x_20194:
        /* <DEDUP_REMOVED lines=29> */
.L_x_20197:
[----:B------:R-:W-:Y:S05]  /*1020*/  BSYNC B0 ;  /* 0x0000000000007941 */ /* 0x000fea0003800000 */
.L_x_20196:
        /* <DEDUP_REMOVED lines=29> */
.L_x_20199:
[----:B------:R-:W-:Y:S05]  /*1200*/  BSYNC B0 ;  /* 0x0000000000007941 */ /* 0x000fea0003800000 */
.L_x_20198:
[----:B------:R-:W-:Y:S01]  /*1210*/  ISETP.GE.U32.AND P1, PT, R6, 0xc0, PT ;  /* 0x000000c00600780c */ /* 0x000fe20003f26070 */
[----:B------:R-:W-:-:S12]  /*1220*/  BSSY B0, `(.L_x_20200) ;  /* 0x000001b000007945 */ /* 0x000fd80003800000 */
[----:B------:R-:W-:Y:S05]  /*1230*/  @!P1 BRA `(.L_x_20201) ;  /* 0x0000019000009947 */ /* 0x000fea0003800000 */
[----:B------:R-:W-:Y:S01]  /*1240*/  ISETP.NE.U32.AND P1, PT, RZ, c[0x0][0x180], PT ;  /* 0x00006000ff007a0c */ /* 0x000fe20003f25070 */
[----:B0-----:R-:W-:-:S03]  /*1250*/  HFMA2.MMA R108, -RZ, RZ, 0, 9.5367431640625e-07 ;  /* 0x00000010ff6c7435 */ /* 0x001fc600000001ff */
        /* <DEDUP_REMOVED lines=23> */
.L_x_20201:
[----:B------:R-:W-:Y:S05]  /*13d0*/  BSYNC B0 ;  /* 0x0000000000007941 */ /* 0x000fea0003800000 */
.L_x_20200:
[----:B-----5:R-:W-:Y:S01]  /*13e0*/  FADD.FTZ R2, RZ, R12 ;  /* 0x0000000cff027221 */ /* 0x020fe20000010000 */
[C---:B------:R-:W-:Y:S02]  /*13f0*/  ISETP.GT.U32.AND P1, PT, R6.reuse, 0x3f, PT ;  /* 0x0000003f0600780c */ /* 0x040fe40003f24070 */
[C---:B------:R-:W-:Y:S01]  /*1400*/  ISETP.GT.U32.AND P2, PT, R6.reuse, 0x5f, PT ;  /* 0x0000005f0600780c */ /* 0x040fe20003f44070 */
[----:B------:R-:W-:Y:S01]  /*1410*/  FADD.FTZ R5, R13, R2 ;  /* 0x000000020d057221 */ /* 0x000fe20000010000 */
        /* <DEDUP_REMOVED lines=29> */
.L_x_20218:
[----:B--2---:R-:W-:Y:S01]  /*15f0*/  FADD.FTZ R111, R5, R2 ;  /* 0x00000002056f7221 */ /* 0x004fe20000010000 */
[----:B------:R-:W-:Y:S05]  /*1600*/  BRA.DIV ~URZ, `(.L_x_20203) ;  /* 0x00000d627f007947 */ /* 0x000fea000b800000 */
[----:B------:R-:W2:Y:S02]  /*1610*/  SHFL.BFLY PT, R2, R111, 0x2, 0x1f ;  /* 0x0c401f006f027f89 */ /* 0x000ea400000e0000 */
[----:B--2---:R-:W-:-:S05]  /*1620*/  FADD.FTZ R2, R111, R2 ;  /* 0x000000026f027221 */ /* 0x004fca0000010000 */
[----:B------:R-:W2:Y:S02]  /*1630*/  SHFL.BFLY PT, R3, R2, 0x4, 0x1f ;  /* 0x0c801f0002037f89 */ /* 0x000ea400000e0000 */
[----:B--2---:R-:W-:-:S05]  /*1640*/  FADD.FTZ R3, R2, R3 ;  /* 0x0000000302037221 */ /* 0x004fca0000010000 */
[----:B0-----:R-:W0:Y:S02]  /*1650*/  SHFL.BFLY PT, R108, R3, 0x8, 0x1f ;  /* 0x0d001f00036c7f89 */ /* 0x001e2400000e0000 */
[----:B0-----:R-:W-:-:S05]  /*1660*/  FADD.FTZ R108, R3, R108 ;  /* 0x0000006c036c7221 */ /* 0x001fca0000010000 */
[----:B-1----:R-:W0:Y:S02]  /*1670*/  SHFL.BFLY PT, R5, R108, 0x10, 0x1f ;  /* 0x0e001f006c057f89 */ /* 0x002e2400000e0000 */
        /* <DEDUP_REMOVED lines=60> */
.L_x_20219:
[----:B------:R-:W-:Y:S01]  /*1a40*/  FMUL.FTZ R2, R5, R5 ;  /* 0x0000000505027220 */ /* 0x000fe20000410000 */
[----:B------:R-:W-:Y:S01]  /*1a50*/  ISETP.NE.AND P1, PT, RZ, UR6, PT ;  /* 0x00000006ff007c0c */ /* 0x000fe2000bf25270 */
[----:B01----:R-:W-:Y:S01]  /*1a60*/  FADD.FTZ R110, R109, R110 ;  /* 0x0000006e6d6e7221 */ /* 0x003fe20000010000 */
[----:B------:R-:W-:Y:S01]  /*1a70*/  MOV R3, c[0x0][0x1e0] ;  /* 0x0000780000037a02 */ /* 0x000fe20000000f00 */
[----:B------:R-:W-:Y:S01]  /*1a80*/  BSSY B0, `(.L_x_20204) ;  /* 0x000001d000007945 */ /* 0x000fe20003800000 */
[----:B------:R-:W-:Y:S02]  /*1a90*/  FSEL R108, R2, RZ, P1 ;  /* 0x000000ff026c7208 */ /* 0x000fe40000800000 */
[----:B------:R-:W-:Y:S01]  /*1aa0*/  @!P6 MOV R109, 0x4 ;  /* 0x00000004006de802 */ /* 0x000fe20000000f00 */
[----:B------:R-:W-:Y:S01]  /*1ab0*/  FFMA.FTZ R3, R110, R3, c[0x0][0x228] ;  /* 0x00008a006e037623 */ /* 0x000fe20000010003 */
[----:B------:R-:W-:Y:S02]  /*1ac0*/  @!P6 MOV R111, 0x4 ;  /* 0x00000004006fe802 */ /* 0x000fe40000000f00 */
[----:B------:R-:W-:Y:S01]  /*1ad0*/  FSEL R2, R5, RZ, !P1 ;  /* 0x000000ff05027208 */ /* 0x000fe20004800000 */
[----:B------:R-:W-:-:S02]  /*1ae0*/  FADD.FTZ R3, R3, R108 ;  /* 0x0000006c03037221 */ /* 0x000fc40000010000 */
[----:B------:R-:W-:-:S04]  /*1af0*/  @!P6 IMAD.WIDE R108, R0, R109, c[0x0][0x1a0] ;  /* 0x00006800006ce625 */ /* 0x000fc800078e026d */
[----:B------:R-:W0:Y:S01]  /*1b00*/  MUFU.RSQ R3, R3 ;  /* 0x0000000300037308 */ /* 0x000e220000001400 */
[----:B------:R-:W-:Y:S01]  /*1b10*/  @!P6 IMAD.WIDE R110, R0, R111, c[0x0][0x1a8] ;  /* 0x00006a00006ee625 */ /* 0x000fe200078e026f */
[----:B------:R1:W-:Y:S04]  /*1b20*/  @!P6 STG.E [R108.64], R5 ;  /* 0x000000056c00e986 */ /* 0x0003e8000c101904 */
[----:B0-----:R1:W-:Y:S01]  /*1b30*/  @!P6 STG.E [R110.64], R3 ;  /* 0x000000036e00e986 */ /* 0x0013e2000c101904 */
[----:B------:R-:W-:Y:S05]  /*1b40*/  @!P0 BRA `(.L_x_20205) ;  /* 0x0000010000008947 */ /* 0x000fea0003800000 */
[----:B------:R-:W-:Y:S01]  /*1b50*/  HFMA2.MMA R113, -RZ, RZ, 0, 9.5367431640625e-07 ;  /* 0x00000010ff717435 */ /* 0x000fe200000001ff */
[--C-:B-1----:R-:W-:Y:S02]  /*1b60*/  FADD.FTZ R110, R13, -R2.reuse ;  /* 0x800000020d6e7221 */ /* 0x102fe40000010000 */
        /* <DEDUP_REMOVED lines=8> */
[C---:B------:R-:W-:Y:S01]  /*1bf0*/  IMAD.WIDE.U32 R112, R4.reuse, R113, c[0x0][0x208] ;  /* 0x0000820004707625 */ /* 0x040fe200078e0071 */
[----:B------:R-:W-:-:S03]  /*1c00*/  IADD3 R4, R4, 0x20, RZ ;  /* 0x0000002004047810 */ /* 0x000fc60007ffe0ff */
[----:B------:R-:W-:Y:S02]  /*1c10*/  FFMA.FTZ R108, R84, R5, R88 ;  /* 0x00000005546c7223 */ /* 0x000fe40000010058 */
[----:B------:R-:W-:Y:S02]  /*1c20*/  FFMA.FTZ R110, R86, R7, R90 ;  /* 0x00000007566e7223 */ /* 0x000fe4000001005a */
[----:B------:R-:W-:-:S05]  /*1c30*/  FFMA.FTZ R111, R87, R114, R91 ;  /* 0x00000072576f7223 */ /* 0x000fca000001005b */
[----:B------:R0:W-:Y:S02]  /*1c40*/  STG.E.128 [R112.64], R108 ;  /* 0x0000006c70007986 */ /* 0x0001e4000c101d04 */
.L_x_20205:
[----:B------:R-:W-:Y:S05]  /*1c50*/  BSYNC B0 ;  /* 0x0000000000007941 */ /* 0x000fea0003800000 */
.L_x_20204:
        /* <DEDUP_REMOVED lines=13> */
[C---:B------:R-:W-:Y:S01]  /*1d30*/  IMAD.WIDE.U32 R112, R4.reuse, R113, c[0x0][0x208] ;  /* 0x0000820004707625 */ /* 0x040fe200078e0071 */
[----:B------:R-:W-:-:S03]  /*1d40*/  IADD3 R4, R4, 0x20, RZ ;  /* 0x0000002004047810 */ /* 0x000fc60007ffe0ff */
[----:B------:R-:W-:Y:S02]  /*1d50*/  FFMA.FTZ R108, R72, R5, R76 ;  /* 0x00000005486c7223 */ /* 0x000fe4000001004c */
[----:B------:R-:W-:Y:S02]  /*1d60*/  FFMA.FTZ R110, R74, R7, R78 ;  /* 0x000000074a6e7223 */ /* 0x000fe4000001004e */
[----:B------:R-:W-:-:S05]  /*1d70*/  FFMA.FTZ R111, R75, R114, R79 ;  /* 0x000000724b6f7223 */ /* 0x000fca000001004f */
[----:B------:R0:W-:Y:S02]  /*1d80*/  STG.E.128 [R112.64], R108 ;  /* 0x0000006c70007986 */ /* 0x0001e4000c101d04 */
.L_x_20207:
[----:B------:R-:W-:Y:S05]  /*1d90*/  BSYNC B0 ;  /* 0x0000000000007941 */ /* 0x000fea0003800000 */
.L_x_20206:
[----:B------:R-:W-:Y:S01]  /*1da0*/  ISETP.GE.U32.AND P1, PT, R6, 0x60, PT ;  /* 0x000000600600780c */ /* 0x000fe20003f26070 */
[----:B------:R-:W-:-:S12]  /*1db0*/  BSSY B0, `(.L_x_20208) ;  /* 0x0000012000007945 */ /* 0x000fd80003800000 */
[----:B------:R-:W-:Y:S05]  /*1dc0*/  @!P1 BRA `(.L_x_20209) ;  /* 0x0000010000009947 */ /* 0x000fea0003800000 */
[----:B0-----:R-:W-:Y:S01]  /*1dd0*/  HFMA2.MMA R113, -RZ, RZ, 0, 9.5367431640625e-07 ;  /* 0x00000010ff717435 */ /* 0x001fe200000001ff */
[--C-:B-1----:R-:W-:Y:S02]  /*1de0*/  FADD.FTZ R110, R93, -R2.reuse ;  /* 0x800000025d6e7221 */ /* 0x102fe40000010000 */
        /* <DEDUP_REMOVED lines=14> */
.L_x_20209:
[----:B------:R-:W-:Y:S05]  /*1ed0*/  BSYNC B0 ;  /* 0x0000000000007941 */ /* 0x000fea0003800000 */
.L_x_20208:
        /* <DEDUP_REMOVED lines=19> */
.L_x_20211:
[----:B------:R-:W-:Y:S05]  /*2010*/  BSYNC B0 ;  /* 0x0000000000007941 */ /* 0x000fea0003800000 */
.L_x_20210:
        /* <DEDUP_REMOVED lines=19> */
.L_x_20213:
[----:B------:R-:W-:Y:S05]  /*2150*/  BSYNC B0 ;  /* 0x0000000000007941 */ /* 0x000fea0003800000 */
.L_x_20212:
        /* <DEDUP_REMOVED lines=13> */
[----:B------:R-:W-:-:S04]  /*2230*/  IMAD.WIDE.U32 R4, R4, R5, c[0x0][0x208] ;  /* 0x0000820004047625 */ /* 0x000fc800078e0005 */
[----:B------:R-:W-:Y:S02]  /*2240*/  FFMA.FTZ R108, R24, R7, R28 ;  /* 0x00000007186c7223 */ /* 0x000fe4000001001c */
[----:B------:R-:W-:Y:S02]  /*2250*/  FFMA.FTZ R111, R27, R2, R31 ;  /* 0x000000021b6f7223 */ /* 0x000fe4000001001f */
[----:B------:R-:W-:-:S05]  /*2260*/  FFMA.FTZ R110, R26, R113, R30 ;  /* 0x000000711a6e7223 */ /* 0x000fca000001001e */
[----:B------:R0:W-:Y:S02]  /*2270*/  STG.E.128 [R4.64], R108 ;  /* 0x0000006c04007986 */ /* 0x0001e4000c101d04 */
.L_x_20215:
[----:B------:R-:W-:Y:S05]  /*2280*/  BSYNC B0 ;  /* 0x0000000000007941 */ /* 0x000fea0003800000 */
.L_x_20214:
[----:B-1----:R-:W-:-:S10]  /*2290*/  HFMA2.MMA R3, -RZ, RZ, 0, 2.384185791015625e-07 ;  /* 0x00000004ff037435 */ /* 0x002fd400000001ff */
[----:B------:R-:W-:-:S05]  /*22a0*/  IMAD R0, R3, c[0x0][0x160], R0 ;  /* 0x0000580003007a24 */ /* 0x000fca00078e0200 */
[----:B------:R-:W-:-:S13]  /*22b0*/  ISETP.GE.AND P1, PT, R0, c[0x0][0x164], PT ;  /* 0x0000590000007a0c */ /* 0x000fda0003f26270 */
[----:B0-----:R-:W-:Y:S01]  /*22c0*/  @P1 CALL.REL.NOINC `(.L_x_20216) ;  /* 0x0000001000001944 */ /* 0x001fe20003c00000 */
[----:B------:R-:W-:Y:S05]  /*22d0*/  BRA `(.L_x_20217) ;  /* 0xffffe51000007947 */ /* 0x000fea000383ffff */
.L_x_20216:
[----:B------:R-:W-:Y:S05]  /*22e0*/  EXIT ;  /* 0x000000000000794d */ /* 0x000fea0003800000 */
.L_x_20202:
[----:B------:R-:W-:Y:S01]  /*22f0*/  HFMA2.MMA R3, -RZ, RZ, 0, 5.9604644775390625e-08 ;  /* 0x00000001ff037435 */ /* 0x000fe200000001ff */
[----:B------:R-:W-:Y:S02]  /*2300*/  MOV R2, R5 ;  /* 0x0000000500027202 */ /* 0x000fe40000000f00 */
[----:B------:R-:W-:Y:S02]  /*2310*/  MOV R7, 0x1f ;  /* 0x0000001f00077802 */ /* 0x000fe40000000f00 */
[----:B------:R-:W-:Y:S02]  /*2320*/  MOV R112, 0xffffffff ;  /* 0xffffffff00707802 */ /* 0x000fe40000000f00 */
[----:B0-----:R-:W-:Y:S02]  /*2330*/  MOV R108, 0x2350 ;  /* 0x00002350006c7802 */ /* 0x001fe40000000f00 */
[----:B------:R-:W-:Y:S05]  /*2340*/  CALL.REL.NOINC `($__internal_148_$__cuda_sm70_shflsync_bfly_p) ;  /* 0x000006d000007944 */ /* 0x000fea0003c00000 */
[----:B01----:R-:W-:Y:S01]  /*2350*/  MOV R2, R3 ;  /* 0x0000000300027202 */ /* 0x003fe20000000f00 */
[----:B------:R-:W-:Y:S05]  /*2360*/  BRA `(.L_x_20218) ;  /* 0xfffff28000007947 */ /* 0x000fea000383ffff */
.L_x_20203:
[----:B------:R-:W-:Y:S01]  /*2370*/  HFMA2.MMA R3, -RZ, RZ, 0, 1.1920928955078125e-07 ;  /* 0x00000002ff037435 */ /* 0x000fe200000001ff */
[----:B------:R-:W-:Y:S02]  /*2380*/  MOV R2, R111 ;  /* 0x0000006f00027202 */ /* 0x000fe40000000f00 */
[----:B------:R-:W-:-:S02]  /*2390*/  MOV R7, 0x1f ;  /* 0x0000001f00077802 */ /* 0x000fc40000000f00 */
[----:B------:R-:W-:Y:S02]  /*23a0*/  MOV R112, 0xffffffff ;  /* 0xffffffff00707802 */ /* 0x000fe40000000f00 */
[----:B0-----:R-:W-:Y:S02]  /*23b0*/  MOV R108, 0x23d0 ;  /* 0x000023d0006c7802 */ /* 0x001fe40000000f00 */
[----:B-1----:R-:W-:Y:S05]  /*23c0*/  CALL.REL.NOINC `($__internal_148_$__cuda_sm70_shflsync_bfly_p) ;  /* 0x0000065000007944 */ /* 0x002fea0003c00000 */
[----:B01----:R-:W-:Y:S01]  /*23d0*/  FADD.FTZ R2, R111, R3 ;  /* 0x000000036f027221 */ /* 0x003fe20000010000 */
[----:B------:R-:W-:Y:S01]  /*23e0*/  HFMA2.MMA R3, -RZ, RZ, 0, 2.384185791015625e-07 ;  /* 0x00000004ff037435 */ /* 0x000fe200000001ff */
[----:B------:R-:W-:Y:S02]  /*23f0*/  MOV R7, 0x1f ;  /* 0x0000001f00077802 */ /* 0x000fe40000000f00 */
[----:B------:R-:W-:Y:S02]  /*2400*/  MOV R112, 0xffffffff ;  /* 0xffffffff00707802 */ /* 0x000fe40000000f00 */
[----:B------:R-:W-:Y:S02]  /*2410*/  MOV R108, 0x2430 ;  /* 0x00002430006c7802 */ /* 0x000fe40000000f00 */
[----:B------:R-:W-:Y:S05]  /*2420*/  CALL.REL.NOINC `($__internal_148_$__cuda_sm70_shflsync_bfly_p) ;  /* 0x000005f000007944 */ /* 0x000fea0003c00000 */
[----:B01----:R-:W-:Y:S01]  /*2430*/  FADD.FTZ R2, R2, R3 ;  /* 0x0000000302027221 */ /* 0x003fe20000010000 */
[----:B------:R-:W-:Y:S01]  /*2440*/  HFMA2.MMA R3, -RZ, RZ, 0, 4.76837158203125e-07 ;  /* 0x00000008ff037435 */ /* 0x000fe200000001ff */
[----:B------:R-:W-:-:S02]  /*2450*/  MOV R7, 0x1f ;  /* 0x0000001f00077802 */ /* 0x000fc40000000f00 */
[----:B------:R-:W-:Y:S02]  /*2460*/  MOV R112, 0xffffffff ;  /* 0xffffffff00707802 */ /* 0x000fe40000000f00 */
[----:B------:R-:W-:Y:S02]  /*2470*/  MOV R108, 0x2490 ;  /* 0x00002490006c7802 */ /* 0x000fe40000000f00 */
[----:B------:R-:W-:Y:S05]  /*2480*/  CALL.REL.NOINC `($__internal_148_$__cuda_sm70_shflsync_bfly_p) ;  /* 0x0000059000007944 */ /* 0x000fea0003c00000 */
[----:B01----:R-:W-:Y:S01]  /*2490*/  FADD.FTZ R2, R2, R3 ;  /* 0x0000000302027221 */ /* 0x003fe20000010000 */
[----:B------:R-:W-:Y:S01]  /*24a0*/  HFMA2.MMA R3, -RZ, RZ, 0, 9.5367431640625e-07 ;  /* 0x00000010ff037435 */ /* 0x000fe200000001ff */
[----:B------:R-:W-:Y:S02]  /*24b0*/  MOV R7, 0x1f ;  /* 0x0000001f00077802 */ /* 0x000fe40000000f00 */
[----:B------:R-:W-:Y:S02]  /*24c0*/  MOV R112, 0xffffffff ;  /* 0xffffffff00707802 */ /* 0x000fe40000000f00 */
[----:B------:R-:W-:Y:S02]  /*24d0*/  MOV R108, 0x24f0 ;  /* 0x000024f0006c7802 */ /* 0x000fe40000000f00 */
[----:B------:R-:W-:Y:S05]  /*24e0*/  CALL.REL.NOINC `($__internal_148_$__cuda_sm70_shflsync_bfly_p) ;  /* 0x0000053000007944 */ /* 0x000fea0003c00000 */
        /* <DEDUP_REMOVED lines=10> */
[----:B------:R-:W-:Y:S01]  /*2590*/  MOV R7, 0x1f ;  /* 0x0000001f00077802 */ /* 0x000fe20000000f00 */
[--C-:B------:R-:W-:Y:S02]  /*25a0*/  FADD.FTZ R108, R9, -R5.reuse ;  /* 0x80000005096c7221 */ /* 0x100fe40000010000 */
        /* <DEDUP_REMOVED lines=41> */
[----:B------:R-:W-:Y:S01]  /*2840*/  HFMA2.MMA R3, -RZ, RZ, 0, 5.9604644775390625e-08 ;  /* 0x00000001ff037435 */ /* 0x000fe200000001ff */
[----:B------:R-:W-:-:S05]  /*2850*/  MOV R108, 0x2870 ;  /* 0x00002870006c7802 */ /* 0x000fca0000000f00 */
[----:B------:R-:W-:Y:S05]  /*2860*/  CALL.REL.NOINC `($__internal_148_$__cuda_sm70_shflsync_bfly_p) ;  /* 0x000001b000007944 */ /* 0x000fea0003c00000 */
[----:B01----:R-:W-:Y:S01]  /*2870*/  FADD.FTZ R2, R2, R3 ;  /* 0x0000000302027221 */ /* 0x003fe20000010000 */
[----:B------:R-:W-:Y:S01]  /*2880*/  HFMA2.MMA R3, -RZ, RZ, 0, 1.1920928955078125e-07 ;  /* 0x00000002ff037435 */ /* 0x000fe200000001ff */
[----:B------:R-:W-:Y:S02]  /*2890*/  MOV R7, 0x1f ;  /* 0x0000001f00077802 */ /* 0x000fe40000000f00 */
[----:B------:R-:W-:Y:S02]  /*28a0*/  MOV R112, 0xffffffff ;  /* 0xffffffff00707802 */ /* 0x000fe40000000f00 */
[----:B------:R-:W-:Y:S02]  /*28b0*/  MOV R108, 0x28d0 ;  /* 0x000028d0006c7802 */ /* 0x000fe40000000f00 */
[----:B------:R-:W-:Y:S05]  /*28c0*/  CALL.REL.NOINC `($__internal_148_$__cuda_sm70_shflsync_bfly_p) ;  /* 0x0000015000007944 */ /* 0x000fea0003c00000 */
[----:B01----:R-:W-:Y:S01]  /*28d0*/  FADD.FTZ R2, R2, R3 ;  /* 0x0000000302027221 */ /* 0x003fe20000010000 */
[----:B------:R-:W-:Y:S01]  /*28e0*/  HFMA2.MMA R3, -RZ, RZ, 0, 2.384185791015625e-07 ;  /* 0x00000004ff037435 */ /* 0x000fe200000001ff */
[----:B------:R-:W-:-:S02]  /*28f0*/  MOV R7, 0x1f ;  /* 0x0000001f00077802 */ /* 0x000fc40000000f00 */
[----:B------:R-:W-:Y:S02]  /*2900*/  MOV R112, 0xffffffff ;  /* 0xffffffff00707802 */ /* 0x000fe40000000f00 */
[----:B------:R-:W-:Y:S02]  /*2910*/  MOV R108, 0x2930 ;  /* 0x00002930006c7802 */ /* 0x000fe40000000f00 */
[----:B------:R-:W-:Y:S05]  /*2920*/  CALL.REL.NOINC `($__internal_148_$__cuda_sm70_shflsync_bfly_p) ;  /* 0x000000f000007944 */ /* 0x000fea0003c00000 */
[----:B01----:R-:W-:Y:S01]  /*2930*/  FADD.FTZ R2, R2, R3 ;  /* 0x0000000302027221 */ /* 0x003fe20000010000 */
[----:B------:R-:W-:Y:S01]  /*2940*/  HFMA2.MMA R3, -RZ, RZ, 0, 4.76837158203125e-07 ;  /* 0x00000008ff037435 */ /* 0x000fe200000001ff */
[----:B------:R-:W-:Y:S02]  /*2950*/  MOV R7, 0x1f ;  /* 0x0000001f00077802 */ /* 0x000fe40000000f00 */
[----:B------:R-:W-:Y:S02]  /*2960*/  MOV R112, 0xffffffff ;  /* 0xffffffff00707802 */ /* 0x000fe40000000f00 */
[----:B------:R-:W-:Y:S02]  /*2970*/  MOV R108, 0x2990 ;  /* 0x00002990006c7802 */ /* 0x000fe40000000f00 */
[----:B------:R-:W-:Y:S05]  /*2980*/  CALL.REL.NOINC `($__internal_148_$__cuda_sm70_shflsync_bfly_p) ;  /* 0x0000009000007944 */ /* 0x000fea0003c00000 */
[----:B-1----:R-:W-:Y:S01]  /*2990*/  FADD.FTZ R110, R2, R3 ;  /* 0x00000003026e7221 */ /* 0x002fe20000010000 */
[----:B------:R-:W-:Y:S01]  /*29a0*/  HFMA2.MMA R3, -RZ, RZ, 0, 9.5367431640625e-07 ;  /* 0x00000010ff037435 */ /* 0x000fe200000001ff */
[----:B0-----:R-:W-:-:S02]  /*29b0*/  MOV R7, 0x1f ;  /* 0x0000001f00077802 */ /* 0x001fc40000000f00 */
[----:B------:R-:W-:Y:S02]  /*29c0*/  MOV R112, 0xffffffff ;  /* 0xffffffff00707802 */ /* 0x000fe40000000f00 */
[----:B------:R-:W-:Y:S02]  /*29d0*/  MOV R2, R110 ;  /* 0x0000006e00027202 */ /* 0x000fe40000000f00 */
[----:B------:R-:W-:Y:S02]  /*29e0*/  MOV R108, 0x2a00 ;  /* 0x00002a00006c7802 */ /* 0x000fe40000000f00 */
[----:B------:R-:W-:Y:S05]  /*29f0*/  CALL.REL.NOINC `($__internal_148_$__cuda_sm70_shflsync_bfly_p) ;  /* 0x0000002000007944 */ /* 0x000fea0003c00000 */
[----:B-1----:R-:W-:Y:S01]  /*2a00*/  MOV R109, R3 ;  /* 0x00000003006d7202 */ /* 0x002fe20000000f00 */
[----:B0-----:R-:W-:Y:S05]  /*2a10*/  BRA `(.L_x_20219) ;  /* 0xfffff02000007947 */ /* 0x001fea000383ffff */
        .weak           $__internal_148_$__cuda_sm70_shflsync_bfly_p
        .type           $__internal_148_$__cuda_sm70_shflsync_bfly_p,@function
        .size           $__internal_148_$__cuda_sm70_shflsync_bfly_p,(.L_x_22316 - $__internal_148_$__cuda_sm70_shflsync_bfly_p)
$__internal_148_$__cuda_sm70_shflsync_bfly_p:
[----:B------:R-:W-:Y:S01]  /*2a20*/  HFMA2.MMA R109, -RZ, RZ, 0, 0 ;  /* 0x00000000ff6d7435 */ /* 0x000fe200000001ff */
[----:B------:R-:W-:Y:S04]  /*2a30*/  WARPSYNC R112 ;  /* 0x0000007000007348 */ /* 0x000fe80003800000 */
[----:B------:R0:W1:Y:S01]  /*2a40*/  SHFL.BFLY PT, R3, R2, R3, R7 ;  /* 0x0c00000302037389 */ /* 0x00006200000e0007 */
[----:B------:R-:W-:Y:S05]  /*2a50*/  RET.REL.NODEC R108 `(_ZN10layer_norm13ln_fwd_kernelINS_13Kernel_traitsIfffffjLj768ELj1ELj4ELj1ELj16ENS_18Kernel_traits_baseILj768EfffffjLj128EEEEELb0ELb1ELb0ELb0EEEvNS_9FwdParamsE) ;  /* 0xffffd5a06c007950 */ /* 0x000fea0003c3ffff */
.L_x_20220:
        /* <DEDUP_REMOVED lines=10> */
.L_x_22316:


//--------------------- .text._ZN10layer_norm13ln_fwd_kernelINS_13Kernel_traitsIfffffjLj768ELj1ELj4ELj1ELj16ENS_18Kernel_traits_baseILj768EfffffjLj128EEEEELb0ELb1ELb0ELb1EEEvNS_9FwdParamsE --------------------------
	.section	.text._ZN10layer_norm13ln_fwd_kernelINS_13Kernel_traitsIfffffjLj768ELj1ELj4ELj1ELj16ENS_18Kernel_traits_baseILj768EfffffjLj128EEEEELb0ELb1ELb0ELb1EEEvNS_9FwdParamsE,"ax",@progbits
	.sectioninfo	@"SHI_REGISTERS=128"
	.align	128
        .global         _ZN10layer_norm13ln_fwd_kernelINS_13Kernel_traitsIfffffjLj768ELj1ELj4ELj1ELj16ENS_18Kernel_traits_baseILj768EfffffjLj128EEEEELb0ELb1ELb0ELb1EEEvNS_9FwdParamsE
        .type           _ZN10layer_norm13ln_fwd_kernelINS_13Kernel_traitsIfffffjLj768ELj1ELj4ELj1ELj16ENS_18Kernel_traits_baseILj768EfffffjLj128EEEEELb0ELb1ELb0ELb1EEEvNS_9FwdParamsE,@function
        .size           _ZN10layer_norm13ln_fwd_kernelINS_13Kernel_traitsIfffffjLj768ELj1ELj4ELj1ELj16ENS_18Kernel_traits_baseILj768EfffffjLj128EEEEELb0ELb1ELb0ELb1EEEvNS_9FwdParamsE,(.L_x_22317 - _ZN10layer_norm13ln_fwd_kernelINS_13Kernel_traitsIfffffjLj768ELj1ELj4ELj1ELj16ENS_18Kernel_traits_baseILj768EfffffjLj128EEEEELb0ELb1ELb0ELb1EEEvNS_9FwdParamsE)
        .other          _ZN10layer_norm13ln_fwd_kernelINS_13Kernel_traitsIfffffjLj768ELj1ELj4ELj1ELj16ENS_18Kernel_traits_baseILj768EfffffjLj128EEEEELb0ELb1ELb0ELb1EEEvNS_9FwdParamsE,@"STO_CUDA_ENTRY STV_DEFAULT"
_ZN10layer_norm13ln_fwd_kernelINS_13Kernel_traitsIfffffjLj768ELj1ELj4ELj1ELj16ENS_18Kernel_traits_baseILj768EfffffjLj128EEEEELb0ELb1ELb0ELb1EEEvNS_9FwdParamsE:
.text._ZN10layer_norm13ln_fwd_kernelINS_13Kernel_traitsIfffffjLj768ELj1ELj4ELj1ELj16ENS_18Kernel_traits_baseILj768EfffffjLj128EEEEELb0ELb1ELb0ELb1EEEvNS_9FwdParamsE:
        /* <DEDUP_REMOVED lines=50> */
.L_x_20224:
[----:B------:R-:W-:Y:S01]  /*0320*/  ISETP.NE.U32.AND P1, PT, RZ, c[0x0][0x1c0], PT ;  /* 0x00007000ff007a0c */ /* 0x000fe20003f25070 */
[----:B------:R-:W-:Y:S01]  /*0330*/  IMAD R0, R7, c[0x0][0x168], RZ ;  /* 0x00005a0007007a24 */ /* 0x000fe200078e02ff */
[----:B------:R-:W-:Y:S01]  /*0340*/  ISETP.NE.U32.AND P0, PT, RZ, c[0x0][0x180], PT ;  /* 0x00006000ff007a0c */ /* 0x000fe20003f05070 */
[----:B------:R-:W-:Y:S01]  /*0350*/  HFMA2.MMA R109, -RZ, RZ, 0, 9.5367431640625e-07 ;  /* 0x00000010ff6d7435 */ /* 0x000fe200000001ff */
[----:B------:R-:W-:-:S02]  /*0360*/  ISETP.NE.AND.EX P1, PT, RZ, c[0x0][0x1c4], PT, P1 ;  /* 0x00007100ff007a0c */ /* 0x000fc40003f25310 */
[----:B-1----:R-:W-:Y:S02]  /*0370*/  SHF.R.S32.HI R3, RZ, 0x1f, R0 ;  /* 0x0000001fff037819 */ /* 0x002fe40000011400 */
[----:B------:R-:W-:Y:S02]  /*0380*/  ISETP.NE.AND.EX P0, PT, RZ, c[0x0][0x184], PT, P0 ;  /* 0x00006100ff007a0c */ /* 0x000fe40003f05300 */
[----:B------:R-:W-:Y:S02]  /*0390*/  LEA.HI R3, R3, R0, RZ, 0x2 ;  /* 0x0000000003037211 */ /* 0x000fe400078f10ff */
[----:B------:R-:W-:Y:S02]  /*03a0*/  MOV R115, 0x3f800000 ;  /* 0x3f80000000737802 */ /* 0x000fe40000000f00 */
[----:B------:R-:W-:-:S03]  /*03b0*/  LEA.HI.SX32 R108, R3, R112, 0x1e ;  /* 0x00000070036c7211 */ /* 0x000fc600078ff2ff */
[----:B------:R-:W-:Y:S02]  /*03c0*/  @P1 MOV R2, 0x4 ;  /* 0x0000000400021802 */ /* 0x000fe40000000f00 */
[----:B------:R-:W-:-:S04]  /*03d0*/  IMAD.WIDE.U32 R84, R108, R109, c[0x0][0x170] ;  /* 0x00005c006c547625 */ /* 0x000fc800078e006d */
[----:B------:R-:W-:Y:S02]  /*03e0*/  @P1 IMAD.WIDE R2, R7, R2, c[0x0][0x1c0] ;  /* 0x0000700007021625 */ /* 0x000fe400078e0202 */
[----:B------:R-:W2:Y:S04]  /*03f0*/  LDG.E.128 R84, [R84.64] ;  /* 0x0000000454547981 */ /* 0x000ea8000c1e1d00 */
[----:B------:R-:W2:Y:S01]  /*0400*/  @P1 LDG.E R115, [R2.64] ;  /* 0x0000000402731981 */ /* 0x000ea2000c1e1900 */
[----:B0-----:R-:W-:-:S04]  /*0410*/  @P0 LEA R4, P1, R108, c[0x0][0x180], 0x4 ;  /* 0x000060006c040a11 */ /* 0x001fc800078220ff */
[----:B------:R-:W-:-:S05]  /*0420*/  @P0 LEA.HI.X R5, R108, c[0x0][0x184], RZ, 0x4, P1 ;  /* 0x000061006c050a11 */ /* 0x000fca00008f24ff */
[----:B------:R-:W3:Y:S01]  /*0430*/  @P0 LDG.E.128 R80, [R4.64] ;  /* 0x0000000404500981 */ /* 0x000ee2000c1e1d00 */
[----:B------:R-:W-:-:S04]  /*0440*/  ISETP.NE.U32.AND P1, PT, RZ, c[0x0][0x180], PT ;  /* 0x00006000ff007a0c */ /* 0x000fc80003f25070 */
[----:B------:R-:W-:Y:S02]  /*0450*/  ISETP.NE.AND.EX P1, PT, RZ, c[0x0][0x184], PT, P1 ;  /* 0x00006100ff007a0c */ /* 0x000fe40003f25310 */
[C---:B------:R-:W-:Y:S02]  /*0460*/  SHF.L.U32 R114, R108.reuse, 0x4, RZ ;  /* 0x000000046c727819 */ /* 0x040fe400000006ff */
[----:B------:R-:W-:Y:S02]  /*0470*/  IADD3 R6, R108, 0x20, RZ ;  /* 0x000000206c067810 */ /* 0x000fe40007ffe0ff */
[----:B------:R-:W-:Y:S02]  /*0480*/  SHF.R.U32.HI R113, RZ, 0x1c, R108 ;  /* 0x0000001cff717819 */ /* 0x000fe4000001166c */
[----:B------:R-:W-:-:S04]  /*0490*/  IADD3 R92, P2, R114, c[0x0][0x188], RZ ;  /* 0x00006200725c7a10 */ /* 0x000fc80007f5e0ff */
[----:B------:R-:W-:Y:S02]  /*04a0*/  IADD3.X R93, R113, c[0x0][0x18c], RZ, P2, !PT ;  /* 0x00006300715d7a10 */ /* 0x000fe400017fe4ff */
[----:B------:R-:W-:-:S04]  /*04b0*/  @P0 LEA R94, P2, R6, c[0x0][0x180], 0x4 ;  /* 0x00006000065e0a11 */ /* 0x000fc800078420ff */
[----:B------:R-:W-:Y:S01]  /*04c0*/  @P0 LEA.HI.X R95, R6, c[0x0][0x184], RZ, 0x4, P2 ;  /* 0x00006100065f0a11 */ /* 0x000fe200010f24ff */
[-C--:B--2---:R-:W-:Y:S02]  /*04d0*/  FMUL.FTZ R89, R84, R115.reuse ;  /* 0x0000007354597220 */ /* 0x084fe40000410000 */
[-C--:B------:R-:W-:Y:S02]  /*04e0*/  FMUL.FTZ R0, R85, R115.reuse ;  /* 0x0000007355007220 */ /* 0x080fe40000410000 */
[-C--:B------:R-:W-:Y:S02]  /*04f0*/  FMUL.FTZ R3, R86, R115.reuse ;  /* 0x0000007356037220 */ /* 0x080fe40000410000 */
[----:B------:R-:W-:Y:S02]  /*0500*/  FMUL.FTZ R2, R87, R115 ;  /* 0x0000007357027220 */ /* 0x000fe40000410000 */
[----:B-----5:R-:W-:Y:S02]  /*0510*/  FMUL.FTZ R84, R56, R89 ;  /* 0x0000005938547220 */ /* 0x020fe40000410000 */
[----:B------:R-:W-:-:S02]  /*0520*/  FMUL.FTZ R85, R57, R0 ;  /* 0x0000000039557220 */ /* 0x000fc40000410000 */
[----:B------:R-:W-:Y:S02]  /*0530*/  FMUL.FTZ R86, R58, R3 ;  /* 0x000000033a567220 */ /* 0x000fe40000410000 */
[----:B------:R-:W-:Y:S02]  /*0540*/  FMUL.FTZ R87, R59, R2 ;  /* 0x000000023b577220 */ /* 0x000fe40000410000 */
[----:B---3--:R-:W-:Y:S02]  /*0550*/  @P1 FADD.FTZ R84, R80, R84 ;  /* 0x0000005450541221 */ /* 0x008fe40000010000 */
[----:B------:R-:W-:Y:S02]  /*0560*/  @P1 FADD.FTZ R85, R81, R85 ;  /* 0x0000005551551221 */ /* 0x000fe40000010000 */
[----:B------:R-:W-:Y:S02]  /*0570*/  @P1 FADD.FTZ R86, R82, R86 ;  /* 0x0000005652561221 */ /* 0x000fe40000010000 */
[----:B------:R-:W-:-:S02]  /*0580*/  @P1 FADD.FTZ R87, R83, R87 ;  /* 0x0000005753571221 */ /* 0x000fc40000010000 */
[----:B------:R-:W-:-:S03]  /*0590*/  IMAD.WIDE.U32 R88, R6, R109, c[0x0][0x170] ;  /* 0x00005c0006587625 */ /* 0x000fc600078e006d */
[----:B------:R0:W-:Y:S01]  /*05a0*/  STG.E.128 [R92.64], R84 ;  /* 0x000000545c007986 */ /* 0x0001e2000c101d04 */
[----:B------:R-:W-:-:S03]  /*05b0*/  MOV R104, R80 ;  /* 0x0000005000687202 */ /* 0x000fc60000000f00 */
[----:B------:R-:W2:Y:S01]  /*05c0*/  LDG.E.128 R88, [R88.64] ;  /* 0x0000000458587981 */ /* 0x000ea2000c1e1d00 */
[----:B------:R-:W-:Y:S02]  /*05d0*/  MOV R105, R81 ;  /* 0x0000005100697202 */ /* 0x000fe40000000f00 */
[----:B------:R-:W-:Y:S02]  /*05e0*/  MOV R106, R82 ;  /* 0x00000052006a7202 */ /* 0x000fe40000000f00 */
[----:B------:R-:W-:-:S06]  /*05f0*/  MOV R107, R83 ;  /* 0x00000053006b7202 */ /* 0x000fcc0000000f00 */
[----:B------:R-:W3:Y:S01]  /*0600*/  @P0 LDG.E.128 R104, [R94.64] ;  /* 0x000000045e680981 */ /* 0x000ee2000c1e1d00 */
[----:B------:R-:W-:Y:S02]  /*0610*/  SHF.L.U32 R3, R6, 0x4, RZ ;  /* 0x0000000406037819 */ /* 0x000fe400000006ff */
        /* <DEDUP_REMOVED lines=8> */
[-C--:B0-----:R-:W-:Y:S02]  /*06a0*/  FMUL.FTZ R93, R90, R115.reuse ;  /* 0x000000735a5d7220 */ /* 0x081fe40000410000 */
        /* <DEDUP_REMOVED lines=10> */
[----:B------:R0:W-:Y:S04]  /*0750*/  STG.E.128 [R96.64], R88 ;  /* 0x0000005860007986 */ /* 0x0001e8000c101d04 */
[----:B------:R-:W0:Y:S01]  /*0760*/  LDG.E.128 R92, [R92.64] ;  /* 0x000000045c5c7981 */ /* 0x000e22000c1e1d00 */
[----:B------:R-:W-:Y:S02]  /*0770*/  @P0 MOV R80, R104 ;  /* 0x0000006800500202 */ /* 0x000fe40000000f00 */
[----:B------:R-:W-:Y:S02]  /*0780*/  @P0 MOV R81, R105 ;  /* 0x0000006900510202 */ /* 0x000fe40000000f00 */
[----:B------:R-:W-:Y:S02]  /*0790*/  @P0 MOV R82, R106 ;  /* 0x0000006a00520202 */ /* 0x000fe40000000f00 */
[----:B------:R-:W-:-:S02]  /*07a0*/  @P0 MOV R83, R107 ;  /* 0x0000006b00530202 */ /* 0x000fc40000000f00 */
[----:B------:R-:W2:Y:S01]  /*07b0*/  @P0 LDG.E.128 R104, [R98.64] ;  /* 0x0000000462680981 */ /* 0x000ea2000c1e1d00 */
[----:B------:R-:W-:Y:S02]  /*07c0*/  SHF.L.U32 R5, R100, 0x4, RZ ;  /* 0x0000000464057819 */ /* 0x000fe400000006ff */
[----:B------:R-:W-:Y:S02]  /*07d0*/  IADD3 R110, R108, 0x60, RZ ;  /* 0x000000606c6e7810 */ /* 0x000fe40007ffe0ff */
[----:B------:R-:W-:Y:S02]  /*07e0*/  SHF.R.U32.HI R6, RZ, 0x1c, R100 ;  /* 0x0000001cff067819 */ /* 0x000fe40000011664 */
[----:B------:R-:W-:-:S04]  /*07f0*/  IADD3 R100, P2, R5, c[0x0][0x188], RZ ;  /* 0x0000620005647a10 */ /* 0x000fc80007f5e0ff */
[----:B------:R-:W-:Y:S02]  /*0800*/  IADD3.X R101, R6, c[0x0][0x18c], RZ, P2, !PT ;  /* 0x0000630006657a10 */ /* 0x000fe400017fe4ff */
[----:B------:R-:W-:Y:S01]  /*0810*/  @P0 LEA R102, P3, R110, c[0x0][0x180], 0x4 ;  /* 0x000060006e660a11 */ /* 0x000fe200078620ff */
[-C--:B0-----:R-:W-:Y:S02]  /*0820*/  FMUL.FTZ R97, R92, R115.reuse ;  /* 0x000000735c617220 */ /* 0x081fe40000410000 */
[-C--:B------:R-:W-:Y:S02]  /*0830*/  FMUL.FTZ R0, R93, R115.reuse ;  /* 0x000000735d007220 */ /* 0x080fe40000410000 */
[-C--:B------:R-:W-:Y:S02]  /*0840*/  FMUL.FTZ R103, R94, R115.reuse ;  /* 0x000000735e677220 */ /* 0x080fe40000410000 */
[----:B------:R-:W-:Y:S02]  /*0850*/  FMUL.FTZ R2, R95, R115 ;  /* 0x000000735f027220 */ /* 0x000fe40000410000 */
[----:B------:R-:W-:-:S02]  /*0860*/  FMUL.FTZ R92, R64, R97 ;  /* 0x00000061405c7220 */ /* 0x000fc40000410000 */
[----:B------:R-:W-:Y:S02]  /*0870*/  FMUL.FTZ R93, R65, R0 ;  /* 0x00000000415d7220 */ /* 0x000fe40000410000 */
[----:B------:R-:W-:Y:S02]  /*0880*/  FMUL.FTZ R94, R66, R103 ;  /* 0x00000067425e7220 */ /* 0x000fe40000410000 */
[----:B------:R-:W-:Y:S02]  /*0890*/  FMUL.FTZ R95, R67, R2 ;  /* 0x00000002435f7220 */ /* 0x000fe40000410000 */
[----:B--2---:R-:W-:Y:S02]  /*08a0*/  @P1 FADD.FTZ R92, R104, R92 ;  /* 0x0000005c685c1221 */ /* 0x004fe40000010000 */
[----:B------:R-:W-:Y:S02]  /*08b0*/  @P1 FADD.FTZ R93, R105, R93 ;  /* 0x0000005d695d1221 */ /* 0x000fe40000010000 */
[----:B------:R-:W-:-:S02]  /*08c0*/  @P1 FADD.FTZ R94, R106, R94 ;  /* 0x0000005e6a5e1221 */ /* 0x000fc40000010000 */
[----:B------:R-:W-:Y:S02]  /*08d0*/  @P1 FADD.FTZ R95, R107, R95 ;  /* 0x0000005f6b5f1221 */ /* 0x000fe40000010000 */
[----:B------:R-:W-:-:S03]  /*08e0*/  IMAD.WIDE.U32 R96, R110, R109, c[0x0][0x170] ;  /* 0x00005c006e607625 */ /* 0x000fc600078e006d */
[----:B------:R0:W-:Y:S01]  /*08f0*/  STG.E.128 [R100.64], R92 ;  /* 0x0000005c64007986 */ /* 0x0001e2000c101d04 */
[----:B------:R-:W-:-:S03]  /*0900*/  @P0 LEA.HI.X R103, R110, c[0x0][0x184], RZ, 0x4, P3 ;  /* 0x000061006e670a11 */ /* 0x000fc600018f24ff */
[----:B------:R-:W2:Y:S01]  /*0910*/  LDG.E.128 R96, [R96.64] ;  /* 0x0000000460607981 */ /* 0x000ea2000c1e1d00 */
[----:B------:R-:W-:Y:S02]  /*0920*/  @P0 MOV R80, R104 ;  /* 0x0000006800500202 */ /* 0x000fe40000000f00 */
[----:B------:R-:W-:Y:S02]  /*0930*/  @P0 MOV R81, R105 ;  /* 0x0000006900510202 */ /* 0x000fe40000000f00 */
[----:B------:R-:W-:Y:S02]  /*0940*/  @P0 MOV R82, R106 ;  /* 0x0000006a00520202 */ /* 0x000fe40000000f00 */
[----:B------:R-:W-:Y:S02]  /*0950*/  @P0 MOV R83, R107 ;  /* 0x0000006b00530202 */ /* 0x000fe40000000f00 */
[----:B------:R-:W3:Y:S01]  /*0960*/  @P0 LDG.E.128 R104, [R102.64] ;  /* 0x0000000466680981 */ /* 0x000ee2000c1e1d00 */
[----:B------:R-:W-:-:S02]  /*0970*/  SHF.L.U32 R2, R110, 0x4, RZ ;  /* 0x000000046e027819 */ /* 0x000fc400000006ff */
[----:B------:R-:W-:Y:S02]  /*0980*/  SHF.R.U32.HI R0, RZ, 0x1c, R110 ;  /* 0x0000001cff007819 */ /* 0x000fe4000001166e */
[----:B------:R-:W-:Y:S02]  /*0990*/  IADD3 R118, R108, 0x80, RZ ;  /* 0x000000806c767810 */ /* 0x000fe40007ffe0ff */
[----:B------:R-:W-:-:S04]  /*09a0*/  IADD3 R116, P2, R2, c[0x0][0x188], RZ ;  /* 0x0000620002747a10 */ /* 0x000fc80007f5e0ff */
[----:B------:R-:W-:Y:S01]  /*09b0*/  IADD3.X R117, R0, c[0x0][0x18c], RZ, P2, !PT ;  /* 0x0000630000757a10 */ /* 0x000fe200017fe4ff */
[-C--:B--2---:R-:W-:Y:S02]  /*09c0*/  FMUL.FTZ R111, R96, R115.reuse ;  /* 0x00000073606f7220 */ /* 0x084fe40000410000 */
[-C--:B0-----:R-:W-:Y:S02]  /*09d0*/  FMUL.FTZ R100, R97, R115.reuse ;  /* 0x0000007361647220 */ /* 0x081fe40000410000 */
        /* <DEDUP_REMOVED lines=10> */
[C---:B------:R-:W-:Y:S01]  /*0a80*/  IMAD.WIDE.U32 R100, R118.reuse, R109, c[0x0][0x170] ;  /* 0x00005c0076647625 */ /* 0x040fe200078e006d */
[C---:B------:R-:W-:Y:S02]  /*0a90*/  @P0 LEA R110, P2, R118.reuse, c[0x0][0x180], 0x4 ;  /* 0x00006000766e0a11 */ /* 0x040fe400078420ff */
[----:B------:R0:W-:Y:S04]  /*0aa0*/  STG.E.128 [R116.64], R96 ;  /* 0x0000006074007986 */ /* 0x0001e8000c101d04 */
[----:B------:R-:W2:Y:S01]  /*0ab0*/  LDG.E.128 R100, [R100.64] ;  /* 0x0000000464647981 */ /* 0x000ea2000c1e1d00 */
[----:B------:R-:W-:Y:S02]  /*0ac0*/  @P0 LEA.HI.X R111, R118, c[0x0][0x184], RZ, 0x4, P2 ;  /* 0x00006100766f0a11 */ /* 0x000fe400010f24ff */
[----:B------:R-:W-:-:S02]  /*0ad0*/  @P0 MOV R80, R104 ;  /* 0x0000006800500202 */ /* 0x000fc40000000f00 */
[----:B------:R-:W-:Y:S02]  /*0ae0*/  @P0 MOV R81, R105 ;  /* 0x0000006900510202 */ /* 0x000fe40000000f00 */
[----:B------:R-:W-:Y:S02]  /*0af0*/  @P0 MOV R82, R106 ;  /* 0x0000006a00520202 */ /* 0x000fe40000000f00 */
[----:B------:R-:W-:Y:S02]  /*0b00*/  @P0 MOV R83, R107 ;  /* 0x0000006b00530202 */ /* 0x000fe40000000f00 */
[----:B------:R1:W3:Y:S01]  /*0b10*/  @P0 LDG.E.128 R104, [R110.64] ;  /* 0x000000046e680981 */ /* 0x0002e2000c1e1d00 */
[----:B0-----:R-:W-:Y:S02]  /*0b20*/  SHF.L.U32 R117, R118, 0x4, RZ ;  /* 0x0000000476757819 */ /* 0x001fe400000006ff */
[----:B------:R-:W-:Y:S02]  /*0b30*/  SHF.R.U32.HI R116, RZ, 0x1c, R118 ;  /* 0x0000001cff747819 */ /* 0x000fe40000011676 */
[----:B------:R-:W-:-:S05]  /*0b40*/  IADD3 R118, R108, 0xa0, RZ ;  /* 0x000000a06c767810 */ /* 0x000fca0007ffe0ff */
[----:B-1----:R-:W-:-:S04]  /*0b50*/  IMAD.WIDE.U32 R110, R118, R109, c[0x0][0x170] ;  /* 0x00005c00766e7625 */ /* 0x002fc800078e006d */
[-C--:B--2---:R-:W-:Y:S02]  /*0b60*/  FMUL.FTZ R122, R103, R115.reuse ;  /* 0x00000073677a7220 */ /* 0x084fe40000410000 */
[-C--:B------:R-:W-:Y:S02]  /*0b70*/  FMUL.FTZ R119, R100, R115.reuse ;  /* 0x0000007364777220 */ /* 0x080fe40000410000 */
[-C--:B------:R-:W-:Y:S02]  /*0b80*/  FMUL.FTZ R120, R101, R115.reuse ;  /* 0x0000007365787220 */ /* 0x080fe40000410000 */
[----:B------:R-:W-:Y:S02]  /*0b90*/  FMUL.FTZ R121, R102, R115 ;  /* 0x0000007366797220 */ /* 0x000fe40000410000 */
[----:B------:R-:W-:Y:S01]  /*0ba0*/  FMUL.FTZ R103, R75, R122 ;  /* 0x0000007a4b677220 */ /* 0x000fe20000410000 */
[----:B------:R-:W-:Y:S01]  /*0bb0*/  IADD3 R122, P2, R117, c[0x0][0x188], RZ ;  /* 0x00006200757a7a10 */ /* 0x000fe20007f5e0ff */
[----:B------:R-:W-:-:S02]  /*0bc0*/  FMUL.FTZ R100, R72, R119 ;  /* 0x0000007748647220 */ /* 0x000fc40000410000 */
[----:B------:R-:W-:Y:S02]  /*0bd0*/  FMUL.FTZ R101, R73, R120 ;  /* 0x0000007849657220 */ /* 0x000fe40000410000 */
[----:B------:R-:W-:Y:S01]  /*0be0*/  FMUL.FTZ R102, R74, R121 ;  /* 0x000000794a667220 */ /* 0x000fe20000410000 */
[----:B------:R-:W-:Y:S01]  /*0bf0*/  IADD3.X R123, R116, c[0x0][0x18c], RZ, P2, !PT ;  /* 0x00006300747b7a10 */ /* 0x000fe200017fe4ff */
[----:B---3--:R-:W-:Y:S01]  /*0c00*/  @P1 FADD.FTZ R100, R104, R100 ;  /* 0x0000006468641221 */ /* 0x008fe20000010000 */
[----:B------:R-:W-:Y:S01]  /*0c10*/  @P0 LEA R120, P2, R118, c[0x0][0x180], 0x4 ;  /* 0x0000600076780a11 */ /* 0x000fe200078420ff */
[----:B------:R-:W-:Y:S02]  /*0c20*/  @P1 FADD.FTZ R101, R105, R101 ;  /* 0x0000006569651221 */ /* 0x000fe40000010000 */
[----:B------:R-:W-:Y:S02]  /*0c30*/  @P1 FADD.FTZ R102, R106, R102 ;  /* 0x000000666a661221 */ /* 0x000fe40000010000 */
[----:B------:R-:W-:Y:S01]  /*0c40*/  @P1 FADD.FTZ R103, R107, R103 ;  /* 0x000000676b671221 */ /* 0x000fe20000010000 */
[----:B------:R-:W-:-:S02]  /*0c50*/  @P0 MOV R80, R104 ;  /* 0x0000006800500202 */ /* 0x000fc40000000f00 */
[----:B------:R-:W-:Y:S02]  /*0c60*/  @P0 MOV R81, R105 ;  /* 0x0000006900510202 */ /* 0x000fe40000000f00 */
[----:B------:R-:W-:Y:S02]  /*0c70*/  @P0 MOV R82, R106 ;  /* 0x0000006a00520202 */ /* 0x000fe40000000f00 */
[----:B------:R-:W-:Y:S01]  /*0c80*/  @P0 MOV R83, R107 ;  /* 0x0000006b00530202 */ /* 0x000fe20000000f00 */
[----:B------:R0:W-:Y:S01]  /*0c90*/  STG.E.128 [R122.64], R100 ;  /* 0x000000647a007986 */ /* 0x0001e2000c101d04 */
[----:B------:R-:W-:-:S03]  /*0ca0*/  @P0 LEA.HI.X R121, R118, c[0x0][0x184], RZ, 0x4, P2 ;  /* 0x0000610076790a11 */ /* 0x000fc600010f24ff */
[----:B------:R-:W2:Y:S04]  /*0cb0*/  LDG.E.128 R108, [R110.64] ;  /* 0x000000046e6c7981 */ /* 0x000ea8000c1e1d00 */
[----:B------:R-:W3:Y:S01]  /*0cc0*/  @P0 LDG.E.128 R80, [R120.64] ;  /* 0x0000000478500981 */ /* 0x000ee2000c1e1d00 */
[-C--:B--2---:R-:W-:Y:S02]  /*0cd0*/  FMUL.FTZ R119, R108, R115.reuse ;  /* 0x000000736c777220 */ /* 0x084fe40000410000 */
[----:B------:R-:W-:Y:S01]  /*0ce0*/  FMUL.FTZ R124, R111, R115 ;  /* 0x000000736f7c7220 */ /* 0x000fe20000410000 */
[----:B---3--:R-:W-:Y:S01]  /*0cf0*/  @P0 MOV R104, R80 ;  /* 0x0000005000680202 */ /* 0x008fe20000000f00 */
[----:B------:R-:W-:Y:S01]  /*0d00*/  FMUL.FTZ R108, R76, R119 ;  /* 0x000000774c6c7220 */ /* 0x000fe20000410000 */
[----:B------:R-:W-:Y:S01]  /*0d10*/  @P0 MOV R107, R83 ;  /* 0x00000053006b0202 */ /* 0x000fe20000000f00 */
[----:B------:R-:W-:-:S02]  /*0d20*/  FMUL.FTZ R111, R79, R124 ;  /* 0x0000007c4f6f7220 */ /* 0x000fc40000410000 */
[----:B------:R-:W-:Y:S02]  /*0d30*/  @P1 FADD.FTZ R108, R108, R104 ;  /* 0x000000686c6c1221 */ /* 0x000fe40000010000 */
[----:B------:R-:W-:Y:S02]  /*0d40*/  FADD.FTZ R104, RZ, R84 ;  /* 0x00000054ff687221 */ /* 0x000fe40000010000 */
[----:B------:R-:W-:Y:S02]  /*0d50*/  @P1 FADD.FTZ R111, R111, R107 ;  /* 0x0000006b6f6f1221 */ /* 0x000fe40000010000 */
        /* <DEDUP_REMOVED lines=11> */
[----:B0-----:R-:W-:Y:S02]  /*0e10*/  FMUL.FTZ R122, R109, R115 ;  /* 0x000000736d7a7220 */ /* 0x001fe40000410000 */
[----:B------:R-:W-:Y:S01]  /*0e20*/  FADD.FTZ R104, R96, R107 ;  /* 0x0000006b60687221 */ /* 0x000fe20000010000 */
[----:B------:R-:W-:Y:S01]  /*0e30*/  @P0 MOV R105, R81 ;  /* 0x0000005100690202 */ /* 0x000fe20000000f00 */
[----:B------:R-:W-:Y:S02]  /*0e40*/  FMUL.FTZ R123, R110, R115 ;  /* 0x000000736e7b7220 */ /* 0x000fe40000410000 */
[----:B------:R-:W-:Y:S02]  /*0e50*/  FADD.FTZ R107, R97, R104 ;  /* 0x00000068616b7221 */ /* 0x000fe40000010000 */
[----:B------:R-:W-:Y:S01]  /*0e60*/  FMUL.FTZ R109, R77, R122 ;  /* 0x0000007a4d6d7220 */ /* 0x000fe20000410000 */
[----:B------:R-:W-:Y:S01]  /*0e70*/  @P0 MOV R106, R82 ;  /* 0x00000052006a0202 */ /* 0x000fe20000000f00 */
[----:B------:R-:W-:-:S02]  /*0e80*/  FADD.FTZ R104, R98, R107 ;  /* 0x0000006b62687221 */ /* 0x000fc40000010000 */
[----:B------:R-:W-:Y:S02]  /*0e90*/  FMUL.FTZ R110, R78, R123 ;  /* 0x0000007b4e6e7220 */ /* 0x000fe40000410000 */
[----:B------:R-:W-:Y:S01]  /*0ea0*/  @P1 FADD.FTZ R109, R109, R105 ;  /* 0x000000696d6d1221 */ /* 0x000fe20000010000 */
[----:B------:R-:W-:Y:S01]  /*0eb0*/  SHF.L.U32 R105, R118, 0x4, RZ ;  /* 0x0000000476697819 */ /* 0x000fe200000006ff */
[----:B------:R-:W-:Y:S02]  /*0ec0*/  FADD.FTZ R107, R99, R104 ;  /* 0x00000068636b7221 */ /* 0x000fe40000010000 */
[----:B------:R-:W-:Y:S01]  /*0ed0*/  @P1 FADD.FTZ R110, R110, R106 ;  /* 0x0000006a6e6e1221 */ /* 0x000fe20000010000 */
[----:B------:R-:W-:Y:S01]  /*0ee0*/  SHF.R.U32.HI R106, RZ, 0x1c, R118 ;  /* 0x0000001cff6a7819 */ /* 0x000fe20000011676 */
[----:B------:R-:W-:Y:S01]  /*0ef0*/  FADD.FTZ R104, R100, R107 ;  /* 0x0000006b64687221 */ /* 0x000fe20000010000 */
[----:B------:R-:W-:-:S03]  /*0f00*/  IADD3 R118, P0, R105, c[0x0][0x188], RZ ;  /* 0x0000620069767a10 */ /* 0x000fc60007f1e0ff */
[----:B------:R-:W-:Y:S01]  /*0f10*/  FADD.FTZ R107, R101, R104 ;  /* 0x00000068656b7221 */ /* 0x000fe20000010000 */
[----:B------:R-:W-:-:S03]  /*0f20*/  IADD3.X R119, R106, c[0x0][0x18c], RZ, P0, !PT ;  /* 0x000063006a777a10 */ /* 0x000fc600007fe4ff */
[----:B------:R-:W-:Y:S02]  /*0f30*/  FADD.FTZ R104, R102, R107 ;  /* 0x0000006b66687221 */ /* 0x000fe40000010000 */
[----:B------:R0:W-:Y:S02]  /*0f40*/  STG.E.128 [R118.64], R108 ;  /* 0x0000006c76007986 */ /* 0x0001e4000c101d04 */
        /* <DEDUP_REMOVED lines=8> */
.L_x_20225:
[----:B-1----:R-:W-:Y:S01]  /*0fd0*/  FADD.FTZ R121, R104, R107 ;  /* 0x0000006b68797221 */ /* 0x002fe20000010000 */
[----:B------:R-:W-:Y:S05]  /*0fe0*/  BRA.DIV ~URZ, `(.L_x_20222) ;  /* 0x00000b527f007947 */ /* 0x000fea000b800000 */
[----:B0-----:R-:W0:Y:S02]  /*0ff0*/  SHFL.BFLY PT, R104, R121, 0x2, 0x1f ;  /* 0x0c401f0079687f89 */ /* 0x001e2400000e0000 */
        /* <DEDUP_REMOVED lines=65> */
.L_x_20226:
[----:B-1----:R-:W-:Y:S01]  /*1410*/  FADD.FTZ R115, R107, R104 ;  /* 0x000000686b737221 */ /* 0x002fe20000010000 */
[----:B------:R-:W-:Y:S01]  /*1420*/  ISETP.NE.AND P0, PT, RZ, UR6, PT ;  /* 0x00000006ff007c0c */ /* 0x000fe2000bf05270 */
[----:B------:R-:W-:Y:S01]  /*1430*/  FMUL.FTZ R107, R125, R125 ;  /* 0x0000007d7d6b7220 */ /* 0x000fe20000410000 */
[----:B0-----:R-:W-:-:S04]  /*1440*/  MOV R104, c[0x0][0x1e0] ;  /* 0x0000780000687a02 */ /* 0x001fc80000000f00 */
[----:B------:R-:W-:Y:S01]  /*1450*/  FSEL R107, R107, RZ, P0 ;  /* 0x000000ff6b6b7208 */ /* 0x000fe20000000000 */
[----:B------:R-:W-:Y:S01]  /*1460*/  FFMA.FTZ R104, R115, R104, c[0x0][0x228] ;  /* 0x00008a0073687623 */ /* 0x000fe20000010068 */
[----:B------:R-:W-:Y:S02]  /*1470*/  FSEL R115, R125, RZ, !P0 ;  /* 0x000000ff7d737208 */ /* 0x000fe40004000000 */
[----:B------:R-:W-:Y:S01]  /*1480*/  IADD3 R118, P0, R114, c[0x0][0x208], RZ ;  /* 0x0000820072767a10 */ /* 0x000fe20007f1e0ff */
[----:B------:R-:W-:Y:S01]  /*1490*/  FADD.FTZ R107, R104, R107 ;  /* 0x0000006b686b7221 */ /* 0x000fe20000010000 */
[----:B------:R-:W-:Y:S01]  /*14a0*/  HFMA2.MMA R104, -RZ, RZ, 0, 2.384185791015625e-07 ;  /* 0x00000004ff687435 */ /* 0x000fe200000001ff */
[--C-:B------:R-:W-:Y:S01]  /*14b0*/  FADD.FTZ R114, R86, -R115.reuse ;  /* 0x8000007356727221 */ /* 0x100fe20000010000 */
[----:B------:R-:W-:Y:S01]  /*14c0*/  IADD3.X R119, R113, c[0x0][0x20c], RZ, P0, !PT ;  /* 0x0000830071777a10 */ /* 0x000fe200007fe4ff */
[--C-:B------:R-:W-:Y:S02]  /*14d0*/  FADD.FTZ R84, R84, -R115.reuse ;  /* 0x8000007354547221 */ /* 0x100fe40000010000 */
[----:B------:R-:W0:Y:S01]  /*14e0*/  MUFU.RSQ R107, R107 ;  /* 0x0000006b006b7308 */ /* 0x000e220000001400 */
[----:B------:R-:W-:-:S02]  /*14f0*/  FADD.FTZ R124, R87, -R115 ;  /* 0x80000073577c7221 */ /* 0x000fc40000010000 */
[----:B------:R-:W-:Y:S02]  /*1500*/  FADD.FTZ R86, R85, -R115 ;  /* 0x8000007355567221 */ /* 0x000fe40000010000 */
[----:B------:R-:W-:-:S04]  /*1510*/  @!P1 IMAD.WIDE R122, R7, R104, c[0x0][0x1a0] ;  /* 0x00006800077a9625 */ /* 0x000fc800078e0268 */
[----:B------:R-:W-:Y:S01]  /*1520*/  @!P1 IMAD.WIDE R120, R7, R104, c[0x0][0x1a8] ;  /* 0x00006a0007789625 */ /* 0x000fe200078e0268 */
[----:B------:R1:W-:Y:S03]  /*1530*/  @!P1 STG.E [R122.64], R125 ;  /* 0x0000007d7a009986 */ /* 0x0003e6000c101904 */
[--C-:B------:R-:W-:Y:S02]  /*1540*/  FADD.FTZ R90, R90, -R115.reuse ;  /* 0x800000735a5a7221 */ /* 0x100fe40000010000 */
[----:B------:R-:W-:Y:S01]  /*1550*/  FADD.FTZ R88, R88, -R115 ;  /* 0x8000007358587221 */ /* 0x000fe20000010000 */
[----:B0-----:R0:W-:Y:S01]  /*1560*/  @!P1 STG.E [R120.64], R107 ;  /* 0x0000006b78009986 */ /* 0x0011e2000c101904 */
[C---:B------:R-:W-:Y:S01]  /*1570*/  FMUL.FTZ R85, R107.reuse, R114 ;  /* 0x000000726b557220 */ /* 0x040fe20000410000 */
[----:B------:R-:W-:Y:S01]  /*1580*/  IADD3 R2, P1, R2, c[0x0][0x208], RZ ;  /* 0x0000820002027a10 */ /* 0x000fe20007f3e0ff */
[----:B------:R-:W-:-:S02]  /*1590*/  FMUL.FTZ R124, R107, R124 ;  /* 0x0000007c6b7c7220 */ /* 0x000fc40000410000 */
[C---:B------:R-:W-:Y:S02]  /*15a0*/  FMUL.FTZ R114, R107.reuse, R86 ;  /* 0x000000566b727220 */ /* 0x040fe40000410000 */
[----:B------:R-:W-:Y:S02]  /*15b0*/  FMUL.FTZ R113, R107, R84 ;  /* 0x000000546b717220 */ /* 0x000fe40000410000 */
[----:B------:R-:W-:Y:S02]  /*15c0*/  FFMA.FTZ R86, R34, R85, R10 ;  /* 0x0000005522567223 */ /* 0x000fe4000001000a */
[----:B------:R-:W-:Y:S02]  /*15d0*/  FFMA.FTZ R87, R35, R124, R11 ;  /* 0x0000007c23577223 */ /* 0x000fe4000001000b */
[----:B------:R-:W-:Y:S02]  /*15e0*/  FFMA.FTZ R85, R33, R114, R9 ;  /* 0x0000007221557223 */ /* 0x000fe40000010009 */
[----:B------:R-:W-:-:S02]  /*15f0*/  FFMA.FTZ R84, R32, R113, R8 ;  /* 0x0000007120547223 */ /* 0x000fc40000010008 */
[--C-:B------:R-:W-:Y:S02]  /*1600*/  FADD.FTZ R114, R89, -R115.reuse ;  /* 0x8000007359727221 */ /* 0x100fe40000010000 */
[--C-:B-1----:R-:W-:Y:S01]  /*1610*/  FADD.FTZ R122, R94, -R115.reuse ;  /* 0x800000735e7a7221 */ /* 0x102fe20000010000 */
[----:B------:R1:W-:Y:S01]  /*1620*/  STG.E.128 [R118.64], R84 ;  /* 0x0000005476007986 */ /* 0x0003e2000c101d04 */
[----:B------:R-:W-:Y:S01]  /*1630*/  IADD3 R94, P0, R3, c[0x0][0x208], RZ ;  /* 0x00008200035e7a10 */ /* 0x000fe20007f1e0ff */
[--C-:B------:R-:W-:Y:S02]  /*1640*/  FADD.FTZ R92, R92, -R115.reuse ;  /* 0x800000735c5c7221 */ /* 0x100fe40000010000 */
[--C-:B0-----:R-:W-:Y:S02]  /*1650*/  FADD.FTZ R120, R93, -R115.reuse ;  /* 0x800000735d787221 */ /* 0x101fe40000010000 */
[----:B------:R-:W-:Y:S01]  /*1660*/  FADD.FTZ R124, R95, -R115 ;  /* 0x800000735f7c7221 */ /* 0x000fe20000010000 */
[----:B------:R-:W-:Y:S01]  /*1670*/  IADD3.X R95, R4, c[0x0][0x20c], RZ, P0, !PT ;  /* 0x00008300045f7a10 */ /* 0x000fe200007fe4ff */
[----:B------:R-:W-:-:S02]  /*1680*/  FMUL.FTZ R89, R107, R88 ;  /* 0x000000586b597220 */ /* 0x000fc40000410000 */
[----:B------:R-:W-:Y:S02]  /*1690*/  FMUL.FTZ R114, R107, R114 ;  /* 0x000000726b727220 */ /* 0x000fe40000410000 */
[--C-:B------:R-:W-:Y:S02]  /*16a0*/  FADD.FTZ R97, R97, -R115.reuse ;  /* 0x8000007361617221 */ /* 0x100fe40000010000 */
[--C-:B------:R-:W-:Y:S02]  /*16b0*/  FADD.FTZ R96, R96, -R115.reuse ;  /* 0x8000007360607221 */ /* 0x100fe40000010000 */
[--C-:B------:R-:W-:Y:S02]  /*16c0*/  FADD.FTZ R98, R98, -R115.reuse ;  /* 0x8000007362627221 */ /* 0x100fe40000010000 */
[--C-:B-1----:R-:W-:Y:S02]  /*16d0*/  FADD.FTZ R118, R91, -R115.reuse ;  /* 0x800000735b767221 */ /* 0x102fe40000010000 */
[----:B------:R-:W-:-:S02]  /*16e0*/  FADD.FTZ R86, R101, -R115 ;  /* 0x8000007365567221 */ /* 0x000fc40000010000 */
[----:B------:R-:W-:Y:S02]  /*16f0*/  FMUL.FTZ R118, R107, R118 ;  /* 0x000000766b767220 */ /* 0x000fe40000410000 */
[----:B------:R-:W-:Y:S02]  /*1700*/  FADD.FTZ R84, R99, -R115 ;  /* 0x8000007363547221 */ /* 0x000fe40000010000 */
[----:B------:R-:W-:Y:S02]  /*1710*/  FMUL.FTZ R85, R107, R90 ;  /* 0x0000005a6b557220 */ /* 0x000fe40000410000 */
[----:B------:R-:W-:Y:S01]  /*1720*/  FFMA.FTZ R87, R39, R118, R15 ;  /* 0x0000007627577223 */ /* 0x000fe2000001000f */
[----:B------:R-:W-:Y:S01]  /*1730*/  IADD3 R118, P0, R5, c[0x0][0x208], RZ ;  /* 0x0000820005767a10 */ /* 0x000fe20007f1e0ff */
[--C-:B------:R-:W-:Y:S02]  /*1740*/  FADD.FTZ R100, R100, -R115.reuse ;  /* 0x8000007364647221 */ /* 0x100fe40000010000 */
[----:B------:R-:W-:Y:S01]  /*1750*/  FADD.FTZ R103, R103, -R115 ;  /* 0x8000007367677221 */ /* 0x000fe20000010000 */
[----:B------:R-:W-:Y:S01]  /*1760*/  IADD3.X R119, R6, c[0x0][0x20c], RZ, P0, !PT ;  /* 0x0000830006777a10 */ /* 0x000fe200007fe4ff */
[----:B------:R-:W-:-:S02]  /*1770*/  FMUL.FTZ R91, R107, R92 ;  /* 0x0000005c6b5b7220 */ /* 0x000fc40000410000 */
[C---:B------:R-:W-:Y:S02]  /*1780*/  FMUL.FTZ R120, R107.reuse, R120 ;  /* 0x000000786b787220 */ /* 0x040fe40000410000 */
[----:B------:R-:W-:Y:S02]  /*1790*/  FMUL.FTZ R88, R107, R86 ;  /* 0x000000566b587220 */ /* 0x000fe40000410000 */
[--C-:B------:R-:W-:Y:S02]  /*17a0*/  FADD.FTZ R102, R102, -R115.reuse ;  /* 0x8000007366667221 */ /* 0x100fe40000010000 */
[--C-:B------:R-:W-:Y:S02]  /*17b0*/  FADD.FTZ R3, R108, -R115.reuse ;  /* 0x800000736c037221 */ /* 0x100fe40000010000 */
[----:B------:R-:W-:Y:S02]  /*17c0*/  FADD.FTZ R109, R109, -R115 ;  /* 0x800000736d6d7221 */ /* 0x000fe40000010000 */
[----:B------:R-:W-:-:S02]  /*17d0*/  FMUL.FTZ R92, R107, R84 ;  /* 0x000000546b5c7220 */ /* 0x000fc40000410000 */
[----:B------:R-:W-:Y:S02]  /*17e0*/  FFMA.FTZ R86, R38, R85, R14 ;  /* 0x0000005526567223 */ /* 0x000fe4000001000e */
[--C-:B------:R-:W-:Y:S02]  /*17f0*/  FADD.FTZ R110, R110, -R115.reuse ;  /* 0x800000736e6e7221 */ /* 0x100fe40000010000 */
[----:B------:R-:W-:Y:S02]  /*1800*/  FADD.FTZ R108, R111, -R115 ;  /* 0x800000736f6c7221 */ /* 0x000fe40000010000 */
[----:B------:R-:W-:Y:S02]  /*1810*/  FFMA.FTZ R85, R37, R114, R13 ;  /* 0x0000007225557223 */ /* 0x000fe4000001000d */
[----:B------:R-:W-:Y:S02]  /*1820*/  FFMA.FTZ R84, R36, R89, R12 ;  /* 0x0000005924547223 */ /* 0x000fe4000001000c */
[----:B------:R-:W-:Y:S01]  /*1830*/  FMUL.FTZ R101, R107, R122 ;  /* 0x0000007a6b657220 */ /* 0x000fe20000410000 */
[----:B------:R-:W-:Y:S01]  /*1840*/  IADD3 R122, P2, R105, c[0x0][0x208], RZ ;  /* 0x00008200697a7a10 */ /* 0x000fe20007f5e0ff */
[C---:B------:R-:W-:Y:S01]  /*1850*/  FMUL.FTZ R124, R107.reuse, R124 ;  /* 0x0000007c6b7c7220 */ /* 0x040fe20000410000 */
[----:B------:R0:W-:Y:S01]  /*1860*/  STG.E.128 [R94.64], R84 ;  /* 0x000000545e007986 */ /* 0x0001e2000c101d04 */
[C---:B------:R-:W-:Y:S01]  /*1870*/  FMUL.FTZ R4, R107.reuse, R97 ;  /* 0x000000616b047220 */ /* 0x040fe20000410000 */
[----:B------:R-:W-:Y:S01]  /*1880*/  IADD3.X R123, R106, c[0x0][0x20c], RZ, P2, !PT ;  /* 0x000083006a7b7a10 */ /* 0x000fe200017fe4ff */
[----:B------:R-:W-:-:S02]  /*1890*/  FMUL.FTZ R93, R107, R96 ;  /* 0x000000606b5d7220 */ /* 0x000fc40000410000 */
[C---:B------:R-:W-:Y:S02]  /*18a0*/  FMUL.FTZ R111, R107.reuse, R98 ;  /* 0x000000626b6f7220 */ /* 0x040fe40000410000 */
[C---:B------:R-:W-:Y:S02]  /*18b0*/  FMUL.FTZ R113, R107.reuse, R100 ;  /* 0x000000646b717220 */ /* 0x040fe40000410000 */
[----:B------:R-:W-:Y:S02]  /*18c0*/  FMUL.FTZ R90, R107, R103 ;  /* 0x000000676b5a7220 */ /* 0x000fe40000410000 */
[----:B------:R-:W-:Y:S01]  /*18d0*/  FFMA.FTZ R97, R41, R120, R17 ;  /* 0x0000007829617223 */ /* 0x000fe20000010011 */
[----:B------:R-:W-:Y:S01]  /*18e0*/  IADD3 R120, P0, R117, c[0x0][0x208], RZ ;  /* 0x0000820075787a10 */ /* 0x000fe20007f1e0ff */
[C---:B------:R-:W-:Y:S02]  /*18f0*/  FMUL.FTZ R115, R107.reuse, R102 ;  /* 0x000000666b737220 */ /* 0x040fe40000410000 */
[C---:B------:R-:W-:Y:S01]  /*1900*/  FMUL.FTZ R100, R107.reuse, R109 ;  /* 0x0000006d6b647220 */ /* 0x040fe20000410000 */
[----:B------:R-:W-:Y:S01]  /*1910*/  IADD3.X R121, R116, c[0x0][0x20c], RZ, P0, !PT ;  /* 0x0000830074797a10 */ /* 0x000fe200007fe4ff */
[C---:B------:R-:W-:Y:S01]  /*1920*/  FMUL.FTZ R103, R107.reuse, R3 ;  /* 0x000000036b677220 */ /* 0x040fe20000410000 */
[----:B------:R-:W-:Y:S01]  /*1930*/  IADD3.X R3, R0, c[0x0][0x20c], RZ, P1, !PT ;  /* 0x0000830000037a10 */ /* 0x000fe20000ffe4ff */
[----:B------:R-:W-:-:S02]  /*1940*/  FMUL.FTZ R109, R107, R110 ;  /* 0x0000006e6b6d7220 */ /* 0x000fc40000410000 */
[----:B------:R-:W-:Y:S02]  /*1950*/  FMUL.FTZ R108, R107, R108 ;  /* 0x0000006c6b6c7220 */ /* 0x000fe40000410000 */
[----:B------:R-:W-:Y:S02]  /*1960*/  FFMA.FTZ R99, R43, R124, R19 ;  /* 0x0000007c2b637223 */ /* 0x000fe40000010013 */
[----:B------:R-:W-:Y:S02]  /*1970*/  FFMA.FTZ R98, R42, R101, R18 ;  /* 0x000000652a627223 */ /* 0x000fe40000010012 */
[----:B------:R-:W-:Y:S02]  /*1980*/  FFMA.FTZ R96, R40, R91, R16 ;  /* 0x0000005b28607223 */ /* 0x000fe40000010010 */
[----:B0-----:R-:W-:Y:S02]  /*1990*/  FFMA.FTZ R87, R47, R92, R23 ;  /* 0x0000005c2f577223 */ /* 0x001fe40000010017 */
        /* <DEDUP_REMOVED lines=9> */
[----:B------:R-:W-:-:S02]  /*1a30*/  FFMA.FTZ R95, R55, R108, R31 ;  /* 0x0000006c375f7223 */ /* 0x000fc4000001001f */
        /* <DEDUP_REMOVED lines=9> */
.L_x_20223:
[----:B------:R-:W-:Y:S05]  /*1ad0*/  EXIT ;  /* 0x000000000000794d */ /* 0x000fea0003800000 */
.L_x_20221:
[----:B0-----:R-:W-:Y:S02]  /*1ae0*/  MOV R115, 0x1 ;  /* 0x0000000100737802 */ /* 0x001fe40000000f00 */
[----:B------:R-:W-:Y:S02]  /*1af0*/  MOV R120, 0x1f ;  /* 0x0000001f00787802 */ /* 0x000fe40000000f00 */
[----:B------:R-:W-:Y:S02]  /*1b00*/  MOV R107, 0xffffffff ;  /* 0xffffffff006b7802 */ /* 0x000fe40000000f00 */
[----:B------:R-:W-:Y:S02]  /*1b10*/  MOV R118, 0x1b30 ;  /* 0x00001b3000767802 */ /* 0x000fe40000000f00 */
[----:B------:R-:W-:Y:S05]  /*1b20*/  CALL.REL.NOINC `($__internal_149_$__cuda_sm70_shflsync_bfly_p) ;  /* 0x0000069000007944 */ /* 0x000fea0003c00000 */
[----:B01----:R-:W-:Y:S05]  /*1b30*/  BRA `(.L_x_20225) ;  /* 0xfffff49000007947 */ /* 0x003fea000383ffff */
.L_x_20222:
[----:B------:R-:W-:Y:S01]  /*1b40*/  HFMA2.MMA R115, -RZ, RZ, 0, 1.1920928955078125e-07 ;  /* 0x00000002ff737435 */ /* 0x000fe200000001ff */
[----:B0-----:R-:W-:Y:S02]  /*1b50*/  MOV R104, R121 ;  /* 0x0000007900687202 */ /* 0x001fe40000000f00 */
[----:B------:R-:W-:Y:S02]  /*1b60*/  MOV R120, 0x1f ;  /* 0x0000001f00787802 */ /* 0x000fe40000000f00 */
[----:B------:R-:W-:-:S02]  /*1b70*/  MOV R107, 0xffffffff ;  /* 0xffffffff006b7802 */ /* 0x000fc40000000f00 */
[----:B------:R-:W-:Y:S02]  /*1b80*/  MOV R118, 0x1ba0 ;  /* 0x00001ba000767802 */ /* 0x000fe40000000f00 */
[----:B------:R-:W-:Y:S05]  /*1b90*/  CALL.REL.NOINC `($__internal_149_$__cuda_sm70_shflsync_bfly_p) ;  /* 0x0000062000007944 */ /* 0x000fea0003c00000 */
[----:B0-----:R-:W-:Y:S01]  /*1ba0*/  HFMA2.MMA R115, -RZ, RZ, 0, 2.384185791015625e-07 ;  /* 0x00000004ff737435 */ /* 0x001fe200000001ff */
[----:B-1----:R-:W-:Y:S01]  /*1bb0*/  FADD.FTZ R104, R121, R107 ;  /* 0x0000006b79687221 */ /* 0x002fe20000010000 */
[----:B------:R-:W-:Y:S02]  /*1bc0*/  MOV R120, 0x1f ;  /* 0x0000001f00787802 */ /* 0x000fe40000000f00 */
[----:B------:R-:W-:Y:S02]  /*1bd0*/  MOV R107, 0xffffffff ;  /* 0xffffffff006b7802 */ /* 0x000fe40000000f00 */
[----:B------:R-:W-:Y:S02]  /*1be0*/  MOV R118, 0x1c00 ;  /* 0x00001c0000767802 */ /* 0x000fe40000000f00 */
[----:B------:R-:W-:Y:S05]  /*1bf0*/  CALL.REL.NOINC `($__internal_149_$__cuda_sm70_shflsync_bfly_p) ;  /* 0x000005c000007944 */ /* 0x000fea0003c00000 */
[----:B0-----:R-:W-:Y:S01]  /*1c00*/  HFMA2.MMA R115, -RZ, RZ, 0, 4.76837158203125e-07 ;  /* 0x00000008ff737435 */ /* 0x001fe200000001ff */
[----:B-1----:R-:W-:Y:S01]  /*1c10*/  FADD.FTZ R104, R104, R107 ;  /* 0x0000006b68687221 */ /* 0x002fe20000010000 */
[----:B------:R-:W-:Y:S02]  /*1c20*/  MOV R120, 0x1f ;  /* 0x0000001f00787802 */ /* 0x000fe40000000f00 */
[----:B------:R-:W-:-:S02]  /*1c30*/  MOV R107, 0xffffffff ;  /* 0xffffffff006b7802 */ /* 0x000fc40000000f00 */
[----:B------:R-:W-:Y:S02]  /*1c40*/  MOV R118, 0x1c60 ;  /* 0x00001c6000767802 */ /* 0x000fe40000000f00 */
[----:B------:R-:W-:Y:S05]  /*1c50*/  CALL.REL.NOINC `($__internal_149_$__cuda_sm70_shflsync_bfly_p) ;  /* 0x0000056000007944 */ /* 0x000fea0003c00000 */
[----:B0-----:R-:W-:Y:S01]  /*1c60*/  HFMA2.MMA R115, -RZ, RZ, 0, 9.5367431640625e-07 ;  /* 0x00000010ff737435 */ /* 0x001fe200000001ff */
[----:B-1----:R-:W-:Y:S01]  /*1c70*/  FADD.FTZ R104, R104, R107 ;  /* 0x0000006b68687221 */ /* 0x002fe20000010000 */
[----:B------:R-:W-:Y:S02]  /*1c80*/  MOV R120, 0x1f ;  /* 0x0000001f00787802 */ /* 0x000fe40000000f00 */
[----:B------:R-:W-:Y:S02]  /*1c90*/  MOV R107, 0xffffffff ;  /* 0xffffffff006b7802 */ /* 0x000fe40000000f00 */
[----:B------:R-:W-:Y:S02]  /*1ca0*/  MOV R118, 0x1cc0 ;  /* 0x00001cc000767802 */ /* 0x000fe40000000f00 */
[----:B------:R-:W-:Y:S05]  /*1cb0*/  CALL.REL.NOINC `($__internal_149_$__cuda_sm70_shflsync_bfly_p) ;  /* 0x0000050000007944 */ /* 0x000fea0003c00000 */
        /* <DEDUP_REMOVED lines=54> */
[----:B------:R-:W-:Y:S05]  /*2020*/  CALL.REL.NOINC `($__internal_149_$__cuda_sm70_shflsync_bfly_p) ;  /* 0x0000019000007944 */ /* 0x000fea0003c00000 */
[----:B0-----:R-:W-:Y:S01]  /*2030*/  HFMA2.MMA R115, -RZ, RZ, 0, 1.1920928955078125e-07 ;  /* 0x00000002ff737435 */ /* 0x001fe200000001ff */
[----:B-1----:R-:W-:Y:S01]  /*2040*/  FADD.FTZ R104, R104, R107 ;  /* 0x0000006b68687221 */ /* 0x002fe20000010000 */
[----:B------:R-:W-:Y:S02]  /*2050*/  MOV R120, 0x1f ;  /* 0x0000001f00787802 */ /* 0x000fe40000000f00 */
[----:B------:R-:W-:Y:S02]  /*2060*/  MOV R107, 0xffffffff ;  /* 0xffffffff006b7802 */ /* 0x000fe40000000f00 */
[----:B------:R-:W-:Y:S02]  /*2070*/  MOV R118, 0x2090 ;  /* 0x0000209000767802 */ /* 0x000fe40000000f00 */
[----:B------:R-:W-:Y:S05]  /*2080*/  CALL.REL.NOINC `($__internal_149_$__cuda_sm70_shflsync_bfly_p) ;  /* 0x0000013000007944 */ /* 0x000fea0003c00000 */
[----:B0-----:R-:W-:Y:S01]  /*2090*/  HFMA2.MMA R115, -RZ, RZ, 0, 2.384185791015625e-07 ;  /* 0x00000004ff737435 */ /* 0x001fe200000001ff */
[----:B-1----:R-:W-:Y:S01]  /*20a0*/  FADD.FTZ R104, R104, R107 ;  /* 0x0000006b68687221 */ /* 0x002fe20000010000 */
[----:B------:R-:W-:Y:S02]  /*20b0*/  MOV R120, 0x1f ;  /* 0x0000001f00787802 */ /* 0x000fe40000000f00 */
[----:B------:R-:W-:-:S02]  /*20c0*/  MOV R107, 0xffffffff ;  /* 0xffffffff006b7802 */ /* 0x000fc40000000f00 */
[----:B------:R-:W-:Y:S02]  /*20d0*/  MOV R118, 0x20f0 ;  /* 0x000020f000767802 */ /* 0x000fe40000000f00 */
[----:B------:R-:W-:Y:S05]  /*20e0*/  CALL.REL.NOINC `($__internal_149_$__cuda_sm70_shflsync_bfly_p) ;  /* 0x000000d000007944 */ /* 0x000fea0003c00000 */
[----:B0-----:R-:W-:Y:S01]  /*20f0*/  HFMA2.MMA R115, -RZ, RZ, 0, 4.76837158203125e-07 ;  /* 0x00000008ff737435 */ /* 0x001fe200000001ff */
[----:B-1----:R-:W-:Y:S01]  /*2100*/  FADD.FTZ R104, R104, R107 ;  /* 0x0000006b68687221 */ /* 0x002fe20000010000 */
[----:B------:R-:W-:Y:S02]  /*2110*/  MOV R120, 0x1f ;  /* 0x0000001f00787802 */ /* 0x000fe40000000f00 */
[----:B------:R-:W-:Y:S02]  /*2120*/  MOV R107, 0xffffffff ;  /* 0xffffffff006b7802 */ /* 0x000fe40000000f00 */
[----:B------:R-:W-:Y:S02]  /*2130*/  MOV R118, 0x2150 ;  /* 0x0000215000767802 */ /* 0x000fe40000000f00 */
[----:B------:R-:W-:Y:S05]  /*2140*/  CALL.REL.NOINC `($__internal_149_$__cuda_sm70_shflsync_bfly_p) ;  /* 0x0000007000007944 */ /* 0x000fea0003c00000 */
[----:B0-----:R-:W-:Y:S01]  /*2150*/  HFMA2.MMA R115, -RZ, RZ, 0, 9.5367431640625e-07 ;  /* 0x00000010ff737435 */ /* 0x001fe200000001ff */
[----:B-1----:R-:W-:Y:S01]  /*2160*/  FADD.FTZ R104, R104, R107 ;  /* 0x0000006b68687221 */ /* 0x002fe20000010000 */
[----:B------:R-:W-:Y:S02]  /*2170*/  MOV R120, 0x1f ;  /* 0x0000001f00787802 */ /* 0x000fe40000000f00 */
[----:B------:R-:W-:-:S02]  /*2180*/  MOV R107, 0xffffffff ;  /* 0xffffffff006b7802 */ /* 0x000fc40000000f00 */
[----:B------:R-:W-:Y:S02]  /*2190*/  MOV R118, 0x21b0 ;  /* 0x000021b000767802 */ /* 0x000fe40000000f00 */
[----:B------:R-:W-:Y:S05]  /*21a0*/  CALL.REL.NOINC `($__internal_149_$__cuda_sm70_shflsync_bfly_p) ;  /* 0x0000001000007944 */ /* 0x000fea0003c00000 */
[----:B01----:R-:W-:Y:S05]  /*21b0*/  BRA `(.L_x_20226) ;  /* 0xfffff25000007947 */ /* 0x003fea000383ffff */
        .weak           $__internal_149_$__cuda_sm70_shflsync_bfly_p
        .type           $__internal_149_$__cuda_sm70_shflsync_bfly_p,@function
        .size           $__internal_149_$__cuda_sm70_shflsync_bfly_p,(.L_x_22317 - $__internal_149_$__cuda_sm70_shflsync_bfly_p)
$__internal_149_$__cuda_sm70_shflsync_bfly_p:
[----:B------:R-:W-:Y:S01]  /*21c0*/  HFMA2.MMA R119, -RZ, RZ, 0, 0 ;  /* 0x00000000ff777435 */ /* 0x000fe200000001ff */
[----:B------:R-:W-:Y:S04]  /*21d0*/  WARPSYNC R107 ;  /* 0x0000006b00007348 */ /* 0x000fe80003800000 */
[----:B------:R0:W1:Y:S01]  /*21e0*/  SHFL.BFLY PT, R107, R104, R115, R120 ;  /* 0x0c000073686b7389 */ /* 0x00006200000e0078 */
[----:B------:R-:W-:Y:S05]  /*21f0*/  RET.REL.NODEC R118 `(_ZN10layer_norm13ln_fwd_kernelINS_13Kernel_traitsIfffffjLj768ELj1ELj4ELj1ELj16ENS_18Kernel_traits_baseILj768EfffffjLj128EEEEELb0ELb1ELb0ELb1EEEvNS_9FwdParamsE) ;  /* 0xffffde0076007950 */ /* 0x000fea0003c3ffff */
.L_x_20227:
        /* <DEDUP_REMOVED lines=16> */
.L_x_22317:


//--------------------- .text._ZN10layer_norm13ln_fwd_kernelINS_13Kernel_traitsIfffffjLj768ELj1ELj4ELj1ELj16ENS_18Kernel_traits_baseILj768EfffffjLj128EEEEELb0ELb1ELb1ELb0EEEvNS_9FwdParamsE --------------------------
	.section	.text._ZN10layer_norm13ln_fwd_kernelINS_13Kernel_traitsIfffffjLj768ELj1ELj4ELj1ELj16ENS_18Kernel_traits_baseILj768EfffffjLj128EEEEELb0ELb1ELb1ELb0EEEvNS_9FwdParamsE,"ax",@progbits
	.sectioninfo	@"SHI_REGISTERS=122"
	.align	128
        .global         _ZN10layer_norm13ln_fwd_kernelINS_13Kernel_traitsIfffffjLj768ELj1ELj4ELj1ELj16ENS_18Kernel_traits_baseILj768EfffffjLj128EEEEELb0ELb1ELb1ELb0EEEvNS_9FwdParamsE
        .type           _ZN10layer_norm13ln_fwd_kernelINS_13Kernel_traitsIfffffjLj768ELj1ELj4ELj1ELj16ENS_18Kernel_traits_baseILj768EfffffjLj128EEEEELb0ELb1ELb1ELb0EEEvNS_9FwdParamsE,@function
        .size           _ZN10layer_norm13ln_fwd_kernelINS_13Kernel_traitsIfffffjLj768ELj1ELj4ELj1ELj16ENS_18Kernel_traits_baseILj768EfffffjLj128EEEEELb0ELb1ELb1ELb0EEEvNS_9FwdParamsE,(.L_x_22318 - _ZN10layer_norm13ln_fwd_kernelINS_13Kernel_traitsIfffffjLj768ELj1ELj4ELj1ELj16ENS_18Kernel_traits_baseILj768EfffffjLj128EEEEELb0ELb1ELb1ELb0EEEvNS_9FwdParamsE)
        .other          _ZN10layer_norm13ln_fwd_kernelINS_13Kernel_traitsIfffffjLj768ELj1ELj4ELj1ELj16ENS_18Kernel_traits_baseILj768EfffffjLj128EEEEELb0ELb1ELb1ELb0EEEvNS_9FwdParamsE,@"STO_CUDA_ENTRY STV_DEFAULT"
_ZN10layer_norm13ln_fwd_kernelINS_13Kernel_traitsIfffffjLj768ELj1ELj4ELj1ELj16ENS_18Kernel_traits_baseILj768EfffffjLj128EEEEELb0ELb1ELb1ELb0EEEvNS_9FwdParamsE:
.text._ZN10layer_norm13ln_fwd_kernelINS_13Kernel_traitsIfffffjLj768ELj1ELj4ELj1ELj16ENS_18Kernel_traits_baseILj768EfffffjLj128EEEEELb0ELb1ELb1ELb0EEEvNS_9FwdParamsE:
        /* <DEDUP_REMOVED lines=35> */
.L_x_20229:
[----:B-1----:R-:W-:Y:S05]  /*0230*/  BSYNC B0 ;  /* 0x0000000000007941 */ /* 0x002fea0003800000 */
.L_x_20228:
        /* <DEDUP_REMOVED lines=16> */
.L_x_20231:
[----:B------:R-:W-:Y:S05]  /*0340*/  BSYNC B0 ;  /* 0x0000000000007941 */ /* 0x000fea0003800000 */
.L_x_20230:
        /* <DEDUP_REMOVED lines=16> */
.L_x_20233:
[----:B------:R-:W-:Y:S05]  /*0450*/  BSYNC B0 ;  /* 0x0000000000007941 */ /* 0x000fea0003800000 */
.L_x_20232:
        /* <DEDUP_REMOVED lines=16> */
.L_x_20235:
[----:B------:R-:W-:Y:S05]  /*0560*/  BSYNC B0 ;  /* 0x0000000000007941 */ /* 0x000fea0003800000 */
.L_x_20234:
        /* <DEDUP_REMOVED lines=16> */
.L_x_20237:
[----:B------:R-:W-:Y:S05]  /*0670*/  BSYNC B0 ;  /* 0x0000000000007941 */ /* 0x000fea0003800000 */
.L_x_20236:
[----:B------:R-:W-:Y:S01]  /*0680*/  ISETP.GE.U32.AND P1, PT, R113, 0xc0, PT ;  /* 0x000000c07100780c */ /* 0x000fe20003f26070 */
[----:B------:R-:W-:Y:S01]  /*0690*/  BSSY B0, `(.L_x_20238) ;  /* 0x0000011000007945 */ /* 0x000fe20003800000 */
[----:B------:R-:W-:-:S04]  /*06a0*/  SHF.R.U32.HI R0, RZ, 0x5, R64 ;  /* 0x00000005ff007819 */ /* 0x000fc80000011640 */
        /* <DEDUP_REMOVED lines=10> */
[----:B0-----:R-:W-:-:S04]  /*0750*/  @P2 LEA R2, P3, R68, c[0x0][0x218], 0x4 ;  /* 0x0000860044022a11 */ /* 0x001fc800078620ff */
[C---:B------:R-:W-:Y:S01]  /*0760*/  @P2 LEA.HI.X R3, R68.reuse, c[0x0][0x21c], RZ, 0x4, P3 ;  /* 0x0000870044032a11 */ /* 0x040fe200018f24ff */
[----:B------:R-:W-:-:S04]  /*0770*/  IMAD.WIDE.U32 R68, R68, R69, c[0x0][0x1b0] ;  /* 0x00006c0044447625 */ /* 0x000fc800078e0045 */
[----:B------:R0:W5:Y:S04]  /*0780*/  @P2 LDG.E.128 R64, [R2.64] ;  /* 0x0000000402402981 */ /* 0x000168000c1e1d00 */
[----:B------:R-:W5:Y:S02]  /*0790*/  LDG.E.128 R68, [R68.64] ;  /* 0x0000000444447981 */ /* 0x000f64000c1e1d00 */
.L_x_20239:
[----:B------:R-:W-:Y:S05]  /*07a0*/  BSYNC B0 ;  /* 0x0000000000007941 */ /* 0x000fea0003800000 */
.L_x_20238:
[----:B------:R-:W-:-:S13]  /*07b0*/  ISETP.GE.AND P2, PT, R112, c[0x0][0x164], PT ;  /* 0x0000590070007a0c */ /* 0x000fda0003f46270 */
[----:B------:R-:W-:Y:S05]  /*07c0*/  @P2 EXIT ;  /* 0x000000000000294d */ /* 0x000fea0003800000 */
[----:B------:R-:W-:Y:S02]  /*07d0*/  ULDC.U8 UR6, c[0x0][0x1f0] ;  /* 0x00007c0000067ab9 */ /* 0x000fe40000000000 */
.L_x_20315:
[----:B------:R-:W-:-:S10]  /*07e0*/  HFMA2.MMA R111, -RZ, RZ, 0, 2.384185791015625e-07 ;  /* 0x00000004ff6f7435 */ /* 0x000fd400000001ff */
[----:B------:R-:W-:-:S05]  /*07f0*/  IMAD.WIDE R108, R112, R111, c[0x0][0x1d0] ;  /* 0x00007400706c7625 */ /* 0x000fca00078e026f */
[----:B------:R1:W2:Y:S04]  /*0800*/  LDG.E R0, [R108.64] ;  /* 0x000000046c007981 */ /* 0x0002a8000c1e1900 */
[----:B0-----:R-:W0:Y:S01]  /*0810*/  S2R R3, SR_TID.X ;  /* 0x0000000000037919 */ /* 0x001e220000002100 */
[C---:B------:R-:W-:Y:S02]  /*0820*/  IMAD R114, R112.reuse, c[0x0][0x168], RZ ;  /* 0x00005a0070727a24 */ /* 0x040fe400078e02ff */
[----:B------:R-:W-:Y:S01]  /*0830*/  IMAD.WIDE R110, R112, R111, c[0x0][0x1d8] ;  /* 0x00007600706e7625 */ /* 0x000fe200078e026f */
[----:B------:R-:W-:Y:S01]  /*0840*/  BSSY B0, `(.L_x_20240) ;  /* 0x0000041000007945 */ /* 0x000fe20003800000 */
[----:B-1----:R-:W-:-:S03]  /*0850*/  SHF.R.S32.HI R109, RZ, 0x1f, R112 ;  /* 0x0000001fff6d7819 */ /* 0x002fc60000011470 */
[----:B-----5:R1:W5:Y:S02]  /*0860*/  LDG.E R2, [R110.64] ;  /* 0x000000046e027981 */ /* 0x020364000c1e1900 */
[----:B-1----:R-:W-:Y:S02]  /*0870*/  MOV R110, RZ ;  /* 0x000000ff006e7202 */ /* 0x002fe40000000f00 */
        /* <DEDUP_REMOVED lines=9> */
[----:B------:R-:W-:Y:S01]  /*0910*/  @P2 LEA.HI.SX32 R110, R117, R114, 0x1e ;  /* 0x00000072756e2211 */ /* 0x000fe200078ff2ff */
[----:B------:R-:W-:Y:S05]  /*0920*/  @!P0 BRA `(.L_x_20241) ;  /* 0x0000032000008947 */ /* 0x000fea0003800000 */
[----:B------:R-:W-:-:S04]  /*0930*/  ISETP.NE.U32.AND P3, PT, RZ, c[0x0][0x180], PT ;  /* 0x00006000ff007a0c */ /* 0x000fc80003f65070 */
[----:B------:R-:W-:-:S13]  /*0940*/  ISETP.NE.AND.EX P3, PT, RZ, c[0x0][0x184], PT, P3 ;  /* 0x00006100ff007a0c */ /* 0x000fda0003f65330 */
[----:B------:R-:W-:-:S05]  /*0950*/  @P3 MOV R115, 0x10 ;  /* 0x0000001000733802 */ /* 0x000fca0000000f00 */
        /* <DEDUP_REMOVED lines=23> */
.L_x_20243:
[----:B0-----:R-:W-:Y:S05]  /*0ad0*/  BSYNC B1 ;  /* 0x0000000000017941 */ /* 0x001fea0003800000 */
.L_x_20242:
[----:B------:R-:W-:Y:S01]  /*0ae0*/  BSSY B1, `(.L_x_20244) ;  /* 0x0000005000017945 */ /* 0x000fe20003800000 */
[----:B------:R-:W-:Y:S05]  /*0af0*/  @!P4 BRA `(.L_x_20245) ;  /* 0x000000300000c947 */ /* 0x000fea0003800000 */
[----:B-----5:R-:W-:-:S04]  /*0b00*/  FMUL.FTZ R114, R85, c[0x0][0x1ec] ;  /* 0x00007b0055727a20 */ /* 0x020fc80000410000 */
[----:B------:R-:W-:-:S04]  /*0b10*/  FMUL.FTZ R81, R13, R114 ;  /* 0x000000720d517220 */ /* 0x000fc80000410000 */
[----:B------:R-:W-:Y:S02]  /*0b20*/  @P3 FADD.FTZ R81, R77, R81 ;  /* 0x000000514d513221 */ /* 0x000fe40000010000 */
.L_x_20245:
[----:B------:R-:W-:Y:S05]  /*0b30*/  BSYNC B1 ;  /* 0x0000000000017941 */ /* 0x000fea0003800000 */
.L_x_20244:
[----:B------:R-:W-:Y:S01]  /*0b40*/  BSSY B1, `(.L_x_20246) ;  /* 0x0000005000017945 */ /* 0x000fe20003800000 */
[----:B------:R-:W-:Y:S05]  /*0b50*/  @!P4 BRA `(.L_x_20247) ;  /* 0x000000300000c947 */ /* 0x000fea0003800000 */
[----:B-----5:R-:W-:-:S04]  /*0b60*/  FMUL.FTZ R111, R86, c[0x0][0x1ec] ;  /* 0x00007b00566f7a20 */ /* 0x020fc80000410000 */
[----:B------:R-:W-:-:S04]  /*0b70*/  FMUL.FTZ R82, R14, R111 ;  /* 0x0000006f0e527220 */ /* 0x000fc80000410000 */
[----:B------:R-:W-:Y:S02]  /*0b80*/  @P3 FADD.FTZ R82, R78, R82 ;  /* 0x000000524e523221 */ /* 0x000fe40000010000 */
.L_x_20247:
[----:B------:R-:W-:Y:S05]  /*0b90*/  BSYNC B1 ;  /* 0x0000000000017941 */ /* 0x000fea0003800000 */
.L_x_20246:
[----:B------:R-:W-:Y:S01]  /*0ba0*/  BSSY B1, `(.L_x_20248) ;  /* 0x0000005000017945 */ /* 0x000fe20003800000 */
[----:B------:R-:W-:Y:S05]  /*0bb0*/  @!P4 BRA `(.L_x_20249) ;  /* 0x000000300000c947 */ /* 0x000fea0003800000 */
[----:B-----5:R-:W-:-:S04]  /*0bc0*/  FMUL.FTZ R114, R87, c[0x0][0x1ec] ;  /* 0x00007b0057727a20 */ /* 0x020fc80000410000 */
[----:B------:R-:W-:-:S04]  /*0bd0*/  FMUL.FTZ R83, R15, R114 ;  /* 0x000000720f537220 */ /* 0x000fc80000410000 */
[----:B------:R-:W-:Y:S02]  /*0be0*/  @P3 FADD.FTZ R83, R79, R83 ;  /* 0x000000534f533221 */ /* 0x000fe40000010000 */
.L_x_20249:
[----:B------:R-:W-:Y:S05]  /*0bf0*/  BSYNC B1 ;  /* 0x0000000000017941 */ /* 0x000fea0003800000 */
.L_x_20248:
[----:B------:R-:W-:Y:S01]  /*0c00*/  HFMA2.MMA R115, -RZ, RZ, 0, 9.5367431640625e-07 ;  /* 0x00000010ff737435 */ /* 0x000fe200000001ff */
[----:B------:R-:W-:-:S09]  /*0c10*/  IADD3 R110, R110, 0x20, RZ ;  /* 0x000000206e6e7810 */ /* 0x000fd20007ffe0ff */
[C---:B------:R-:W-:Y:S01]  /*0c20*/  IMAD.WIDE.U32 R114, R108.reuse, R115, c[0x0][0x188] ;  /* 0x000062006c727625 */ /* 0x040fe200078e0073 */
[----:B------:R-:W-:-:S04]  /*0c30*/  IADD3 R108, R108, 0x20, RZ ;  /* 0x000000206c6c7810 */ /* 0x000fc80007ffe0ff */
[----:B------:R0:W-:Y:S03]  /*0c40*/  STG.E.128 [R114.64], R80 ;  /* 0x0000005072007986 */ /* 0x0001e6000c101d04 */
.L_x_20241:
[----:B------:R-:W-:Y:S05]  /*0c50*/  BSYNC B0 ;  /* 0x0000000000007941 */ /* 0x000fea0003800000 */
.L_x_20240:
        /* <DEDUP_REMOVED lines=29> */
.L_x_20253:
[----:B0-----:R-:W-:Y:S05]  /*0e30*/  BSYNC B1 ;  /* 0x0000000000017941 */ /* 0x001fea0003800000 */
.L_x_20252:
[----:B------:R-:W-:Y:S01]  /*0e40*/  BSSY B1, `(.L_x_20254) ;  /* 0x0000005000017945 */ /* 0x000fe20003800000 */
[----:B------:R-:W-:Y:S05]  /*0e50*/  @!P4 BRA `(.L_x_20255) ;  /* 0x000000300000c947 */ /* 0x000fea0003800000 */
[----:B-----5:R-:W-:-:S04]  /*0e60*/  FMUL.FTZ R114, R85, c[0x0][0x1ec] ;  /* 0x00007b0055727a20 */ /* 0x020fc80000410000 */
[----:B------:R-:W-:-:S04]  /*0e70*/  FMUL.FTZ R89, R25, R114 ;  /* 0x0000007219597220 */ /* 0x000fc80000410000 */
[----:B------:R-:W-:Y:S02]  /*0e80*/  @P3 FADD.FTZ R89, R77, R89 ;  /* 0x000000594d593221 */ /* 0x000fe40000010000 */
.L_x_20255:
[----:B------:R-:W-:Y:S05]  /*0e90*/  BSYNC B1 ;  /* 0x0000000000017941 */ /* 0x000fea0003800000 */
.L_x_20254:
[----:B------:R-:W-:Y:S01]  /*0ea0*/  BSSY B1, `(.L_x_20256) ;  /* 0x0000005000017945 */ /* 0x000fe20003800000 */
[----:B------:R-:W-:Y:S05]  /*0eb0*/  @!P4 BRA `(.L_x_20257) ;  /* 0x000000300000c947 */ /* 0x000fea0003800000 */
[----:B-----5:R-:W-:-:S04]  /*0ec0*/  FMUL.FTZ R111, R86, c[0x0][0x1ec] ;  /* 0x00007b00566f7a20 */ /* 0x020fc80000410000 */
[----:B------:R-:W-:-:S04]  /*0ed0*/  FMUL.FTZ R90, R26, R111 ;  /* 0x0000006f1a5a7220 */ /* 0x000fc80000410000 */
[----:B------:R-:W-:Y:S02]  /*0ee0*/  @P3 FADD.FTZ R90, R78, R90 ;  /* 0x0000005a4e5a3221 */ /* 0x000fe40000010000 */
.L_x_20257:
[----:B------:R-:W-:Y:S05]  /*0ef0*/  BSYNC B1 ;  /* 0x0000000000017941 */ /* 0x000fea0003800000 */
.L_x_20256:
[----:B------:R-:W-:Y:S01]  /*0f00*/  BSSY B1, `(.L_x_20258) ;  /* 0x0000005000017945 */ /* 0x000fe20003800000 */
[----:B------:R-:W-:Y:S05]  /*0f10*/  @!P4 BRA `(.L_x_20259) ;  /* 0x000000300000c947 */ /* 0x000fea0003800000 */
[----:B-----5:R-:W-:-:S04]  /*0f20*/  FMUL.FTZ R114, R87, c[0x0][0x1ec] ;  /* 0x00007b0057727a20 */ /* 0x020fc80000410000 */
[----:B------:R-:W-:-:S04]  /*0f30*/  FMUL.FTZ R91, R27, R114 ;  /* 0x000000721b5b7220 */ /* 0x000fc80000410000 */
[----:B------:R-:W-:Y:S02]  /*0f40*/  @P3 FADD.FTZ R91, R79, R91 ;  /* 0x0000005b4f5b3221 */ /* 0x000fe40000010000 */
.L_x_20259:
[----:B------:R-:W-:Y:S05]  /*0f50*/  BSYNC B1 ;  /* 0x0000000000017941 */ /* 0x000fea0003800000 */
.L_x_20258:
[----:B------:R-:W-:Y:S01]  /*0f60*/  HFMA2.MMA R115, -RZ, RZ, 0, 9.5367431640625e-07 ;  /* 0x00000010ff737435 */ /* 0x000fe200000001ff */
[----:B------:R-:W-:-:S09]  /*0f70*/  IADD3 R110, R110, 0x20, RZ ;  /* 0x000000206e6e7810 */ /* 0x000fd20007ffe0ff */
[C---:B------:R-:W-:Y:S01]  /*0f80*/  IMAD.WIDE.U32 R114, R108.reuse, R115, c[0x0][0x188] ;  /* 0x000062006c727625 */ /* 0x040fe200078e0073 */
[----:B------:R-:W-:-:S04]  /*0f90*/  IADD3 R108, R108, 0x20, RZ ;  /* 0x000000206c6c7810 */ /* 0x000fc80007ffe0ff */
[----:B------:R0:W-:Y:S03]  /*0fa0*/  STG.E.128 [R114.64], R88 ;  /* 0x0000005872007986 */ /* 0x0001e6000c101d04 */
.L_x_20251:
[----:B------:R-:W-:Y:S05]  /*0fb0*/  BSYNC B0 ;  /* 0x0000000000007941 */ /* 0x000fea0003800000 */
.L_x_20250:
        /* <DEDUP_REMOVED lines=29> */
.L_x_20263:
[----:B0-----:R-:W-:Y:S05]  /*1190*/  BSYNC B1 ;  /* 0x0000000000017941 */ /* 0x001fea0003800000 */
.L_x_20262:
[----:B------:R-:W-:Y:S01]  /*11a0*/  BSSY B1, `(.L_x_20264) ;  /* 0x0000005000017945 */ /* 0x000fe20003800000 */
[----:B------:R-:W-:Y:S05]  /*11b0*/  @!P4 BRA `(.L_x_20265) ;  /* 0x000000300000c947 */ /* 0x000fea0003800000 */
[----:B-----5:R-:W-:-:S04]  /*11c0*/  FMUL.FTZ R114, R85, c[0x0][0x1ec] ;  /* 0x00007b0055727a20 */ /* 0x020fc80000410000 */
[----:B------:R-:W-:-:S04]  /*11d0*/  FMUL.FTZ R93, R37, R114 ;  /* 0x00000072255d7220 */ /* 0x000fc80000410000 */
[----:B------:R-:W-:Y:S02]  /*11e0*/  @P3 FADD.FTZ R93, R77, R93 ;  /* 0x0000005d4d5d3221 */ /* 0x000fe40000010000 */
.L_x_20265:
[----:B------:R-:W-:Y:S05]  /*11f0*/  BSYNC B1 ;  /* 0x0000000000017941 */ /* 0x000fea0003800000 */
.L_x_20264:
[----:B------:R-:W-:Y:S01]  /*1200*/  BSSY B1, `(.L_x_20266) ;  /* 0x0000005000017945 */ /* 0x000fe20003800000 */
[----:B------:R-:W-:Y:S05]  /*1210*/  @!P4 BRA `(.L_x_20267) ;  /* 0x000000300000c947 */ /* 0x000fea0003800000 */
[----:B-----5:R-:W-:-:S04]  /*1220*/  FMUL.FTZ R111, R86, c[0x0][0x1ec] ;  /* 0x00007b00566f7a20 */ /* 0x020fc80000410000 */
[----:B------:R-:W-:-:S04]  /*1230*/  FMUL.FTZ R94, R38, R111 ;  /* 0x0000006f265e7220 */ /* 0x000fc80000410000 */
[----:B------:R-:W-:Y:S02]  /*1240*/  @P3 FADD.FTZ R94, R78, R94 ;  /* 0x0000005e4e5e3221 */ /* 0x000fe40000010000 */
.L_x_20267:
[----:B------:R-:W-:Y:S05]  /*1250*/  BSYNC B1 ;  /* 0x0000000000017941 */ /* 0x000fea0003800000 */
.L_x_20266:
[----:B------:R-:W-:Y:S01]  /*1260*/  BSSY B1, `(.L_x_20268) ;  /* 0x0000005000017945 */ /* 0x000fe20003800000 */
[----:B------:R-:W-:Y:S05]  /*1270*/  @!P4 BRA `(.L_x_20269) ;  /* 0x000000300000c947 */ /* 0x000fea0003800000 */
[----:B-----5:R-:W-:-:S04]  /*1280*/  FMUL.FTZ R114, R87, c[0x0][0x1ec] ;  /* 0x00007b0057727a20 */ /* 0x020fc80000410000 */
[----:B------:R-:W-:-:S04]  /*1290*/  FMUL.FTZ R95, R39, R114 ;  /* 0x00000072275f7220 */ /* 0x000fc80000410000 */
[----:B------:R-:W-:Y:S02]  /*12a0*/  @P3 FADD.FTZ R95, R79, R95 ;  /* 0x0000005f4f5f3221 */ /* 0x000fe40000010000 */
.L_x_20269:
[----:B------:R-:W-:Y:S05]  /*12b0*/  BSYNC B1 ;  /* 0x0000000000017941 */ /* 0x000fea0003800000 */
.L_x_20268:
[----:B------:R-:W-:Y:S01]  /*12c0*/  HFMA2.MMA R115, -RZ, RZ, 0, 9.5367431640625e-07 ;  /* 0x00000010ff737435 */ /* 0x000fe200000001ff */
[----:B------:R-:W-:-:S09]  /*12d0*/  IADD3 R110, R110, 0x20, RZ ;  /* 0x000000206e6e7810 */ /* 0x000fd20007ffe0ff */
[C---:B------:R-:W-:Y:S01]  /*12e0*/  IMAD.WIDE.U32 R114, R108.reuse, R115, c[0x0][0x188] ;  /* 0x000062006c727625 */ /* 0x040fe200078e0073 */
[----:B------:R-:W-:-:S04]  /*12f0*/  IADD3 R108, R108, 0x20, RZ ;  /* 0x000000206c6c7810 */ /* 0x000fc80007ffe0ff */
[----:B------:R0:W-:Y:S03]  /*1300*/  STG.E.128 [R114.64], R92 ;  /* 0x0000005c72007986 */ /* 0x0001e6000c101d04 */
.L_x_20261:
[----:B------:R-:W-:Y:S05]  /*1310*/  BSYNC B0 ;  /* 0x0000000000007941 */ /* 0x000fea0003800000 */
.L_x_20260:
        /* <DEDUP_REMOVED lines=29> */
.L_x_20273:
[----:B0-----:R-:W-:Y:S05]  /*14f0*/  BSYNC B1 ;  /* 0x0000000000017941 */ /* 0x001fea0003800000 */
.L_x_20272:
[----:B------:R-:W-:Y:S01]  /*1500*/  BSSY B1, `(.L_x_20274) ;  /* 0x0000005000017945 */ /* 0x000fe20003800000 */
[----:B------:R-:W-:Y:S05]  /*1510*/  @!P4 BRA `(.L_x_20275) ;  /* 0x000000300000c947 */ /* 0x000fea0003800000 */
[----:B-----5:R-:W-:-:S04]  /*1520*/  FMUL.FTZ R114, R85, c[0x0][0x1ec] ;  /* 0x00007b0055727a20 */ /* 0x020fc80000410000 */
[----:B------:R-:W-:-:S04]  /*1530*/  FMUL.FTZ R97, R49, R114 ;  /* 0x0000007231617220 */ /* 0x000fc80000410000 */
[----:B------:R-:W-:Y:S02]  /*1540*/  @P3 FADD.FTZ R97, R77, R97 ;  /* 0x000000614d613221 */ /* 0x000fe40000010000 */
.L_x_20275:
[----:B------:R-:W-:Y:S05]  /*1550*/  BSYNC B1 ;  /* 0x0000000000017941 */ /* 0x000fea0003800000 */
.L_x_20274:
[----:B------:R-:W-:Y:S01]  /*1560*/  BSSY B1, `(.L_x_20276) ;  /* 0x0000005000017945 */ /* 0x000fe20003800000 */
[----:B------:R-:W-:Y:S05]  /*1570*/  @!P4 BRA `(.L_x_20277) ;  /* 0x000000300000c947 */ /* 0x000fea0003800000 */
[----:B-----5:R-:W-:-:S04]  /*1580*/  FMUL.FTZ R111, R86, c[0x0][0x1ec] ;  /* 0x00007b00566f7a20 */ /* 0x020fc80000410000 */
[----:B------:R-:W-:-:S04]  /*1590*/  FMUL.FTZ R98, R50, R111 ;  /* 0x0000006f32627220 */ /* 0x000fc80000410000 */
[----:B------:R-:W-:Y:S02]  /*15a0*/  @P3 FADD.FTZ R98, R78, R98 ;  /* 0x000000624e623221 */ /* 0x000fe40000010000 */
.L_x_20277:
[----:B------:R-:W-:Y:S05]  /*15b0*/  BSYNC B1 ;  /* 0x0000000000017941 */ /* 0x000fea0003800000 */
.L_x_20276:
[----:B------:R-:W-:Y:S01]  /*15c0*/  BSSY B1, `(.L_x_20278) ;  /* 0x0000005000017945 */ /* 0x000fe20003800000 */
[----:B------:R-:W-:Y:S05]  /*15d0*/  @!P4 BRA `(.L_x_20279) ;  /* 0x000000300000c947 */ /* 0x000fea0003800000 */
[----:B-----5:R-:W-:-:S04]  /*15e0*/  FMUL.FTZ R114, R87, c[0x0][0x1ec] ;  /* 0x00007b0057727a20 */ /* 0x020fc80000410000 */
[----:B------:R-:W-:-:S04]  /*15f0*/  FMUL.FTZ R99, R51, R114 ;  /* 0x0000007233637220 */ /* 0x000fc80000410000 */
[----:B------:R-:W-:Y:S02]  /*1600*/  @P3 FADD.FTZ R99, R79, R99 ;  /* 0x000000634f633221 */ /* 0x000fe40000010000 */
.L_x_20279:
[----:B------:R-:W-:Y:S05]  /*1610*/  BSYNC B1 ;  /* 0x0000000000017941 */ /* 0x000fea0003800000 */
.L_x_20278:
[----:B------:R-:W-:Y:S01]  /*1620*/  HFMA2.MMA R115, -RZ, RZ, 0, 9.5367431640625e-07 ;  /* 0x00000010ff737435 */ /* 0x000fe200000001ff */
[----:B------:R-:W-:-:S09]  /*1630*/  IADD3 R110, R110, 0x20, RZ ;  /* 0x000000206e6e7810 */ /* 0x000fd20007ffe0ff */
[C---:B------:R-:W-:Y:S01]  /*1640*/  IMAD.WIDE.U32 R114, R108.reuse, R115, c[0x0][0x188] ;  /* 0x000062006c727625 */ /* 0x040fe200078e0073 */
[----:B------:R-:W-:-:S04]  /*1650*/  IADD3 R108, R108, 0x20, RZ ;  /* 0x000000206c6c7810 */ /* 0x000fc80007ffe0ff */
[----:B------:R0:W-:Y:S03]  /*1660*/  STG.E.128 [R114.64], R96 ;  /* 0x0000006072007986 */ /* 0x0001e6000c101d04 */
.L_x_20271:
[----:B------:R-:W-:Y:S05]  /*1670*/  BSYNC B0 ;  /* 0x0000000000007941 */ /* 0x000fea0003800000 */
.L_x_20270:
        /* <DEDUP_REMOVED lines=29> */
.L_x_20283:
[----:B0-----:R-:W-:Y:S05]  /*1850*/  BSYNC B1 ;  /* 0x0000000000017941 */ /* 0x001fea0003800000 */
.L_x_20282:
[----:B------:R-:W-:Y:S01]  /*1860*/  BSSY B1, `(.L_x_20284) ;  /* 0x0000005000017945 */ /* 0x000fe20003800000 */
[----:B------:R-:W-:Y:S05]  /*1870*/  @!P4 BRA `(.L_x_20285) ;  /* 0x000000300000c947 */ /* 0x000fea0003800000 */
[----:B-----5:R-:W-:-:S04]  /*1880*/  FMUL.FTZ R114, R85, c[0x0][0x1ec] ;  /* 0x00007b0055727a20 */ /* 0x020fc80000410000 */
[----:B------:R-:W-:-:S04]  /*1890*/  FMUL.FTZ R101, R61, R114 ;  /* 0x000000723d657220 */ /* 0x000fc80000410000 */
[----:B------:R-:W-:Y:S02]  /*18a0*/  @P3 FADD.FTZ R101, R77, R101 ;  /* 0x000000654d653221 */ /* 0x000fe40000010000 */
.L_x_20285:
[----:B------:R-:W-:Y:S05]  /*18b0*/  BSYNC B1 ;  /* 0x0000000000017941 */ /* 0x000fea0003800000 */
.L_x_20284:
[----:B------:R-:W-:Y:S01]  /*18c0*/  BSSY B1, `(.L_x_20286) ;  /* 0x0000005000017945 */ /* 0x000fe20003800000 */
[----:B------:R-:W-:Y:S05]  /*18d0*/  @!P4 BRA `(.L_x_20287) ;  /* 0x000000300000c947 */ /* 0x000fea0003800000 */
[----:B-----5:R-:W-:-:S04]  /*18e0*/  FMUL.FTZ R111, R86, c[0x0][0x1ec] ;  /* 0x00007b00566f7a20 */ /* 0x020fc80000410000 */
[----:B------:R-:W-:-:S04]  /*18f0*/  FMUL.FTZ R102, R62, R111 ;  /* 0x0000006f3e667220 */ /* 0x000fc80000410000 */
[----:B------:R-:W-:Y:S02]  /*1900*/  @P3 FADD.FTZ R102, R78, R102 ;  /* 0x000000664e663221 */ /* 0x000fe40000010000 */
.L_x_20287:
[----:B------:R-:W-:Y:S05]  /*1910*/  BSYNC B1 ;  /* 0x0000000000017941 */ /* 0x000fea0003800000 */
.L_x_20286:
[----:B------:R-:W-:Y:S01]  /*1920*/  BSSY B1, `(.L_x_20288) ;  /* 0x0000005000017945 */ /* 0x000fe20003800000 */
[----:B------:R-:W-:Y:S05]  /*1930*/  @!P4 BRA `(.L_x_20289) ;  /* 0x000000300000c947 */ /* 0x000fea0003800000 */
[----:B-----5:R-:W-:-:S04]  /*1940*/  FMUL.FTZ R114, R87, c[0x0][0x1ec] ;  /* 0x00007b0057727a20 */ /* 0x020fc80000410000 */
[----:B------:R-:W-:-:S04]  /*1950*/  FMUL.FTZ R103, R63, R114 ;  /* 0x000000723f677220 */ /* 0x000fc80000410000 */
[----:B------:R-:W-:Y:S02]  /*1960*/  @P3 FADD.FTZ R103, R79, R103 ;  /* 0x000000674f673221 */ /* 0x000fe40000010000 */
.L_x_20289:
[----:B------:R-:W-:Y:S05]  /*1970*/  BSYNC B1 ;  /* 0x0000000000017941 */ /* 0x000fea0003800000 */
.L_x_20288:
[----:B------:R-:W-:Y:S01]  /*1980*/  HFMA2.MMA R115, -RZ, RZ, 0, 9.5367431640625e-07 ;  /* 0x00000010ff737435 */ /* 0x000fe200000001ff */
[----:B------:R-:W-:-:S09]  /*1990*/  IADD3 R110, R110, 0x20, RZ ;  /* 0x000000206e6e7810 */ /* 0x000fd20007ffe0ff */
[C---:B------:R-:W-:Y:S01]  /*19a0*/  IMAD.WIDE.U32 R114, R108.reuse, R115, c[0x0][0x188] ;  /* 0x000062006c727625 */ /* 0x040fe200078e0073 */
[----:B------:R-:W-:-:S04]  /*19b0*/  IADD3 R108, R108, 0x20, RZ ;  /* 0x000000206c6c7810 */ /* 0x000fc80007ffe0ff */
[----:B------:R0:W-:Y:S03]  /*19c0*/  STG.E.128 [R114.64], R100 ;  /* 0x0000006472007986 */ /* 0x0001e6000c101d04 */
.L_x_20281:
[----:B------:R-:W-:Y:S05]  /*19d0*/  BSYNC B0 ;  /* 0x0000000000007941 */ /* 0x000fea0003800000 */
.L_x_20280:
        /* <DEDUP_REMOVED lines=11> */
[----:B-1----:R-:W-:Y:S01]  /*1a90*/  HFMA2.MMA R111, -RZ, RZ, 0, 9.5367431640625e-07 ;  /* 0x00000010ff6f7435 */ /* 0x002fe200000001ff */
        /* <DEDUP_REMOVED lines=15> */
[----:B-----5:R-:W-:-:S04]  /*1b90*/  FMUL.FTZ R115, R84, c[0x0][0x1ec] ;  /* 0x00007b0054737a20 */ /* 0x020fc80000410000 */
[----:B------:R-:W-:-:S04]  /*1ba0*/  FMUL.FTZ R104, R72, R115 ;  /* 0x0000007348687220 */ /* 0x000fc80000410000 */
[----:B------:R-:W-:Y:S02]  /*1bb0*/  @P2 FADD.FTZ R104, R76, R104 ;  /* 0x000000684c682221 */ /* 0x000fe40000010000 */
.L_x_20293:
[----:B------:R-:W-:Y:S05]  /*1bc0*/  BSYNC B1 ;  /* 0x0000000000017941 */ /* 0x000fea0003800000 */
.L_x_20292:
[----:B------:R-:W-:Y:S01]  /*1bd0*/  BSSY B1, `(.L_x_20294) ;  /* 0x0000005000017945 */ /* 0x000fe20003800000 */
[----:B------:R-:W-:Y:S05]  /*1be0*/  @!P3 BRA `(.L_x_20295) ;  /* 0x000000300000b947 */ /* 0x000fea0003800000 */
[----:B-----5:R-:W-:-:S04]  /*1bf0*/  FMUL.FTZ R0, R85, c[0x0][0x1ec] ;  /* 0x00007b0055007a20 */ /* 0x020fc80000410000 */
[----:B------:R-:W-:-:S04]  /*1c00*/  FMUL.FTZ R105, R73, R0 ;  /* 0x0000000049697220 */ /* 0x000fc80000410000 */
[----:B------:R-:W-:Y:S02]  /*1c10*/  @P2 FADD.FTZ R105, R77, R105 ;  /* 0x000000694d692221 */ /* 0x000fe40000010000 */
.L_x_20295:
[----:B------:R-:W-:Y:S05]  /*1c20*/  BSYNC B1 ;  /* 0x0000000000017941 */ /* 0x000fea0003800000 */
.L_x_20294:
[----:B------:R-:W-:Y:S01]  /*1c30*/  BSSY B1, `(.L_x_20296) ;  /* 0x0000005000017945 */ /* 0x000fe20003800000 */
[----:B------:R-:W-:Y:S05]  /*1c40*/  @!P3 BRA `(.L_x_20297) ;  /* 0x000000300000b947 */ /* 0x000fea0003800000 */
[----:B-----5:R-:W-:-:S04]  /*1c50*/  FMUL.FTZ R115, R86, c[0x0][0x1ec] ;  /* 0x00007b0056737a20 */ /* 0x020fc80000410000 */
[----:B------:R-:W-:-:S04]  /*1c60*/  FMUL.FTZ R106, R74, R115 ;  /* 0x000000734a6a7220 */ /* 0x000fc80000410000 */
[----:B------:R-:W-:Y:S02]  /*1c70*/  @P2 FADD.FTZ R106, R78, R106 ;  /* 0x0000006a4e6a2221 */ /* 0x000fe40000010000 */
.L_x_20297:
[----:B------:R-:W-:Y:S05]  /*1c80*/  BSYNC B1 ;  /* 0x0000000000017941 */ /* 0x000fea0003800000 */
.L_x_20296:
[----:B------:R-:W-:Y:S01]  /*1c90*/  BSSY B1, `(.L_x_20298) ;  /* 0x0000005000017945 */ /* 0x000fe20003800000 */
[----:B------:R-:W-:Y:S05]  /*1ca0*/  @!P3 BRA `(.L_x_20299) ;  /* 0x000000300000b947 */ /* 0x000fea0003800000 */
[----:B-----5:R-:W-:-:S04]  /*1cb0*/  FMUL.FTZ R0, R87, c[0x0][0x1ec] ;  /* 0x00007b0057007a20 */ /* 0x020fc80000410000 */
[----:B------:R-:W-:-:S04]  /*1cc0*/  FMUL.FTZ R107, R75, R0 ;  /* 0x000000004b6b7220 */ /* 0x000fc80000410000 */
[----:B------:R-:W-:Y:S02]  /*1cd0*/  @P2 FADD.FTZ R107, R79, R107 ;  /* 0x0000006b4f6b2221 */ /* 0x000fe40000010000 */
.L_x_20299:
[----:B------:R-:W-:Y:S05]  /*1ce0*/  BSYNC B1 ;  /* 0x0000000000017941 */ /* 0x000fea0003800000 */
.L_x_20298:
[----:B------:R0:W-:Y:S02]  /*1cf0*/  STG.E.128 [R110.64], R104 ;  /* 0x000000686e007986 */ /* 0x0001e4000c101d04 */
.L_x_20291:
[----:B------:R-:W-:Y:S05]  /*1d00*/  BSYNC B0 ;  /* 0x0000000000007941 */ /* 0x000fea0003800000 */
.L_x_20290:
[----:B------:R-:W-:Y:S01]  /*1d10*/  FADD.FTZ R0, RZ, R80 ;  /* 0x00000050ff007221 */ /* 0x000fe20000010000 */
[C---:B------:R-:W-:Y:S02]  /*1d20*/  ISETP.GT.U32.AND P2, PT, R113.reuse, 0x3f, PT ;  /* 0x0000003f7100780c */ /* 0x040fe40003f44070 */
[----:B------:R-:W-:Y:S01]  /*1d30*/  ISETP.GT.U32.AND P3, PT, R113, 0x5f, PT ;  /* 0x0000005f7100780c */ /* 0x000fe20003f64070 */
[----:B0-----:R-:W-:Y:S01]  /*1d40*/  FADD.FTZ R111, R81, R0 ;  /* 0x00000000516f7221 */ /* 0x001fe20000010000 */
[C---:B------:R-:W-:Y:S02]  /*1d50*/  ISETP.GT.U32.AND P4, PT, R113.reuse, 0x7f, PT ;  /* 0x0000007f7100780c */ /* 0x040fe40003f84070 */
[C---:B------:R-:W-:Y:S01]  /*1d60*/  ISETP.GT.U32.AND P5, PT, R113.reuse, 0x9f, PT ;  /* 0x0000009f7100780c */ /* 0x040fe20003fa4070 */
        /* <DEDUP_REMOVED lines=30> */
.L_x_20316:
        /* <DEDUP_REMOVED lines=69> */
.L_x_20317:
[----:B------:R-:W-:Y:S01]  /*23a0*/  LOP3.LUT P3, RZ, R3, 0x1f, RZ, 0xc0, !PT ;  /* 0x0000001f03ff7812 */ /* 0x000fe2000786c0ff */
[----:B-1----:R-:W-:Y:S01]  /*23b0*/  FADD.FTZ R117, R117, R116 ;  /* 0x0000007475757221 */ /* 0x002fe20000010000 */
[----:B------:R-:W-:Y:S01]  /*23c0*/  MOV R0, c[0x0][0x1e0] ;  /* 0x0000780000007a02 */ /* 0x000fe20000000f00 */
[----:B------:R-:W-:Y:S04]  /*23d0*/  BSSY B0, `(.L_x_20302) ;  /* 0x0000089000007945 */ /* 0x000fe80003800000 */
[----:B------:R-:W-:-:S06]  /*23e0*/  FFMA.FTZ R0, R117, R0, c[0x0][0x228] ;  /* 0x00008a0075007623 */ /* 0x000fcc0000010000 */
[----:B------:R-:W-:-:S04]  /*23f0*/  @!P3 LEA R110, P2, R112, c[0x0][0x1a0], 0x2 ;  /* 0x00006800706eba11 */ /* 0x000fc800078410ff */
[C---:B------:R-:W-:Y:S02]  /*2400*/  @!P3 LEA.HI.X R111, R112.reuse, c[0x0][0x1a4], R109, 0x2, P2 ;  /* 0x00006900706fba11 */ /* 0x040fe400010f146d */
[----:B------:R-:W-:-:S03]  /*2410*/  @!P3 LEA R114, P2, R112, c[0x0][0x1a8], 0x2 ;  /* 0x00006a007072ba11 */ /* 0x000fc600078410ff */
[----:B------:R1:W-:Y:S01]  /*2420*/  @!P3 STG.E [R110.64], R108 ;  /* 0x0000006c6e00b986 */ /* 0x0003e2000c101904 */
[----:B------:R-:W-:Y:S01]  /*2430*/  @!P3 LEA.HI.X R115, R112, c[0x0][0x1ac], R109, 0x2, P2 ;  /* 0x00006b007073ba11 */ /* 0x000fe200010f146d */
[----:B------:R-:W-:Y:S01]  /*2440*/  FMUL.FTZ R109, R108, R108 ;  /* 0x0000006c6c6d7220 */ /* 0x000fe20000410000 */
[----:B------:R-:W-:-:S04]  /*2450*/  ISETP.NE.AND P2, PT, RZ, UR6, PT ;  /* 0x00000006ff007c0c */ /* 0x000fc8000bf45270 */
[----:B------:R-:W-:-:S05]  /*2460*/  FSEL R109, R109, RZ, P2 ;  /* 0x000000ff6d6d7208 */ /* 0x000fca0001000000 */
[----:B------:R-:W-:-:S06]  /*2470*/  FADD.FTZ R0, R0, R109 ;  /* 0x0000006d00007221 */ /* 0x000fcc0000010000 */
[----:B------:R-:W2:Y:S02]  /*2480*/  MUFU.RSQ R0, R0 ;  /* 0x0000000000007308 */ /* 0x000ea40000001400 */
[----:B--2---:R1:W-:Y:S01]  /*2490*/  @!P3 STG.E [R114.64], R0 ;  /* 0x000000007200b986 */ /* 0x0043e2000c101904 */
        /* <DEDUP_REMOVED lines=12> */
[----:B0-----:R-:W-:Y:S01]  /*2560*/  HFMA2.MMA R116, -RZ, RZ, 0, 9.5367431640625e-07 ;  /* 0x00000010ff747435 */ /* 0x001fe200000001ff */
[--C-:B------:R-:W-:Y:S02]  /*2570*/  FADD.FTZ R111, R81, -R2.reuse ;  /* 0x80000002516f7221 */ /* 0x100fe40000010000 */
[--C-:B------:R-:W-:Y:S02]  /*2580*/  FADD.FTZ R115, R82, -R2.reuse ;  /* 0x8000000252737221 */ /* 0x100fe40000010000 */
[----:B------:R-:W-:-:S02]  /*2590*/  FADD.FTZ R117, R83, -R2 ;  /* 0x8000000253757221 */ /* 0x000fc40000010000 */
        /* <DEDUP_REMOVED lines=8> */
[C---:B------:R-:W-:Y:S01]  /*2620*/  IMAD.WIDE.U32 R114, R3.reuse, R116, c[0x0][0x208] ;  /* 0x0000820003727625 */ /* 0x040fe200078e0074 */
[----:B------:R-:W-:-:S04]  /*2630*/  IADD3 R3, R3, 0x20, RZ ;  /* 0x0000002003037810 */ /* 0x000fc80007ffe0ff */
[----:B------:R0:W-:Y:S03]  /*2640*/  STG.E.128 [R114.64], R108 ;  /* 0x0000006c72007986 */ /* 0x0001e6000c101d04 */
.L_x_20305:
[----:B------:R-:W-:Y:S05]  /*2650*/  BSYNC B1 ;  /* 0x0000000000017941 */ /* 0x000fea0003800000 */
.L_x_20304:
        /* <DEDUP_REMOVED lines=19> */
.L_x_20307:
[----:B------:R-:W-:Y:S05]  /*2790*/  BSYNC B1 ;  /* 0x0000000000017941 */ /* 0x000fea0003800000 */
.L_x_20306:
        /* <DEDUP_REMOVED lines=19> */
.L_x_20309:
[----:B------:R-:W-:Y:S05]  /*28d0*/  BSYNC B1 ;  /* 0x0000000000017941 */ /* 0x000fea0003800000 */
.L_x_20308:
        /* <DEDUP_REMOVED lines=19> */
.L_x_20311:
[----:B------:R-:W-:Y:S05]  /*2a10*/  BSYNC B1 ;  /* 0x0000000000017941 */ /* 0x000fea0003800000 */
.L_x_20310:
        /* <DEDUP_REMOVED lines=19> */
.L_x_20313:
[----:B------:R-:W-:Y:S05]  /*2b50*/  BSYNC B1 ;  /* 0x0000000000017941 */ /* 0x000fea0003800000 */
.L_x_20312:
[----:B------:R-:W-:Y:S05]  /*2b60*/  @!P1 BRA `(.L_x_20303) ;  /* 0x000000f000009947 */ /* 0x000fea0003800000 */
[--C-:B0-----:R-:W-:Y:S02]  /*2b70*/  FADD.FTZ R109, R104, -R2.reuse ;  /* 0x80000002686d7221 */ /* 0x101fe40000010000 */
[--C-:B------:R-:W-:Y:S02]  /*2b80*/  FADD.FTZ R111, R105, -R2.reuse ;  /* 0x80000002696f7221 */ /* 0x100fe40000010000 */
[--C-:B------:R-:W-:Y:S02]  /*2b90*/  FADD.FTZ R115, R106, -R2.reuse ;  /* 0x800000026a737221 */ /* 0x100fe40000010000 */
[----:B------:R-:W-:Y:S01]  /*2ba0*/  FADD.FTZ R117, R107, -R2 ;  /* 0x800000026b757221 */ /* 0x000fe20000010000 */
[----:B------:R-:W-:Y:S01]  /*2bb0*/  MOV R2, 0x10 ;  /* 0x0000001000027802 */ /* 0x000fe20000000f00 */
[C---:B------:R-:W-:Y:S02]  /*2bc0*/  FMUL.FTZ R109, R0.reuse, R109 ;  /* 0x0000006d006d7220 */ /* 0x040fe40000410000 */
[----:B------:R-:W-:-:S02]  /*2bd0*/  FMUL.FTZ R110, R0, R111 ;  /* 0x0000006f006e7220 */ /* 0x000fc40000410000 */
[C---:B------:R-:W-:Y:S02]  /*2be0*/  FMUL.FTZ R115, R0.reuse, R115 ;  /* 0x0000007300737220 */ /* 0x040fe40000410000 */
[----:B------:R-:W-:Y:S02]  /*2bf0*/  FMUL.FTZ R0, R0, R117 ;  /* 0x0000007500007220 */ /* 0x000fe40000410000 */
[----:B------:R-:W-:Y:S02]  /*2c00*/  FFMA.FTZ R108, R68, R109, R64 ;  /* 0x0000006d446c7223 */ /* 0x000fe40000010040 */
[----:B------:R-:W-:Y:S02]  /*2c10*/  FFMA.FTZ R109, R69, R110, R65 ;  /* 0x0000006e456d7223 */ /* 0x000fe40000010041 */
[----:B------:R-:W-:-:S04]  /*2c20*/  IMAD.WIDE.U32 R2, R3, R2, c[0x0][0x208] ;  /* 0x0000820003027625 */ /* 0x000fc800078e0002 */
[----:B------:R-:W-:Y:S02]  /*2c30*/  FFMA.FTZ R111, R71, R0, R67 ;  /* 0x00000000476f7223 */ /* 0x000fe40000010043 */
[----:B------:R-:W-:-:S05]  /*2c40*/  FFMA.FTZ R110, R70, R115, R66 ;  /* 0x00000073466e7223 */ /* 0x000fca0000010042 */
[----:B------:R0:W-:Y:S02]  /*2c50*/  STG.E.128 [R2.64], R108 ;  /* 0x0000006c02007986 */ /* 0x0001e4000c101d04 */
.L_x_20303:
[----:B-1----:R-:W-:Y:S05]  /*2c60*/  BSYNC B0 ;  /* 0x0000000000007941 */ /* 0x002fea0003800000 */
.L_x_20302:
[----:B0-----:R-:W-:-:S04]  /*2c70*/  MOV R3, c[0x0][0x160] ;  /* 0x0000580000037a02 */ /* 0x001fc80000000f00 */
[----:B------:R-:W-:-:S04]  /*2c80*/  LEA R112, R3, R112, 0x2 ;  /* 0x0000007003707211 */ /* 0x000fc800078e10ff */
[----:B------:R-:W-:-:S13]  /*2c90*/  ISETP.GE.AND P2, PT, R112, c[0x0][0x164], PT ;  /* 0x0000590070007a0c */ /* 0x000fda0003f46270 */
[----:B------:R-:W-:Y:S01]  /*2ca0*/  @P2 CALL.REL.NOINC `(.L_x_20314) ;  /* 0x0000001000002944 */ /* 0x000fe20003c00000 */
[----:B------:R-:W-:Y:S05]  /*2cb0*/  BRA `(.L_x_20315) ;  /* 0xffffdb2000007947 */ /* 0x000fea000383ffff */
.L_x_20314:
[----:B------:R-:W-:Y:S05]  /*2cc0*/  EXIT ;  /* 0x000000000000794d */ /* 0x000fea0003800000 */
.L_x_20300:
[----:B------:R-:W-:Y:S01]  /*2cd0*/  HFMA2.MMA R117, -RZ, RZ, 0, 5.9604644775390625e-08 ;  /* 0x00000001ff757435 */ /* 0x000fe200000001ff */
[----:B------:R-:W-:Y:S02]  /*2ce0*/  MOV R0, R111 ;  /* 0x0000006f00007202 */ /* 0x000fe40000000f00 */
[----:B------:R-:W-:Y:S02]  /*2cf0*/  MOV R110, 0x1f ;  /* 0x0000001f006e7802 */ /* 0x000fe40000000f00 */
[----:B------:R-:W-:Y:S02]  /*2d00*/  MOV R119, 0xffffffff ;  /* 0xffffffff00777802 */ /* 0x000fe40000000f00 */
[----:B------:R-:W-:Y:S02]  /*2d10*/  MOV R114, 0x2d30 ;  /* 0x00002d3000727802 */ /* 0x000fe40000000f00 */
[----:B-----5:R-:W-:Y:S05]  /*2d20*/  CALL.REL.NOINC `($__internal_150_$__cuda_sm70_shflsync_bfly_p) ;  /* 0x000006b000007944 */ /* 0x020fea0003c00000 */
[----:B01----:R-:W-:Y:S05]  /*2d30*/  BRA `(.L_x_20316) ;  /* 0xfffff21000007947 */ /* 0x003fea000383ffff */
.L_x_20301:
[----:B------:R-:W-:Y:S01]  /*2d40*/  HFMA2.MMA R117, -RZ, RZ, 0, 1.1920928955078125e-07 ;  /* 0x00000002ff757435 */ /* 0x000fe200000001ff */
[----:B------:R-:W-:Y:S02]  /*2d50*/  MOV R0, R116 ;  /* 0x0000007400007202 */ /* 0x000fe40000000f00 */
[----:B------:R-:W-:-:S02]  /*2d60*/  MOV R110, 0x1f ;  /* 0x0000001f006e7802 */ /* 0x000fc40000000f00 */
[----:B------:R-:W-:Y:S02]  /*2d70*/  MOV R119, 0xffffffff ;  /* 0xffffffff00777802 */ /* 0x000fe40000000f00 */
[----:B------:R-:W-:Y:S02]  /*2d80*/  MOV R114, 0x2da0 ;  /* 0x00002da000727802 */ /* 0x000fe40000000f00 */
[----:B0----5:R-:W-:Y:S05]  /*2d90*/  CALL.REL.NOINC `($__internal_150_$__cuda_sm70_shflsync_bfly_p) ;  /* 0x0000064000007944 */ /* 0x021fea0003c00000 */
[----:B01----:R-:W-:Y:S01]  /*2da0*/  FADD.FTZ R0, R116, R117 ;  /* 0x0000007574007221 */ /* 0x003fe20000010000 */
[----:B------:R-:W-:Y:S01]  /*2db0*/  HFMA2.MMA R117, -RZ, RZ, 0, 2.384185791015625e-07 ;  /* 0x00000004ff757435 */ /* 0x000fe200000001ff */
[----:B------:R-:W-:Y:S02]  /*2dc0*/  MOV R110, 0x1f ;  /* 0x0000001f006e7802 */ /* 0x000fe40000000f00 */
[----:B------:R-:W-:Y:S02]  /*2dd0*/  MOV R119, 0xffffffff ;  /* 0xffffffff00777802 */ /* 0x000fe40000000f00 */
[----:B------:R-:W-:Y:S02]  /*2de0*/  MOV R114, 0x2e00 ;  /* 0x00002e0000727802 */ /* 0x000fe40000000f00 */
[----:B------:R-:W-:Y:S05]  /*2df0*/  CALL.REL.NOINC `($__internal_150_$__cuda_sm70_shflsync_bfly_p) ;  /* 0x000005e000007944 */ /* 0x000fea0003c00000 */
[----:B01----:R-:W-:Y:S01]  /*2e00*/  FADD.FTZ R0, R0, R117 ;  /* 0x0000007500007221 */ /* 0x003fe20000010000 */
[----:B------:R-:W-:Y:S01]  /*2e10*/  HFMA2.MMA R117, -RZ, RZ, 0, 4.76837158203125e-07 ;  /* 0x00000008ff757435 */ /* 0x000fe200000001ff */
[----:B------:R-:W-:-:S02]  /*2e20*/  MOV R110, 0x1f ;  /* 0x0000001f006e7802 */ /* 0x000fc40000000f00 */
[----:B------:R-:W-:Y:S02]  /*2e30*/  MOV R119, 0xffffffff ;  /* 0xffffffff00777802 */ /* 0x000fe40000000f00 */
[----:B------:R-:W-:Y:S02]  /*2e40*/  MOV R114, 0x2e60 ;  /* 0x00002e6000727802 */ /* 0x000fe40000000f00 */
[----:B------:R-:W-:Y:S05]  /*2e50*/  CALL.REL.NOINC `($__internal_150_$__cuda_sm70_shflsync_bfly_p) ;  /* 0x0000058000007944 */ /* 0x000fea0003c00000 */
[----:B01----:R-:W-:Y:S01]  /*2e60*/  FADD.FTZ R0, R0, R117 ;  /* 0x0000007500007221 */ /* 0x003fe20000010000 */
[----:B------:R-:W-:Y:S01]  /*2e70*/  HFMA2.MMA R117, -RZ, RZ, 0, 9.5367431640625e-07 ;  /* 0x00000010ff757435 */ /* 0x000fe200000001ff */
[----:B------:R-:W-:Y:S02]  /*2e80*/  MOV R110, 0x1f ;  /* 0x0000001f006e7802 */ /* 0x000fe40000000f00 */
[----:B------:R-:W-:Y:S02]  /*2e90*/  MOV R119, 0xffffffff ;  /* 0xffffffff00777802 */ /* 0x000fe40000000f00 */
[----:B------:R-:W-:Y:S02]  /*2ea0*/  MOV R114, 0x2ec0 ;  /* 0x00002ec000727802 */ /* 0x000fe40000000f00 */
[----:B------:R-:W-:Y:S05]  /*2eb0*/  CALL.REL.NOINC `($__internal_150_$__cuda_sm70_shflsync_bfly_p) ;  /* 0x0000052000007944 */ /* 0x000fea0003c00000 */
        /* <DEDUP_REMOVED lines=55> */
[----:B------:R-:W-:Y:S05]  /*3230*/  CALL.REL.NOINC `($__internal_150_$__cuda_sm70_shflsync_bfly_p) ;  /* 0x000001a000007944 */ /* 0x000fea0003c00000 */
[----:B01----:R-:W-:Y:S01]  /*3240*/  FADD.FTZ R0, R0, R117 ;  /* 0x0000007500007221 */ /* 0x003fe20000010000 */
[----:B------:R-:W-:Y:S01]  /*3250*/  HFMA2.MMA R117, -RZ, RZ, 0, 1.1920928955078125e-07 ;  /* 0x00000002ff757435 */ /* 0x000fe200000001ff */
[----:B------:R-:W-:Y:S02]  /*3260*/  MOV R110, 0x1f ;  /* 0x0000001f006e7802 */ /* 0x000fe40000000f00 */
[----:B------:R-:W-:Y:S02]  /*3270*/  MOV R119, 0xffffffff ;  /* 0xffffffff00777802 */ /* 0x000fe40000000f00 */
[----:B------:R-:W-:Y:S02]  /*3280*/  MOV R114, 0x32a0 ;  /* 0x000032a000727802 */ /* 0x000fe40000000f00 */
[----:B------:R-:W-:Y:S05]  /*3290*/  CALL.REL.NOINC `($__internal_150_$__cuda_sm70_shflsync_bfly_p) ;  /* 0x0000014000007944 */ /* 0x000fea0003c00000 */
[----:B01----:R-:W-:Y:S01]  /*32a0*/  FADD.FTZ R0, R0, R117 ;  /* 0x0000007500007221 */ /* 0x003fe20000010000 */
[----:B------:R-:W-:Y:S01]  /*32b0*/  HFMA2.MMA R117, -RZ, RZ, 0, 2.384185791015625e-07 ;  /* 0x00000004ff757435 */ /* 0x000fe200000001ff */
[----:B------:R-:W-:Y:S02]  /*32c0*/  MOV R110, 0x1f ;  /* 0x0000001f006e7802 */ /* 0x000fe40000000f00 */
[----:B------:R-:W-:-:S02]  /*32d0*/  MOV R119, 0xffffffff ;  /* 0xffffffff00777802 */ /* 0x000fc40000000f00 */
[----:B------:R-:W-:Y:S02]  /*32e0*/  MOV R114, 0x3300 ;  /* 0x0000330000727802 */ /* 0x000fe40000000f00 */
[----:B------:R-:W-:Y:S05]  /*32f0*/  CALL.REL.NOINC `($__internal_150_$__cuda_sm70_shflsync_bfly_p) ;  /* 0x000000e000007944 */ /* 0x000fea0003c00000 */
[----:B01----:R-:W-:Y:S01]  /*3300*/  FADD.FTZ R0, R0, R117 ;  /* 0x0000007500007221 */ /* 0x003fe20000010000 */
[----:B------:R-:W-:Y:S01]  /*3310*/  HFMA2.MMA R117, -RZ, RZ, 0, 4.76837158203125e-07 ;  /* 0x00000008ff757435 */ /* 0x000fe200000001ff */
[----:B------:R-:W-:Y:S02]  /*3320*/  MOV R110, 0x1f ;  /* 0x0000001f006e7802 */ /* 0x000fe40000000f00 */
[----:B------:R-:W-:Y:S02]  /*3330*/  MOV R119, 0xffffffff ;  /* 0xffffffff00777802 */ /* 0x000fe40000000f00 */
[----:B------:R-:W-:Y:S02]  /*3340*/  MOV R114, 0x3360 ;  /* 0x0000336000727802 */ /* 0x000fe40000000f00 */
[----:B------:R-:W-:Y:S05]  /*3350*/  CALL.REL.NOINC `($__internal_150_$__cuda_sm70_shflsync_bfly_p) ;  /* 0x0000008000007944 */ /* 0x000fea0003c00000 */
[----:B-1----:R-:W-:Y:S01]  /*3360*/  FADD.FTZ R116, R0, R117 ;  /* 0x0000007500747221 */ /* 0x002fe20000010000 */
[----:B------:R-:W-:Y:S01]  /*3370*/  HFMA2.MMA R117, -RZ, RZ, 0, 9.5367431640625e-07 ;  /* 0x00000010ff757435 */ /* 0x000fe200000001ff */
[----:B0-----:R-:W-:Y:S02]  /*3380*/  MOV R110, 0x1f ;  /* 0x0000001f006e7802 */ /* 0x001fe40000000f00 */
[----:B------:R-:W-:-:S02]  /*3390*/  MOV R119, 0xffffffff ;  /* 0xffffffff00777802 */ /* 0x000fc40000000f00 */
[----:B------:R-:W-:Y:S02]  /*33a0*/  MOV R0, R116 ;  /* 0x0000007400007202 */ /* 0x000fe40000000f00 */
[----:B------:R-:W-:Y:S02]  /*33b0*/  MOV R114, 0x33d0 ;  /* 0x000033d000727802 */ /* 0x000fe40000000f00 */
[----:B------:R-:W-:Y:S05]  /*33c0*/  CALL.REL.NOINC `($__internal_150_$__cuda_sm70_shflsync_bfly_p) ;  /* 0x0000001000007944 */ /* 0x000fea0003c00000 */
[----:B01----:R-:W-:Y:S05]  /*33d0*/  BRA `(.L_x_20317) ;  /* 0xffffefc000007947 */ /* 0x003fea000383ffff */
        .weak           $__internal_150_$__cuda_sm70_shflsync_bfly_p
        .type           $__internal_150_$__cuda_sm70_shflsync_bfly_p,@function
        .size           $__internal_150_$__cuda_sm70_shflsync_bfly_p,(.L_x_22318 - $__internal_150_$__cuda_sm70_shflsync_bfly_p)
$__internal_150_$__cuda_sm70_shflsync_bfly_p:
[----:B------:R-:W-:Y:S01]  /*33e0*/  HFMA2.MMA R115, -RZ, RZ, 0, 0 ;  /* 0x00000000ff737435 */ /* 0x000fe200000001ff */
[----:B------:R-:W-:Y:S04]  /*33f0*/  WARPSYNC R119 ;  /* 0x0000007700007348 */ /* 0x000fe80003800000 */
[----:B------:R0:W1:Y:S01]  /*3400*/  SHFL.BFLY PT, R117, R0, R117, R110 ;  /* 0x0c00007500757389 */ /* 0x00006200000e006e */
[----:B------:R-:W-:Y:S05]  /*3410*/  RET.REL.NODEC R114 `(_ZN10layer_norm13ln_fwd_kernelINS_13Kernel_traitsIfffffjLj768ELj1ELj4ELj1ELj16ENS_18Kernel_traits_baseILj768EfffffjLj128EEEEELb0ELb1ELb1ELb0EEEvNS_9FwdParamsE) ;  /* 0xffffcbe072007950 */ /* 0x000fea0003c3ffff */
.L_x_20318:
        /* <DEDUP_REMOVED lines=14> */
.L_x_22318:


//--------------------- .text._ZN10layer_norm13ln_fwd_kernelINS_13Kernel_traitsIfffffjLj768ELj1ELj4ELj1ELj16ENS_18Kernel_traits_baseILj768EfffffjLj128EEEEELb0ELb1ELb1ELb1EEEvNS_9FwdParamsE --------------------------
	.section	.text._ZN10layer_norm13ln_fwd_kernelINS_13Kernel_traitsIfffffjLj768ELj1ELj4ELj1ELj16ENS_18Kernel_traits_baseILj768EfffffjLj128EEEEELb0ELb1ELb1ELb1EEEvNS_9FwdParamsE,"ax",@progbits
	.sectioninfo	@"SHI_REGISTERS=128"
	.align	128
        .global         _ZN10layer_norm13ln_fwd_kernelINS_13Kernel_traitsIfffffjLj768ELj1ELj4ELj1ELj16ENS_18Kernel_traits_baseILj768EfffffjLj128EEEEELb0ELb1ELb1ELb1EEEvNS_9FwdParamsE
        .type           _ZN10layer_norm13ln_fwd_kernelINS_13Kernel_traitsIfffffjLj768ELj1ELj4ELj1ELj16ENS_18Kernel_traits_baseILj768EfffffjLj128EEEEELb0ELb1ELb1ELb1EEEvNS_9FwdParamsE,@function
        .size           _ZN10layer_norm13ln_fwd_kernelINS_13Kernel_traitsIfffffjLj768ELj1ELj4ELj1ELj16ENS_18Kernel_traits_baseILj768EfffffjLj128EEEEELb0ELb1ELb1ELb1EEEvNS_9FwdParamsE,(.L_x_22319 - _ZN10layer_norm13ln_fwd_kernelINS_13Kernel_traitsIfffffjLj768ELj1ELj4ELj1ELj16ENS_18Kernel_traits_baseILj768EfffffjLj128EEEEELb0ELb1ELb1ELb1EEEvNS_9FwdParamsE)
        .other          _ZN10layer_norm13ln_fwd_kernelINS_13Kernel_traitsIfffffjLj768ELj1ELj4ELj1ELj16ENS_18Kernel_traits_baseILj768EfffffjLj128EEEEELb0ELb1ELb1ELb1EEEvNS_9FwdParamsE,@"STO_CUDA_ENTRY STV_DEFAULT"
_ZN10layer_norm13ln_fwd_kernelINS_13Kernel_traitsIfffffjLj768ELj1ELj4ELj1ELj16ENS_18Kernel_traits_baseILj768EfffffjLj128EEEEELb0ELb1ELb1ELb1EEEvNS_9FwdParamsE:
.text._ZN10layer_norm13ln_fwd_kernelINS_13Kernel_traitsIfffffjLj768ELj1ELj4ELj1ELj16ENS_18Kernel_traits_baseILj768EfffffjLj128EEEEELb0ELb1ELb1ELb1EEEvNS_9FwdParamsE:
        /* <DEDUP_REMOVED lines=51> */
.L_x_20372:
[----:B-1----:R-:W-:-:S10]  /*0330*/  HFMA2.MMA R7, -RZ, RZ, 0, 2.384185791015625e-07 ;  /* 0x00000004ff077435 */ /* 0x002fd400000001ff */
[----:B------:R-:W-:-:S06]  /*0340*/  IMAD.WIDE R4, R2, R7, c[0x0][0x1d0] ;  /* 0x0000740002047625 */ /* 0x000fcc00078e0207 */
[----:B------:R-:W2:Y:S01]  /*0350*/  LDG.E R5, [R4.64] ;  /* 0x0000000404057981 */ /* 0x000ea2000c1e1900 */
[----:B------:R-:W-:Y:S01]  /*0360*/  IMAD R3, R2, c[0x0][0x168], RZ ;  /* 0x00005a0002037a24 */ /* 0x000fe200078e02ff */
[----:B------:R-:W-:-:S04]  /*0370*/  ISETP.NE.U32.AND P0, PT, RZ, c[0x0][0x180], PT ;  /* 0x00006000ff007a0c */ /* 0x000fc80003f05070 */
[----:B------:R-:W-:Y:S02]  /*0380*/  SHF.R.S32.HI R6, RZ, 0x1f, R3 ;  /* 0x0000001fff067819 */ /* 0x000fe40000011403 */
[----:B------:R-:W-:Y:S02]  /*0390*/  ISETP.NE.AND.EX P0, PT, RZ, c[0x0][0x184], PT, P0 ;  /* 0x00006100ff007a0c */ /* 0x000fe40003f05300 */
[----:B------:R-:W-:-:S04]  /*03a0*/  LEA.HI R3, R6, R3, RZ, 0x2 ;  /* 0x0000000306037211 */ /* 0x000fc800078f10ff */
[----:B------:R-:W-:-:S07]  /*03b0*/  LEA.HI.SX32 R88, R3, R0, 0x1e ;  /* 0x0000000003587211 */ /* 0x000fce00078ff2ff */
[----:B------:R-:W-:-:S05]  /*03c0*/  @P0 MOV R91, 0x10 ;  /* 0x00000010005b0802 */ /* 0x000fca0000000f00 */
[----:B------:R-:W-:-:S04]  /*03d0*/  @P0 IMAD.WIDE.U32 R90, R88, R91, c[0x0][0x180] ;  /* 0x00006000585a0625 */ /* 0x000fc800078e005b */
[----:B------:R-:W-:Y:S01]  /*03e0*/  IMAD.WIDE R6, R2, R7, c[0x0][0x1d8] ;  /* 0x0000760002067625 */ /* 0x000fe200078e0207 */
[----:B------:R0:W3:Y:S05]  /*03f0*/  @P0 LDG.E.128 R80, [R90.64] ;  /* 0x000000045a500981 */ /* 0x0000ea000c1e1d00 */
[----:B-----5:R1:W5:Y:S01]  /*0400*/  LDG.E R6, [R6.64] ;  /* 0x0000000406067981 */ /* 0x020362000c1e1900 */
[----:B--2---:R-:W-:-:S13]  /*0410*/  ISETP.GE.AND P5, PT, R5, 0x1, PT ;  /* 0x000000010500780c */ /* 0x004fda0003fa6270 */
[----:B------:R-:W-:-:S05]  /*0420*/  @P5 IADD3 R3, R5, -0x1, RZ ;  /* 0xffffffff05035810 */ /* 0x000fca0007ffe0ff */
[----:B------:R-:W-:-:S05]  /*0430*/  @P5 IMAD R3, R3, c[0x0][0x168], RZ ;  /* 0x00005a0003035a24 */ /* 0x000fca00078e02ff */
[----:B------:R-:W-:-:S04]  /*0440*/  @P5 SHF.R.S32.HI R4, RZ, 0x1f, R3 ;  /* 0x0000001fff045819 */ /* 0x000fc80000011403 */
[----:B------:R-:W-:Y:S01]  /*0450*/  @P5 LEA.HI R3, R4, R3, RZ, 0x2 ;  /* 0x0000000304035211 */ /* 0x000fe200078f10ff */
[----:B------:R-:W-:-:S06]  /*0460*/  HFMA2.MMA R4, -RZ, RZ, 0, 0 ;  /* 0x00000000ff047435 */ /* 0x000fcc00000001ff */
[----:B------:R-:W-:Y:S02]  /*0470*/  @P5 LEA.HI.SX32 R4, R3, R0, 0x1e ;  /* 0x0000000003045211 */ /* 0x000fe400078ff2ff */
[----:B------:R-:W-:-:S05]  /*0480*/  @P5 MOV R3, 0x10 ;  /* 0x0000001000035802 */ /* 0x000fca0000000f00 */
[----:B0-----:R-:W-:-:S05]  /*0490*/  @P5 IMAD.WIDE.U32 R90, R4, R3, c[0x0][0x170] ;  /* 0x00005c00045a5625 */ /* 0x001fca00078e0003 */
[----:B------:R1:W5:Y:S01]  /*04a0*/  @P5 LDG.E.128 R84, [R90.64] ;  /* 0x000000045a545981 */ /* 0x000362000c1e1d00 */
[----:B------:R-:W-:Y:S01]  /*04b0*/  ISETP.GT.AND P6, PT, R5, RZ, PT ;  /* 0x000000ff0500720c */ /* 0x000fe20003fc4270 */
[----:B------:R-:W-:Y:S01]  /*04c0*/  HFMA2.MMA R3, -RZ, RZ, 0, 9.5367431640625e-07 ;  /* 0x00000010ff037435 */ /* 0x000fe200000001ff */
[C---:B------:R-:W-:Y:S01]  /*04d0*/  IADD3 R96, R88.reuse, 0x20, RZ ;  /* 0x0000002058607810 */ /* 0x040fe20007ffe0ff */
[----:B------:R-:W-:Y:S08]  /*04e0*/  BSSY B0, `(.L_x_20319) ;  /* 0x0000013000007945 */ /* 0x000ff00003800000 */
[----:B------:R-:W-:-:S02]  /*04f0*/  IMAD.WIDE.U32 R92, R88, R3, c[0x0][0x188] ;  /* 0x00006200585c7625 */ /* 0x000fc400078e0003 */
[----:B------:R-:W-:Y:S02]  /*0500*/  @!P6 ISETP.NE.U32.AND P3, PT, RZ, c[0x0][0x180], PT ;  /* 0x00006000ff00ea0c */ /* 0x000fe40003f65070 */
[----:B------:R-:W-:Y:S01]  /*0510*/  @!P6 ISETP.NE.U32.AND P1, PT, RZ, c[0x0][0x180], PT ;  /* 0x00006000ff00ea0c */ /* 0x000fe20003f25070 */
[----:B------:R-:W-:Y:S01]  /*0520*/  @P0 IMAD.WIDE.U32 R94, R96, R3, c[0x0][0x180] ;  /* 0x00006000605e0625 */ /* 0x000fe200078e0003 */
[----:B------:R-:W-:Y:S02]  /*0530*/  @!P6 ISETP.NE.U32.AND P2, PT, RZ, c[0x0][0x180], PT ;  /* 0x00006000ff00ea0c */ /* 0x000fe40003f45070 */
[----:B------:R-:W-:Y:S02]  /*0540*/  @!P6 ISETP.NE.U32.AND P4, PT, RZ, c[0x0][0x180], PT ;  /* 0x00006000ff00ea0c */ /* 0x000fe40003f85070 */
[----:B------:R-:W-:Y:S02]  /*0550*/  @!P6 ISETP.NE.AND.EX P1, PT, RZ, c[0x0][0x184], PT, P1 ;  /* 0x00006100ff00ea0c */ /* 0x000fe40003f25310 */
[----:B------:R-:W-:-:S02]  /*0560*/  @!P6 ISETP.NE.AND.EX P2, PT, RZ, c[0x0][0x184], PT, P2 ;  /* 0x00006100ff00ea0c */ /* 0x000fc40003f45320 */
[----:B------:R-:W-:Y:S02]  /*0570*/  @!P6 ISETP.NE.AND.EX P4, PT, RZ, c[0x0][0x184], PT, P4 ;  /* 0x00006100ff00ea0c */ /* 0x000fe40003f85340 */
[----:B------:R-:W-:Y:S02]  /*0580*/  @!P6 ISETP.NE.AND.EX P3, PT, RZ, c[0x0][0x184], PT, P3 ;  /* 0x00006100ff00ea0c */ /* 0x000fe40003f65330 */
[----:B---3--:R-:W-:Y:S02]  /*0590*/  @!P6 FSEL R109, R81, RZ, P1 ;  /* 0x000000ff516de208 */ /* 0x008fe40000800000 */
[----:B------:R-:W-:Y:S02]  /*05a0*/  @!P6 FSEL R110, R82, RZ, P2 ;  /* 0x000000ff526ee208 */ /* 0x000fe40001000000 */
[----:B------:R-:W-:Y:S02]  /*05b0*/  @!P6 FSEL R111, R83, RZ, P4 ;  /* 0x000000ff536fe208 */ /* 0x000fe40002000000 */
[----:B------:R-:W-:Y:S01]  /*05c0*/  @!P6 FSEL R108, R80, RZ, P3 ;  /* 0x000000ff506ce208 */ /* 0x000fe20001800000 */
[----:B------:R-:W-:Y:S05]  /*05d0*/  @!P6 BRA `(.L_x_20320) ;  /* 0x000000300000e947 */ /* 0x000fea0003800000 */
[----:B-1---5:R-:W-:-:S04]  /*05e0*/  FMUL.FTZ R5, R84, c[0x0][0x1ec] ;  /* 0x00007b0054057a20 */ /* 0x022fc80000410000 */
[----:B------:R-:W-:-:S04]  /*05f0*/  FMUL.FTZ R108, R56, R5 ;  /* 0x00000005386c7220 */ /* 0x000fc80000410000 */
[----:B------:R-:W-:Y:S02]  /*0600*/  @P0 FADD.FTZ R108, R80, R108 ;  /* 0x0000006c506c0221 */ /* 0x000fe40000010000 */
.L_x_20320:
[----:B-1----:R-:W-:Y:S05]  /*0610*/  BSYNC B0 ;  /* 0x0000000000007941 */ /* 0x002fea0003800000 */
.L_x_20319:
[----:B------:R-:W-:Y:S01]  /*0620*/  BSSY B0, `(.L_x_20321) ;  /* 0x0000005000007945 */ /* 0x000fe20003800000 */
[----:B------:R-:W-:Y:S05]  /*0630*/  @!P6 BRA `(.L_x_20322) ;  /* 0x000000300000e947 */ /* 0x000fea0003800000 */
[----:B-----5:R-:W-:-:S04]  /*0640*/  FMUL.FTZ R90, R85, c[0x0][0x1ec] ;  /* 0x00007b00555a7a20 */ /* 0x020fc80000410000 */
[----:B------:R-:W-:-:S04]  /*0650*/  FMUL.FTZ R109, R57, R90 ;  /* 0x0000005a396d7220 */ /* 0x000fc80000410000 */
[----:B------:R-:W-:Y:S02]  /*0660*/  @P0 FADD.FTZ R109, R81, R109 ;  /* 0x0000006d516d0221 */ /* 0x000fe40000010000 */
.L_x_20322:
[----:B------:R-:W-:Y:S05]  /*0670*/  BSYNC B0 ;  /* 0x0000000000007941 */ /* 0x000fea0003800000 */
.L_x_20321:
[----:B------:R-:W-:Y:S01]  /*0680*/  BSSY B0, `(.L_x_20323) ;  /* 0x0000005000007945 */ /* 0x000fe20003800000 */
[----:B------:R-:W-:Y:S05]  /*0690*/  @!P6 BRA `(.L_x_20324) ;  /* 0x000000300000e947 */ /* 0x000fea0003800000 */
[----:B-----5:R-:W-:-:S04]  /*06a0*/  FMUL.FTZ R5, R86, c[0x0][0x1ec] ;  /* 0x00007b0056057a20 */ /* 0x020fc80000410000 */
[----:B------:R-:W-:-:S04]  /*06b0*/  FMUL.FTZ R110, R58, R5 ;  /* 0x000000053a6e7220 */ /* 0x000fc80000410000 */
[----:B------:R-:W-:Y:S02]  /*06c0*/  @P0 FADD.FTZ R110, R82, R110 ;  /* 0x0000006e526e0221 */ /* 0x000fe40000010000 */
.L_x_20324:
[----:B------:R-:W-:Y:S05]  /*06d0*/  BSYNC B0 ;  /* 0x0000000000007941 */ /* 0x000fea0003800000 */
.L_x_20323:
[----:B------:R-:W-:Y:S01]  /*06e0*/  BSSY B0, `(.L_x_20325) ;  /* 0x0000005000007945 */ /* 0x000fe20003800000 */
[----:B------:R-:W-:Y:S05]  /*06f0*/  @!P6 BRA `(.L_x_20326) ;  /* 0x000000300000e947 */ /* 0x000fea0003800000 */
[----:B-----5:R-:W-:-:S04]  /*0700*/  FMUL.FTZ R90, R87, c[0x0][0x1ec] ;  /* 0x00007b00575a7a20 */ /* 0x020fc80000410000 */
[----:B------:R-:W-:-:S04]  /*0710*/  FMUL.FTZ R111, R59, R90 ;  /* 0x0000005a3b6f7220 */ /* 0x000fc80000410000 */
[----:B------:R-:W-:Y:S02]  /*0720*/  @P0 FADD.FTZ R111, R83, R111 ;  /* 0x0000006f536f0221 */ /* 0x000fe40000010000 */
.L_x_20326:
[----:B------:R-:W-:Y:S05]  /*0730*/  BSYNC B0 ;  /* 0x0000000000007941 */ /* 0x000fea0003800000 */
.L_x_20325:
[----:B------:R-:W-:Y:S01]  /*0740*/  @P5 IADD3 R90, R4, 0x20, RZ ;  /* 0x00000020045a5810 */ /* 0x000fe20007ffe0ff */
[----:B------:R0:W-:Y:S04]  /*0750*/  STG.E.128 [R92.64], R108 ;  /* 0x0000006c5c007986 */ /* 0x0001e8000c101d04 */
[-C--:B------:R-:W-:Y:S01]  /*0760*/  @P5 IMAD.WIDE.U32 R90, R90, R3.reuse, c[0x0][0x170] ;  /* 0x00005c005a5a5625 */ /* 0x080fe200078e0003 */
[----:B------:R-:W0:Y:S04]  /*0770*/  @P0 LDG.E.128 R80, [R94.64] ;  /* 0x000000045e500981 */ /* 0x000e28000c1e1d00 */
        /* <DEDUP_REMOVED lines=13> */
[----:B0-----:R-:W-:Y:S02]  /*0850*/  @!P6 FSEL R93, R81, RZ, P1 ;  /* 0x000000ff515de208 */ /* 0x001fe40000800000 */
[----:B------:R-:W-:Y:S02]  /*0860*/  @!P6 FSEL R94, R82, RZ, P2 ;  /* 0x000000ff525ee208 */ /* 0x000fe40001000000 */
[----:B------:R-:W-:Y:S02]  /*0870*/  @!P6 FSEL R95, R83, RZ, P4 ;  /* 0x000000ff535fe208 */ /* 0x000fe40002000000 */
[----:B------:R-:W-:Y:S01]  /*0880*/  @!P6 FSEL R92, R80, RZ, P3 ;  /* 0x000000ff505ce208 */ /* 0x000fe20001800000 */
[----:B------:R-:W-:Y:S05]  /*0890*/  @!P6 BRA `(.L_x_20328) ;  /* 0x000000300000e947 */ /* 0x000fea0003800000 */
[----:B-1---5:R-:W-:-:S04]  /*08a0*/  FMUL.FTZ R5, R84, c[0x0][0x1ec] ;  /* 0x00007b0054057a20 */ /* 0x022fc80000410000 */
[----:B------:R-:W-:-:S04]  /*08b0*/  FMUL.FTZ R92, R60, R5 ;  /* 0x000000053c5c7220 */ /* 0x000fc80000410000 */
[----:B------:R-:W-:Y:S02]  /*08c0*/  @P0 FADD.FTZ R92, R80, R92 ;  /* 0x0000005c505c0221 */ /* 0x000fe40000010000 */
.L_x_20328:
[----:B-1----:R-:W-:Y:S05]  /*08d0*/  BSYNC B0 ;  /* 0x0000000000007941 */ /* 0x002fea0003800000 */
.L_x_20327:
[----:B------:R-:W-:Y:S01]  /*08e0*/  BSSY B0, `(.L_x_20329) ;  /* 0x0000005000007945 */ /* 0x000fe20003800000 */
[----:B------:R-:W-:Y:S05]  /*08f0*/  @!P6 BRA `(.L_x_20330) ;  /* 0x000000300000e947 */ /* 0x000fea0003800000 */
[----:B-----5:R-:W-:-:S04]  /*0900*/  FMUL.FTZ R90, R85, c[0x0][0x1ec] ;  /* 0x00007b00555a7a20 */ /* 0x020fc80000410000 */
[----:B------:R-:W-:-:S04]  /*0910*/  FMUL.FTZ R93, R61, R90 ;  /* 0x0000005a3d5d7220 */ /* 0x000fc80000410000 */
[----:B------:R-:W-:Y:S02]  /*0920*/  @P0 FADD.FTZ R93, R81, R93 ;  /* 0x0000005d515d0221 */ /* 0x000fe40000010000 */
.L_x_20330:
[----:B------:R-:W-:Y:S05]  /*0930*/  BSYNC B0 ;  /* 0x0000000000007941 */ /* 0x000fea0003800000 */
.L_x_20329:
[----:B------:R-:W-:Y:S01]  /*0940*/  BSSY B0, `(.L_x_20331) ;  /* 0x0000005000007945 */ /* 0x000fe20003800000 */
[----:B------:R-:W-:Y:S05]  /*0950*/  @!P6 BRA `(.L_x_20332) ;  /* 0x000000300000e947 */ /* 0x000fea0003800000 */
[----:B-----5:R-:W-:-:S04]  /*0960*/  FMUL.FTZ R5, R86, c[0x0][0x1ec] ;  /* 0x00007b0056057a20 */ /* 0x020fc80000410000 */
[----:B------:R-:W-:-:S04]  /*0970*/  FMUL.FTZ R94, R62, R5 ;  /* 0x000000053e5e7220 */ /* 0x000fc80000410000 */
[----:B------:R-:W-:Y:S02]  /*0980*/  @P0 FADD.FTZ R94, R82, R94 ;  /* 0x0000005e525e0221 */ /* 0x000fe40000010000 */
.L_x_20332:
[----:B------:R-:W-:Y:S05]  /*0990*/  BSYNC B0 ;  /* 0x0000000000007941 */ /* 0x000fea0003800000 */
.L_x_20331:
[----:B------:R-:W-:Y:S01]  /*09a0*/  BSSY B0, `(.L_x_20333) ;  /* 0x0000005000007945 */ /* 0x000fe20003800000 */
[----:B------:R-:W-:Y:S05]  /*09b0*/  @!P6 BRA `(.L_x_20334) ;  /* 0x000000300000e947 */ /* 0x000fea0003800000 */
[----:B-----5:R-:W-:-:S04]  /*09c0*/  FMUL.FTZ R90, R87, c[0x0][0x1ec] ;  /* 0x00007b00575a7a20 */ /* 0x020fc80000410000 */
[----:B------:R-:W-:-:S04]  /*09d0*/  FMUL.FTZ R95, R63, R90 ;  /* 0x0000005a3f5f7220 */ /* 0x000fc80000410000 */
[----:B------:R-:W-:Y:S02]  /*09e0*/  @P0 FADD.FTZ R95, R83, R95 ;  /* 0x0000005f535f0221 */ /* 0x000fe40000010000 */
.L_x_20334:
[----:B------:R-:W-:Y:S05]  /*09f0*/  BSYNC B0 ;  /* 0x0000000000007941 */ /* 0x000fea0003800000 */
.L_x_20333:
        /* <DEDUP_REMOVED lines=23> */
[----:B------:R-:W-:-:S04]  /*0b70*/  FMUL.FTZ R100, R64, R5 ;  /* 0x0000000540647220 */ /* 0x000fc80000410000 */
[----:B------:R-:W-:Y:S02]  /*0b80*/  @P0 FADD.FTZ R100, R80, R100 ;  /* 0x0000006450640221 */ /* 0x000fe40000010000 */
.L_x_20336:
[----:B-1----:R-:W-:Y:S05]  /*0b90*/  BSYNC B0 ;  /* 0x0000000000007941 */ /* 0x002fea0003800000 */
.L_x_20335:
[----:B------:R-:W-:Y:S01]  /*0ba0*/  BSSY B0, `(.L_x_20337) ;  /* 0x0000005000007945 */ /* 0x000fe20003800000 */
[----:B------:R-:W-:Y:S05]  /*0bb0*/  @!P6 BRA `(.L_x_20338) ;  /* 0x000000300000e947 */ /* 0x000fea0003800000 */
[----:B-----5:R-:W-:-:S04]  /*0bc0*/  FMUL.FTZ R90, R85, c[0x0][0x1ec] ;  /* 0x00007b00555a7a20 */ /* 0x020fc80000410000 */
[----:B------:R-:W-:-:S04]  /*0bd0*/  FMUL.FTZ R101, R65, R90 ;  /* 0x0000005a41657220 */ /* 0x000fc80000410000 */
[----:B------:R-:W-:Y:S02]  /*0be0*/  @P0 FADD.FTZ R101, R81, R101 ;  /* 0x0000006551650221 */ /* 0x000fe40000010000 */
.L_x_20338:
[----:B------:R-:W-:Y:S05]  /*0bf0*/  BSYNC B0 ;  /* 0x0000000000007941 */ /* 0x000fea0003800000 */
.L_x_20337:
[----:B------:R-:W-:Y:S01]  /*0c00*/  BSSY B0, `(.L_x_20339) ;  /* 0x0000005000007945 */ /* 0x000fe20003800000 */
[----:B------:R-:W-:Y:S05]  /*0c10*/  @!P6 BRA `(.L_x_20340) ;  /* 0x000000300000e947 */ /* 0x000fea0003800000 */
[----:B-----5:R-:W-:-:S04]  /*0c20*/  FMUL.FTZ R5, R86, c[0x0][0x1ec] ;  /* 0x00007b0056057a20 */ /* 0x020fc80000410000 */
[----:B------:R-:W-:-:S04]  /*0c30*/  FMUL.FTZ R102, R66, R5 ;  /* 0x0000000542667220 */ /* 0x000fc80000410000 */
[----:B------:R-:W-:Y:S02]  /*0c40*/  @P0 FADD.FTZ R102, R82, R102 ;  /* 0x0000006652660221 */ /* 0x000fe40000010000 */
.L_x_20340:
[----:B------:R-:W-:Y:S05]  /*0c50*/  BSYNC B0 ;  /* 0x0000000000007941 */ /* 0x000fea0003800000 */
.L_x_20339:
[----:B------:R-:W-:Y:S01]  /*0c60*/  BSSY B0, `(.L_x_20341) ;  /* 0x0000005000007945 */ /* 0x000fe20003800000 */
[----:B------:R-:W-:Y:S05]  /*0c70*/  @!P6 BRA `(.L_x_20342) ;  /* 0x000000300000e947 */ /* 0x000fea0003800000 */
[----:B-----5:R-:W-:-:S04]  /*0c80*/  FMUL.FTZ R90, R87, c[0x0][0x1ec] ;  /* 0x00007b00575a7a20 */ /* 0x020fc80000410000 */
[----:B------:R-:W-:-:S04]  /*0c90*/  FMUL.FTZ R103, R67, R90 ;  /* 0x0000005a43677220 */ /* 0x000fc80000410000 */
[----:B------:R-:W-:Y:S02]  /*0ca0*/  @P0 FADD.FTZ R103, R83, R103 ;  /* 0x0000006753670221 */ /* 0x000fe40000010000 */
.L_x_20342:
[----:B------:R-:W-:Y:S05]  /*0cb0*/  BSYNC B0 ;  /* 0x0000000000007941 */ /* 0x000fea0003800000 */
.L_x_20341:
        /* <DEDUP_REMOVED lines=25> */
.L_x_20344:
[----:B-1----:R-:W-:Y:S05]  /*0e50*/  BSYNC B0 ;  /* 0x0000000000007941 */ /* 0x002fea0003800000 */
.L_x_20343:
[----:B------:R-:W-:Y:S01]  /*0e60*/  BSSY B0, `(.L_x_20345) ;  /* 0x0000005000007945 */ /* 0x000fe20003800000 */
[----:B------:R-:W-:Y:S05]  /*0e70*/  @!P6 BRA `(.L_x_20346) ;  /* 0x000000300000e947 */ /* 0x000fea0003800000 */
[----:B-----5:R-:W-:-:S04]  /*0e80*/  FMUL.FTZ R90, R85, c[0x0][0x1ec] ;  /* 0x00007b00555a7a20 */ /* 0x020fc80000410000 */
[----:B------:R-:W-:-:S04]  /*0e90*/  FMUL.FTZ R97, R69, R90 ;  /* 0x0000005a45617220 */ /* 0x000fc80000410000 */
[----:B------:R-:W-:Y:S02]  /*0ea0*/  @P0 FADD.FTZ R97, R81, R97 ;  /* 0x0000006151610221 */ /* 0x000fe40000010000 */
.L_x_20346:
[----:B------:R-:W-:Y:S05]  /*0eb0*/  BSYNC B0 ;  /* 0x0000000000007941 */ /* 0x000fea0003800000 */
.L_x_20345:
[----:B------:R-:W-:Y:S01]  /*0ec0*/  BSSY B0, `(.L_x_20347) ;  /* 0x0000005000007945 */ /* 0x000fe20003800000 */
[----:B------:R-:W-:Y:S05]  /*0ed0*/  @!P6 BRA `(.L_x_20348) ;  /* 0x000000300000e947 */ /* 0x000fea0003800000 */
[----:B-----5:R-:W-:-:S04]  /*0ee0*/  FMUL.FTZ R5, R86, c[0x0][0x1ec] ;  /* 0x00007b0056057a20 */ /* 0x020fc80000410000 */
[----:B------:R-:W-:-:S04]  /*0ef0*/  FMUL.FTZ R98, R70, R5 ;  /* 0x0000000546627220 */ /* 0x000fc80000410000 */
[----:B------:R-:W-:Y:S02]  /*0f00*/  @P0 FADD.FTZ R98, R82, R98 ;  /* 0x0000006252620221 */ /* 0x000fe40000010000 */
.L_x_20348:
[----:B------:R-:W-:Y:S05]  /*0f10*/  BSYNC B0 ;  /* 0x0000000000007941 */ /* 0x000fea0003800000 */
.L_x_20347:
[----:B------:R-:W-:Y:S01]  /*0f20*/  BSSY B0, `(.L_x_20349) ;  /* 0x0000005000007945 */ /* 0x000fe20003800000 */
[----:B------:R-:W-:Y:S05]  /*0f30*/  @!P6 BRA `(.L_x_20350) ;  /* 0x000000300000e947 */ /* 0x000fea0003800000 */
[----:B-----5:R-:W-:-:S04]  /*0f40*/  FMUL.FTZ R90, R87, c[0x0][0x1ec] ;  /* 0x00007b00575a7a20 */ /* 0x020fc80000410000 */
[----:B------:R-:W-:-:S04]  /*0f50*/  FMUL.FTZ R99, R71, R90 ;  /* 0x0000005a47637220 */ /* 0x000fc80000410000 */
[----:B------:R-:W-:Y:S02]  /*0f60*/  @P0 FADD.FTZ R99, R83, R99 ;  /* 0x0000006353630221 */ /* 0x000fe40000010000 */
.L_x_20350:
[----:B------:R-:W-:Y:S05]  /*0f70*/  BSYNC B0 ;  /* 0x0000000000007941 */ /* 0x000fea0003800000 */
.L_x_20349:
        /* <DEDUP_REMOVED lines=16> */
[----:B0-----:R-:W-:Y:S01]  /*1080*/  @P0 IMAD.WIDE.U32 R106, R112, R3, c[0x0][0x180] ;  /* 0x00006000706a0625 */ /* 0x001fe200078e0003 */
[----:B--2---:R-:W-:-:S02]  /*1090*/  @!P6 FSEL R89, R81, RZ, P1 ;  /* 0x000000ff5159e208 */ /* 0x004fc40000800000 */
[----:B-1----:R-:W-:Y:S02]  /*10a0*/  @!P6 FSEL R90, R82, RZ, P2 ;  /* 0x000000ff525ae208 */ /* 0x002fe40001000000 */
[----:B------:R-:W-:Y:S02]  /*10b0*/  @!P6 FSEL R91, R83, RZ, P4 ;  /* 0x000000ff535be208 */ /* 0x000fe40002000000 */
[----:B------:R-:W-:Y:S01]  /*10c0*/  @!P6 FSEL R88, R80, RZ, P3 ;  /* 0x000000ff5058e208 */ /* 0x000fe20001800000 */
[----:B------:R-:W-:Y:S05]  /*10d0*/  @!P6 BRA `(.L_x_20352) ;  /* 0x000000300000e947 */ /* 0x000fea0003800000 */
[----:B-----5:R-:W-:-:S04]  /*10e0*/  FMUL.FTZ R5, R84, c[0x0][0x1ec] ;  /* 0x00007b0054057a20 */ /* 0x020fc80000410000 */
[----:B------:R-:W-:-:S04]  /*10f0*/  FMUL.FTZ R88, R72, R5 ;  /* 0x0000000548587220 */ /* 0x000fc80000410000 */
[----:B------:R-:W-:Y:S02]  /*1100*/  @P0 FADD.FTZ R88, R80, R88 ;  /* 0x0000005850580221 */ /* 0x000fe40000010000 */
.L_x_20352:
[----:B------:R-:W-:Y:S05]  /*1110*/  BSYNC B0 ;  /* 0x0000000000007941 */ /* 0x000fea0003800000 */
.L_x_20351:
[----:B------:R-:W-:Y:S01]  /*1120*/  BSSY B0, `(.L_x_20353) ;  /* 0x0000005000007945 */ /* 0x000fe20003800000 */
[----:B------:R-:W-:Y:S05]  /*1130*/  @!P6 BRA `(.L_x_20354) ;  /* 0x000000300000e947 */ /* 0x000fea0003800000 */
[----:B-----5:R-:W-:-:S04]  /*1140*/  FMUL.FTZ R104, R85, c[0x0][0x1ec] ;  /* 0x00007b0055687a20 */ /* 0x020fc80000410000 */
[----:B------:R-:W-:-:S04]  /*1150*/  FMUL.FTZ R89, R73, R104 ;  /* 0x0000006849597220 */ /* 0x000fc80000410000 */
[----:B------:R-:W-:Y:S02]  /*1160*/  @P0 FADD.FTZ R89, R81, R89 ;  /* 0x0000005951590221 */ /* 0x000fe40000010000 */
.L_x_20354:
[----:B------:R-:W-:Y:S05]  /*1170*/  BSYNC B0 ;  /* 0x0000000000007941 */ /* 0x000fea0003800000 */
.L_x_20353:
[----:B------:R-:W-:Y:S01]  /*1180*/  BSSY B0, `(.L_x_20355) ;  /* 0x0000005000007945 */ /* 0x000fe20003800000 */
[----:B------:R-:W-:Y:S05]  /*1190*/  @!P6 BRA `(.L_x_20356) ;  /* 0x000000300000e947 */ /* 0x000fea0003800000 */
[----:B-----5:R-:W-:-:S04]  /*11a0*/  FMUL.FTZ R5, R86, c[0x0][0x1ec] ;  /* 0x00007b0056057a20 */ /* 0x020fc80000410000 */
[----:B------:R-:W-:-:S04]  /*11b0*/  FMUL.FTZ R90, R74, R5 ;  /* 0x000000054a5a7220 */ /* 0x000fc80000410000 */
[----:B------:R-:W-:Y:S02]  /*11c0*/  @P0 FADD.FTZ R90, R82, R90 ;  /* 0x0000005a525a0221 */ /* 0x000fe40000010000 */
.L_x_20356:
[----:B------:R-:W-:Y:S05]  /*11d0*/  BSYNC B0 ;  /* 0x0000000000007941 */ /* 0x000fea0003800000 */
.L_x_20355:
[----:B------:R-:W-:Y:S01]  /*11e0*/  BSSY B0, `(.L_x_20357) ;  /* 0x0000005000007945 */ /* 0x000fe20003800000 */
[----:B------:R-:W-:Y:S05]  /*11f0*/  @!P6 BRA `(.L_x_20358) ;  /* 0x000000300000e947 */ /* 0x000fea0003800000 */
[----:B-----5:R-:W-:-:S04]  /*1200*/  FMUL.FTZ R104, R87, c[0x0][0x1ec] ;  /* 0x00007b0057687a20 */ /* 0x020fc80000410000 */
[----:B------:R-:W-:-:S04]  /*1210*/  FMUL.FTZ R91, R75, R104 ;  /* 0x000000684b5b7220 */ /* 0x000fc80000410000 */
[----:B------:R-:W-:Y:S02]  /*1220*/  @P0 FADD.FTZ R91, R83, R91 ;  /* 0x0000005b535b0221 */ /* 0x000fe40000010000 */
.L_x_20358:
[----:B------:R-:W-:Y:S05]  /*1230*/  BSYNC B0 ;  /* 0x0000000000007941 */ /* 0x000fea0003800000 */
.L_x_20357:
        /* <DEDUP_REMOVED lines=15> */
[----:B------:R-:W-:Y:S02]  /*1330*/  @!P6 FSEL R106, R82, RZ, P4 ;  /* 0x000000ff526ae208 */ /* 0x000fe40002000000 */
[----:B------:R-:W-:Y:S02]  /*1340*/  @!P6 FSEL R107, R83, RZ, P1 ;  /* 0x000000ff536be208 */ /* 0x000fe40000800000 */
[----:B------:R-:W-:Y:S01]  /*1350*/  @!P6 FSEL R104, R80, RZ, P2 ;  /* 0x000000ff5068e208 */ /* 0x000fe20001000000 */
[----:B------:R-:W-:Y:S05]  /*1360*/  @!P6 BRA `(.L_x_20360) ;  /* 0x000000300000e947 */ /* 0x000fea0003800000 */
[----:B0----5:R-:W-:-:S04]  /*1370*/  FMUL.FTZ R5, R84, c[0x0][0x1ec] ;  /* 0x00007b0054057a20 */ /* 0x021fc80000410000 */
[----:B------:R-:W-:-:S04]  /*1380*/  FMUL.FTZ R104, R76, R5 ;  /* 0x000000054c687220 */ /* 0x000fc80000410000 */
[----:B------:R-:W-:Y:S02]  /*1390*/  @P0 FADD.FTZ R104, R80, R104 ;  /* 0x0000006850680221 */ /* 0x000fe40000010000 */
.L_x_20360:
[----:B0-----:R-:W-:Y:S05]  /*13a0*/  BSYNC B0 ;  /* 0x0000000000007941 */ /* 0x001fea0003800000 */
.L_x_20359:
[----:B------:R-:W-:Y:S01]  /*13b0*/  BSSY B0, `(.L_x_20361) ;  /* 0x0000005000007945 */ /* 0x000fe20003800000 */
[----:B------:R-:W-:Y:S05]  /*13c0*/  @!P6 BRA `(.L_x_20362) ;  /* 0x000000300000e947 */ /* 0x000fea0003800000 */
[----:B-----5:R-:W-:-:S04]  /*13d0*/  FMUL.FTZ R4, R85, c[0x0][0x1ec] ;  /* 0x00007b0055047a20 */ /* 0x020fc80000410000 */
[----:B------:R-:W-:-:S04]  /*13e0*/  FMUL.FTZ R105, R77, R4 ;  /* 0x000000044d697220 */ /* 0x000fc80000410000 */
[----:B------:R-:W-:Y:S02]  /*13f0*/  @P0 FADD.FTZ R105, R81, R105 ;  /* 0x0000006951690221 */ /* 0x000fe40000010000 */
.L_x_20362:
[----:B------:R-:W-:Y:S05]  /*1400*/  BSYNC B0 ;  /* 0x0000000000007941 */ /* 0x000fea0003800000 */
.L_x_20361:
[----:B------:R-:W-:Y:S01]  /*1410*/  BSSY B0, `(.L_x_20363) ;  /* 0x0000005000007945 */ /* 0x000fe20003800000 */
[----:B------:R-:W-:Y:S05]  /*1420*/  @!P6 BRA `(.L_x_20364) ;  /* 0x000000300000e947 */ /* 0x000fea0003800000 */
[----:B-----5:R-:W-:-:S04]  /*1430*/  FMUL.FTZ R5, R86, c[0x0][0x1ec] ;  /* 0x00007b0056057a20 */ /* 0x020fc80000410000 */
[----:B------:R-:W-:-:S04]  /*1440*/  FMUL.FTZ R106, R78, R5 ;  /* 0x000000054e6a7220 */ /* 0x000fc80000410000 */
[----:B------:R-:W-:Y:S02]  /*1450*/  @P0 FADD.FTZ R106, R82, R106 ;  /* 0x0000006a526a0221 */ /* 0x000fe40000010000 */
.L_x_20364:
[----:B------:R-:W-:Y:S05]  /*1460*/  BSYNC B0 ;  /* 0x0000000000007941 */ /* 0x000fea0003800000 */
.L_x_20363:
[----:B------:R-:W-:Y:S01]  /*1470*/  BSSY B0, `(.L_x_20365) ;  /* 0x0000005000007945 */ /* 0x000fe20003800000 */
[----:B------:R-:W-:Y:S05]  /*1480*/  @!P6 BRA `(.L_x_20366) ;  /* 0x000000300000e947 */ /* 0x000fea0003800000 */
[----:B-----5:R-:W-:-:S04]  /*1490*/  FMUL.FTZ R4, R87, c[0x0][0x1ec] ;  /* 0x00007b0057047a20 */ /* 0x020fc80000410000 */
[----:B------:R-:W-:-:S04]  /*14a0*/  FMUL.FTZ R107, R79, R4 ;  /* 0x000000044f6b7220 */ /* 0x000fc80000410000 */
[----:B------:R-:W-:Y:S02]  /*14b0*/  @P0 FADD.FTZ R107, R83, R107 ;  /* 0x0000006b536b0221 */ /* 0x000fe40000010000 */
.L_x_20366:
[----:B------:R-:W-:Y:S05]  /*14c0*/  BSYNC B0 ;  /* 0x0000000000007941 */ /* 0x000fea0003800000 */
.L_x_20365:
[----:B------:R-:W-:Y:S01]  /*14d0*/  FADD.FTZ R4, RZ, R108 ;  /* 0x0000006cff047221 */ /* 0x000fe20000010000 */
[----:B------:R-:W-:Y:S01]  /*14e0*/  ISETP.NE.AND P1, PT, R0, RZ, PT ;  /* 0x000000ff0000720c */ /* 0x000fe20003f25270 */
        /* <DEDUP_REMOVED lines=28> */
.L_x_20373:
        /* <DEDUP_REMOVED lines=68> */
.L_x_20374:
        /* <DEDUP_REMOVED lines=8> */
[C---:B------:R-:W-:Y:S02]  /*1b70*/  @!P1 LEA R112, P2, R2.reuse, c[0x0][0x1a0], 0x2 ;  /* 0x0000680002709a11 */ /* 0x040fe400078410ff */
[----:B------:R-:W-:Y:S01]  /*1b80*/  @!P1 LEA.HI.X R115, R2, c[0x0][0x1ac], R3, 0x2, P3 ;  /* 0x00006b0002739a11 */ /* 0x000fe200018f1403 */
[----:B------:R-:W-:Y:S01]  /*1b90*/  FADD.FTZ R4, R4, R7 ;  /* 0x0000000704047221 */ /* 0x000fe20000010000 */
[----:B------:R-:W-:-:S05]  /*1ba0*/  @!P1 LEA.HI.X R113, R2, c[0x0][0x1a4], R3, 0x2, P2 ;  /* 0x0000690002719a11 */ /* 0x000fca00010f1403 */
[----:B------:R-:W0:Y:S01]  /*1bb0*/  MUFU.RSQ R4, R4 ;  /* 0x0000000400047308 */ /* 0x000e220000001400 */
        /* <DEDUP_REMOVED lines=14> */
[C---:B------:R-:W-:Y:S01]  /*1ca0*/  FADD.FTZ R113, -R3.reuse, R92 ;  /* 0x0000005c03717221 */ /* 0x040fe20000010100 */
[----:B------:R-:W-:Y:S01]  /*1cb0*/  LEA.HI.SX32 R108, R88, R0, 0x1e ;  /* 0x00000000586c7211 */ /* 0x000fe200078ff2ff */
        /* <DEDUP_REMOVED lines=18> */
[----:B------:R-:W-:Y:S01]  /*1de0*/  HFMA2.MMA R3, -RZ, RZ, 0, 9.5367431640625e-07 ;  /* 0x00000010ff037435 */ /* 0x000fe200000001ff */
        /* <DEDUP_REMOVED lines=10> */
[----:B------:R-:W-:-:S02]  /*1e90*/  FMUL.FTZ R110, R4, R99 ;  /* 0x00000063046e7220 */ /* 0x000fc40000410000 */
[----:B------:R-:W-:Y:S01]  /*1ea0*/  FFMA.FTZ R91, R35, R114, R11 ;  /* 0x00000072235b7223 */ /* 0x000fe2000001000b */
[----:B------:R-:W-:Y:S01]  /*1eb0*/  IADD3 R114, R108, 0xa0, RZ ;  /* 0x000000a06c727810 */ /* 0x000fe20007ffe0ff */
[----:B------:R-:W-:Y:S02]  /*1ec0*/  FFMA.FTZ R88, R32, R5, R8 ;  /* 0x0000000520587223 */ /* 0x000fe40000010008 */
[----:B------:R-:W-:-:S04]  /*1ed0*/  IMAD.WIDE.U32 R6, R108, R3, c[0x0][0x208] ;  /* 0x000082006c067625 */ /* 0x000fc800078e0003 */
[C---:B------:R-:W-:Y:S01]  /*1ee0*/  FMUL.FTZ R99, R4.reuse, R104 ;  /* 0x0000006804637220 */ /* 0x040fe20000410000 */
[----:B------:R0:W-:Y:S01]  /*1ef0*/  STG.E.128 [R6.64], R88 ;  /* 0x0000005806007986 */ /* 0x0001e2000c101d04 */
[C---:B------:R-:W-:Y:S02]  /*1f00*/  FMUL.FTZ R104, R4.reuse, R105 ;  /* 0x0000006904687220 */ /* 0x040fe40000410000 */
[C---:B------:R-:W-:Y:S02]  /*1f10*/  FMUL.FTZ R105, R4.reuse, R106 ;  /* 0x0000006a04697220 */ /* 0x040fe40000410000 */
[C---:B------:R-:W-:Y:S02]  /*1f20*/  FMUL.FTZ R92, R4.reuse, R93 ;  /* 0x0000005d045c7220 */ /* 0x040fe40000410000 */
[----:B------:R-:W-:Y:S02]  /*1f30*/  FMUL.FTZ R106, R4, R107 ;  /* 0x0000006b046a7220 */ /* 0x000fe40000410000 */
[----:B------:R-:W-:Y:S01]  /*1f40*/  FFMA.FTZ R93, R45, R96, R21 ;  /* 0x000000602d5d7223 */ /* 0x000fe20000010015 */
[----:B------:R-:W-:Y:S01]  /*1f50*/  IADD3 R96, R108, 0x20, RZ ;  /* 0x000000206c607810 */ /* 0x000fe20007ffe0ff */
[----:B------:R-:W-:-:S02]  /*1f60*/  FMUL.FTZ R102, R4, R95 ;  /* 0x0000005f04667220 */ /* 0x000fc40000410000 */
[C---:B------:R-:W-:Y:S02]  /*1f70*/  FMUL.FTZ R113, R4.reuse, R113 ;  /* 0x0000007104717220 */ /* 0x040fe40000410000 */
[C---:B------:R-:W-:Y:S02]  /*1f80*/  FMUL.FTZ R115, R4.reuse, R115 ;  /* 0x0000007304737220 */ /* 0x040fe40000410000 */
[----:B------:R-:W-:Y:S02]  /*1f90*/  FMUL.FTZ R100, R4, R103 ;  /* 0x0000006704647220 */ /* 0x000fe40000410000 */
[----:B0-----:R-:W-:Y:S01]  /*1fa0*/  FFMA.FTZ R89, R49, R98, R25 ;  /* 0x0000006231597223 */ /* 0x001fe20000010019 */
[C---:B------:R-:W-:Y:S01]  /*1fb0*/  IADD3 R98, R108.reuse, 0x40, RZ ;  /* 0x000000406c627810 */ /* 0x040fe20007ffe0ff */
[----:B------:R-:W-:Y:S01]  /*1fc0*/  FFMA.FTZ R95, R47, R110, R23 ;  /* 0x0000006e2f5f7223 */ /* 0x000fe20000010017 */
[----:B------:R-:W-:Y:S01]  /*1fd0*/  IADD3 R110, R108, 0x60, RZ ;  /* 0x000000606c6e7810 */ /* 0x000fe20007ffe0ff */
[----:B------:R-:W-:-:S02]  /*1fe0*/  FMUL.FTZ R117, R4, R117 ;  /* 0x0000007504757220 */ /* 0x000fc40000410000 */
[C---:B------:R-:W-:Y:S02]  /*1ff0*/  FMUL.FTZ R94, R4.reuse, R101 ;  /* 0x00000065045e7220 */ /* 0x040fe40000410000 */
[----:B------:R-:W-:Y:S02]  /*2000*/  FMUL.FTZ R119, R4, R119 ;  /* 0x0000007704777220 */ /* 0x000fe40000410000 */
[----:B------:R-:W-:Y:S01]  /*2010*/  FFMA.FTZ R91, R51, R112, R27 ;  /* 0x00000070335b7223 */ /* 0x000fe2000001001b */
[----:B------:R-:W-:Y:S01]  /*2020*/  IADD3 R112, R108, 0x80, RZ ;  /* 0x000000806c707810 */ /* 0x000fe20007ffe0ff */
[----:B------:R-:W-:Y:S02]  /*2030*/  FFMA.FTZ R107, R55, R106, R31 ;  /* 0x0000006a376b7223 */ /* 0x000fe4000001001f */
[C---:B------:R-:W-:Y:S02]  /*2040*/  FMUL.FTZ R121, R4.reuse, R121 ;  /* 0x0000007904797220 */ /* 0x040fe40000410000 */
[----:B------:R-:W-:-:S02]  /*2050*/  FMUL.FTZ R123, R4, R123 ;  /* 0x0000007b047b7220 */ /* 0x000fc40000410000 */
[----:B------:R-:W-:Y:S02]  /*2060*/  FFMA.FTZ R106, R54, R105, R30 ;  /* 0x00000069366a7223 */ /* 0x000fe4000001001e */
[----:B------:R-:W-:Y:S02]  /*2070*/  FMUL.FTZ R125, R4, R125 ;  /* 0x0000007d047d7220 */ /* 0x000fe40000410000 */
[----:B------:R-:W-:Y:S02]  /*2080*/  FFMA.FTZ R90, R50, R97, R26 ;  /* 0x00000061325a7223 */ /* 0x000fe4000001001a */
[----:B------:R-:W-:Y:S02]  /*2090*/  FFMA.FTZ R105, R53, R104, R29 ;  /* 0x0000006835697223 */ /* 0x000fe4000001001d */
[----:B------:R-:W-:Y:S02]  /*20a0*/  FFMA.FTZ R7, R39, R102, R15 ;  /* 0x0000006627077223 */ /* 0x000fe4000001000f */
[----:B------:R-:W-:-:S02]  /*20b0*/  FFMA.FTZ R6, R38, R115, R14 ;  /* 0x0000007326067223 */ /* 0x000fc4000001000e */
        /* <DEDUP_REMOVED lines=16> */
[----:B------:R-:W-:-:S04]  /*21c0*/  IMAD.WIDE.U32 R110, R112, R3, c[0x0][0x208] ;  /* 0x00008200706e7625 */ /* 0x000fc800078e0003 */
[----:B------:R-:W-:Y:S01]  /*21d0*/  IMAD.WIDE.U32 R112, R114, R3, c[0x0][0x208] ;  /* 0x0000820072707625 */ /* 0x000fe200078e0003 */
[----:B------:R0:W-:Y:S04]  /*21e0*/  STG.E.128 [R110.64], R88 ;  /* 0x000000586e007986 */ /* 0x0001e8000c101d04 */
[----:B------:R0:W-:Y:S02]  /*21f0*/  STG.E.128 [R112.64], R104 ;  /* 0x0000006870007986 */ /* 0x0001e4000c101d04 */
.L_x_20370:
[----:B-1----:R-:W-:Y:S05]  /*2200*/  BSYNC B0 ;  /* 0x0000000000007941 */ /* 0x002fea0003800000 */
.L_x_20369:
[----:B------:R-:W-:-:S04]  /*2210*/  MOV R3, c[0x0][0x160] ;  /* 0x0000580000037a02 */ /* 0x000fc80000000f00 */
[----:B------:R-:W-:-:S04]  /*2220*/  LEA R2, R3, R2, 0x2 ;  /* 0x0000000203027211 */ /* 0x000fc800078e10ff */
[----:B------:R-:W-:-:S13]  /*2230*/  ISETP.GE.AND P0, PT, R2, c[0x0][0x164], PT ;  /* 0x0000590002007a0c */ /* 0x000fda0003f06270 */
[----:B0----5:R-:W-:Y:S01]  /*2240*/  @P0 CALL.REL.NOINC `(.L_x_20371) ;  /* 0x0000001000000944 */ /* 0x021fe20003c00000 */
[----:B------:R-:W-:Y:S05]  /*2250*/  BRA `(.L_x_20372) ;  /* 0xffffe0d000007947 */ /* 0x000fea000383ffff */
.L_x_20371:
[----:B------:R-:W-:Y:S05]  /*2260*/  EXIT ;  /* 0x000000000000794d */ /* 0x000fea0003800000 */
.L_x_20367:
[----:B0-----:R-:W-:Y:S01]  /*2270*/  HFMA2.MMA R4, -RZ, RZ, 0, 5.9604644775390625e-08 ;  /* 0x00000001ff047435 */ /* 0x001fe200000001ff */
[----:B------:R-:W-:Y:S02]  /*2280*/  MOV R7, 0x1f ;  /* 0x0000001f00077802 */ /* 0x000fe40000000f00 */
[----:B------:R-:W-:Y:S02]  /*2290*/  MOV R114, 0xffffffff ;  /* 0xffffffff00727802 */ /* 0x000fe40000000f00 */
[----:B------:R-:W-:Y:S02]  /*22a0*/  MOV R112, 0x22c0 ;  /* 0x000022c000707802 */ /* 0x000fe40000000f00 */
[----:B-----5:R-:W-:Y:S05]  /*22b0*/  CALL.REL.NOINC `($__internal_151_$__cuda_sm70_shflsync_bfly_p) ;  /* 0x0000069000007944 */ /* 0x020fea0003c00000 */
[----:B01----:R-:W-:Y:S05]  /*22c0*/  BRA `(.L_x_20373) ;  /* 0xfffff3e000007947 */ /* 0x003fea000383ffff */
.L_x_20368:
[----:B------:R-:W-:Y:S01]  /*22d0*/  HFMA2.MMA R4, -RZ, RZ, 0, 1.1920928955078125e-07 ;  /* 0x00000002ff047435 */ /* 0x000fe200000001ff */
[----:B------:R-:W-:Y:S02]  /*22e0*/  MOV R7, 0x1f ;  /* 0x0000001f00077802 */ /* 0x000fe40000000f00 */
[----:B------:R-:W-:Y:S02]  /*22f0*/  MOV R114, 0xffffffff ;  /* 0xffffffff00727802 */ /* 0x000fe40000000f00 */
[----:B------:R-:W-:-:S02]  /*2300*/  MOV R112, 0x2320 ;  /* 0x0000232000707802 */ /* 0x000fc40000000f00 */
[----:B-----5:R-:W-:Y:S05]  /*2310*/  CALL.REL.NOINC `($__internal_151_$__cuda_sm70_shflsync_bfly_p) ;  /* 0x0000063000007944 */ /* 0x020fea0003c00000 */
[----:B01----:R-:W-:Y:S01]  /*2320*/  FADD.FTZ R115, R115, R4 ;  /* 0x0000000473737221 */ /* 0x003fe20000010000 */
[----:B------:R-:W-:Y:S01]  /*2330*/  HFMA2.MMA R4, -RZ, RZ, 0, 2.384185791015625e-07 ;  /* 0x00000004ff047435 */ /* 0x000fe200000001ff */
[----:B------:R-:W-:-:S02]  /*2340*/  MOV R7, 0x1f ;  /* 0x0000001f00077802 */ /* 0x000fc40000000f00 */
[----:B------:R-:W-:Y:S02]  /*2350*/  MOV R114, 0xffffffff ;  /* 0xffffffff00727802 */ /* 0x000fe40000000f00 */
[----:B------:R-:W-:Y:S02]  /*2360*/  MOV R112, 0x2380 ;  /* 0x0000238000707802 */ /* 0x000fe40000000f00 */
[----:B------:R-:W-:Y:S05]  /*2370*/  CALL.REL.NOINC `($__internal_151_$__cuda_sm70_shflsync_bfly_p) ;  /* 0x000005d000007944 */ /* 0x000fea0003c00000 */
[----:B01----:R-:W-:Y:S01]  /*2380*/  FADD.FTZ R115, R115, R4 ;  /* 0x0000000473737221 */ /* 0x003fe20000010000 */
[----:B------:R-:W-:Y:S01]  /*2390*/  HFMA2.MMA R4, -RZ, RZ, 0, 4.76837158203125e-07 ;  /* 0x00000008ff047435 */ /* 0x000fe200000001ff */
[----:B------:R-:W-:Y:S02]  /*23a0*/  MOV R7, 0x1f ;  /* 0x0000001f00077802 */ /* 0x000fe40000000f00 */
[----:B------:R-:W-:Y:S02]  /*23b0*/  MOV R114, 0xffffffff ;  /* 0xffffffff00727802 */ /* 0x000fe40000000f00 */
[----:B------:R-:W-:Y:S02]  /*23c0*/  MOV R112, 0x23e0 ;  /* 0x000023e000707802 */ /* 0x000fe40000000f00 */
[----:B------:R-:W-:Y:S05]  /*23d0*/  CALL.REL.NOINC `($__internal_151_$__cuda_sm70_shflsync_bfly_p) ;  /* 0x0000057000007944 */ /* 0x000fea0003c00000 */
[----:B01----:R-:W-:Y:S01]  /*23e0*/  FADD.FTZ R115, R115, R4 ;  /* 0x0000000473737221 */ /* 0x003fe20000010000 */
[----:B------:R-:W-:Y:S01]  /*23f0*/  HFMA2.MMA R4, -RZ, RZ, 0, 9.5367431640625e-07 ;  /* 0x00000010ff047435 */ /* 0x000fe200000001ff */
[----:B------:R-:W-:-:S02]  /*2400*/  MOV R7, 0x1f ;  /* 0x0000001f00077802 */ /* 0x000fc40000000f00 */
[----:B------:R-:W-:Y:S02]  /*2410*/  MOV R114, 0xffffffff ;  /* 0xffffffff00727802 */ /* 0x000fe40000000f00 */
[----:B------:R-:W-:Y:S02]  /*2420*/  MOV R112, 0x2440 ;  /* 0x0000244000707802 */ /* 0x000fe40000000f00 */
[----:B------:R-:W-:Y:S05]  /*2430*/  CALL.REL.NOINC `($__internal_151_$__cuda_sm70_shflsync_bfly_p) ;  /* 0x0000051000007944 */ /* 0x000fea0003c00000 */
        /* <DEDUP_REMOVED lines=51> */
[----:B------:R-:W-:Y:S01]  /*2770*/  FFMA.FTZ R115, R7, R7, R4 ;  /* 0x0000000707737223 */ /* 0x000fe20000010004 */
[----:B------:R-:W-:Y:S01]  /*2780*/  HFMA2.MMA R4, -RZ, RZ, 0, 5.9604644775390625e-08 ;  /* 0x00000001ff047435 */ /* 0x000fe200000001ff */
[----:B------:R-:W-:-:S05]  /*2790*/  MOV R7, 0x1f ;  /* 0x0000001f00077802 */ /* 0x000fca0000000f00 */
[----:B------:R-:W-:Y:S05]  /*27a0*/  CALL.REL.NOINC `($__internal_151_$__cuda_sm70_shflsync_bfly_p) ;  /* 0x000001a000007944 */ /* 0x000fea0003c00000 */
[----:B01----:R-:W-:Y:S01]  /*27b0*/  FADD.FTZ R115, R115, R4 ;  /* 0x0000000473737221 */ /* 0x003fe20000010000 */
[----:B------:R-:W-:Y:S01]  /*27c0*/  HFMA2.MMA R4, -RZ, RZ, 0, 1.1920928955078125e-07 ;  /* 0x00000002ff047435 */ /* 0x000fe200000001ff */
[----:B------:R-:W-:Y:S02]  /*27d0*/  MOV R7, 0x1f ;  /* 0x0000001f00077802 */ /* 0x000fe40000000f00 */
[----:B------:R-:W-:Y:S02]  /*27e0*/  MOV R114, 0xffffffff ;  /* 0xffffffff00727802 */ /* 0x000fe40000000f00 */
[----:B------:R-:W-:Y:S02]  /*27f0*/  MOV R112, 0x2810 ;  /* 0x0000281000707802 */ /* 0x000fe40000000f00 */
[----:B------:R-:W-:Y:S05]  /*2800*/  CALL.REL.NOINC `($__internal_151_$__cuda_sm70_shflsync_bfly_p) ;  /* 0x0000014000007944 */ /* 0x000fea0003c00000 */
        /* <DEDUP_REMOVED lines=18> */
[----:B01----:R-:W-:Y:S01]  /*2930*/  MOV R114, R4 ;  /* 0x0000000400727202 */ /* 0x003fe20000000f00 */
[----:B------:R-:W-:Y:S05]  /*2940*/  BRA `(.L_x_20374) ;  /* 0xfffff1a000007947 */ /* 0x000fea000383ffff */
        .weak           $__internal_151_$__cuda_sm70_shflsync_bfly_p
        .type           $__internal_151_$__cuda_sm70_shflsync_bfly_p,@function
        .size           $__internal_151_$__cuda_sm70_shflsync_bfly_p,(.L_x_22319 - $__internal_151_$__cuda_sm70_shflsync_bfly_p)
$__internal_151_$__cuda_sm70_shflsync_bfly_p:
[----:B------:R-:W-:Y:S01]  /*2950*/  HFMA2.MMA R113, -RZ, RZ, 0, 0 ;  /* 0x00000000ff717435 */ /* 0x000fe200000001ff */
[----:B------:R-:W-:Y:S04]  /*2960*/  WARPSYNC R114 ;  /* 0x0000007200007348 */ /* 0x000fe80003800000 */
[----:B------:R0:W1:Y:S01]  /*2970*/  SHFL.BFLY PT, R4, R115, R4, R7 ;  /* 0x0c00000473047389 */ /* 0x00006200000e0007 */
[----:B------:R-:W-:Y:S05]  /*2980*/  RET.REL.NODEC R112 `(_ZN10layer_norm13ln_fwd_kernelINS_13Kernel_traitsIfffffjLj768ELj1ELj4ELj1ELj16ENS_18Kernel_traits_baseILj768EfffffjLj128EEEEELb0ELb1ELb1ELb1EEEvNS_9FwdParamsE) ;  /* 0xffffd67070007950 */ /* 0x000fea0003c3ffff */
.L_x_20375:
        /* <DEDUP_REMOVED lines=15> */
.L_x_22319:


//--------------------- .text._ZN10layer_norm13ln_fwd_kernelINS_13Kernel_traitsIfffffjLj768ELj1ELj4ELj1ELj16ENS_18Kernel_traits_baseILj768EfffffjLj128EEEEELb1ELb0ELb0ELb0EEEvNS_9FwdParamsE --------------------------
	.section	.text._ZN10layer_norm13ln_fwd_kernelINS_13Kernel_traitsIfffffjLj768ELj1ELj4ELj1ELj16ENS_18Kernel_traits_baseILj768EfffffjLj128EEEEELb1ELb0ELb0ELb0EEEvNS_9FwdParamsE,"ax",@progbits
	.sectioninfo	@"SHI_REGISTERS=109"
	.align	128
        .global         _ZN10layer_norm13ln_fwd_kernelINS_13Kernel_traitsIfffffjLj768ELj1ELj4ELj1ELj16ENS_18Kernel_traits_baseILj768EfffffjLj128EEEEELb1ELb0ELb0ELb0EEEvNS_9FwdParamsE
        .type           _ZN10layer_norm13ln_fwd_kernelINS_13Kernel_traitsIfffffjLj768ELj1ELj4ELj1ELj16ENS_18Kernel_traits_baseILj768EfffffjLj128EEEEELb1ELb0ELb0ELb0EEEvNS_9FwdParamsE,@function
        .size           _ZN10layer_norm13ln_fwd_kernelINS_13Kernel_traitsIfffffjLj768ELj1ELj4ELj1ELj16ENS_18Kernel_traits_baseILj768EfffffjLj128EEEEELb1ELb0ELb0ELb0EEEvNS_9FwdParamsE,(.L_x_22320 - _ZN10layer_norm13ln_fwd_kernelINS_13Kernel_traitsIfffffjLj768ELj1ELj4ELj1ELj16ENS_18Kernel_traits_baseILj768EfffffjLj128EEEEELb1ELb0ELb0ELb0EEEvNS_9FwdParamsE)
        .other          _ZN10layer_norm13ln_fwd_kernelINS_13Kernel_traitsIfffffjLj768ELj1ELj4ELj1ELj16ENS_18Kernel_traits_baseILj768EfffffjLj128EEEEELb1ELb0ELb0ELb0EEEvNS_9FwdParamsE,@"STO_CUDA_ENTRY STV_DEFAULT"
_ZN10layer_norm13ln_fwd_kernelINS_13Kernel_traitsIfffffjLj768ELj1ELj4ELj1ELj16ENS_18Kernel_traits_baseILj768EfffffjLj128EEEEELb1ELb0ELb0ELb0EEEvNS_9FwdParamsE:
.text._ZN10layer_norm13ln_fwd_kernelINS_13Kernel_traitsIfffffjLj768ELj1ELj4ELj1ELj16ENS_18Kernel_traits_baseILj768EfffffjLj128EEEEELb1ELb0ELb0ELb0EEEvNS_9FwdParamsE:
        /* <DEDUP_REMOVED lines=21> */
[----:B---3--:R-:W-:-:S02]  /*0150*/  @P0 IADD3 R0, P1, R8, c[0x0][0x240], RZ ;  /* 0x0000900008000a10 */ /* 0x008fc40007f3e0ff */
[----:B------:R-:W-:Y:S02]  /*0160*/  LOP3.LUT R8, R56, 0x1f, RZ, 0x3c, !PT ;  /* 0x0000001f38087812 */ /* 0x000fe400078e3cff */
        /* <DEDUP_REMOVED lines=37> */
[C---:B------:R-:W-:Y:S01]  /*03c0*/  ISETP.GE.U32.AND P5, PT, R8.reuse, 0x60, PT ;  /* 0x000000600800780c */ /* 0x040fe20003fa6070 */
[----:B------:R-:W-:Y:S01]  /*03d0*/  UIADD3 UR23, UR4, -0xe443238, URZ ;  /* 0xf1bbcdc804177890 */ /* 0x000fe2000fffe03f */
[----:B------:R-:W-:Y:S01]  /*03e0*/  LOP3.LUT R12, R17, UR13, R14, 0x96, !PT ;  /* 0x0000000d110c7c12 */ /* 0x000fe2000f8e960e */
[----:B------:R-:W-:Y:S01]  /*03f0*/  IMAD.WIDE.U32 R14, R15, -0x326172a9, RZ ;  /* 0xcd9e8d570f0e7825 */ /* 0x000fe200078e00ff */
[C---:B------:R-:W-:Y:S01]  /*0400*/  ISETP.GE.U32.AND P4, PT, R8.reuse, 0x80, PT ;  /* 0x000000800800780c */ /* 0x040fe20003f86070 */
[----:B------:R-:W-:Y:S01]  /*0410*/  UIADD3 UR24, UR5, -0x24c28bd8, URZ ;  /* 0xdb3d742805187890 */ /* 0x000fe2000fffe03f */
[----:B------:R-:W-:Y:S01]  /*0420*/  ISETP.GE.U32.AND P3, PT, R8, 0xa0, PT ;  /* 0x000000a00800780c */ /* 0x000fe20003f66070 */
[----:B------:R-:W-:Y:S01]  /*0430*/  IMAD.WIDE.U32 R12, R12, -0x2daee0ad, RZ ;  /* 0xd2511f530c0c7825 */ /* 0x000fe200078e00ff */
[----:B------:R-:W-:-:S02]  /*0440*/  LOP3.LUT R5, R15, UR15, R16, 0x96, !PT ;  /* 0x0000000f0f057c12 */ /* 0x000fc4000f8e9610 */
[----:B------:R-:W-:Y:S02]  /*0450*/  P2R R96, PR, RZ, 0x40 ;  /* 0x00000040ff607803 */ /* 0x000fe40000000000 */
[----:B------:R-:W-:Y:S01]  /*0460*/  LOP3.LUT R16, R13, UR16, R4, 0x96, !PT ;  /* 0x000000100d107c12 */ /* 0x000fe2000f8e9604 */
[----:B------:R-:W-:Y:S01]  /*0470*/  IMAD.WIDE.U32 R4, R5, -0x2daee0ad, RZ ;  /* 0xd2511f5305047825 */ /* 0x000fe200078e00ff */
[----:B------:R-:W-:Y:S02]  /*0480*/  P2R R95, PR, RZ, 0x20 ;  /* 0x00000020ff5f7803 */ /* 0x000fe40000000000 */
[----:B------:R-:W-:Y:S01]  /*0490*/  P2R R94, PR, RZ, 0x10 ;  /* 0x00000010ff5e7803 */ /* 0x000fe20000000000 */
[----:B------:R-:W-:Y:S01]  /*04a0*/  IMAD.WIDE.U32 R16, R16, -0x326172a9, RZ ;  /* 0xcd9e8d5710107825 */ /* 0x000fe200078e00ff */
[----:B------:R-:W-:Y:S02]  /*04b0*/  LOP3.LUT R15, R5, UR18, R12, 0x96, !PT ;  /* 0x00000012050f7c12 */ /* 0x000fe4000f8e960c */
[----:B------:R-:W-:-:S02]  /*04c0*/  P2R R93, PR, RZ, 0x8 ;  /* 0x00000008ff5d7803 */ /* 0x000fc40000000000 */
        /* <DEDUP_REMOVED lines=9> */
[----:B------:R-:W-:Y:S05]  /*0560*/  @!P0 BRA `(.L_x_20377) ;  /* 0x000000b000008947 */ /* 0x000fea0003800000 */
[----:B------:R-:W-:Y:S01]  /*0570*/  ISETP.NE.U32.AND P1, PT, RZ, c[0x0][0x218], PT ;  /* 0x00008600ff007a0c */ /* 0x000fe20003f25070 */
[----:B------:R-:W-:Y:S01]  /*0580*/  IMAD.MOV.U32 R17, RZ, RZ, 0x10 ;  /* 0x00000010ff117424 */ /* 0x000fe200078e00ff */
[----:B------:R-:W-:Y:S01]  /*0590*/  CS2R R14, SRZ ;  /* 0x00000000000e7805 */ /* 0x000fe2000001ff00 */
[----:B------:R-:W-:Y:S01]  /*05a0*/  CS2R R12, SRZ ;  /* 0x00000000000c7805 */ /* 0x000fe2000001ff00 */
[----:B------:R-:W-:Y:S01]  /*05b0*/  ISETP.NE.AND.EX P1, PT, RZ, c[0x0][0x21c], PT, P1 ;  /* 0x00008700ff007a0c */ /* 0x000fe20003f25310 */
[----:B------:R-:W-:-:S06]  /*05c0*/  IMAD.WIDE.U32 R16, R56, R17, c[0x0][0x1b0] ;  /* 0x00006c0038107625 */ /* 0x000fcc00078e0011 */
[----:B------:R-:W5:Y:S06]  /*05d0*/  LDG.E.128 R16, [R16.64] ;  /* 0x0000000610107981 */ /* 0x000f6c000c1e1d00 */
[----:B------:R-:W-:-:S04]  /*05e0*/  @P1 LEA R20, P2, R56, c[0x0][0x218], 0x4 ;  /* 0x0000860038141a11 */ /* 0x000fc800078420ff */
[----:B------:R-:W-:-:S05]  /*05f0*/  @P1 LEA.HI.X R21, R56, c[0x0][0x21c], RZ, 0x4, P2 ;  /* 0x0000870038151a11 */ /* 0x000fca00010f24ff */
[----:B------:R0:W5:Y:S01]  /*0600*/  @P1 LDG.E.128 R12, [R20.64] ;  /* 0x00000006140c1981 */ /* 0x000162000c1e1d00 */
[----:B------:R-:W-:-:S03]  /*0610*/  LOP3.LUT R56, R56, 0x20, RZ, 0xfc, !PT ;  /* 0x0000002038387812 */ /* 0x000fc600078efcff */
.L_x_20377:
[----:B------:R-:W-:Y:S05]  /*0620*/  BSYNC B0 ;  /* 0x0000000000007941 */ /* 0x000fea0003800000 */
.L_x_20376:
[----:B------:R-:W-:Y:S01]  /*0630*/  BSSY B0, `(.L_x_20378) ;  /* 0x000000d000007945 */ /* 0x000fe20003800000 */
[----:B------:R-:W-:Y:S05]  /*0640*/  @!P6 BRA `(.L_x_20379) ;  /* 0x000000b00000e947 */ /* 0x000fea0003800000 */
[----:B------:R-:W-:Y:S01]  /*0650*/  ISETP.NE.U32.AND P1, PT, RZ, c[0x0][0x218], PT ;  /* 0x00008600ff007a0c */ /* 0x000fe20003f25070 */
[----:B------:R-:W-:Y:S01]  /*0660*/  IMAD.MOV.U32 R25, RZ, RZ, 0x10 ;  /* 0x00000010ff197424 */ /* 0x000fe200078e00ff */
[----:B------:R-:W-:Y:S01]  /*0670*/  CS2R R22, SRZ ;  /* 0x0000000000167805 */ /* 0x000fe2000001ff00 */
[----:B0-----:R-:W-:Y:S01]  /*0680*/  CS2R R20, SRZ ;  /* 0x0000000000147805 */ /* 0x001fe2000001ff00 */
[----:B------:R-:W-:Y:S01]  /*0690*/  ISETP.NE.AND.EX P1, PT, RZ, c[0x0][0x21c], PT, P1 ;  /* 0x00008700ff007a0c */ /* 0x000fe20003f25310 */
[----:B------:R-:W-:-:S06]  /*06a0*/  IMAD.WIDE.U32 R24, R56, R25, c[0x0][0x1b0] ;  /* 0x00006c0038187625 */ /* 0x000fcc00078e0019 */
[----:B------:R-:W5:Y:S06]  /*06b0*/  LDG.E.128 R24, [R24.64] ;  /* 0x0000000618187981 */ /* 0x000f6c000c1e1d00 */
[----:B------:R-:W-:-:S04]  /*06c0*/  @P1 LEA R28, P2, R56, c[0x0][0x218], 0x4 ;  /* 0x00008600381c1a11 */ /* 0x000fc800078420ff */
[----:B------:R-:W-:-:S05]  /*06d0*/  @P1 LEA.HI.X R29, R56, c[0x0][0x21c], RZ, 0x4, P2 ;  /* 0x00008700381d1a11 */ /* 0x000fca00010f24ff */
[----:B------:R0:W5:Y:S01]  /*06e0*/  @P1 LDG.E.128 R20, [R28.64] ;  /* 0x000000061c141981 */ /* 0x000162000c1e1d00 */
[----:B------:R-:W-:-:S03]  /*06f0*/  IADD3 R56, R56, 0x20, RZ ;  /* 0x0000002038387810 */ /* 0x000fc60007ffe0ff */
.L_x_20379:
[----:B------:R-:W-:Y:S05]  /*0700*/  BSYNC B0 ;  /* 0x0000000000007941 */ /* 0x000fea0003800000 */
.L_x_20378:
        /* <DEDUP_REMOVED lines=13> */
.L_x_20381:
[----:B------:R-:W-:Y:S05]  /*07e0*/  BSYNC B0 ;  /* 0x0000000000007941 */ /* 0x000fea0003800000 */
.L_x_20380:
        /* <DEDUP_REMOVED lines=13> */
.L_x_20383:
[----:B------:R-:W-:Y:S05]  /*08c0*/  BSYNC B0 ;  /* 0x0000000000007941 */ /* 0x000fea0003800000 */
.L_x_20382:
        /* <DEDUP_REMOVED lines=13> */
.L_x_20385:
[----:B------:R-:W-:Y:S05]  /*09a0*/  BSYNC B0 ;  /* 0x0000000000007941 */ /* 0x000fea0003800000 */
.L_x_20384:
        /* <DEDUP_REMOVED lines=20> */
.L_x_20387:
[----:B------:R-:W-:Y:S05]  /*0af0*/  BSYNC B0 ;  /* 0x0000000000007941 */ /* 0x000fea0003800000 */
.L_x_20386:
[----:B------:R-:W-:Y:S02]  /*0b00*/  ISETP.GE.AND P1, PT, R7, c[0x0][0x164], PT ;  /* 0x0000590007007a0c */ /* 0x000fe40003f26270 */
[----:B------:R-:W-:Y:S02]  /*0b10*/  LOP3.LUT R63, R63, UR23, R60, 0x96, !PT ;  /* 0x000000173f3f7c12 */ /* 0x000fe4000f8e963c */
        /* <DEDUP_REMOVED lines=8> */
[----:B------:R-:W-:Y:S01]  /*0ba0*/  IMAD.HI.U32 R2, R63, -0x2daee0ad, RZ ;  /* 0xd2511f533f027827 */ /* 0x000fe200078e00ff */
[----:B------:R-:W-:-:S03]  /*0bb0*/  LOP3.LUT R5, R0, 0x3, RZ, 0xc0, !PT ;  /* 0x0000000300057812 */ /* 0x000fc600078ec0ff */
[----:B------:R-:W-:Y:S01]  /*0bc0*/  IMAD R4, R4, -0x326172a9, RZ ;  /* 0xcd9e8d5704047824 */ /* 0x000fe200078e02ff */
[----:B------:R-:W-:Y:S01]  /*0bd0*/  LOP3.LUT R3, R2, UR26, R3, 0x96, !PT ;  /* 0x0000001a02037c12 */ /* 0x000fe2000f8e9603 */
[----:B------:R-:W-:Y:S02]  /*0be0*/  IMAD R2, R63, -0x2daee0ad, RZ ;  /* 0xd2511f533f027824 */ /* 0x000fe400078e02ff */
[----:B------:R-:W-:Y:S02]  /*0bf0*/  IMAD.MOV.U32 R0, RZ, RZ, RZ ;  /* 0x000000ffff007224 */ /* 0x000fe400078e00ff */
.L_x_20584:
[----:B------:R-:W-:Y:S01]  /*0c00*/  ISETP.NE.U32.AND P1, PT, RZ, c[0x0][0x1c0], PT ;  /* 0x00007000ff007a0c */ /* 0x000fe20003f25070 */
[----:B------:R-:W-:-:S03]  /*0c10*/  IMAD.MOV.U32 R88, RZ, RZ, 0x3f800000 ;  /* 0x3f800000ff587424 */ /* 0x000fc600078e00ff */
[----:B------:R-:W-:-:S13]  /*0c20*/  ISETP.NE.AND.EX P1, PT, RZ, c[0x0][0x1c4], PT, P1 ;  /* 0x00007100ff007a0c */ /* 0x000fda0003f25310 */
[----:B------:R-:W-:-:S04]  /*0c30*/  @P1 IMAD.MOV.U32 R98, RZ, RZ, 0x4 ;  /* 0x00000004ff621424 */ /* 0x000fc800078e00ff */
        /* <DEDUP_REMOVED lines=11> */
[----:B01----:R-:W-:Y:S01]  /*0cf0*/  IMAD.MOV.U32 R64, RZ, RZ, 0x10 ;  /* 0x00000010ff407424 */ /* 0x003fe200078e00ff */
        /* <DEDUP_REMOVED lines=19> */
.L_x_20392:
[----:B0-----:R-:W-:Y:S02]  /*0e30*/  IMAD.MOV.U32 R91, RZ, RZ, R4 ;  /* 0x000000ffff5b7224 */ /* 0x001fe400078e0004 */
.L_x_20393:
[----:B------:R-:W-:Y:S05]  /*0e40*/  BSYNC B2 ;  /* 0x0000000000027941 */ /* 0x000fea0003800000 */
.L_x_20391:
        /* <DEDUP_REMOVED lines=16> */
.L_x_20397:
[----:B------:R-:W-:Y:S05]  /*0f50*/  BSYNC B3 ;  /* 0x0000000000037941 */ /* 0x000fea0003800000 */
.L_x_20396:
        /* <DEDUP_REMOVED lines=44> */
.L_x_20395:
[----:B------:R-:W-:Y:S05]  /*1220*/  BSYNC B2 ;  /* 0x0000000000027941 */ /* 0x000fea0003800000 */
.L_x_20394:
        /* <DEDUP_REMOVED lines=22> */
.L_x_20399:
[----:B------:R-:W-:Y:S02]  /*1390*/  MOV R5, R4 ;  /* 0x0000000400057202 */ /* 0x000fe40000000f00 */
.L_x_20400:
[----:B------:R-:W-:Y:S05]  /*13a0*/  BSYNC B2 ;  /* 0x0000000000027941 */ /* 0x000fea0003800000 */
.L_x_20398:
        /* <DEDUP_REMOVED lines=16> */
.L_x_20404:
[----:B------:R-:W-:Y:S05]  /*14b0*/  BSYNC B3 ;  /* 0x0000000000037941 */ /* 0x000fea0003800000 */
.L_x_20403:
        /* <DEDUP_REMOVED lines=44> */
.L_x_20402:
[----:B------:R-:W-:Y:S05]  /*1780*/  BSYNC B2 ;  /* 0x0000000000027941 */ /* 0x000fea0003800000 */
.L_x_20401:
        /* <DEDUP_REMOVED lines=19> */
.L_x_20406:
[----:B------:R-:W-:Y:S02]  /*18c0*/  IMAD.MOV.U32 R91, RZ, RZ, R4 ;  /* 0x000000ffff5b7224 */ /* 0x000fe400078e0004 */
.L_x_20407:
[----:B------:R-:W-:Y:S05]  /*18d0*/  BSYNC B2 ;  /* 0x0000000000027941 */ /* 0x000fea0003800000 */
.L_x_20405:
        /* <DEDUP_REMOVED lines=16> */
.L_x_20411:
[----:B------:R-:W-:Y:S05]  /*19e0*/  BSYNC B3 ;  /* 0x0000000000037941 */ /* 0x000fea0003800000 */
.L_x_20410:
        /* <DEDUP_REMOVED lines=43> */
.L_x_20409:
[----:B------:R-:W-:Y:S05]  /*1ca0*/  BSYNC B2 ;  /* 0x0000000000027941 */ /* 0x000fea0003800000 */
.L_x_20408:
        /* <DEDUP_REMOVED lines=19> */
.L_x_20413:
[----:B------:R-:W-:Y:S02]  /*1de0*/  IMAD.MOV.U32 R91, RZ, RZ, R4 ;  /* 0x000000ffff5b7224 */ /* 0x000fe400078e0004 */
.L_x_20414:
[----:B------:R-:W-:Y:S05]  /*1df0*/  BSYNC B2 ;  /* 0x0000000000027941 */ /* 0x000fea0003800000 */
.L_x_20412:
        /* <DEDUP_REMOVED lines=16> */
.L_x_20418:
[----:B------:R-:W-:Y:S05]  /*1f00*/  BSYNC B3 ;  /* 0x0000000000037941 */ /* 0x000fea0003800000 */
.L_x_20417:
        /* <DEDUP_REMOVED lines=42> */
[----:B------:R-:W-:Y:S02]  /*21b0*/  IMAD.MOV.U32 R2, RZ, RZ, R100 ;  /* 0x000000ffff027224 */ /* 0x000fe400078e0064 */
.L_x_20416:
[----:B------:R-:W-:Y:S05]  /*21c0*/  BSYNC B2 ;  /* 0x0000000000027941 */ /* 0x000fea0003800000 */
.L_x_20415:
[----:B------:R-:W0:Y:S01]  /*21d0*/  I2F.U32 R91, R91 ;  /* 0x0000005b005b7306 */ /* 0x000e220000201000 */
[----:B------:R-:W-:Y:S01]  /*21e0*/  SEL R102, RZ, 0x100, P3 ;  /* 0x00000100ff667807 */ /* 0x000fe20001800000 */
[----:B------:R-:W-:Y:S01]  /*21f0*/  FMUL.FTZ R67, R67, R88 ;  /* 0x0000005843437220 */ /* 0x000fe20000410000 */
[----:B------:R-:W-:Y:S02]  /*2200*/  LEA R98, P3, R97, c[0x0][0x188], 0x4 ;  /* 0x0000620061627a11 */ /* 0x000fe400078620ff */
[----:B------:R-:W-:Y:S01]  /*2210*/  SEL R101, RZ, 0x10000, P4 ;  /* 0x00010000ff657807 */ /* 0x000fe20002000000 */
[----:B------:R-:W-:Y:S01]  /*2220*/  FMUL.FTZ R67, R67, c[0x0][0x1e8] ;  /* 0x00007a0043437a20 */ /* 0x000fe20000410000 */
[----:B------:R-:W-:Y:S02]  /*2230*/  LEA.HI.X R99, R97, c[0x0][0x18c], RZ, 0x4, P3 ;  /* 0x0000630061637a11 */ /* 0x000fe400018f24ff */
        /* <DEDUP_REMOVED lines=13> */
.L_x_20390:
[----:B-1----:R-:W-:Y:S05]  /*2310*/  BSYNC B1 ;  /* 0x0000000000017941 */ /* 0x002fea0003800000 */
.L_x_20389:
        /* <DEDUP_REMOVED lines=23> */
.L_x_20422:
[----:B0-----:R-:W-:Y:S02]  /*2490*/  IMAD.MOV.U32 R98, RZ, RZ, R4 ;  /* 0x000000ffff627224 */ /* 0x001fe400078e0004 */
.L_x_20423:
[----:B------:R-:W-:Y:S05]  /*24a0*/  BSYNC B2 ;  /* 0x0000000000027941 */ /* 0x000fea0003800000 */
.L_x_20421:
        /* <DEDUP_REMOVED lines=16> */
.L_x_20427:
[----:B------:R-:W-:Y:S05]  /*25b0*/  BSYNC B3 ;  /* 0x0000000000037941 */ /* 0x000fea0003800000 */
.L_x_20426:
        /* <DEDUP_REMOVED lines=43> */
.L_x_20425:
[----:B------:R-:W-:Y:S05]  /*2870*/  BSYNC B2 ;  /* 0x0000000000027941 */ /* 0x000fea0003800000 */
.L_x_20424:
        /* <DEDUP_REMOVED lines=22> */
.L_x_20429:
[----:B------:R-:W-:Y:S02]  /*29e0*/  MOV R5, R4 ;  /* 0x0000000400057202 */ /* 0x000fe40000000f00 */
.L_x_20430:
[----:B------:R-:W-:Y:S05]  /*29f0*/  BSYNC B2 ;  /* 0x0000000000027941 */ /* 0x000fea0003800000 */
.L_x_20428:
        /* <DEDUP_REMOVED lines=16> */
.L_x_20434:
[----:B------:R-:W-:Y:S05]  /*2b00*/  BSYNC B3 ;  /* 0x0000000000037941 */ /* 0x000fea0003800000 */
.L_x_20433:
        /* <DEDUP_REMOVED lines=44> */
.L_x_20432:
[----:B------:R-:W-:Y:S05]  /*2dd0*/  BSYNC B2 ;  /* 0x0000000000027941 */ /* 0x000fea0003800000 */
.L_x_20431:
[----:B------:R-:W0:Y:S01]  /*2de0*/  I2F.U32 R98, R5 ;  /* 0x0000000500627306 */ /* 0x000e220000201000 */
[----:B------:R-:W-:Y:S01]  /*2df0*/  ISETP.NE.AND P4, PT, R99, 0x1, PT ;  /* 0x000000016300780c */ /* 0x000fe20003f85270 */
        /* <DEDUP_REMOVED lines=17> */
.L_x_20436:
[----:B------:R-:W-:Y:S02]  /*2f10*/  IMAD.MOV.U32 R98, RZ, RZ, R4 ;  /* 0x000000ffff627224 */ /* 0x000fe400078e0004 */
.L_x_20437:
[----:B------:R-:W-:Y:S05]  /*2f20*/  BSYNC B2 ;  /* 0x0000000000027941 */ /* 0x000fea0003800000 */
.L_x_20435:
        /* <DEDUP_REMOVED lines=16> */
.L_x_20441:
[----:B------:R-:W-:Y:S05]  /*3030*/  BSYNC B3 ;  /* 0x0000000000037941 */ /* 0x000fea0003800000 */
.L_x_20440:
        /* <DEDUP_REMOVED lines=43> */
.L_x_20439:
[----:B------:R-:W-:Y:S05]  /*32f0*/  BSYNC B2 ;  /* 0x0000000000027941 */ /* 0x000fea0003800000 */
.L_x_20438:
        /* <DEDUP_REMOVED lines=19> */
.L_x_20443:
[----:B------:R-:W-:Y:S02]  /*3430*/  IMAD.MOV.U32 R100, RZ, RZ, R4 ;  /* 0x000000ffff647224 */ /* 0x000fe400078e0004 */
.L_x_20444:
[----:B------:R-:W-:Y:S05]  /*3440*/  BSYNC B2 ;  /* 0x0000000000027941 */ /* 0x000fea0003800000 */
.L_x_20442:
        /* <DEDUP_REMOVED lines=16> */
.L_x_20448:
[----:B------:R-:W-:Y:S05]  /*3550*/  BSYNC B3 ;  /* 0x0000000000037941 */ /* 0x000fea0003800000 */
.L_x_20447:
        /* <DEDUP_REMOVED lines=43> */
.L_x_20446:
[----:B------:R-:W-:Y:S05]  /*3810*/  BSYNC B2 ;  /* 0x0000000000027941 */ /* 0x000fea0003800000 */
.L_x_20445:
[----:B------:R-:W0:Y:S01]  /*3820*/  I2F.U32 R100, R100 ;  /* 0x0000006400647306 */ /* 0x000e220000201000 */
[----:B------:R-:W-:Y:S01]  /*3830*/  SEL R101, RZ, 0x100, P3 ;  /* 0x00000100ff657807 */ /* 0x000fe20001800000 */
[----:B------:R-:W-:Y:S01]  /*3840*/  FMUL.FTZ R71, R71, R88 ;  /* 0x0000005847477220 */ /* 0x000fe20000410000 */
[C---:B------:R-:W-:Y:S02]  /*3850*/  LEA R98, P3, R90.reuse, c[0x0][0x188], 0x4 ;  /* 0x000062005a627a11 */ /* 0x040fe400078620ff */
        /* <DEDUP_REMOVED lines=16> */
.L_x_20420:
[----:B------:R-:W-:Y:S05]  /*3960*/  BSYNC B1 ;  /* 0x0000000000017941 */ /* 0x000fea0003800000 */
.L_x_20419:
        /* <DEDUP_REMOVED lines=23> */
.L_x_20452:
[----:B0-----:R-:W-:Y:S02]  /*3ae0*/  IMAD.MOV.U32 R98, RZ, RZ, R4 ;  /* 0x000000ffff627224 */ /* 0x001fe400078e0004 */
.L_x_20453:
[----:B------:R-:W-:Y:S05]  /*3af0*/  BSYNC B2 ;  /* 0x0000000000027941 */ /* 0x000fea0003800000 */
.L_x_20451:
        /* <DEDUP_REMOVED lines=16> */
.L_x_20457:
[----:B------:R-:W-:Y:S05]  /*3c00*/  BSYNC B3 ;  /* 0x0000000000037941 */ /* 0x000fea0003800000 */
.L_x_20456:
        /* <DEDUP_REMOVED lines=43> */
.L_x_20455:
[----:B------:R-:W-:Y:S05]  /*3ec0*/  BSYNC B2 ;  /* 0x0000000000027941 */ /* 0x000fea0003800000 */
.L_x_20454:
        /* <DEDUP_REMOVED lines=22> */
.L_x_20459:
[----:B------:R-:W-:Y:S02]  /*4030*/  MOV R5, R4 ;  /* 0x0000000400057202 */ /* 0x000fe40000000f00 */
.L_x_20460:
[----:B------:R-:W-:Y:S05]  /*4040*/  BSYNC B2 ;  /* 0x0000000000027941 */ /* 0x000fea0003800000 */
.L_x_20458:
        /* <DEDUP_REMOVED lines=16> */
.L_x_20464:
[----:B------:R-:W-:Y:S05]  /*4150*/  BSYNC B3 ;  /* 0x0000000000037941 */ /* 0x000fea0003800000 */
.L_x_20463:
        /* <DEDUP_REMOVED lines=44> */
.L_x_20462:
[----:B------:R-:W-:Y:S05]  /*4420*/  BSYNC B2 ;  /* 0x0000000000027941 */ /* 0x000fea0003800000 */
.L_x_20461:
        /* <DEDUP_REMOVED lines=19> */
.L_x_20466:
[----:B------:R-:W-:Y:S02]  /*4560*/  IMAD.MOV.U32 R98, RZ, RZ, R4 ;  /* 0x000000ffff627224 */ /* 0x000fe400078e0004 */
.L_x_20467:
[----:B------:R-:W-:Y:S05]  /*4570*/  BSYNC B2 ;  /* 0x0000000000027941 */ /* 0x000fea0003800000 */
.L_x_20465:
        /* <DEDUP_REMOVED lines=16> */
.L_x_20471:
[----:B------:R-:W-:Y:S05]  /*4680*/  BSYNC B3 ;  /* 0x0000000000037941 */ /* 0x000fea0003800000 */
.L_x_20470:
        /* <DEDUP_REMOVED lines=43> */
.L_x_20469:
[----:B------:R-:W-:Y:S05]  /*4940*/  BSYNC B2 ;  /* 0x0000000000027941 */ /* 0x000fea0003800000 */
.L_x_20468:
        /* <DEDUP_REMOVED lines=19> */
.L_x_20473:
[----:B------:R-:W-:Y:S02]  /*4a80*/  IMAD.MOV.U32 R100, RZ, RZ, R4 ;  /* 0x000000ffff647224 */ /* 0x000fe400078e0004 */
.L_x_20474:
[----:B------:R-:W-:Y:S05]  /*4a90*/  BSYNC B2 ;  /* 0x0000000000027941 */ /* 0x000fea0003800000 */
.L_x_20472:
        /* <DEDUP_REMOVED lines=16> */
.L_x_20478:
[----:B------:R-:W-:Y:S05]  /*4ba0*/  BSYNC B3 ;  /* 0x0000000000037941 */ /* 0x000fea0003800000 */
.L_x_20477:
        /* <DEDUP_REMOVED lines=43> */
.L_x_20476:
[----:B------:R-:W-:Y:S05]  /*4e60*/  BSYNC B2 ;  /* 0x0000000000027941 */ /* 0x000fea0003800000 */
.L_x_20475:
        /* <DEDUP_REMOVED lines=20> */
.L_x_20450:
[----:B------:R-:W-:Y:S05]  /*4fb0*/  BSYNC B1 ;  /* 0x0000000000017941 */ /* 0x000fea0003800000 */
.L_x_20449:
        /* <DEDUP_REMOVED lines=23> */
.L_x_20482:
[----:B0-----:R-:W-:Y:S02]  /*5130*/  IMAD.MOV.U32 R98, RZ, RZ, R4 ;  /* 0x000000ffff627224 */ /* 0x001fe400078e0004 */
.L_x_20483:
[----:B------:R-:W-:Y:S05]  /*5140*/  BSYNC B2 ;  /* 0x0000000000027941 */ /* 0x000fea0003800000 */
.L_x_20481:
        /* <DEDUP_REMOVED lines=16> */
.L_x_20487:
[----:B------:R-:W-:Y:S05]  /*5250*/  BSYNC B3 ;  /* 0x0000000000037941 */ /* 0x000fea0003800000 */
.L_x_20486:
        /* <DEDUP_REMOVED lines=43> */
.L_x_20485:
[----:B------:R-:W-:Y:S05]  /*5510*/  BSYNC B2 ;  /* 0x0000000000027941 */ /* 0x000fea0003800000 */
.L_x_20484:
        /* <DEDUP_REMOVED lines=22> */
.L_x_20489:
[----:B------:R-:W-:Y:S02]  /*5680*/  MOV R5, R4 ;  /* 0x0000000400057202 */ /* 0x000fe40000000f00 */
.L_x_20490:
[----:B------:R-:W-:Y:S05]  /*5690*/  BSYNC B2 ;  /* 0x0000000000027941 */ /* 0x000fea0003800000 */
.L_x_20488:
        /* <DEDUP_REMOVED lines=16> */
.L_x_20494:
[----:B------:R-:W-:Y:S05]  /*57a0*/  BSYNC B3 ;  /* 0x0000000000037941 */ /* 0x000fea0003800000 */
.L_x_20493:
        /* <DEDUP_REMOVED lines=44> */
.L_x_20492:
[----:B------:R-:W-:Y:S05]  /*5a70*/  BSYNC B2 ;  /* 0x0000000000027941 */ /* 0x000fea0003800000 */
.L_x_20491:
        /* <DEDUP_REMOVED lines=19> */
.L_x_20496:
[----:B------:R-:W-:Y:S02]  /*5bb0*/  IMAD.MOV.U32 R98, RZ, RZ, R4 ;  /* 0x000000ffff627224 */ /* 0x000fe400078e0004 */
.L_x_20497:
[----:B------:R-:W-:Y:S05]  /*5bc0*/  BSYNC B2 ;  /* 0x0000000000027941 */ /* 0x000fea0003800000 */
.L_x_20495:
        /* <DEDUP_REMOVED lines=16> */
.L_x_20501:
[----:B------:R-:W-:Y:S05]  /*5cd0*/  BSYNC B3 ;  /* 0x0000000000037941 */ /* 0x000fea0003800000 */
.L_x_20500:
        /* <DEDUP_REMOVED lines=43> */
.L_x_20499:
[----:B------:R-:W-:Y:S05]  /*5f90*/  BSYNC B2 ;  /* 0x0000000000027941 */ /* 0x000fea0003800000 */
.L_x_20498:
        /* <DEDUP_REMOVED lines=19> */
.L_x_20503:
[----:B------:R-:W-:Y:S02]  /*60d0*/  IMAD.MOV.U32 R100, RZ, RZ, R4 ;  /* 0x000000ffff647224 */ /* 0x000fe400078e0004 */
.L_x_20504:
[----:B------:R-:W-:Y:S05]  /*60e0*/  BSYNC B2 ;  /* 0x0000000000027941 */ /* 0x000fea0003800000 */
.L_x_20502:
        /* <DEDUP_REMOVED lines=16> */
.L_x_20508:
[----:B------:R-:W-:Y:S05]  /*61f0*/  BSYNC B3 ;  /* 0x0000000000037941 */ /* 0x000fea0003800000 */
.L_x_20507:
        /* <DEDUP_REMOVED lines=43> */
.L_x_20506:
[----:B------:R-:W-:Y:S05]  /*64b0*/  BSYNC B2 ;  /* 0x0000000000027941 */ /* 0x000fea0003800000 */
.L_x_20505:
        /* <DEDUP_REMOVED lines=20> */
.L_x_20480:
[----:B------:R-:W-:Y:S05]  /*6600*/  BSYNC B1 ;  /* 0x0000000000017941 */ /* 0x000fea0003800000 */
.L_x_20479:
        /* <DEDUP_REMOVED lines=23> */
.L_x_20512:
[----:B0-----:R-:W-:Y:S02]  /*6780*/  IMAD.MOV.U32 R98, RZ, RZ, R4 ;  /* 0x000000ffff627224 */ /* 0x001fe400078e0004 */
.L_x_20513:
[----:B------:R-:W-:Y:S05]  /*6790*/  BSYNC B2 ;  /* 0x0000000000027941 */ /* 0x000fea0003800000 */
.L_x_20511:
        /* <DEDUP_REMOVED lines=16> */
.L_x_20517:
[----:B------:R-:W-:Y:S05]  /*68a0*/  BSYNC B3 ;  /* 0x0000000000037941 */ /* 0x000fea0003800000 */
.L_x_20516:
        /* <DEDUP_REMOVED lines=43> */
.L_x_20515:
[----:B------:R-:W-:Y:S05]  /*6b60*/  BSYNC B2 ;  /* 0x0000000000027941 */ /* 0x000fea0003800000 */
.L_x_20514:
        /* <DEDUP_REMOVED lines=22> */
.L_x_20519:
[----:B------:R-:W-:Y:S02]  /*6cd0*/  MOV R5, R4 ;  /* 0x0000000400057202 */ /* 0x000fe40000000f00 */
.L_x_20520:
[----:B------:R-:W-:Y:S05]  /*6ce0*/  BSYNC B2 ;  /* 0x0000000000027941 */ /* 0x000fea0003800000 */
.L_x_20518:
        /* <DEDUP_REMOVED lines=16> */
.L_x_20524:
[----:B------:R-:W-:Y:S05]  /*6df0*/  BSYNC B3 ;  /* 0x0000000000037941 */ /* 0x000fea0003800000 */
.L_x_20523:
        /* <DEDUP_REMOVED lines=44> */
.L_x_20522:
[----:B------:R-:W-:Y:S05]  /*70c0*/  BSYNC B2 ;  /* 0x0000000000027941 */ /* 0x000fea0003800000 */
.L_x_20521:
        /* <DEDUP_REMOVED lines=19> */
.L_x_20526:
[----:B------:R-:W-:Y:S02]  /*7200*/  IMAD.MOV.U32 R98, RZ, RZ, R4 ;  /* 0x000000ffff627224 */ /* 0x000fe400078e0004 */
.L_x_20527:
[----:B------:R-:W-:Y:S05]  /*7210*/  BSYNC B2 ;  /* 0x0000000000027941 */ /* 0x000fea0003800000 */
.L_x_20525:
        /* <DEDUP_REMOVED lines=16> */
.L_x_20531:
[----:B------:R-:W-:Y:S05]  /*7320*/  BSYNC B3 ;  /* 0x0000000000037941 */ /* 0x000fea0003800000 */
.L_x_20530:
        /* <DEDUP_REMOVED lines=42> */
[----:B------:R-:W-:Y:S02]  /*75d0*/  IMAD.MOV.U32 R2, RZ, RZ, R102 ;  /* 0x000000ffff027224 */ /* 0x000fe400078e0066 */
.L_x_20529:
[----:B------:R-:W-:Y:S05]  /*75e0*/  BSYNC B2 ;  /* 0x0000000000027941 */ /* 0x000fea0003800000 */
.L_x_20528:
        /* <DEDUP_REMOVED lines=19> */
.L_x_20533:
[----:B------:R-:W-:Y:S02]  /*7720*/  IMAD.MOV.U32 R100, RZ, RZ, R4 ;  /* 0x000000ffff647224 */ /* 0x000fe400078e0004 */
.L_x_20534:
[----:B------:R-:W-:Y:S05]  /*7730*/  BSYNC B2 ;  /* 0x0000000000027941 */ /* 0x000fea0003800000 */
.L_x_20532:
        /* <DEDUP_REMOVED lines=16> */
.L_x_20538:
[----:B------:R-:W-:Y:S05]  /*7840*/  BSYNC B3 ;  /* 0x0000000000037941 */ /* 0x000fea0003800000 */
.L_x_20537:
        /* <DEDUP_REMOVED lines=43> */
.L_x_20536:
[----:B------:R-:W-:Y:S05]  /*7b00*/  BSYNC B2 ;  /* 0x0000000000027941 */ /* 0x000fea0003800000 */
.L_x_20535:
        /* <DEDUP_REMOVED lines=20> */
.L_x_20510:
[----:B------:R-:W-:Y:S05]  /*7c50*/  BSYNC B1 ;  /* 0x0000000000017941 */ /* 0x000fea0003800000 */
.L_x_20509:
        /* <DEDUP_REMOVED lines=23> */
.L_x_20542:
[----:B0-----:R-:W-:Y:S02]  /*7dd0*/  MOV R98, R4 ;  /* 0x0000000400627202 */ /* 0x001fe40000000f00 */
.L_x_20543:
[----:B------:R-:W-:Y:S05]  /*7de0*/  BSYNC B2 ;  /* 0x0000000000027941 */ /* 0x000fea0003800000 */
.L_x_20541:
        /* <DEDUP_REMOVED lines=16> */
.L_x_20547:
[----:B------:R-:W-:Y:S05]  /*7ef0*/  BSYNC B3 ;  /* 0x0000000000037941 */ /* 0x000fea0003800000 */
.L_x_20546:
        /* <DEDUP_REMOVED lines=43> */
.L_x_20545:
[----:B------:R-:W-:Y:S05]  /*81b0*/  BSYNC B2 ;  /* 0x0000000000027941 */ /* 0x000fea0003800000 */
.L_x_20544:
        /* <DEDUP_REMOVED lines=22> */
.L_x_20549:
[----:B------:R-:W-:Y:S02]  /*8320*/  IMAD.MOV.U32 R5, RZ, RZ, R4 ;  /* 0x000000ffff057224 */ /* 0x000fe400078e0004 */
.L_x_20550:
[----:B------:R-:W-:Y:S05]  /*8330*/  BSYNC B2 ;  /* 0x0000000000027941 */ /* 0x000fea0003800000 */
.L_x_20548:
        /* <DEDUP_REMOVED lines=16> */
.L_x_20554:
[----:B------:R-:W-:Y:S05]  /*8440*/  BSYNC B3 ;  /* 0x0000000000037941 */ /* 0x000fea0003800000 */
.L_x_20553:
        /* <DEDUP_REMOVED lines=44> */
.L_x_20552:
[----:B------:R-:W-:Y:S05]  /*8710*/  BSYNC B2 ;  /* 0x0000000000027941 */ /* 0x000fea0003800000 */
.L_x_20551:
[----:B------:R-:W0:Y:S01]  /*8720*/  I2F.U32 R98, R5 ;  /* 0x0000000500627306 */ /* 0x000e220000201000 */
[----:B------:R-:W-:Y:S01]  /*8730*/  ISETP.NE.AND P4, PT, R99, 0x1, PT ;  /* 0x000000016300780c */ /* 0x000fe20003f85270 */
        /* <DEDUP_REMOVED lines=17> */
.L_x_20556:
[----:B------:R-:W-:Y:S02]  /*8850*/  IMAD.MOV.U32 R98, RZ, RZ, R4 ;  /* 0x000000ffff627224 */ /* 0x000fe400078e0004 */
.L_x_20557:
[----:B------:R-:W-:Y:S05]  /*8860*/  BSYNC B2 ;  /* 0x0000000000027941 */ /* 0x000fea0003800000 */
.L_x_20555:
        /* <DEDUP_REMOVED lines=16> */
.L_x_20561:
[----:B------:R-:W-:Y:S05]  /*8970*/  BSYNC B3 ;  /* 0x0000000000037941 */ /* 0x000fea0003800000 */
.L_x_20560:
        /* <DEDUP_REMOVED lines=43> */
.L_x_20559:
[----:B------:R-:W-:Y:S05]  /*8c30*/  BSYNC B2 ;  /* 0x0000000000027941 */ /* 0x000fea0003800000 */
.L_x_20558:
        /* <DEDUP_REMOVED lines=19> */
.L_x_20563:
[----:B------:R-:W-:Y:S02]  /*8d70*/  IMAD.MOV.U32 R100, RZ, RZ, R4 ;  /* 0x000000ffff647224 */ /* 0x000fe400078e0004 */
.L_x_20564:
[----:B------:R-:W-:Y:S05]  /*8d80*/  BSYNC B2 ;  /* 0x0000000000027941 */ /* 0x000fea0003800000 */
.L_x_20562:
        /* <DEDUP_REMOVED lines=16> */
.L_x_20568:
[----:B------:R-:W-:Y:S05]  /*8e90*/  BSYNC B3 ;  /* 0x0000000000037941 */ /* 0x000fea0003800000 */
.L_x_20567:
        /* <DEDUP_REMOVED lines=43> */
.L_x_20566:
[----:B------:R-:W-:Y:S05]  /*9150*/  BSYNC B2 ;  /* 0x0000000000027941 */ /* 0x000fea0003800000 */
.L_x_20565:
[----:B------:R-:W0:Y:S01]  /*9160*/  I2F.U32 R100, R100 ;  /* 0x0000006400647306 */ /* 0x000e220000201000 */
[----:B------:R-:W-:Y:S01]  /*9170*/  SEL R103, RZ, 0x100, P3 ;  /* 0x00000100ff677807 */ /* 0x000fe20001800000 */
[----:B------:R-:W-:Y:S01]  /*9180*/  FMUL.FTZ R87, R87, R88 ;  /* 0x0000005857577220 */ /* 0x000fe20000410000 */
[C---:B------:R-:W-:Y:S02]  /*9190*/  LEA R98, P3, R90.reuse, c[0x0][0x188], 0x4 ;  /* 0x000062005a627a11 */ /* 0x040fe400078620ff */
[----:B------:R-:W-:Y:S01]  /*91a0*/  SEL R101, RZ, 0x10000, P4 ;  /* 0x00010000ff657807 */ /* 0x000fe20002000000 */
[----:B------:R-:W-:Y:S01]  /*91b0*/  FMUL.FTZ R87, R87, c[0x0][0x1e8] ;  /* 0x00007a0057577a20 */ /* 0x000fe20000410000 */
[----:B------:R-:W-:Y:S01]  /*91c0*/  LEA.HI.X R99, R90, c[0x0][0x18c], RZ, 0x4, P3 ;  /* 0x000063005a637a11 */ /* 0x000fe200018f24ff */
[----:B0-----:R-:W-:-:S05]  /*91d0*/  FFMA.FTZ R91, R100, R91, 1.1641532182693481445e-10 ;  /* 0x2f000000645b7423 */ /* 0x001fca000001005b */
[----:B------:R-:W-:Y:S02]  /*91e0*/  FSETP.GTU.FTZ.AND P3, PT, R91, c[0x0][0x1e4], PT ;  /* 0x000079005b007a0b */ /* 0x000fe40003f7c000 */
[----:B------:R-:W-:Y:S02]  /*91f0*/  SEL R91, RZ, 0x1, P2 ;  /* 0x00000001ff5b7807 */ /* 0x000fe40001000000 */
        /* <DEDUP_REMOVED lines=9> */
.L_x_20540:
[----:B------:R-:W-:Y:S05]  /*9290*/  BSYNC B1 ;  /* 0x0000000000017941 */ /* 0x000fea0003800000 */
.L_x_20539:
[----:B-----5:R-:W-:Y:S01]  /*92a0*/  FADD.FTZ R88, RZ, R64 ;  /* 0x00000040ff587221 */ /* 0x020fe20000010000 */
[C---:B------:R-:W-:Y:S02]  /*92b0*/  ISETP.GT.U32.AND P1, PT, R8.reuse, 0x3f, PT ;  /* 0x0000003f0800780c */ /* 0x040fe40003f24070 */
[C---:B------:R-:W-:Y:S01]  /*92c0*/  ISETP.GT.U32.AND P2, PT, R8.reuse, 0x5f, PT ;  /* 0x0000005f0800780c */ /* 0x040fe20003f44070 */
[----:B0-----:R-:W-:Y:S01]  /*92d0*/  FADD.FTZ R91, R65, R88 ;  /* 0x00000058415b7221 */ /* 0x001fe20000010000 */
        /* <DEDUP_REMOVED lines=29> */
.L_x_20585:
        /* <DEDUP_REMOVED lines=69> */
.L_x_20586:
[C---:B------:R-:W-:Y:S01]  /*9900*/  FMUL.FTZ R89, R88.reuse, R88 ;  /* 0x0000005858597220 */ /* 0x040fe20000410000 */
[----:B------:R-:W-:Y:S01]  /*9910*/  ISETP.NE.AND P1, PT, RZ, UR8, PT ;  /* 0x00000008ff007c0c */ /* 0x000fe2000bf25270 */
[----:B01----:R-:W-:Y:S01]  /*9920*/  FADD.FTZ R100, R101, R100 ;  /* 0x0000006465647221 */ /* 0x003fe20000010000 */
[----:B------:R-:W-:Y:S02]  /*9930*/  BSSY B1, `(.L_x_20571) ;  /* 0x000001e000017945 */ /* 0x000fe40003800000 */
[----:B------:R-:W-:Y:S02]  /*9940*/  FSEL R90, R89, RZ, P1 ;  /* 0x000000ff595a7208 */ /* 0x000fe40000800000 */
[----:B------:R-:W-:Y:S02]  /*9950*/  MOV R89, c[0x0][0x1e0] ;  /* 0x0000780000597a02 */ /* 0x000fe40000000f00 */
[----:B------:R-:W-:-:S03]  /*9960*/  FSEL R99, R88, RZ, !P1 ;  /* 0x000000ff58637208 */ /* 0x000fc60004800000 */
[----:B------:R-:W-:Y:S02]  /*9970*/  FFMA.FTZ R89, R100, R89, c[0x0][0x228] ;  /* 0x00008a0064597623 */ /* 0x000fe40000010059 */
[----:B------:R-:W-:Y:S02]  /*9980*/  @!P6 IMAD.MOV.U32 R100, RZ, RZ, 0x4 ;  /* 0x00000004ff64e424 */ /* 0x000fe400078e00ff */
[----:B------:R-:W-:Y:S02]  /*9990*/  FADD.FTZ R89, R89, R90 ;  /* 0x0000005a59597221 */ /* 0x000fe40000010000 */
[----:B------:R-:W-:Y:S02]  /*99a0*/  @!P6 IMAD.MOV.U32 R90, RZ, RZ, 0x4 ;  /* 0x00000004ff5ae424 */ /* 0x000fe400078e00ff */
[----:B------:R-:W0:Y:S01]  /*99b0*/  MUFU.RSQ R98, R89 ;  /* 0x0000005900627308 */ /* 0x000e220000001400 */
[----:B------:R-:W-:-:S04]  /*99c0*/  @!P6 IMAD.WIDE R100, R7, R100, c[0x0][0x1a8] ;  /* 0x00006a000764e625 */ /* 0x000fc800078e0264 */
[----:B------:R-:W-:-:S05]  /*99d0*/  @!P6 IMAD.WIDE R90, R7, R90, c[0x0][0x1a0] ;  /* 0x00006800075ae625 */ /* 0x000fca00078e025a */
[----:B------:R1:W-:Y:S04]  /*99e0*/  @!P6 STG.E [R90.64], R88 ;  /* 0x000000585a00e986 */ /* 0x0003e8000c101906 */
[----:B0-----:R1:W-:Y:S01]  /*99f0*/  @!P6 STG.E [R100.64], R98 ;  /* 0x000000626400e986 */ /* 0x0013e2000c101906 */
[----:B------:R-:W-:Y:S05]  /*9a00*/  @!P0 BRA `(.L_x_20572) ;  /* 0x0000010000008947 */ /* 0x000fea0003800000 */
[--C-:B------:R-:W-:Y:S01]  /*9a10*/  FADD.FTZ R89, R64, -R99.reuse ;  /* 0x8000006340597221 */ /* 0x100fe20000010000 */
[----:B-1----:R-:W-:Y:S01]  /*9a20*/  HFMA2.MMA R100, -RZ, RZ, 0, 9.5367431640625e-07 ;  /* 0x00000010ff647435 */ /* 0x002fe200000001ff */
        /* <DEDUP_REMOVED lines=10> */
[C---:B------:R-:W-:Y:S01]  /*9ad0*/  IMAD.WIDE.U32 R100, R97.reuse, R100, c[0x0][0x208] ;  /* 0x0000820061647625 */ /* 0x040fe200078e0064 */
[----:B------:R-:W-:-:S03]  /*9ae0*/  IADD3 R97, R97, 0x20, RZ ;  /* 0x0000002061617810 */ /* 0x000fc60007ffe0ff */
[----:B------:R-:W-:-:S05]  /*9af0*/  FFMA.FTZ R91, R19, R102, R15 ;  /* 0x00000066135b7223 */ /* 0x000fca000001000f */
[----:B------:R0:W-:Y:S02]  /*9b00*/  STG.E.128 [R100.64], R88 ;  /* 0x0000005864007986 */ /* 0x0001e4000c101d06 */
.L_x_20572:
[----:B------:R-:W-:Y:S05]  /*9b10*/  BSYNC B1 ;  /* 0x0000000000017941 */ /* 0x000fea0003800000 */
.L_x_20571:
[----:B------:R-:W-:Y:S01]  /*9b20*/  ISETP.NE.AND P1, PT, R96, RZ, PT ;  /* 0x000000ff6000720c */ /* 0x000fe20003f25270 */
[----:B------:R-:W-:-:S12]  /*9b30*/  BSSY B1, `(.L_x_20573) ;  /* 0x0000012000017945 */ /* 0x000fd80003800000 */
[----:B------:R-:W-:Y:S05]  /*9b40*/  @!P1 BRA `(.L_x_20574) ;  /* 0x0000010000009947 */ /* 0x000fea0003800000 */
[--C-:B0-----:R-:W-:Y:S02]  /*9b50*/  FADD.FTZ R89, R68, -R99.reuse ;  /* 0x8000006344597221 */ /* 0x101fe40000010000 */
[--C-:B-1----:R-:W-:Y:S02]  /*9b60*/  FADD.FTZ R91, R69, -R99.reuse ;  /* 0x80000063455b7221 */ /* 0x102fe40000010000 */
[--C-:B------:R-:W-:Y:S02]  /*9b70*/  FADD.FTZ R101, R70, -R99.reuse ;  /* 0x8000006346657221 */ /* 0x100fe40000010000 */
[----:B------:R-:W-:Y:S02]  /*9b80*/  FADD.FTZ R103, R71, -R99 ;  /* 0x8000006347677221 */ /* 0x000fe40000010000 */
[C---:B------:R-:W-:Y:S02]  /*9b90*/  FMUL.FTZ R89, R98.reuse, R89 ;  /* 0x0000005962597220 */ /* 0x040fe40000410000 */
[----:B------:R-:W-:-:S02]  /*9ba0*/  FMUL.FTZ R90, R98, R91 ;  /* 0x0000005b625a7220 */ /* 0x000fc40000410000 */
[C---:B------:R-:W-:Y:S02]  /*9bb0*/  FMUL.FTZ R91, R98.reuse, R101 ;  /* 0x00000065625b7220 */ /* 0x040fe40000410000 */
[----:B------:R-:W-:Y:S02]  /*9bc0*/  IMAD.MOV.U32 R100, RZ, RZ, 0x10 ;  /* 0x00000010ff647424 */ /* 0x000fe400078e00ff */
[----:B------:R-:W-:Y:S02]  /*9bd0*/  FMUL.FTZ R102, R98, R103 ;  /* 0x0000006762667220 */ /* 0x000fe40000410000 */
[----:B------:R-:W-:Y:S02]  /*9be0*/  FFMA.FTZ R88, R24, R89, R20 ;  /* 0x0000005918587223 */ /* 0x000fe40000010014 */
[----:B------:R-:W-:Y:S02]  /*9bf0*/  FFMA.FTZ R89, R25, R90, R21 ;  /* 0x0000005a19597223 */ /* 0x000fe40000010015 */
[----:B------:R-:W-:-:S02]  /*9c00*/  FFMA.FTZ R90, R26, R91, R22 ;  /* 0x0000005b1a5a7223 */ /* 0x000fc40000010016 */
[C---:B------:R-:W-:Y:S01]  /*9c10*/  IMAD.WIDE.U32 R100, R97.reuse, R100, c[0x0][0x208] ;  /* 0x0000820061647625 */ /* 0x040fe200078e0064 */
[----:B------:R-:W-:-:S03]  /*9c20*/  IADD3 R97, R97, 0x20, RZ ;  /* 0x0000002061617810 */ /* 0x000fc60007ffe0ff */
[----:B------:R-:W-:-:S05]  /*9c30*/  FFMA.FTZ R91, R27, R102, R23 ;  /* 0x000000661b5b7223 */ /* 0x000fca0000010017 */
[----:B------:R0:W-:Y:S02]  /*9c40*/  STG.E.128 [R100.64], R88 ;  /* 0x0000005864007986 */ /* 0x0001e4000c101d06 */
.L_x_20574:
[----:B------:R-:W-:Y:S05]  /*9c50*/  BSYNC B1 ;  /* 0x0000000000017941 */ /* 0x000fea0003800000 */
.L_x_20573:
        /* <DEDUP_REMOVED lines=19> */
.L_x_20576:
[----:B------:R-:W-:Y:S05]  /*9d90*/  BSYNC B1 ;  /* 0x0000000000017941 */ /* 0x000fea0003800000 */
.L_x_20575:
[----:B------:R-:W-:Y:S01]  /*9da0*/  ISETP.NE.AND P1, PT, R94, RZ, PT ;  /* 0x000000ff5e00720c */ /* 0x000fe20003f25270 */
[----:B------:R-:W-:-:S12]  /*9db0*/  BSSY B1, `(.L_x_20577) ;  /* 0x0000012000017945 */ /* 0x000fd80003800000 */
[----:B------:R-:W-:Y:S05]  /*9dc0*/  @!P1 BRA `(.L_x_20578) ;  /* 0x0000010000009947 */ /* 0x000fea0003800000 */
[--C-:B0-----:R-:W-:Y:S01]  /*9dd0*/  FADD.FTZ R89, R76, -R99.reuse ;  /* 0x800000634c597221 */ /* 0x101fe20000010000 */
[----:B-1----:R-:W-:Y:S01]  /*9de0*/  MOV R100, 0x10 ;  /* 0x0000001000647802 */ /* 0x002fe20000000f00 */
        /* <DEDUP_REMOVED lines=10> */
[C---:B------:R-:W-:Y:S01]  /*9e90*/  IMAD.WIDE.U32 R100, R97.reuse, R100, c[0x0][0x208] ;  /* 0x0000820061647625 */ /* 0x040fe200078e0064 */
[----:B------:R-:W-:-:S03]  /*9ea0*/  IADD3 R97, R97, 0x20, RZ ;  /* 0x0000002061617810 */ /* 0x000fc60007ffe0ff */
[----:B------:R-:W-:-:S05]  /*9eb0*/  FFMA.FTZ R91, R43, R102, R39 ;  /* 0x000000662b5b7223 */ /* 0x000fca0000010027 */
[----:B------:R0:W-:Y:S02]  /*9ec0*/  STG.E.128 [R100.64], R88 ;  /* 0x0000005864007986 */ /* 0x0001e4000c101d06 */
.L_x_20578:
[----:B------:R-:W-:Y:S05]  /*9ed0*/  BSYNC B1 ;  /* 0x0000000000017941 */ /* 0x000fea0003800000 */
.L_x_20577:
        /* <DEDUP_REMOVED lines=19> */
.L_x_20580:
[----:B------:R-:W-:Y:S05]  /*a010*/  BSYNC B1 ;  /* 0x0000000000017941 */ /* 0x000fea0003800000 */
.L_x_20579:
[----:B------:R-:W-:Y:S01]  /*a020*/  ISETP.NE.AND P1, PT, R92, RZ, PT ;  /* 0x000000ff5c00720c */ /* 0x000fe20003f25270 */
[----:B------:R-:W-:-:S12]  /*a030*/  BSSY B1, `(.L_x_20581) ;  /* 0x0000011000017945 */ /* 0x000fd80003800000 */
[----:B------:R-:W-:Y:S05]  /*a040*/  @!P1 BRA `(.L_x_20582) ;  /* 0x000000f000009947 */ /* 0x000fea0003800000 */
[--C-:B0-----:R-:W-:Y:S02]  /*a050*/  FADD.FTZ R89, R84, -R99.reuse ;  /* 0x8000006354597221 */ /* 0x101fe40000010000 */
[--C-:B-1----:R-:W-:Y:S02]  /*a060*/  FADD.FTZ R91, R85, -R99.reuse ;  /* 0x80000063555b7221 */ /* 0x102fe40000010000 */
[--C-:B------:R-:W-:Y:S02]  /*a070*/  FADD.FTZ R101, R86, -R99.reuse ;  /* 0x8000006356657221 */ /* 0x100fe40000010000 */
[----:B------:R-:W-:Y:S02]  /*a080*/  FADD.FTZ R99, R87, -R99 ;  /* 0x8000006357637221 */ /* 0x000fe40000010000 */
[----:B------:R-:W-:Y:S02]  /*a090*/  IMAD.MOV.U32 R88, RZ, RZ, 0x10 ;  /* 0x00000010ff587424 */ /* 0x000fe400078e00ff */
        /* <DEDUP_REMOVED lines=10> */
.L_x_20582:
[----:B------:R-:W-:Y:S05]  /*a140*/  BSYNC B1 ;  /* 0x0000000000017941 */ /* 0x000fea0003800000 */
.L_x_20581:
[----:B01----:R-:W-:-:S10]  /*a150*/  HFMA2.MMA R88, -RZ, RZ, 0, 2.384185791015625e-07 ;  /* 0x00000004ff587435 */ /* 0x003fd400000001ff */
[----:B------:R-:W-:-:S05]  /*a160*/  IMAD R7, R88, c[0x0][0x160], R7 ;  /* 0x0000580058077a24 */ /* 0x000fca00078e0207 */
[----:B------:R-:W-:-:S13]  /*a170*/  ISETP.GE.AND P1, PT, R7, c[0x0][0x164], PT ;  /* 0x0000590007007a0c */ /* 0x000fda0003f26270 */
[----:B------:R-:W-:Y:S01]  /*a180*/  @P1 CALL.REL.NOINC `(.L_x_20583) ;  /* 0x0000001000001944 */ /* 0x000fe20003c00000 */
[----:B------:R-:W-:Y:S05]  /*a190*/  BRA `(.L_x_20584) ;  /* 0xffff6a6000007947 */ /* 0x000fea000383ffff */
.L_x_20583:
[----:B------:R-:W-:Y:S05]  /*a1a0*/  BSYNC B0 ;  /* 0x0000000000007941 */ /* 0x000fea0003800000 */
.L_x_20388:
[----:B------:R-:W-:Y:S05]  /*a1b0*/  EXIT ;  /* 0x000000000000794d */ /* 0x000fea0003800000 */
.L_x_20569:
[----:B------:R-:W-:Y:S01]  /*a1c0*/  IMAD.MOV.U32 R89, RZ, RZ, R99 ;  /* 0x000000ffff597224 */ /* 0x000fe200078e0063 */
[----:B------:R-:W-:Y:S01]  /*a1d0*/  MOV R101, 0x1f ;  /* 0x0000001f00657802 */ /* 0x000fe20000000f00 */
[----:B------:R-:W-:Y:S01]  /*a1e0*/  IMAD.MOV.U32 R98, RZ, RZ, 0x1 ;  /* 0x00000001ff627424 */ /* 0x000fe200078e00ff */
[----:B------:R-:W-:Y:S01]  /*a1f0*/  MOV R90, 0xa220 ;  /* 0x0000a220005a7802 */ /* 0x000fe20000000f00 */
[----:B------:R-:W-:Y:S02]  /*a200*/  IMAD.MOV.U32 R102, RZ, RZ, -0x1 ;  /* 0xffffffffff667424 */ /* 0x000fe400078e00ff */
[----:B------:R-:W-:Y:S05]  /*a210*/  CALL.REL.NOINC `($__internal_152_$__cuda_sm70_shflsync_bfly_p) ;  /* 0x000006b000007944 */ /* 0x000fea0003c00000 */
[----:B-1----:R-:W-:Y:S01]  /*a220*/  IMAD.MOV.U32 R88, RZ, RZ, R101 ;  /* 0x000000ffff587224 */ /* 0x002fe200078e0065 */
[----:B0-----:R-:W-:Y:S05]  /*a230*/  BRA `(.L_x_20585) ;  /* 0xfffff27000007947 */ /* 0x001fea000383ffff */
.L_x_20570:
[----:B------:R-:W-:Y:S01]  /*a240*/  HFMA2.MMA R98, -RZ, RZ, 0, 1.1920928955078125e-07 ;  /* 0x00000002ff627435 */ /* 0x000fe200000001ff */
[----:B------:R-:W-:Y:S01]  /*a250*/  IMAD.MOV.U32 R101, RZ, RZ, 0x1f ;  /* 0x0000001fff657424 */ /* 0x000fe200078e00ff */
[----:B------:R-:W-:Y:S01]  /*a260*/  MOV R90, 0xa290 ;  /* 0x0000a290005a7802 */ /* 0x000fe20000000f00 */
[----:B------:R-:W-:-:S03]  /*a270*/  IMAD.MOV.U32 R102, RZ, RZ, -0x1 ;  /* 0xffffffffff667424 */ /* 0x000fc600078e00ff */
[----:B0-----:R-:W-:Y:S05]  /*a280*/  CALL.REL.NOINC `($__internal_152_$__cuda_sm70_shflsync_bfly_p) ;  /* 0x0000064000007944 */ /* 0x001fea0003c00000 */
[----:B01----:R-:W-:Y:S01]  /*a290*/  FADD.FTZ R89, R89, R101 ;  /* 0x0000006559597221 */ /* 0x003fe20000010000 */
[----:B------:R-:W-:Y:S01]  /*a2a0*/  MOV R98, 0x4 ;  /* 0x0000000400627802 */ /* 0x000fe20000000f00 */
[----:B------:R-:W-:Y:S01]  /*a2b0*/  IMAD.MOV.U32 R101, RZ, RZ, 0x1f ;  /* 0x0000001fff657424 */ /* 0x000fe200078e00ff */
[----:B------:R-:W-:Y:S01]  /*a2c0*/  MOV R90, 0xa2f0 ;  /* 0x0000a2f0005a7802 */ /* 0x000fe20000000f00 */
[----:B------:R-:W-:-:S02]  /*a2d0*/  IMAD.MOV.U32 R102, RZ, RZ, -0x1 ;  /* 0xffffffffff667424 */ /* 0x000fc400078e00ff */
[----:B------:R-:W-:Y:S05]  /*a2e0*/  CALL.REL.NOINC `($__internal_152_$__cuda_sm70_shflsync_bfly_p) ;  /* 0x000005e000007944 */ /* 0x000fea0003c00000 */
[----:B0-----:R-:W-:Y:S01]  /*a2f0*/  HFMA2.MMA R98, -RZ, RZ, 0, 4.76837158203125e-07 ;  /* 0x00000008ff627435 */ /* 0x001fe200000001ff */
[----:B-1----:R-:W-:Y:S01]  /*a300*/  FADD.FTZ R89, R89, R101 ;  /* 0x0000006559597221 */ /* 0x002fe20000010000 */
[----:B------:R-:W-:Y:S01]  /*a310*/  MOV R90, 0xa350 ;  /* 0x0000a350005a7802 */ /* 0x000fe20000000f00 */
[----:B------:R-:W-:-:S02]  /*a320*/  IMAD.MOV.U32 R101, RZ, RZ, 0x1f ;  /* 0x0000001fff657424 */ /* 0x000fc400078e00ff */
[----:B------:R-:W-:Y:S02]  /*a330*/  IMAD.MOV.U32 R102, RZ, RZ, -0x1 ;  /* 0xffffffffff667424 */ /* 0x000fe400078e00ff */
[----:B------:R-:W-:Y:S05]  /*a340*/  CALL.REL.NOINC `($__internal_152_$__cuda_sm70_shflsync_bfly_p) ;  /* 0x0000058000007944 */ /* 0x000fea0003c00000 */
[----:B01----:R-:W-:Y:S01]  /*a350*/  FADD.FTZ R89, R89, R101 ;  /* 0x0000006559597221 */ /* 0x003fe20000010000 */
[----:B------:R-:W-:Y:S01]  /*a360*/  MOV R98, 0x10 ;  /* 0x0000001000627802 */ /* 0x000fe20000000f00 */
[----:B------:R-:W-:Y:S01]  /*a370*/  IMAD.MOV.U32 R101, RZ, RZ, 0x1f ;  /* 0x0000001fff657424 */ /* 0x000fe200078e00ff */
[----:B------:R-:W-:Y:S01]  /*a380*/  MOV R90, 0xa3b0 ;  /* 0x0000a3b0005a7802 */ /* 0x000fe20000000f00 */
[----:B------:R-:W-:Y:S02]  /*a390*/  IMAD.MOV.U32 R102, RZ, RZ, -0x1 ;  /* 0xffffffffff667424 */ /* 0x000fe400078e00ff */
[----:B------:R-:W-:Y:S05]  /*a3a0*/  CALL.REL.NOINC `($__internal_152_$__cuda_sm70_shflsync_bfly_p) ;  /* 0x0000052000007944 */ /* 0x000fea0003c00000 */
        /* <DEDUP_REMOVED lines=10> */
[----:B------:R-:W-:Y:S01]  /*a450*/  FFMA.FTZ R89, R98, R98, R89 ;  /* 0x0000006262597223 */ /* 0x000fe20000010059 */
[----:B------:R-:W-:Y:S01]  /*a460*/  HFMA2.MMA R98, -RZ, RZ, 0, 5.9604644775390625e-08 ;  /* 0x00000001ff627435 */ /* 0x000fe200000001ff */
        /* <DEDUP_REMOVED lines=43> */
[----:B------:R-:W-:Y:S05]  /*a720*/  CALL.REL.NOINC `($__internal_152_$__cuda_sm70_shflsync_bfly_p) ;  /* 0x000001a000007944 */ /* 0x000fea0003c00000 */
[----:B01----:R-:W-:Y:S01]  /*a730*/  FADD.FTZ R89, R89, R101 ;  /* 0x0000006559597221 */ /* 0x003fe20000010000 */
[----:B------:R-:W-:Y:S01]  /*a740*/  MOV R98, 0x2 ;  /* 0x0000000200627802 */ /* 0x000fe20000000f00 */
[----:B------:R-:W-:Y:S01]  /*a750*/  IMAD.MOV.U32 R101, RZ, RZ, 0x1f ;  /* 0x0000001fff657424 */ /* 0x000fe200078e00ff */
[----:B------:R-:W-:Y:S01]  /*a760*/  MOV R90, 0xa790 ;  /* 0x0000a790005a7802 */ /* 0x000fe20000000f00 */
[----:B------:R-:W-:Y:S02]  /*a770*/  IMAD.MOV.U32 R102, RZ, RZ, -0x1 ;  /* 0xffffffffff667424 */ /* 0x000fe400078e00ff */
[----:B------:R-:W-:Y:S05]  /*a780*/  CALL.REL.NOINC `($__internal_152_$__cuda_sm70_shflsync_bfly_p) ;  /* 0x0000014000007944 */ /* 0x000fea0003c00000 */
[----:B0-----:R-:W-:Y:S01]  /*a790*/  HFMA2.MMA R98, -RZ, RZ, 0, 2.384185791015625e-07 ;  /* 0x00000004ff627435 */ /* 0x001fe200000001ff */
[----:B-1----:R-:W-:Y:S01]  /*a7a0*/  FADD.FTZ R89, R89, R101 ;  /* 0x0000006559597221 */ /* 0x002fe20000010000 */
[----:B------:R-:W-:Y:S01]  /*a7b0*/  MOV R90, 0xa7f0 ;  /* 0x0000a7f0005a7802 */ /* 0x000fe20000000f00 */
[----:B------:R-:W-:Y:S02]  /*a7c0*/  IMAD.MOV.U32 R101, RZ, RZ, 0x1f ;  /* 0x0000001fff657424 */ /* 0x000fe400078e00ff */
[----:B------:R-:W-:-:S02]  /*a7d0*/  IMAD.MOV.U32 R102, RZ, RZ, -0x1 ;  /* 0xffffffffff667424 */ /* 0x000fc400078e00ff */
[----:B------:R-:W-:Y:S05]  /*a7e0*/  CALL.REL.NOINC `($__internal_152_$__cuda_sm70_shflsync_bfly_p) ;  /* 0x000000e000007944 */ /* 0x000fea0003c00000 */
[----:B01----:R-:W-:Y:S01]  /*a7f0*/  FADD.FTZ R89, R89, R101 ;  /* 0x0000006559597221 */ /* 0x003fe20000010000 */
[----:B------:R-:W-:Y:S01]  /*a800*/  MOV R98, 0x8 ;  /* 0x0000000800627802 */ /* 0x000fe20000000f00 */
[----:B------:R-:W-:Y:S01]  /*a810*/  IMAD.MOV.U32 R101, RZ, RZ, 0x1f ;  /* 0x0000001fff657424 */ /* 0x000fe200078e00ff */
[----:B------:R-:W-:Y:S01]  /*a820*/  MOV R90, 0xa850 ;  /* 0x0000a850005a7802 */ /* 0x000fe20000000f00 */
[----:B------:R-:W-:-:S02]  /*a830*/  IMAD.MOV.U32 R102, RZ, RZ, -0x1 ;  /* 0xffffffffff667424 */ /* 0x000fc400078e00ff */
[----:B------:R-:W-:Y:S05]  /*a840*/  CALL.REL.NOINC `($__internal_152_$__cuda_sm70_shflsync_bfly_p) ;  /* 0x0000008000007944 */ /* 0x000fea0003c00000 */
[----:B-1----:R-:W-:Y:S01]  /*a850*/  FADD.FTZ R100, R89, R101 ;  /* 0x0000006559647221 */ /* 0x002fe20000010000 */
[----:B0-----:R-:W-:Y:S01]  /*a860*/  HFMA2.MMA R98, -RZ, RZ, 0, 9.5367431640625e-07 ;  /* 0x00000010ff627435 */ /* 0x001fe200000001ff */
[----:B------:R-:W-:Y:S01]  /*a870*/  IMAD.MOV.U32 R101, RZ, RZ, 0x1f ;  /* 0x0000001fff657424 */ /* 0x000fe200078e00ff */
[----:B------:R-:W-:Y:S01]  /*a880*/  MOV R90, 0xa8c0 ;  /* 0x0000a8c0005a7802 */ /* 0x000fe20000000f00 */
[----:B------:R-:W-:Y:S01]  /*a890*/  IMAD.MOV.U32 R102, RZ, RZ, -0x1 ;  /* 0xffffffffff667424 */ /* 0x000fe200078e00ff */
[----:B------:R-:W-:-:S02]  /*a8a0*/  MOV R89, R100 ;  /* 0x0000006400597202 */ /* 0x000fc40000000f00 */
[----:B------:R-:W-:Y:S05]  /*a8b0*/  CALL.REL.NOINC `($__internal_152_$__cuda_sm70_shflsync_bfly_p) ;  /* 0x0000001000007944 */ /* 0x000fea0003c00000 */
[----:B01----:R-:W-:Y:S05]  /*a8c0*/  BRA `(.L_x_20586) ;  /* 0xfffff03000007947 */ /* 0x003fea000383ffff */
        .weak           $__internal_152_$__cuda_sm70_shflsync_bfly_p
        .type           $__internal_152_$__cuda_sm70_shflsync_bfly_p,@function
        .size           $__internal_152_$__cuda_sm70_shflsync_bfly_p,(.L_x_22320 - $__internal_152_$__cuda_sm70_shflsync_bfly_p)
$__internal_152_$__cuda_sm70_shflsync_bfly_p:
[----:B------:R-:W-:Y:S01]  /*a8d0*/  IMAD.MOV.U32 R91, RZ, RZ, 0x0 ;  /* 0x00000000ff5b7424 */ /* 0x000fe200078e00ff */
[----:B------:R-:W-:Y:S04]  /*a8e0*/  WARPSYNC R102 ;  /* 0x0000006600007348 */ /* 0x000fe80003800000 */
[----:B------:R0:W1:Y:S01]  /*a8f0*/  SHFL.BFLY PT, R101, R89, R98, R101 ;  /* 0x0c00006259657389 */ /* 0x00006200000e0065 */
[----:B------:R-:W-:Y:S05]  /*a900*/  RET.REL.NODEC R90 `(_ZN10layer_norm13ln_fwd_kernelINS_13Kernel_traitsIfffffjLj768ELj1ELj4ELj1ELj16ENS_18Kernel_traits_baseILj768EfffffjLj128EEEEELb1ELb0ELb0ELb0EEEvNS_9FwdParamsE) ;  /* 0xffff56f05a007950 */ /* 0x000fea0003c3ffff */
.L_x_20587:
        /* <DEDUP_REMOVED lines=15> */
.L_x_22320:


//--------------------- .text._ZN10layer_norm13ln_fwd_kernelINS_13Kernel_traitsIfffffjLj768ELj1ELj4ELj1ELj16ENS_18Kernel_traits_baseILj768EfffffjLj128EEEEELb1ELb0ELb0ELb1EEEvNS_9FwdParamsE --------------------------
	.section	.text._ZN10layer_norm13ln_fwd_kernelINS_13Kernel_traitsIfffffjLj768ELj1ELj4ELj1ELj16ENS_18Kernel_traits_baseILj768EfffffjLj128EEEEELb1ELb0ELb0ELb1EEEvNS_9FwdParamsE,"ax",@progbits
	.sectioninfo	@"SHI_REGISTERS=128"
	.align	128
        .global         _ZN10layer_norm13ln_fwd_kernelINS_13Kernel_traitsIfffffjLj768ELj1ELj4ELj1ELj16ENS_18Kernel_traits_baseILj768EfffffjLj128EEEEELb1ELb0ELb0ELb1EEEvNS_9FwdParamsE
        .type           _ZN10layer_norm13ln_fwd_kernelINS_13Kernel_traitsIfffffjLj768ELj1ELj4ELj1ELj16ENS_18Kernel_traits_baseILj768EfffffjLj128EEEEELb1ELb0ELb0ELb1EEEvNS_9FwdParamsE,@function
        .size           _ZN10layer_norm13ln_fwd_kernelINS_13Kernel_traitsIfffffjLj768ELj1ELj4ELj1ELj16ENS_18Kernel_traits_baseILj768EfffffjLj128EEEEELb1ELb0ELb0ELb1EEEvNS_9FwdParamsE,(.L_x_22321 - _ZN10layer_norm13ln_fwd_kernelINS_13Kernel_traitsIfffffjLj768ELj1ELj4ELj1ELj16ENS_18Kernel_traits_baseILj768EfffffjLj128EEEEELb1ELb0ELb0ELb1EEEvNS_9FwdParamsE)
        .other          _ZN10layer_norm13ln_fwd_kernelINS_13Kernel_traitsIfffffjLj768ELj1ELj4ELj1ELj16ENS_18Kernel_traits_baseILj768EfffffjLj128EEEEELb1ELb0ELb0ELb1EEEvNS_9FwdParamsE,@"STO_CUDA_ENTRY STV_DEFAULT"
_ZN10layer_norm13ln_fwd_kernelINS_13Kernel_traitsIfffffjLj768ELj1ELj4ELj1ELj16ENS_18Kernel_traits_baseILj768EfffffjLj128EEEEELb1ELb0ELb0ELb1EEEvNS_9FwdParamsE:
.text._ZN10layer_norm13ln_fwd_kernelINS_13Kernel_traitsIfffffjLj768ELj1ELj4ELj1ELj16ENS_18Kernel_traits_baseILj768EfffffjLj128EEEEELb1ELb0ELb0ELb1EEEvNS_9FwdParamsE:
        /* <DEDUP_REMOVED lines=109> */
[----:B0-----:R-:W-:Y:S01]  /*06d0*/  IMAD.HI.U32 R5, R80, -0x326172a9, RZ ;  /* 0xcd9e8d5750057827 */ /* 0x001fe200078e00ff */
[----:B------:R-:W-:Y:S02]  /*06e0*/  BSSY B0, `(.L_x_20588) ;  /* 0x000090f000007945 */ /* 0x000fe40003800000 */
[----:B------:R1:W5:Y:S01]  /*06f0*/  LDG.E.128 R36, [R2.64+0x200] ;  /* 0x0002000602247981 */ /* 0x000362000c1e1d00 */
[----:B------:R-:W-:Y:S01]  /*0700*/  IMAD.HI.U32 R4, R8, -0x2daee0ad, RZ ;  /* 0xd2511f5308047827 */ /* 0x000fe200078e00ff */
[----:B------:R-:W-:-:S02]  /*0710*/  LOP3.LUT R87, R0, 0x3, RZ, 0xc0, !PT ;  /* 0x0000000300577812 */ /* 0x000fc400078ec0ff */
[----:B------:R1:W5:Y:S01]  /*0720*/  LDG.E.128 R32, [R2.64+0x400] ;  /* 0x0004000602207981 */ /* 0x000362000c1e1d00 */
[----:B------:R-:W-:Y:S01]  /*0730*/  LOP3.LUT R84, R5, UR25, R84, 0x96, !PT ;  /* 0x0000001905547c12 */ /* 0x000fe2000f8e9654 */
[----:B------:R-:W-:Y:S01]  /*0740*/  IMAD R80, R80, -0x326172a9, RZ ;  /* 0xcd9e8d5750507824 */ /* 0x000fe200078e02ff */
[----:B------:R-:W-:Y:S01]  /*0750*/  LOP3.LUT R83, R4, UR26, R83, 0x96, !PT ;  /* 0x0000001a04537c12 */ /* 0x000fe2000f8e9653 */
[----:B------:R1:W5:Y:S01]  /*0760*/  LDG.E.128 R28, [R2.64+0x600] ;  /* 0x00060006021c7981 */ /* 0x000362000c1e1d00 */
[----:B------:R-:W-:-:S03]  /*0770*/  IMAD.MOV.U32 R0, RZ, RZ, RZ ;  /* 0x000000ffff007224 */ /* 0x000fc600078e00ff */
[----:B------:R1:W5:Y:S04]  /*0780*/  LDG.E.128 R24, [R2.64+0x800] ;  /* 0x0008000602187981 */ /* 0x000368000c1e1d00 */
[----:B------:R1:W5:Y:S01]  /*0790*/  LDG.E.128 R20, [R2.64+0xa00] ;  /* 0x000a000602147981 */ /* 0x000362000c1e1d00 */
[----:B------:R-:W-:Y:S01]  /*07a0*/  ULDC.U8 UR8, c[0x0][0x1f0] ;  /* 0x00007c0000087ab9 */ /* 0x000fe20000000000 */
[----:B-1----:R-:W-:Y:S02]  /*07b0*/  IMAD.MOV.U32 R3, RZ, RZ, R13 ;  /* 0x000000ffff037224 */ /* 0x002fe400078e000d */
[----:B------:R-:W-:Y:S02]  /*07c0*/  IMAD R2, R8, -0x2daee0ad, RZ ;  /* 0xd2511f5308027824 */ /* 0x000fe400078e02ff */
.L_x_20760:
[----:B------:R-:W0:Y:S01]  /*07d0*/  S2R R88, SR_TID.X ;  /* 0x0000000000587919 */ /* 0x000e220000002100 */
[----:B------:R-:W-:Y:S01]  /*07e0*/  IMAD R4, R85, c[0x0][0x168], RZ ;  /* 0x00005a0055047a24 */ /* 0x000fe200078e02ff */
[----:B------:R-:W-:Y:S01]  /*07f0*/  ISETP.NE.U32.AND P0, PT, RZ, c[0x0][0x180], PT ;  /* 0x00006000ff007a0c */ /* 0x000fe20003f05070 */
[----:B------:R-:W-:Y:S01]  /*0800*/  HFMA2.MMA R89, -RZ, RZ, 0, 9.5367431640625e-07 ;  /* 0x00000010ff597435 */ /* 0x000fe200000001ff */
[----:B------:R-:W-:Y:S01]  /*0810*/  ISETP.NE.U32.AND P1, PT, RZ, c[0x0][0x1c0], PT ;  /* 0x00007000ff007a0c */ /* 0x000fe20003f25070 */
[----:B------:R-:W-:Y:S01]  /*0820*/  IMAD.MOV.U32 R90, RZ, RZ, 0x3f800000 ;  /* 0x3f800000ff5a7424 */ /* 0x000fe200078e00ff */
[----:B------:R-:W-:-:S02]  /*0830*/  SHF.R.S32.HI R5, RZ, 0x1f, R4 ;  /* 0x0000001fff057819 */ /* 0x000fc40000011404 */
[----:B------:R-:W-:Y:S02]  /*0840*/  ISETP.NE.AND.EX P0, PT, RZ, c[0x0][0x184], PT, P0 ;  /* 0x00006100ff007a0c */ /* 0x000fe40003f05300 */
[----:B------:R-:W-:Y:S02]  /*0850*/  LEA.HI R5, R5, R4, RZ, 0x2 ;  /* 0x0000000405057211 */ /* 0x000fe400078f10ff */
[----:B------:R-:W-:Y:S02]  /*0860*/  ISETP.NE.AND.EX P1, PT, RZ, c[0x0][0x1c4], PT, P1 ;  /* 0x00007100ff007a0c */ /* 0x000fe40003f25310 */
[----:B0-----:R-:W-:-:S11]  /*0870*/  LOP3.LUT R88, R88, 0x1f, RZ, 0xc0, !PT ;  /* 0x0000001f58587812 */ /* 0x001fd600078ec0ff */
[----:B------:R-:W-:Y:S01]  /*0880*/  @P1 IMAD.MOV.U32 R8, RZ, RZ, 0x4 ;  /* 0x00000004ff081424 */ /* 0x000fe200078e00ff */
[----:B------:R-:W-:-:S03]  /*0890*/  LEA.HI.SX32 R86, R5, R88, 0x1e ;  /* 0x0000005805567211 */ /* 0x000fc600078ff2ff */
[----:B------:R-:W-:-:S04]  /*08a0*/  @P1 IMAD.WIDE R8, R85, R8, c[0x0][0x1c0] ;  /* 0x0000700055081625 */ /* 0x000fc800078e0208 */
[CC--:B------:R-:W-:Y:S01]  /*08b0*/  IMAD.WIDE.U32 R4, R86.reuse, R89.reuse, c[0x0][0x170] ;  /* 0x00005c0056047625 */ /* 0x0c0fe200078e0059 */
[----:B-----5:R0:W5:Y:S03]  /*08c0*/  @P1 LDG.E R90, [R8.64] ;  /* 0x00000006085a1981 */ /* 0x020166000c1e1900 */
[----:B------:R-:W-:Y:S02]  /*08d0*/  @P0 IMAD.WIDE.U32 R10, R86, R89, c[0x0][0x180] ;  /* 0x00006000560a0625 */ /* 0x000fe400078e0059 */
        /* <DEDUP_REMOVED lines=14> */
.L_x_20590:
[----:B0-----:R-:W-:Y:S02]  /*09c0*/  MOV R8, R80 ;  /* 0x0000005000087202 */ /* 0x001fe40000000f00 */
.L_x_20591:
[----:B------:R-:W-:Y:S05]  /*09d0*/  BSYNC B1 ;  /* 0x0000000000017941 */ /* 0x000fea0003800000 */
.L_x_20589:
        /* <DEDUP_REMOVED lines=16> */
.L_x_20595:
[----:B------:R-:W-:Y:S05]  /*0ae0*/  BSYNC B2 ;  /* 0x0000000000027941 */ /* 0x000fea0003800000 */
.L_x_20594:
        /* <DEDUP_REMOVED lines=44> */
.L_x_20593:
[----:B------:R-:W-:Y:S05]  /*0db0*/  BSYNC B1 ;  /* 0x0000000000017941 */ /* 0x000fea0003800000 */
.L_x_20592:
        /* <DEDUP_REMOVED lines=22> */
.L_x_20597:
[----:B------:R-:W-:Y:S02]  /*0f20*/  IMAD.MOV.U32 R4, RZ, RZ, R80 ;  /* 0x000000ffff047224 */ /* 0x000fe400078e0050 */
.L_x_20598:
[----:B------:R-:W-:Y:S05]  /*0f30*/  BSYNC B1 ;  /* 0x0000000000017941 */ /* 0x000fea0003800000 */
.L_x_20596:
        /* <DEDUP_REMOVED lines=16> */
.L_x_20602:
[----:B------:R-:W-:Y:S05]  /*1040*/  BSYNC B2 ;  /* 0x0000000000027941 */ /* 0x000fea0003800000 */
.L_x_20601:
        /* <DEDUP_REMOVED lines=44> */
.L_x_20600:
[----:B------:R-:W-:Y:S05]  /*1310*/  BSYNC B1 ;  /* 0x0000000000017941 */ /* 0x000fea0003800000 */
.L_x_20599:
        /* <DEDUP_REMOVED lines=19> */
.L_x_20604:
[----:B------:R-:W-:Y:S02]  /*1450*/  MOV R4, R80 ;  /* 0x0000005000047202 */ /* 0x000fe40000000f00 */
.L_x_20605:
[----:B------:R-:W-:Y:S05]  /*1460*/  BSYNC B1 ;  /* 0x0000000000017941 */ /* 0x000fea0003800000 */
.L_x_20603:
        /* <DEDUP_REMOVED lines=16> */
.L_x_20609:
[----:B------:R-:W-:Y:S05]  /*1570*/  BSYNC B2 ;  /* 0x0000000000027941 */ /* 0x000fea0003800000 */
.L_x_20608:
        /* <DEDUP_REMOVED lines=44> */
.L_x_20607:
[----:B------:R-:W-:Y:S05]  /*1840*/  BSYNC B1 ;  /* 0x0000000000017941 */ /* 0x000fea0003800000 */
.L_x_20606:
        /* <DEDUP_REMOVED lines=19> */
.L_x_20611:
[----:B------:R-:W-:Y:S02]  /*1980*/  IMAD.MOV.U32 R4, RZ, RZ, R80 ;  /* 0x000000ffff047224 */ /* 0x000fe400078e0050 */
.L_x_20612:
[----:B------:R-:W-:Y:S05]  /*1990*/  BSYNC B1 ;  /* 0x0000000000017941 */ /* 0x000fea0003800000 */
.L_x_20610:
        /* <DEDUP_REMOVED lines=16> */
.L_x_20616:
[----:B------:R-:W-:Y:S05]  /*1aa0*/  BSYNC B2 ;  /* 0x0000000000027941 */ /* 0x000fea0003800000 */
.L_x_20615:
        /* <DEDUP_REMOVED lines=44> */
.L_x_20614:
[----:B------:R-:W-:Y:S05]  /*1d70*/  BSYNC B1 ;  /* 0x0000000000017941 */ /* 0x000fea0003800000 */
.L_x_20613:
[----:B------:R-:W0:Y:S01]  /*1d80*/  I2F.U32 R4, R4 ;  /* 0x0000000400047306 */ /* 0x000e220000201000 */
[----:B------:R-:W-:Y:S01]  /*1d90*/  FMUL.FTZ R7, R7, R90 ;  /* 0x0000005a07077220 */ /* 0x000fe20000410000 */
[----:B------:R-:W-:Y:S01]  /*1da0*/  SEL R6, RZ, 0x10000, P4 ;  /* 0x00010000ff067807 */ /* 0x000fe20002000000 */
[----:B------:R-:W-:Y:S01]  /*1db0*/  HFMA2.MMA R93, -RZ, RZ, 0, 2.384185791015625e-07 ;  /* 0x00000004ff5d7435 */ /* 0x000fe200000001ff */
[----:B------:R-:W-:Y:S01]  /*1dc0*/  SEL R8, RZ, 0x100, P3 ;  /* 0x00000100ff087807 */ /* 0x000fe20001800000 */
[----:B------:R-:W-:Y:S01]  /*1dd0*/  FMUL.FTZ R7, R7, c[0x0][0x1e8] ;  /* 0x00007a0007077a20 */ /* 0x000fe20000410000 */
[----:B------:R-:W-:Y:S02]  /*1de0*/  SEL R10, RZ, 0x1, P2 ;  /* 0x00000001ff0a7807 */ /* 0x000fe40001000000 */
[----:B------:R-:W-:-:S05]  /*1df0*/  IADD3 R68, R86, 0x20, RZ ;  /* 0x0000002056447810 */ /* 0x000fca0007ffe0ff */
[----:B------:R-:W-:-:S04]  /*1e00*/  @P0 IMAD.WIDE.U32 R70, R68, R89, c[0x0][0x180] ;  /* 0x0000600044460625 */ /* 0x000fc800078e0059 */
[----:B0-----:R-:W-:-:S05]  /*1e10*/  FFMA.FTZ R5, R4, R91, 1.1641532182693481445e-10 ;  /* 0x2f00000004057423 */ /* 0x001fca000001005b */
[----:B------:R-:W-:-:S04]  /*1e20*/  FSETP.GTU.FTZ.AND P5, PT, R5, c[0x0][0x1e4], PT ;  /* 0x0000790005007a0b */ /* 0x000fc80003fbc000 */
[----:B------:R-:W-:Y:S02]  /*1e30*/  SEL R5, RZ, 0x1000000, P5 ;  /* 0x01000000ff057807 */ /* 0x000fe40002800000 */
[----:B------:R-:W-:Y:S02]  /*1e40*/  FSEL R15, R7, RZ, !P5 ;  /* 0x000000ff070f7208 */ /* 0x000fe40006800000 */
[----:B------:R-:W-:Y:S01]  /*1e50*/  IADD3 R5, R8, R5, R6 ;  /* 0x0000000508057210 */ /* 0x000fe20007ffe006 */
[----:B------:R-:W-:-:S04]  /*1e60*/  IMAD.WIDE.U32 R8, R86, R89, c[0x0][0x188] ;  /* 0x0000620056087625 */ /* 0x000fc800078e0059 */
[----:B------:R-:W-:Y:S02]  /*1e70*/  IMAD.IADD R73, R5, 0x1, R10 ;  /* 0x0000000105497824 */ /* 0x000fe400078e020a */
[----:B------:R-:W-:Y:S02]  /*1e80*/  @P1 FADD.FTZ R15, R19, R15 ;  /* 0x0000000f130f1221 */ /* 0x000fe40000010000 */
[----:B------:R-:W-:-:S03]  /*1e90*/  IMAD.WIDE.U32 R10, R86, R93, c[0x0][0x190] ;  /* 0x00006400560a7625 */ /* 0x000fc600078e005d */
[----:B------:R0:W-:Y:S01]  /*1ea0*/  STG.E.128 [R8.64], R12 ;  /* 0x0000000c08007986 */ /* 0x0001e2000c101d06 */
[----:B------:R-:W-:-:S03]  /*1eb0*/  IMAD.WIDE.U32 R4, R68, R89, c[0x0][0x170] ;  /* 0x00005c0044047625 */ /* 0x000fc600078e0059 */
        /* <DEDUP_REMOVED lines=15> */
.L_x_20618:
[----:B0-----:R-:W-:Y:S02]  /*1fb0*/  IMAD.MOV.U32 R9, RZ, RZ, R80 ;  /* 0x000000ffff097224 */ /* 0x001fe400078e0050 */
.L_x_20619:
[----:B------:R-:W-:Y:S05]  /*1fc0*/  BSYNC B1 ;  /* 0x0000000000017941 */ /* 0x000fea0003800000 */
.L_x_20617:
        /* <DEDUP_REMOVED lines=16> */
.L_x_20623:
[----:B------:R-:W-:Y:S05]  /*20d0*/  BSYNC B2 ;  /* 0x0000000000027941 */ /* 0x000fea0003800000 */
.L_x_20622:
        /* <DEDUP_REMOVED lines=44> */
.L_x_20621:
[----:B------:R-:W-:Y:S05]  /*23a0*/  BSYNC B1 ;  /* 0x0000000000017941 */ /* 0x000fea0003800000 */
.L_x_20620:
        /* <DEDUP_REMOVED lines=19> */
.L_x_20625:
[----:B------:R-:W-:Y:S02]  /*24e0*/  IMAD.MOV.U32 R4, RZ, RZ, R80 ;  /* 0x000000ffff047224 */ /* 0x000fe400078e0050 */
.L_x_20626:
[----:B------:R-:W-:Y:S05]  /*24f0*/  BSYNC B1 ;  /* 0x0000000000017941 */ /* 0x000fea0003800000 */
.L_x_20624:
        /* <DEDUP_REMOVED lines=16> */
.L_x_20630:
[----:B------:R-:W-:Y:S05]  /*2600*/  BSYNC B2 ;  /* 0x0000000000027941 */ /* 0x000fea0003800000 */
.L_x_20629:
        /* <DEDUP_REMOVED lines=44> */
.L_x_20628:
[----:B------:R-:W-:Y:S05]  /*28d0*/  BSYNC B1 ;  /* 0x0000000000017941 */ /* 0x000fea0003800000 */
.L_x_20627:
        /* <DEDUP_REMOVED lines=19> */
.L_x_20632:
[----:B------:R-:W-:Y:S02]  /*2a10*/  IMAD.MOV.U32 R4, RZ, RZ, R80 ;  /* 0x000000ffff047224 */ /* 0x000fe400078e0050 */
.L_x_20633:
[----:B------:R-:W-:Y:S05]  /*2a20*/  BSYNC B1 ;  /* 0x0000000000017941 */ /* 0x000fea0003800000 */
.L_x_20631:
        /* <DEDUP_REMOVED lines=16> */
.L_x_20637:
[----:B------:R-:W-:Y:S05]  /*2b30*/  BSYNC B2 ;  /* 0x0000000000027941 */ /* 0x000fea0003800000 */
.L_x_20636:
        /* <DEDUP_REMOVED lines=44> */
.L_x_20635:
[----:B------:R-:W-:Y:S05]  /*2e00*/  BSYNC B1 ;  /* 0x0000000000017941 */ /* 0x000fea0003800000 */
.L_x_20634:
        /* <DEDUP_REMOVED lines=19> */
.L_x_20639:
[----:B------:R-:W-:Y:S02]  /*2f40*/  IMAD.MOV.U32 R4, RZ, RZ, R80 ;  /* 0x000000ffff047224 */ /* 0x000fe400078e0050 */
.L_x_20640:
[----:B------:R-:W-:Y:S05]  /*2f50*/  BSYNC B1 ;  /* 0x0000000000017941 */ /* 0x000fea0003800000 */
.L_x_20638:
        /* <DEDUP_REMOVED lines=16> */
.L_x_20644:
[----:B------:R-:W-:Y:S05]  /*3060*/  BSYNC B2 ;  /* 0x0000000000027941 */ /* 0x000fea0003800000 */
.L_x_20643:
        /* <DEDUP_REMOVED lines=44> */
.L_x_20642:
[----:B------:R-:W-:Y:S05]  /*3330*/  BSYNC B1 ;  /* 0x0000000000017941 */ /* 0x000fea0003800000 */
.L_x_20641:
[----:B------:R-:W0:Y:S01]  /*3340*/  I2F.U32 R4, R4 ;  /* 0x0000000400047306 */ /* 0x000e220000201000 */
[----:B------:R-:W-:Y:S01]  /*3350*/  FMUL.FTZ R7, R7, R90 ;  /* 0x0000005a07077220 */ /* 0x000fe20000410000 */
[----:B------:R-:W-:Y:S02]  /*3360*/  SEL R6, RZ, 0x10000, P4 ;  /* 0x00010000ff067807 */ /* 0x000fe40002000000 */
[----:B------:R-:W-:Y:S01]  /*3370*/  SEL R11, RZ, 0x100, P3 ;  /* 0x00000100ff0b7807 */ /* 0x000fe20001800000 */
[----:B------:R-:W-:Y:S01]  /*3380*/  FMUL.FTZ R7, R7, c[0x0][0x1e8] ;  /* 0x00007a0007077a20 */ /* 0x000fe20000410000 */
[----:B------:R-:W-:Y:S02]  /*3390*/  SEL R72, RZ, 0x1, P2 ;  /* 0x00000001ff487807 */ /* 0x000fe40001000000 */
[----:B------:R-:W-:-:S05]  /*33a0*/  IADD3 R70, R86, 0x40, RZ ;  /* 0x0000004056467810 */ /* 0x000fca0007ffe0ff */
[----:B------:R-:W-:-:S04]  /*33b0*/  @P0 IMAD.WIDE.U32 R74, R70, R89, c[0x0][0x180] ;  /* 0x00006000464a0625 */ /* 0x000fc800078e0059 */
[----:B0-----:R-:W-:-:S05]  /*33c0*/  FFMA.FTZ R5, R4, R91, 1.1641532182693481445e-10 ;  /* 0x2f00000004057423 */ /* 0x001fca000001005b */
[----:B------:R-:W-:-:S04]  /*33d0*/  FSETP.GTU.FTZ.AND P5, PT, R5, c[0x0][0x1e4], PT ;  /* 0x0000790005007a0b */ /* 0x000fc80003fbc000 */
[----:B------:R-:W-:-:S04]  /*33e0*/  SEL R5, RZ, 0x1000000, P5 ;  /* 0x01000000ff057807 */ /* 0x000fc80002800000 */
[----:B------:R-:W-:Y:S02]  /*33f0*/  IADD3 R5, R11, R5, R6 ;  /* 0x000000050b057210 */ /* 0x000fe40007ffe006 */
[----:B------:R-:W-:Y:S02]  /*3400*/  FSEL R11, R7, RZ, !P5 ;  /* 0x000000ff070b7208 */ /* 0x000fe40006800000 */
[----:B------:R-:W-:Y:S01]  /*3410*/  IADD3 R77, R5, R72, RZ ;  /* 0x00000048054d7210 */ /* 0x000fe20007ffe0ff */
[----:B------:R-:W-:-:S04]  /*3420*/  IMAD.WIDE.U32 R72, R68, R89, c[0x0][0x188] ;  /* 0x0000620044487625 */ /* 0x000fc800078e0059 */
        /* <DEDUP_REMOVED lines=19> */
.L_x_20646:
[----:B0-----:R-:W-:Y:S02]  /*3560*/  MOV R68, R80 ;  /* 0x0000005000447202 */ /* 0x001fe40000000f00 */
.L_x_20647:
[----:B------:R-:W-:Y:S05]  /*3570*/  BSYNC B1 ;  /* 0x0000000000017941 */ /* 0x000fea0003800000 */
.L_x_20645:
        /* <DEDUP_REMOVED lines=16> */
.L_x_20651:
[----:B------:R-:W-:Y:S05]  /*3680*/  BSYNC B2 ;  /* 0x0000000000027941 */ /* 0x000fea0003800000 */
.L_x_20650:
        /* <DEDUP_REMOVED lines=44> */
.L_x_20649:
[----:B------:R-:W-:Y:S05]  /*3950*/  BSYNC B1 ;  /* 0x0000000000017941 */ /* 0x000fea0003800000 */
.L_x_20648:
[----:B------:R-:W0:Y:S01]  /*3960*/  I2F.U32 R68, R68 ;  /* 0x0000004400447306 */ /* 0x000e220000201000 */
[----:B-----5:R-:W-:Y:S01]  /*3970*/  FMUL.FTZ R69, R4, R90 ;  /* 0x0000005a04457220 */ /* 0x020fe20000410000 */
[----:B------:R-:W-:Y:S01]  /*3980*/  ISETP.NE.AND P3, PT, R76, 0x1, PT ;  /* 0x000000014c00780c */ /* 0x000fe20003f65270 */
[----:B------:R-:W-:Y:S02]  /*3990*/  BSSY B1, `(.L_x_20652) ;  /* 0x0000011000017945 */ /* 0x000fe40003800000 */
        /* <DEDUP_REMOVED lines=15> */
.L_x_20653:
[----:B------:R-:W-:Y:S02]  /*3a90*/  MOV R68, R80 ;  /* 0x0000005000447202 */ /* 0x000fe40000000f00 */
.L_x_20654:
[----:B------:R-:W-:Y:S05]  /*3aa0*/  BSYNC B1 ;  /* 0x0000000000017941 */ /* 0x000fea0003800000 */
.L_x_20652:
        /* <DEDUP_REMOVED lines=16> */
.L_x_20658:
[----:B------:R-:W-:Y:S05]  /*3bb0*/  BSYNC B2 ;  /* 0x0000000000027941 */ /* 0x000fea0003800000 */
.L_x_20657:
        /* <DEDUP_REMOVED lines=44> */
.L_x_20656:
[----:B------:R-:W-:Y:S05]  /*3e80*/  BSYNC B1 ;  /* 0x0000000000017941 */ /* 0x000fea0003800000 */
.L_x_20655:
[----:B------:R-:W0:Y:S01]  /*3e90*/  I2F.U32 R68, R68 ;  /* 0x0000004400447306 */ /* 0x000e220000201000 */
[----:B------:R-:W-:Y:S01]  /*3ea0*/  FMUL.FTZ R71, R5, R90 ;  /* 0x0000005a05477220 */ /* 0x000fe20000410000 */
        /* <DEDUP_REMOVED lines=17> */
.L_x_20660:
[----:B------:R-:W-:Y:S02]  /*3fc0*/  MOV R68, R80 ;  /* 0x0000005000447202 */ /* 0x000fe40000000f00 */
.L_x_20661:
[----:B------:R-:W-:Y:S05]  /*3fd0*/  BSYNC B1 ;  /* 0x0000000000017941 */ /* 0x000fea0003800000 */
.L_x_20659:
        /* <DEDUP_REMOVED lines=16> */
.L_x_20665:
[----:B------:R-:W-:Y:S05]  /*40e0*/  BSYNC B2 ;  /* 0x0000000000027941 */ /* 0x000fea0003800000 */
.L_x_20664:
        /* <DEDUP_REMOVED lines=44> */
.L_x_20663:
[----:B------:R-:W-:Y:S05]  /*43b0*/  BSYNC B1 ;  /* 0x0000000000017941 */ /* 0x000fea0003800000 */
.L_x_20662:
        /* <DEDUP_REMOVED lines=19> */
.L_x_20667:
[----:B------:R-:W-:Y:S02]  /*44f0*/  MOV R68, R80 ;  /* 0x0000005000447202 */ /* 0x000fe40000000f00 */
.L_x_20668:
[----:B------:R-:W-:Y:S05]  /*4500*/  BSYNC B1 ;  /* 0x0000000000017941 */ /* 0x000fea0003800000 */
.L_x_20666:
        /* <DEDUP_REMOVED lines=16> */
.L_x_20672:
[----:B------:R-:W-:Y:S05]  /*4610*/  BSYNC B2 ;  /* 0x0000000000027941 */ /* 0x000fea0003800000 */
.L_x_20671:
        /* <DEDUP_REMOVED lines=44> */
.L_x_20670:
[----:B------:R-:W-:Y:S05]  /*48e0*/  BSYNC B1 ;  /* 0x0000000000017941 */ /* 0x000fea0003800000 */
.L_x_20669:
[----:B------:R-:W0:Y:S01]  /*48f0*/  I2F.U32 R68, R68 ;  /* 0x0000004400447306 */ /* 0x000e220000201000 */
[----:B------:R-:W-:Y:S01]  /*4900*/  FMUL.FTZ R7, R7, R90 ;  /* 0x0000005a07077220 */ /* 0x000fe20000410000 */
[----:B------:R-:W-:Y:S01]  /*4910*/  SEL R72, RZ, 0x10000, P4 ;  /* 0x00010000ff487807 */ /* 0x000fe20002000000 */
[----:B------:R-:W-:Y:S01]  /*4920*/  IMAD.WIDE.U32 R76, R70, R93, c[0x0][0x190] ;  /* 0x00006400464c7625 */ /* 0x000fe200078e005d */
[----:B------:R-:W-:Y:S02]  /*4930*/  SEL R71, RZ, 0x100, P3 ;  /* 0x00000100ff477807 */ /* 0x000fe40001800000 */
[----:B------:R-:W-:Y:S01]  /*4940*/  SEL R74, RZ, 0x1, P2 ;  /* 0x00000001ff4a7807 */ /* 0x000fe20001000000 */
[----:B------:R-:W-:-:S02]  /*4950*/  FMUL.FTZ R7, R7, c[0x0][0x1e8] ;  /* 0x00007a0007077a20 */ /* 0x000fc40000410000 */
[----:B0-----:R-:W-:-:S05]  /*4960*/  FFMA.FTZ R69, R68, R91, 1.1641532182693481445e-10 ;  /* 0x2f00000044457423 */ /* 0x001fca000001005b */
[----:B------:R-:W-:-:S04]  /*4970*/  FSETP.GTU.FTZ.AND P5, PT, R69, c[0x0][0x1e4], PT ;  /* 0x0000790045007a0b */ /* 0x000fc80003fbc000 */
[----:B------:R-:W-:Y:S02]  /*4980*/  SEL R69, RZ, 0x1000000, P5 ;  /* 0x01000000ff457807 */ /* 0x000fe40002800000 */
[----:B------:R-:W-:Y:S02]  /*4990*/  FSEL R7, R7, RZ, !P5 ;  /* 0x000000ff07077208 */ /* 0x000fe40006800000 */
[----:B------:R-:W-:Y:S02]  /*49a0*/  IADD3 R69, R71, R69, R72 ;  /* 0x0000004547457210 */ /* 0x000fe40007ffe048 */
[----:B------:R-:W-:Y:S01]  /*49b0*/  IADD3 R72, R86, 0x60, RZ ;  /* 0x0000006056487810 */ /* 0x000fe20007ffe0ff */
[----:B------:R-:W-:Y:S02]  /*49c0*/  @P1 FADD.FTZ R7, R19, R7 ;  /* 0x0000000713071221 */ /* 0x000fe40000010000 */
[----:B------:R-:W-:Y:S02]  /*49d0*/  IMAD.IADD R73, R69, 0x1, R74 ;  /* 0x0000000145497824 */ /* 0x000fe400078e024a */
[----:B------:R-:W-:-:S04]  /*49e0*/  IMAD.WIDE.U32 R74, R70, R89, c[0x0][0x188] ;  /* 0x00006200464a7625 */ /* 0x000fc800078e0059 */
        /* <DEDUP_REMOVED lines=18> */
.L_x_20674:
[----:B0-----:R-:W-:Y:S02]  /*4b10*/  IMAD.MOV.U32 R73, RZ, RZ, R80 ;  /* 0x000000ffff497224 */ /* 0x001fe400078e0050 */
.L_x_20675:
[----:B------:R-:W-:Y:S05]  /*4b20*/  BSYNC B1 ;  /* 0x0000000000017941 */ /* 0x000fea0003800000 */
.L_x_20673:
        /* <DEDUP_REMOVED lines=16> */
.L_x_20679:
[----:B------:R-:W-:Y:S05]  /*4c30*/  BSYNC B2 ;  /* 0x0000000000027941 */ /* 0x000fea0003800000 */
.L_x_20678:
        /* <DEDUP_REMOVED lines=44> */
.L_x_20677:
[----:B------:R-:W-:Y:S05]  /*4f00*/  BSYNC B1 ;  /* 0x0000000000017941 */ /* 0x000fea0003800000 */
.L_x_20676:
[----:B------:R-:W0:Y:S01]  /*4f10*/  I2F.U32 R74, R73 ;  /* 0x00000049004a7306 */ /* 0x000e220000201000 */
[----:B------:R-:W-:Y:S01]  /*4f20*/  ISETP.NE.AND P3, PT, R92, 0x1, PT ;  /* 0x000000015c00780c */ /* 0x000fe20003f65270 */
[----:B-----5:R-:W-:Y:S01]  /*4f30*/  FMUL.FTZ R68, R68, R90 ;  /* 0x0000005a44447220 */ /* 0x020fe20000410000 */
        /* <DEDUP_REMOVED lines=16> */
.L_x_20681:
[----:B------:R-:W-:Y:S02]  /*5040*/  IMAD.MOV.U32 R73, RZ, RZ, R80 ;  /* 0x000000ffff497224 */ /* 0x000fe400078e0050 */
.L_x_20682:
[----:B------:R-:W-:Y:S05]  /*5050*/  BSYNC B1 ;  /* 0x0000000000017941 */ /* 0x000fea0003800000 */
.L_x_20680:
        /* <DEDUP_REMOVED lines=16> */
.L_x_20686:
[----:B------:R-:W-:Y:S05]  /*5160*/  BSYNC B2 ;  /* 0x0000000000027941 */ /* 0x000fea0003800000 */
.L_x_20685:
        /* <DEDUP_REMOVED lines=44> */
.L_x_20684:
[----:B------:R-:W-:Y:S05]  /*5430*/  BSYNC B1 ;  /* 0x0000000000017941 */ /* 0x000fea0003800000 */
.L_x_20683:
        /* <DEDUP_REMOVED lines=19> */
.L_x_20688:
[----:B------:R-:W-:Y:S02]  /*5570*/  IMAD.MOV.U32 R73, RZ, RZ, R80 ;  /* 0x000000ffff497224 */ /* 0x000fe400078e0050 */
.L_x_20689:
[----:B------:R-:W-:Y:S05]  /*5580*/  BSYNC B1 ;  /* 0x0000000000017941 */ /* 0x000fea0003800000 */
.L_x_20687:
        /* <DEDUP_REMOVED lines=16> */
.L_x_20693:
[----:B------:R-:W-:Y:S05]  /*5690*/  BSYNC B2 ;  /* 0x0000000000027941 */ /* 0x000fea0003800000 */
.L_x_20692:
        /* <DEDUP_REMOVED lines=44> */
.L_x_20691:
[----:B------:R-:W-:Y:S05]  /*5960*/  BSYNC B1 ;  /* 0x0000000000017941 */ /* 0x000fea0003800000 */
.L_x_20690:
        /* <DEDUP_REMOVED lines=19> */
.L_x_20695:
[----:B------:R-:W-:Y:S02]  /*5aa0*/  IMAD.MOV.U32 R73, RZ, RZ, R80 ;  /* 0x000000ffff497224 */ /* 0x000fe400078e0050 */
.L_x_20696:
[----:B------:R-:W-:Y:S05]  /*5ab0*/  BSYNC B1 ;  /* 0x0000000000017941 */ /* 0x000fea0003800000 */
.L_x_20694:
        /* <DEDUP_REMOVED lines=16> */
.L_x_20700:
[----:B------:R-:W-:Y:S05]  /*5bc0*/  BSYNC B2 ;  /* 0x0000000000027941 */ /* 0x000fea0003800000 */
.L_x_20699:
        /* <DEDUP_REMOVED lines=44> */
.L_x_20698:
[----:B------:R-:W-:Y:S05]  /*5e90*/  BSYNC B1 ;  /* 0x0000000000017941 */ /* 0x000fea0003800000 */
.L_x_20697:
[----:B------:R-:W0:Y:S01]  /*5ea0*/  I2F.U32 R74, R73 ;  /* 0x00000049004a7306 */ /* 0x000e220000201000 */
[----:B------:R-:W-:Y:S01]  /*5eb0*/  FMUL.FTZ R71, R71, R90 ;  /* 0x0000005a47477220 */ /* 0x000fe20000410000 */
[----:B------:R-:W-:Y:S01]  /*5ec0*/  SEL R75, RZ, 0x10000, P4 ;  /* 0x00010000ff4b7807 */ /* 0x000fe20002000000 */
[----:B------:R-:W-:Y:S01]  /*5ed0*/  IMAD.WIDE.U32 R78, R72, R89, c[0x0][0x188] ;  /* 0x00006200484e7625 */ /* 0x000fe200078e0059 */
[----:B------:R-:W-:Y:S02]  /*5ee0*/  SEL R76, RZ, 0x100, P3 ;  /* 0x00000100ff4c7807 */ /* 0x000fe40001800000 */
[----:B------:R-:W-:Y:S01]  /*5ef0*/  SEL R77, RZ, 0x1, P2 ;  /* 0x00000001ff4d7807 */ /* 0x000fe20001000000 */
[----:B------:R-:W-:-:S02]  /*5f00*/  FMUL.FTZ R71, R71, c[0x0][0x1e8] ;  /* 0x00007a0047477a20 */ /* 0x000fc40000410000 */
[----:B------:R-:W-:-:S04]  /*5f10*/  IMAD.WIDE.U32 R94, R72, R93, c[0x0][0x190] ;  /* 0x00006400485e7625 */ /* 0x000fc800078e005d */
[----:B0-----:R-:W-:-:S05]  /*5f20*/  FFMA.FTZ R74, R74, R91, 1.1641532182693481445e-10 ;  /* 0x2f0000004a4a7423 */ /* 0x001fca000001005b */
[----:B------:R-:W-:-:S04]  /*5f30*/  FSETP.GTU.FTZ.AND P5, PT, R74, c[0x0][0x1e4], PT ;  /* 0x000079004a007a0b */ /* 0x000fc80003fbc000 */
[----:B------:R-:W-:Y:S02]  /*5f40*/  SEL R74, RZ, 0x1000000, P5 ;  /* 0x01000000ff4a7807 */ /* 0x000fe40002800000 */
[----:B------:R-:W-:Y:S02]  /*5f50*/  FSEL R71, R71, RZ, !P5 ;  /* 0x000000ff47477208 */ /* 0x000fe40006800000 */
[----:B------:R-:W-:Y:S02]  /*5f60*/  IADD3 R74, R76, R74, R75 ;  /* 0x0000004a4c4a7210 */ /* 0x000fe40007ffe04b */
[----:B------:R-:W-:Y:S01]  /*5f70*/  IADD3 R76, R86, 0x80, RZ ;  /* 0x00000080564c7810 */ /* 0x000fe20007ffe0ff */
[----:B------:R-:W-:Y:S01]  /*5f80*/  @P1 FADD.FTZ R71, R19, R71 ;  /* 0x0000004713471221 */ /* 0x000fe20000010000 */
[----:B------:R-:W-:-:S03]  /*5f90*/  IADD3 R77, R74, R77, RZ ;  /* 0x0000004d4a4d7210 */ /* 0x000fc60007ffe0ff */
        /* <DEDUP_REMOVED lines=18> */
.L_x_20702:
[----:B0-----:R-:W-:Y:S02]  /*60c0*/  MOV R77, R80 ;  /* 0x00000050004d7202 */ /* 0x001fe40000000f00 */
.L_x_20703:
[----:B------:R-:W-:Y:S05]  /*60d0*/  BSYNC B1 ;  /* 0x0000000000017941 */ /* 0x000fea0003800000 */
.L_x_20701:
        /* <DEDUP_REMOVED lines=16> */
.L_x_20707:
[----:B------:R-:W-:Y:S05]  /*61e0*/  BSYNC B2 ;  /* 0x0000000000027941 */ /* 0x000fea0003800000 */
.L_x_20706:
        /* <DEDUP_REMOVED lines=44> */
.L_x_20705:
[----:B------:R-:W-:Y:S05]  /*64b0*/  BSYNC B1 ;  /* 0x0000000000017941 */ /* 0x000fea0003800000 */
.L_x_20704:
[----:B------:R-:W0:Y:S01]  /*64c0*/  I2F.U32 R78, R77 ;  /* 0x0000004d004e7306 */ /* 0x000e220000201000 */
[----:B------:R-:W-:Y:S01]  /*64d0*/  ISETP.NE.AND P3, PT, R92, 0x1, PT ;  /* 0x000000015c00780c */ /* 0x000fe20003f65270 */
[----:B-----5:R-:W-:Y:S01]  /*64e0*/  FMUL.FTZ R72, R72, R90 ;  /* 0x0000005a48487220 */ /* 0x020fe20000410000 */
        /* <DEDUP_REMOVED lines=16> */
.L_x_20709:
[----:B------:R-:W-:Y:S02]  /*65f0*/  MOV R77, R80 ;  /* 0x00000050004d7202 */ /* 0x000fe40000000f00 */
.L_x_20710:
[----:B------:R-:W-:Y:S05]  /*6600*/  BSYNC B1 ;  /* 0x0000000000017941 */ /* 0x000fea0003800000 */
.L_x_20708:
        /* <DEDUP_REMOVED lines=16> */
.L_x_20714:
[----:B------:R-:W-:Y:S05]  /*6710*/  BSYNC B2 ;  /* 0x0000000000027941 */ /* 0x000fea0003800000 */
.L_x_20713:
        /* <DEDUP_REMOVED lines=44> */
.L_x_20712:
[----:B------:R-:W-:Y:S05]  /*69e0*/  BSYNC B1 ;  /* 0x0000000000017941 */ /* 0x000fea0003800000 */
.L_x_20711:
        /* <DEDUP_REMOVED lines=19> */
.L_x_20716:
[----:B------:R-:W-:Y:S02]  /*6b20*/  MOV R77, R80 ;  /* 0x00000050004d7202 */ /* 0x000fe40000000f00 */
.L_x_20717:
[----:B------:R-:W-:Y:S05]  /*6b30*/  BSYNC B1 ;  /* 0x0000000000017941 */ /* 0x000fea0003800000 */
.L_x_20715:
        /* <DEDUP_REMOVED lines=16> */
.L_x_20721:
[----:B------:R-:W-:Y:S05]  /*6c40*/  BSYNC B2 ;  /* 0x0000000000027941 */ /* 0x000fea0003800000 */
.L_x_20720:
        /* <DEDUP_REMOVED lines=44> */
.L_x_20719:
[----:B------:R-:W-:Y:S05]  /*6f10*/  BSYNC B1 ;  /* 0x0000000000017941 */ /* 0x000fea0003800000 */
.L_x_20718:
        /* <DEDUP_REMOVED lines=19> */
.L_x_20723:
[----:B------:R-:W-:Y:S02]  /*7050*/  MOV R77, R80 ;  /* 0x00000050004d7202 */ /* 0x000fe40000000f00 */
.L_x_20724:
[----:B------:R-:W-:Y:S05]  /*7060*/  BSYNC B1 ;  /* 0x0000000000017941 */ /* 0x000fea0003800000 */
.L_x_20722:
        /* <DEDUP_REMOVED lines=16> */
.L_x_20728:
[----:B------:R-:W-:Y:S05]  /*7170*/  BSYNC B2 ;  /* 0x0000000000027941 */ /* 0x000fea0003800000 */
.L_x_20727:
        /* <DEDUP_REMOVED lines=44> */
.L_x_20726:
[----:B------:R-:W-:Y:S05]  /*7440*/  BSYNC B1 ;  /* 0x0000000000017941 */ /* 0x000fea0003800000 */
.L_x_20725:
[----:B------:R-:W0:Y:S01]  /*7450*/  I2F.U32 R78, R77 ;  /* 0x0000004d004e7306 */ /* 0x000e220000201000 */
[----:B------:R-:W-:Y:S01]  /*7460*/  FMUL.FTZ R75, R75, R90 ;  /* 0x0000005a4b4b7220 */ /* 0x000fe20000410000 */
[----:B------:R-:W-:Y:S01]  /*7470*/  SEL R79, RZ, 0x10000, P4 ;  /* 0x00010000ff4f7807 */ /* 0x000fe20002000000 */
[----:B------:R-:W-:Y:S01]  /*7480*/  IMAD.WIDE.U32 R96, R76, R93, c[0x0][0x190] ;  /* 0x000064004c607625 */ /* 0x000fe200078e005d */
[----:B------:R-:W-:Y:S02]  /*7490*/  SEL R87, RZ, 0x100, P3 ;  /* 0x00000100ff577807 */ /* 0x000fe40001800000 */
[----:B------:R-:W-:Y:S01]  /*74a0*/  SEL R95, RZ, 0x1, P2 ;  /* 0x00000001ff5f7807 */ /* 0x000fe20001000000 */
[----:B------:R-:W-:Y:S01]  /*74b0*/  FMUL.FTZ R75, R75, c[0x0][0x1e8] ;  /* 0x00007a004b4b7a20 */ /* 0x000fe20000410000 */
[----:B------:R-:W-:-:S05]  /*74c0*/  IADD3 R92, R86, 0xa0, RZ ;  /* 0x000000a0565c7810 */ /* 0x000fca0007ffe0ff */
[----:B------:R-:W-:-:S04]  /*74d0*/  @P0 IMAD.WIDE.U32 R98, R89, R92, c[0x0][0x180] ;  /* 0x0000600059620625 */ /* 0x000fc800078e005c */
[----:B0-----:R-:W-:-:S05]  /*74e0*/  FFMA.FTZ R78, R78, R91, 1.1641532182693481445e-10 ;  /* 0x2f0000004e4e7423 */ /* 0x001fca000001005b */
[----:B------:R-:W-:-:S04]  /*74f0*/  FSETP.GTU.FTZ.AND P5, PT, R78, c[0x0][0x1e4], PT ;  /* 0x000079004e007a0b */ /* 0x000fc80003fbc000 */
[----:B------:R-:W-:Y:S02]  /*7500*/  SEL R78, RZ, 0x1000000, P5 ;  /* 0x01000000ff4e7807 */ /* 0x000fe40002800000 */
[----:B------:R-:W-:Y:S02]  /*7510*/  FSEL R75, R75, RZ, !P5 ;  /* 0x000000ff4b4b7208 */ /* 0x000fe40006800000 */
[----:B------:R-:W-:-:S03]  /*7520*/  IADD3 R78, R87, R78, R79 ;  /* 0x0000004e574e7210 */ /* 0x000fc60007ffe04f */
[----:B------:R-:W-:Y:S02]  /*7530*/  @P1 FADD.FTZ R75, R19, R75 ;  /* 0x0000004b134b1221 */ /* 0x000fe40000010000 */
[----:B------:R-:W-:Y:S02]  /*7540*/  IMAD.IADD R87, R78, 0x1, R95 ;  /* 0x000000014e577824 */ /* 0x000fe400078e025f */
[----:B------:R-:W-:-:S04]  /*7550*/  IMAD.WIDE.U32 R94, R76, R89, c[0x0][0x188] ;  /* 0x000062004c5e7625 */ /* 0x000fc800078e0059 */
        /* <DEDUP_REMOVED lines=17> */
.L_x_20730:
[----:B0-----:R-:W-:Y:S02]  /*7670*/  IMAD.MOV.U32 R87, RZ, RZ, R80 ;  /* 0x000000ffff577224 */ /* 0x001fe400078e0050 */
.L_x_20731:
[----:B------:R-:W-:Y:S05]  /*7680*/  BSYNC B1 ;  /* 0x0000000000017941 */ /* 0x000fea0003800000 */
.L_x_20729:
        /* <DEDUP_REMOVED lines=16> */
.L_x_20735:
[----:B------:R-:W-:Y:S05]  /*7790*/  BSYNC B2 ;  /* 0x0000000000027941 */ /* 0x000fea0003800000 */
.L_x_20734:
        /* <DEDUP_REMOVED lines=44> */
.L_x_20733:
[----:B------:R-:W-:Y:S05]  /*7a60*/  BSYNC B1 ;  /* 0x0000000000017941 */ /* 0x000fea0003800000 */
.L_x_20732:
        /* <DEDUP_REMOVED lines=19> */
.L_x_20737:
[----:B------:R-:W-:Y:S02]  /*7ba0*/  IMAD.MOV.U32 R87, RZ, RZ, R80 ;  /* 0x000000ffff577224 */ /* 0x000fe400078e0050 */
.L_x_20738:
[----:B------:R-:W-:Y:S05]  /*7bb0*/  BSYNC B1 ;  /* 0x0000000000017941 */ /* 0x000fea0003800000 */
.L_x_20736:
        /* <DEDUP_REMOVED lines=16> */
.L_x_20742:
[----:B------:R-:W-:Y:S05]  /*7cc0*/  BSYNC B2 ;  /* 0x0000000000027941 */ /* 0x000fea0003800000 */
.L_x_20741:
        /* <DEDUP_REMOVED lines=44> */
.L_x_20740:
[----:B------:R-:W-:Y:S05]  /*7f90*/  BSYNC B1 ;  /* 0x0000000000017941 */ /* 0x000fea0003800000 */
.L_x_20739:
        /* <DEDUP_REMOVED lines=19> */
.L_x_20744:
[----:B------:R-:W-:Y:S02]  /*80d0*/  IMAD.MOV.U32 R94, RZ, RZ, R80 ;  /* 0x000000ffff5e7224 */ /* 0x000fe400078e0050 */
.L_x_20745:
[----:B------:R-:W-:Y:S05]  /*80e0*/  BSYNC B1 ;  /* 0x0000000000017941 */ /* 0x000fea0003800000 */
.L_x_20743:
        /* <DEDUP_REMOVED lines=16> */
.L_x_20749:
[----:B------:R-:W-:Y:S05]  /*81f0*/  BSYNC B2 ;  /* 0x0000000000027941 */ /* 0x000fea0003800000 */
.L_x_20748:
        /* <DEDUP_REMOVED lines=44> */
.L_x_20747:
[----:B------:R-:W-:Y:S05]  /*84c0*/  BSYNC B1 ;  /* 0x0000000000017941 */ /* 0x000fea0003800000 */
.L_x_20746:
[----:B------:R-:W0:Y:S01]  /*84d0*/  I2F.U32 R94, R94 ;  /* 0x0000005e005e7306 */ /* 0x000e220000201000 */
[----:B------:R-:W-:Y:S01]  /*84e0*/  FMUL.FTZ R87, R78, R90 ;  /* 0x0000005a4e577220 */ /* 0x000fe20000410000 */
[----:B------:R-:W-:Y:S01]  /*84f0*/  ISETP.NE.AND P4, PT, R96, 0x1, PT ;  /* 0x000000016000780c */ /* 0x000fe20003f85270 */
[----:B------:R-:W-:Y:S02]  /*8500*/  BSSY B1, `(.L_x_20750) ;  /* 0x0000011000017945 */ /* 0x000fe40003800000 */
        /* <DEDUP_REMOVED lines=15> */
.L_x_20751:
[----:B------:R-:W-:Y:S02]  /*8600*/  IMAD.MOV.U32 R94, RZ, RZ, R80 ;  /* 0x000000ffff5e7224 */ /* 0x000fe400078e0050 */
.L_x_20752:
[----:B------:R-:W-:Y:S05]  /*8610*/  BSYNC B1 ;  /* 0x0000000000017941 */ /* 0x000fea0003800000 */
.L_x_20750:
        /* <DEDUP_REMOVED lines=16> */
.L_x_20756:
[----:B------:R-:W-:Y:S05]  /*8720*/  BSYNC B2 ;  /* 0x0000000000027941 */ /* 0x000fea0003800000 */
.L_x_20755:
        /* <DEDUP_REMOVED lines=44> */
.L_x_20754:
[----:B------:R-:W-:Y:S05]  /*89f0*/  BSYNC B1 ;  /* 0x0000000000017941 */ /* 0x000fea0003800000 */
.L_x_20753:
[----:B------:R-:W-:Y:S01]  /*8a00*/  FADD.FTZ R96, RZ, R12 ;  /* 0x0000000cff607221 */ /* 0x000fe20000010000 */
[----:B------:R-:W0:Y:S01]  /*8a10*/  I2F.U32 R94, R94 ;  /* 0x0000005e005e7306 */ /* 0x000e220000201000 */
[----:B------:R-:W-:Y:S02]  /*8a20*/  FMUL.FTZ R79, R79, R90 ;  /* 0x0000005a4f4f7220 */ /* 0x000fe40000410000 */
[----:B------:R-:W-:Y:S02]  /*8a30*/  FADD.FTZ R95, R13, R96 ;  /* 0x000000600d5f7221 */ /* 0x000fe40000010000 */
[----:B------:R-:W-:Y:S02]  /*8a40*/  FMUL.FTZ R79, R79, c[0x0][0x1e8] ;  /* 0x00007a004f4f7a20 */ /* 0x000fe40000410000 */
[----:B------:R-:W-:-:S04]  /*8a50*/  FADD.FTZ R96, R14, R95 ;  /* 0x0000005f0e607221 */ /* 0x000fc80000010000 */
[----:B------:R-:W-:-:S04]  /*8a60*/  FADD.FTZ R95, R15, R96 ;  /* 0x000000600f5f7221 */ /* 0x000fc80000010000 */
[----:B------:R-:W-:Y:S02]  /*8a70*/  FADD.FTZ R96, R8, R95 ;  /* 0x0000005f08607221 */ /* 0x000fe40000010000 */
[----:B0-----:R-:W-:Y:S01]  /*8a80*/  FFMA.FTZ R91, R94, R91, 1.1641532182693481445e-10 ;  /* 0x2f0000005e5b7423 */ /* 0x001fe2000001005b */
[----:B------:R-:W-:Y:S01]  /*8a90*/  SEL R94, RZ, 0x100, P2 ;  /* 0x00000100ff5e7807 */ /* 0x000fe20001000000 */
[----:B------:R-:W-:-:S03]  /*8aa0*/  FADD.FTZ R95, R9, R96 ;  /* 0x00000060095f7221 */ /* 0x000fc60000010000 */
[----:B------:R-:W-:Y:S01]  /*8ab0*/  FSETP.GTU.FTZ.AND P4, PT, R91, c[0x0][0x1e4], PT ;  /* 0x000079005b007a0b */ /* 0x000fe20003f9c000 */
[----:B------:R-:W-:Y:S01]  /*8ac0*/  FADD.FTZ R96, R10, R95 ;  /* 0x0000005f0a607221 */ /* 0x000fe20000010000 */
[----:B------:R-:W-:Y:S02]  /*8ad0*/  SEL R91, RZ, 0x10000, P3 ;  /* 0x00010000ff5b7807 */ /* 0x000fe40001800000 */
[----:B------:R-:W-:Y:S01]  /*8ae0*/  SEL R90, RZ, 0x1000000, P4 ;  /* 0x01000000ff5a7807 */ /* 0x000fe20002000000 */
[----:B------:R-:W-:Y:S01]  /*8af0*/  FADD.FTZ R95, R11, R96 ;  /* 0x000000600b5f7221 */ /* 0x000fe20000010000 */
[----:B------:R-:W-:Y:S02]  /*8b00*/  FSEL R79, R79, RZ, !P4 ;  /* 0x000000ff4f4f7208 */ /* 0x000fe40006000000 */
[----:B------:R-:W-:Y:S01]  /*8b10*/  IADD3 R90, R94, R90, R91 ;  /* 0x0000005a5e5a7210 */ /* 0x000fe20007ffe05b */
[----:B------:R-:W-:Y:S01]  /*8b20*/  FADD.FTZ R96, R4, R95 ;  /* 0x0000005f04607221 */ /* 0x000fe20000010000 */
[----:B------:R-:W-:Y:S01]  /*8b30*/  SEL R91, RZ, 0x1, P0 ;  /* 0x00000001ff5b7807 */ /* 0x000fe20000000000 */
[----:B------:R-:W-:Y:S01]  /*8b40*/  @P1 FADD.FTZ R79, R19, R79 ;  /* 0x0000004f134f1221 */ /* 0x000fe20000010000 */
[----:B------:R-:W-:Y:S01]  /*8b50*/  ISETP.NE.AND P1, PT, R88, RZ, PT ;  /* 0x000000ff5800720c */ /* 0x000fe20003f25270 */
[----:B------:R-:W-:Y:S01]  /*8b60*/  FADD.FTZ R95, R5, R96 ;  /* 0x00000060055f7221 */ /* 0x000fe20000010000 */
[----:B------:R-:W-:Y:S01]  /*8b70*/  IADD3 R97, R90, R91, RZ ;  /* 0x0000005b5a617210 */ /* 0x000fe20007ffe0ff */
        /* <DEDUP_REMOVED lines=20> */
.L_x_20761:
        /* <DEDUP_REMOVED lines=68> */
.L_x_20762:
[----:B------:R-:W-:Y:S01]  /*9100*/  HFMA2.MMA R88, -RZ, RZ, 0, 2.384185791015625e-07 ;  /* 0x00000004ff587435 */ /* 0x000fe200000001ff */
[----:B-1----:R-:W-:Y:S01]  /*9110*/  FADD.FTZ R90, R94, R95 ;  /* 0x0000005f5e5a7221 */ /* 0x002fe20000010000 */
[----:B------:R-:W-:Y:S01]  /*9120*/  ISETP.NE.AND P0, PT, RZ, UR8, PT ;  /* 0x00000008ff007c0c */ /* 0x000fe2000bf05270 */
[C---:B------:R-:W-:Y:S02]  /*9130*/  FMUL.FTZ R94, R89.reuse, R89 ;  /* 0x00000059595e7220 */ /* 0x040fe40000410000 */
[----:B------:R-:W-:Y:S01]  /*9140*/  IMAD.MOV.U32 R93, RZ, RZ, c[0x0][0x1e0] ;  /* 0x00007800ff5d7624 */ /* 0x000fe200078e00ff */
[----:B0-----:R-:W-:Y:S02]  /*9150*/  FSEL R95, R89, RZ, !P0 ;  /* 0x000000ff595f7208 */ /* 0x001fe40004000000 */
[----:B------:R-:W-:Y:S01]  /*9160*/  FSEL R94, R94, RZ, P0 ;  /* 0x000000ff5e5e7208 */ /* 0x000fe20000000000 */
[----:B------:R-:W-:Y:S02]  /*9170*/  FFMA.FTZ R93, R90, R93, c[0x0][0x228] ;  /* 0x00008a005a5d7623 */ /* 0x000fe4000001005d */
[----:B------:R-:W-:-:S04]  /*9180*/  @!P1 IMAD.WIDE R90, R85, R88, c[0x0][0x1a0] ;  /* 0x00006800555a9625 */ /* 0x000fc800078e0258 */
        /* <DEDUP_REMOVED lines=10> */
[--C-:B------:R-:W-:Y:S02]  /*9230*/  FADD.FTZ R11, R11, -R95.reuse ;  /* 0x8000005f0b0b7221 */ /* 0x100fe40000010000 */
[----:B------:R-:W-:Y:S02]  /*9240*/  FADD.FTZ R105, R10, -R95 ;  /* 0x8000005f0a697221 */ /* 0x000fe40000010000 */
[----:B------:R-:W-:-:S04]  /*9250*/  @!P1 IMAD.WIDE R8, R85, R88, c[0x0][0x1a8] ;  /* 0x00006a0055089625 */ /* 0x000fc800078e0258 */
[--C-:B------:R-:W-:Y:S01]  /*9260*/  FADD.FTZ R107, R4, -R95.reuse ;  /* 0x8000005f046b7221 */ /* 0x100fe20000010000 */
[----:B------:R-:W-:Y:S01]  /*9270*/  LEA R4, P0, R86, c[0x0][0x208], 0x4 ;  /* 0x0000820056047a11 */ /* 0x000fe200078020ff */
[--C-:B------:R-:W-:Y:S02]  /*9280*/  FADD.FTZ R109, R7, -R95.reuse ;  /* 0x8000005f076d7221 */ /* 0x100fe40000010000 */
[--C-:B------:R-:W-:Y:S01]  /*9290*/  FADD.FTZ R111, R68, -R95.reuse ;  /* 0x8000005f446f7221 */ /* 0x100fe20000010000 */
[----:B------:R-:W-:Y:S01]  /*92a0*/  IADD3 R68, R86, 0x20, RZ ;  /* 0x0000002056447810 */ /* 0x000fe20007ffe0ff */
[----:B------:R-:W-:Y:S01]  /*92b0*/  FADD.FTZ R75, R75, -R95 ;  /* 0x8000005f4b4b7221 */ /* 0x000fe20000010000 */
[----:B0-----:R0:W-:Y:S01]  /*92c0*/  @!P1 STG.E [R8.64], R6 ;  /* 0x0000000608009986 */ /* 0x0011e2000c101906 */
[C---:B------:R-:W-:Y:S02]  /*92d0*/  FMUL.FTZ R12, R6.reuse, R13 ;  /* 0x0000000d060c7220 */ /* 0x040fe40000410000 */
[----:B------:R-:W-:-:S02]  /*92e0*/  FMUL.FTZ R10, R6, R15 ;  /* 0x0000000f060a7220 */ /* 0x000fc40000410000 */
[C---:B------:R-:W-:Y:S02]  /*92f0*/  FMUL.FTZ R7, R6.reuse, R97 ;  /* 0x0000006106077220 */ /* 0x040fe40000410000 */
[----:B------:R-:W-:Y:S02]  /*9300*/  FMUL.FTZ R13, R6, R99 ;  /* 0x00000063060d7220 */ /* 0x000fe40000410000 */
[--C-:B------:R-:W-:Y:S02]  /*9310*/  FADD.FTZ R69, R69, -R95.reuse ;  /* 0x8000005f45457221 */ /* 0x100fe40000010000 */
[--C-:B------:R-:W-:Y:S02]  /*9320*/  FADD.FTZ R117, R72, -R95.reuse ;  /* 0x8000005f48757221 */ /* 0x100fe40000010000 */
[--C-:B------:R-:W-:Y:S02]  /*9330*/  FADD.FTZ R119, R73, -R95.reuse ;  /* 0x8000005f49777221 */ /* 0x100fe40000010000 */
[----:B------:R-:W-:-:S02]  /*9340*/  FADD.FTZ R77, R77, -R95 ;  /* 0x8000005f4d4d7221 */ /* 0x000fc40000010000 */
[--C-:B------:R-:W-:Y:S02]  /*9350*/  FADD.FTZ R125, R78, -R95.reuse ;  /* 0x8000005f4e7d7221 */ /* 0x100fe40000010000 */
[----:B------:R-:W-:Y:S02]  /*9360*/  FMUL.FTZ R14, R6, R11 ;  /* 0x0000000b060e7220 */ /* 0x000fe40000410000 */
[--C-:B------:R-:W-:Y:S01]  /*9370*/  FADD.FTZ R89, R5, -R95.reuse ;  /* 0x8000005f05597221 */ /* 0x100fe20000010000 */
[----:B------:R-:W-:Y:S01]  /*9380*/  LEA.HI.X R5, R86, c[0x0][0x20c], RZ, 0x4, P0 ;  /* 0x0000830056057a11 */ /* 0x000fe200000f24ff */
[----:B------:R-:W-:Y:S02]  /*9390*/  FADD.FTZ R79, R79, -R95 ;  /* 0x8000005f4f4f7221 */ /* 0x000fe40000010000 */
[----:B------:R-:W-:Y:S02]  /*93a0*/  IMAD.MOV.U32 R78, RZ, RZ, 0x10 ;  /* 0x00000010ff4e7424 */ /* 0x000fe400078e00ff */
[----:B------:R-:W-:-:S02]  /*93b0*/  FMUL.FTZ R73, R6, R101 ;  /* 0x0000006506497220 */ /* 0x000fc40000410000 */
[C---:B------:R-:W-:Y:S02]  /*93c0*/  FMUL.FTZ R72, R6.reuse, R103 ;  /* 0x0000006706487220 */ /* 0x040fe40000410000 */
[----:B------:R-:W-:Y:S02]  /*93d0*/  FMUL.FTZ R105, R6, R105 ;  /* 0x0000006906697220 */ /* 0x000fe40000410000 */
[--C-:B------:R-:W-:Y:S02]  /*93e0*/  FADD.FTZ R113, R70, -R95.reuse ;  /* 0x8000005f46717221 */ /* 0x100fe40000010000 */
[----:B------:R-:W-:Y:S02]  /*93f0*/  FADD.FTZ R115, R71, -R95 ;  /* 0x8000005f47737221 */ /* 0x000fe40000010000 */
[----:B------:R-:W-:Y:S02]  /*9400*/  FFMA.FTZ R11, R43, R10, R67 ;  /* 0x0000000a2b0b7223 */ /* 0x000fe40000010043 */
[----:B------:R-:W-:-:S02]  /*9410*/  FADD.FTZ R121, R74, -R95 ;  /* 0x8000005f4a797221 */ /* 0x000fc40000010000 */
[----:B------:R-:W-:Y:S01]  /*9420*/  FMUL.FTZ R98, R6, R75 ;  /* 0x0000004b06627220 */ /* 0x000fe20000410000 */
[----:B------:R-:W-:Y:S01]  /*9430*/  IADD3 R75, R86, 0x40, RZ ;  /* 0x00000040564b7810 */ /* 0x000fe20007ffe0ff */
[----:B------:R-:W-:Y:S02]  /*9440*/  FFMA.FTZ R10, R42, R13, R66 ;  /* 0x0000000d2a0a7223 */ /* 0x000fe40000010042 */
[----:B0-----:R-:W-:Y:S02]  /*9450*/  FFMA.FTZ R9, R41, R12, R65 ;  /* 0x0000000c29097223 */ /* 0x001fe40000010041 */
[----:B------:R-:W-:Y:S02]  /*9460*/  FFMA.FTZ R8, R40, R7, R64 ;  /* 0x0000000728087223 */ /* 0x000fe40000010040 */
[----:B------:R-:W-:Y:S02]  /*9470*/  FADD.FTZ R123, R76, -R95 ;  /* 0x8000005f4c7b7221 */ /* 0x000fe40000010000 */
[C---:B------:R-:W-:Y:S01]  /*9480*/  FMUL.FTZ R90, R6.reuse, R69 ;  /* 0x00000045065a7220 */ /* 0x040fe20000410000 */
[----:B------:R0:W-:Y:S01]  /*9490*/  STG.E.128 [R4.64], R8 ;  /* 0x0000000804007986 */ /* 0x0001e2000c101d06 */
[----:B------:R-:W-:Y:S01]  /*94a0*/  FMUL.FTZ R96, R6, R77 ;  /* 0x0000004d06607220 */ /* 0x000fe20000410000 */
[----:B------:R-:W-:Y:S01]  /*94b0*/  IADD3 R77, R86, 0x60, RZ ;  /* 0x00000060564d7810 */ /* 0x000fe20007ffe0ff */
[----:B------:R-:W-:-:S02]  /*94c0*/  FFMA.FTZ R15, R39, R14, R63 ;  /* 0x0000000e270f7223 */ /* 0x000fc4000001003f */
[C---:B------:R-:W-:Y:S02]  /*94d0*/  FMUL.FTZ R71, R6.reuse, R107 ;  /* 0x0000006b06477220 */ /* 0x040fe40000410000 */
[C---:B------:R-:W-:Y:S02]  /*94e0*/  FMUL.FTZ R70, R6.reuse, R89 ;  /* 0x0000005906467220 */ /* 0x040fe40000410000 */
[C---:B------:R-:W-:Y:S02]  /*94f0*/  FMUL.FTZ R101, R6.reuse, R91 ;  /* 0x0000005b06657220 */ /* 0x040fe40000410000 */
[C---:B------:R-:W-:Y:S02]  /*9500*/  FMUL.FTZ R102, R6.reuse, R109 ;  /* 0x0000006d06667220 */ /* 0x040fe40000410000 */
[----:B------:R-:W-:Y:S01]  /*9510*/  FMUL.FTZ R104, R6, R79 ;  /* 0x0000004f06687220 */ /* 0x000fe20000410000 */
[----:B------:R-:W-:Y:S01]  /*9520*/  IADD3 R79, R86, 0x80, RZ ;  /* 0x00000080564f7810 */ /* 0x000fe20007ffe0ff */
[----:B------:R-:W-:-:S04]  /*9530*/  IMAD.WIDE.U32 R68, R68, R78, c[0x0][0x208] ;  /* 0x0000820044447625 */ /* 0x000fc800078e004e */
[----:B------:R-:W-:Y:S02]  /*9540*/  FFMA.FTZ R14, R38, R105, R62 ;  /* 0x00000069260e7223 */ /* 0x000fe4000001003e */
[----:B------:R-:W-:Y:S01]  /*9550*/  FFMA.FTZ R13, R37, R72, R61 ;  /* 0x00000048250d7223 */ /* 0x000fe2000001003d */
[----:B------:R-:W-:Y:S01]  /*9560*/  LEA R72, P0, R92, c[0x0][0x208], 0x4 ;  /* 0x000082005c487a11 */ /* 0x000fe200078020ff */
[----:B------:R-:W-:Y:S02]  /*9570*/  FFMA.FTZ R12, R36, R73, R60 ;  /* 0x00000049240c7223 */ /* 0x000fe4000001003c */
[----:B------:R-:W-:Y:S01]  /*9580*/  FMUL.FTZ R91, R6, R111 ;  /* 0x0000006f065b7220 */ /* 0x000fe20000410000 */
[----:B------:R-:W-:Y:S01]  /*9590*/  LEA.HI.X R73, R92, c[0x0][0x20c], RZ, 0x4, P0 ;  /* 0x000083005c497a11 */ /* 0x000fe200000f24ff */
[C---:B------:R-:W-:Y:S01]  /*95a0*/  FMUL.FTZ R99, R6.reuse, R113 ;  /* 0x0000007106637220 */ /* 0x040fe20000410000 */
[----:B------:R1:W-:Y:S01]  /*95b0*/  STG.E.128 [R68.64], R12 ;  /* 0x0000000c44007986 */ /* 0x0003e2000c101d06 */
        /* <DEDUP_REMOVED lines=9> */
[----:B0-----:R-:W-:Y:S02]  /*9650*/  FFMA.FTZ R5, R33, R70, R57 ;  /* 0x0000004621057223 */ /* 0x001fe40000010039 */
        /* <DEDUP_REMOVED lines=9> */
[----:B-1----:R-:W-:Y:S02]  /*96f0*/  FFMA.FTZ R15, R27, R98, R51 ;  /* 0x000000621b0f7223 */ /* 0x002fe40000010033 */
        /* <DEDUP_REMOVED lines=13> */
.L_x_20759:
[----:B------:R-:W-:Y:S05]  /*97d0*/  BSYNC B0 ;  /* 0x0000000000007941 */ /* 0x000fea0003800000 */
.L_x_20588:
[----:B------:R-:W-:Y:S05]  /*97e0*/  EXIT ;  /* 0x000000000000794d */ /* 0x000fea0003800000 */
.L_x_20757:
[----:B0-----:R-:W-:Y:S01]  /*97f0*/  HFMA2.MMA R93, -RZ, RZ, 0, 1.847743988037109375e-06 ;  /* 0x0000001fff5d7435 */ /* 0x001fe200000001ff */
[----:B------:R-:W-:Y:S01]  /*9800*/  MOV R95, R89 ;  /* 0x00000059005f7202 */ /* 0x000fe20000000f00 */
[----:B------:R-:W-:Y:S01]  /*9810*/  IMAD.MOV.U32 R88, RZ, RZ, 0x1 ;  /* 0x00000001ff587424 */ /* 0x000fe200078e00ff */
[----:B------:R-:W-:Y:S01]  /*9820*/  MOV R90, 0x9850 ;  /* 0x00009850005a7802 */ /* 0x000fe20000000f00 */
[----:B------:R-:W-:Y:S02]  /*9830*/  IMAD.MOV.U32 R94, RZ, RZ, -0x1 ;  /* 0xffffffffff5e7424 */ /* 0x000fe400078e00ff */
[----:B------:R-:W-:Y:S05]  /*9840*/  CALL.REL.NOINC `($__internal_153_$__cuda_sm70_shflsync_bfly_p) ;  /* 0x0000069000007944 */ /* 0x000fea0003c00000 */
[----:B01----:R-:W-:Y:S05]  /*9850*/  BRA `(.L_x_20761) ;  /* 0xfffff46000007947 */ /* 0x003fea000383ffff */
.L_x_20758:
[----:B------:R-:W-:Y:S01]  /*9860*/  MOV R88, 0x2 ;  /* 0x0000000200587802 */ /* 0x000fe20000000f00 */
[----:B------:R-:W-:Y:S01]  /*9870*/  IMAD.MOV.U32 R93, RZ, RZ, 0x1f ;  /* 0x0000001fff5d7424 */ /* 0x000fe200078e00ff */
[----:B------:R-:W-:Y:S02]  /*9880*/  MOV R94, 0xffffffff ;  /* 0xffffffff005e7802 */ /* 0x000fe40000000f00 */
[----:B------:R-:W-:Y:S02]  /*9890*/  MOV R90, 0x98b0 ;  /* 0x000098b0005a7802 */ /* 0x000fe40000000f00 */
[----:B0-----:R-:W-:Y:S05]  /*98a0*/  CALL.REL.NOINC `($__internal_153_$__cuda_sm70_shflsync_bfly_p) ;  /* 0x0000063000007944 */ /* 0x001fea0003c00000 */
[----:B0-----:R-:W-:Y:S01]  /*98b0*/  HFMA2.MMA R93, -RZ, RZ, 0, 1.847743988037109375e-06 ;  /* 0x0000001fff5d7435 */ /* 0x001fe200000001ff */
[----:B-1----:R-:W-:Y:S01]  /*98c0*/  FADD.FTZ R95, R95, R88 ;  /* 0x000000585f5f7221 */ /* 0x002fe20000010000 */
[----:B------:R-:W-:Y:S01]  /*98d0*/  MOV R90, 0x9910 ;  /* 0x00009910005a7802 */ /* 0x000fe20000000f00 */
[----:B------:R-:W-:-:S02]  /*98e0*/  IMAD.MOV.U32 R88, RZ, RZ, 0x4 ;  /* 0x00000004ff587424 */ /* 0x000fc400078e00ff */
[----:B------:R-:W-:Y:S02]  /*98f0*/  IMAD.MOV.U32 R94, RZ, RZ, -0x1 ;  /* 0xffffffffff5e7424 */ /* 0x000fe400078e00ff */
[----:B------:R-:W-:Y:S05]  /*9900*/  CALL.REL.NOINC `($__internal_153_$__cuda_sm70_shflsync_bfly_p) ;  /* 0x000005d000007944 */ /* 0x000fea0003c00000 */
[----:B01----:R-:W-:Y:S01]  /*9910*/  FADD.FTZ R95, R95, R88 ;  /* 0x000000585f5f7221 */ /* 0x003fe20000010000 */
[----:B------:R-:W-:Y:S01]  /*9920*/  MOV R88, 0x8 ;  /* 0x0000000800587802 */ /* 0x000fe20000000f00 */
[----:B------:R-:W-:Y:S01]  /*9930*/  IMAD.MOV.U32 R93, RZ, RZ, 0x1f ;  /* 0x0000001fff5d7424 */ /* 0x000fe200078e00ff */
[----:B------:R-:W-:Y:S02]  /*9940*/  MOV R94, 0xffffffff ;  /* 0xffffffff005e7802 */ /* 0x000fe40000000f00 */
[----:B------:R-:W-:Y:S02]  /*9950*/  MOV R90, 0x9970 ;  /* 0x00009970005a7802 */ /* 0x000fe40000000f00 */
[----:B------:R-:W-:Y:S05]  /*9960*/  CALL.REL.NOINC `($__internal_153_$__cuda_sm70_shflsync_bfly_p) ;  /* 0x0000057000007944 */ /* 0x000fea0003c00000 */
[----:B0-----:R-:W-:Y:S01]  /*9970*/  HFMA2.MMA R93, -RZ, RZ, 0, 1.847743988037109375e-06 ;  /* 0x0000001fff5d7435 */ /* 0x001fe200000001ff */
[----:B-1----:R-:W-:Y:S01]  /*9980*/  FADD.FTZ R95, R95, R88 ;  /* 0x000000585f5f7221 */ /* 0x002fe20000010000 */
[----:B------:R-:W-:Y:S01]  /*9990*/  MOV R90, 0x99d0 ;  /* 0x000099d0005a7802 */ /* 0x000fe20000000f00 */
[----:B------:R-:W-:Y:S02]  /*99a0*/  IMAD.MOV.U32 R88, RZ, RZ, 0x10 ;  /* 0x00000010ff587424 */ /* 0x000fe400078e00ff */
[----:B------:R-:W-:-:S02]  /*99b0*/  IMAD.MOV.U32 R94, RZ, RZ, -0x1 ;  /* 0xffffffffff5e7424 */ /* 0x000fc400078e00ff */
[----:B------:R-:W-:Y:S05]  /*99c0*/  CALL.REL.NOINC `($__internal_153_$__cuda_sm70_shflsync_bfly_p) ;  /* 0x0000051000007944 */ /* 0x000fea0003c00000 */
        /* <DEDUP_REMOVED lines=50> */
[----:B------:R-:W-:Y:S02]  /*9cf0*/  FFMA.FTZ R88, R93, R93, R88 ;  /* 0x0000005d5d587223 */ /* 0x000fe40000010058 */
[----:B------:R-:W-:-:S02]  /*9d00*/  IMAD.MOV.U32 R93, RZ, RZ, 0x1f ;  /* 0x0000001fff5d7424 */ /* 0x000fc400078e00ff */
[----:B------:R-:W-:Y:S01]  /*9d10*/  FFMA.FTZ R95, R91, R91, R88 ;  /* 0x0000005b5b5f7223 */ /* 0x000fe20000010058 */
[----:B------:R-:W-:Y:S02]  /*9d20*/  MOV R88, 0x1 ;  /* 0x0000000100587802 */ /* 0x000fe40000000f00 */
[----:B------:R-:W-:Y:S05]  /*9d30*/  CALL.REL.NOINC `($__internal_153_$__cuda_sm70_shflsync_bfly_p) ;  /* 0x000001a000007944 */ /* 0x000fea0003c00000 */
[----:B0-----:R-:W-:Y:S01]  /*9d40*/  HFMA2.MMA R93, -RZ, RZ, 0, 1.847743988037109375e-06 ;  /* 0x0000001fff5d7435 */ /* 0x001fe200000001ff */
[----:B-1----:R-:W-:Y:S01]  /*9d50*/  FADD.FTZ R95, R95, R88 ;  /* 0x000000585f5f7221 */ /* 0x002fe20000010000 */
[----:B------:R-:W-:Y:S01]  /*9d60*/  MOV R90, 0x9da0 ;  /* 0x00009da0005a7802 */ /* 0x000fe20000000f00 */
[----:B------:R-:W-:Y:S02]  /*9d70*/  IMAD.MOV.U32 R88, RZ, RZ, 0x2 ;  /* 0x00000002ff587424 */ /* 0x000fe400078e00ff */
[----:B------:R-:W-:Y:S02]  /*9d80*/  IMAD.MOV.U32 R94, RZ, RZ, -0x1 ;  /* 0xffffffffff5e7424 */ /* 0x000fe400078e00ff */
[----:B------:R-:W-:Y:S05]  /*9d90*/  CALL.REL.NOINC `($__internal_153_$__cuda_sm70_shflsync_bfly_p) ;  /* 0x0000014000007944 */ /* 0x000fea0003c00000 */
[----:B01----:R-:W-:Y:S01]  /*9da0*/  FADD.FTZ R95, R95, R88 ;  /* 0x000000585f5f7221 */ /* 0x003fe20000010000 */
[----:B------:R-:W-:Y:S01]  /*9db0*/  MOV R88, 0x4 ;  /* 0x0000000400587802 */ /* 0x000fe20000000f00 */
[----:B------:R-:W-:Y:S01]  /*9dc0*/  IMAD.MOV.U32 R93, RZ, RZ, 0x1f ;  /* 0x0000001fff5d7424 */ /* 0x000fe200078e00ff */
[----:B------:R-:W-:Y:S02]  /*9dd0*/  MOV R94, 0xffffffff ;  /* 0xffffffff005e7802 */ /* 0x000fe40000000f00 */
[----:B------:R-:W-:-:S02]  /*9de0*/  MOV R90, 0x9e00 ;  /* 0x00009e00005a7802 */ /* 0x000fc40000000f00 */
[----:B------:R-:W-:Y:S05]  /*9df0*/  CALL.REL.NOINC `($__internal_153_$__cuda_sm70_shflsync_bfly_p) ;  /* 0x000000e000007944 */ /* 0x000fea0003c00000 */
        /* <DEDUP_REMOVED lines=12> */
[----:B01----:R-:W-:Y:S01]  /*9ec0*/  IMAD.MOV.U32 R94, RZ, RZ, R88 ;  /* 0x000000ffff5e7224 */ /* 0x003fe200078e0058 */
[----:B------:R-:W-:Y:S05]  /*9ed0*/  BRA `(.L_x_20762) ;  /* 0xfffff22000007947 */ /* 0x000fea000383ffff */
        .weak           $__internal_153_$__cuda_sm70_shflsync_bfly_p
        .type           $__internal_153_$__cuda_sm70_shflsync_bfly_p,@function
        .size           $__internal_153_$__cuda_sm70_shflsync_bfly_p,(.L_x_22321 - $__internal_153_$__cuda_sm70_shflsync_bfly_p)
$__internal_153_$__cuda_sm70_shflsync_bfly_p:
[----:B------:R-:W-:Y:S01]  /*9ee0*/  HFMA2.MMA R91, -RZ, RZ, 0, 0 ;  /* 0x00000000ff5b7435 */ /* 0x000fe200000001ff */
[----:B------:R-:W-:Y:S04]  /*9ef0*/  WARPSYNC R94 ;  /* 0x0000005e00007348 */ /* 0x000fe80003800000 */
[----:B------:R0:W1:Y:S01]  /*9f00*/  SHFL.BFLY PT, R88, R95, R88, R93 ;  /* 0x0c0000585f587389 */ /* 0x00006200000e005d */
[----:B------:R-:W-:Y:S05]  /*9f10*/  RET.REL.NODEC R90 `(_ZN10layer_norm13ln_fwd_kernelINS_13Kernel_traitsIfffffjLj768ELj1ELj4ELj1ELj16ENS_18Kernel_traits_baseILj768EfffffjLj128EEEEELb1ELb0ELb0ELb1EEEvNS_9FwdParamsE) ;  /* 0xffff60e05a007950 */ /* 0x000fea0003c3ffff */
.L_x_20763:
        /* <DEDUP_REMOVED lines=14> */
.L_x_22321:


//--------------------- .text._ZN10layer_norm13ln_fwd_kernelINS_13Kernel_traitsIfffffjLj768ELj1ELj4ELj1ELj16ENS_18Kernel_traits_baseILj768EfffffjLj128EEEEELb1ELb0ELb1ELb0EEEvNS_9FwdParamsE --------------------------
	.section	.text._ZN10layer_norm13ln_fwd_kernelINS_13Kernel_traitsIfffffjLj768ELj1ELj4ELj1ELj16ENS_18Kernel_traits_baseILj768EfffffjLj128EEEEELb1ELb0ELb1ELb0EEEvNS_9FwdParamsE,"ax",@progbits
	.sectioninfo	@"SHI_REGISTERS=116"
	.align	128
        .global         _ZN10layer_norm13ln_fwd_kernelINS_13Kernel_traitsIfffffjLj768ELj1ELj4ELj1ELj16ENS_18Kernel_traits_baseILj768EfffffjLj128EEEEELb1ELb0ELb1ELb0EEEvNS_9FwdParamsE
        .type           _ZN10layer_norm13ln_fwd_kernelINS_13Kernel_traitsIfffffjLj768ELj1ELj4ELj1ELj16ENS_18Kernel_traits_baseILj768EfffffjLj128EEEEELb1ELb0ELb1ELb0EEEvNS_9FwdParamsE,@function
        .size           _ZN10layer_norm13ln_fwd_kernelINS_13Kernel_traitsIfffffjLj768ELj1ELj4ELj1ELj16ENS_18Kernel_traits_baseILj768EfffffjLj128EEEEELb1ELb0ELb1ELb0EEEvNS_9FwdParamsE,(.L_x_22322 - _ZN10layer_norm13ln_fwd_kernelINS_13Kernel_traitsIfffffjLj768ELj1ELj4ELj1ELj16ENS_18Kernel_traits_baseILj768EfffffjLj128EEEEELb1ELb0ELb1ELb0EEEvNS_9FwdParamsE)
        .other          _ZN10layer_norm13ln_fwd_kernelINS_13Kernel_traitsIfffffjLj768ELj1ELj4ELj1ELj16ENS_18Kernel_traits_baseILj768EfffffjLj128EEEEELb1ELb0ELb1ELb0EEEvNS_9FwdParamsE,@"STO_CUDA_ENTRY STV_DEFAULT"
_ZN10layer_norm13ln_fwd_kernelINS_13Kernel_traitsIfffffjLj768ELj1ELj4ELj1ELj16ENS_18Kernel_traits_baseILj768EfffffjLj128EEEEELb1ELb0ELb1ELb0EEEvNS_9FwdParamsE:
.text._ZN10layer_norm13ln_fwd_kernelINS_13Kernel_traitsIfffffjLj768ELj1ELj4ELj1ELj16ENS_18Kernel_traits_baseILj768EfffffjLj128EEEEELb1ELb0ELb1ELb0EEEvNS_9FwdParamsE:
        /* <DEDUP_REMOVED lines=15> */
[----:B-1----:R-:W-:-:S03]  /*00f0*/  IMAD R0, R5, c[0x0][0x0], R6 ;  /* 0x0000000005007a24 */ /* 0x002fc600078e0206 */
[----:B------:R-:W-:Y:S01]  /*0100*/  LOP3.LUT R7, R56, 0x1f, RZ, 0x3c, !PT ;  /* 0x0000001f38077812 */ /* 0x000fe200078e3cff */
[----:B------:R-:W-:Y:S01]  /*0110*/  IMAD.WIDE.U32 R14, R0, -0x326172a9, RZ ;  /* 0xcd9e8d57000e7825 */ /* 0x000fe200078e00ff */
        /* <DEDUP_REMOVED lines=78> */
.L_x_20765:
[----:B------:R-:W-:Y:S05]  /*0600*/  BSYNC B0 ;  /* 0x0000000000007941 */ /* 0x000fea0003800000 */
.L_x_20764:
        /* <DEDUP_REMOVED lines=13> */
.L_x_20767:
[----:B------:R-:W-:Y:S05]  /*06e0*/  BSYNC B0 ;  /* 0x0000000000007941 */ /* 0x000fea0003800000 */
.L_x_20766:
        /* <DEDUP_REMOVED lines=13> */
.L_x_20769:
[----:B------:R-:W-:Y:S05]  /*07c0*/  BSYNC B0 ;  /* 0x0000000000007941 */ /* 0x000fea0003800000 */
.L_x_20768:
        /* <DEDUP_REMOVED lines=13> */
.L_x_20771:
[----:B------:R-:W-:Y:S05]  /*08a0*/  BSYNC B0 ;  /* 0x0000000000007941 */ /* 0x000fea0003800000 */
.L_x_20770:
        /* <DEDUP_REMOVED lines=13> */
.L_x_20773:
[----:B------:R-:W-:Y:S05]  /*0980*/  BSYNC B0 ;  /* 0x0000000000007941 */ /* 0x000fea0003800000 */
.L_x_20772:
[----:B------:R-:W-:Y:S01]  /*0990*/  ISETP.GE.U32.AND P5, PT, R4, 0xc0, PT ;  /* 0x000000c00400780c */ /* 0x000fe20003fa6070 */
[----:B------:R-:W-:Y:S01]  /*09a0*/  UIADD3 UR25, UR4, -0x700cb87f, URZ ;  /* 0x8ff3478104197890 */ /* 0x000fe2000fffe03f */
[----:B------:R-:W-:Y:S01]  /*09b0*/  SHF.R.U32.HI R6, RZ, 0x5, R6 ;  /* 0x00000005ff067819 */ /* 0x000fe20000011606 */
[----:B------:R-:W-:Y:S01]  /*09c0*/  UIADD3 UR26, UR5, -0x695add53, URZ ;  /* 0x96a522ad051a7890 */ /* 0x000fe2000fffe03f */
[----:B------:R-:W-:Y:S01]  /*09d0*/  BSSY B0, `(.L_x_20774) ;  /* 0x000000f000007945 */ /* 0x000fe20003800000 */
[----:B------:R-:W-:-:S04]  /*09e0*/  IMAD.HI.U32 R9, R63, -0x326172a9, RZ ;  /* 0xcd9e8d573f097827 */ /* 0x000fc800078e00ff */
[----:B------:R-:W-:Y:S02]  /*09f0*/  IMAD R5, R5, 0x4, R6 ;  /* 0x0000000405057824 */ /* 0x000fe400078e0206 */
[----:B------:R-:W-:Y:S02]  /*0a00*/  IMAD.HI.U32 R7, R62, -0x2daee0ad, RZ ;  /* 0xd2511f533e077827 */ /* 0x000fe400078e00ff */
[----:B------:R-:W-:Y:S05]  /*0a10*/  @!P5 BRA `(.L_x_20775) ;  /* 0x000000a00000d947 */ /* 0x000fea0003800000 */
[----:B------:R-:W-:Y:S01]  /*0a20*/  ISETP.NE.U32.AND P0, PT, RZ, c[0x0][0x218], PT ;  /* 0x00008600ff007a0c */ /* 0x000fe20003f05070 */
[----:B------:R-:W-:Y:S01]  /*0a30*/  IMAD.MOV.U32 R57, RZ, RZ, 0x10 ;  /* 0x00000010ff397424 */ /* 0x000fe200078e00ff */
[----:B------:R-:W-:Y:S01]  /*0a40*/  CS2R R54, SRZ ;  /* 0x0000000000367805 */ /* 0x000fe2000001ff00 */
[----:B0-----:R-:W-:Y:S01]  /*0a50*/  CS2R R52, SRZ ;  /* 0x0000000000347805 */ /* 0x001fe2000001ff00 */
[----:B------:R-:W-:-:S13]  /*0a60*/  ISETP.NE.AND.EX P0, PT, RZ, c[0x0][0x21c], PT, P0 ;  /* 0x00008700ff007a0c */ /* 0x000fda0003f05300 */
[----:B------:R-:W-:-:S04]  /*0a70*/  @P0 LEA R64, P1, R56, c[0x0][0x218], 0x4 ;  /* 0x0000860038400a11 */ /* 0x000fc800078220ff */
[C---:B------:R-:W-:Y:S01]  /*0a80*/  @P0 LEA.HI.X R65, R56.reuse, c[0x0][0x21c], RZ, 0x4, P1 ;  /* 0x0000870038410a11 */ /* 0x040fe200008f24ff */
[----:B------:R-:W-:-:S04]  /*0a90*/  IMAD.WIDE.U32 R56, R56, R57, c[0x0][0x1b0] ;  /* 0x00006c0038387625 */ /* 0x000fc800078e0039 */
[----:B------:R0:W5:Y:S04]  /*0aa0*/  @P0 LDG.E.128 R52, [R64.64] ;  /* 0x0000000640340981 */ /* 0x000168000c1e1d00 */
[----:B------:R-:W5:Y:S02]  /*0ab0*/  LDG.E.128 R56, [R56.64] ;  /* 0x0000000638387981 */ /* 0x000f64000c1e1d00 */
.L_x_20775:
[----:B------:R-:W-:Y:S05]  /*0ac0*/  BSYNC B0 ;  /* 0x0000000000007941 */ /* 0x000fea0003800000 */
.L_x_20774:
        /* <DEDUP_REMOVED lines=16> */
.L_x_21030:
[----:B------:R-:W-:-:S10]  /*0bd0*/  HFMA2.MMA R92, -RZ, RZ, 0, 2.384185791015625e-07 ;  /* 0x00000004ff5c7435 */ /* 0x000fd400000001ff */
[----:B------:R-:W-:-:S05]  /*0be0*/  IMAD.WIDE R94, R5, R92, c[0x0][0x1d0] ;  /* 0x00007400055e7625 */ /* 0x000fca00078e025c */
[----:B------:R1:W2:Y:S04]  /*0bf0*/  LDG.E R93, [R94.64] ;  /* 0x000000065e5d7981 */ /* 0x0002a8000c1e1900 */
[----:B------:R-:W1:Y:S01]  /*0c00*/  S2R R105, SR_TID.X ;  /* 0x0000000000697919 */ /* 0x000e620000002100 */
[C---:B------:R-:W-:Y:S02]  /*0c10*/  IMAD R108, R5.reuse, c[0x0][0x168], RZ ;  /* 0x00005a00056c7a24 */ /* 0x040fe400078e02ff */
[----:B------:R-:W-:Y:S01]  /*0c20*/  IMAD.WIDE R106, R5, R92, c[0x0][0x1d8] ;  /* 0x00007600056a7625 */ /* 0x000fe200078e025c */
[----:B------:R-:W-:Y:S04]  /*0c30*/  BSSY B1, `(.L_x_20777) ;  /* 0x0000198000017945 */ /* 0x000fe80003800000 */
[----:B-----5:R3:W5:Y:S02]  /*0c40*/  LDG.E R104, [R106.64] ;  /* 0x000000066a687981 */ /* 0x020764000c1e1900 */
[----:B---3--:R-:W-:Y:S01]  /*0c50*/  IMAD.MOV.U32 R107, RZ, RZ, RZ ;  /* 0x000000ffff6b7224 */ /* 0x008fe200078e00ff */
[----:B-1----:R-:W-:-:S02]  /*0c60*/  LOP3.LUT R94, R105, 0x1f, RZ, 0xc0, !PT ;  /* 0x0000001f695e7812 */ /* 0x002fc400078ec0ff */
        /* <DEDUP_REMOVED lines=9> */
[----:B------:R-:W-:Y:S01]  /*0d00*/  SHF.R.S32.HI R108, RZ, 0x1f, R5 ;  /* 0x0000001fff6c7819 */ /* 0x000fe20000011405 */
[----:B------:R-:W-:Y:S05]  /*0d10*/  @!P6 BRA `(.L_x_20778) ;  /* 0x000018900000e947 */ /* 0x000fea0003800000 */
[----:B------:R-:W-:-:S04]  /*0d20*/  ISETP.NE.U32.AND P1, PT, RZ, c[0x0][0x180], PT ;  /* 0x00006000ff007a0c */ /* 0x000fc80003f25070 */
        /* <DEDUP_REMOVED lines=10> */
[----:B------:R-:W-:Y:S02]  /*0dd0*/  @!P2 ISETP.NE.AND.EX P3, PT, RZ, c[0x0][0x184], PT, P3 ;  /* 0x00006100ff00aa0c */ /* 0x000fe40003f65330 */
[----:B------:R-:W-:Y:S02]  /*0de0*/  @!P2 MOV R110, R7 ;  /* 0x00000007006ea202 */ /* 0x000fe40000000f00 */
[----:B0-2---:R-:W-:Y:S01]  /*0df0*/  @!P2 FSEL R64, R60, RZ, P3 ;  /* 0x000000ff3c40a208 */ /* 0x005fe20001800000 */
        /* <DEDUP_REMOVED lines=13> */
.L_x_20782:
[----:B------:R-:W-:Y:S02]  /*0ed0*/  MOV R94, R10 ;  /* 0x0000000a005e7202 */ /* 0x000fe40000000f00 */
.L_x_20783:
[----:B------:R-:W-:Y:S05]  /*0ee0*/  BSYNC B3 ;  /* 0x0000000000037941 */ /* 0x000fea0003800000 */
.L_x_20781:
        /* <DEDUP_REMOVED lines=16> */
.L_x_20787:
[----:B------:R-:W-:Y:S05]  /*0ff0*/  BSYNC B4 ;  /* 0x0000000000047941 */ /* 0x000fea0003800000 */
.L_x_20786:
        /* <DEDUP_REMOVED lines=43> */
.L_x_20785:
[----:B------:R-:W-:Y:S05]  /*12b0*/  BSYNC B3 ;  /* 0x0000000000037941 */ /* 0x000fea0003800000 */
.L_x_20784:
        /* <DEDUP_REMOVED lines=8> */
[----:B------:R-:W-:Y:S02]  /*1340*/  @P1 FADD.FTZ R64, R60, R64 ;  /* 0x000000403c401221 */ /* 0x000fe40000010000 */
.L_x_20780:
[----:B-1----:R-:W-:Y:S05]  /*1350*/  BSYNC B2 ;  /* 0x0000000000027941 */ /* 0x002fea0003800000 */
.L_x_20779:
        /* <DEDUP_REMOVED lines=18> */
.L_x_20791:
[----:B------:R-:W-:Y:S02]  /*1480*/  IMAD.MOV.U32 R109, RZ, RZ, R10 ;  /* 0x000000ffff6d7224 */ /* 0x000fe400078e000a */
.L_x_20792:
[----:B------:R-:W-:Y:S05]  /*1490*/  BSYNC B3 ;  /* 0x0000000000037941 */ /* 0x000fea0003800000 */
.L_x_20790:
        /* <DEDUP_REMOVED lines=16> */
.L_x_20796:
[----:B------:R-:W-:Y:S05]  /*15a0*/  BSYNC B4 ;  /* 0x0000000000047941 */ /* 0x000fea0003800000 */
.L_x_20795:
        /* <DEDUP_REMOVED lines=43> */
.L_x_20794:
[----:B------:R-:W-:Y:S05]  /*1860*/  BSYNC B3 ;  /* 0x0000000000037941 */ /* 0x000fea0003800000 */
.L_x_20793:
        /* <DEDUP_REMOVED lines=9> */
.L_x_20789:
[----:B------:R-:W-:Y:S05]  /*1900*/  BSYNC B2 ;  /* 0x0000000000027941 */ /* 0x000fea0003800000 */
.L_x_20788:
        /* <DEDUP_REMOVED lines=18> */
.L_x_20800:
[----:B------:R-:W-:Y:S02]  /*1a30*/  IMAD.MOV.U32 R109, RZ, RZ, R10 ;  /* 0x000000ffff6d7224 */ /* 0x000fe400078e000a */
.L_x_20801:
[----:B------:R-:W-:Y:S05]  /*1a40*/  BSYNC B3 ;  /* 0x0000000000037941 */ /* 0x000fea0003800000 */
.L_x_20799:
        /* <DEDUP_REMOVED lines=16> */
.L_x_20805:
[----:B------:R-:W-:Y:S05]  /*1b50*/  BSYNC B4 ;  /* 0x0000000000047941 */ /* 0x000fea0003800000 */
.L_x_20804:
        /* <DEDUP_REMOVED lines=44> */
.L_x_20803:
[----:B------:R-:W-:Y:S05]  /*1e20*/  BSYNC B3 ;  /* 0x0000000000037941 */ /* 0x000fea0003800000 */
.L_x_20802:
        /* <DEDUP_REMOVED lines=9> */
.L_x_20798:
[----:B------:R-:W-:Y:S05]  /*1ec0*/  BSYNC B2 ;  /* 0x0000000000027941 */ /* 0x000fea0003800000 */
.L_x_20797:
        /* <DEDUP_REMOVED lines=18> */
.L_x_20809:
[----:B------:R-:W-:Y:S02]  /*1ff0*/  IMAD.MOV.U32 R109, RZ, RZ, R10 ;  /* 0x000000ffff6d7224 */ /* 0x000fe400078e000a */
.L_x_20810:
[----:B------:R-:W-:Y:S05]  /*2000*/  BSYNC B3 ;  /* 0x0000000000037941 */ /* 0x000fea0003800000 */
.L_x_20808:
        /* <DEDUP_REMOVED lines=16> */
.L_x_20814:
[----:B------:R-:W-:Y:S05]  /*2110*/  BSYNC B4 ;  /* 0x0000000000047941 */ /* 0x000fea0003800000 */
.L_x_20813:
        /* <DEDUP_REMOVED lines=44> */
.L_x_20812:
[----:B------:R-:W-:Y:S05]  /*23e0*/  BSYNC B3 ;  /* 0x0000000000037941 */ /* 0x000fea0003800000 */
.L_x_20811:
        /* <DEDUP_REMOVED lines=9> */
.L_x_20807:
[----:B------:R-:W-:Y:S05]  /*2480*/  BSYNC B2 ;  /* 0x0000000000027941 */ /* 0x000fea0003800000 */
.L_x_20806:
        /* <DEDUP_REMOVED lines=15> */
.L_x_20816:
[----:B------:R-:W-:Y:S05]  /*2580*/  BSYNC B2 ;  /* 0x0000000000027941 */ /* 0x000fea0003800000 */
.L_x_20815:
[----:B------:R-:W-:Y:S02]  /*2590*/  IADD3 R106, R106, 0x20, RZ ;  /* 0x000000206a6a7810 */ /* 0x000fe40007ffe0ff */
[----:B------:R-:W-:Y:S02]  /*25a0*/  IADD3 R107, R107, 0x20, RZ ;  /* 0x000000206b6b7810 */ /* 0x000fe40007ffe0ff */
.L_x_20778:
[----:B------:R-:W-:Y:S05]  /*25b0*/  BSYNC B1 ;  /* 0x0000000000017941 */ /* 0x000fea0003800000 */
.L_x_20777:
        /* <DEDUP_REMOVED lines=30> */
.L_x_20822:
[----:B------:R-:W-:Y:S02]  /*27a0*/  IMAD.MOV.U32 R94, RZ, RZ, R10 ;  /* 0x000000ffff5e7224 */ /* 0x000fe400078e000a */
.L_x_20823:
[----:B------:R-:W-:Y:S05]  /*27b0*/  BSYNC B3 ;  /* 0x0000000000037941 */ /* 0x000fea0003800000 */
.L_x_20821:
        /* <DEDUP_REMOVED lines=16> */
.L_x_20827:
[----:B------:R-:W-:Y:S05]  /*28c0*/  BSYNC B4 ;  /* 0x0000000000047941 */ /* 0x000fea0003800000 */
.L_x_20826:
        /* <DEDUP_REMOVED lines=43> */
.L_x_20825:
[----:B------:R-:W-:Y:S05]  /*2b80*/  BSYNC B3 ;  /* 0x0000000000037941 */ /* 0x000fea0003800000 */
.L_x_20824:
        /* <DEDUP_REMOVED lines=9> */
.L_x_20820:
[----:B0-----:R-:W-:Y:S05]  /*2c20*/  BSYNC B2 ;  /* 0x0000000000027941 */ /* 0x001fea0003800000 */
.L_x_20819:
        /* <DEDUP_REMOVED lines=18> */
.L_x_20831:
[----:B------:R-:W-:Y:S02]  /*2d50*/  MOV R109, R10 ;  /* 0x0000000a006d7202 */ /* 0x000fe40000000f00 */
.L_x_20832:
[----:B------:R-:W-:Y:S05]  /*2d60*/  BSYNC B3 ;  /* 0x0000000000037941 */ /* 0x000fea0003800000 */
.L_x_20830:
        /* <DEDUP_REMOVED lines=16> */
.L_x_20836:
[----:B------:R-:W-:Y:S05]  /*2e70*/  BSYNC B4 ;  /* 0x0000000000047941 */ /* 0x000fea0003800000 */
.L_x_20835:
        /* <DEDUP_REMOVED lines=43> */
.L_x_20834:
[----:B------:R-:W-:Y:S05]  /*3130*/  BSYNC B3 ;  /* 0x0000000000037941 */ /* 0x000fea0003800000 */
.L_x_20833:
        /* <DEDUP_REMOVED lines=9> */
.L_x_20829:
[----:B------:R-:W-:Y:S05]  /*31d0*/  BSYNC B2 ;  /* 0x0000000000027941 */ /* 0x000fea0003800000 */
.L_x_20828:
        /* <DEDUP_REMOVED lines=18> */
.L_x_20840:
[----:B------:R-:W-:Y:S02]  /*3300*/  IMAD.MOV.U32 R109, RZ, RZ, R10 ;  /* 0x000000ffff6d7224 */ /* 0x000fe400078e000a */
.L_x_20841:
[----:B------:R-:W-:Y:S05]  /*3310*/  BSYNC B3 ;  /* 0x0000000000037941 */ /* 0x000fea0003800000 */
.L_x_20839:
        /* <DEDUP_REMOVED lines=16> */
.L_x_20845:
[----:B------:R-:W-:Y:S05]  /*3420*/  BSYNC B4 ;  /* 0x0000000000047941 */ /* 0x000fea0003800000 */
.L_x_20844:
        /* <DEDUP_REMOVED lines=44> */
.L_x_20843:
[----:B------:R-:W-:Y:S05]  /*36f0*/  BSYNC B3 ;  /* 0x0000000000037941 */ /* 0x000fea0003800000 */
.L_x_20842:
        /* <DEDUP_REMOVED lines=9> */
.L_x_20838:
[----:B------:R-:W-:Y:S05]  /*3790*/  BSYNC B2 ;  /* 0x0000000000027941 */ /* 0x000fea0003800000 */
.L_x_20837:
        /* <DEDUP_REMOVED lines=18> */
.L_x_20849:
[----:B------:R-:W-:Y:S02]  /*38c0*/  IMAD.MOV.U32 R109, RZ, RZ, R10 ;  /* 0x000000ffff6d7224 */ /* 0x000fe400078e000a */
.L_x_20850:
[----:B------:R-:W-:Y:S05]  /*38d0*/  BSYNC B3 ;  /* 0x0000000000037941 */ /* 0x000fea0003800000 */
.L_x_20848:
        /* <DEDUP_REMOVED lines=16> */
.L_x_20854:
[----:B------:R-:W-:Y:S05]  /*39e0*/  BSYNC B4 ;  /* 0x0000000000047941 */ /* 0x000fea0003800000 */
.L_x_20853:
        /* <DEDUP_REMOVED lines=44> */
.L_x_20852:
[----:B------:R-:W-:Y:S05]  /*3cb0*/  BSYNC B3 ;  /* 0x0000000000037941 */ /* 0x000fea0003800000 */
.L_x_20851:
        /* <DEDUP_REMOVED lines=9> */
.L_x_20847:
[----:B------:R-:W-:Y:S05]  /*3d50*/  BSYNC B2 ;  /* 0x0000000000027941 */ /* 0x000fea0003800000 */
.L_x_20846:
        /* <DEDUP_REMOVED lines=15> */
.L_x_20856:
[----:B------:R-:W-:Y:S05]  /*3e50*/  BSYNC B2 ;  /* 0x0000000000027941 */ /* 0x000fea0003800000 */
.L_x_20855:
[----:B------:R-:W-:Y:S02]  /*3e60*/  IADD3 R106, R106, 0x20, RZ ;  /* 0x000000206a6a7810 */ /* 0x000fe40007ffe0ff */
[----:B------:R-:W-:Y:S02]  /*3e70*/  IADD3 R107, R107, 0x20, RZ ;  /* 0x000000206b6b7810 */ /* 0x000fe40007ffe0ff */
.L_x_20818:
[----:B------:R-:W-:Y:S05]  /*3e80*/  BSYNC B1 ;  /* 0x0000000000017941 */ /* 0x000fea0003800000 */
.L_x_20817:
        /* <DEDUP_REMOVED lines=30> */
.L_x_20862:
[----:B------:R-:W-:Y:S02]  /*4070*/  IMAD.MOV.U32 R94, RZ, RZ, R10 ;  /* 0x000000ffff5e7224 */ /* 0x000fe400078e000a */
.L_x_20863:
[----:B------:R-:W-:Y:S05]  /*4080*/  BSYNC B3 ;  /* 0x0000000000037941 */ /* 0x000fea0003800000 */
.L_x_20861:
        /* <DEDUP_REMOVED lines=16> */
.L_x_20867:
[----:B------:R-:W-:Y:S05]  /*4190*/  BSYNC B4 ;  /* 0x0000000000047941 */ /* 0x000fea0003800000 */
.L_x_20866:
        /* <DEDUP_REMOVED lines=43> */
.L_x_20865:
[----:B------:R-:W-:Y:S05]  /*4450*/  BSYNC B3 ;  /* 0x0000000000037941 */ /* 0x000fea0003800000 */
.L_x_20864:
        /* <DEDUP_REMOVED lines=8> */
[----:B------:R-:W-:Y:S02]  /*44e0*/  @P1 FADD.FTZ R76, R60, R76 ;  /* 0x0000004c3c4c1221 */ /* 0x000fe40000010000 */
.L_x_20860:
[----:B0-----:R-:W-:Y:S05]  /*44f0*/  BSYNC B2 ;  /* 0x0000000000027941 */ /* 0x001fea0003800000 */
.L_x_20859:
        /* <DEDUP_REMOVED lines=18> */
.L_x_20871:
[----:B------:R-:W-:Y:S02]  /*4620*/  IMAD.MOV.U32 R109, RZ, RZ, R10 ;  /* 0x000000ffff6d7224 */ /* 0x000fe400078e000a */
.L_x_20872:
[----:B------:R-:W-:Y:S05]  /*4630*/  BSYNC B3 ;  /* 0x0000000000037941 */ /* 0x000fea0003800000 */
.L_x_20870:
        /* <DEDUP_REMOVED lines=16> */
.L_x_20876:
[----:B------:R-:W-:Y:S05]  /*4740*/  BSYNC B4 ;  /* 0x0000000000047941 */ /* 0x000fea0003800000 */
.L_x_20875:
        /* <DEDUP_REMOVED lines=43> */
.L_x_20874:
[----:B------:R-:W-:Y:S05]  /*4a00*/  BSYNC B3 ;  /* 0x0000000000037941 */ /* 0x000fea0003800000 */
.L_x_20873:
        /* <DEDUP_REMOVED lines=9> */
.L_x_20869:
[----:B------:R-:W-:Y:S05]  /*4aa0*/  BSYNC B2 ;  /* 0x0000000000027941 */ /* 0x000fea0003800000 */
.L_x_20868:
        /* <DEDUP_REMOVED lines=18> */
.L_x_20880:
[----:B------:R-:W-:Y:S02]  /*4bd0*/  MOV R109, R10 ;  /* 0x0000000a006d7202 */ /* 0x000fe40000000f00 */
.L_x_20881:
[----:B------:R-:W-:Y:S05]  /*4be0*/  BSYNC B3 ;  /* 0x0000000000037941 */ /* 0x000fea0003800000 */
.L_x_20879:
        /* <DEDUP_REMOVED lines=16> */
.L_x_20885:
[----:B------:R-:W-:Y:S05]  /*4cf0*/  BSYNC B4 ;  /* 0x0000000000047941 */ /* 0x000fea0003800000 */
.L_x_20884:
        /* <DEDUP_REMOVED lines=44> */
.L_x_20883:
[----:B------:R-:W-:Y:S05]  /*4fc0*/  BSYNC B3 ;  /* 0x0000000000037941 */ /* 0x000fea0003800000 */
.L_x_20882:
        /* <DEDUP_REMOVED lines=9> */
.L_x_20878:
[----:B------:R-:W-:Y:S05]  /*5060*/  BSYNC B2 ;  /* 0x0000000000027941 */ /* 0x000fea0003800000 */
.L_x_20877:
        /* <DEDUP_REMOVED lines=18> */
.L_x_20889:
[----:B------:R-:W-:Y:S02]  /*5190*/  MOV R109, R10 ;  /* 0x0000000a006d7202 */ /* 0x000fe40000000f00 */
.L_x_20890:
[----:B------:R-:W-:Y:S05]  /*51a0*/  BSYNC B3 ;  /* 0x0000000000037941 */ /* 0x000fea0003800000 */
.L_x_20888:
        /* <DEDUP_REMOVED lines=16> */
.L_x_20894:
[----:B------:R-:W-:Y:S05]  /*52b0*/  BSYNC B4 ;  /* 0x0000000000047941 */ /* 0x000fea0003800000 */
.L_x_20893:
        /* <DEDUP_REMOVED lines=44> */
.L_x_20892:
[----:B------:R-:W-:Y:S05]  /*5580*/  BSYNC B3 ;  /* 0x0000000000037941 */ /* 0x000fea0003800000 */
.L_x_20891:
        /* <DEDUP_REMOVED lines=9> */
.L_x_20887:
[----:B------:R-:W-:Y:S05]  /*5620*/  BSYNC B2 ;  /* 0x0000000000027941 */ /* 0x000fea0003800000 */
.L_x_20886:
        /* <DEDUP_REMOVED lines=15> */
.L_x_20896:
[----:B------:R-:W-:Y:S05]  /*5720*/  BSYNC B2 ;  /* 0x0000000000027941 */ /* 0x000fea0003800000 */
.L_x_20895:
[----:B------:R-:W-:Y:S02]  /*5730*/  IADD3 R106, R106, 0x20, RZ ;  /* 0x000000206a6a7810 */ /* 0x000fe40007ffe0ff */
[----:B------:R-:W-:Y:S02]  /*5740*/  IADD3 R107, R107, 0x20, RZ ;  /* 0x000000206b6b7810 */ /* 0x000fe40007ffe0ff */
.L_x_20858:
[----:B------:R-:W-:Y:S05]  /*5750*/  BSYNC B1 ;  /* 0x0000000000017941 */ /* 0x000fea0003800000 */
.L_x_20857:
        /* <DEDUP_REMOVED lines=30> */
.L_x_20902:
[----:B------:R-:W-:Y:S02]  /*5940*/  IMAD.MOV.U32 R94, RZ, RZ, R10 ;  /* 0x000000ffff5e7224 */ /* 0x000fe400078e000a */
.L_x_20903:
[----:B------:R-:W-:Y:S05]  /*5950*/  BSYNC B3 ;  /* 0x0000000000037941 */ /* 0x000fea0003800000 */
.L_x_20901:
        /* <DEDUP_REMOVED lines=16> */
.L_x_20907:
[----:B------:R-:W-:Y:S05]  /*5a60*/  BSYNC B4 ;  /* 0x0000000000047941 */ /* 0x000fea0003800000 */
.L_x_20906:
        /* <DEDUP_REMOVED lines=43> */
.L_x_20905:
[----:B------:R-:W-:Y:S05]  /*5d20*/  BSYNC B3 ;  /* 0x0000000000037941 */ /* 0x000fea0003800000 */
.L_x_20904:
        /* <DEDUP_REMOVED lines=9> */
.L_x_20900:
[----:B-1----:R-:W-:Y:S05]  /*5dc0*/  BSYNC B2 ;  /* 0x0000000000027941 */ /* 0x002fea0003800000 */
.L_x_20899:
        /* <DEDUP_REMOVED lines=18> */
.L_x_20911:
[----:B------:R-:W-:Y:S02]  /*5ef0*/  IMAD.MOV.U32 R109, RZ, RZ, R10 ;  /* 0x000000ffff6d7224 */ /* 0x000fe400078e000a */
.L_x_20912:
[----:B------:R-:W-:Y:S05]  /*5f00*/  BSYNC B3 ;  /* 0x0000000000037941 */ /* 0x000fea0003800000 */
.L_x_20910:
        /* <DEDUP_REMOVED lines=16> */
.L_x_20916:
[----:B------:R-:W-:Y:S05]  /*6010*/  BSYNC B4 ;  /* 0x0000000000047941 */ /* 0x000fea0003800000 */
.L_x_20915:
        /* <DEDUP_REMOVED lines=43> */
.L_x_20914:
[----:B------:R-:W-:Y:S05]  /*62d0*/  BSYNC B3 ;  /* 0x0000000000037941 */ /* 0x000fea0003800000 */
.L_x_20913:
        /* <DEDUP_REMOVED lines=9> */
.L_x_20909:
[----:B------:R-:W-:Y:S05]  /*6370*/  BSYNC B2 ;  /* 0x0000000000027941 */ /* 0x000fea0003800000 */
.L_x_20908:
        /* <DEDUP_REMOVED lines=18> */
.L_x_20920:
[----:B------:R-:W-:Y:S02]  /*64a0*/  IMAD.MOV.U32 R109, RZ, RZ, R10 ;  /* 0x000000ffff6d7224 */ /* 0x000fe400078e000a */
.L_x_20921:
[----:B------:R-:W-:Y:S05]  /*64b0*/  BSYNC B3 ;  /* 0x0000000000037941 */ /* 0x000fea0003800000 */
.L_x_20919:
        /* <DEDUP_REMOVED lines=16> */
.L_x_20925:
[----:B------:R-:W-:Y:S05]  /*65c0*/  BSYNC B4 ;  /* 0x0000000000047941 */ /* 0x000fea0003800000 */
.L_x_20924:
        /* <DEDUP_REMOVED lines=44> */
.L_x_20923:
[----:B------:R-:W-:Y:S05]  /*6890*/  BSYNC B3 ;  /* 0x0000000000037941 */ /* 0x000fea0003800000 */
.L_x_20922:
        /* <DEDUP_REMOVED lines=9> */
.L_x_20918:
[----:B------:R-:W-:Y:S05]  /*6930*/  BSYNC B2 ;  /* 0x0000000000027941 */ /* 0x000fea0003800000 */
.L_x_20917:
        /* <DEDUP_REMOVED lines=18> */
.L_x_20929:
[----:B------:R-:W-:Y:S02]  /*6a60*/  IMAD.MOV.U32 R109, RZ, RZ, R10 ;  /* 0x000000ffff6d7224 */ /* 0x000fe400078e000a */
.L_x_20930:
[----:B------:R-:W-:Y:S05]  /*6a70*/  BSYNC B3 ;  /* 0x0000000000037941 */ /* 0x000fea0003800000 */
.L_x_20928:
        /* <DEDUP_REMOVED lines=16> */
.L_x_20934:
[----:B------:R-:W-:Y:S05]  /*6b80*/  BSYNC B4 ;  /* 0x0000000000047941 */ /* 0x000fea0003800000 */
.L_x_20933:
        /* <DEDUP_REMOVED lines=44> */
.L_x_20932:
[----:B------:R-:W-:Y:S05]  /*6e50*/  BSYNC B3 ;  /* 0x0000000000037941 */ /* 0x000fea0003800000 */
.L_x_20931:
        /* <DEDUP_REMOVED lines=9> */
.L_x_20927:
[----:B------:R-:W-:Y:S05]  /*6ef0*/  BSYNC B2 ;  /* 0x0000000000027941 */ /* 0x000fea0003800000 */
.L_x_20926:
        /* <DEDUP_REMOVED lines=15> */
.L_x_20936:
[----:B------:R-:W-:Y:S05]  /*6ff0*/  BSYNC B2 ;  /* 0x0000000000027941 */ /* 0x000fea0003800000 */
.L_x_20935:
[----:B------:R-:W-:Y:S02]  /*7000*/  IADD3 R106, R106, 0x20, RZ ;  /* 0x000000206a6a7810 */ /* 0x000fe40007ffe0ff */
[----:B------:R-:W-:Y:S02]  /*7010*/  IADD3 R107, R107, 0x20, RZ ;  /* 0x000000206b6b7810 */ /* 0x000fe40007ffe0ff */
.L_x_20898:
[----:B------:R-:W-:Y:S05]  /*7020*/  BSYNC B1 ;  /* 0x0000000000017941 */ /* 0x000fea0003800000 */
.L_x_20897:
        /* <DEDUP_REMOVED lines=30> */
.L_x_20942:
[----:B------:R-:W-:Y:S02]  /*7210*/  MOV R94, R10 ;  /* 0x0000000a005e7202 */ /* 0x000fe40000000f00 */
.L_x_20943:
[----:B------:R-:W-:Y:S05]  /*7220*/  BSYNC B3 ;  /* 0x0000000000037941 */ /* 0x000fea0003800000 */
.L_x_20941:
        /* <DEDUP_REMOVED lines=16> */
.L_x_20947:
[----:B------:R-:W-:Y:S05]  /*7330*/  BSYNC B4 ;  /* 0x0000000000047941 */ /* 0x000fea0003800000 */
.L_x_20946:
        /* <DEDUP_REMOVED lines=43> */
.L_x_20945:
[----:B------:R-:W-:Y:S05]  /*75f0*/  BSYNC B3 ;  /* 0x0000000000037941 */ /* 0x000fea0003800000 */
.L_x_20944:
        /* <DEDUP_REMOVED lines=9> */
.L_x_20940:
[----:B-1----:R-:W-:Y:S05]  /*7690*/  BSYNC B2 ;  /* 0x0000000000027941 */ /* 0x002fea0003800000 */
.L_x_20939:
        /* <DEDUP_REMOVED lines=18> */
.L_x_20951:
[----:B------:R-:W-:Y:S02]  /*77c0*/  IMAD.MOV.U32 R109, RZ, RZ, R10 ;  /* 0x000000ffff6d7224 */ /* 0x000fe400078e000a */
.L_x_20952:
[----:B------:R-:W-:Y:S05]  /*77d0*/  BSYNC B3 ;  /* 0x0000000000037941 */ /* 0x000fea0003800000 */
.L_x_20950:
        /* <DEDUP_REMOVED lines=16> */
.L_x_20956:
[----:B------:R-:W-:Y:S05]  /*78e0*/  BSYNC B4 ;  /* 0x0000000000047941 */ /* 0x000fea0003800000 */
.L_x_20955:
        /* <DEDUP_REMOVED lines=43> */
.L_x_20954:
[----:B------:R-:W-:Y:S05]  /*7ba0*/  BSYNC B3 ;  /* 0x0000000000037941 */ /* 0x000fea0003800000 */
.L_x_20953:
        /* <DEDUP_REMOVED lines=9> */
.L_x_20949:
[----:B------:R-:W-:Y:S05]  /*7c40*/  BSYNC B2 ;  /* 0x0000000000027941 */ /* 0x000fea0003800000 */
.L_x_20948:
        /* <DEDUP_REMOVED lines=18> */
.L_x_20960:
[----:B------:R-:W-:Y:S02]  /*7d70*/  IMAD.MOV.U32 R109, RZ, RZ, R10 ;  /* 0x000000ffff6d7224 */ /* 0x000fe400078e000a */
.L_x_20961:
[----:B------:R-:W-:Y:S05]  /*7d80*/  BSYNC B3 ;  /* 0x0000000000037941 */ /* 0x000fea0003800000 */
.L_x_20959:
        /* <DEDUP_REMOVED lines=16> */
.L_x_20965:
[----:B------:R-:W-:Y:S05]  /*7e90*/  BSYNC B4 ;  /* 0x0000000000047941 */ /* 0x000fea0003800000 */
.L_x_20964:
        /* <DEDUP_REMOVED lines=44> */
.L_x_20963:
[----:B------:R-:W-:Y:S05]  /*8160*/  BSYNC B3 ;  /* 0x0000000000037941 */ /* 0x000fea0003800000 */
.L_x_20962:
        /* <DEDUP_REMOVED lines=9> */
.L_x_20958:
[----:B------:R-:W-:Y:S05]  /*8200*/  BSYNC B2 ;  /* 0x0000000000027941 */ /* 0x000fea0003800000 */
.L_x_20957:
        /* <DEDUP_REMOVED lines=18> */
.L_x_20969:
[----:B------:R-:W-:Y:S02]  /*8330*/  IMAD.MOV.U32 R109, RZ, RZ, R10 ;  /* 0x000000ffff6d7224 */ /* 0x000fe400078e000a */
.L_x_20970:
[----:B------:R-:W-:Y:S05]  /*8340*/  BSYNC B3 ;  /* 0x0000000000037941 */ /* 0x000fea0003800000 */
.L_x_20968:
        /* <DEDUP_REMOVED lines=16> */
.L_x_20974:
[----:B------:R-:W-:Y:S05]  /*8450*/  BSYNC B4 ;  /* 0x0000000000047941 */ /* 0x000fea0003800000 */
.L_x_20973:
        /* <DEDUP_REMOVED lines=44> */
.L_x_20972:
[----:B------:R-:W-:Y:S05]  /*8720*/  BSYNC B3 ;  /* 0x0000000000037941 */ /* 0x000fea0003800000 */
.L_x_20971:
        /* <DEDUP_REMOVED lines=9> */
.L_x_20967:
[----:B------:R-:W-:Y:S05]  /*87c0*/  BSYNC B2 ;  /* 0x0000000000027941 */ /* 0x000fea0003800000 */
.L_x_20966:
        /* <DEDUP_REMOVED lines=15> */
.L_x_20976:
[----:B------:R-:W-:Y:S05]  /*88c0*/  BSYNC B2 ;  /* 0x0000000000027941 */ /* 0x000fea0003800000 */
.L_x_20975:
[----:B------:R-:W-:Y:S02]  /*88d0*/  IADD3 R106, R106, 0x20, RZ ;  /* 0x000000206a6a7810 */ /* 0x000fe40007ffe0ff */
[----:B------:R-:W-:Y:S02]  /*88e0*/  IADD3 R107, R107, 0x20, RZ ;  /* 0x000000206b6b7810 */ /* 0x000fe40007ffe0ff */
.L_x_20938:
[----:B------:R-:W-:Y:S05]  /*88f0*/  BSYNC B1 ;  /* 0x0000000000017941 */ /* 0x000fea0003800000 */
.L_x_20937:
[----:B------:R-:W-:Y:S01]  /*8900*/  BSSY B1, `(.L_x_20977) ;  /* 0x0000187000017945 */ /* 0x000fe20003800000 */
[----:B------:R-:W-:Y:S05]  /*8910*/  @!P5 BRA `(.L_x_20978) ;  /* 0x000018500000d947 */ /* 0x000fea0003800000 */
[----:B------:R-:W-:-:S04]  /*8920*/  ISETP.NE.U32.AND P1, PT, RZ, c[0x0][0x180], PT ;  /* 0x00006000ff007a0c */ /* 0x000fc80003f25070 */
[----:B------:R-:W-:Y:S02]  /*8930*/  ISETP.NE.AND.EX P1, PT, RZ, c[0x0][0x184], PT, P1 ;  /* 0x00006100ff007a0c */ /* 0x000fe40003f25310 */
[----:B0-----:R-:W-:-:S11]  /*8940*/  @P0 MOV R94, 0x10 ;  /* 0x00000010005e0802 */ /* 0x001fd60000000f00 */
[----:B------:R-:W-:-:S04]  /*8950*/  @P1 IMAD.MOV.U32 R91, RZ, RZ, 0x10 ;  /* 0x00000010ff5b1424 */ /* 0x000fc800078e00ff */
        /* <DEDUP_REMOVED lines=23> */
.L_x_20982:
[----:B------:R-:W-:Y:S02]  /*8ad0*/  IMAD.MOV.U32 R93, RZ, RZ, R10 ;  /* 0x000000ffff5d7224 */ /* 0x000fe400078e000a */
.L_x_20983:
[----:B------:R-:W-:Y:S05]  /*8ae0*/  BSYNC B3 ;  /* 0x0000000000037941 */ /* 0x000fea0003800000 */
.L_x_20981:
        /* <DEDUP_REMOVED lines=16> */
.L_x_20987:
[----:B------:R-:W-:Y:S05]  /*8bf0*/  BSYNC B4 ;  /* 0x0000000000047941 */ /* 0x000fea0003800000 */
.L_x_20986:
        /* <DEDUP_REMOVED lines=43> */
.L_x_20985:
[----:B------:R-:W-:Y:S05]  /*8eb0*/  BSYNC B3 ;  /* 0x0000000000037941 */ /* 0x000fea0003800000 */
.L_x_20984:
        /* <DEDUP_REMOVED lines=9> */
.L_x_20980:
[----:B0-----:R-:W-:Y:S05]  /*8f50*/  BSYNC B2 ;  /* 0x0000000000027941 */ /* 0x001fea0003800000 */
.L_x_20979:
        /* <DEDUP_REMOVED lines=18> */
.L_x_20991:
[----:B------:R-:W-:Y:S02]  /*9080*/  MOV R93, R10 ;  /* 0x0000000a005d7202 */ /* 0x000fe40000000f00 */
.L_x_20992:
[----:B------:R-:W-:Y:S05]  /*9090*/  BSYNC B3 ;  /* 0x0000000000037941 */ /* 0x000fea0003800000 */
.L_x_20990:
        /* <DEDUP_REMOVED lines=16> */
.L_x_20996:
[----:B------:R-:W-:Y:S05]  /*91a0*/  BSYNC B4 ;  /* 0x0000000000047941 */ /* 0x000fea0003800000 */
.L_x_20995:
        /* <DEDUP_REMOVED lines=43> */
.L_x_20994:
[----:B------:R-:W-:Y:S05]  /*9460*/  BSYNC B3 ;  /* 0x0000000000037941 */ /* 0x000fea0003800000 */
.L_x_20993:
        /* <DEDUP_REMOVED lines=9> */
.L_x_20989:
[----:B------:R-:W-:Y:S05]  /*9500*/  BSYNC B2 ;  /* 0x0000000000027941 */ /* 0x000fea0003800000 */
.L_x_20988:
        /* <DEDUP_REMOVED lines=18> */
.L_x_21000:
[----:B------:R-:W-:Y:S02]  /*9630*/  IMAD.MOV.U32 R93, RZ, RZ, R10 ;  /* 0x000000ffff5d7224 */ /* 0x000fe400078e000a */
.L_x_21001:
[----:B------:R-:W-:Y:S05]  /*9640*/  BSYNC B3 ;  /* 0x0000000000037941 */ /* 0x000fea0003800000 */
.L_x_20999:
        /* <DEDUP_REMOVED lines=16> */
.L_x_21005:
[----:B------:R-:W-:Y:S05]  /*9750*/  BSYNC B4 ;  /* 0x0000000000047941 */ /* 0x000fea0003800000 */
.L_x_21004:
        /* <DEDUP_REMOVED lines=44> */
.L_x_21003:
[----:B------:R-:W-:Y:S05]  /*9a20*/  BSYNC B3 ;  /* 0x0000000000037941 */ /* 0x000fea0003800000 */
.L_x_21002:
        /* <DEDUP_REMOVED lines=9> */
.L_x_20998:
[----:B------:R-:W-:Y:S05]  /*9ac0*/  BSYNC B2 ;  /* 0x0000000000027941 */ /* 0x000fea0003800000 */
.L_x_20997:
        /* <DEDUP_REMOVED lines=18> */
.L_x_21009:
[----:B------:R-:W-:Y:S02]  /*9bf0*/  IMAD.MOV.U32 R93, RZ, RZ, R10 ;  /* 0x000000ffff5d7224 */ /* 0x000fe400078e000a */
.L_x_21010:
[----:B------:R-:W-:Y:S05]  /*9c00*/  BSYNC B3 ;  /* 0x0000000000037941 */ /* 0x000fea0003800000 */
.L_x_21008:
        /* <DEDUP_REMOVED lines=16> */
.L_x_21014:
[----:B------:R-:W-:Y:S05]  /*9d10*/  BSYNC B4 ;  /* 0x0000000000047941 */ /* 0x000fea0003800000 */
.L_x_21013:
        /* <DEDUP_REMOVED lines=44> */
.L_x_21012:
[----:B------:R-:W-:Y:S05]  /*9fe0*/  BSYNC B3 ;  /* 0x0000000000037941 */ /* 0x000fea0003800000 */
.L_x_21011:
        /* <DEDUP_REMOVED lines=9> */
.L_x_21007:
[----:B------:R-:W-:Y:S05]  /*a080*/  BSYNC B2 ;  /* 0x0000000000027941 */ /* 0x000fea0003800000 */
.L_x_21006:
[----:B------:R-:W-:-:S04]  /*a090*/  IMAD.MOV.U32 R95, RZ, RZ, 0x10 ;  /* 0x00000010ff5f7424 */ /* 0x000fc800078e00ff */
        /* <DEDUP_REMOVED lines=13> */
.L_x_20978:
[----:B------:R-:W-:Y:S05]  /*a170*/  BSYNC B1 ;  /* 0x0000000000017941 */ /* 0x000fea0003800000 */
.L_x_20977:
        /* <DEDUP_REMOVED lines=36> */
.L_x_21031:
        /* <DEDUP_REMOVED lines=69> */
.L_x_21032:
        /* <DEDUP_REMOVED lines=8> */
[----:B------:R-:W-:Y:S02]  /*a890*/  @!P1 LEA.HI.X R93, R5, c[0x0][0x1ac], R108, 0x2, P0 ;  /* 0x00006b00055d9a11 */ /* 0x000fe400000f146c */
[----:B------:R-:W-:Y:S02]  /*a8a0*/  MOV R108, c[0x0][0x1e0] ;  /* 0x00007800006c7a02 */ /* 0x000fe40000000f00 */
        /* <DEDUP_REMOVED lines=33> */
.L_x_21020:
[----:B------:R-:W-:Y:S05]  /*aac0*/  BSYNC B2 ;  /* 0x0000000000027941 */ /* 0x000fea0003800000 */
.L_x_21019:
        /* <DEDUP_REMOVED lines=19> */
.L_x_21022:
[----:B------:R-:W-:Y:S05]  /*ac00*/  BSYNC B2 ;  /* 0x0000000000027941 */ /* 0x000fea0003800000 */
.L_x_21021:
        /* <DEDUP_REMOVED lines=19> */
.L_x_21024:
[----:B------:R-:W-:Y:S05]  /*ad40*/  BSYNC B2 ;  /* 0x0000000000027941 */ /* 0x000fea0003800000 */
.L_x_21023:
        /* <DEDUP_REMOVED lines=19> */
.L_x_21026:
[----:B------:R-:W-:Y:S05]  /*ae80*/  BSYNC B2 ;  /* 0x0000000000027941 */ /* 0x000fea0003800000 */
.L_x_21025:
        /* <DEDUP_REMOVED lines=19> */
.L_x_21028:
[----:B------:R-:W-:Y:S05]  /*afc0*/  BSYNC B2 ;  /* 0x0000000000027941 */ /* 0x000fea0003800000 */
.L_x_21027:
        /* <DEDUP_REMOVED lines=12> */
[----:B------:R-:W-:-:S04]  /*b090*/  IMAD.WIDE.U32 R108, R108, R109, c[0x0][0x208] ;  /* 0x000082006c6c7625 */ /* 0x000fc800078e006d */
[----:B------:R-:W-:Y:S02]  /*b0a0*/  FFMA.FTZ R95, R59, R106, R55 ;  /* 0x0000006a3b5f7223 */ /* 0x000fe40000010037 */
[----:B------:R-:W-:-:S05]  /*b0b0*/  FFMA.FTZ R94, R58, R105, R54 ;  /* 0x000000693a5e7223 */ /* 0x000fca0000010036 */
[----:B------:R0:W-:Y:S02]  /*b0c0*/  STG.E.128 [R108.64], R92 ;  /* 0x0000005c6c007986 */ /* 0x0001e4000c101d06 */
.L_x_21018:
[----:B0-----:R-:W-:Y:S05]  /*b0d0*/  BSYNC B1 ;  /* 0x0000000000017941 */ /* 0x001fea0003800000 */
.L_x_21017:
[----:B------:R-:W-:-:S05]  /*b0e0*/  IMAD.MOV.U32 R92, RZ, RZ, c[0x0][0x160] ;  /* 0x00005800ff5c7624 */ /* 0x000fca00078e00ff */
[----:B------:R-:W-:-:S04]  /*b0f0*/  LEA R5, R92, R5, 0x2 ;  /* 0x000000055c057211 */ /* 0x000fc800078e10ff */
[----:B------:R-:W-:-:S13]  /*b100*/  ISETP.GE.AND P0, PT, R5, c[0x0][0x164], PT ;  /* 0x0000590005007a0c */ /* 0x000fda0003f06270 */
[----:B------:R-:W-:Y:S01]  /*b110*/  @P0 CALL.REL.NOINC `(.L_x_21029) ;  /* 0x0000001000000944 */ /* 0x000fe20003c00000 */
[----:B------:R-:W-:Y:S05]  /*b120*/  BRA `(.L_x_21030) ;  /* 0xffff5aa000007947 */ /* 0x000fea000383ffff */
.L_x_21029:
[----:B------:R-:W-:Y:S05]  /*b130*/  BSYNC B0 ;  /* 0x0000000000007941 */ /* 0x000fea0003800000 */
.L_x_20776:
[----:B------:R-:W-:Y:S05]  /*b140*/  EXIT ;  /* 0x000000000000794d */ /* 0x000fea0003800000 */
.L_x_21015:
[----:B------:R-:W-:Y:S01]  /*b150*/  IMAD.MOV.U32 R94, RZ, RZ, R95 ;  /* 0x000000ffff5e7224 */ /* 0x000fe200078e005f */
[----:B------:R-:W-:Y:S01]  /*b160*/  MOV R111, 0xffffffff ;  /* 0xffffffff006f7802 */ /* 0x000fe20000000f00 */
[----:B------:R-:W-:Y:S01]  /*b170*/  IMAD.MOV.U32 R109, RZ, RZ, 0x1 ;  /* 0x00000001ff6d7424 */ /* 0x000fe200078e00ff */
[----:B------:R-:W-:Y:S01]  /*b180*/  MOV R92, 0xb1b0 ;  /* 0x0000b1b0005c7802 */ /* 0x000fe20000000f00 */
[----:B------:R-:W-:Y:S02]  /*b190*/  IMAD.MOV.U32 R110, RZ, RZ, 0x1f ;  /* 0x0000001fff6e7424 */ /* 0x000fe400078e00ff */
[----:B-----5:R-:W-:Y:S05]  /*b1a0*/  CALL.REL.NOINC `($__internal_154_$__cuda_sm70_shflsync_bfly_p) ;  /* 0x000006c000007944 */ /* 0x020fea0003c00000 */
[----:B-1----:R-:W-:Y:S01]  /*b1b0*/  IMAD.MOV.U32 R92, RZ, RZ, R109 ;  /* 0x000000ffff5c7224 */ /* 0x002fe200078e006d */
[----:B0-----:R-:W-:Y:S05]  /*b1c0*/  BRA `(.L_x_21031) ;  /* 0xfffff1f000007947 */ /* 0x001fea000383ffff */
.L_x_21016:
[----:B------:R-:W-:Y:S01]  /*b1d0*/  HFMA2.MMA R110, -RZ, RZ, 0, 1.847743988037109375e-06 ;  /* 0x0000001fff6e7435 */ /* 0x000fe200000001ff */
[----:B------:R-:W-:Y:S01]  /*b1e0*/  IMAD.MOV.U32 R94, RZ, RZ, R112 ;  /* 0x000000ffff5e7224 */ /* 0x000fe200078e0070 */
[----:B------:R-:W-:Y:S01]  /*b1f0*/  MOV R92, 0xb230 ;  /* 0x0000b230005c7802 */ /* 0x000fe20000000f00 */
[----:B------:R-:W-:Y:S02]  /*b200*/  IMAD.MOV.U32 R109, RZ, RZ, 0x2 ;  /* 0x00000002ff6d7424 */ /* 0x000fe400078e00ff */
[----:B------:R-:W-:-:S02]  /*b210*/  IMAD.MOV.U32 R111, RZ, RZ, -0x1 ;  /* 0xffffffffff6f7424 */ /* 0x000fc400078e00ff */
[----:B0----5:R-:W-:Y:S05]  /*b220*/  CALL.REL.NOINC `($__internal_154_$__cuda_sm70_shflsync_bfly_p) ;  /* 0x0000064000007944 */ /* 0x021fea0003c00000 */
[----:B01----:R-:W-:Y:S01]  /*b230*/  FADD.FTZ R94, R112, R109 ;  /* 0x0000006d705e7221 */ /* 0x003fe20000010000 */
[----:B------:R-:W-:Y:S01]  /*b240*/  MOV R111, 0xffffffff ;  /* 0xffffffff006f7802 */ /* 0x000fe20000000f00 */
[----:B------:R-:W-:Y:S01]  /*b250*/  IMAD.MOV.U32 R109, RZ, RZ, 0x4 ;  /* 0x00000004ff6d7424 */ /* 0x000fe200078e00ff */
[----:B------:R-:W-:Y:S01]  /*b260*/  MOV R92, 0xb290 ;  /* 0x0000b290005c7802 */ /* 0x000fe20000000f00 */
[----:B------:R-:W-:-:S02]  /*b270*/  IMAD.MOV.U32 R110, RZ, RZ, 0x1f ;  /* 0x0000001fff6e7424 */ /* 0x000fc400078e00ff */
[----:B------:R-:W-:Y:S05]  /*b280*/  CALL.REL.NOINC `($__internal_154_$__cuda_sm70_shflsync_bfly_p) ;  /* 0x000005e000007944 */ /* 0x000fea0003c00000 */
[----:B01----:R-:W-:Y:S01]  /*b290*/  FADD.FTZ R94, R94, R109 ;  /* 0x0000006d5e5e7221 */ /* 0x003fe20000010000 */
[----:B------:R-:W-:Y:S01]  /*b2a0*/  MOV R92, 0xb2f0 ;  /* 0x0000b2f0005c7802 */ /* 0x000fe20000000f00 */
[----:B------:R-:W-:-:S02]  /*b2b0*/  IMAD.MOV.U32 R109, RZ, RZ, 0x8 ;  /* 0x00000008ff6d7424 */ /* 0x000fc400078e00ff */
[----:B------:R-:W-:Y:S02]  /*b2c0*/  IMAD.MOV.U32 R110, RZ, RZ, 0x1f ;  /* 0x0000001fff6e7424 */ /* 0x000fe400078e00ff */
[----:B------:R-:W-:Y:S02]  /*b2d0*/  IMAD.MOV.U32 R111, RZ, RZ, -0x1 ;  /* 0xffffffffff6f7424 */ /* 0x000fe400078e00ff */
[----:B------:R-:W-:Y:S05]  /*b2e0*/  CALL.REL.NOINC `($__internal_154_$__cuda_sm70_shflsync_bfly_p) ;  /* 0x0000058000007944 */ /* 0x000fea0003c00000 */
[----:B01----:R-:W-:Y:S01]  /*b2f0*/  FADD.FTZ R94, R94, R109 ;  /* 0x0000006d5e5e7221 */ /* 0x003fe20000010000 */
[----:B------:R-:W-:Y:S01]  /*b300*/  HFMA2.MMA R109, -RZ, RZ, 0, 9.5367431640625e-07 ;  /* 0x00000010ff6d7435 */ /* 0x000fe200000001ff */
[----:B------:R-:W-:Y:S01]  /*b310*/  IMAD.MOV.U32 R110, RZ, RZ, 0x1f ;  /* 0x0000001fff6e7424 */ /* 0x000fe200078e00ff */
[----:B------:R-:W-:Y:S01]  /*b320*/  MOV R92, 0xb350 ;  /* 0x0000b350005c7802 */ /* 0x000fe20000000f00 */
[----:B------:R-:W-:-:S03]  /*b330*/  IMAD.MOV.U32 R111, RZ, RZ, -0x1 ;  /* 0xffffffffff6f7424 */ /* 0x000fc600078e00ff */
[----:B------:R-:W-:Y:S05]  /*b340*/  CALL.REL.NOINC `($__internal_154_$__cuda_sm70_shflsync_bfly_p) ;  /* 0x0000052000007944 */ /* 0x000fea0003c00000 */
[----:B-1----:R-:W-:Y:S01]  /*b350*/  FADD.FTZ R107, R94, R109 ;  /* 0x0000006d5e6b7221 */ /* 0x002fe20000010000 */
[----:B------:R-:W-:Y:S01]  /*b360*/  MOV R109, 0x1 ;  /* 0x00000001006d7802 */ /* 0x000fe20000000f00 */
        /* <DEDUP_REMOVED lines=53> */
[----:B------:R-:W-:Y:S05]  /*b6c0*/  CALL.REL.NOINC `($__internal_154_$__cuda_sm70_shflsync_bfly_p) ;  /* 0x000001a000007944 */ /* 0x000fea0003c00000 */
[----:B01----:R-:W-:Y:S01]  /*b6d0*/  FADD.FTZ R94, R94, R109 ;  /* 0x0000006d5e5e7221 */ /* 0x003fe20000010000 */
[----:B------:R-:W-:Y:S01]  /*b6e0*/  HFMA2.MMA R109, -RZ, RZ, 0, 1.1920928955078125e-07 ;  /* 0x00000002ff6d7435 */ /* 0x000fe200000001ff */
[----:B------:R-:W-:Y:S01]  /*b6f0*/  IMAD.MOV.U32 R110, RZ, RZ, 0x1f ;  /* 0x0000001fff6e7424 */ /* 0x000fe200078e00ff */
[----:B------:R-:W-:Y:S01]  /*b700*/  MOV R92, 0xb730 ;  /* 0x0000b730005c7802 */ /* 0x000fe20000000f00 */
[----:B------:R-:W-:-:S03]  /*b710*/  IMAD.MOV.U32 R111, RZ, RZ, -0x1 ;  /* 0xffffffffff6f7424 */ /* 0x000fc600078e00ff */
[----:B------:R-:W-:Y:S05]  /*b720*/  CALL.REL.NOINC `($__internal_154_$__cuda_sm70_shflsync_bfly_p) ;  /* 0x0000014000007944 */ /* 0x000fea0003c00000 */
[----:B01----:R-:W-:Y:S01]  /*b730*/  FADD.FTZ R94, R94, R109 ;  /* 0x0000006d5e5e7221 */ /* 0x003fe20000010000 */
[----:B------:R-:W-:Y:S01]  /*b740*/  MOV R109, 0x4 ;  /* 0x00000004006d7802 */ /* 0x000fe20000000f00 */
[----:B------:R-:W-:Y:S01]  /*b750*/  IMAD.MOV.U32 R110, RZ, RZ, 0x1f ;  /* 0x0000001fff6e7424 */ /* 0x000fe200078e00ff */
[----:B------:R-:W-:Y:S01]  /*b760*/  MOV R92, 0xb790 ;  /* 0x0000b790005c7802 */ /* 0x000fe20000000f00 */
[----:B------:R-:W-:Y:S02]  /*b770*/  IMAD.MOV.U32 R111, RZ, RZ, -0x1 ;  /* 0xffffffffff6f7424 */ /* 0x000fe400078e00ff */
[----:B------:R-:W-:Y:S05]  /*b780*/  CALL.REL.NOINC `($__internal_154_$__cuda_sm70_shflsync_bfly_p) ;  /* 0x000000e000007944 */ /* 0x000fea0003c00000 */
[----:B01----:R-:W-:Y:S01]  /*b790*/  FADD.FTZ R94, R94, R109 ;  /* 0x0000006d5e5e7221 */ /* 0x003fe20000010000 */
[----:B------:R-:W-:Y:S01]  /*b7a0*/  HFMA2.MMA R109, -RZ, RZ, 0, 4.76837158203125e-07 ;  /* 0x00000008ff6d7435 */ /* 0x000fe200000001ff */
[----:B------:R-:W-:Y:S01]  /*b7b0*/  IMAD.MOV.U32 R110, RZ, RZ, 0x1f ;  /* 0x0000001fff6e7424 */ /* 0x000fe200078e00ff */
[----:B------:R-:W-:Y:S01]  /*b7c0*/  MOV R92, 0xb7f0 ;  /* 0x0000b7f0005c7802 */ /* 0x000fe20000000f00 */
[----:B------:R-:W-:-:S03]  /*b7d0*/  IMAD.MOV.U32 R111, RZ, RZ, -0x1 ;  /* 0xffffffffff6f7424 */ /* 0x000fc600078e00ff */
[----:B------:R-:W-:Y:S05]  /*b7e0*/  CALL.REL.NOINC `($__internal_154_$__cuda_sm70_shflsync_bfly_p) ;  /* 0x0000008000007944 */ /* 0x000fea0003c00000 */
[----:B-1----:R-:W-:Y:S01]  /*b7f0*/  FADD.FTZ R106, R94, R109 ;  /* 0x0000006d5e6a7221 */ /* 0x002fe20000010000 */
[----:B------:R-:W-:Y:S01]  /*b800*/  MOV R109, 0x10 ;  /* 0x00000010006d7802 */ /* 0x000fe20000000f00 */
[----:B0-----:R-:W-:Y:S01]  /*b810*/  IMAD.MOV.U32 R110, RZ, RZ, 0x1f ;  /* 0x0000001fff6e7424 */ /* 0x001fe200078e00ff */
[----:B------:R-:W-:Y:S01]  /*b820*/  MOV R92, 0xb860 ;  /* 0x0000b860005c7802 */ /* 0x000fe20000000f00 */
[----:B------:R-:W-:Y:S01]  /*b830*/  IMAD.MOV.U32 R111, RZ, RZ, -0x1 ;  /* 0xffffffffff6f7424 */ /* 0x000fe200078e00ff */
[----:B------:R-:W-:-:S02]  /*b840*/  MOV R94, R106 ;  /* 0x0000006a005e7202 */ /* 0x000fc40000000f00 */
[----:B------:R-:W-:Y:S05]  /*b850*/  CALL.REL.NOINC `($__internal_154_$__cuda_sm70_shflsync_bfly_p) ;  /* 0x0000001000007944 */ /* 0x000fea0003c00000 */
[----:B01----:R-:W-:Y:S05]  /*b860*/  BRA `(.L_x_21032) ;  /* 0xffffefa000007947 */ /* 0x003fea000383ffff */
        .weak           $__internal_154_$__cuda_sm70_shflsync_bfly_p
        .type           $__internal_154_$__cuda_sm70_shflsync_bfly_p,@function
        .size           $__internal_154_$__cuda_sm70_shflsync_bfly_p,(.L_x_22322 - $__internal_154_$__cuda_sm70_shflsync_bfly_p)
$__internal_154_$__cuda_sm70_shflsync_bfly_p:
[----:B------:R-:W-:Y:S01]  /*b870*/  IMAD.MOV.U32 R93, RZ, RZ, 0x0 ;  /* 0x00000000ff5d7424 */ /* 0x000fe200078e00ff */
[----:B------:R-:W-:Y:S04]  /*b880*/  WARPSYNC R111 ;  /* 0x0000006f00007348 */ /* 0x000fe80003800000 */
[----:B------:R0:W1:Y:S01]  /*b890*/  SHFL.BFLY PT, R109, R94, R109, R110 ;  /* 0x0c00006d5e6d7389 */ /* 0x00006200000e006e */
[----:B------:R-:W-:Y:S05]  /*b8a0*/  RET.REL.NODEC R92 `(_ZN10layer_norm13ln_fwd_kernelINS_13Kernel_traitsIfffffjLj768ELj1ELj4ELj1ELj16ENS_18Kernel_traits_baseILj768EfffffjLj128EEEEELb1ELb0ELb1ELb0EEEvNS_9FwdParamsE) ;  /* 0xffff47505c007950 */ /* 0x000fea0003c3ffff */
.L_x_21033:
        /* <DEDUP_REMOVED lines=13> */
.L_x_22322:


//--------------------- .text._ZN10layer_norm13ln_fwd_kernelINS_13Kernel_traitsIfffffjLj768ELj1ELj4ELj1ELj16ENS_18Kernel_traits_baseILj768EfffffjLj128EEEEELb1ELb0ELb1ELb1EEEvNS_9FwdParamsE --------------------------
	.section	.text._ZN10layer_norm13ln_fwd_kernelINS_13Kernel_traitsIfffffjLj768ELj1ELj4ELj1ELj16ENS_18Kernel_traits_baseILj768EfffffjLj128EEEEELb1ELb0ELb1ELb1EEEvNS_9FwdParamsE,"ax",@progbits
	.sectioninfo	@"SHI_REGISTERS=124"
	.align	128
        .global         _ZN10layer_norm13ln_fwd_kernelINS_13Kernel_traitsIfffffjLj768ELj1ELj4ELj1ELj16ENS_18Kernel_traits_baseILj768EfffffjLj128EEEEELb1ELb0ELb1ELb1EEEvNS_9FwdParamsE
        .type           _ZN10layer_norm13ln_fwd_kernelINS_13Kernel_traitsIfffffjLj768ELj1ELj4ELj1ELj16ENS_18Kernel_traits_baseILj768EfffffjLj128EEEEELb1ELb0ELb1ELb1EEEvNS_9FwdParamsE,@function
        .size           _ZN10layer_norm13ln_fwd_kernelINS_13Kernel_traitsIfffffjLj768ELj1ELj4ELj1ELj16ENS_18Kernel_traits_baseILj768EfffffjLj128EEEEELb1ELb0ELb1ELb1EEEvNS_9FwdParamsE,(.L_x_22323 - _ZN10layer_norm13ln_fwd_kernelINS_13Kernel_traitsIfffffjLj768ELj1ELj4ELj1ELj16ENS_18Kernel_traits_baseILj768EfffffjLj128EEEEELb1ELb0ELb1ELb1EEEvNS_9FwdParamsE)
        .other          _ZN10layer_norm13ln_fwd_kernelINS_13Kernel_traitsIfffffjLj768ELj1ELj4ELj1ELj16ENS_18Kernel_traits_baseILj768EfffffjLj128EEEEELb1ELb0ELb1ELb1EEEvNS_9FwdParamsE,@"STO_CUDA_ENTRY STV_DEFAULT"
_ZN10layer_norm13ln_fwd_kernelINS_13Kernel_traitsIfffffjLj768ELj1ELj4ELj1ELj16ENS_18Kernel_traits_baseILj768EfffffjLj128EEEEELb1ELb0ELb1ELb1EEEvNS_9FwdParamsE:
.text._ZN10layer_norm13ln_fwd_kernelINS_13Kernel_traitsIfffffjLj768ELj1ELj4ELj1ELj16ENS_18Kernel_traits_baseILj768EfffffjLj128EEEEELb1ELb0ELb1ELb1EEEvNS_9FwdParamsE:
        /* <DEDUP_REMOVED lines=118> */
[----:B------:R-:W-:Y:S01]  /*0760*/  IMAD.HI.U32 R0, R86, -0x2daee0ad, RZ ;  /* 0xd2511f5356007827 */ /* 0x000fe200078e00ff */
[----:B------:R-:W-:-:S03]  /*0770*/  LOP3.LUT R92, R53, UR25, R92, 0x96, !PT ;  /* 0x00000019355c7c12 */ /* 0x000fc6000f8e965c */
[----:B------:R-:W-:Y:S01]  /*0780*/  IMAD R88, R88, -0x326172a9, RZ ;  /* 0xcd9e8d5758587824 */ /* 0x000fe200078e02ff */
[----:B------:R-:W-:Y:S01]  /*0790*/  LOP3.LUT R91, R0, UR26, R91, 0x96, !PT ;  /* 0x0000001a005b7c12 */ /* 0x000fe2000f8e965b */
[----:B------:R-:W-:Y:S02]  /*07a0*/  IMAD R86, R86, -0x2daee0ad, RZ ;  /* 0xd2511f5356567824 */ /* 0x000fe400078e02ff */
[----:B-1----:R-:W-:Y:S02]  /*07b0*/  IMAD.MOV.U32 R85, RZ, RZ, RZ ;  /* 0x000000ffff557224 */ /* 0x002fe400078e00ff */
.L_x_21268:
[----:B------:R-:W-:-:S04]  /*07c0*/  IMAD.MOV.U32 R100, RZ, RZ, 0x4 ;  /* 0x00000004ff647424 */ /* 0x000fc800078e00ff */
[----:B------:R-:W-:-:S06]  /*07d0*/  IMAD.WIDE R60, R93, R100, c[0x0][0x1d0] ;  /* 0x000074005d3c7625 */ /* 0x000fcc00078e0264 */
        /* <DEDUP_REMOVED lines=8> */
[----:B------:R-:W-:Y:S02]  /*0860*/  @P0 MOV R66, 0x10 ;  /* 0x0000001000420802 */ /* 0x000fe40000000f00 */
[----:B0-----:R-:W-:-:S04]  /*0870*/  LOP3.LUT R62, R97, 0x1f, RZ, 0xc0, !PT ;  /* 0x0000001f613e7812 */ /* 0x001fc800078ec0ff */
[----:B------:R-:W-:-:S05]  /*0880*/  LEA.HI.SX32 R83, R63, R62, 0x1e ;  /* 0x0000003e3f537211 */ /* 0x000fca00078ff2ff */
[----:B------:R-:W-:-:S05]  /*0890*/  @P0 IMAD.WIDE.U32 R66, R83, R66, c[0x0][0x180] ;  /* 0x0000600053420625 */ /* 0x000fca00078e0042 */
[----:B------:R-:W3:Y:S01]  /*08a0*/  @P0 LDG.E.128 R52, [R66.64] ;  /* 0x0000000642340981 */ /* 0x000ee2000c1e1d00 */
[----:B--2---:R-:W-:-:S13]  /*08b0*/  ISETP.GE.AND P2, PT, R60, 0x1, PT ;  /* 0x000000013c00780c */ /* 0x004fda0003f46270 */
[----:B------:R-:W-:-:S05]  /*08c0*/  @P2 IADD3 R64, R60, -0x1, RZ ;  /* 0xffffffff3c402810 */ /* 0x000fca0007ffe0ff */
[----:B------:R-:W-:-:S05]  /*08d0*/  @P2 IMAD R64, R64, c[0x0][0x168], RZ ;  /* 0x00005a0040402a24 */ /* 0x000fca00078e02ff */
[----:B------:R-:W-:-:S04]  /*08e0*/  @P2 SHF.R.S32.HI R61, RZ, 0x1f, R64 ;  /* 0x0000001fff3d2819 */ /* 0x000fc80000011440 */
[----:B------:R-:W-:Y:S01]  /*08f0*/  @P2 LEA.HI R61, R61, R64, RZ, 0x2 ;  /* 0x000000403d3d2211 */ /* 0x000fe200078f10ff */
[----:B------:R-:W-:-:S03]  /*0900*/  @P2 IMAD.MOV.U32 R64, RZ, RZ, 0x10 ;  /* 0x00000010ff402424 */ /* 0x000fc600078e00ff */
[----:B------:R-:W-:Y:S01]  /*0910*/  @P2 LEA.HI.SX32 R81, R61, R62, 0x1e ;  /* 0x0000003e3d512211 */ /* 0x000fe200078ff2ff */
[----:B------:R-:W-:-:S04]  /*0920*/  IMAD.WIDE R62, R93, R100, c[0x0][0x1d8] ;  /* 0x000076005d3e7625 */ /* 0x000fc800078e0264 */
[----:B------:R-:W-:Y:S01]  /*0930*/  @P2 IMAD.WIDE.U32 R64, R81, R64, c[0x0][0x170] ;  /* 0x00005c0051402625 */ /* 0x000fe200078e0040 */
[----:B-----5:R0:W5:Y:S04]  /*0940*/  LDG.E R95, [R62.64] ;  /* 0x000000063e5f7981 */ /* 0x020168000c1e1900 */
[----:B------:R0:W5:Y:S01]  /*0950*/  @P2 LDG.E.128 R56, [R64.64] ;  /* 0x0000000640382981 */ /* 0x000162000c1e1d00 */
[----:B------:R-:W-:Y:S01]  /*0960*/  ISETP.GT.AND P3, PT, R60, RZ, PT ;  /* 0x000000ff3c00720c */ /* 0x000fe20003f64270 */
[----:B------:R-:W-:Y:S01]  /*0970*/  BSSY B1, `(.L_x_21035) ;  /* 0x000005c000017945 */ /* 0x000fe20003800000 */
[----:B------:R-:W-:-:S11]  /*0980*/  SHF.R.S32.HI R96, RZ, 0x1f, R93 ;  /* 0x0000001fff607819 */ /* 0x000fd6000001145d */
[----:B------:R-:W-:-:S04]  /*0990*/  @!P3 ISETP.NE.U32.AND P1, PT, RZ, c[0x0][0x180], PT ;  /* 0x00006000ff00ba0c */ /* 0x000fc80003f25070 */
[----:B------:R-:W-:Y:S02]  /*09a0*/  @!P3 ISETP.NE.AND.EX P1, PT, RZ, c[0x0][0x184], PT, P1 ;  /* 0x00006100ff00ba0c */ /* 0x000fe40003f25310 */
[----:B------:R-:W-:Y:S02]  /*09b0*/  @!P3 MOV R68, R94 ;  /* 0x0000005e0044b202 */ /* 0x000fe40000000f00 */
        /* <DEDUP_REMOVED lines=14> */
.L_x_21038:
[----:B------:R-:W-:Y:S02]  /*0aa0*/  IMAD.MOV.U32 R61, RZ, RZ, R88 ;  /* 0x000000ffff3d7224 */ /* 0x000fe400078e0058 */
.L_x_21039:
[----:B------:R-:W-:Y:S05]  /*0ab0*/  BSYNC B2 ;  /* 0x0000000000027941 */ /* 0x000fea0003800000 */
.L_x_21037:
        /* <DEDUP_REMOVED lines=16> */
.L_x_21043:
[----:B------:R-:W-:Y:S05]  /*0bc0*/  BSYNC B3 ;  /* 0x0000000000037941 */ /* 0x000fea0003800000 */
.L_x_21042:
        /* <DEDUP_REMOVED lines=44> */
.L_x_21041:
[----:B------:R-:W-:Y:S05]  /*0e90*/  BSYNC B2 ;  /* 0x0000000000027941 */ /* 0x000fea0003800000 */
.L_x_21040:
        /* <DEDUP_REMOVED lines=9> */
.L_x_21036:
[----:B0-----:R-:W-:Y:S05]  /*0f30*/  BSYNC B1 ;  /* 0x0000000000017941 */ /* 0x001fea0003800000 */
.L_x_21035:
        /* <DEDUP_REMOVED lines=18> */
.L_x_21047:
[----:B------:R-:W-:Y:S02]  /*1060*/  IMAD.MOV.U32 R62, RZ, RZ, R88 ;  /* 0x000000ffff3e7224 */ /* 0x000fe400078e0058 */
.L_x_21048:
[----:B------:R-:W-:Y:S05]  /*1070*/  BSYNC B2 ;  /* 0x0000000000027941 */ /* 0x000fea0003800000 */
.L_x_21046:
        /* <DEDUP_REMOVED lines=16> */
.L_x_21052:
[----:B------:R-:W-:Y:S05]  /*1180*/  BSYNC B3 ;  /* 0x0000000000037941 */ /* 0x000fea0003800000 */
.L_x_21051:
        /* <DEDUP_REMOVED lines=44> */
.L_x_21050:
[----:B------:R-:W-:Y:S05]  /*1450*/  BSYNC B2 ;  /* 0x0000000000027941 */ /* 0x000fea0003800000 */
.L_x_21049:
        /* <DEDUP_REMOVED lines=9> */
.L_x_21045:
[----:B------:R-:W-:Y:S05]  /*14f0*/  BSYNC B1 ;  /* 0x0000000000017941 */ /* 0x000fea0003800000 */
.L_x_21044:
        /* <DEDUP_REMOVED lines=18> */
.L_x_21056:
[----:B------:R-:W-:Y:S02]  /*1620*/  IMAD.MOV.U32 R63, RZ, RZ, R88 ;  /* 0x000000ffff3f7224 */ /* 0x000fe400078e0058 */
.L_x_21057:
[----:B------:R-:W-:Y:S05]  /*1630*/  BSYNC B2 ;  /* 0x0000000000027941 */ /* 0x000fea0003800000 */
.L_x_21055:
        /* <DEDUP_REMOVED lines=16> */
.L_x_21061:
[----:B------:R-:W-:Y:S05]  /*1740*/  BSYNC B3 ;  /* 0x0000000000037941 */ /* 0x000fea0003800000 */
.L_x_21060:
        /* <DEDUP_REMOVED lines=44> */
.L_x_21059:
[----:B------:R-:W-:Y:S05]  /*1a10*/  BSYNC B2 ;  /* 0x0000000000027941 */ /* 0x000fea0003800000 */
.L_x_21058:
        /* <DEDUP_REMOVED lines=9> */
.L_x_21054:
[----:B------:R-:W-:Y:S05]  /*1ab0*/  BSYNC B1 ;  /* 0x0000000000017941 */ /* 0x000fea0003800000 */
.L_x_21053:
        /* <DEDUP_REMOVED lines=18> */
.L_x_21065:
[----:B------:R-:W-:Y:S02]  /*1be0*/  IMAD.MOV.U32 R64, RZ, RZ, R88 ;  /* 0x000000ffff407224 */ /* 0x000fe400078e0058 */
.L_x_21066:
[----:B------:R-:W-:Y:S05]  /*1bf0*/  BSYNC B2 ;  /* 0x0000000000027941 */ /* 0x000fea0003800000 */
.L_x_21064:
        /* <DEDUP_REMOVED lines=16> */
.L_x_21070:
[----:B------:R-:W-:Y:S05]  /*1d00*/  BSYNC B3 ;  /* 0x0000000000037941 */ /* 0x000fea0003800000 */
.L_x_21069:
        /* <DEDUP_REMOVED lines=44> */
.L_x_21068:
[----:B------:R-:W-:Y:S05]  /*1fd0*/  BSYNC B2 ;  /* 0x0000000000027941 */ /* 0x000fea0003800000 */
.L_x_21067:
        /* <DEDUP_REMOVED lines=9> */
.L_x_21063:
[----:B------:R-:W-:Y:S05]  /*2070*/  BSYNC B1 ;  /* 0x0000000000017941 */ /* 0x000fea0003800000 */
.L_x_21062:
[----:B------:R-:W-:Y:S01]  /*2080*/  HFMA2.MMA R98, -RZ, RZ, 0, 9.5367431640625e-07 ;  /* 0x00000010ff627435 */ /* 0x000fe200000001ff */
[----:B------:R-:W-:Y:S01]  /*2090*/  IADD3 R71, R83, 0x20, RZ ;  /* 0x0000002053477810 */ /* 0x000fe20007ffe0ff */
[----:B------:R-:W-:Y:S01]  /*20a0*/  BSSY B1, `(.L_x_21071) ;  /* 0x0000010000017945 */ /* 0x000fe20003800000 */
[----:B------:R-:W-:-:S07]  /*20b0*/  IADD3 R69, R81, 0x20, RZ ;  /* 0x0000002051457810 */ /* 0x000fce0007ffe0ff */
        /* <DEDUP_REMOVED lines=14> */
.L_x_21072:
[----:B------:R-:W-:Y:S05]  /*21a0*/  BSYNC B1 ;  /* 0x0000000000017941 */ /* 0x000fea0003800000 */
.L_x_21071:
        /* <DEDUP_REMOVED lines=21> */
.L_x_21076:
[----:B------:R-:W-:Y:S02]  /*2300*/  MOV R65, R88 ;  /* 0x0000005800417202 */ /* 0x000fe40000000f00 */
.L_x_21077:
[----:B------:R-:W-:Y:S05]  /*2310*/  BSYNC B2 ;  /* 0x0000000000027941 */ /* 0x000fea0003800000 */
.L_x_21075:
        /* <DEDUP_REMOVED lines=16> */
.L_x_21081:
[----:B------:R-:W-:Y:S05]  /*2420*/  BSYNC B3 ;  /* 0x0000000000037941 */ /* 0x000fea0003800000 */
.L_x_21080:
        /* <DEDUP_REMOVED lines=44> */
.L_x_21079:
[----:B------:R-:W-:Y:S05]  /*26f0*/  BSYNC B2 ;  /* 0x0000000000027941 */ /* 0x000fea0003800000 */
.L_x_21078:
        /* <DEDUP_REMOVED lines=9> */
.L_x_21074:
[----:B0-----:R-:W-:Y:S05]  /*2790*/  BSYNC B1 ;  /* 0x0000000000017941 */ /* 0x001fea0003800000 */
.L_x_21073:
        /* <DEDUP_REMOVED lines=18> */
.L_x_21085:
[----:B------:R-:W-:Y:S02]  /*28c0*/  MOV R66, R88 ;  /* 0x0000005800427202 */ /* 0x000fe40000000f00 */
.L_x_21086:
[----:B------:R-:W-:Y:S05]  /*28d0*/  BSYNC B2 ;  /* 0x0000000000027941 */ /* 0x000fea0003800000 */
.L_x_21084:
        /* <DEDUP_REMOVED lines=16> */
.L_x_21090:
[----:B------:R-:W-:Y:S05]  /*29e0*/  BSYNC B3 ;  /* 0x0000000000037941 */ /* 0x000fea0003800000 */
.L_x_21089:
        /* <DEDUP_REMOVED lines=44> */
.L_x_21088:
[----:B------:R-:W-:Y:S05]  /*2cb0*/  BSYNC B2 ;  /* 0x0000000000027941 */ /* 0x000fea0003800000 */
.L_x_21087:
        /* <DEDUP_REMOVED lines=9> */
.L_x_21083:
[----:B------:R-:W-:Y:S05]  /*2d50*/  BSYNC B1 ;  /* 0x0000000000017941 */ /* 0x000fea0003800000 */
.L_x_21082:
        /* <DEDUP_REMOVED lines=18> */
.L_x_21094:
[----:B------:R-:W-:Y:S02]  /*2e80*/  MOV R67, R88 ;  /* 0x0000005800437202 */ /* 0x000fe40000000f00 */
.L_x_21095:
[----:B------:R-:W-:Y:S05]  /*2e90*/  BSYNC B2 ;  /* 0x0000000000027941 */ /* 0x000fea0003800000 */
.L_x_21093:
        /* <DEDUP_REMOVED lines=16> */
.L_x_21099:
[----:B------:R-:W-:Y:S05]  /*2fa0*/  BSYNC B3 ;  /* 0x0000000000037941 */ /* 0x000fea0003800000 */
.L_x_21098:
        /* <DEDUP_REMOVED lines=44> */
.L_x_21097:
[----:B------:R-:W-:Y:S05]  /*3270*/  BSYNC B2 ;  /* 0x0000000000027941 */ /* 0x000fea0003800000 */
.L_x_21096:
        /* <DEDUP_REMOVED lines=9> */
.L_x_21092:
[----:B------:R-:W-:Y:S05]  /*3310*/  BSYNC B1 ;  /* 0x0000000000017941 */ /* 0x000fea0003800000 */
.L_x_21091:
        /* <DEDUP_REMOVED lines=18> */
.L_x_21103:
[----:B------:R-:W-:Y:S02]  /*3440*/  MOV R68, R88 ;  /* 0x0000005800447202 */ /* 0x000fe40000000f00 */
.L_x_21104:
[----:B------:R-:W-:Y:S05]  /*3450*/  BSYNC B2 ;  /* 0x0000000000027941 */ /* 0x000fea0003800000 */
.L_x_21102:
        /* <DEDUP_REMOVED lines=16> */
.L_x_21108:
[----:B------:R-:W-:Y:S05]  /*3560*/  BSYNC B3 ;  /* 0x0000000000037941 */ /* 0x000fea0003800000 */
.L_x_21107:
        /* <DEDUP_REMOVED lines=44> */
.L_x_21106:
[----:B------:R-:W-:Y:S05]  /*3830*/  BSYNC B2 ;  /* 0x0000000000027941 */ /* 0x000fea0003800000 */
.L_x_21105:
        /* <DEDUP_REMOVED lines=9> */
.L_x_21101:
[----:B------:R-:W-:Y:S05]  /*38d0*/  BSYNC B1 ;  /* 0x0000000000017941 */ /* 0x000fea0003800000 */
.L_x_21100:
[-C--:B------:R-:W-:Y:S01]  /*38e0*/  IMAD.WIDE.U32 R76, R71, R98.reuse, c[0x0][0x188] ;  /* 0x00006200474c7625 */ /* 0x080fe200078e0062 */
[----:B------:R-:W-:Y:S01]  /*38f0*/  IADD3 R75, R83, 0x40, RZ ;  /* 0x00000040534b7810 */ /* 0x000fe20007ffe0ff */
[----:B------:R-:W-:Y:S01]  /*3900*/  BSSY B1, `(.L_x_21109) ;  /* 0x000000f000017945 */ /* 0x000fe20003800000 */
[----:B------:R-:W-:Y:S02]  /*3910*/  IADD3 R73, R81, 0x40, RZ ;  /* 0x0000004051497810 */ /* 0x000fe40007ffe0ff */
[----:B------:R0:W-:Y:S01]  /*3920*/  STG.E.128 [R76.64], R64 ;  /* 0x000000404c007986 */ /* 0x0001e2000c101d06 */
[----:B------:R-:W-:Y:S01]  /*3930*/  @P0 IMAD.WIDE.U32 R70, R75, R98, c[0x0][0x180] ;  /* 0x000060004b460625 */ /* 0x000fe200078e0062 */
[----:B------:R-:W-:Y:S05]  /*3940*/  @!P2 BRA `(.L_x_21110) ;  /* 0x000000a00000a947 */ /* 0x000fea0003800000 */
[----:B------:R-:W-:Y:S01]  /*3950*/  IMAD.U32 R74, R2, 0x10000, RZ ;  /* 0x00010000024a7824 */ /* 0x000fe200078e00ff */
[----:B------:R-:W-:Y:S02]  /*3960*/  LOP3.LUT R68, R0, 0xffff, RZ, 0xc0, !PT ;  /* 0x0000ffff00447812 */ /* 0x000fe400078ec0ff */
[----:B------:R-:W-:-:S02]  /*3970*/  LOP3.LUT R79, R3, 0xff, RZ, 0xc0, !PT ;  /* 0x000000ff034f7812 */ /* 0x000fc400078ec0ff */
[----:B0-----:R-:W-:Y:S02]  /*3980*/  LOP3.LUT R77, R74, 0xff0000, RZ, 0xc0, !PT ;  /* 0x00ff00004a4d7812 */ /* 0x001fe400078ec0ff */
[----:B------:R-:W-:Y:S02]  /*3990*/  LOP3.LUT R74, R84, 0xff, RZ, 0xc0, !PT ;  /* 0x000000ff544a7812 */ /* 0x000fe400078ec0ff */
[----:B------:R-:W-:-:S05]  /*39a0*/  LEA R68, R68, R77, 0x18 ;  /* 0x0000004d44447211 */ /* 0x000fca00078ec0ff */
[----:B------:R-:W-:Y:S02]  /*39b0*/  IMAD R79, R79, 0x100, R68 ;  /* 0x000001004f4f7824 */ /* 0x000fe400078e0244 */
[----:B------:R-:W-:-:S04]  /*39c0*/  IMAD.WIDE.U32 R68, R69, R100, c[0x0][0x190] ;  /* 0x0000640045447625 */ /* 0x000fc800078e0064 */
[----:B------:R-:W-:-:S05]  /*39d0*/  IMAD.IADD R79, R79, 0x1, R74 ;  /* 0x000000014f4f7824 */ /* 0x000fca00078e024a */
[----:B------:R0:W-:Y:S02]  /*39e0*/  STG.E [R68.64], R79 ;  /* 0x0000004f44007986 */ /* 0x0001e4000c101906 */
.L_x_21110:
[----:B------:R-:W-:Y:S05]  /*39f0*/  BSYNC B1 ;  /* 0x0000000000017941 */ /* 0x000fea0003800000 */
.L_x_21109:
        /* <DEDUP_REMOVED lines=21> */
.L_x_21114:
[----:B------:R-:W-:Y:S02]  /*3b50*/  IMAD.MOV.U32 R69, RZ, RZ, R88 ;  /* 0x000000ffff457224 */ /* 0x000fe400078e0058 */
.L_x_21115:
[----:B------:R-:W-:Y:S05]  /*3b60*/  BSYNC B2 ;  /* 0x0000000000027941 */ /* 0x000fea0003800000 */
.L_x_21113:
        /* <DEDUP_REMOVED lines=16> */
.L_x_21119:
[----:B------:R-:W-:Y:S05]  /*3c70*/  BSYNC B3 ;  /* 0x0000000000037941 */ /* 0x000fea0003800000 */
.L_x_21118:
        /* <DEDUP_REMOVED lines=44> */
.L_x_21117:
[----:B------:R-:W-:Y:S05]  /*3f40*/  BSYNC B2 ;  /* 0x0000000000027941 */ /* 0x000fea0003800000 */
.L_x_21116:
        /* <DEDUP_REMOVED lines=9> */
.L_x_21112:
[----:B0-----:R-:W-:Y:S05]  /*3fe0*/  BSYNC B1 ;  /* 0x0000000000017941 */ /* 0x001fea0003800000 */
.L_x_21111:
        /* <DEDUP_REMOVED lines=18> */
.L_x_21123:
[----:B------:R-:W-:Y:S02]  /*4110*/  IMAD.MOV.U32 R70, RZ, RZ, R88 ;  /* 0x000000ffff467224 */ /* 0x000fe400078e0058 */
.L_x_21124:
[----:B------:R-:W-:Y:S05]  /*4120*/  BSYNC B2 ;  /* 0x0000000000027941 */ /* 0x000fea0003800000 */
.L_x_21122:
        /* <DEDUP_REMOVED lines=16> */
.L_x_21128:
[----:B------:R-:W-:Y:S05]  /*4230*/  BSYNC B3 ;  /* 0x0000000000037941 */ /* 0x000fea0003800000 */
.L_x_21127:
        /* <DEDUP_REMOVED lines=44> */
.L_x_21126:
[----:B------:R-:W-:Y:S05]  /*4500*/  BSYNC B2 ;  /* 0x0000000000027941 */ /* 0x000fea0003800000 */
.L_x_21125:
        /* <DEDUP_REMOVED lines=9> */
.L_x_21121:
[----:B------:R-:W-:Y:S05]  /*45a0*/  BSYNC B1 ;  /* 0x0000000000017941 */ /* 0x000fea0003800000 */
.L_x_21120:
        /* <DEDUP_REMOVED lines=18> */
.L_x_21132:
[----:B------:R-:W-:Y:S02]  /*46d0*/  IMAD.MOV.U32 R71, RZ, RZ, R88 ;  /* 0x000000ffff477224 */ /* 0x000fe400078e0058 */
.L_x_21133:
[----:B------:R-:W-:Y:S05]  /*46e0*/  BSYNC B2 ;  /* 0x0000000000027941 */ /* 0x000fea0003800000 */
.L_x_21131:
        /* <DEDUP_REMOVED lines=16> */
.L_x_21137:
[----:B------:R-:W-:Y:S05]  /*47f0*/  BSYNC B3 ;  /* 0x0000000000037941 */ /* 0x000fea0003800000 */
.L_x_21136:
        /* <DEDUP_REMOVED lines=44> */
.L_x_21135:
[----:B------:R-:W-:Y:S05]  /*4ac0*/  BSYNC B2 ;  /* 0x0000000000027941 */ /* 0x000fea0003800000 */
.L_x_21134:
        /* <DEDUP_REMOVED lines=9> */
.L_x_21130:
[----:B------:R-:W-:Y:S05]  /*4b60*/  BSYNC B1 ;  /* 0x0000000000017941 */ /* 0x000fea0003800000 */
.L_x_21129:
        /* <DEDUP_REMOVED lines=18> */
.L_x_21141:
[----:B------:R-:W-:Y:S02]  /*4c90*/  IMAD.MOV.U32 R72, RZ, RZ, R88 ;  /* 0x000000ffff487224 */ /* 0x000fe400078e0058 */
.L_x_21142:
[----:B------:R-:W-:Y:S05]  /*4ca0*/  BSYNC B2 ;  /* 0x0000000000027941 */ /* 0x000fea0003800000 */
.L_x_21140:
        /* <DEDUP_REMOVED lines=16> */
.L_x_21146:
[----:B------:R-:W-:Y:S05]  /*4db0*/  BSYNC B3 ;  /* 0x0000000000037941 */ /* 0x000fea0003800000 */
.L_x_21145:
        /* <DEDUP_REMOVED lines=44> */
.L_x_21144:
[----:B------:R-:W-:Y:S05]  /*5080*/  BSYNC B2 ;  /* 0x0000000000027941 */ /* 0x000fea0003800000 */
.L_x_21143:
        /* <DEDUP_REMOVED lines=9> */
.L_x_21139:
[----:B------:R-:W-:Y:S05]  /*5120*/  BSYNC B1 ;  /* 0x0000000000017941 */ /* 0x000fea0003800000 */
.L_x_21138:
[-C--:B------:R-:W-:Y:S01]  /*5130*/  IMAD.WIDE.U32 R102, R75, R98.reuse, c[0x0][0x188] ;  /* 0x000062004b667625 */ /* 0x080fe200078e0062 */
[----:B------:R-:W-:Y:S01]  /*5140*/  IADD3 R79, R83, 0x60, RZ ;  /* 0x00000060534f7810 */ /* 0x000fe20007ffe0ff */
[----:B------:R-:W-:Y:S01]  /*5150*/  BSSY B1, `(.L_x_21147) ;  /* 0x000000f000017945 */ /* 0x000fe20003800000 */
[----:B------:R-:W-:Y:S02]  /*5160*/  IADD3 R77, R81, 0x60, RZ ;  /* 0x00000060514d7810 */ /* 0x000fe40007ffe0ff */
[----:B------:R0:W-:Y:S01]  /*5170*/  STG.E.128 [R102.64], R68 ;  /* 0x0000004466007986 */ /* 0x0001e2000c101d06 */
[----:B------:R-:W-:Y:S01]  /*5180*/  @P0 IMAD.WIDE.U32 R74, R79, R98, c[0x0][0x180] ;  /* 0x000060004f4a0625 */ /* 0x000fe200078e0062 */
[----:B------:R-:W-:Y:S05]  /*5190*/  @!P2 BRA `(.L_x_21148) ;  /* 0x000000a00000a947 */ /* 0x000fea0003800000 */
[----:B------:R-:W-:Y:S02]  /*51a0*/  SHF.L.U32 R78, R2, 0x10, RZ ;  /* 0x00000010024e7819 */ /* 0x000fe400000006ff */
        /* <DEDUP_REMOVED lines=9> */
.L_x_21148:
[----:B------:R-:W-:Y:S05]  /*5240*/  BSYNC B1 ;  /* 0x0000000000017941 */ /* 0x000fea0003800000 */
.L_x_21147:
[----:B0-----:R-:W-:Y:S01]  /*5250*/  @P2 IMAD.WIDE.U32 R102, R77, R98, c[0x0][0x170] ;  /* 0x00005c004d662625 */ /* 0x001fe200078e0062 */
[----:B------:R-:W2:Y:S04]  /*5260*/  @P0 LDG.E.128 R52, [R74.64] ;  /* 0x000000064a340981 */ /* 0x000ea8000c1e1d00 */
[----:B-----5:R0:W5:Y:S01]  /*5270*/  @P2 LDG.E.128 R56, [R102.64] ;  /* 0x0000000666382981 */ /* 0x020162000c1e1d00 */
[----:B------:R-:W-:Y:S01]  /*5280*/  @!P3 ISETP.NE.U32.AND P1, PT, RZ, c[0x0][0x180], PT ;  /* 0x00006000ff00ba0c */ /* 0x000fe20003f25070 */
[----:B------:R-:W-:Y:S01]  /*5290*/  BSSY B1, `(.L_x_21149) ;  /* 0x000005a000017945 */ /* 0x000fe20003800000 */
[----:B------:R-:W-:Y:S02]  /*52a0*/  @!P3 IMAD.MOV.U32 R78, RZ, RZ, R76 ;  /* 0x000000ffff4eb224 */ /* 0x000fe400078e004c */
[----:B------:R-:W-:-:S04]  /*52b0*/  @!P3 ISETP.NE.AND.EX P1, PT, RZ, c[0x0][0x184], PT, P1 ;  /* 0x00006100ff00ba0c */ /* 0x000fc80003f25310 */
[----:B-12---:R-:W-:Y:S01]  /*52c0*/  @!P3 FSEL R72, R52, RZ, P1 ;  /* 0x000000ff3448b208 */ /* 0x006fe20000800000 */
        /* <DEDUP_REMOVED lines=13> */
.L_x_21152:
[----:B------:R-:W-:Y:S02]  /*53a0*/  IMAD.MOV.U32 R73, RZ, RZ, R88 ;  /* 0x000000ffff497224 */ /* 0x000fe400078e0058 */
.L_x_21153:
[----:B------:R-:W-:Y:S05]  /*53b0*/  BSYNC B2 ;  /* 0x0000000000027941 */ /* 0x000fea0003800000 */
.L_x_21151:
        /* <DEDUP_REMOVED lines=16> */
.L_x_21157:
[----:B------:R-:W-:Y:S05]  /*54c0*/  BSYNC B3 ;  /* 0x0000000000037941 */ /* 0x000fea0003800000 */
.L_x_21156:
        /* <DEDUP_REMOVED lines=44> */
.L_x_21155:
[----:B------:R-:W-:Y:S05]  /*5790*/  BSYNC B2 ;  /* 0x0000000000027941 */ /* 0x000fea0003800000 */
.L_x_21154:
        /* <DEDUP_REMOVED lines=9> */
.L_x_21150:
[----:B0-----:R-:W-:Y:S05]  /*5830*/  BSYNC B1 ;  /* 0x0000000000017941 */ /* 0x001fea0003800000 */
.L_x_21149:
        /* <DEDUP_REMOVED lines=18> */
.L_x_21161:
[----:B------:R-:W-:Y:S02]  /*5960*/  IMAD.MOV.U32 R74, RZ, RZ, R88 ;  /* 0x000000ffff4a7224 */ /* 0x000fe400078e0058 */
.L_x_21162:
[----:B------:R-:W-:Y:S05]  /*5970*/  BSYNC B2 ;  /* 0x0000000000027941 */ /* 0x000fea0003800000 */
.L_x_21160:
        /* <DEDUP_REMOVED lines=16> */
.L_x_21166:
[----:B------:R-:W-:Y:S05]  /*5a80*/  BSYNC B3 ;  /* 0x0000000000037941 */ /* 0x000fea0003800000 */
.L_x_21165:
        /* <DEDUP_REMOVED lines=44> */
.L_x_21164:
[----:B------:R-:W-:Y:S05]  /*5d50*/  BSYNC B2 ;  /* 0x0000000000027941 */ /* 0x000fea0003800000 */
.L_x_21163:
        /* <DEDUP_REMOVED lines=9> */
.L_x_21159:
[----:B------:R-:W-:Y:S05]  /*5df0*/  BSYNC B1 ;  /* 0x0000000000017941 */ /* 0x000fea0003800000 */
.L_x_21158:
        /* <DEDUP_REMOVED lines=18> */
.L_x_21170:
[----:B------:R-:W-:Y:S02]  /*5f20*/  IMAD.MOV.U32 R75, RZ, RZ, R88 ;  /* 0x000000ffff4b7224 */ /* 0x000fe400078e0058 */
.L_x_21171:
[----:B------:R-:W-:Y:S05]  /*5f30*/  BSYNC B2 ;  /* 0x0000000000027941 */ /* 0x000fea0003800000 */
.L_x_21169:
        /* <DEDUP_REMOVED lines=16> */
.L_x_21175:
[----:B------:R-:W-:Y:S05]  /*6040*/  BSYNC B3 ;  /* 0x0000000000037941 */ /* 0x000fea0003800000 */
.L_x_21174:
        /* <DEDUP_REMOVED lines=44> */
.L_x_21173:
[----:B------:R-:W-:Y:S05]  /*6310*/  BSYNC B2 ;  /* 0x0000000000027941 */ /* 0x000fea0003800000 */
.L_x_21172:
        /* <DEDUP_REMOVED lines=9> */
.L_x_21168:
[----:B------:R-:W-:Y:S05]  /*63b0*/  BSYNC B1 ;  /* 0x0000000000017941 */ /* 0x000fea0003800000 */
.L_x_21167:
        /* <DEDUP_REMOVED lines=18> */
.L_x_21179:
[----:B------:R-:W-:Y:S02]  /*64e0*/  IMAD.MOV.U32 R76, RZ, RZ, R88 ;  /* 0x000000ffff4c7224 */ /* 0x000fe400078e0058 */
.L_x_21180:
[----:B------:R-:W-:Y:S05]  /*64f0*/  BSYNC B2 ;  /* 0x0000000000027941 */ /* 0x000fea0003800000 */
.L_x_21178:
        /* <DEDUP_REMOVED lines=16> */
.L_x_21184:
[----:B------:R-:W-:Y:S05]  /*6600*/  BSYNC B3 ;  /* 0x0000000000037941 */ /* 0x000fea0003800000 */
.L_x_21183:
        /* <DEDUP_REMOVED lines=44> */
.L_x_21182:
[----:B------:R-:W-:Y:S05]  /*68d0*/  BSYNC B2 ;  /* 0x0000000000027941 */ /* 0x000fea0003800000 */
.L_x_21181:
        /* <DEDUP_REMOVED lines=9> */
.L_x_21177:
[----:B------:R-:W-:Y:S05]  /*6970*/  BSYNC B1 ;  /* 0x0000000000017941 */ /* 0x000fea0003800000 */
.L_x_21176:
        /* <DEDUP_REMOVED lines=11> */
[----:B------:R-:W-:-:S03]  /*6a30*/  LOP3.LUT R82, R84, 0xff, RZ, 0xc0, !PT ;  /* 0x000000ff54527812 */ /* 0x000fc600078ec0ff */
[----:B------:R-:W-:-:S05]  /*6a40*/  IMAD R76, R76, 0x1000000, R103 ;  /* 0x010000004c4c7824 */ /* 0x000fca00078e0267 */
[----:B------:R-:W-:Y:S01]  /*6a50*/  LEA R105, R105, R76, 0x8 ;  /* 0x0000004c69697211 */ /* 0x000fe200078e40ff */
[----:B------:R-:W-:-:S04]  /*6a60*/  IMAD.WIDE.U32 R76, R77, R100, c[0x0][0x190] ;  /* 0x000064004d4c7625 */ /* 0x000fc800078e0064 */
[----:B------:R-:W-:-:S05]  /*6a70*/  IMAD.IADD R105, R105, 0x1, R82 ;  /* 0x0000000169697824 */ /* 0x000fca00078e0252 */
[----:B------:R0:W-:Y:S02]  /*6a80*/  STG.E [R76.64], R105 ;  /* 0x000000694c007986 */ /* 0x0001e4000c101906 */
.L_x_21186:
[----:B------:R-:W-:Y:S05]  /*6a90*/  BSYNC B1 ;  /* 0x0000000000017941 */ /* 0x000fea0003800000 */
.L_x_21185:
        /* <DEDUP_REMOVED lines=21> */
.L_x_21190:
[----:B------:R-:W-:Y:S02]  /*6bf0*/  MOV R77, R88 ;  /* 0x00000058004d7202 */ /* 0x000fe40000000f00 */
.L_x_21191:
[----:B------:R-:W-:Y:S05]  /*6c00*/  BSYNC B2 ;  /* 0x0000000000027941 */ /* 0x000fea0003800000 */
.L_x_21189:
        /* <DEDUP_REMOVED lines=16> */
.L_x_21195:
[----:B------:R-:W-:Y:S05]  /*6d10*/  BSYNC B3 ;  /* 0x0000000000037941 */ /* 0x000fea0003800000 */
.L_x_21194:
        /* <DEDUP_REMOVED lines=44> */
.L_x_21193:
[----:B------:R-:W-:Y:S05]  /*6fe0*/  BSYNC B2 ;  /* 0x0000000000027941 */ /* 0x000fea0003800000 */
.L_x_21192:
        /* <DEDUP_REMOVED lines=9> */
.L_x_21188:
[----:B0-----:R-:W-:Y:S05]  /*7080*/  BSYNC B1 ;  /* 0x0000000000017941 */ /* 0x001fea0003800000 */
.L_x_21187:
        /* <DEDUP_REMOVED lines=18> */
.L_x_21199:
[----:B------:R-:W-:Y:S02]  /*71b0*/  MOV R78, R88 ;  /* 0x00000058004e7202 */ /* 0x000fe40000000f00 */
.L_x_21200:
[----:B------:R-:W-:Y:S05]  /*71c0*/  BSYNC B2 ;  /* 0x0000000000027941 */ /* 0x000fea0003800000 */
.L_x_21198:
        /* <DEDUP_REMOVED lines=16> */
.L_x_21204:
[----:B------:R-:W-:Y:S05]  /*72d0*/  BSYNC B3 ;  /* 0x0000000000037941 */ /* 0x000fea0003800000 */
.L_x_21203:
        /* <DEDUP_REMOVED lines=44> */
.L_x_21202:
[----:B------:R-:W-:Y:S05]  /*75a0*/  BSYNC B2 ;  /* 0x0000000000027941 */ /* 0x000fea0003800000 */
.L_x_21201:
        /* <DEDUP_REMOVED lines=9> */
.L_x_21197:
[----:B------:R-:W-:Y:S05]  /*7640*/  BSYNC B1 ;  /* 0x0000000000017941 */ /* 0x000fea0003800000 */
.L_x_21196:
        /* <DEDUP_REMOVED lines=18> */
.L_x_21208:
[----:B------:R-:W-:Y:S02]  /*7770*/  MOV R79, R88 ;  /* 0x00000058004f7202 */ /* 0x000fe40000000f00 */
.L_x_21209:
[----:B------:R-:W-:Y:S05]  /*7780*/  BSYNC B2 ;  /* 0x0000000000027941 */ /* 0x000fea0003800000 */
.L_x_21207:
        /* <DEDUP_REMOVED lines=16> */
.L_x_21213:
[----:B------:R-:W-:Y:S05]  /*7890*/  BSYNC B3 ;  /* 0x0000000000037941 */ /* 0x000fea0003800000 */
.L_x_21212:
        /* <DEDUP_REMOVED lines=44> */
.L_x_21211:
[----:B------:R-:W-:Y:S05]  /*7b60*/  BSYNC B2 ;  /* 0x0000000000027941 */ /* 0x000fea0003800000 */
.L_x_21210:
        /* <DEDUP_REMOVED lines=9> */
.L_x_21206:
[----:B------:R-:W-:Y:S05]  /*7c00*/  BSYNC B1 ;  /* 0x0000000000017941 */ /* 0x000fea0003800000 */
.L_x_21205:
        /* <DEDUP_REMOVED lines=18> */
.L_x_21217:
[----:B------:R-:W-:Y:S02]  /*7d30*/  MOV R80, R88 ;  /* 0x0000005800507202 */ /* 0x000fe40000000f00 */
.L_x_21218:
[----:B------:R-:W-:Y:S05]  /*7d40*/  BSYNC B2 ;  /* 0x0000000000027941 */ /* 0x000fea0003800000 */
.L_x_21216:
        /* <DEDUP_REMOVED lines=16> */
.L_x_21222:
[----:B------:R-:W-:Y:S05]  /*7e50*/  BSYNC B3 ;  /* 0x0000000000037941 */ /* 0x000fea0003800000 */
.L_x_21221:
        /* <DEDUP_REMOVED lines=44> */
.L_x_21220:
[----:B------:R-:W-:Y:S05]  /*8120*/  BSYNC B2 ;  /* 0x0000000000027941 */ /* 0x000fea0003800000 */
.L_x_21219:
        /* <DEDUP_REMOVED lines=9> */
.L_x_21215:
[----:B------:R-:W-:Y:S05]  /*81c0*/  BSYNC B1 ;  /* 0x0000000000017941 */ /* 0x000fea0003800000 */
.L_x_21214:
[----:B------:R-:W-:Y:S01]  /*81d0*/  IADD3 R105, R83, 0xa0, RZ ;  /* 0x000000a053697810 */ /* 0x000fe20007ffe0ff */
[-C--:B------:R-:W-:Y:S01]  /*81e0*/  IMAD.WIDE.U32 R82, R101, R98.reuse, c[0x0][0x188] ;  /* 0x0000620065527625 */ /* 0x080fe200078e0062 */
[----:B------:R-:W-:Y:S01]  /*81f0*/  BSSY B1, `(.L_x_21223) ;  /* 0x000000f000017945 */ /* 0x000fe20003800000 */
[----:B------:R-:W-:Y:S02]  /*8200*/  IADD3 R101, R81, 0xa0, RZ ;  /* 0x000000a051657810 */ /* 0x000fe40007ffe0ff */
[----:B------:R-:W-:Y:S01]  /*8210*/  @P0 IMAD.WIDE.U32 R102, R105, R98, c[0x0][0x180] ;  /* 0x0000600069660625 */ /* 0x000fe200078e0062 */
[----:B------:R0:W-:Y:S01]  /*8220*/  STG.E.128 [R82.64], R76 ;  /* 0x0000004c52007986 */ /* 0x0001e2000c101d06 */
[----:B------:R-:W-:Y:S05]  /*8230*/  @!P2 BRA `(.L_x_21224) ;  /* 0x000000a00000a947 */ /* 0x000fea0003800000 */
[----:B------:R-:W-:Y:S01]  /*8240*/  IMAD.U32 R81, R2, 0x10000, RZ ;  /* 0x0001000002517824 */ /* 0x000fe200078e00ff */
[----:B------:R-:W-:Y:S02]  /*8250*/  LOP3.LUT R80, R0, 0xffff, RZ, 0xc0, !PT ;  /* 0x0000ffff00507812 */ /* 0x000fe400078ec0ff */
[----:B0-----:R-:W-:-:S02]  /*8260*/  LOP3.LUT R83, R3, 0xff, RZ, 0xc0, !PT ;  /* 0x000000ff03537812 */ /* 0x001fc400078ec0ff */
[----:B------:R-:W-:Y:S02]  /*8270*/  LOP3.LUT R81, R81, 0xff0000, RZ, 0xc0, !PT ;  /* 0x00ff000051517812 */ /* 0x000fe400078ec0ff */
[----:B------:R-:W-:Y:S02]  /*8280*/  LOP3.LUT R82, R84, 0xff, RZ, 0xc0, !PT ;  /* 0x000000ff54527812 */ /* 0x000fe400078ec0ff */
[----:B------:R-:W-:-:S05]  /*8290*/  LEA R80, R80, R81, 0x18 ;  /* 0x0000005150507211 */ /* 0x000fca00078ec0ff */
[----:B------:R-:W-:Y:S02]  /*82a0*/  IMAD R83, R83, 0x100, R80 ;  /* 0x0000010053537824 */ /* 0x000fe400078e0250 */
[----:B------:R-:W-:-:S04]  /*82b0*/  IMAD.WIDE.U32 R80, R99, R100, c[0x0][0x190] ;  /* 0x0000640063507625 */ /* 0x000fc800078e0064 */
[----:B------:R-:W-:-:S05]  /*82c0*/  IMAD.IADD R83, R83, 0x1, R82 ;  /* 0x0000000153537824 */ /* 0x000fca00078e0252 */
[----:B------:R0:W-:Y:S02]  /*82d0*/  STG.E [R80.64], R83 ;  /* 0x0000005350007986 */ /* 0x0001e4000c101906 */
.L_x_21224:
[----:B------:R-:W-:Y:S05]  /*82e0*/  BSYNC B1 ;  /* 0x0000000000017941 */ /* 0x000fea0003800000 */
.L_x_21223:
        /* <DEDUP_REMOVED lines=21> */
.L_x_21228:
[----:B------:R-:W-:Y:S02]  /*8440*/  IMAD.MOV.U32 R81, RZ, RZ, R88 ;  /* 0x000000ffff517224 */ /* 0x000fe400078e0058 */
.L_x_21229:
[----:B------:R-:W-:Y:S05]  /*8450*/  BSYNC B2 ;  /* 0x0000000000027941 */ /* 0x000fea0003800000 */
.L_x_21227:
        /* <DEDUP_REMOVED lines=16> */
.L_x_21233:
[----:B------:R-:W-:Y:S05]  /*8560*/  BSYNC B3 ;  /* 0x0000000000037941 */ /* 0x000fea0003800000 */
.L_x_21232:
        /* <DEDUP_REMOVED lines=44> */
.L_x_21231:
[----:B------:R-:W-:Y:S05]  /*8830*/  BSYNC B2 ;  /* 0x0000000000027941 */ /* 0x000fea0003800000 */
.L_x_21230:
        /* <DEDUP_REMOVED lines=9> */
.L_x_21226:
[----:B0-----:R-:W-:Y:S05]  /*88d0*/  BSYNC B1 ;  /* 0x0000000000017941 */ /* 0x001fea0003800000 */
.L_x_21225:
        /* <DEDUP_REMOVED lines=18> */
.L_x_21237:
[----:B------:R-:W-:Y:S02]  /*8a00*/  IMAD.MOV.U32 R82, RZ, RZ, R88 ;  /* 0x000000ffff527224 */ /* 0x000fe400078e0058 */
.L_x_21238:
[----:B------:R-:W-:Y:S05]  /*8a10*/  BSYNC B2 ;  /* 0x0000000000027941 */ /* 0x000fea0003800000 */
.L_x_21236:
        /* <DEDUP_REMOVED lines=16> */
.L_x_21242:
[----:B------:R-:W-:Y:S05]  /*8b20*/  BSYNC B3 ;  /* 0x0000000000037941 */ /* 0x000fea0003800000 */
.L_x_21241:
        /* <DEDUP_REMOVED lines=44> */
.L_x_21240:
[----:B------:R-:W-:Y:S05]  /*8df0*/  BSYNC B2 ;  /* 0x0000000000027941 */ /* 0x000fea0003800000 */
.L_x_21239:
        /* <DEDUP_REMOVED lines=9> */
.L_x_21235:
[----:B------:R-:W-:Y:S05]  /*8e90*/  BSYNC B1 ;  /* 0x0000000000017941 */ /* 0x000fea0003800000 */
.L_x_21234:
        /* <DEDUP_REMOVED lines=18> */
.L_x_21246:
[----:B------:R-:W-:Y:S02]  /*8fc0*/  IMAD.MOV.U32 R83, RZ, RZ, R88 ;  /* 0x000000ffff537224 */ /* 0x000fe400078e0058 */
.L_x_21247:
[----:B------:R-:W-:Y:S05]  /*8fd0*/  BSYNC B2 ;  /* 0x0000000000027941 */ /* 0x000fea0003800000 */
.L_x_21245:
        /* <DEDUP_REMOVED lines=16> */
.L_x_21251:
[----:B------:R-:W-:Y:S05]  /*90e0*/  BSYNC B3 ;  /* 0x0000000000037941 */ /* 0x000fea0003800000 */
.L_x_21250:
        /* <DEDUP_REMOVED lines=44> */
.L_x_21249:
[----:B------:R-:W-:Y:S05]  /*93b0*/  BSYNC B2 ;  /* 0x0000000000027941 */ /* 0x000fea0003800000 */
.L_x_21248:
        /* <DEDUP_REMOVED lines=9> */
.L_x_21244:
[----:B------:R-:W-:Y:S05]  /*9450*/  BSYNC B1 ;  /* 0x0000000000017941 */ /* 0x000fea0003800000 */
.L_x_21243:
        /* <DEDUP_REMOVED lines=18> */
.L_x_21255:
[----:B------:R-:W-:Y:S02]  /*9580*/  IMAD.MOV.U32 R99, RZ, RZ, R88 ;  /* 0x000000ffff637224 */ /* 0x000fe400078e0058 */
.L_x_21256:
[----:B------:R-:W-:Y:S05]  /*9590*/  BSYNC B2 ;  /* 0x0000000000027941 */ /* 0x000fea0003800000 */
.L_x_21254:
        /* <DEDUP_REMOVED lines=16> */
.L_x_21260:
[----:B------:R-:W-:Y:S05]  /*96a0*/  BSYNC B3 ;  /* 0x0000000000037941 */ /* 0x000fea0003800000 */
.L_x_21259:
        /* <DEDUP_REMOVED lines=44> */
.L_x_21258:
[----:B------:R-:W-:Y:S05]  /*9970*/  BSYNC B2 ;  /* 0x0000000000027941 */ /* 0x000fea0003800000 */
.L_x_21257:
        /* <DEDUP_REMOVED lines=9> */
.L_x_21253:
[----:B------:R-:W-:Y:S05]  /*9a10*/  BSYNC B1 ;  /* 0x0000000000017941 */ /* 0x000fea0003800000 */
.L_x_21252:
[----:B------:R-:W-:Y:S01]  /*9a20*/  FADD.FTZ R102, RZ, R60 ;  /* 0x0000003cff667221 */ /* 0x000fe20000010000 */
[----:B------:R-:W-:Y:S01]  /*9a30*/  BSSY B1, `(.L_x_21261) ;  /* 0x0000025000017945 */ /* 0x000fe20003800000 */
[----:B------:R-:W-:Y:S02]  /*9a40*/  LOP3.LUT P0, RZ, R97, 0x1f, RZ, 0xc0, !PT ;  /* 0x0000001f61ff7812 */ /* 0x000fe4000780c0ff */
        /* <DEDUP_REMOVED lines=25> */
[----:B0-----:R-:W-:Y:S01]  /*9be0*/  SHF.L.U32 R99, R2, 0x10, RZ ;  /* 0x0000001002637819 */ /* 0x001fe200000006ff */
[----:B------:R-:W-:Y:S01]  /*9bf0*/  IMAD.WIDE.U32 R100, R101, R100, c[0x0][0x190] ;  /* 0x0000640065647625 */ /* 0x000fe200078e0064 */
[----:B------:R-:W-:Y:S02]  /*9c00*/  LOP3.LUT R98, R0, 0xffff, RZ, 0xc0, !PT ;  /* 0x0000ffff00627812 */ /* 0x000fe400078ec0ff */
[----:B------:R-:W-:Y:S02]  /*9c10*/  LOP3.LUT R99, R99, 0xff0000, RZ, 0xc0, !PT ;  /* 0x00ff000063637812 */ /* 0x000fe400078ec0ff */
[----:B------:R-:W-:-:S03]  /*9c20*/  LOP3.LUT R103, R3, 0xff, RZ, 0xc0, !PT ;  /* 0x000000ff03677812 */ /* 0x000fc600078ec0ff */
[----:B------:R-:W-:Y:S01]  /*9c30*/  IMAD R98, R98, 0x1000000, R99 ;  /* 0x0100000062627824 */ /* 0x000fe200078e0263 */
[----:B------:R-:W-:-:S03]  /*9c40*/  LOP3.LUT R99, R84, 0xff, RZ, 0xc0, !PT ;  /* 0x000000ff54637812 */ /* 0x000fc600078ec0ff */
[----:B------:R-:W-:-:S05]  /*9c50*/  IMAD R98, R103, 0x100, R98 ;  /* 0x0000010067627824 */ /* 0x000fca00078e0262 */
[----:B------:R-:W-:-:S05]  /*9c60*/  IADD3 R99, R98, R99, RZ ;  /* 0x0000006362637210 */ /* 0x000fca0007ffe0ff */
[----:B------:R0:W-:Y:S02]  /*9c70*/  STG.E [R100.64], R99 ;  /* 0x0000006364007986 */ /* 0x0001e4000c101906 */
.L_x_21262:
[----:B------:R-:W-:Y:S05]  /*9c80*/  BSYNC B1 ;  /* 0x0000000000017941 */ /* 0x000fea0003800000 */
.L_x_21261:
[----:B------:R-:W-:Y:S01]  /*9c90*/  FADD.FTZ R104, R102, R83 ;  /* 0x0000005366687221 */ /* 0x000fe20000010000 */
[----:B------:R-:W-:Y:S05]  /*9ca0*/  BRA.DIV ~URZ, `(.L_x_21263) ;  /* 0x00000bf27f007947 */ /* 0x000fea000b800000 */
[----:B0-----:R0:W1:Y:S02]  /*9cb0*/  SHFL.BFLY PT, R98, R104, 0x1, 0x1f ;  /* 0x0c201f0068627f89 */ /* 0x00106400000e0000 */
.L_x_21269:
        /* <DEDUP_REMOVED lines=68> */
.L_x_21270:
        /* <DEDUP_REMOVED lines=8> */
[----:B------:R-:W-:Y:S01]  /*a180*/  FFMA.FTZ R98, R105, R100, c[0x0][0x228] ;  /* 0x00008a0069627623 */ /* 0x000fe20000010064 */
[----:B------:R-:W-:-:S03]  /*a190*/  @!P0 LEA R100, P2, R93, c[0x0][0x1a0], 0x2 ;  /* 0x000068005d648a11 */ /* 0x000fc600078410ff */
[----:B------:R-:W-:Y:S01]  /*a1a0*/  FADD.FTZ R98, R98, R101 ;  /* 0x0000006562627221 */ /* 0x000fe20000010000 */
[----:B------:R-:W-:-:S05]  /*a1b0*/  @!P0 LEA.HI.X R101, R93, c[0x0][0x1a4], R96, 0x2, P2 ;  /* 0x000069005d658a11 */ /* 0x000fca00010f1460 */
[----:B------:R-:W1:Y:S01]  /*a1c0*/  MUFU.RSQ R98, R98 ;  /* 0x0000006200627308 */ /* 0x000e620000001400 */
[----:B------:R2:W-:Y:S04]  /*a1d0*/  @!P0 STG.E [R100.64], R99 ;  /* 0x0000006364008986 */ /* 0x0005e8000c101906 */
        /* <DEDUP_REMOVED lines=15> */
[C---:B------:R-:W-:Y:S01]  /*a2d0*/  FADD.FTZ R73, -R96.reuse, R77 ;  /* 0x0000004d60497221 */ /* 0x040fe20000010100 */
[----:B------:R-:W-:Y:S01]  /*a2e0*/  LOP3.LUT R60, R97, 0x1f, RZ, 0xc0, !PT ;  /* 0x0000001f613c7812 */ /* 0x000fe200078ec0ff */
[C---:B------:R-:W-:Y:S02]  /*a2f0*/  FADD.FTZ R79, -R96.reuse, R81 ;  /* 0x00000051604f7221 */ /* 0x040fe40000010100 */
[C---:B------:R-:W-:Y:S01]  /*a300*/  FADD.FTZ R69, -R96.reuse, R69 ;  /* 0x0000004560457221 */ /* 0x040fe20000010100 */
[----:B------:R-:W-:Y:S01]  /*a310*/  LEA.HI.SX32 R81, R121, R60, 0x1e ;  /* 0x0000003c79517211 */ /* 0x000fe200078ff2ff */
        /* <DEDUP_REMOVED lines=22> */
[----:B------:R-:W-:Y:S02]  /*a480*/  FMUL.FTZ R113, R98, R75 ;  /* 0x0000004b62717220 */ /* 0x000fe40000410000 */
[----:B------:R-:W-:Y:S02]  /*a490*/  FFMA.FTZ R75, R27, R62, R51 ;  /* 0x0000003e1b4b7223 */ /* 0x000fe40000010033 */
[----:B------:R-:W-:Y:S01]  /*a4a0*/  FFMA.FTZ R74, R26, R101, R50 ;  /* 0x000000651a4a7223 */ /* 0x000fe20000010032 */
[----:B------:R-:W-:Y:S01]  /*a4b0*/  IADD3 R101, R81, 0x80, RZ ;  /* 0x0000008051657810 */ /* 0x000fe20007ffe0ff */
        /* <DEDUP_REMOVED lines=20> */
[----:B------:R-:W-:Y:S01]  /*a600*/  IADD3 R83, R81, 0x20, RZ ;  /* 0x0000002051537810 */ /* 0x000fe20007ffe0ff */
[----:B-1----:R-:W-:Y:S02]  /*a610*/  FFMA.FTZ R69, R13, R78, R37 ;  /* 0x0000004e0d457223 */ /* 0x002fe40000010025 */
[----:B------:R-:W-:-:S02]  /*a620*/  FFMA.FTZ R67, R19, R76, R43 ;  /* 0x0000004c13437223 */ /* 0x000fc4000001002b */
[----:B------:R-:W-:Y:S01]  /*a630*/  FFMA.FTZ R78, R6, R97, R30 ;  /* 0x00000061064e7223 */ /* 0x000fe2000001001e */
[C---:B------:R-:W-:Y:S01]  /*a640*/  IADD3 R97, R81.reuse, 0x40, RZ ;  /* 0x0000004051617810 */ /* 0x040fe20007ffe0ff */
[----:B------:R-:W-:Y:S01]  /*a650*/  FFMA.FTZ R76, R4, R99, R28 ;  /* 0x00000063044c7223 */ /* 0x000fe2000001001c */
[----:B------:R-:W-:Y:S01]  /*a660*/  IADD3 R99, R81, 0x60, RZ ;  /* 0x0000006051637810 */ /* 0x000fe20007ffe0ff */
[----:B------:R-:W-:Y:S01]  /*a670*/  FFMA.FTZ R71, R15, R82, R39 ;  /* 0x000000520f477223 */ /* 0x000fe20000010027 */
[----:B------:R-:W-:Y:S01]  /*a680*/  IADD3 R81, R81, 0xa0, RZ ;  /* 0x000000a051517810 */ /* 0x000fe20007ffe0ff */
[----:B------:R-:W-:Y:S02]  /*a690*/  FFMA.FTZ R63, R23, R66, R47 ;  /* 0x00000042173f7223 */ /* 0x000fe4000001002f */
[----:B------:R-:W-:Y:S02]  /*a6a0*/  FFMA.FTZ R62, R22, R105, R46 ;  /* 0x00000069163e7223 */ /* 0x000fe4000001002e */
[----:B------:R-:W-:-:S02]  /*a6b0*/  FFMA.FTZ R61, R21, R64, R45 ;  /* 0x00000040153d7223 */ /* 0x000fc4000001002d */
        /* <DEDUP_REMOVED lines=20> */
[----:B------:R-:W-:-:S05]  /*a800*/  IMAD.WIDE.U32 R80, R81, R80, c[0x0][0x208] ;  /* 0x0000820051507625 */ /* 0x000fca00078e0050 */
[----:B------:R1:W-:Y:S02]  /*a810*/  STG.E.128 [R80.64], R76 ;  /* 0x0000004c50007986 */ /* 0x0003e4000c101d06 */
.L_x_21266:
[----:B--2---:R-:W-:Y:S05]  /*a820*/  BSYNC B1 ;  /* 0x0000000000017941 */ /* 0x004fea0003800000 */
.L_x_21265:
[----:B-1----:R-:W-:-:S05]  /*a830*/  MOV R60, c[0x0][0x160] ;  /* 0x00005800003c7a02 */ /* 0x002fca0000000f00 */
[----:B------:R-:W-:-:S05]  /*a840*/  IMAD R93, R60, 0x4, R93 ;  /* 0x000000043c5d7824 */ /* 0x000fca00078e025d */
[----:B------:R-:W-:-:S13]  /*a850*/  ISETP.GE.AND P0, PT, R93, c[0x0][0x164], PT ;  /* 0x000059005d007a0c */ /* 0x000fda0003f06270 */
[----:B0----5:R-:W-:Y:S01]  /*a860*/  @P0 CALL.REL.NOINC `(.L_x_21267) ;  /* 0x0000001000000944 */ /* 0x021fe20003c00000 */
[----:B------:R-:W-:Y:S05]  /*a870*/  BRA `(.L_x_21268) ;  /* 0xffff5f4000007947 */ /* 0x000fea000383ffff */
.L_x_21267:
[----:B------:R-:W-:Y:S05]  /*a880*/  BSYNC B0 ;  /* 0x0000000000007941 */ /* 0x000fea0003800000 */
.L_x_21034:
[----:B------:R-:W-:Y:S05]  /*a890*/  EXIT ;  /* 0x000000000000794d */ /* 0x000fea0003800000 */
.L_x_21263:
[----:B0-----:R-:W-:Y:S01]  /*a8a0*/  HFMA2.MMA R98, -RZ, RZ, 0, 1.847743988037109375e-06 ;  /* 0x0000001fff627435 */ /* 0x001fe200000001ff */
[----:B------:R-:W-:Y:S01]  /*a8b0*/  IMAD.MOV.U32 R103, RZ, RZ, 0x1 ;  /* 0x00000001ff677424 */ /* 0x000fe200078e00ff */
[----:B------:R-:W-:Y:S01]  /*a8c0*/  MOV R100, 0xa8f0 ;  /* 0x0000a8f000647802 */ /* 0x000fe20000000f00 */
[----:B------:R-:W-:-:S03]  /*a8d0*/  IMAD.MOV.U32 R105, RZ, RZ, -0x1 ;  /* 0xffffffffff697424 */ /* 0x000fc600078e00ff */
[----:B-----5:R-:W-:Y:S05]  /*a8e0*/  CALL.REL.NOINC `($__internal_155_$__cuda_sm70_shflsync_bfly_p) ;  /* 0x0000069000007944 */ /* 0x020fea0003c00000 */
[----:B01----:R-:W-:Y:S05]  /*a8f0*/  BRA `(.L_x_21269) ;  /* 0xfffff3c000007947 */ /* 0x003fea000383ffff */
.L_x_21264:
[----:B------:R-:W-:Y:S01]  /*a900*/  IMAD.MOV.U32 R103, RZ, RZ, 0x2 ;  /* 0x00000002ff677424 */ /* 0x000fe200078e00ff */
[----:B------:R-:W-:Y:S01]  /*a910*/  MOV R98, 0x1f ;  /* 0x0000001f00627802 */ /* 0x000fe20000000f00 */
[----:B------:R-:W-:Y:S01]  /*a920*/  IMAD.MOV.U32 R105, RZ, RZ, -0x1 ;  /* 0xffffffffff697424 */ /* 0x000fe200078e00ff */
[----:B------:R-:W-:Y:S02]  /*a930*/  MOV R100, 0xa950 ;  /* 0x0000a95000647802 */ /* 0x000fe40000000f00 */
[----:B-----5:R-:W-:Y:S05]  /*a940*/  CALL.REL.NOINC `($__internal_155_$__cuda_sm70_shflsync_bfly_p) ;  /* 0x0000063000007944 */ /* 0x020fea0003c00000 */
[----:B01----:R-:W-:Y:S01]  /*a950*/  FADD.FTZ R104, R104, R98 ;  /* 0x0000006268687221 */ /* 0x003fe20000010000 */
[----:B------:R-:W-:Y:S01]  /*a960*/  HFMA2.MMA R98, -RZ, RZ, 0, 1.847743988037109375e-06 ;  /* 0x0000001fff627435 */ /* 0x000fe200000001ff */
[----:B------:R-:W-:Y:S01]  /*a970*/  IMAD.MOV.U32 R103, RZ, RZ, 0x4 ;  /* 0x00000004ff677424 */ /* 0x000fe200078e00ff */
[----:B------:R-:W-:Y:S01]  /*a980*/  MOV R100, 0xa9b0 ;  /* 0x0000a9b000647802 */ /* 0x000fe20000000f00 */
[----:B------:R-:W-:-:S03]  /*a990*/  IMAD.MOV.U32 R105, RZ, RZ, -0x1 ;  /* 0xffffffffff697424 */ /* 0x000fc600078e00ff */
[----:B------:R-:W-:Y:S05]  /*a9a0*/  CALL.REL.NOINC `($__internal_155_$__cuda_sm70_shflsync_bfly_p) ;  /* 0x000005d000007944 */ /* 0x000fea0003c00000 */
[----:B01----:R-:W-:Y:S01]  /*a9b0*/  FADD.FTZ R104, R104, R98 ;  /* 0x0000006268687221 */ /* 0x003fe20000010000 */
[----:B------:R-:W-:Y:S01]  /*a9c0*/  MOV R98, 0x1f ;  /* 0x0000001f00627802 */ /* 0x000fe20000000f00 */
[----:B------:R-:W-:Y:S01]  /*a9d0*/  IMAD.MOV.U32 R103, RZ, RZ, 0x8 ;  /* 0x00000008ff677424 */ /* 0x000fe200078e00ff */
[----:B------:R-:W-:Y:S01]  /*a9e0*/  MOV R100, 0xaa10 ;  /* 0x0000aa1000647802 */ /* 0x000fe20000000f00 */
[----:B------:R-:W-:-:S02]  /*a9f0*/  IMAD.MOV.U32 R105, RZ, RZ, -0x1 ;  /* 0xffffffffff697424 */ /* 0x000fc400078e00ff */
[----:B------:R-:W-:Y:S05]  /*aa00*/  CALL.REL.NOINC `($__internal_155_$__cuda_sm70_shflsync_bfly_p) ;  /* 0x0000057000007944 */ /* 0x000fea0003c00000 */
[----:B01----:R-:W-:Y:S01]  /*aa10*/  FADD.FTZ R104, R104, R98 ;  /* 0x0000006268687221 */ /* 0x003fe20000010000 */
[----:B------:R-:W-:Y:S01]  /*aa20*/  HFMA2.MMA R98, -RZ, RZ, 0, 1.847743988037109375e-06 ;  /* 0x0000001fff627435 */ /* 0x000fe200000001ff */
[----:B------:R-:W-:Y:S01]  /*aa30*/  IMAD.MOV.U32 R103, RZ, RZ, 0x10 ;  /* 0x00000010ff677424 */ /* 0x000fe200078e00ff */
[----:B------:R-:W-:Y:S01]  /*aa40*/  MOV R100, 0xaa70 ;  /* 0x0000aa7000647802 */ /* 0x000fe20000000f00 */
[----:B------:R-:W-:-:S03]  /*aa50*/  IMAD.MOV.U32 R105, RZ, RZ, -0x1 ;  /* 0xffffffffff697424 */ /* 0x000fc600078e00ff */
[----:B------:R-:W-:Y:S05]  /*aa60*/  CALL.REL.NOINC `($__internal_155_$__cuda_sm70_shflsync_bfly_p) ;  /* 0x0000051000007944 */ /* 0x000fea0003c00000 */
        /* <DEDUP_REMOVED lines=54> */
[----:B------:R-:W-:Y:S05]  /*add0*/  CALL.REL.NOINC `($__internal_155_$__cuda_sm70_shflsync_bfly_p) ;  /* 0x000001a000007944 */ /* 0x000fea0003c00000 */
        /* <DEDUP_REMOVED lines=10> */
[----:B------:R-:W-:Y:S02]  /*ae80*/  IMAD.MOV.U32 R105, RZ, RZ, -0x1 ;  /* 0xffffffffff697424 */ /* 0x000fe400078e00ff */
        /* <DEDUP_REMOVED lines=10> */
[----:B------:R-:W-:-:S02]  /*af30*/  MOV R105, 0xffffffff ;  /* 0xffffffff00697802 */ /* 0x000fc40000000f00 */
[----:B------:R-:W-:Y:S02]  /*af40*/  MOV R100, 0xaf60 ;  /* 0x0000af6000647802 */ /* 0x000fe40000000f00 */
[----:B------:R-:W-:Y:S05]  /*af50*/  CALL.REL.NOINC `($__internal_155_$__cuda_sm70_shflsync_bfly_p) ;  /* 0x0000002000007944 */ /* 0x000fea0003c00000 */
[----:B01----:R-:W-:Y:S01]  /*af60*/  IMAD.MOV.U32 R105, RZ, RZ, R98 ;  /* 0x000000ffff697224 */ /* 0x003fe200078e0062 */
[----:B------:R-:W-:Y:S05]  /*af70*/  BRA `(.L_x_21270) ;  /* 0xfffff18000007947 */ /* 0x000fea000383ffff */
        .weak           $__internal_155_$__cuda_sm70_shflsync_bfly_p
        .type           $__internal_155_$__cuda_sm70_shflsync_bfly_p,@function
        .size           $__internal_155_$__cuda_sm70_shflsync_bfly_p,(.L_x_22323 - $__internal_155_$__cuda_sm70_shflsync_bfly_p)
$__internal_155_$__cuda_sm70_shflsync_bfly_p:
[----:B------:R-:W-:Y:S01]  /*af80*/  HFMA2.MMA R101, -RZ, RZ, 0, 0 ;  /* 0x00000000ff657435 */ /* 0x000fe200000001ff */
[----:B------:R-:W-:Y:S04]  /*af90*/  WARPSYNC R105 ;  /* 0x0000006900007348 */ /* 0x000fe80003800000 */
[----:B------:R0:W1:Y:S01]  /*afa0*/  SHFL.BFLY PT, R98, R104, R103, R98 ;  /* 0x0c00006768627389 */ /* 0x00006200000e0062 */
[----:B------:R-:W-:Y:S05]  /*afb0*/  RET.REL.NODEC R100 `(_ZN10layer_norm13ln_fwd_kernelINS_13Kernel_traitsIfffffjLj768ELj1ELj4ELj1ELj16ENS_18Kernel_traits_baseILj768EfffffjLj128EEEEELb1ELb0ELb1ELb1EEEvNS_9FwdParamsE) ;  /* 0xffff504064007950 */ /* 0x000fea0003c3ffff */
.L_x_21271:
        /* <DEDUP_REMOVED lines=12> */
.L_x_22323:


//--------------------- .text._ZN10layer_norm13ln_fwd_kernelINS_13Kernel_traitsIfffffjLj768ELj1ELj4ELj1ELj16ENS_18Kernel_traits_baseILj768EfffffjLj128EEEEELb1ELb1ELb0ELb0EEEvNS_9FwdParamsE --------------------------
	.section	.text._ZN10layer_norm13ln_fwd_kernelINS_13Kernel_traitsIfffffjLj768ELj1ELj4ELj1ELj16ENS_18Kernel_traits_baseILj768EfffffjLj128EEEEELb1ELb1ELb0ELb0EEEvNS_9FwdParamsE,"ax",@progbits
	.sectioninfo	@"SHI_REGISTERS=128"
	.align	128
        .global         _ZN10layer_norm13ln_fwd_kernelINS_13Kernel_traitsIfffffjLj768ELj1ELj4ELj1ELj16ENS_18Kernel_traits_baseILj768EfffffjLj128EEEEELb1ELb1ELb0ELb0EEEvNS_9FwdParamsE
        .type           _ZN10layer_norm13ln_fwd_kernelINS_13Kernel_traitsIfffffjLj768ELj1ELj4ELj1ELj16ENS_18Kernel_traits_baseILj768EfffffjLj128EEEEELb1ELb1ELb0ELb0EEEvNS_9FwdParamsE,@function
        .size           _ZN10layer_norm13ln_fwd_kernelINS_13Kernel_traitsIfffffjLj768ELj1ELj4ELj1ELj16ENS_18Kernel_traits_baseILj768EfffffjLj128EEEEELb1ELb1ELb0ELb0EEEvNS_9FwdParamsE,(.L_x_22324 - _ZN10layer_norm13ln_fwd_kernelINS_13Kernel_traitsIfffffjLj768ELj1ELj4ELj1ELj16ENS_18Kernel_traits_baseILj768EfffffjLj128EEEEELb1ELb1ELb0ELb0EEEvNS_9FwdParamsE)
        .other          _ZN10layer_norm13ln_fwd_kernelINS_13Kernel_traitsIfffffjLj768ELj1ELj4ELj1ELj16ENS_18Kernel_traits_baseILj768EfffffjLj128EEEEELb1ELb1ELb0ELb0EEEvNS_9FwdParamsE,@"STO_CUDA_ENTRY STV_DEFAULT"
_ZN10layer_norm13ln_fwd_kernelINS_13Kernel_traitsIfffffjLj768ELj1ELj4ELj1ELj16ENS_18Kernel_traits_baseILj768EfffffjLj128EEEEELb1ELb1ELb0ELb0EEEvNS_9FwdParamsE:
.text._ZN10layer_norm13ln_fwd_kernelINS_13Kernel_traitsIfffffjLj768ELj1ELj4ELj1ELj16ENS_18Kernel_traits_baseILj768EfffffjLj128EEEEELb1ELb1ELb0ELb0EEEvNS_9FwdParamsE:
        /* <DEDUP_REMOVED lines=73> */
[C---:B------:R-:W-:Y:S02]  /*0490*/  ISETP.GE.U32.AND P5, PT, R0.reuse, 0x60, PT ;  /* 0x000000600000780c */ /* 0x040fe40003fa6070 */
        /* <DEDUP_REMOVED lines=25> */
[----:B------:R-:W-:-:S03]  /*0630*/  LOP3.LUT R69, R69, 0x20, RZ, 0xfc, !PT ;  /* 0x0000002045457812 */ /* 0x000fc600078efcff */
.L_x_21273:
[----:B------:R-:W-:Y:S05]  /*0640*/  BSYNC B0 ;  /* 0x0000000000007941 */ /* 0x000fea0003800000 */
.L_x_21272:
        /* <DEDUP_REMOVED lines=15> */
[----:B------:R-:W-:-:S03]  /*0740*/  IADD3 R69, R69, 0x20, RZ ;  /* 0x0000002045457810 */ /* 0x000fc60007ffe0ff */
.L_x_21275:
[----:B------:R-:W-:Y:S05]  /*0750*/  BSYNC B0 ;  /* 0x0000000000007941 */ /* 0x000fea0003800000 */
.L_x_21274:
        /* <DEDUP_REMOVED lines=16> */
.L_x_21277:
[----:B------:R-:W-:Y:S05]  /*0860*/  BSYNC B0 ;  /* 0x0000000000007941 */ /* 0x000fea0003800000 */
.L_x_21276:
        /* <DEDUP_REMOVED lines=15> */
[----:B------:R-:W-:-:S03]  /*0960*/  IADD3 R69, R69, 0x20, RZ ;  /* 0x0000002045457810 */ /* 0x000fc60007ffe0ff */
.L_x_21279:
[----:B------:R-:W-:Y:S05]  /*0970*/  BSYNC B0 ;  /* 0x0000000000007941 */ /* 0x000fea0003800000 */
.L_x_21278:
        /* <DEDUP_REMOVED lines=16> */
.L_x_21281:
[----:B------:R-:W-:Y:S05]  /*0a80*/  BSYNC B0 ;  /* 0x0000000000007941 */ /* 0x000fea0003800000 */
.L_x_21280:
        /* <DEDUP_REMOVED lines=10> */
[C---:B------:R-:W-:Y:S01]  /*0b30*/  LEA R76, P1, R69.reuse, c[0x0][0x1c8], 0x4 ;  /* 0x00007200454c7a11 */ /* 0x040fe200078220ff */
[----:B------:R-:W-:Y:S01]  /*0b40*/  IMAD.MOV.U32 R72, RZ, RZ, 0x10 ;  /* 0x00000010ff487424 */ /* 0x000fe200078e00ff */
[----:B0-----:R-:W-:Y:S02]  /*0b50*/  CS2R R70, SRZ ;  /* 0x0000000000467805 */ /* 0x001fe4000001ff00 */
[C---:B------:R-:W-:Y:S01]  /*0b60*/  LEA.HI.X R77, R69.reuse, c[0x0][0x1cc], RZ, 0x4, P1 ;  /* 0x00007300454d7a11 */ /* 0x040fe200008f24ff */
[----:B------:R-:W-:Y:S01]  /*0b70*/  IMAD.WIDE.U32 R72, R69, R72, c[0x0][0x1b0] ;  /* 0x00006c0045487625 */ /* 0x000fe200078e0048 */
[----:B------:R-:W-:-:S04]  /*0b80*/  ISETP.NE.U32.AND P1, PT, RZ, c[0x0][0x218], PT ;  /* 0x00008600ff007a0c */ /* 0x000fc80003f25070 */
[----:B------:R-:W-:Y:S01]  /*0b90*/  ISETP.NE.AND.EX P1, PT, RZ, c[0x0][0x21c], PT, P1 ;  /* 0x00008700ff007a0c */ /* 0x000fe20003f25310 */
[----:B------:R-:W5:Y:S04]  /*0ba0*/  LDG.E.128 R72, [R72.64] ;  /* 0x0000000648487981 */ /* 0x000f68000c1e1d00 */
[----:B------:R-:W5:Y:S08]  /*0bb0*/  LDG.E.128 R76, [R76.64] ;  /* 0x000000064c4c7981 */ /* 0x000f70000c1e1d00 */
[----:B------:R-:W-:-:S04]  /*0bc0*/  @P1 LEA R84, P2, R69, c[0x0][0x218], 0x4 ;  /* 0x0000860045541a11 */ /* 0x000fc800078420ff */
[----:B------:R-:W-:Y:S02]  /*0bd0*/  @P1 LEA.HI.X R85, R69, c[0x0][0x21c], RZ, 0x4, P2 ;  /* 0x0000870045551a11 */ /* 0x000fe400010f24ff */
[----:B------:R-:W-:-:S06]  /*0be0*/  CS2R R68, SRZ ;  /* 0x0000000000447805 */ /* 0x000fcc000001ff00 */
[----:B------:R0:W5:Y:S02]  /*0bf0*/  @P1 LDG.E.128 R68, [R84.64] ;  /* 0x0000000654441981 */ /* 0x000164000c1e1d00 */
.L_x_21283:
[----:B------:R-:W-:Y:S05]  /*0c00*/  BSYNC B0 ;  /* 0x0000000000007941 */ /* 0x000fea0003800000 */
.L_x_21282:
        /* <DEDUP_REMOVED lines=11> */
[----:B------:R-:W-:Y:S02]  /*0cc0*/  LOP3.LUT R5, R4, 0x3, RZ, 0xc0, !PT ;  /* 0x0000000304057812 */ /* 0x000fe400078ec0ff */
[----:B------:R-:W-:Y:S01]  /*0cd0*/  MOV R4, RZ ;  /* 0x000000ff00047202 */ /* 0x000fe20000000f00 */
[----:B------:R-:W-:Y:S01]  /*0ce0*/  IMAD R7, R7, -0x326172a9, RZ ;  /* 0xcd9e8d5707077824 */ /* 0x000fe200078e02ff */
[----:B------:R-:W-:Y:S01]  /*0cf0*/  LOP3.LUT R3, R6, UR26, R3, 0x96, !PT ;  /* 0x0000001a06037c12 */ /* 0x000fe2000f8e9603 */
[----:B------:R-:W-:Y:S02]  /*0d00*/  IMAD R6, R83, -0x2daee0ad, RZ ;  /* 0xd2511f5353067824 */ /* 0x000fe400078e02ff */
.L_x_21480:
        /* <DEDUP_REMOVED lines=12> */
[----:B------:R-:W-:-:S05]  /*0dd0*/  LEA.HI.SX32 R121, R111, R108, 0x1e ;  /* 0x0000006c6f797211 */ /* 0x000fca00078ff2ff */
[----:B------:R-:W-:Y:S01]  /*0de0*/  IMAD.MOV.U32 R110, RZ, RZ, R121 ;  /* 0x000000ffff6e7224 */ /* 0x000fe200078e0079 */
[----:B------:R-:W-:Y:S05]  /*0df0*/  @!P0 BRA `(.L_x_21286) ;  /* 0x0000168000008947 */ /* 0x000fea0003800000 */
[----:B-1----:R-:W-:Y:S01]  /*0e00*/  ISETP.NE.U32.AND P1, PT, RZ, c[0x0][0x180], PT ;  /* 0x00006000ff007a0c */ /* 0x002fe20003f25070 */
[----:B------:R-:W-:-:S03]  /*0e10*/  HFMA2.MMA R86, -RZ, RZ, 0, 9.5367431640625e-07 ;  /* 0x00000010ff567435 */ /* 0x000fc600000001ff */
[----:B------:R-:W-:-:S07]  /*0e20*/  ISETP.NE.AND.EX P1, PT, RZ, c[0x0][0x184], PT, P1 ;  /* 0x00006100ff007a0c */ /* 0x000fce0003f25310 */
[----:B------:R-:W-:-:S06]  /*0e30*/  IMAD.WIDE.U32 R86, R121, R86, c[0x0][0x170] ;  /* 0x00005c0079567625 */ /* 0x000fcc00078e0056 */
[----:B0-----:R-:W-:-:S04]  /*0e40*/  @P1 LEA R84, P2, R121, c[0x0][0x180], 0x4 ;  /* 0x0000600079541a11 */ /* 0x001fc800078420ff */
        /* <DEDUP_REMOVED lines=15> */
.L_x_21288:
[----:B------:R-:W-:Y:S02]  /*0f40*/  MOV R122, R7 ;  /* 0x00000007007a7202 */ /* 0x000fe40000000f00 */
.L_x_21289:
[----:B------:R-:W-:Y:S05]  /*0f50*/  BSYNC B2 ;  /* 0x0000000000027941 */ /* 0x000fea0003800000 */
.L_x_21287:
        /* <DEDUP_REMOVED lines=16> */
.L_x_21293:
[----:B------:R-:W-:Y:S05]  /*1060*/  BSYNC B3 ;  /* 0x0000000000037941 */ /* 0x000fea0003800000 */
.L_x_21292:
[----:B------:R-:W-:Y:S01]  /*1070*/  LOP3.LUT R110, R3, UR5, R4, 0x96, !PT ;  /* 0x00000005036e7c12 */ /* 0x000fe2000f8e9604 */
[----:B------:R-:W-:-:S04]  /*1080*/  IMAD.HI.U32 R3, R114, -0x326172a9, RZ ;  /* 0xcd9e8d5772037827 */ /* 0x000fc800078e00ff */
        /* <DEDUP_REMOVED lines=42> */
.L_x_21291:
[----:B------:R-:W-:Y:S05]  /*1330*/  BSYNC B2 ;  /* 0x0000000000027941 */ /* 0x000fea0003800000 */
.L_x_21290:
[----:B------:R0:W1:Y:S01]  /*1340*/  I2F.U32 R5, R122 ;  /* 0x0000007a00057306 */ /* 0x0000620000201000 */
[----:B-----5:R-:W-:Y:S01]  /*1350*/  FMUL.FTZ R84, R84, R109 ;  /* 0x0000006d54547220 */ /* 0x020fe20000410000 */
[----:B------:R-:W-:Y:S01]  /*1360*/  ISETP.NE.U32.AND P1, PT, RZ, c[0x0][0x180], PT ;  /* 0x00006000ff007a0c */ /* 0x000fe20003f25070 */
[----:B------:R-:W-:Y:S01]  /*1370*/  BSSY B2, `(.L_x_21294) ;  /* 0x0000015000027945 */ /* 0x000fe20003800000 */
[----:B------:R-:W-:Y:S01]  /*1380*/  ISETP.NE.AND P3, PT, R110, 0x1, PT ;  /* 0x000000016e00780c */ /* 0x000fe20003f65270 */
[----:B------:R-:W-:Y:S01]  /*1390*/  FMUL.FTZ R84, R84, c[0x0][0x1e8] ;  /* 0x00007a0054547a20 */ /* 0x000fe20000410000 */
[----:B------:R-:W-:Y:S02]  /*13a0*/  ISETP.NE.AND.EX P1, PT, RZ, c[0x0][0x184], PT, P1 ;  /* 0x00006100ff007a0c */ /* 0x000fe40003f25310 */
[----:B------:R-:W-:Y:S01]  /*13b0*/  IADD3 R111, R110, 0x1, RZ ;  /* 0x000000016e6f7810 */ /* 0x000fe20007ffe0ff */
[----:B0-----:R-:W-:-:S04]  /*13c0*/  IMAD.MOV.U32 R122, RZ, RZ, 0x2f800000 ;  /* 0x2f800000ff7a7424 */ /* 0x001fc800078e00ff */
        /* <DEDUP_REMOVED lines=14> */
.L_x_21295:
[----:B------:R-:W-:Y:S02]  /*14b0*/  IMAD.MOV.U32 R5, RZ, RZ, R7 ;  /* 0x000000ffff057224 */ /* 0x000fe400078e0007 */
.L_x_21296:
[----:B------:R-:W-:Y:S05]  /*14c0*/  BSYNC B2 ;  /* 0x0000000000027941 */ /* 0x000fea0003800000 */
.L_x_21294:
        /* <DEDUP_REMOVED lines=16> */
.L_x_21300:
[----:B------:R-:W-:Y:S05]  /*15d0*/  BSYNC B3 ;  /* 0x0000000000037941 */ /* 0x000fea0003800000 */
.L_x_21299:
        /* <DEDUP_REMOVED lines=44> */
.L_x_21298:
[----:B------:R-:W-:Y:S05]  /*18a0*/  BSYNC B2 ;  /* 0x0000000000027941 */ /* 0x000fea0003800000 */
.L_x_21297:
[----:B------:R-:W0:Y:S01]  /*18b0*/  I2F.U32 R5, R5 ;  /* 0x0000000500057306 */ /* 0x000e220000201000 */
[----:B------:R-:W-:Y:S01]  /*18c0*/  FMUL.FTZ R110, R85, R109 ;  /* 0x0000006d556e7220 */ /* 0x000fe20000410000 */
[----:B------:R-:W-:Y:S01]  /*18d0*/  ISETP.NE.AND P4, PT, R111, 0x1, PT ;  /* 0x000000016f00780c */ /* 0x000fe20003f85270 */
[----:B------:R-:W-:Y:S02]  /*18e0*/  BSSY B2, `(.L_x_21301) ;  /* 0x0000012000027945 */ /* 0x000fe40003800000 */
        /* <DEDUP_REMOVED lines=16> */
.L_x_21302:
[----:B------:R-:W-:Y:S02]  /*19f0*/  IMAD.MOV.U32 R5, RZ, RZ, R7 ;  /* 0x000000ffff057224 */ /* 0x000fe400078e0007 */
.L_x_21303:
[----:B------:R-:W-:Y:S05]  /*1a00*/  BSYNC B2 ;  /* 0x0000000000027941 */ /* 0x000fea0003800000 */
.L_x_21301:
        /* <DEDUP_REMOVED lines=16> */
.L_x_21307:
[----:B------:R-:W-:Y:S05]  /*1b10*/  BSYNC B3 ;  /* 0x0000000000037941 */ /* 0x000fea0003800000 */
.L_x_21306:
        /* <DEDUP_REMOVED lines=43> */
[----:B------:R-:W-:Y:S02]  /*1dd0*/  IMAD.MOV.U32 R110, RZ, RZ, RZ ;  /* 0x000000ffff6e7224 */ /* 0x000fe400078e00ff */
.L_x_21305:
[----:B------:R-:W-:Y:S05]  /*1de0*/  BSYNC B2 ;  /* 0x0000000000027941 */ /* 0x000fea0003800000 */
.L_x_21304:
[----:B------:R-:W0:Y:S01]  /*1df0*/  I2F.U32 R5, R5 ;  /* 0x0000000500057306 */ /* 0x000e220000201000 */
[----:B------:R-:W-:Y:S01]  /*1e00*/  FMUL.FTZ R111, R86, R109 ;  /* 0x0000006d566f7220 */ /* 0x000fe20000410000 */
[C---:B------:R-:W-:Y:S01]  /*1e10*/  ISETP.NE.AND P5, PT, R110.reuse, 0x1, PT ;  /* 0x000000016e00780c */ /* 0x040fe20003fa5270 */
[----:B------:R-:W-:Y:S02]  /*1e20*/  BSSY B2, `(.L_x_21308) ;  /* 0x0000012000027945 */ /* 0x000fe40003800000 */
[----:B------:R-:W-:Y:S02]  /*1e30*/  FMUL.FTZ R111, R111, c[0x0][0x1e8] ;  /* 0x00007a006f6f7a20 */ /* 0x000fe40000410000 */
[----:B0-----:R-:W-:Y:S01]  /*1e40*/  FFMA.FTZ R86, R5, R122, 1.1641532182693481445e-10 ;  /* 0x2f00000005567423 */ /* 0x001fe2000001007a */
[----:B------:R-:W-:-:S04]  /*1e50*/  IADD3 R5, R110, 0x1, RZ ;  /* 0x000000016e057810 */ /* 0x000fc80007ffe0ff */
        /* <DEDUP_REMOVED lines=13> */
.L_x_21309:
[----:B------:R-:W-:Y:S02]  /*1f30*/  IMAD.MOV.U32 R123, RZ, RZ, R7 ;  /* 0x000000ffff7b7224 */ /* 0x000fe400078e0007 */
.L_x_21310:
[----:B------:R-:W-:Y:S05]  /*1f40*/  BSYNC B2 ;  /* 0x0000000000027941 */ /* 0x000fea0003800000 */
.L_x_21308:
        /* <DEDUP_REMOVED lines=16> */
.L_x_21314:
[----:B------:R-:W-:Y:S05]  /*2050*/  BSYNC B3 ;  /* 0x0000000000037941 */ /* 0x000fea0003800000 */
.L_x_21313:
        /* <DEDUP_REMOVED lines=44> */
.L_x_21312:
[----:B------:R-:W-:Y:S05]  /*2320*/  BSYNC B2 ;  /* 0x0000000000027941 */ /* 0x000fea0003800000 */
.L_x_21311:
        /* <DEDUP_REMOVED lines=18> */
[----:B------:R-:W-:-:S05]  /*2450*/  LEA.HI.X R111, R121, c[0x0][0x194], RZ, 0x2, P1 ;  /* 0x00006500796f7a11 */ /* 0x000fca00008f14ff */
[----:B------:R0:W-:Y:S02]  /*2460*/  STG.E [R110.64], R123 ;  /* 0x0000007b6e007986 */ /* 0x0001e4000c101906 */
[----:B0-----:R-:W-:Y:S02]  /*2470*/  IADD3 R110, R121, 0x20, RZ ;  /* 0x00000020796e7810 */ /* 0x001fe40007ffe0ff */
.L_x_21286:
[----:B-1----:R-:W-:Y:S05]  /*2480*/  BSYNC B1 ;  /* 0x0000000000017941 */ /* 0x002fea0003800000 */
.L_x_21285:
        /* <DEDUP_REMOVED lines=23> */
.L_x_21318:
[----:B------:R-:W-:Y:S02]  /*2600*/  IMAD.MOV.U32 R111, RZ, RZ, R7 ;  /* 0x000000ffff6f7224 */ /* 0x000fe400078e0007 */
.L_x_21319:
[----:B------:R-:W-:Y:S05]  /*2610*/  BSYNC B2 ;  /* 0x0000000000027941 */ /* 0x000fea0003800000 */
.L_x_21317:
        /* <DEDUP_REMOVED lines=16> */
.L_x_21323:
[----:B------:R-:W-:Y:S05]  /*2720*/  BSYNC B3 ;  /* 0x0000000000037941 */ /* 0x000fea0003800000 */
.L_x_21322:
        /* <DEDUP_REMOVED lines=44> */
.L_x_21321:
[----:B------:R-:W-:Y:S05]  /*29f0*/  BSYNC B2 ;  /* 0x0000000000027941 */ /* 0x000fea0003800000 */
.L_x_21320:
[----:B------:R1:W2:Y:S01]  /*2a00*/  I2F.U32 R124, R111 ;  /* 0x0000006f007c7306 */ /* 0x0002a20000201000 */
[----:B-----5:R-:W-:Y:S01]  /*2a10*/  FMUL.FTZ R88, R88, R109 ;  /* 0x0000006d58587220 */ /* 0x020fe20000410000 */
[----:B------:R-:W-:Y:S01]  /*2a20*/  ISETP.NE.U32.AND P1, PT, RZ, c[0x0][0x180], PT ;  /* 0x00006000ff007a0c */ /* 0x000fe20003f25070 */
[----:B------:R-:W-:Y:S01]  /*2a30*/  BSSY B2, `(.L_x_21324) ;  /* 0x0000015000027945 */ /* 0x000fe20003800000 */
[----:B------:R-:W-:Y:S01]  /*2a40*/  ISETP.NE.AND P3, PT, R122, 0x1, PT ;  /* 0x000000017a00780c */ /* 0x000fe20003f65270 */
[----:B------:R-:W-:Y:S01]  /*2a50*/  FMUL.FTZ R88, R88, c[0x0][0x1e8] ;  /* 0x00007a0058587a20 */ /* 0x000fe20000410000 */
[----:B------:R-:W-:Y:S02]  /*2a60*/  ISETP.NE.AND.EX P1, PT, RZ, c[0x0][0x184], PT, P1 ;  /* 0x00006100ff007a0c */ /* 0x000fe40003f25310 */
[----:B------:R-:W-:Y:S01]  /*2a70*/  IADD3 R123, R122, 0x1, RZ ;  /* 0x000000017a7b7810 */ /* 0x000fe20007ffe0ff */
[----:B-1----:R-:W-:-:S04]  /*2a80*/  IMAD.MOV.U32 R111, RZ, RZ, 0x2f800000 ;  /* 0x2f800000ff6f7424 */ /* 0x002fc800078e00ff */
[----:B--2---:R-:W-:-:S05]  /*2a90*/  FFMA.FTZ R124, R124, R111, 1.1641532182693481445e-10 ;  /* 0x2f0000007c7c7423 */ /* 0x004fca000001006f */
        /* <DEDUP_REMOVED lines=13> */
.L_x_21325:
[----:B------:R-:W-:Y:S02]  /*2b70*/  IMAD.MOV.U32 R5, RZ, RZ, R7 ;  /* 0x000000ffff057224 */ /* 0x000fe400078e0007 */
.L_x_21326:
[----:B------:R-:W-:Y:S05]  /*2b80*/  BSYNC B2 ;  /* 0x0000000000027941 */ /* 0x000fea0003800000 */
.L_x_21324:
        /* <DEDUP_REMOVED lines=16> */
.L_x_21330:
[----:B------:R-:W-:Y:S05]  /*2c90*/  BSYNC B3 ;  /* 0x0000000000037941 */ /* 0x000fea0003800000 */
.L_x_21329:
        /* <DEDUP_REMOVED lines=42> */
[----:B------:R-:W-:Y:S01]  /*2f40*/  HFMA2.MMA R123, -RZ, RZ, 0, 0 ;  /* 0x00000000ff7b7435 */ /* 0x000fe200000001ff */
[----:B------:R-:W-:-:S05]  /*2f50*/  IMAD.MOV.U32 R6, RZ, RZ, R122 ;  /* 0x000000ffff067224 */ /* 0x000fca00078e007a */
.L_x_21328:
[----:B------:R-:W-:Y:S05]  /*2f60*/  BSYNC B2 ;  /* 0x0000000000027941 */ /* 0x000fea0003800000 */
.L_x_21327:
[----:B------:R-:W1:Y:S01]  /*2f70*/  I2F.U32 R122, R5 ;  /* 0x00000005007a7306 */ /* 0x000e620000201000 */
[----:B------:R-:W-:Y:S01]  /*2f80*/  FMUL.FTZ R89, R89, R109 ;  /* 0x0000006d59597220 */ /* 0x000fe20000410000 */
[----:B------:R-:W-:Y:S01]  /*2f90*/  ISETP.NE.AND P4, PT, R123, 0x1, PT ;  /* 0x000000017b00780c */ /* 0x000fe20003f85270 */
[----:B------:R-:W-:Y:S02]  /*2fa0*/  BSSY B2, `(.L_x_21331) ;  /* 0x0000012000027945 */ /* 0x000fe40003800000 */
[----:B------:R-:W-:Y:S02]  /*2fb0*/  FMUL.FTZ R89, R89, c[0x0][0x1e8] ;  /* 0x00007a0059597a20 */ /* 0x000fe40000410000 */
[----:B-1----:R-:W-:-:S05]  /*2fc0*/  FFMA.FTZ R122, R122, R111, 1.1641532182693481445e-10 ;  /* 0x2f0000007a7a7423 */ /* 0x002fca000001006f */
        /* <DEDUP_REMOVED lines=14> */
.L_x_21332:
[----:B------:R-:W-:Y:S02]  /*30b0*/  MOV R5, R7 ;  /* 0x0000000700057202 */ /* 0x000fe40000000f00 */
.L_x_21333:
[----:B------:R-:W-:Y:S05]  /*30c0*/  BSYNC B2 ;  /* 0x0000000000027941 */ /* 0x000fea0003800000 */
.L_x_21331:
        /* <DEDUP_REMOVED lines=16> */
.L_x_21337:
[----:B------:R-:W-:Y:S05]  /*31d0*/  BSYNC B3 ;  /* 0x0000000000037941 */ /* 0x000fea0003800000 */
.L_x_21336:
        /* <DEDUP_REMOVED lines=44> */
.L_x_21335:
[----:B------:R-:W-:Y:S05]  /*34a0*/  BSYNC B2 ;  /* 0x0000000000027941 */ /* 0x000fea0003800000 */
.L_x_21334:
[----:B------:R1:W2:Y:S01]  /*34b0*/  I2F.U32 R124, R5 ;  /* 0x00000005007c7306 */ /* 0x0002a20000201000 */
[----:B------:R-:W-:Y:S01]  /*34c0*/  FMUL.FTZ R90, R90, R109 ;  /* 0x0000006d5a5a7220 */ /* 0x000fe20000410000 */
[----:B------:R-:W-:Y:S01]  /*34d0*/  ISETP.NE.AND P5, PT, R122, 0x1, PT ;  /* 0x000000017a00780c */ /* 0x000fe20003fa5270 */
[----:B------:R-:W-:Y:S02]  /*34e0*/  BSSY B2, `(.L_x_21338) ;  /* 0x0000012000027945 */ /* 0x000fe40003800000 */
[----:B------:R-:W-:Y:S01]  /*34f0*/  FMUL.FTZ R90, R90, c[0x0][0x1e8] ;  /* 0x00007a005a5a7a20 */ /* 0x000fe20000410000 */
[----:B-1----:R-:W-:Y:S01]  /*3500*/  IADD3 R5, R122, 0x1, RZ ;  /* 0x000000017a057810 */ /* 0x002fe20007ffe0ff */
        /* <DEDUP_REMOVED lines=14> */
.L_x_21339:
[----:B------:R-:W-:Y:S02]  /*35f0*/  IMAD.MOV.U32 R124, RZ, RZ, R7 ;  /* 0x000000ffff7c7224 */ /* 0x000fe400078e0007 */
.L_x_21340:
[----:B------:R-:W-:Y:S05]  /*3600*/  BSYNC B2 ;  /* 0x0000000000027941 */ /* 0x000fea0003800000 */
.L_x_21338:
        /* <DEDUP_REMOVED lines=16> */
.L_x_21344:
[----:B------:R-:W-:Y:S05]  /*3710*/  BSYNC B3 ;  /* 0x0000000000037941 */ /* 0x000fea0003800000 */
.L_x_21343:
        /* <DEDUP_REMOVED lines=10> */
[----:B------:R-:W-:-:S04]  /*37c0*/  HFMA2.MMA R5, -RZ, RZ, 0, 0 ;  /* 0x00000000ff057435 */ /* 0x000fc800000001ff */
        /* <DEDUP_REMOVED lines=33> */
.L_x_21342:
[----:B------:R-:W-:Y:S05]  /*39e0*/  BSYNC B2 ;  /* 0x0000000000027941 */ /* 0x000fea0003800000 */
.L_x_21341:
[----:B------:R1:W2:Y:S01]  /*39f0*/  I2F.U32 R122, R124 ;  /* 0x0000007c007a7306 */ /* 0x0002a20000201000 */
[----:B------:R-:W-:Y:S01]  /*3a00*/  FMUL.FTZ R91, R91, R109 ;  /* 0x0000006d5b5b7220 */ /* 0x000fe20000410000 */
[----:B------:R-:W-:-:S03]  /*3a10*/  SEL R125, RZ, 0x10000, P4 ;  /* 0x00010000ff7d7807 */ /* 0x000fc60002000000 */
[----:B------:R-:W-:Y:S01]  /*3a20*/  FMUL.FTZ R91, R91, c[0x0][0x1e8] ;  /* 0x00007a005b5b7a20 */ /* 0x000fe20000410000 */
[----:B-1----:R-:W-:Y:S01]  /*3a30*/  SEL R124, RZ, 0x100, P3 ;  /* 0x00000100ff7c7807 */ /* 0x002fe20001800000 */
[----:B--2---:R-:W-:-:S05]  /*3a40*/  FFMA.FTZ R122, R122, R111, 1.1641532182693481445e-10 ;  /* 0x2f0000007a7a7423 */ /* 0x004fca000001006f */
        /* <DEDUP_REMOVED lines=11> */
[----:B-1----:R-:W-:-:S04]  /*3b00*/  LEA R122, P1, R110, c[0x0][0x190], 0x2 ;  /* 0x000064006e7a7a11 */ /* 0x002fc800078210ff */
[C---:B------:R-:W-:Y:S02]  /*3b10*/  LEA.HI.X R123, R110.reuse, c[0x0][0x194], RZ, 0x2, P1 ;  /* 0x000065006e7b7a11 */ /* 0x040fe400008f14ff */
[----:B------:R-:W-:-:S03]  /*3b20*/  IADD3 R110, R110, 0x20, RZ ;  /* 0x000000206e6e7810 */ /* 0x000fc60007ffe0ff */
[----:B------:R1:W-:Y:S04]  /*3b30*/  STG.E [R122.64], R111 ;  /* 0x0000006f7a007986 */ /* 0x0003e8000c101906 */
.L_x_21316:
[----:B------:R-:W-:Y:S05]  /*3b40*/  BSYNC B1 ;  /* 0x0000000000017941 */ /* 0x000fea0003800000 */
.L_x_21315:
        /* <DEDUP_REMOVED lines=10> */
[----:B--2---:R-:W5:Y:S01]  /*3bf0*/  LDG.E.128 R92, [R92.64] ;  /* 0x000000065c5c7981 */ /* 0x004f62000c1e1d00 */
[C---:B------:R-:W-:Y:S01]  /*3c00*/  ISETP.NE.AND P1, PT, R5.reuse, 0x1, PT ;  /* 0x000000010500780c */ /* 0x040fe20003f25270 */
[----:B------:R-:W-:Y:S01]  /*3c10*/  BSSY B2, `(.L_x_21347) ;  /* 0x000000c000027945 */ /* 0x000fe20003800000 */
[----:B-1----:R-:W-:-:S11]  /*3c20*/  IADD3 R122, R5, 0x1, RZ ;  /* 0x00000001057a7810 */ /* 0x002fd60007ffe0ff */
        /* <DEDUP_REMOVED lines=9> */
.L_x_21348:
[----:B------:R-:W-:Y:S02]  /*3cc0*/  IMAD.MOV.U32 R111, RZ, RZ, R7 ;  /* 0x000000ffff6f7224 */ /* 0x000fe400078e0007 */
.L_x_21349:
[----:B------:R-:W-:Y:S05]  /*3cd0*/  BSYNC B2 ;  /* 0x0000000000027941 */ /* 0x000fea0003800000 */
.L_x_21347:
        /* <DEDUP_REMOVED lines=16> */
.L_x_21353:
[----:B------:R-:W-:Y:S05]  /*3de0*/  BSYNC B3 ;  /* 0x0000000000037941 */ /* 0x000fea0003800000 */
.L_x_21352:
        /* <DEDUP_REMOVED lines=44> */
.L_x_21351:
[----:B------:R-:W-:Y:S05]  /*40b0*/  BSYNC B2 ;  /* 0x0000000000027941 */ /* 0x000fea0003800000 */
.L_x_21350:
        /* <DEDUP_REMOVED lines=8> */
[----:B-1----:R-:W-:-:S10]  /*4140*/  HFMA2.MMA R111, -RZ, RZ, 0.1171875, 0 ;  /* 0x2f800000ff6f7435 */ /* 0x002fd400000001ff */
        /* <DEDUP_REMOVED lines=14> */
.L_x_21355:
[----:B------:R-:W-:Y:S02]  /*4230*/  IMAD.MOV.U32 R5, RZ, RZ, R7 ;  /* 0x000000ffff057224 */ /* 0x000fe400078e0007 */
.L_x_21356:
[----:B------:R-:W-:Y:S05]  /*4240*/  BSYNC B2 ;  /* 0x0000000000027941 */ /* 0x000fea0003800000 */
.L_x_21354:
        /* <DEDUP_REMOVED lines=16> */
.L_x_21360:
[----:B------:R-:W-:Y:S05]  /*4350*/  BSYNC B3 ;  /* 0x0000000000037941 */ /* 0x000fea0003800000 */
.L_x_21359:
        /* <DEDUP_REMOVED lines=44> */
.L_x_21358:
[----:B------:R-:W-:Y:S05]  /*4620*/  BSYNC B2 ;  /* 0x0000000000027941 */ /* 0x000fea0003800000 */
.L_x_21357:
        /* <DEDUP_REMOVED lines=20> */
.L_x_21362:
[----:B------:R-:W-:Y:S02]  /*4770*/  IMAD.MOV.U32 R5, RZ, RZ, R7 ;  /* 0x000000ffff057224 */ /* 0x000fe400078e0007 */
.L_x_21363:
[----:B------:R-:W-:Y:S05]  /*4780*/  BSYNC B2 ;  /* 0x0000000000027941 */ /* 0x000fea0003800000 */
.L_x_21361:
        /* <DEDUP_REMOVED lines=16> */
.L_x_21367:
[----:B------:R-:W-:Y:S05]  /*4890*/  BSYNC B3 ;  /* 0x0000000000037941 */ /* 0x000fea0003800000 */
.L_x_21366:
        /* <DEDUP_REMOVED lines=44> */
.L_x_21365:
[----:B------:R-:W-:Y:S05]  /*4b60*/  BSYNC B2 ;  /* 0x0000000000027941 */ /* 0x000fea0003800000 */
.L_x_21364:
        /* <DEDUP_REMOVED lines=20> */
.L_x_21369:
[----:B------:R-:W-:Y:S02]  /*4cb0*/  MOV R124, R7 ;  /* 0x00000007007c7202 */ /* 0x000fe40000000f00 */
.L_x_21370:
[----:B------:R-:W-:Y:S05]  /*4cc0*/  BSYNC B2 ;  /* 0x0000000000027941 */ /* 0x000fea0003800000 */
.L_x_21368:
        /* <DEDUP_REMOVED lines=16> */
.L_x_21374:
[----:B------:R-:W-:Y:S05]  /*4dd0*/  BSYNC B3 ;  /* 0x0000000000037941 */ /* 0x000fea0003800000 */
.L_x_21373:
        /* <DEDUP_REMOVED lines=44> */
.L_x_21372:
[----:B------:R-:W-:Y:S05]  /*50a0*/  BSYNC B2 ;  /* 0x0000000000027941 */ /* 0x000fea0003800000 */
.L_x_21371:
        /* <DEDUP_REMOVED lines=21> */
.L_x_21346:
[----:B------:R-:W-:Y:S05]  /*5200*/  BSYNC B1 ;  /* 0x0000000000017941 */ /* 0x000fea0003800000 */
.L_x_21345:
        /* <DEDUP_REMOVED lines=23> */
.L_x_21378:
[----:B------:R-:W-:Y:S02]  /*5380*/  MOV R111, R7 ;  /* 0x00000007006f7202 */ /* 0x000fe40000000f00 */
.L_x_21379:
[----:B------:R-:W-:Y:S05]  /*5390*/  BSYNC B2 ;  /* 0x0000000000027941 */ /* 0x000fea0003800000 */
.L_x_21377:
        /* <DEDUP_REMOVED lines=16> */
.L_x_21383:
[----:B------:R-:W-:Y:S05]  /*54a0*/  BSYNC B3 ;  /* 0x0000000000037941 */ /* 0x000fea0003800000 */
.L_x_21382:
        /* <DEDUP_REMOVED lines=44> */
.L_x_21381:
[----:B------:R-:W-:Y:S05]  /*5770*/  BSYNC B2 ;  /* 0x0000000000027941 */ /* 0x000fea0003800000 */
.L_x_21380:
        /* <DEDUP_REMOVED lines=23> */
.L_x_21385:
[----:B------:R-:W-:Y:S02]  /*58f0*/  IMAD.MOV.U32 R5, RZ, RZ, R7 ;  /* 0x000000ffff057224 */ /* 0x000fe400078e0007 */
.L_x_21386:
[----:B------:R-:W-:Y:S05]  /*5900*/  BSYNC B2 ;  /* 0x0000000000027941 */ /* 0x000fea0003800000 */
.L_x_21384:
        /* <DEDUP_REMOVED lines=16> */
.L_x_21390:
[----:B------:R-:W-:Y:S05]  /*5a10*/  BSYNC B3 ;  /* 0x0000000000037941 */ /* 0x000fea0003800000 */
.L_x_21389:
        /* <DEDUP_REMOVED lines=44> */
.L_x_21388:
[----:B------:R-:W-:Y:S05]  /*5ce0*/  BSYNC B2 ;  /* 0x0000000000027941 */ /* 0x000fea0003800000 */
.L_x_21387:
        /* <DEDUP_REMOVED lines=20> */
.L_x_21392:
[----:B------:R-:W-:Y:S02]  /*5e30*/  MOV R5, R7 ;  /* 0x0000000700057202 */ /* 0x000fe40000000f00 */
.L_x_21393:
[----:B------:R-:W-:Y:S05]  /*5e40*/  BSYNC B2 ;  /* 0x0000000000027941 */ /* 0x000fea0003800000 */
.L_x_21391:
        /* <DEDUP_REMOVED lines=16> */
.L_x_21397:
[----:B------:R-:W-:Y:S05]  /*5f50*/  BSYNC B3 ;  /* 0x0000000000037941 */ /* 0x000fea0003800000 */
.L_x_21396:
        /* <DEDUP_REMOVED lines=44> */
.L_x_21395:
[----:B------:R-:W-:Y:S05]  /*6220*/  BSYNC B2 ;  /* 0x0000000000027941 */ /* 0x000fea0003800000 */
.L_x_21394:
        /* <DEDUP_REMOVED lines=20> */
.L_x_21399:
[----:B------:R-:W-:Y:S02]  /*6370*/  IMAD.MOV.U32 R124, RZ, RZ, R7 ;  /* 0x000000ffff7c7224 */ /* 0x000fe400078e0007 */
.L_x_21400:
[----:B------:R-:W-:Y:S05]  /*6380*/  BSYNC B2 ;  /* 0x0000000000027941 */ /* 0x000fea0003800000 */
.L_x_21398:
        /* <DEDUP_REMOVED lines=16> */
.L_x_21404:
[----:B------:R-:W-:Y:S05]  /*6490*/  BSYNC B3 ;  /* 0x0000000000037941 */ /* 0x000fea0003800000 */
.L_x_21403:
        /* <DEDUP_REMOVED lines=44> */
.L_x_21402:
[----:B------:R-:W-:Y:S05]  /*6760*/  BSYNC B2 ;  /* 0x0000000000027941 */ /* 0x000fea0003800000 */
.L_x_21401:
        /* <DEDUP_REMOVED lines=21> */
.L_x_21376:
[----:B------:R-:W-:Y:S05]  /*68c0*/  BSYNC B1 ;  /* 0x0000000000017941 */ /* 0x000fea0003800000 */
.L_x_21375:
        /* <DEDUP_REMOVED lines=23> */
.L_x_21408:
[----:B------:R-:W-:Y:S02]  /*6a40*/  IMAD.MOV.U32 R111, RZ, RZ, R7 ;  /* 0x000000ffff6f7224 */ /* 0x000fe400078e0007 */
.L_x_21409:
[----:B------:R-:W-:Y:S05]  /*6a50*/  BSYNC B2 ;  /* 0x0000000000027941 */ /* 0x000fea0003800000 */
.L_x_21407:
        /* <DEDUP_REMOVED lines=16> */
.L_x_21413:
[----:B------:R-:W-:Y:S05]  /*6b60*/  BSYNC B3 ;  /* 0x0000000000037941 */ /* 0x000fea0003800000 */
.L_x_21412:
        /* <DEDUP_REMOVED lines=44> */
.L_x_21411:
[----:B------:R-:W-:Y:S05]  /*6e30*/  BSYNC B2 ;  /* 0x0000000000027941 */ /* 0x000fea0003800000 */
.L_x_21410:
        /* <DEDUP_REMOVED lines=23> */
.L_x_21415:
[----:B------:R-:W-:Y:S02]  /*6fb0*/  MOV R5, R7 ;  /* 0x0000000700057202 */ /* 0x000fe40000000f00 */
.L_x_21416:
[----:B------:R-:W-:Y:S05]  /*6fc0*/  BSYNC B2 ;  /* 0x0000000000027941 */ /* 0x000fea0003800000 */
.L_x_21414:
        /* <DEDUP_REMOVED lines=16> */
.L_x_21420:
[----:B------:R-:W-:Y:S05]  /*70d0*/  BSYNC B3 ;  /* 0x0000000000037941 */ /* 0x000fea0003800000 */
.L_x_21419:
        /* <DEDUP_REMOVED lines=44> */
.L_x_21418:
[----:B------:R-:W-:Y:S05]  /*73a0*/  BSYNC B2 ;  /* 0x0000000000027941 */ /* 0x000fea0003800000 */
.L_x_21417:
        /* <DEDUP_REMOVED lines=20> */
.L_x_21422:
[----:B------:R-:W-:Y:S02]  /*74f0*/  IMAD.MOV.U32 R5, RZ, RZ, R7 ;  /* 0x000000ffff057224 */ /* 0x000fe400078e0007 */
.L_x_21423:
[----:B------:R-:W-:Y:S05]  /*7500*/  BSYNC B2 ;  /* 0x0000000000027941 */ /* 0x000fea0003800000 */
.L_x_21421:
        /* <DEDUP_REMOVED lines=16> */
.L_x_21427:
[----:B------:R-:W-:Y:S05]  /*7610*/  BSYNC B3 ;  /* 0x0000000000037941 */ /* 0x000fea0003800000 */
.L_x_21426:
        /* <DEDUP_REMOVED lines=44> */
.L_x_21425:
[----:B------:R-:W-:Y:S05]  /*78e0*/  BSYNC B2 ;  /* 0x0000000000027941 */ /* 0x000fea0003800000 */
.L_x_21424:
        /* <DEDUP_REMOVED lines=20> */
.L_x_21429:
[----:B------:R-:W-:Y:S02]  /*7a30*/  IMAD.MOV.U32 R124, RZ, RZ, R7 ;  /* 0x000000ffff7c7224 */ /* 0x000fe400078e0007 */
.L_x_21430:
[----:B------:R-:W-:Y:S05]  /*7a40*/  BSYNC B2 ;  /* 0x0000000000027941 */ /* 0x000fea0003800000 */
.L_x_21428:
        /* <DEDUP_REMOVED lines=16> */
.L_x_21434:
[----:B------:R-:W-:Y:S05]  /*7b50*/  BSYNC B3 ;  /* 0x0000000000037941 */ /* 0x000fea0003800000 */
.L_x_21433:
        /* <DEDUP_REMOVED lines=44> */
.L_x_21432:
[----:B------:R-:W-:Y:S05]  /*7e20*/  BSYNC B2 ;  /* 0x0000000000027941 */ /* 0x000fea0003800000 */
.L_x_21431:
        /* <DEDUP_REMOVED lines=17> */
[----:B-1----:R-:W-:-:S04]  /*7f40*/  LEA R122, P1, R110, c[0x0][0x190], 0x2 ;  /* 0x000064006e7a7a11 */ /* 0x002fc800078210ff */
[C---:B------:R-:W-:Y:S02]  /*7f50*/  LEA.HI.X R123, R110.reuse, c[0x0][0x194], RZ, 0x2, P1 ;  /* 0x000065006e7b7a11 */ /* 0x040fe400008f14ff */
[----:B------:R-:W-:-:S03]  /*7f60*/  IADD3 R110, R110, 0x20, RZ ;  /* 0x000000206e6e7810 */ /* 0x000fc60007ffe0ff */
[----:B------:R1:W-:Y:S04]  /*7f70*/  STG.E [R122.64], R111 ;  /* 0x0000006f7a007986 */ /* 0x0003e8000c101906 */
.L_x_21406:
[----:B------:R-:W-:Y:S05]  /*7f80*/  BSYNC B1 ;  /* 0x0000000000017941 */ /* 0x000fea0003800000 */
.L_x_21405:
        /* <DEDUP_REMOVED lines=23> */
.L_x_21438:
[----:B------:R-:W-:Y:S02]  /*8100*/  IMAD.MOV.U32 R111, RZ, RZ, R7 ;  /* 0x000000ffff6f7224 */ /* 0x000fe400078e0007 */
.L_x_21439:
[----:B------:R-:W-:Y:S05]  /*8110*/  BSYNC B2 ;  /* 0x0000000000027941 */ /* 0x000fea0003800000 */
.L_x_21437:
        /* <DEDUP_REMOVED lines=16> */
.L_x_21443:
[----:B------:R-:W-:Y:S05]  /*8220*/  BSYNC B3 ;  /* 0x0000000000037941 */ /* 0x000fea0003800000 */
.L_x_21442:
        /* <DEDUP_REMOVED lines=44> */
.L_x_21441:
[----:B------:R-:W-:Y:S05]  /*84f0*/  BSYNC B2 ;  /* 0x0000000000027941 */ /* 0x000fea0003800000 */
.L_x_21440:
        /* <DEDUP_REMOVED lines=23> */
.L_x_21445:
[----:B------:R-:W-:Y:S02]  /*8670*/  IMAD.MOV.U32 R5, RZ, RZ, R7 ;  /* 0x000000ffff057224 */ /* 0x000fe400078e0007 */
.L_x_21446:
[----:B------:R-:W-:Y:S05]  /*8680*/  BSYNC B2 ;  /* 0x0000000000027941 */ /* 0x000fea0003800000 */
.L_x_21444:
        /* <DEDUP_REMOVED lines=16> */
.L_x_21450:
[----:B------:R-:W-:Y:S05]  /*8790*/  BSYNC B3 ;  /* 0x0000000000037941 */ /* 0x000fea0003800000 */
.L_x_21449:
        /* <DEDUP_REMOVED lines=44> */
.L_x_21448:
[----:B------:R-:W-:Y:S05]  /*8a60*/  BSYNC B2 ;  /* 0x0000000000027941 */ /* 0x000fea0003800000 */
.L_x_21447:
        /* <DEDUP_REMOVED lines=20> */
.L_x_21452:
[----:B------:R-:W-:Y:S02]  /*8bb0*/  IMAD.MOV.U32 R5, RZ, RZ, R7 ;  /* 0x000000ffff057224 */ /* 0x000fe400078e0007 */
.L_x_21453:
[----:B------:R-:W-:Y:S05]  /*8bc0*/  BSYNC B2 ;  /* 0x0000000000027941 */ /* 0x000fea0003800000 */
.L_x_21451:
        /* <DEDUP_REMOVED lines=16> */
.L_x_21457:
[----:B------:R-:W-:Y:S05]  /*8cd0*/  BSYNC B3 ;  /* 0x0000000000037941 */ /* 0x000fea0003800000 */
.L_x_21456:
        /* <DEDUP_REMOVED lines=44> */
.L_x_21455:
[----:B------:R-:W-:Y:S05]  /*8fa0*/  BSYNC B2 ;  /* 0x0000000000027941 */ /* 0x000fea0003800000 */
.L_x_21454:
        /* <DEDUP_REMOVED lines=20> */
.L_x_21459:
[----:B------:R-:W-:Y:S02]  /*90f0*/  MOV R124, R7 ;  /* 0x00000007007c7202 */ /* 0x000fe40000000f00 */
.L_x_21460:
[----:B------:R-:W-:Y:S05]  /*9100*/  BSYNC B2 ;  /* 0x0000000000027941 */ /* 0x000fea0003800000 */
.L_x_21458:
        /* <DEDUP_REMOVED lines=16> */
.L_x_21464:
[----:B------:R-:W-:Y:S05]  /*9210*/  BSYNC B3 ;  /* 0x0000000000037941 */ /* 0x000fea0003800000 */
.L_x_21463:
        /* <DEDUP_REMOVED lines=44> */
.L_x_21462:
[----:B------:R-:W-:Y:S05]  /*94e0*/  BSYNC B2 ;  /* 0x0000000000027941 */ /* 0x000fea0003800000 */
.L_x_21461:
[----:B------:R1:W2:Y:S01]  /*94f0*/  I2F.U32 R122, R124 ;  /* 0x0000007c007a7306 */ /* 0x0002a20000201000 */
[----:B------:R-:W-:-:S04]  /*9500*/  FMUL.FTZ R107, R107, R109 ;  /* 0x0000006d6b6b7220 */ /* 0x000fc80000410000 */
[----:B------:R-:W-:Y:S01]  /*9510*/  FMUL.FTZ R107, R107, c[0x0][0x1e8] ;  /* 0x00007a006b6b7a20 */ /* 0x000fe20000410000 */
[----:B-1----:R-:W-:Y:S01]  /*9520*/  SEL R124, RZ, 0x100, P3 ;  /* 0x00000100ff7c7807 */ /* 0x002fe20001800000 */
[----:B--2---:R-:W-:Y:S01]  /*9530*/  FFMA.FTZ R122, R122, R111, 1.1641532182693481445e-10 ;  /* 0x2f0000007a7a7423 */ /* 0x004fe2000001006f */
[----:B------:R-:W-:-:S04]  /*9540*/  SEL R111, RZ, 0x10000, P4 ;  /* 0x00010000ff6f7807 */ /* 0x000fc80002000000 */
        /* <DEDUP_REMOVED lines=12> */
[----:B------:R-:W-:-:S05]  /*9610*/  LEA.HI.X R123, R110, c[0x0][0x194], RZ, 0x2, P1 ;  /* 0x000065006e7b7a11 */ /* 0x000fca00008f14ff */
[----:B------:R1:W-:Y:S04]  /*9620*/  STG.E [R122.64], R109 ;  /* 0x0000006d7a007986 */ /* 0x0003e8000c101906 */
.L_x_21436:
[----:B------:R-:W-:Y:S05]  /*9630*/  BSYNC B1 ;  /* 0x0000000000017941 */ /* 0x000fea0003800000 */
.L_x_21435:
[----:B------:R-:W-:Y:S01]  /*9640*/  FADD.FTZ R110, RZ, R84 ;  /* 0x00000054ff6e7221 */ /* 0x000fe20000010000 */
[C---:B------:R-:W-:Y:S02]  /*9650*/  ISETP.GT.U32.AND P1, PT, R0.reuse, 0x3f, PT ;  /* 0x0000003f0000780c */ /* 0x040fe40003f24070 */
[C---:B------:R-:W-:Y:S01]  /*9660*/  ISETP.GT.U32.AND P2, PT, R0.reuse, 0x5f, PT ;  /* 0x0000005f0000780c */ /* 0x040fe20003f44070 */
[----:B-1---5:R-:W-:Y:S01]  /*9670*/  FADD.FTZ R109, R85, R110 ;  /* 0x0000006e556d7221 */ /* 0x022fe20000010000 */
        /* <DEDUP_REMOVED lines=29> */
.L_x_21481:
        /* <DEDUP_REMOVED lines=69> */
.L_x_21482:
[----:B------:R-:W-:Y:S01]  /*9ca0*/  FMUL.FTZ R123, R108, R108 ;  /* 0x0000006c6c7b7220 */ /* 0x000fe20000410000 */
[----:B------:R-:W-:Y:S01]  /*9cb0*/  ISETP.NE.AND P1, PT, RZ, UR8, PT ;  /* 0x00000008ff007c0c */ /* 0x000fe2000bf25270 */
[----:B-12---:R-:W-:Y:S01]  /*9cc0*/  FADD.FTZ R109, R124, R109 ;  /* 0x0000006d7c6d7221 */ /* 0x006fe20000010000 */
[----:B------:R-:W-:Y:S01]  /*9cd0*/  MOV R124, c[0x0][0x1e0] ;  /* 0x00007800007c7a02 */ /* 0x000fe20000000f00 */
[----:B------:R-:W-:Y:S01]  /*9ce0*/  @!P6 IMAD.MOV.U32 R110, RZ, RZ, 0x4 ;  /* 0x00000004ff6ee424 */ /* 0x000fe200078e00ff */
[----:B------:R-:W-:Y:S01]  /*9cf0*/  FSEL R123, R123, RZ, P1 ;  /* 0x000000ff7b7b7208 */ /* 0x000fe20000800000 */
[----:B------:R-:W-:Y:S01]  /*9d00*/  BSSY B1, `(.L_x_21467) ;  /* 0x000001b000017945 */ /* 0x000fe20003800000 */
[----:B------:R-:W-:Y:S01]  /*9d10*/  FSEL R122, R108, RZ, !P1 ;  /* 0x000000ff6c7a7208 */ /* 0x000fe20004800000 */
[----:B------:R-:W-:Y:S02]  /*9d20*/  FFMA.FTZ R124, R109, R124, c[0x0][0x228] ;  /* 0x00008a006d7c7623 */ /* 0x000fe4000001007c */
[----:B------:R-:W-:-:S04]  /*9d30*/  @!P6 IMAD.WIDE R110, R115, R110, c[0x0][0x1a0] ;  /* 0x00006800736ee625 */ /* 0x000fc800078e026e */
[----:B------:R-:W-:Y:S01]  /*9d40*/  FADD.FTZ R123, R124, R123 ;  /* 0x0000007b7c7b7221 */ /* 0x000fe20000010000 */
[----:B------:R1:W-:Y:S01]  /*9d50*/  @!P6 STG.E [R110.64], R108 ;  /* 0x0000006c6e00e986 */ /* 0x0003e2000c101906 */
[----:B------:R-:W-:-:S04]  /*9d60*/  @!P6 IMAD.MOV.U32 R124, RZ, RZ, 0x4 ;  /* 0x00000004ff7ce424 */ /* 0x000fc800078e00ff */
[----:B------:R-:W2:Y:S01]  /*9d70*/  MUFU.RSQ R123, R123 ;  /* 0x0000007b007b7308 */ /* 0x000ea20000001400 */
[----:B-1----:R-:W-:-:S05]  /*9d80*/  @!P6 IMAD.WIDE R108, R115, R124, c[0x0][0x1a8] ;  /* 0x00006a00736ce625 */ /* 0x002fca00078e027c */
[----:B--2---:R1:W-:Y:S01]  /*9d90*/  @!P6 STG.E [R108.64], R123 ;  /* 0x0000007b6c00e986 */ /* 0x0043e2000c101906 */
[----:B------:R-:W-:Y:S05]  /*9da0*/  @!P0 BRA `(.L_x_21468) ;  /* 0x0000010000008947 */ /* 0x000fea0003800000 */
[--C-:B-1----:R-:W-:Y:S02]  /*9db0*/  FADD.FTZ R108, R84, -R122.reuse ;  /* 0x8000007a546c7221 */ /* 0x102fe40000010000 */
[--C-:B------:R-:W-:Y:S02]  /*9dc0*/  FADD.FTZ R110, R85, -R122.reuse ;  /* 0x8000007a556e7221 */ /* 0x100fe40000010000 */
[----:B------:R-:W-:Y:S02]  /*9dd0*/  FMUL.FTZ R109, R123, R108 ;  /* 0x0000006c7b6d7220 */ /* 0x000fe40000410000 */
[--C-:B------:R-:W-:Y:S02]  /*9de0*/  FADD.FTZ R108, R86, -R122.reuse ;  /* 0x8000007a566c7221 */ /* 0x100fe40000010000 */
[----:B------:R-:W-:Y:S02]  /*9df0*/  FADD.FTZ R124, R87, -R122 ;  /* 0x8000007a577c7221 */ /* 0x000fe40000010000 */
        /* <DEDUP_REMOVED lines=11> */
.L_x_21468:
[----:B------:R-:W-:Y:S05]  /*9eb0*/  BSYNC B1 ;  /* 0x0000000000017941 */ /* 0x000fea0003800000 */
.L_x_21467:
[----:B------:R-:W-:Y:S01]  /*9ec0*/  ISETP.NE.AND P1, PT, R120, RZ, PT ;  /* 0x000000ff7800720c */ /* 0x000fe20003f25270 */
[----:B------:R-:W-:-:S12]  /*9ed0*/  BSSY B1, `(.L_x_21469) ;  /* 0x0000012000017945 */ /* 0x000fd80003800000 */
[----:B------:R-:W-:Y:S05]  /*9ee0*/  @!P1 BRA `(.L_x_21470) ;  /* 0x0000010000009947 */ /* 0x000fea0003800000 */
[--C-:B-1----:R-:W-:Y:S02]  /*9ef0*/  FADD.FTZ R124, R91, -R122.reuse ;  /* 0x8000007a5b7c7221 */ /* 0x102fe40000010000 */
[--C-:B------:R-:W-:Y:S02]  /*9f00*/  FADD.FTZ R108, R88, -R122.reuse ;  /* 0x8000007a586c7221 */ /* 0x100fe40000010000 */
[C---:B------:R-:W-:Y:S01]  /*9f10*/  FMUL.FTZ R111, R123.reuse, R124 ;  /* 0x0000007c7b6f7220 */ /* 0x040fe20000410000 */
[----:B------:R-:W-:Y:S01]  /*9f20*/  HFMA2.MMA R124, -RZ, RZ, 0, 9.5367431640625e-07 ;  /* 0x00000010ff7c7435 */ /* 0x000fe200000001ff */
[----:B------:R-:W-:Y:S02]  /*9f30*/  FMUL.FTZ R109, R123, R108 ;  /* 0x0000006c7b6d7220 */ /* 0x000fe40000410000 */
        /* <DEDUP_REMOVED lines=11> */
.L_x_21470:
[----:B------:R-:W-:Y:S05]  /*9ff0*/  BSYNC B1 ;  /* 0x0000000000017941 */ /* 0x000fea0003800000 */
.L_x_21469:
[----:B------:R-:W-:Y:S01]  /*a000*/  ISETP.NE.AND P1, PT, R119, RZ, PT ;  /* 0x000000ff7700720c */ /* 0x000fe20003f25270 */
[----:B------:R-:W-:-:S12]  /*a010*/  BSSY B1, `(.L_x_21471) ;  /* 0x0000012000017945 */ /* 0x000fd80003800000 */
        /* <DEDUP_REMOVED lines=17> */
.L_x_21472:
[----:B------:R-:W-:Y:S05]  /*a130*/  BSYNC B1 ;  /* 0x0000000000017941 */ /* 0x000fea0003800000 */
.L_x_21471:
        /* <DEDUP_REMOVED lines=19> */
.L_x_21474:
[----:B------:R-:W-:Y:S05]  /*a270*/  BSYNC B1 ;  /* 0x0000000000017941 */ /* 0x000fea0003800000 */
.L_x_21473:
        /* <DEDUP_REMOVED lines=9> */
[C---:B------:R-:W-:Y:S01]  /*a310*/  FMUL.FTZ R111, R123.reuse, R124 ;  /* 0x0000007c7b6f7220 */ /* 0x040fe20000410000 */
[----:B------:R-:W-:Y:S01]  /*a320*/  MOV R124, 0x10 ;  /* 0x00000010007c7802 */ /* 0x000fe20000000f00 */
        /* <DEDUP_REMOVED lines=8> */
.L_x_21476:
[----:B------:R-:W-:Y:S05]  /*a3b0*/  BSYNC B1 ;  /* 0x0000000000017941 */ /* 0x000fea0003800000 */
.L_x_21475:
[----:B------:R-:W-:Y:S01]  /*a3c0*/  ISETP.NE.AND P1, PT, R116, RZ, PT ;  /* 0x000000ff7400720c */ /* 0x000fe20003f25270 */
[----:B------:R-:W-:-:S12]  /*a3d0*/  BSSY B1, `(.L_x_21477) ;  /* 0x0000011000017945 */ /* 0x000fd80003800000 */
[----:B------:R-:W-:Y:S05]  /*a3e0*/  @!P1 BRA `(.L_x_21478) ;  /* 0x000000f000009947 */ /* 0x000fea0003800000 */
        /* <DEDUP_REMOVED lines=11> */
[----:B------:R-:W-:-:S04]  /*a4a0*/  IMAD.WIDE.U32 R122, R121, R122, c[0x0][0x208] ;  /* 0x00008200797a7625 */ /* 0x000fc800078e007a */
[----:B------:R-:W-:Y:S02]  /*a4b0*/  FFMA.FTZ R111, R75, R124, R71 ;  /* 0x0000007c4b6f7223 */ /* 0x000fe40000010047 */
[----:B------:R-:W-:-:S05]  /*a4c0*/  FFMA.FTZ R110, R74, R125, R70 ;  /* 0x0000007d4a6e7223 */ /* 0x000fca0000010046 */
[----:B------:R1:W-:Y:S02]  /*a4d0*/  STG.E.128 [R122.64], R108 ;  /* 0x0000006c7a007986 */ /* 0x0003e4000c101d06 */
.L_x_21478:
[----:B------:R-:W-:Y:S05]  /*a4e0*/  BSYNC B1 ;  /* 0x0000000000017941 */ /* 0x000fea0003800000 */
.L_x_21477:
[----:B-1----:R-:W-:-:S04]  /*a4f0*/  IMAD.MOV.U32 R108, RZ, RZ, 0x4 ;  /* 0x00000004ff6c7424 */ /* 0x002fc800078e00ff */
[----:B------:R-:W-:-:S05]  /*a500*/  IMAD R115, R108, c[0x0][0x160], R115 ;  /* 0x000058006c737a24 */ /* 0x000fca00078e0273 */
[----:B------:R-:W-:-:S13]  /*a510*/  ISETP.GE.AND P1, PT, R115, c[0x0][0x164], PT ;  /* 0x0000590073007a0c */ /* 0x000fda0003f26270 */
[----:B0-----:R-:W-:Y:S01]  /*a520*/  @P1 CALL.REL.NOINC `(.L_x_21479) ;  /* 0x0000001000001944 */ /* 0x001fe20003c00000 */
[----:B------:R-:W-:Y:S05]  /*a530*/  BRA `(.L_x_21480) ;  /* 0xffff67d000007947 */ /* 0x000fea000383ffff */
.L_x_21479:
[----:B------:R-:W-:Y:S05]  /*a540*/  BSYNC B0 ;  /* 0x0000000000007941 */ /* 0x000fea0003800000 */
.L_x_21284:
[----:B------:R-:W-:Y:S05]  /*a550*/  EXIT ;  /* 0x000000000000794d */ /* 0x000fea0003800000 */
.L_x_21465:
[----:B------:R-:W-:Y:S01]  /*a560*/  HFMA2.MMA R123, -RZ, RZ, 0, 5.9604644775390625e-08 ;  /* 0x00000001ff7b7435 */ /* 0x000fe200000001ff */
[----:B------:R-:W-:Y:S01]  /*a570*/  IMAD.MOV.U32 R122, RZ, RZ, 0x1f ;  /* 0x0000001fff7a7424 */ /* 0x000fe200078e00ff */
[----:B------:R-:W-:Y:S01]  /*a580*/  MOV R110, 0xa5b0 ;  /* 0x0000a5b0006e7802 */ /* 0x000fe20000000f00 */
[----:B------:R-:W-:-:S03]  /*a590*/  IMAD.MOV.U32 R111, RZ, RZ, -0x1 ;  /* 0xffffffffff6f7424 */ /* 0x000fc600078e00ff */
[----:B0-----:R-:W-:Y:S05]  /*a5a0*/  CALL.REL.NOINC `($__internal_156_$__cuda_sm70_shflsync_bfly_p) ;  /* 0x000006a000007944 */ /* 0x001fea0003c00000 */
[----:B-1----:R-:W-:Y:S05]  /*a5b0*/  BRA `(.L_x_21481) ;  /* 0xfffff29000007947 */ /* 0x002fea000383ffff */
.L_x_21466:
[----:B------:R-:W-:Y:S01]  /*a5c0*/  MOV R123, 0x2 ;  /* 0x00000002007b7802 */ /* 0x000fe20000000f00 */
[----:B------:R-:W-:Y:S01]  /*a5d0*/  IMAD.MOV.U32 R122, RZ, RZ, 0x1f ;  /* 0x0000001fff7a7424 */ /* 0x000fe200078e00ff */
[----:B------:R-:W-:Y:S01]  /*a5e0*/  MOV R110, 0xa610 ;  /* 0x0000a610006e7802 */ /* 0x000fe20000000f00 */
[----:B------:R-:W-:Y:S02]  /*a5f0*/  IMAD.MOV.U32 R111, RZ, RZ, -0x1 ;  /* 0xffffffffff6f7424 */ /* 0x000fe400078e00ff */
[----:B0-----:R-:W-:Y:S05]  /*a600*/  CALL.REL.NOINC `($__internal_156_$__cuda_sm70_shflsync_bfly_p) ;  /* 0x0000064000007944 */ /* 0x001fea0003c00000 */
[----:B------:R-:W-:Y:S01]  /*a610*/  HFMA2.MMA R123, -RZ, RZ, 0, 2.384185791015625e-07 ;  /* 0x00000004ff7b7435 */ /* 0x000fe200000001ff */
[----:B-1----:R-:W-:Y:S01]  /*a620*/  FADD.FTZ R109, R109, R122 ;  /* 0x0000007a6d6d7221 */ /* 0x002fe20000010000 */
[----:B------:R-:W-:Y:S01]  /*a630*/  MOV R110, 0xa670 ;  /* 0x0000a670006e7802 */ /* 0x000fe20000000f00 */
[----:B------:R-:W-:Y:S02]  /*a640*/  IMAD.MOV.U32 R122, RZ, RZ, 0x1f ;  /* 0x0000001fff7a7424 */ /* 0x000fe400078e00ff */
[----:B------:R-:W-:-:S02]  /*a650*/  IMAD.MOV.U32 R111, RZ, RZ, -0x1 ;  /* 0xffffffffff6f7424 */ /* 0x000fc400078e00ff */
[----:B------:R-:W-:Y:S05]  /*a660*/  CALL.REL.NOINC `($__internal_156_$__cuda_sm70_shflsync_bfly_p) ;  /* 0x000005e000007944 */ /* 0x000fea0003c00000 */
[----:B-1----:R-:W-:Y:S01]  /*a670*/  FADD.FTZ R109, R109, R122 ;  /* 0x0000007a6d6d7221 */ /* 0x002fe20000010000 */
[----:B------:R-:W-:Y:S01]  /*a680*/  MOV R123, 0x8 ;  /* 0x00000008007b7802 */ /* 0x000fe20000000f00 */
[----:B------:R-:W-:Y:S01]  /*a690*/  IMAD.MOV.U32 R122, RZ, RZ, 0x1f ;  /* 0x0000001fff7a7424 */ /* 0x000fe200078e00ff */
[----:B------:R-:W-:Y:S01]  /*a6a0*/  MOV R110, 0xa6d0 ;  /* 0x0000a6d0006e7802 */ /* 0x000fe20000000f00 */
[----:B------:R-:W-:-:S02]  /*a6b0*/  IMAD.MOV.U32 R111, RZ, RZ, -0x1 ;  /* 0xffffffffff6f7424 */ /* 0x000fc400078e00ff */
[----:B------:R-:W-:Y:S05]  /*a6c0*/  CALL.REL.NOINC `($__internal_156_$__cuda_sm70_shflsync_bfly_p) ;  /* 0x0000058000007944 */ /* 0x000fea0003c00000 */
[----:B------:R-:W-:Y:S01]  /*a6d0*/  HFMA2.MMA R123, -RZ, RZ, 0, 9.5367431640625e-07 ;  /* 0x00000010ff7b7435 */ /* 0x000fe200000001ff */
[----:B-1----:R-:W-:Y:S01]  /*a6e0*/  FADD.FTZ R109, R109, R122 ;  /* 0x0000007a6d6d7221 */ /* 0x002fe20000010000 */
[----:B------:R-:W-:Y:S01]  /*a6f0*/  MOV R110, 0xa730 ;  /* 0x0000a730006e7802 */ /* 0x000fe20000000f00 */
[----:B------:R-:W-:-:S02]  /*a700*/  IMAD.MOV.U32 R122, RZ, RZ, 0x1f ;  /* 0x0000001fff7a7424 */ /* 0x000fc400078e00ff */
[----:B------:R-:W-:Y:S02]  /*a710*/  IMAD.MOV.U32 R111, RZ, RZ, -0x1 ;  /* 0xffffffffff6f7424 */ /* 0x000fe400078e00ff */
[----:B------:R-:W-:Y:S05]  /*a720*/  CALL.REL.NOINC `($__internal_156_$__cuda_sm70_shflsync_bfly_p) ;  /* 0x0000052000007944 */ /* 0x000fea0003c00000 */
[----:B-1----:R-:W-:Y:S01]  /*a730*/  FADD.FTZ R108, R109, R122 ;  /* 0x0000007a6d6c7221 */ /* 0x002fe20000010000 */
[----:B------:R-:W-:Y:S01]  /*a740*/  MOV R123, 0x1 ;  /* 0x00000001007b7802 */ /* 0x000fe20000000f00 */
[----:B------:R-:W-:Y:S02]  /*a750*/  IMAD.MOV.U32 R122, RZ, RZ, 0x1f ;  /* 0x0000001fff7a7424 */ /* 0x000fe400078e00ff */
[----:B------:R-:W-:-:S04]  /*a760*/  FMUL.FTZ R108, R108, c[0x0][0x1e0] ;  /* 0x000078006c6c7a20 */ /* 0x000fc80000410000 */
[--C-:B------:R-:W-:Y:S02]  /*a770*/  FADD.FTZ R109, R84, -R108.reuse ;  /* 0x8000006c546d7221 */ /* 0x100fe40000010000 */
[--C-:B------:R-:W-:Y:S02]  /*a780*/  FADD.FTZ R110, R85, -R108.reuse ;  /* 0x8000006c556e7221 */ /* 0x100fe40000010000 */
[----:B------:R-:W-:Y:S02]  /*a790*/  FFMA.FTZ R109, R109, R109, RZ ;  /* 0x0000006d6d6d7223 */ /* 0x000fe400000100ff */
[--C-:B------:R-:W-:Y:S02]  /*a7a0*/  FADD.FTZ R111, R89, -R108.reuse ;  /* 0x8000006c596f7221 */ /* 0x100fe40000010000 */
        /* <DEDUP_REMOVED lines=47> */
[----:B------:R-:W-:Y:S05]  /*aaa0*/  CALL.REL.NOINC `($__internal_156_$__cuda_sm70_shflsync_bfly_p) ;  /* 0x000001a000007944 */ /* 0x000fea0003c00000 */
[----:B------:R-:W-:Y:S01]  /*aab0*/  HFMA2.MMA R123, -RZ, RZ, 0, 1.1920928955078125e-07 ;  /* 0x00000002ff7b7435 */ /* 0x000fe200000001ff */
[----:B-1----:R-:W-:Y:S01]  /*aac0*/  FADD.FTZ R109, R109, R122 ;  /* 0x0000007a6d6d7221 */ /* 0x002fe20000010000 */
[----:B------:R-:W-:Y:S01]  /*aad0*/  MOV R110, 0xab10 ;  /* 0x0000ab10006e7802 */ /* 0x000fe20000000f00 */
[----:B------:R-:W-:Y:S02]  /*aae0*/  IMAD.MOV.U32 R122, RZ, RZ, 0x1f ;  /* 0x0000001fff7a7424 */ /* 0x000fe400078e00ff */
[----:B------:R-:W-:Y:S02]  /*aaf0*/  IMAD.MOV.U32 R111, RZ, RZ, -0x1 ;  /* 0xffffffffff6f7424 */ /* 0x000fe400078e00ff */
[----:B------:R-:W-:Y:S05]  /*ab00*/  CALL.REL.NOINC `($__internal_156_$__cuda_sm70_shflsync_bfly_p) ;  /* 0x0000014000007944 */ /* 0x000fea0003c00000 */
[----:B-1----:R-:W-:Y:S01]  /*ab10*/  FADD.FTZ R109, R109, R122 ;  /* 0x0000007a6d6d7221 */ /* 0x002fe20000010000 */
[----:B------:R-:W-:Y:S01]  /*ab20*/  MOV R123, 0x4 ;  /* 0x00000004007b7802 */ /* 0x000fe20000000f00 */
[----:B------:R-:W-:Y:S01]  /*ab30*/  IMAD.MOV.U32 R122, RZ, RZ, 0x1f ;  /* 0x0000001fff7a7424 */ /* 0x000fe200078e00ff */
[----:B------:R-:W-:Y:S01]  /*ab40*/  MOV R110, 0xab70 ;  /* 0x0000ab70006e7802 */ /* 0x000fe20000000f00 */
[----:B------:R-:W-:-:S02]  /*ab50*/  IMAD.MOV.U32 R111, RZ, RZ, -0x1 ;  /* 0xffffffffff6f7424 */ /* 0x000fc400078e00ff */
[----:B------:R-:W-:Y:S05]  /*ab60*/  CALL.REL.NOINC `($__internal_156_$__cuda_sm70_shflsync_bfly_p) ;  /* 0x000000e000007944 */ /* 0x000fea0003c00000 */
[----:B------:R-:W-:Y:S01]  /*ab70*/  HFMA2.MMA R123, -RZ, RZ, 0, 4.76837158203125e-07 ;  /* 0x00000008ff7b7435 */ /* 0x000fe200000001ff */
[----:B-1----:R-:W-:Y:S01]  /*ab80*/  FADD.FTZ R109, R109, R122 ;  /* 0x0000007a6d6d7221 */ /* 0x002fe20000010000 */
[----:B------:R-:W-:Y:S01]  /*ab90*/  MOV R110, 0xabd0 ;  /* 0x0000abd0006e7802 */ /* 0x000fe20000000f00 */
[----:B------:R-:W-:-:S02]  /*aba0*/  IMAD.MOV.U32 R122, RZ, RZ, 0x1f ;  /* 0x0000001fff7a7424 */ /* 0x000fc400078e00ff */
[----:B------:R-:W-:Y:S02]  /*abb0*/  IMAD.MOV.U32 R111, RZ, RZ, -0x1 ;  /* 0xffffffffff6f7424 */ /* 0x000fe400078e00ff */
[----:B------:R-:W-:Y:S05]  /*abc0*/  CALL.REL.NOINC `($__internal_156_$__cuda_sm70_shflsync_bfly_p) ;  /* 0x0000008000007944 */ /* 0x000fea0003c00000 */
[----:B-1----:R-:W-:Y:S01]  /*abd0*/  FADD.FTZ R109, R109, R122 ;  /* 0x0000007a6d6d7221 */ /* 0x002fe20000010000 */
[----:B------:R-:W-:Y:S01]  /*abe0*/  MOV R123, 0x10 ;  /* 0x00000010007b7802 */ /* 0x000fe20000000f00 */
[----:B------:R-:W-:Y:S01]  /*abf0*/  IMAD.MOV.U32 R122, RZ, RZ, 0x1f ;  /* 0x0000001fff7a7424 */ /* 0x000fe200078e00ff */
[----:B------:R-:W-:Y:S01]  /*ac00*/  MOV R110, 0xac30 ;  /* 0x0000ac30006e7802 */ /* 0x000fe20000000f00 */
[----:B------:R-:W-:Y:S02]  /*ac10*/  IMAD.MOV.U32 R111, RZ, RZ, -0x1 ;  /* 0xffffffffff6f7424 */ /* 0x000fe400078e00ff */
[----:B------:R-:W-:Y:S05]  /*ac20*/  CALL.REL.NOINC `($__internal_156_$__cuda_sm70_shflsync_bfly_p) ;  /* 0x0000002000007944 */ /* 0x000fea0003c00000 */
[----:B-1----:R-:W-:Y:S01]  /*ac30*/  MOV R124, R122 ;  /* 0x0000007a007c7202 */ /* 0x002fe20000000f00 */
[----:B------:R-:W-:Y:S05]  /*ac40*/  BRA `(.L_x_21482) ;  /* 0xfffff05000007947 */ /* 0x000fea000383ffff */
        .weak           $__internal_156_$__cuda_sm70_shflsync_bfly_p
        .type           $__internal_156_$__cuda_sm70_shflsync_bfly_p,@function
        .size           $__internal_156_$__cuda_sm70_shflsync_bfly_p,(.L_x_22324 - $__internal_156_$__cuda_sm70_shflsync_bfly_p)
$__internal_156_$__cuda_sm70_shflsync_bfly_p:
[----:B------:R-:W-:Y:S04]  /*ac50*/  WARPSYNC R111 ;  /* 0x0000006f00007348 */ /* 0x000fe80003800000 */
[----:B------:R0:W1:Y:S02]  /*ac60*/  SHFL.BFLY PT, R122, R109, R123, R122 ;  /* 0x0c00007b6d7a7389 */ /* 0x00006400000e007a */
[----:B0-----:R-:W-:-:S04]  /*ac70*/  IMAD.MOV.U32 R111, RZ, RZ, 0x0 ;  /* 0x00000000ff6f7424 */ /* 0x001fc800078e00ff */
[----:B------:R-:W-:Y:S05]  /*ac80*/  RET.REL.NODEC R110 `(_ZN10layer_norm13ln_fwd_kernelINS_13Kernel_traitsIfffffjLj768ELj1ELj4ELj1ELj16ENS_18Kernel_traits_baseILj768EfffffjLj128EEEEELb1ELb1ELb0ELb0EEEvNS_9FwdParamsE) ;  /* 0xffff53706e007950 */ /* 0x000fea0003c3ffff */
.L_x_21483:
        /* <DEDUP_REMOVED lines=15> */
.L_x_22324:


//--------------------- .text._ZN10layer_norm13ln_fwd_kernelINS_13Kernel_traitsIfffffjLj768ELj1ELj4ELj1ELj16ENS_18Kernel_traits_baseILj768EfffffjLj128EEEEELb1ELb1ELb0ELb1EEEvNS_9FwdParamsE --------------------------
	.section	.text._ZN10layer_norm13ln_fwd_kernelINS_13Kernel_traitsIfffffjLj768ELj1ELj4ELj1ELj16ENS_18Kernel_traits_baseILj768EfffffjLj128EEEEELb1ELb1ELb0ELb1EEEvNS_9FwdParamsE,"ax",@progbits
	.sectioninfo	@"SHI_REGISTERS=128"
	.align	128
        .global         _ZN10layer_norm13ln_fwd_kernelINS_13Kernel_traitsIfffffjLj768ELj1ELj4ELj1ELj16ENS_18Kernel_traits_baseILj768EfffffjLj128EEEEELb1ELb1ELb0ELb1EEEvNS_9FwdParamsE
        .type           _ZN10layer_norm13ln_fwd_kernelINS_13Kernel_traitsIfffffjLj768ELj1ELj4ELj1ELj16ENS_18Kernel_traits_baseILj768EfffffjLj128EEEEELb1ELb1ELb0ELb1EEEvNS_9FwdParamsE,@function
        .size           _ZN10layer_norm13ln_fwd_kernelINS_13Kernel_traitsIfffffjLj768ELj1ELj4ELj1ELj16ENS_18Kernel_traits_baseILj768EfffffjLj128EEEEELb1ELb1ELb0ELb1EEEvNS_9FwdParamsE,(.L_x_22325 - _ZN10layer_norm13ln_fwd_kernelINS_13Kernel_traitsIfffffjLj768ELj1ELj4ELj1ELj16ENS_18Kernel_traits_baseILj768EfffffjLj128EEEEELb1ELb1ELb0ELb1EEEvNS_9FwdParamsE)
        .other          _ZN10layer_norm13ln_fwd_kernelINS_13Kernel_traitsIfffffjLj768ELj1ELj4ELj1ELj16ENS_18Kernel_traits_baseILj768EfffffjLj128EEEEELb1ELb1ELb0ELb1EEEvNS_9FwdParamsE,@"STO_CUDA_ENTRY STV_DEFAULT"
_ZN10layer_norm13ln_fwd_kernelINS_13Kernel_traitsIfffffjLj768ELj1ELj4ELj1ELj16ENS_18Kernel_traits_baseILj768EfffffjLj128EEEEELb1ELb1ELb0ELb1EEEvNS_9FwdParamsE:
.text._ZN10layer_norm13ln_fwd_kernelINS_13Kernel_traitsIfffffjLj768ELj1ELj4ELj1ELj16ENS_18Kernel_traits_baseILj768EfffffjLj128EEEEELb1ELb1ELb0ELb1EEEvNS_9FwdParamsE:
[----:B------:R-:W-:Y:S02]  /*0000*/  MOV R1, c[0x0][0x28] ;  /* 0x00000a0000017a02 */ /* 0x000fe40000000f00 */
[----:B------:R-:W-:Y:S01]  /*0010*/  ULDC.U8 UR4, c[0x0][0x244] ;  /* 0x0000910000047ab9 */ /* 0x000fe20000000000 */
[----:B------:R-:W-:Y:S01]  /*0020*/  IMAD.MOV.U32 R112, RZ, RZ, c[0x0][0x238] ;  /* 0x00008e00ff707624 */ /* 0x000fe200078e00ff */
[----:B------:R-:W-:Y:S01]  /*0030*/  ISETP.NE.AND P0, PT, RZ, UR4, PT ;  /* 0x00000004ff007c0c */ /* 0x000fe2000bf05270 */
[----:B------:R-:W-:Y:S02]  /*0040*/  ULDC.64 UR4, c[0x0][0x230] ;  /* 0x00008c0000047ab9 */ /* 0x000fe40000000a00 */
[----:B------:R-:W-:Y:S01]  /*0050*/  IMAD.U32 R6, RZ, RZ, UR4 ;  /* 0x00000004ff067e24 */ /* 0x000fe2000f8e00ff */
[----:B------:R-:W-:Y:S01]  /*0060*/  MOV R7, UR5 ;  /* 0x0000000500077c02 */ /* 0x000fe20008000f00 */
[----:B------:R-:W-:Y:S01]  /*0070*/  ULDC.64 UR6, c[0x0][0x118] ;  /* 0x0000460000067ab9 */ /* 0x000fe20000000a00 */
[----:B------:R-:W-:-:S07]  /*0080*/  MOV R113, c[0x0][0x23c] ;  /* 0x00008f0000717a02 */ /* 0x000fce0000000f00 */
        /* <DEDUP_REMOVED lines=88> */
[----:B------:R-:W-:Y:S01]  /*0610*/  LOP3.LUT R4, R7, UR24, R6, 0x96, !PT ;  /* 0x0000001807047c12 */ /* 0x000fe2000f8e9606 */
        /* <DEDUP_REMOVED lines=18> */
[----:B------:R2:W5:Y:S01]  /*0740*/  LDG.E.128 R76, [R6.64] ;  /* 0x00000006064c7981 */ /* 0x000562000c1e1d00 */
[----:B------:R-:W-:-:S02]  /*0750*/  IMAD R2, R14, -0x326172a9, RZ ;  /* 0xcd9e8d570e027824 */ /* 0x000fc400078e02ff */
[----:B0-----:R-:W-:Y:S01]  /*0760*/  IMAD.HI.U32 R9, R12, -0x2daee0ad, RZ ;  /* 0xd2511f530c097827 */ /* 0x001fe200078e00ff */
[----:B------:R2:W5:Y:S04]  /*0770*/  LDG.E.128 R72, [R6.64+0x200] ;  /* 0x0002000606487981 */ /* 0x000568000c1e1d00 */
[----:B------:R2:W5:Y:S04]  /*0780*/  LDG.E.128 R68, [R6.64+0x400] ;  /* 0x0004000606447981 */ /* 0x000568000c1e1d00 */
[----:B------:R2:W5:Y:S04]  /*0790*/  LDG.E.128 R64, [R6.64+0x600] ;  /* 0x0006000606407981 */ /* 0x000568000c1e1d00 */
[----:B------:R2:W5:Y:S04]  /*07a0*/  LDG.E.128 R60, [R6.64+0x800] ;  /* 0x00080006063c7981 */ /* 0x000568000c1e1d00 */
[----:B------:R2:W5:Y:S01]  /*07b0*/  LDG.E.128 R56, [R6.64+0xa00] ;  /* 0x000a000606387981 */ /* 0x000562000c1e1d00 */
[----:B------:R-:W-:Y:S01]  /*07c0*/  BSSY B0, `(.L_x_21484) ;  /* 0x000091f000007945 */ /* 0x000fe20003800000 */
[----:B------:R-:W-:Y:S01]  /*07d0*/  LOP3.LUT R112, R112, 0x3, RZ, 0xc0, !PT ;  /* 0x0000000370707812 */ /* 0x000fe200078ec0ff */
[----:B--2---:R-:W-:Y:S01]  /*07e0*/  IMAD.HI.U32 R7, R4, -0x326172a9, RZ ;  /* 0xcd9e8d5704077827 */ /* 0x004fe200078e00ff */
[----:B------:R-:W-:-:S03]  /*07f0*/  LOP3.LUT R6, R9, UR26, R0, 0x96, !PT ;  /* 0x0000001a09067c12 */ /* 0x000fc6000f8e9600 */
[----:B------:R-:W-:Y:S01]  /*0800*/  IMAD R4, R4, -0x326172a9, RZ ;  /* 0xcd9e8d5704047824 */ /* 0x000fe200078e02ff */
[----:B------:R-:W-:Y:S01]  /*0810*/  LOP3.LUT R7, R7, UR25, R2, 0x96, !PT ;  /* 0x0000001907077c12 */ /* 0x000fe2000f8e9602 */
[----:B------:R-:W-:Y:S02]  /*0820*/  IMAD R2, R12, -0x2daee0ad, RZ ;  /* 0xd2511f530c027824 */ /* 0x000fe400078e02ff */
[----:B------:R-:W-:Y:S01]  /*0830*/  IMAD.MOV.U32 R0, RZ, RZ, RZ ;  /* 0x000000ffff007224 */ /* 0x000fe200078e00ff */
[----:B-1----:R-:W-:Y:S02]  /*0840*/  ULDC.U8 UR8, c[0x0][0x1f0] ;  /* 0x00007c0000087ab9 */ /* 0x002fe40000000000 */
.L_x_21656:
[----:B------:R-:W-:Y:S01]  /*0850*/  IMAD R8, R110, c[0x0][0x168], RZ ;  /* 0x00005a006e087a24 */ /* 0x000fe200078e02ff */
[----:B------:R-:W-:Y:S01]  /*0860*/  ISETP.NE.U32.AND P0, PT, RZ, c[0x0][0x180], PT ;  /* 0x00006000ff007a0c */ /* 0x000fe20003f05070 */
[----:B------:R-:W-:Y:S01]  /*0870*/  HFMA2.MMA R114, -RZ, RZ, 0, 9.5367431640625e-07 ;  /* 0x00000010ff727435 */ /* 0x000fe200000001ff */
[----:B------:R-:W-:Y:S02]  /*0880*/  ISETP.NE.U32.AND P1, PT, RZ, c[0x0][0x1c0], PT ;  /* 0x00007000ff007a0c */ /* 0x000fe40003f25070 */
[----:B------:R-:W-:-:S02]  /*0890*/  SHF.R.S32.HI R9, RZ, 0x1f, R8 ;  /* 0x0000001fff097819 */ /* 0x000fc40000011408 */
[----:B------:R-:W-:Y:S02]  /*08a0*/  ISETP.NE.AND.EX P0, PT, RZ, c[0x0][0x184], PT, P0 ;  /* 0x00006100ff007a0c */ /* 0x000fe40003f05300 */
[----:B------:R-:W-:Y:S02]  /*08b0*/  LEA.HI R8, R9, R8, RZ, 0x2 ;  /* 0x0000000809087211 */ /* 0x000fe400078f10ff */
[----:B------:R-:W-:Y:S02]  /*08c0*/  ISETP.NE.AND.EX P1, PT, RZ, c[0x0][0x1c4], PT, P1 ;  /* 0x00007100ff007a0c */ /* 0x000fe40003f25310 */
[----:B------:R-:W-:Y:S02]  /*08d0*/  LEA.HI.SX32 R111, R8, R109, 0x1e ;  /* 0x0000006d086f7211 */ /* 0x000fe400078ff2ff */
[----:B------:R-:W-:-:S03]  /*08e0*/  MOV R115, 0x3f800000 ;  /* 0x3f80000000737802 */ /* 0x000fc60000000f00 */
[----:B------:R-:W-:-:S04]  /*08f0*/  IMAD.WIDE.U32 R8, R111, R114, c[0x0][0x170] ;  /* 0x00005c006f087625 */ /* 0x000fc800078e0072 */
[----:B------:R-:W-:Y:S02]  /*0900*/  @P0 IMAD.WIDE.U32 R14, R111, R114, c[0x0][0x180] ;  /* 0x000060006f0e0625 */ /* 0x000fe400078e0072 */
[----:B-----5:R-:W5:Y:S02]  /*0910*/  LDG.E.128 R8, [R8.64] ;  /* 0x0000000608087981 */ /* 0x020f64000c1e1d00 */
        /* <DEDUP_REMOVED lines=16> */
.L_x_21486:
[----:B0-----:R-:W-:Y:S02]  /*0a20*/  MOV R12, R4 ;  /* 0x00000004000c7202 */ /* 0x001fe40000000f00 */
.L_x_21487:
[----:B------:R-:W-:Y:S05]  /*0a30*/  BSYNC B1 ;  /* 0x0000000000017941 */ /* 0x000fea0003800000 */
.L_x_21485:
        /* <DEDUP_REMOVED lines=16> */
.L_x_21491:
[----:B------:R-:W-:Y:S05]  /*0b40*/  BSYNC B2 ;  /* 0x0000000000027941 */ /* 0x000fea0003800000 */
.L_x_21490:
        /* <DEDUP_REMOVED lines=43> */
[----:B------:R-:W-:-:S06]  /*0e00*/  HFMA2.MMA R16, -RZ, RZ, 0, 0 ;  /* 0x00000000ff107435 */ /* 0x000fcc00000001ff */
.L_x_21489:
[----:B------:R-:W-:Y:S05]  /*0e10*/  BSYNC B1 ;  /* 0x0000000000017941 */ /* 0x000fea0003800000 */
.L_x_21488:
        /* <DEDUP_REMOVED lines=23> */
.L_x_21493:
[----:B------:R-:W-:Y:S02]  /*0f90*/  IMAD.MOV.U32 R8, RZ, RZ, R4 ;  /* 0x000000ffff087224 */ /* 0x000fe400078e0004 */
.L_x_21494:
[----:B------:R-:W-:Y:S05]  /*0fa0*/  BSYNC B1 ;  /* 0x0000000000017941 */ /* 0x000fea0003800000 */
.L_x_21492:
        /* <DEDUP_REMOVED lines=16> */
.L_x_21498:
[----:B------:R-:W-:Y:S05]  /*10b0*/  BSYNC B2 ;  /* 0x0000000000027941 */ /* 0x000fea0003800000 */
.L_x_21497:
        /* <DEDUP_REMOVED lines=44> */
.L_x_21496:
[----:B------:R-:W-:Y:S05]  /*1380*/  BSYNC B1 ;  /* 0x0000000000017941 */ /* 0x000fea0003800000 */
.L_x_21495:
        /* <DEDUP_REMOVED lines=20> */
.L_x_21500:
[----:B------:R-:W-:Y:S02]  /*14d0*/  IMAD.MOV.U32 R8, RZ, RZ, R4 ;  /* 0x000000ffff087224 */ /* 0x000fe400078e0004 */
.L_x_21501:
[----:B------:R-:W-:Y:S05]  /*14e0*/  BSYNC B1 ;  /* 0x0000000000017941 */ /* 0x000fea0003800000 */
.L_x_21499:
        /* <DEDUP_REMOVED lines=16> */
.L_x_21505:
[----:B------:R-:W-:Y:S05]  /*15f0*/  BSYNC B2 ;  /* 0x0000000000027941 */ /* 0x000fea0003800000 */
.L_x_21504:
        /* <DEDUP_REMOVED lines=44> */
.L_x_21503:
[----:B------:R-:W-:Y:S05]  /*18c0*/  BSYNC B1 ;  /* 0x0000000000017941 */ /* 0x000fea0003800000 */
.L_x_21502:
        /* <DEDUP_REMOVED lines=20> */
.L_x_21507:
[----:B------:R-:W-:Y:S02]  /*1a10*/  IMAD.MOV.U32 R8, RZ, RZ, R4 ;  /* 0x000000ffff087224 */ /* 0x000fe400078e0004 */
.L_x_21508:
[----:B------:R-:W-:Y:S05]  /*1a20*/  BSYNC B1 ;  /* 0x0000000000017941 */ /* 0x000fea0003800000 */
.L_x_21506:
        /* <DEDUP_REMOVED lines=16> */
.L_x_21512:
[----:B------:R-:W-:Y:S05]  /*1b30*/  BSYNC B2 ;  /* 0x0000000000027941 */ /* 0x000fea0003800000 */
.L_x_21511:
        /* <DEDUP_REMOVED lines=44> */
.L_x_21510:
[----:B------:R-:W-:Y:S05]  /*1e00*/  BSYNC B1 ;  /* 0x0000000000017941 */ /* 0x000fea0003800000 */
.L_x_21509:
        /* <DEDUP_REMOVED lines=15> */
[----:B------:R-:W-:Y:S02]  /*1f00*/  FMUL.FTZ R27, R55, R10 ;  /* 0x0000000a371b7220 */ /* 0x000fe40000410000 */
        /* <DEDUP_REMOVED lines=20> */
.L_x_21514:
[----:B0-----:R-:W-:Y:S02]  /*2050*/  IMAD.MOV.U32 R12, RZ, RZ, R4 ;  /* 0x000000ffff0c7224 */ /* 0x001fe400078e0004 */
.L_x_21515:
[----:B------:R-:W-:Y:S05]  /*2060*/  BSYNC B1 ;  /* 0x0000000000017941 */ /* 0x000fea0003800000 */
.L_x_21513:
        /* <DEDUP_REMOVED lines=16> */
.L_x_21519:
[----:B------:R-:W-:Y:S05]  /*2170*/  BSYNC B2 ;  /* 0x0000000000027941 */ /* 0x000fea0003800000 */
.L_x_21518:
        /* <DEDUP_REMOVED lines=44> */
.L_x_21517:
[----:B------:R-:W-:Y:S05]  /*2440*/  BSYNC B1 ;  /* 0x0000000000017941 */ /* 0x000fea0003800000 */
.L_x_21516:
[----:B------:R-:W0:Y:S01]  /*2450*/  I2F.U32 R12, R12 ;  /* 0x0000000c000c7306 */ /* 0x000e220000201000 */
[----:B-----5:R-:W-:Y:S01]  /*2460*/  FMUL.FTZ R13, R8, R115 ;  /* 0x00000073080d7220 */ /* 0x020fe20000410000 */
        /* <DEDUP_REMOVED lines=18> */
.L_x_21521:
[----:B------:R-:W-:Y:S02]  /*2590*/  IMAD.MOV.U32 R8, RZ, RZ, R4 ;  /* 0x000000ffff087224 */ /* 0x000fe400078e0004 */
.L_x_21522:
[----:B------:R-:W-:Y:S05]  /*25a0*/  BSYNC B1 ;  /* 0x0000000000017941 */ /* 0x000fea0003800000 */
.L_x_21520:
        /* <DEDUP_REMOVED lines=16> */
.L_x_21526:
[----:B------:R-:W-:Y:S05]  /*26b0*/  BSYNC B2 ;  /* 0x0000000000027941 */ /* 0x000fea0003800000 */
.L_x_21525:
        /* <DEDUP_REMOVED lines=44> */
.L_x_21524:
[----:B------:R-:W-:Y:S05]  /*2980*/  BSYNC B1 ;  /* 0x0000000000017941 */ /* 0x000fea0003800000 */
.L_x_21523:
        /* <DEDUP_REMOVED lines=20> */
.L_x_21528:
[----:B------:R-:W-:Y:S02]  /*2ad0*/  IMAD.MOV.U32 R8, RZ, RZ, R4 ;  /* 0x000000ffff087224 */ /* 0x000fe400078e0004 */
.L_x_21529:
[----:B------:R-:W-:Y:S05]  /*2ae0*/  BSYNC B1 ;  /* 0x0000000000017941 */ /* 0x000fea0003800000 */
.L_x_21527:
        /* <DEDUP_REMOVED lines=16> */
.L_x_21533:
[----:B------:R-:W-:Y:S05]  /*2bf0*/  BSYNC B2 ;  /* 0x0000000000027941 */ /* 0x000fea0003800000 */
.L_x_21532:
        /* <DEDUP_REMOVED lines=44> */
.L_x_21531:
[----:B------:R-:W-:Y:S05]  /*2ec0*/  BSYNC B1 ;  /* 0x0000000000017941 */ /* 0x000fea0003800000 */
.L_x_21530:
        /* <DEDUP_REMOVED lines=20> */
.L_x_21535:
[----:B------:R-:W-:Y:S02]  /*3010*/  IMAD.MOV.U32 R8, RZ, RZ, R4 ;  /* 0x000000ffff087224 */ /* 0x000fe400078e0004 */
.L_x_21536:
[----:B------:R-:W-:Y:S05]  /*3020*/  BSYNC B1 ;  /* 0x0000000000017941 */ /* 0x000fea0003800000 */
.L_x_21534:
        /* <DEDUP_REMOVED lines=16> */
.L_x_21540:
[----:B------:R-:W-:Y:S05]  /*3130*/  BSYNC B2 ;  /* 0x0000000000027941 */ /* 0x000fea0003800000 */
.L_x_21539:
        /* <DEDUP_REMOVED lines=44> */
.L_x_21538:
[----:B------:R-:W-:Y:S05]  /*3400*/  BSYNC B1 ;  /* 0x0000000000017941 */ /* 0x000fea0003800000 */
.L_x_21537:
        /* <DEDUP_REMOVED lines=10> */
[----:B------:R-:W-:Y:S02]  /*34b0*/  FSEL R10, R11, RZ, !P5 ;  /* 0x000000ff0b0a7208 */ /* 0x000fe40006800000 */
[----:B------:R-:W-:-:S03]  /*34c0*/  SEL R9, RZ, 0x1000000, P5 ;  /* 0x01000000ff097807 */ /* 0x000fc60002800000 */
[----:B------:R-:W-:Y:S01]  /*34d0*/  FMUL.FTZ R23, R51, R10 ;  /* 0x0000000a33177220 */ /* 0x000fe20000410000 */
[----:B------:R-:W-:Y:S01]  /*34e0*/  IADD3 R9, R13, R9, R12 ;  /* 0x000000090d097210 */ /* 0x000fe20007ffe00c */
[----:B------:R-:W-:-:S03]  /*34f0*/  IMAD.WIDE.U32 R12, R17, R114, c[0x0][0x188] ;  /* 0x00006200110c7625 */ /* 0x000fc600078e0072 */
[----:B------:R-:W-:Y:S01]  /*3500*/  IADD3 R105, R9, R14, RZ ;  /* 0x0000000e09697210 */ /* 0x000fe20007ffe0ff */
        /* <DEDUP_REMOVED lines=19> */
.L_x_21542:
[----:B0-----:R-:W-:Y:S02]  /*3640*/  MOV R14, R4 ;  /* 0x00000004000e7202 */ /* 0x001fe40000000f00 */
.L_x_21543:
[----:B------:R-:W-:Y:S05]  /*3650*/  BSYNC B1 ;  /* 0x0000000000017941 */ /* 0x000fea0003800000 */
.L_x_21541:
        /* <DEDUP_REMOVED lines=16> */
.L_x_21547:
[----:B------:R-:W-:Y:S05]  /*3760*/  BSYNC B2 ;  /* 0x0000000000027941 */ /* 0x000fea0003800000 */
.L_x_21546:
        /* <DEDUP_REMOVED lines=44> */
.L_x_21545:
[----:B------:R-:W-:Y:S05]  /*3a30*/  BSYNC B1 ;  /* 0x0000000000017941 */ /* 0x000fea0003800000 */
.L_x_21544:
[----:B------:R-:W0:Y:S01]  /*3a40*/  I2F.U32 R12, R14 ;  /* 0x0000000e000c7306 */ /* 0x000e220000201000 */
[----:B-----5:R-:W-:Y:S01]  /*3a50*/  FMUL.FTZ R8, R8, R115 ;  /* 0x0000007308087220 */ /* 0x020fe20000410000 */
        /* <DEDUP_REMOVED lines=18> */
.L_x_21549:
[----:B------:R-:W-:Y:S02]  /*3b80*/  MOV R8, R4 ;  /* 0x0000000400087202 */ /* 0x000fe40000000f00 */
.L_x_21550:
[----:B------:R-:W-:Y:S05]  /*3b90*/  BSYNC B1 ;  /* 0x0000000000017941 */ /* 0x000fea0003800000 */
.L_x_21548:
        /* <DEDUP_REMOVED lines=16> */
.L_x_21554:
[----:B------:R-:W-:Y:S05]  /*3ca0*/  BSYNC B2 ;  /* 0x0000000000027941 */ /* 0x000fea0003800000 */
.L_x_21553:
        /* <DEDUP_REMOVED lines=44> */
.L_x_21552:
[----:B------:R-:W-:Y:S05]  /*3f70*/  BSYNC B1 ;  /* 0x0000000000017941 */ /* 0x000fea0003800000 */
.L_x_21551:
        /* <DEDUP_REMOVED lines=20> */
.L_x_21556:
[----:B------:R-:W-:Y:S02]  /*40c0*/  MOV R14, R4 ;  /* 0x00000004000e7202 */ /* 0x000fe40000000f00 */
.L_x_21557:
[----:B------:R-:W-:Y:S05]  /*40d0*/  BSYNC B1 ;  /* 0x0000000000017941 */ /* 0x000fea0003800000 */
.L_x_21555:
        /* <DEDUP_REMOVED lines=16> */
.L_x_21561:
[----:B------:R-:W-:Y:S05]  /*41e0*/  BSYNC B2 ;  /* 0x0000000000027941 */ /* 0x000fea0003800000 */
.L_x_21560:
        /* <DEDUP_REMOVED lines=44> */
.L_x_21559:
[----:B------:R-:W-:Y:S05]  /*44b0*/  BSYNC B1 ;  /* 0x0000000000017941 */ /* 0x000fea0003800000 */
.L_x_21558:
        /* <DEDUP_REMOVED lines=20> */
.L_x_21563:
[----:B------:R-:W-:Y:S02]  /*4600*/  MOV R10, R4 ;  /* 0x00000004000a7202 */ /* 0x000fe40000000f00 */
.L_x_21564:
[----:B------:R-:W-:Y:S05]  /*4610*/  BSYNC B1 ;  /* 0x0000000000017941 */ /* 0x000fea0003800000 */
.L_x_21562:
        /* <DEDUP_REMOVED lines=16> */
.L_x_21568:
[----:B------:R-:W-:Y:S05]  /*4720*/  BSYNC B2 ;  /* 0x0000000000027941 */ /* 0x000fea0003800000 */
.L_x_21567:
        /* <DEDUP_REMOVED lines=44> */
.L_x_21566:
[----:B------:R-:W-:Y:S05]  /*49f0*/  BSYNC B1 ;  /* 0x0000000000017941 */ /* 0x000fea0003800000 */
.L_x_21565:
        /* <DEDUP_REMOVED lines=8> */
[----:B0-----:R-:W-:-:S05]  /*4a80*/  FFMA.FTZ R8, R8, R113, 1.1641532182693481445e-10 ;  /* 0x2f00000008087423 */ /* 0x001fca0000010071 */
[----:B------:R-:W-:-:S04]  /*4a90*/  FSETP.GTU.FTZ.AND P5, PT, R8, c[0x0][0x1e4], PT ;  /* 0x0000790008007a0b */ /* 0x000fc80003fbc000 */
[----:B------:R-:W-:Y:S02]  /*4aa0*/  SEL R9, RZ, 0x1000000, P5 ;  /* 0x01000000ff097807 */ /* 0x000fe40002800000 */
[----:B------:R-:W-:Y:S02]  /*4ab0*/  FSEL R8, R11, RZ, !P5 ;  /* 0x000000ff0b087208 */ /* 0x000fe40006800000 */
[----:B------:R-:W-:Y:S01]  /*4ac0*/  IADD3 R9, R13, R9, R12 ;  /* 0x000000090d097210 */ /* 0x000fe20007ffe00c */
[----:B------:R-:W-:-:S04]  /*4ad0*/  @P0 IMAD.WIDE.U32 R12, R117, R114, c[0x0][0x180] ;  /* 0x00006000750c0625 */ /* 0x000fc800078e0072 */
        /* <DEDUP_REMOVED lines=21> */
.L_x_21570:
[----:B0-----:R-:W-:Y:S02]  /*4c30*/  IMAD.MOV.U32 R106, RZ, RZ, R4 ;  /* 0x000000ffff6a7224 */ /* 0x001fe400078e0004 */
.L_x_21571:
[----:B------:R-:W-:Y:S05]  /*4c40*/  BSYNC B1 ;  /* 0x0000000000017941 */ /* 0x000fea0003800000 */
.L_x_21569:
        /* <DEDUP_REMOVED lines=16> */
.L_x_21575:
[----:B------:R-:W-:Y:S05]  /*4d50*/  BSYNC B2 ;  /* 0x0000000000027941 */ /* 0x000fea0003800000 */
.L_x_21574:
        /* <DEDUP_REMOVED lines=44> */
.L_x_21573:
[----:B------:R-:W-:Y:S05]  /*5020*/  BSYNC B1 ;  /* 0x0000000000017941 */ /* 0x000fea0003800000 */
.L_x_21572:
[----:B------:R-:W0:Y:S01]  /*5030*/  I2F.U32 R12, R106 ;  /* 0x0000006a000c7306 */ /* 0x000e220000201000 */
[----:B-----5:R-:W-:Y:S01]  /*5040*/  FMUL.FTZ R8, R8, R115 ;  /* 0x0000007308087220 */ /* 0x020fe20000410000 */
        /* <DEDUP_REMOVED lines=18> */
.L_x_21577:
[----:B------:R-:W-:Y:S02]  /*5170*/  IMAD.MOV.U32 R8, RZ, RZ, R4 ;  /* 0x000000ffff087224 */ /* 0x000fe400078e0004 */
.L_x_21578:
[----:B------:R-:W-:Y:S05]  /*5180*/  BSYNC B1 ;  /* 0x0000000000017941 */ /* 0x000fea0003800000 */
.L_x_21576:
        /* <DEDUP_REMOVED lines=16> */
.L_x_21582:
[----:B------:R-:W-:Y:S05]  /*5290*/  BSYNC B2 ;  /* 0x0000000000027941 */ /* 0x000fea0003800000 */
.L_x_21581:
        /* <DEDUP_REMOVED lines=44> */
.L_x_21580:
[----:B------:R-:W-:Y:S05]  /*5560*/  BSYNC B1 ;  /* 0x0000000000017941 */ /* 0x000fea0003800000 */
.L_x_21579:
        /* <DEDUP_REMOVED lines=20> */
.L_x_21584:
[----:B------:R-:W-:Y:S02]  /*56b0*/  IMAD.MOV.U32 R106, RZ, RZ, R4 ;  /* 0x000000ffff6a7224 */ /* 0x000fe400078e0004 */
.L_x_21585:
[----:B------:R-:W-:Y:S05]  /*56c0*/  BSYNC B1 ;  /* 0x0000000000017941 */ /* 0x000fea0003800000 */
.L_x_21583:
        /* <DEDUP_REMOVED lines=16> */
.L_x_21589:
[----:B------:R-:W-:Y:S05]  /*57d0*/  BSYNC B2 ;  /* 0x0000000000027941 */ /* 0x000fea0003800000 */
.L_x_21588:
        /* <DEDUP_REMOVED lines=44> */
.L_x_21587:
[----:B------:R-:W-:Y:S05]  /*5aa0*/  BSYNC B1 ;  /* 0x0000000000017941 */ /* 0x000fea0003800000 */
.L_x_21586:
        /* <DEDUP_REMOVED lines=20> */
.L_x_21591:
[----:B------:R-:W-:Y:S02]  /*5bf0*/  IMAD.MOV.U32 R10, RZ, RZ, R4 ;  /* 0x000000ffff0a7224 */ /* 0x000fe400078e0004 */
.L_x_21592:
[----:B------:R-:W-:Y:S05]  /*5c00*/  BSYNC B1 ;  /* 0x0000000000017941 */ /* 0x000fea0003800000 */
.L_x_21590:
        /* <DEDUP_REMOVED lines=16> */
.L_x_21596:
[----:B------:R-:W-:Y:S05]  /*5d10*/  BSYNC B2 ;  /* 0x0000000000027941 */ /* 0x000fea0003800000 */
.L_x_21595:
        /* <DEDUP_REMOVED lines=44> */
.L_x_21594:
[----:B------:R-:W-:Y:S05]  /*5fe0*/  BSYNC B1 ;  /* 0x0000000000017941 */ /* 0x000fea0003800000 */
.L_x_21593:
        /* <DEDUP_REMOVED lines=14> */
[----:B------:R-:W-:Y:S02]  /*60d0*/  FMUL.FTZ R15, R43, R8 ;  /* 0x000000082b0f7220 */ /* 0x000fe40000410000 */
[----:B------:R-:W-:Y:S01]  /*60e0*/  @P0 IMAD.WIDE.U32 R104, R107, R114, c[0x0][0x180] ;  /* 0x000060006b680625 */ /* 0x000fe200078e0072 */
[----:B------:R-:W-:-:S03]  /*60f0*/  IADD3 R123, R9, R106, RZ ;  /* 0x0000006a097b7210 */ /* 0x000fc60007ffe0ff */
[----:B------:R-:W-:Y:S02]  /*6100*/  @P1 FADD.FTZ R15, R31, R15 ;  /* 0x0000000f1f0f1221 */ /* 0x000fe40000010000 */
[----:B------:R-:W-:-:S03]  /*6110*/  IMAD.WIDE.U32 R8, R107, R114, c[0x0][0x170] ;  /* 0x00005c006b087625 */ /* 0x000fc600078e0072 */
        /* <DEDUP_REMOVED lines=16> */
.L_x_21598:
[----:B0-----:R-:W-:Y:S02]  /*6220*/  MOV R106, R4 ;  /* 0x00000004006a7202 */ /* 0x001fe40000000f00 */
.L_x_21599:
[----:B------:R-:W-:Y:S05]  /*6230*/  BSYNC B1 ;  /* 0x0000000000017941 */ /* 0x000fea0003800000 */
.L_x_21597:
        /* <DEDUP_REMOVED lines=16> */
.L_x_21603:
[----:B------:R-:W-:Y:S05]  /*6340*/  BSYNC B2 ;  /* 0x0000000000027941 */ /* 0x000fea0003800000 */
.L_x_21602:
        /* <DEDUP_REMOVED lines=44> */
.L_x_21601:
[----:B------:R-:W-:Y:S05]  /*6610*/  BSYNC B1 ;  /* 0x0000000000017941 */ /* 0x000fea0003800000 */
.L_x_21600:
        /* <DEDUP_REMOVED lines=20> */
.L_x_21605:
[----:B------:R-:W-:Y:S02]  /*6760*/  MOV R106, R4 ;  /* 0x00000004006a7202 */ /* 0x000fe40000000f00 */
.L_x_21606:
[----:B------:R-:W-:Y:S05]  /*6770*/  BSYNC B1 ;  /* 0x0000000000017941 */ /* 0x000fea0003800000 */
.L_x_21604:
        /* <DEDUP_REMOVED lines=16> */
.L_x_21610:
[----:B------:R-:W-:Y:S05]  /*6880*/  BSYNC B2 ;  /* 0x0000000000027941 */ /* 0x000fea0003800000 */
.L_x_21609:
        /* <DEDUP_REMOVED lines=44> */
.L_x_21608:
[----:B------:R-:W-:Y:S05]  /*6b50*/  BSYNC B1 ;  /* 0x0000000000017941 */ /* 0x000fea0003800000 */
.L_x_21607:
        /* <DEDUP_REMOVED lines=20> */
.L_x_21612:
[----:B------:R-:W-:Y:S02]  /*6ca0*/  MOV R106, R4 ;  /* 0x00000004006a7202 */ /* 0x000fe40000000f00 */
.L_x_21613:
[----:B------:R-:W-:Y:S05]  /*6cb0*/  BSYNC B1 ;  /* 0x0000000000017941 */ /* 0x000fea0003800000 */
.L_x_21611:
        /* <DEDUP_REMOVED lines=16> */
.L_x_21617:
[----:B------:R-:W-:Y:S05]  /*6dc0*/  BSYNC B2 ;  /* 0x0000000000027941 */ /* 0x000fea0003800000 */
.L_x_21616:
        /* <DEDUP_REMOVED lines=44> */
.L_x_21615:
[----:B------:R-:W-:Y:S05]  /*7090*/  BSYNC B1 ;  /* 0x0000000000017941 */ /* 0x000fea0003800000 */
.L_x_21614:
        /* <DEDUP_REMOVED lines=20> */
.L_x_21619:
[----:B------:R-:W-:Y:S02]  /*71e0*/  MOV R106, R4 ;  /* 0x00000004006a7202 */ /* 0x000fe40000000f00 */
.L_x_21620:
[----:B------:R-:W-:Y:S05]  /*71f0*/  BSYNC B1 ;  /* 0x0000000000017941 */ /* 0x000fea0003800000 */
.L_x_21618:
        /* <DEDUP_REMOVED lines=16> */
.L_x_21624:
[----:B------:R-:W-:Y:S05]  /*7300*/  BSYNC B2 ;  /* 0x0000000000027941 */ /* 0x000fea0003800000 */
.L_x_21623:
        /* <DEDUP_REMOVED lines=44> */
.L_x_21622:
[----:B------:R-:W-:Y:S05]  /*75d0*/  BSYNC B1 ;  /* 0x0000000000017941 */ /* 0x000fea0003800000 */
.L_x_21621:
        /* <DEDUP_REMOVED lines=12> */
[----:B------:R-:W-:-:S04]  /*76a0*/  SEL R11, RZ, 0x1000000, P5 ;  /* 0x01000000ff0b7807 */ /* 0x000fc80002800000 */
[----:B------:R-:W-:Y:S01]  /*76b0*/  IADD3 R105, R105, R11, R112 ;  /* 0x0000000b69697210 */ /* 0x000fe20007ffe070 */
[----:B------:R-:W-:Y:S01]  /*76c0*/  FMUL.FTZ R11, R39, R104 ;  /* 0x00000068270b7220 */ /* 0x000fe20000410000 */
[----:B------:R-:W-:-:S03]  /*76d0*/  SEL R104, RZ, 0x1, P2 ;  /* 0x00000001ff687807 */ /* 0x000fc60001000000 */
        /* <DEDUP_REMOVED lines=11> */
[----:B-1----:R-:W-:Y:S02]  /*7790*/  ISETP.NE.AND P0, PT, R122, 0x2, PT ;  /* 0x000000027a00780c */ /* 0x002fe40003f05270 */
[----:B------:R-:W-:-:S11]  /*77a0*/  MOV R112, R6 ;  /* 0x0000000600707202 */ /* 0x000fd60000000f00 */
[----:B------:R-:W-:Y:S05]  /*77b0*/  @!P0 BRA `(.L_x_21627) ;  /* 0x0000006000008947 */ /* 0x000fea0003800000 */
[----:B------:R-:W-:Y:S01]  /*77c0*/  ISETP.NE.AND P0, PT, R122, 0x3, PT ;  /* 0x000000037a00780c */ /* 0x000fe20003f05270 */
[----:B------:R-:W-:-:S12]  /*77d0*/  IMAD.MOV.U32 R112, RZ, RZ, R7 ;  /* 0x000000ffff707224 */ /* 0x000fd800078e0007 */
[----:B------:R-:W-:Y:S05]  /*77e0*/  @P0 BRA `(.L_x_21627) ;  /* 0x0000003000000947 */ /* 0x000fea0003800000 */
[----:B------:R-:W-:Y:S01]  /*77f0*/  MOV R112, R2 ;  /* 0x0000000200707202 */ /* 0x000fe20000000f00 */
[----:B------:R-:W-:Y:S05]  /*7800*/  BRA `(.L_x_21627) ;  /* 0x0000001000007947 */ /* 0x000fea0003800000 */
.L_x_21626:
[----:B-1----:R-:W-:Y:S02]  /*7810*/  IMAD.MOV.U32 R112, RZ, RZ, R4 ;  /* 0x000000ffff707224 */ /* 0x002fe400078e0004 */
.L_x_21627:
[----:B------:R-:W-:Y:S05]  /*7820*/  BSYNC B1 ;  /* 0x0000000000017941 */ /* 0x000fea0003800000 */
.L_x_21625:
        /* <DEDUP_REMOVED lines=16> */
.L_x_21631:
[----:B------:R-:W-:Y:S05]  /*7930*/  BSYNC B2 ;  /* 0x0000000000027941 */ /* 0x000fea0003800000 */
.L_x_21630:
        /* <DEDUP_REMOVED lines=44> */
.L_x_21629:
[----:B------:R-:W-:Y:S05]  /*7c00*/  BSYNC B1 ;  /* 0x0000000000017941 */ /* 0x000fea0003800000 */
.L_x_21628:
        /* <DEDUP_REMOVED lines=20> */
.L_x_21633:
[----:B------:R-:W-:Y:S02]  /*7d50*/  IMAD.MOV.U32 R112, RZ, RZ, R4 ;  /* 0x000000ffff707224 */ /* 0x000fe400078e0004 */
.L_x_21634:
[----:B------:R-:W-:Y:S05]  /*7d60*/  BSYNC B1 ;  /* 0x0000000000017941 */ /* 0x000fea0003800000 */
.L_x_21632:
        /* <DEDUP_REMOVED lines=16> */
.L_x_21638:
[----:B------:R-:W-:Y:S05]  /*7e70*/  BSYNC B2 ;  /* 0x0000000000027941 */ /* 0x000fea0003800000 */
.L_x_21637:
        /* <DEDUP_REMOVED lines=44> */
.L_x_21636:
[----:B------:R-:W-:Y:S05]  /*8140*/  BSYNC B1 ;  /* 0x0000000000017941 */ /* 0x000fea0003800000 */
.L_x_21635:
        /* <DEDUP_REMOVED lines=20> */
.L_x_21640:
[----:B------:R-:W-:Y:S02]  /*8290*/  IMAD.MOV.U32 R122, RZ, RZ, R4 ;  /* 0x000000ffff7a7224 */ /* 0x000fe400078e0004 */
.L_x_21641:
[----:B------:R-:W-:Y:S05]  /*82a0*/  BSYNC B1 ;  /* 0x0000000000017941 */ /* 0x000fea0003800000 */
.L_x_21639:
        /* <DEDUP_REMOVED lines=16> */
.L_x_21645:
[----:B------:R-:W-:Y:S05]  /*83b0*/  BSYNC B2 ;  /* 0x0000000000027941 */ /* 0x000fea0003800000 */
.L_x_21644:
        /* <DEDUP_REMOVED lines=44> */
.L_x_21643:
[----:B------:R-:W-:Y:S05]  /*8680*/  BSYNC B1 ;  /* 0x0000000000017941 */ /* 0x000fea0003800000 */
.L_x_21642:
        /* <DEDUP_REMOVED lines=20> */
.L_x_21647:
[----:B------:R-:W-:Y:S02]  /*87d0*/  IMAD.MOV.U32 R120, RZ, RZ, R4 ;  /* 0x000000ffff787224 */ /* 0x000fe400078e0004 */
.L_x_21648:
[----:B------:R-:W-:Y:S05]  /*87e0*/  BSYNC B1 ;  /* 0x0000000000017941 */ /* 0x000fea0003800000 */
.L_x_21646:
        /* <DEDUP_REMOVED lines=16> */
.L_x_21652:
[----:B------:R-:W-:Y:S05]  /*88f0*/  BSYNC B2 ;  /* 0x0000000000027941 */ /* 0x000fea0003800000 */
.L_x_21651:
        /* <DEDUP_REMOVED lines=44> */
.L_x_21650:
[----:B------:R-:W-:Y:S05]  /*8bc0*/  BSYNC B1 ;  /* 0x0000000000017941 */ /* 0x000fea0003800000 */
.L_x_21649:
[----:B------:R-:W0:Y:S01]  /*8bd0*/  I2F.U32 R118, R120 ;  /* 0x0000007800767306 */ /* 0x000e220000201000 */
[----:B------:R-:W-:Y:S01]  /*8be0*/  FMUL.FTZ R107, R107, R115 ;  /* 0x000000736b6b7220 */ /* 0x000fe20000410000 */
[----:B------:R-:W-:Y:S01]  /*8bf0*/  SEL R119, RZ, 0x100, P2 ;  /* 0x00000100ff777807 */ /* 0x000fe20001000000 */
[----:B------:R-:W-:-:S04]  /*8c00*/  IMAD.WIDE.U32 R114, R117, R114, c[0x0][0x188] ;  /* 0x0000620075727625 */ /* 0x000fc800078e0072 */
[----:B------:R-:W-:Y:S02]  /*8c10*/  FMUL.FTZ R107, R107, c[0x0][0x1e8] ;  /* 0x00007a006b6b7a20 */ /* 0x000fe40000410000 */
[----:B0-----:R-:W-:-:S05]  /*8c20*/  FFMA.FTZ R118, R118, R113, 1.1641532182693481445e-10 ;  /* 0x2f00000076767423 */ /* 0x001fca0000010071 */
[----:B------:R-:W-:-:S04]  /*8c30*/  FSETP.GTU.FTZ.AND P4, PT, R118, c[0x0][0x1e4], PT ;  /* 0x0000790076007a0b */ /* 0x000fc80003f9c000 */
[----:B------:R-:W-:Y:S02]  /*8c40*/  FSEL R118, R107, RZ, !P4 ;  /* 0x000000ff6b767208 */ /* 0x000fe40006000000 */
[----:B------:R-:W-:-:S03]  /*8c50*/  SEL R113, RZ, 0x1000000, P4 ;  /* 0x01000000ff717807 */ /* 0x000fc60002000000 */
[----:B------:R-:W-:Y:S01]  /*8c60*/  FMUL.FTZ R107, R35, R118 ;  /* 0x00000076236b7220 */ /* 0x000fe20000410000 */
[----:B------:R-:W-:-:S03]  /*8c70*/  SEL R118, RZ, 0x10000, P3 ;  /* 0x00010000ff767807 */ /* 0x000fc60001800000 */
[----:B------:R-:W-:Y:S01]  /*8c80*/  @P1 FADD.FTZ R107, R31, R107 ;  /* 0x0000006b1f6b1221 */ /* 0x000fe20000010000 */
[----:B------:R-:W-:Y:S02]  /*8c90*/  IADD3 R113, R119, R113, R118 ;  /* 0x0000007177717210 */ /* 0x000fe40007ffe076 */
[----:B------:R-:W-:Y:S02]  /*8ca0*/  SEL R118, RZ, 0x1, P0 ;  /* 0x00000001ff767807 */ /* 0x000fe40000000000 */
[----:B------:R0:W-:Y:S01]  /*8cb0*/  STG.E.128 [R114.64], R104 ;  /* 0x0000006872007986 */ /* 0x0001e2000c101d06 */
[----:B------:R-:W-:Y:S02]  /*8cc0*/  ISETP.NE.AND P1, PT, R109, RZ, PT ;  /* 0x000000ff6d00720c */ /* 0x000fe40003f25270 */
[----:B------:R-:W-:Y:S01]  /*8cd0*/  IADD3 R113, R113, R118, RZ ;  /* 0x0000007671717210 */ /* 0x000fe20007ffe0ff */
[----:B------:R-:W-:-:S04]  /*8ce0*/  IMAD.WIDE.U32 R118, R117, R116, c[0x0][0x190] ;  /* 0x0000640075767625 */ /* 0x000fc800078e0074 */
[----:B------:R-:W-:Y:S01]  /*8cf0*/  FADD.FTZ R116, RZ, R24 ;  /* 0x00000018ff747221 */ /* 0x000fe20000010000 */
[----:B------:R1:W-:Y:S03]  /*8d00*/  STG.E [R118.64], R113 ;  /* 0x0000007176007986 */ /* 0x0003e6000c101906 */
        /* <DEDUP_REMOVED lines=25> */
.L_x_21657:
        /* <DEDUP_REMOVED lines=68> */
.L_x_21658:
[C---:B------:R-:W-:Y:S01]  /*92e0*/  FMUL.FTZ R114, R123.reuse, R123 ;  /* 0x0000007b7b727220 */ /* 0x040fe20000410000 */
[----:B------:R-:W-:Y:S01]  /*92f0*/  ISETP.NE.AND P0, PT, RZ, UR8, PT ;  /* 0x00000008ff007c0c */ /* 0x000fe2000bf05270 */
[----:B-1----:R-:W-:Y:S02]  /*9300*/  FADD.FTZ R118, R118, R119 ;  /* 0x0000007776767221 */ /* 0x002fe40000010000 */
[----:B------:R-:W-:Y:S01]  /*9310*/  IMAD.MOV.U32 R113, RZ, RZ, c[0x0][0x1e0] ;  /* 0x00007800ff717624 */ /* 0x000fe200078e00ff */
[----:B------:R-:W-:Y:S02]  /*9320*/  FSEL R114, R114, RZ, P0 ;  /* 0x000000ff72727208 */ /* 0x000fe40000000000 */
[----:B------:R-:W-:Y:S01]  /*9330*/  FSEL R115, R123, RZ, !P0 ;  /* 0x000000ff7b737208 */ /* 0x000fe20004000000 */
[----:B------:R-:W-:-:S04]  /*9340*/  FFMA.FTZ R113, R118, R113, c[0x0][0x228] ;  /* 0x00008a0076717623 */ /* 0x000fc80000010071 */
[----:B------:R-:W-:Y:S01]  /*9350*/  FADD.FTZ R114, R113, R114 ;  /* 0x0000007271727221 */ /* 0x000fe20000010000 */
[----:B------:R-:W-:Y:S01]  /*9360*/  HFMA2.MMA R113, -RZ, RZ, 0, 2.384185791015625e-07 ;  /* 0x00000004ff717435 */ /* 0x000fe200000001ff */
[--C-:B------:R-:W-:Y:S02]  /*9370*/  FADD.FTZ R116, R27, -R115.reuse ;  /* 0x800000731b747221 */ /* 0x100fe40000010000 */
[--C-:B------:R-:W-:Y:S02]  /*9380*/  FADD.FTZ R125, R26, -R115.reuse ;  /* 0x800000731a7d7221 */ /* 0x100fe40000010000 */
[----:B------:R-:W1:Y:S01]  /*9390*/  MUFU.RSQ R114, R114 ;  /* 0x0000007200727308 */ /* 0x000e620000001400 */
[--C-:B------:R-:W-:Y:S02]  /*93a0*/  FADD.FTZ R25, R25, -R115.reuse ;  /* 0x8000007319197221 */ /* 0x100fe40000010000 */
[----:B------:R-:W-:Y:S02]  /*93b0*/  FADD.FTZ R27, R24, -R115 ;  /* 0x80000073181b7221 */ /* 0x000fe40000010000 */
[----:B------:R-:W-:-:S04]  /*93c0*/  @!P1 IMAD.WIDE R120, R110, R113, c[0x0][0x1a0] ;  /* 0x000068006e789625 */ /* 0x000fc800078e0271 */
[----:B0-----:R-:W-:Y:S01]  /*93d0*/  @!P1 IMAD.WIDE R118, R110, R113, c[0x0][0x1a8] ;  /* 0x00006a006e769625 */ /* 0x001fe200078e0271 */
[----:B------:R0:W-:Y:S03]  /*93e0*/  @!P1 STG.E [R120.64], R123 ;  /* 0x0000007b78009986 */ /* 0x0001e6000c101906 */
[--C-:B------:R-:W-:Y:S02]  /*93f0*/  FADD.FTZ R21, R21, -R115.reuse ;  /* 0x8000007315157221 */ /* 0x100fe40000010000 */
[----:B------:R-:W-:Y:S01]  /*9400*/  FADD.FTZ R17, R17, -R115 ;  /* 0x8000007311117221 */ /* 0x000fe20000010000 */
[----:B-1----:R1:W-:Y:S01]  /*9410*/  @!P1 STG.E [R118.64], R114 ;  /* 0x0000007276009986 */ /* 0x0023e2000c101906 */
[C---:B------:R-:W-:Y:S02]  /*9420*/  FMUL.FTZ R26, R114.reuse, R125 ;  /* 0x0000007d721a7220 */ /* 0x040fe40000410000 */
[----:B------:R-:W-:-:S02]  /*9430*/  FMUL.FTZ R24, R114, R25 ;  /* 0x0000001972187220 */ /* 0x000fc40000410000 */
[C---:B------:R-:W-:Y:S02]  /*9440*/  FMUL.FTZ R125, R114.reuse, R27 ;  /* 0x0000001b727d7220 */ /* 0x040fe40000410000 */
[----:B------:R-:W-:Y:S02]  /*9450*/  FMUL.FTZ R116, R114, R116 ;  /* 0x0000007472747220 */ /* 0x000fe40000410000 */
[--C-:B0-----:R-:W-:Y:S02]  /*9460*/  FADD.FTZ R123, R23, -R115.reuse ;  /* 0x80000073177b7221 */ /* 0x101fe40000010000 */
[--C-:B------:R-:W-:Y:S01]  /*9470*/  FADD.FTZ R121, R20, -R115.reuse ;  /* 0x8000007314797221 */ /* 0x100fe20000010000 */
[----:B-1----:R-:W-:Y:S01]  /*9480*/  LEA R118, P0, R111, c[0x0][0x208], 0x4 ;  /* 0x000082006f767a11 */ /* 0x002fe200078020ff */
[----:B------:R-:W-:Y:S02]  /*9490*/  FADD.FTZ R23, R22, -R115 ;  /* 0x8000007316177221 */ /* 0x000fe40000010000 */
[----:B------:R-:W-:Y:S01]  /*94a0*/  FFMA.FTZ R25, R77, R24, R101 ;  /* 0x000000184d197223 */ /* 0x000fe20000010065 */
[C---:B------:R-:W-:Y:S01]  /*94b0*/  LEA.HI.X R119, R111.reuse, c[0x0][0x20c], RZ, 0x4, P0 ;  /* 0x000083006f777a11 */ /* 0x040fe200000f24ff */
[----:B------:R-:W-:Y:S01]  /*94c0*/  FFMA.FTZ R24, R76, R125, R100 ;  /* 0x0000007d4c187223 */ /* 0x000fe20000010064 */
[----:B------:R-:W-:Y:S01]  /*94d0*/  IADD3 R125, R111, 0x20, RZ ;  /* 0x000000206f7d7810 */ /* 0x000fe20007ffe0ff */
[----:B------:R-:W-:-:S02]  /*94e0*/  FFMA.FTZ R27, R79, R116, R103 ;  /* 0x000000744f1b7223 */ /* 0x000fc40000010067 */
[C---:B------:R-:W-:Y:S02]  /*94f0*/  FMUL.FTZ R22, R114.reuse, R123 ;  /* 0x0000007b72167220 */ /* 0x040fe40000410000 */
[C---:B------:R-:W-:Y:S02]  /*9500*/  FMUL.FTZ R20, R114.reuse, R21 ;  /* 0x0000001572147220 */ /* 0x040fe40000410000 */
[C---:B------:R-:W-:Y:S02]  /*9510*/  FMUL.FTZ R121, R114.reuse, R121 ;  /* 0x0000007972797220 */ /* 0x040fe40000410000 */
[----:B------:R-:W-:Y:S02]  /*9520*/  FMUL.FTZ R123, R114, R23 ;  /* 0x00000017727b7220 */ /* 0x000fe40000410000 */
[----:B------:R-:W-:Y:S02]  /*9530*/  IMAD.MOV.U32 R116, RZ, RZ, 0x10 ;  /* 0x00000010ff747424 */ /* 0x000fe400078e00ff */
        /* <DEDUP_REMOVED lines=19> */
[--C-:B-1----:R-:W-:Y:S02]  /*9670*/  FADD.FTZ R125, R10, -R115.reuse ;  /* 0x800000730a7d7221 */ /* 0x102fe40000010000 */
[--C-:B------:R-:W-:Y:S01]  /*9680*/  FADD.FTZ R10, R11, -R115.reuse ;  /* 0x800000730b0a7221 */ /* 0x100fe20000010000 */
[----:B------:R-:W-:Y:S01]  /*9690*/  IADD3 R11, R111, 0x80, RZ ;  /* 0x000000806f0b7810 */ /* 0x000fe20007ffe0ff */
[----:B------:R-:W-:-:S02]  /*96a0*/  FADD.FTZ R20, R105, -R115 ;  /* 0x8000007369147221 */ /* 0x000fc40000010000 */
[--C-:B------:R-:W-:Y:S02]  /*96b0*/  FADD.FTZ R106, R106, -R115.reuse ;  /* 0x800000736a6a7221 */ /* 0x100fe40000010000 */
[----:B------:R-:W-:Y:S01]  /*96c0*/  FADD.FTZ R14, R107, -R115 ;  /* 0x800000736b0e7221 */ /* 0x000fe20000010000 */
[C---:B------:R-:W-:Y:S01]  /*96d0*/  IADD3 R107, R111.reuse, 0x40, RZ ;  /* 0x000000406f6b7810 */ /* 0x040fe20007ffe0ff */
[C---:B------:R-:W-:Y:S01]  /*96e0*/  FMUL.FTZ R8, R114.reuse, R17 ;  /* 0x0000001172087220 */ /* 0x040fe20000410000 */
[----:B------:R-:W-:Y:S01]  /*96f0*/  IADD3 R111, R111, 0x60, RZ ;  /* 0x000000606f6f7810 */ /* 0x000fe20007ffe0ff */
[C---:B------:R-:W-:Y:S02]  /*9700*/  FMUL.FTZ R17, R114.reuse, R27 ;  /* 0x0000001b72117220 */ /* 0x040fe40000410000 */
        /* <DEDUP_REMOVED lines=15> */
[----:B------:R-:W-:-:S04]  /*9800*/  IMAD.WIDE.U32 R122, R11, R116, c[0x0][0x208] ;  /* 0x000082000b7a7625 */ /* 0x000fc800078e0074 */
[----:B------:R-:W-:Y:S02]  /*9810*/  FFMA.FTZ R10, R70, R17, R94 ;  /* 0x00000011460a7223 */ /* 0x000fe4000001005e */
[----:B------:R-:W-:Y:S02]  /*9820*/  FFMA.FTZ R9, R69, R8, R93 ;  /* 0x0000000845097223 */ /* 0x000fe4000001005d */
[----:B------:R-:W-:-:S04]  /*9830*/  IMAD.WIDE.U32 R26, R107, R116, c[0x0][0x208] ;  /* 0x000082006b1a7625 */ /* 0x000fc800078e0074 */
        /* <DEDUP_REMOVED lines=23> */
.L_x_21655:
[----:B------:R-:W-:Y:S05]  /*99b0*/  BSYNC B0 ;  /* 0x0000000000007941 */ /* 0x000fea0003800000 */
.L_x_21484:
[----:B------:R-:W-:Y:S05]  /*99c0*/  EXIT ;  /* 0x000000000000794d */ /* 0x000fea0003800000 */
.L_x_21653:
[----:B------:R-:W-:Y:S01]  /*99d0*/  MOV R118, 0x1 ;  /* 0x0000000100767802 */ /* 0x000fe20000000f00 */
[----:B------:R-:W-:Y:S01]  /*99e0*/  IMAD.MOV.U32 R116, RZ, RZ, 0x1f ;  /* 0x0000001fff747424 */ /* 0x000fe200078e00ff */
[----:B------:R-:W-:Y:S02]  /*99f0*/  MOV R113, 0xffffffff ;  /* 0xffffffff00717802 */ /* 0x000fe40000000f00 */
[----:B------:R-:W-:Y:S02]  /*9a00*/  MOV R114, 0x9a20 ;  /* 0x00009a2000727802 */ /* 0x000fe40000000f00 */
[----:B------:R-:W-:Y:S05]  /*9a10*/  CALL.REL.NOINC `($__internal_157_$__cuda_sm70_shflsync_bfly_p) ;  /* 0x0000069000007944 */ /* 0x000fea0003c00000 */
[----:B01----:R-:W-:Y:S05]  /*9a20*/  BRA `(.L_x_21657) ;  /* 0xfffff47000007947 */ /* 0x003fea000383ffff */
.L_x_21654:
[----:B------:R-:W-:Y:S01]  /*9a30*/  HFMA2.MMA R116, -RZ, RZ, 0, 1.847743988037109375e-06 ;  /* 0x0000001fff747435 */ /* 0x000fe200000001ff */
[----:B------:R-:W-:Y:S01]  /*9a40*/  IMAD.MOV.U32 R118, RZ, RZ, 0x2 ;  /* 0x00000002ff767424 */ /* 0x000fe200078e00ff */
[----:B------:R-:W-:Y:S01]  /*9a50*/  MOV R114, 0x9a80 ;  /* 0x00009a8000727802 */ /* 0x000fe20000000f00 */
[----:B------:R-:W-:-:S03]  /*9a60*/  IMAD.MOV.U32 R113, RZ, RZ, -0x1 ;  /* 0xffffffffff717424 */ /* 0x000fc600078e00ff */
[----:B------:R-:W-:Y:S05]  /*9a70*/  CALL.REL.NOINC `($__internal_157_$__cuda_sm70_shflsync_bfly_p) ;  /* 0x0000063000007944 */ /* 0x000fea0003c00000 */
[----:B01----:R-:W-:Y:S01]  /*9a80*/  FADD.FTZ R119, R119, R113 ;  /* 0x0000007177777221 */ /* 0x003fe20000010000 */
[----:B------:R-:W-:Y:S01]  /*9a90*/  MOV R118, 0x4 ;  /* 0x0000000400767802 */ /* 0x000fe20000000f00 */
[----:B------:R-:W-:Y:S01]  /*9aa0*/  IMAD.MOV.U32 R116, RZ, RZ, 0x1f ;  /* 0x0000001fff747424 */ /* 0x000fe200078e00ff */
[----:B------:R-:W-:-:S02]  /*9ab0*/  MOV R113, 0xffffffff ;  /* 0xffffffff00717802 */ /* 0x000fc40000000f00 */
[----:B------:R-:W-:Y:S02]  /*9ac0*/  MOV R114, 0x9ae0 ;  /* 0x00009ae000727802 */ /* 0x000fe40000000f00 */
[----:B------:R-:W-:Y:S05]  /*9ad0*/  CALL.REL.NOINC `($__internal_157_$__cuda_sm70_shflsync_bfly_p) ;  /* 0x000005d000007944 */ /* 0x000fea0003c00000 */
[----:B0-----:R-:W-:Y:S01]  /*9ae0*/  HFMA2.MMA R116, -RZ, RZ, 0, 1.847743988037109375e-06 ;  /* 0x0000001fff747435 */ /* 0x001fe200000001ff */
[----:B-1----:R-:W-:Y:S01]  /*9af0*/  FADD.FTZ R119, R119, R113 ;  /* 0x0000007177777221 */ /* 0x002fe20000010000 */
[----:B------:R-:W-:Y:S01]  /*9b00*/  MOV R114, 0x9b40 ;  /* 0x00009b4000727802 */ /* 0x000fe20000000f00 */
[----:B------:R-:W-:Y:S02]  /*9b10*/  IMAD.MOV.U32 R118, RZ, RZ, 0x8 ;  /* 0x00000008ff767424 */ /* 0x000fe400078e00ff */
[----:B------:R-:W-:Y:S02]  /*9b20*/  IMAD.MOV.U32 R113, RZ, RZ, -0x1 ;  /* 0xffffffffff717424 */ /* 0x000fe400078e00ff */
[----:B------:R-:W-:Y:S05]  /*9b30*/  CALL.REL.NOINC `($__internal_157_$__cuda_sm70_shflsync_bfly_p) ;  /* 0x0000057000007944 */ /* 0x000fea0003c00000 */
[----:B01----:R-:W-:Y:S01]  /*9b40*/  FADD.FTZ R119, R119, R113 ;  /* 0x0000007177777221 */ /* 0x003fe20000010000 */
[----:B------:R-:W-:Y:S01]  /*9b50*/  MOV R118, 0x10 ;  /* 0x0000001000767802 */ /* 0x000fe20000000f00 */
[----:B------:R-:W-:Y:S01]  /*9b60*/  IMAD.MOV.U32 R116, RZ, RZ, 0x1f ;  /* 0x0000001fff747424 */ /* 0x000fe200078e00ff */
[----:B------:R-:W-:Y:S02]  /*9b70*/  MOV R113, 0xffffffff ;  /* 0xffffffff00717802 */ /* 0x000fe40000000f00 */
[----:B------:R-:W-:-:S02]  /*9b80*/  MOV R114, 0x9ba0 ;  /* 0x00009ba000727802 */ /* 0x000fc40000000f00 */
[----:B------:R-:W-:Y:S05]  /*9b90*/  CALL.REL.NOINC `($__internal_157_$__cuda_sm70_shflsync_bfly_p) ;  /* 0x0000051000007944 */ /* 0x000fea0003c00000 */
[----:B-1----:R-:W-:Y:S01]  /*9ba0*/  FADD.FTZ R113, R119, R113 ;  /* 0x0000007177717221 */ /* 0x002fe20000010000 */
[----:B0-----:R-:W-:Y:S01]  /*9bb0*/  HFMA2.MMA R116, -RZ, RZ, 0, 1.847743988037109375e-06 ;  /* 0x0000001fff747435 */ /* 0x001fe200000001ff */
        /* <DEDUP_REMOVED lines=52> */
[----:B------:R-:W-:Y:S05]  /*9f00*/  CALL.REL.NOINC `($__internal_157_$__cuda_sm70_shflsync_bfly_p) ;  /* 0x000001a000007944 */ /* 0x000fea0003c00000 */
[----:B01----:R-:W-:Y:S01]  /*9f10*/  FADD.FTZ R119, R119, R113 ;  /* 0x0000007177777221 */ /* 0x003fe20000010000 */
[----:B------:R-:W-:Y:S01]  /*9f20*/  MOV R118, 0x2 ;  /* 0x0000000200767802 */ /* 0x000fe20000000f00 */
[----:B------:R-:W-:Y:S01]  /*9f30*/  IMAD.MOV.U32 R116, RZ, RZ, 0x1f ;  /* 0x0000001fff747424 */ /* 0x000fe200078e00ff */
[----:B------:R-:W-:Y:S02]  /*9f40*/  MOV R113, 0xffffffff ;  /* 0xffffffff00717802 */ /* 0x000fe40000000f00 */
[----:B------:R-:W-:Y:S02]  /*9f50*/  MOV R114, 0x9f70 ;  /* 0x00009f7000727802 */ /* 0x000fe40000000f00 */
[----:B------:R-:W-:Y:S05]  /*9f60*/  CALL.REL.NOINC `($__internal_157_$__cuda_sm70_shflsync_bfly_p) ;  /* 0x0000014000007944 */ /* 0x000fea0003c00000 */
[----:B0-----:R-:W-:Y:S01]  /*9f70*/  HFMA2.MMA R116, -RZ, RZ, 0, 1.847743988037109375e-06 ;  /* 0x0000001fff747435 */ /* 0x001fe200000001ff */
[----:B-1----:R-:W-:Y:S01]  /*9f80*/  FADD.FTZ R119, R119, R113 ;  /* 0x0000007177777221 */ /* 0x002fe20000010000 */
[----:B------:R-:W-:Y:S01]  /*9f90*/  MOV R114, 0x9fd0 ;  /* 0x00009fd000727802 */ /* 0x000fe20000000f00 */
[----:B------:R-:W-:-:S02]  /*9fa0*/  IMAD.MOV.U32 R118, RZ, RZ, 0x4 ;  /* 0x00000004ff767424 */ /* 0x000fc400078e00ff */
[----:B------:R-:W-:Y:S02]  /*9fb0*/  IMAD.MOV.U32 R113, RZ, RZ, -0x1 ;  /* 0xffffffffff717424 */ /* 0x000fe400078e00ff */
[----:B------:R-:W-:Y:S05]  /*9fc0*/  CALL.REL.NOINC `($__internal_157_$__cuda_sm70_shflsync_bfly_p) ;  /* 0x000000e000007944 */ /* 0x000fea0003c00000 */
[----:B0-----:R-:W-:Y:S01]  /*9fd0*/  HFMA2.MMA R116, -RZ, RZ, 0, 1.847743988037109375e-06 ;  /* 0x0000001fff747435 */ /* 0x001fe200000001ff */
[----:B-1----:R-:W-:Y:S01]  /*9fe0*/  FADD.FTZ R119, R119, R113 ;  /* 0x0000007177777221 */ /* 0x002fe20000010000 */
[----:B------:R-:W-:Y:S01]  /*9ff0*/  MOV R118, 0x8 ;  /* 0x0000000800767802 */ /* 0x000fe20000000f00 */
[----:B------:R-:W-:Y:S01]  /*a000*/  IMAD.MOV.U32 R113, RZ, RZ, -0x1 ;  /* 0xffffffffff717424 */ /* 0x000fe200078e00ff */
[----:B------:R-:W-:Y:S02]  /*a010*/  MOV R114, 0xa030 ;  /* 0x0000a03000727802 */ /* 0x000fe40000000f00 */
[----:B------:R-:W-:Y:S05]  /*a020*/  CALL.REL.NOINC `($__internal_157_$__cuda_sm70_shflsync_bfly_p) ;  /* 0x0000008000007944 */ /* 0x000fea0003c00000 */
[----:B0-----:R-:W-:Y:S01]  /*a030*/  HFMA2.MMA R116, -RZ, RZ, 0, 1.847743988037109375e-06 ;  /* 0x0000001fff747435 */ /* 0x001fe200000001ff */
[----:B-1----:R-:W-:Y:S01]  /*a040*/  FADD.FTZ R119, R119, R113 ;  /* 0x0000007177777221 */ /* 0x002fe20000010000 */
[----:B------:R-:W-:Y:S01]  /*a050*/  MOV R118, 0x10 ;  /* 0x0000001000767802 */ /* 0x000fe20000000f00 */
[----:B------:R-:W-:Y:S01]  /*a060*/  IMAD.MOV.U32 R113, RZ, RZ, -0x1 ;  /* 0xffffffffff717424 */ /* 0x000fe200078e00ff */
[----:B------:R-:W-:Y:S02]  /*a070*/  MOV R114, 0xa090 ;  /* 0x0000a09000727802 */ /* 0x000fe40000000f00 */
[----:B------:R-:W-:Y:S05]  /*a080*/  CALL.REL.NOINC `($__internal_157_$__cuda_sm70_shflsync_bfly_p) ;  /* 0x0000002000007944 */ /* 0x000fea0003c00000 */
[----:B01----:R-:W-:Y:S01]  /*a090*/  MOV R118, R113 ;  /* 0x0000007100767202 */ /* 0x003fe20000000f00 */
[----:B------:R-:W-:Y:S05]  /*a0a0*/  BRA `(.L_x_21658) ;  /* 0xfffff23000007947 */ /* 0x000fea000383ffff */
        .weak           $__internal_157_$__cuda_sm70_shflsync_bfly_p
        .type           $__internal_157_$__cuda_sm70_shflsync_bfly_p,@function
        .size           $__internal_157_$__cuda_sm70_shflsync_bfly_p,(.L_x_22325 - $__internal_157_$__cuda_sm70_shflsync_bfly_p)
$__internal_157_$__cuda_sm70_shflsync_bfly_p:
[----:B------:R-:W-:Y:S01]  /*a0b0*/  HFMA2.MMA R115, -RZ, RZ, 0, 0 ;  /* 0x00000000ff737435 */ /* 0x000fe200000001ff */
[----:B------:R-:W-:Y:S04]  /*a0c0*/  WARPSYNC R113 ;  /* 0x0000007100007348 */ /* 0x000fe80003800000 */
[----:B------:R0:W1:Y:S01]  /*a0d0*/  SHFL.BFLY PT, R113, R119, R118, R116 ;  /* 0x0c00007677717389 */ /* 0x00006200000e0074 */
[----:B------:R-:W-:Y:S05]  /*a0e0*/  RET.REL.NODEC R114 `(_ZN10layer_norm13ln_fwd_kernelINS_13Kernel_traitsIfffffjLj768ELj1ELj4ELj1ELj16ENS_18Kernel_traits_baseILj768EfffffjLj128EEEEELb1ELb1ELb0ELb1EEEvNS_9FwdParamsE) ;  /* 0xffff5f1072007950 */ /* 0x000fea0003c3ffff */
.L_x_21659:
        /* <DEDUP_REMOVED lines=9> */
.L_x_22325:


//--------------------- .text._ZN10layer_norm13ln_fwd_kernelINS_13Kernel_traitsIfffffjLj768ELj1ELj4ELj1ELj16ENS_18Kernel_traits_baseILj768EfffffjLj128EEEEELb1ELb1ELb1ELb0EEEvNS_9FwdParamsE --------------------------
	.section	.text._ZN10layer_norm13ln_fwd_kernelINS_13Kernel_traitsIfffffjLj768ELj1ELj4ELj1ELj16ENS_18Kernel_traits_baseILj768EfffffjLj128EEEEELb1ELb1ELb1ELb0EEEvNS_9FwdParamsE,"ax",@progbits
	.sectioninfo	@"SHI_REGISTERS=140"
	.align	128
        .global         _ZN10layer_norm13ln_fwd_kernelINS_13Kernel_traitsIfffffjLj768ELj1ELj4ELj1ELj16ENS_18Kernel_traits_baseILj768EfffffjLj128EEEEELb1ELb1ELb1ELb0EEEvNS_9FwdParamsE
        .type           _ZN10layer_norm13ln_fwd_kernelINS_13Kernel_traitsIfffffjLj768ELj1ELj4ELj1ELj16ENS_18Kernel_traits_baseILj768EfffffjLj128EEEEELb1ELb1ELb1ELb0EEEvNS_9FwdParamsE,@function
        .size           _ZN10layer_norm13ln_fwd_kernelINS_13Kernel_traitsIfffffjLj768ELj1ELj4ELj1ELj16ENS_18Kernel_traits_baseILj768EfffffjLj128EEEEELb1ELb1ELb1ELb0EEEvNS_9FwdParamsE,(.L_x_22326 - _ZN10layer_norm13ln_fwd_kernelINS_13Kernel_traitsIfffffjLj768ELj1ELj4ELj1ELj16ENS_18Kernel_traits_baseILj768EfffffjLj128EEEEELb1ELb1ELb1ELb0EEEvNS_9FwdParamsE)
        .other          _ZN10layer_norm13ln_fwd_kernelINS_13Kernel_traitsIfffffjLj768ELj1ELj4ELj1ELj16ENS_18Kernel_traits_baseILj768EfffffjLj128EEEEELb1ELb1ELb1ELb0EEEvNS_9FwdParamsE,@"STO_CUDA_ENTRY STV_DEFAULT"
_ZN10layer_norm13ln_fwd_kernelINS_13Kernel_traitsIfffffjLj768ELj1ELj4ELj1ELj16ENS_18Kernel_traits_baseILj768EfffffjLj128EEEEELb1ELb1ELb1ELb0EEEvNS_9FwdParamsE:
.text._ZN10layer_norm13ln_fwd_kernelINS_13Kernel_traitsIfffffjLj768ELj1ELj4ELj1ELj16ENS_18Kernel_traits_baseILj768EfffffjLj128EEEEELb1ELb1ELb1ELb0EEEvNS_9FwdParamsE:
        /* <DEDUP_REMOVED lines=58> */
[----:B------:R-:W-:-:S03]  /*03a0*/  LOP3.LUT R5, R9, UR15, R10, 0x96, !PT ;  /* 0x0000000f09057c12 */ /* 0x000fc6000f8e960a */
[----:B------:R-:W-:Y:S01]  /*03b0*/  IMAD.MOV.U32 R11, RZ, RZ, c[0x0][0x168] ;  /* 0x00005a00ff0b7624 */ /* 0x000fe200078e00ff */
[----:B------:R-:W-:Y:S01]  /*03c0*/  LOP3.LUT R10, R7, UR16, R4, 0x96, !PT ;  /* 0x00000010070a7c12 */ /* 0x000fe2000f8e9604 */
[----:B------:R-:W-:Y:S01]  /*03d0*/  IMAD.WIDE.U32 R4, R5, -0x2daee0ad, RZ ;  /* 0xd2511f5305047825 */ /* 0x000fe200078e00ff */
[----:B------:R-:W-:Y:S02]  /*03e0*/  LOP3.LUT R7, R12, 0x1f, RZ, 0x3c, !PT ;  /* 0x0000001f0c077812 */ /* 0x000fe400078e3cff */
[----:B------:R-:W-:Y:S01]  /*03f0*/  SHF.R.S32.HI R9, RZ, 0x1f, R11 ;  /* 0x0000001fff097819 */ /* 0x000fe2000001140b */
[----:B------:R-:W-:-:S03]  /*0400*/  IMAD.WIDE.U32 R10, R10, -0x326172a9, RZ ;  /* 0xcd9e8d570a0a7825 */ /* 0x000fc600078e00ff */
[----:B------:R-:W-:Y:S02]  /*0410*/  LEA.HI R112, R9, c[0x0][0x168], RZ, 0x2 ;  /* 0x00005a0009707a11 */ /* 0x000fe400078f10ff */
        /* <DEDUP_REMOVED lines=35> */
.L_x_21661:
[----:B------:R-:W-:Y:S05]  /*0650*/  BSYNC B0 ;  /* 0x0000000000007941 */ /* 0x000fea0003800000 */
.L_x_21660:
[----:B------:R-:W-:Y:S01]  /*0660*/  BSSY B0, `(.L_x_21662) ;  /* 0x0000010000007945 */ /* 0x000fe20003800000 */
        /* <DEDUP_REMOVED lines=8> */
[----:B0-----:R-:W-:-:S04]  /*06f0*/  @P0 LEA R4, P1, R12, c[0x0][0x218], 0x4 ;  /* 0x000086000c040a11 */ /* 0x001fc800078220ff */
[C---:B------:R-:W-:Y:S02]  /*0700*/  @P0 LEA.HI.X R5, R12.reuse, c[0x0][0x21c], RZ, 0x4, P1 ;  /* 0x000087000c050a11 */ /* 0x040fe400008f24ff */
[----:B------:R-:W-:-:S03]  /*0710*/  LEA R52, P1, R12, c[0x0][0x1c8], 0x4 ;  /* 0x000072000c347a11 */ /* 0x000fc600078220ff */
[----:B------:R0:W5:Y:S01]  /*0720*/  @P0 LDG.E.128 R60, [R4.64] ;  /* 0x00000006043c0981 */ /* 0x000162000c1e1d00 */
[----:B------:R-:W-:-:S06]  /*0730*/  LEA.HI.X R53, R12, c[0x0][0x1cc], RZ, 0x4, P1 ;  /* 0x000073000c357a11 */ /* 0x000fcc00008f24ff */
[----:B------:R-:W5:Y:S01]  /*0740*/  LDG.E.128 R52, [R52.64] ;  /* 0x0000000634347981 */ /* 0x000f62000c1e1d00 */
[----:B------:R-:W-:-:S03]  /*0750*/  IADD3 R12, R12, 0x20, RZ ;  /* 0x000000200c0c7810 */ /* 0x000fc60007ffe0ff */
.L_x_21663:
[----:B------:R-:W-:Y:S05]  /*0760*/  BSYNC B0 ;  /* 0x0000000000007941 */ /* 0x000fea0003800000 */
.L_x_21662:
        /* <DEDUP_REMOVED lines=16> */
.L_x_21665:
[----:B------:R-:W-:Y:S05]  /*0870*/  BSYNC B0 ;  /* 0x0000000000007941 */ /* 0x000fea0003800000 */
.L_x_21664:
        /* <DEDUP_REMOVED lines=16> */
.L_x_21667:
[----:B------:R-:W-:Y:S05]  /*0980*/  BSYNC B0 ;  /* 0x0000000000007941 */ /* 0x000fea0003800000 */
.L_x_21666:
        /* <DEDUP_REMOVED lines=16> */
.L_x_21669:
[----:B------:R-:W-:Y:S05]  /*0a90*/  BSYNC B0 ;  /* 0x0000000000007941 */ /* 0x000fea0003800000 */
.L_x_21668:
        /* <DEDUP_REMOVED lines=9> */
[C---:B0-----:R-:W-:Y:S01]  /*0b30*/  LEA R4, P0, R12.reuse, c[0x0][0x1c8], 0x4 ;  /* 0x000072000c047a11 */ /* 0x041fe200078020ff */
[----:B------:R-:W-:Y:S01]  /*0b40*/  CS2R R14, SRZ ;  /* 0x00000000000e7805 */ /* 0x000fe2000001ff00 */
[----:B------:R-:W-:Y:S02]  /*0b50*/  MOV R9, 0x10 ;  /* 0x0000001000097802 */ /* 0x000fe40000000f00 */
[C---:B------:R-:W-:Y:S02]  /*0b60*/  LEA.HI.X R5, R12.reuse, c[0x0][0x1cc], RZ, 0x4, P0 ;  /* 0x000073000c057a11 */ /* 0x040fe400000f24ff */
[----:B------:R-:W-:Y:S01]  /*0b70*/  ISETP.NE.U32.AND P0, PT, RZ, c[0x0][0x218], PT ;  /* 0x00008600ff007a0c */ /* 0x000fe20003f05070 */
[----:B------:R-:W-:-:S03]  /*0b80*/  IMAD.WIDE.U32 R8, R12, R9, c[0x0][0x1b0] ;  /* 0x00006c000c087625 */ /* 0x000fc600078e0009 */
[----:B------:R-:W-:Y:S01]  /*0b90*/  ISETP.NE.AND.EX P0, PT, RZ, c[0x0][0x21c], PT, P0 ;  /* 0x00008700ff007a0c */ /* 0x000fe20003f05300 */
[----:B------:R-:W5:Y:S04]  /*0ba0*/  LDG.E.128 R4, [R4.64] ;  /* 0x0000000604047981 */ /* 0x000f68000c1e1d00 */
[----:B------:R-:W5:Y:S08]  /*0bb0*/  LDG.E.128 R8, [R8.64] ;  /* 0x0000000608087981 */ /* 0x000f70000c1e1d00 */
[----:B------:R-:W-:-:S04]  /*0bc0*/  @P0 LEA R84, P1, R12, c[0x0][0x218], 0x4 ;  /* 0x000086000c540a11 */ /* 0x000fc800078220ff */
[----:B------:R-:W-:Y:S02]  /*0bd0*/  @P0 LEA.HI.X R85, R12, c[0x0][0x21c], RZ, 0x4, P1 ;  /* 0x000087000c550a11 */ /* 0x000fe400008f24ff */
[----:B------:R-:W-:-:S06]  /*0be0*/  CS2R R12, SRZ ;  /* 0x00000000000c7805 */ /* 0x000fcc000001ff00 */
[----:B------:R0:W5:Y:S02]  /*0bf0*/  @P0 LDG.E.128 R12, [R84.64] ;  /* 0x00000006540c0981 */ /* 0x000164000c1e1d00 */
.L_x_21671:
[----:B------:R-:W-:Y:S05]  /*0c00*/  BSYNC B0 ;  /* 0x0000000000007941 */ /* 0x000fea0003800000 */
.L_x_21670:
[----:B------:R-:W-:Y:S02]  /*0c10*/  ISETP.GE.AND P0, PT, R113, c[0x0][0x164], PT ;  /* 0x0000590071007a0c */ /* 0x000fe40003f06270 */
[----:B------:R-:W-:Y:S02]  /*0c20*/  LOP3.LUT R83, R83, UR23, R80, 0x96, !PT ;  /* 0x0000001753537c12 */ /* 0x000fe4000f8e9650 */
[----:B------:R-:W-:-:S09]  /*0c30*/  LOP3.LUT R79, R77, UR24, R78, 0x96, !PT ;  /* 0x000000184d4f7c12 */ /* 0x000fd2000f8e964e */
[----:B------:R-:W-:Y:S05]  /*0c40*/  @P0 EXIT ;  /* 0x000000000000094d */ /* 0x000fea0003800000 */
[----:B------:R-:W-:Y:S01]  /*0c50*/  IMAD R114, R114, -0x326172a9, RZ ;  /* 0xcd9e8d5772727824 */ /* 0x000fe200078e02ff */
[----:B------:R-:W-:Y:S01]  /*0c60*/  BSSY B0, `(.L_x_21672) ;  /* 0x0000a76000007945 */ /* 0x000fe20003800000 */
[----:B------:R-:W-:Y:S01]  /*0c70*/  IMAD.HI.U32 R77, R79, -0x326172a9, RZ ;  /* 0xcd9e8d574f4d7827 */ /* 0x000fe200078e00ff */
[----:B------:R-:W-:Y:S01]  /*0c80*/  LOP3.LUT R121, R76, 0x3, RZ, 0xc0, !PT ;  /* 0x000000034c797812 */ /* 0x000fe200078ec0ff */
[----:B------:R-:W-:Y:S02]  /*0c90*/  ULDC.U8 UR8, c[0x0][0x1f0] ;  /* 0x00007c0000087ab9 */ /* 0x000fe40000000000 */
[----:B------:R-:W-:Y:S01]  /*0ca0*/  IMAD R119, R119, -0x2daee0ad, RZ ;  /* 0xd2511f5377777824 */ /* 0x000fe200078e02ff */
[----:B------:R-:W-:Y:S01]  /*0cb0*/  LOP3.LUT R114, R77, UR25, R114, 0x96, !PT ;  /* 0x000000194d727c12 */ /* 0x000fe2000f8e9672 */
[----:B------:R-:W-:-:S04]  /*0cc0*/  IMAD.HI.U32 R78, R83, -0x2daee0ad, RZ ;  /* 0xd2511f53534e7827 */ /* 0x000fc800078e00ff */
[----:B------:R-:W-:Y:S01]  /*0cd0*/  IMAD R120, R79, -0x326172a9, RZ ;  /* 0xcd9e8d574f787824 */ /* 0x000fe200078e02ff */
[----:B------:R-:W-:Y:S01]  /*0ce0*/  LOP3.LUT R119, R78, UR26, R119, 0x96, !PT ;  /* 0x0000001a4e777c12 */ /* 0x000fe2000f8e9677 */
[----:B------:R-:W-:Y:S02]  /*0cf0*/  IMAD R118, R83, -0x2daee0ad, RZ ;  /* 0xd2511f5353767824 */ /* 0x000fe400078e02ff */
[----:B------:R-:W-:Y:S02]  /*0d00*/  IMAD.MOV.U32 R117, RZ, RZ, RZ ;  /* 0x000000ffff757224 */ /* 0x000fe400078e00ff */
.L_x_21926:
[----:B------:R-:W-:-:S04]  /*0d10*/  IMAD.MOV.U32 R124, RZ, RZ, 0x4 ;  /* 0x00000004ff7c7424 */ /* 0x000fc800078e00ff */
[----:B------:R-:W-:-:S06]  /*0d20*/  IMAD.WIDE R110, R113, R124, c[0x0][0x1d0] ;  /* 0x00007400716e7625 */ /* 0x000fcc00078e027c */
[----:B------:R1:W2:Y:S04]  /*0d30*/  LDG.E R111, [R110.64] ;  /* 0x000000066e6f7981 */ /* 0x0002a8000c1e1900 */
[----:B------:R-:W3:Y:S01]  /*0d40*/  S2R R109, SR_TID.X ;  /* 0x00000000006d7919 */ /* 0x000ee20000002100 */
[C---:B------:R-:W-:Y:S02]  /*0d50*/  IMAD R125, R113.reuse, c[0x0][0x168], RZ ;  /* 0x00005a00717d7a24 */ /* 0x040fe400078e02ff */
[----:B------:R-:W-:Y:S01]  /*0d60*/  IMAD.WIDE R126, R113, R124, c[0x0][0x1d8] ;  /* 0x00007600717e7625 */ /* 0x000fe200078e027c */
[----:B------:R-:W-:Y:S01]  /*0d70*/  BSSY B1, `(.L_x_21673) ;  /* 0x000019c000017945 */ /* 0x000fe20003800000 */
[----:B-1----:R-:W-:-:S03]  /*0d80*/  SHF.R.S32.HI R110, RZ, 0x1f, R113 ;  /* 0x0000001fff6e7819 */ /* 0x002fc60000011471 */
[----:B-----5:R1:W5:Y:S01]  /*0d90*/  LDG.E R108, [R126.64] ;  /* 0x000000067e6c7981 */ /* 0x020362000c1e1900 */
[----:B--2---:R-:W-:-:S13]  /*0da0*/  ISETP.GE.AND P0, PT, R111, 0x1, PT ;  /* 0x000000016f00780c */ /* 0x004fda0003f06270 */
[----:B------:R-:W-:-:S05]  /*0db0*/  @P0 IADD3 R132, R111, -0x1, RZ ;  /* 0xffffffff6f840810 */ /* 0x000fca0007ffe0ff */
[----:B------:R-:W-:Y:S01]  /*0dc0*/  @P0 IMAD R133, R132, c[0x0][0x168], RZ ;  /* 0x00005a0084850a24 */ /* 0x000fe200078e02ff */
[----:B------:R-:W-:-:S04]  /*0dd0*/  SHF.R.S32.HI R132, RZ, 0x1f, R125 ;  /* 0x0000001fff847819 */ /* 0x000fc8000001147d */
[----:B------:R-:W-:Y:S02]  /*0de0*/  @P0 SHF.R.S32.HI R134, RZ, 0x1f, R133 ;  /* 0x0000001fff860819 */ /* 0x000fe40000011485 */
[----:B------:R-:W-:Y:S01]  /*0df0*/  LEA.HI R132, R132, R125, RZ, 0x2 ;  /* 0x0000007d84847211 */ /* 0x000fe200078f10ff */
[----:B------:R-:W-:Y:S01]  /*0e00*/  IMAD.MOV.U32 R125, RZ, RZ, RZ ;  /* 0x000000ffff7d7224 */ /* 0x000fe200078e00ff */
[----:B------:R-:W-:Y:S02]  /*0e10*/  @P0 LEA.HI R134, R134, R133, RZ, 0x2 ;  /* 0x0000008586860211 */ /* 0x000fe400078f10ff */
[----:B---3--:R-:W-:-:S04]  /*0e20*/  LOP3.LUT R133, R109, 0x1f, RZ, 0xc0, !PT ;  /* 0x0000001f6d857812 */ /* 0x008fc800078ec0ff */
[-C--:B-1----:R-:W-:Y:S02]  /*0e30*/  LEA.HI.SX32 R126, R132, R133.reuse, 0x1e ;  /* 0x00000085847e7211 */ /* 0x082fe400078ff2ff */
[----:B------:R-:W-:Y:S01]  /*0e40*/  @P0 LEA.HI.SX32 R125, R134, R133, 0x1e ;  /* 0x00000085867d0211 */ /* 0x000fe200078ff2ff */
[----:B------:R-:W-:Y:S05]  /*0e50*/  @!P6 BRA `(.L_x_21674) ;  /* 0x000018d00000e947 */ /* 0x000fea0003800000 */
[----:B------:R-:W-:-:S04]  /*0e60*/  ISETP.NE.U32.AND P1, PT, RZ, c[0x0][0x180], PT ;  /* 0x00006000ff007a0c */ /* 0x000fc80003f25070 */
[----:B------:R-:W-:Y:S01]  /*0e70*/  ISETP.NE.AND.EX P1, PT, RZ, c[0x0][0x184], PT, P1 ;  /* 0x00006100ff007a0c */ /* 0x000fe20003f25310 */
[----:B------:R-:W-:-:S12]  /*0e80*/  @P0 IMAD.MOV.U32 R86, RZ, RZ, 0x10 ;  /* 0x00000010ff560424 */ /* 0x000fd800078e00ff */
[----:B------:R-:W-:Y:S01]  /*0e90*/  @P1 MOV R133, 0x10 ;  /* 0x0000001000851802 */ /* 0x000fe20000000f00 */
[----:B------:R-:W-:-:S04]  /*0ea0*/  @P0 IMAD.WIDE.U32 R86, R125, R86, c[0x0][0x170] ;  /* 0x00005c007d560625 */ /* 0x000fc800078e0056 */
[----:B------:R-:W-:Y:S01]  /*0eb0*/  @P1 IMAD.WIDE.U32 R132, R126, R133, c[0x0][0x180] ;  /* 0x000060007e841625 */ /* 0x000fe200078e0085 */
[----:B------:R1:W5:Y:S04]  /*0ec0*/  @P0 LDG.E.128 R80, [R86.64] ;  /* 0x0000000656500981 */ /* 0x000368000c1e1d00 */
[----:B------:R-:W2:Y:S01]  /*0ed0*/  @P1 LDG.E.128 R76, [R132.64] ;  /* 0x00000006844c1981 */ /* 0x000ea2000c1e1d00 */
[----:B------:R-:W-:Y:S01]  /*0ee0*/  ISETP.GT.AND P2, PT, R111, RZ, PT ;  /* 0x000000ff6f00720c */ /* 0x000fe20003f44270 */
[----:B------:R-:W-:-:S12]  /*0ef0*/  BSSY B2, `(.L_x_21675) ;  /* 0x000005b000027945 */ /* 0x000fd80003800000 */
[----:B------:R-:W-:-:S04]  /*0f00*/  @!P2 ISETP.NE.U32.AND P3, PT, RZ, c[0x0][0x180], PT ;  /* 0x00006000ff00aa0c */ /* 0x000fc80003f65070 */
[----:B------:R-:W-:Y:S01]  /*0f10*/  @!P2 ISETP.NE.AND.EX P3, PT, RZ, c[0x0][0x184], PT, P3 ;  /* 0x00006100ff00aa0c */ /* 0x000fe20003f65330 */
[----:B------:R-:W-:-:S03]  /*0f20*/  @!P2 IMAD.MOV.U32 R127, RZ, RZ, R121 ;  /* 0x000000ffff7fa224 */ /* 0x000fc600078e0079 */
        /* <DEDUP_REMOVED lines=14> */
.L_x_21678:
[----:B------:R-:W-:Y:S02]  /*1010*/  IMAD.MOV.U32 R85, RZ, RZ, R120 ;  /* 0x000000ffff557224 */ /* 0x000fe400078e0078 */
.L_x_21679:
[----:B------:R-:W-:Y:S05]  /*1020*/  BSYNC B3 ;  /* 0x0000000000037941 */ /* 0x000fea0003800000 */
.L_x_21677:
        /* <DEDUP_REMOVED lines=16> */
.L_x_21683:
[----:B------:R-:W-:Y:S05]  /*1130*/  BSYNC B4 ;  /* 0x0000000000047941 */ /* 0x000fea0003800000 */
.L_x_21682:
        /* <DEDUP_REMOVED lines=43> */
.L_x_21681:
[----:B------:R-:W-:Y:S05]  /*13f0*/  BSYNC B3 ;  /* 0x0000000000037941 */ /* 0x000fea0003800000 */
.L_x_21680:
        /* <DEDUP_REMOVED lines=10> */
.L_x_21676:
[----:B-1----:R-:W-:Y:S05]  /*14a0*/  BSYNC B2 ;  /* 0x0000000000027941 */ /* 0x002fea0003800000 */
.L_x_21675:
        /* <DEDUP_REMOVED lines=18> */
.L_x_21687:
[----:B------:R-:W-:Y:S02]  /*15d0*/  IMAD.MOV.U32 R86, RZ, RZ, R120 ;  /* 0x000000ffff567224 */ /* 0x000fe400078e0078 */
.L_x_21688:
[----:B------:R-:W-:Y:S05]  /*15e0*/  BSYNC B3 ;  /* 0x0000000000037941 */ /* 0x000fea0003800000 */
.L_x_21686:
        /* <DEDUP_REMOVED lines=16> */
.L_x_21692:
[----:B------:R-:W-:Y:S05]  /*16f0*/  BSYNC B4 ;  /* 0x0000000000047941 */ /* 0x000fea0003800000 */
.L_x_21691:
        /* <DEDUP_REMOVED lines=43> */
.L_x_21690:
[----:B------:R-:W-:Y:S05]  /*19b0*/  BSYNC B3 ;  /* 0x0000000000037941 */ /* 0x000fea0003800000 */
.L_x_21689:
        /* <DEDUP_REMOVED lines=10> */
.L_x_21685:
[----:B------:R-:W-:Y:S05]  /*1a60*/  BSYNC B2 ;  /* 0x0000000000027941 */ /* 0x000fea0003800000 */
.L_x_21684:
        /* <DEDUP_REMOVED lines=18> */
.L_x_21696:
[----:B------:R-:W-:Y:S02]  /*1b90*/  MOV R87, R120 ;  /* 0x0000007800577202 */ /* 0x000fe40000000f00 */
.L_x_21697:
[----:B------:R-:W-:Y:S05]  /*1ba0*/  BSYNC B3 ;  /* 0x0000000000037941 */ /* 0x000fea0003800000 */
.L_x_21695:
        /* <DEDUP_REMOVED lines=16> */
.L_x_21701:
[----:B------:R-:W-:Y:S05]  /*1cb0*/  BSYNC B4 ;  /* 0x0000000000047941 */ /* 0x000fea0003800000 */
.L_x_21700:
        /* <DEDUP_REMOVED lines=44> */
.L_x_21699:
[----:B------:R-:W-:Y:S05]  /*1f80*/  BSYNC B3 ;  /* 0x0000000000037941 */ /* 0x000fea0003800000 */
.L_x_21698:
        /* <DEDUP_REMOVED lines=10> */
.L_x_21694:
[----:B------:R-:W-:Y:S05]  /*2030*/  BSYNC B2 ;  /* 0x0000000000027941 */ /* 0x000fea0003800000 */
.L_x_21693:
        /* <DEDUP_REMOVED lines=18> */
.L_x_21705:
[----:B------:R-:W-:Y:S02]  /*2160*/  MOV R127, R120 ;  /* 0x00000078007f7202 */ /* 0x000fe40000000f00 */
.L_x_21706:
[----:B------:R-:W-:Y:S05]  /*2170*/  BSYNC B3 ;  /* 0x0000000000037941 */ /* 0x000fea0003800000 */
.L_x_21704:
        /* <DEDUP_REMOVED lines=16> */
.L_x_21710:
[----:B------:R-:W-:Y:S05]  /*2280*/  BSYNC B4 ;  /* 0x0000000000047941 */ /* 0x000fea0003800000 */
.L_x_21709:
        /* <DEDUP_REMOVED lines=44> */
.L_x_21708:
[----:B------:R-:W-:Y:S05]  /*2550*/  BSYNC B3 ;  /* 0x0000000000037941 */ /* 0x000fea0003800000 */
.L_x_21707:
        /* <DEDUP_REMOVED lines=10> */
.L_x_21703:
[----:B------:R-:W-:Y:S05]  /*2600*/  BSYNC B2 ;  /* 0x0000000000027941 */ /* 0x000fea0003800000 */
.L_x_21702:
        /* <DEDUP_REMOVED lines=10> */
[----:B------:R-:W-:Y:S02]  /*26b0*/  IMAD R127, R127, 0x1000000, R132 ;  /* 0x010000007f7f7824 */ /* 0x000fe400078e0284 */
[----:B------:R-:W-:-:S04]  /*26c0*/  IMAD.WIDE.U32 R132, R125, R124, c[0x0][0x190] ;  /* 0x000064007d847625 */ /* 0x000fc800078e007c */
[----:B------:R-:W-:-:S05]  /*26d0*/  IMAD R127, R134, 0x100, R127 ;  /* 0x00000100867f7824 */ /* 0x000fca00078e027f */
[----:B------:R-:W-:-:S05]  /*26e0*/  IADD3 R127, R127, R136, RZ ;  /* 0x000000887f7f7210 */ /* 0x000fca0007ffe0ff */
[----:B------:R0:W-:Y:S02]  /*26f0*/  STG.E [R132.64], R127 ;  /* 0x0000007f84007986 */ /* 0x0001e4000c101906 */
.L_x_21712:
[----:B------:R-:W-:Y:S05]  /*2700*/  BSYNC B2 ;  /* 0x0000000000027941 */ /* 0x000fea0003800000 */
.L_x_21711:
[----:B------:R-:W-:Y:S02]  /*2710*/  IADD3 R126, R126, 0x20, RZ ;  /* 0x000000207e7e7810 */ /* 0x000fe40007ffe0ff */
[----:B------:R-:W-:Y:S02]  /*2720*/  IADD3 R125, R125, 0x20, RZ ;  /* 0x000000207d7d7810 */ /* 0x000fe40007ffe0ff */
.L_x_21674:
[----:B------:R-:W-:Y:S05]  /*2730*/  BSYNC B1 ;  /* 0x0000000000017941 */ /* 0x000fea0003800000 */
.L_x_21673:
        /* <DEDUP_REMOVED lines=30> */
.L_x_21718:
[----:B------:R-:W-:Y:S02]  /*2920*/  IMAD.MOV.U32 R89, RZ, RZ, R120 ;  /* 0x000000ffff597224 */ /* 0x000fe400078e0078 */
.L_x_21719:
[----:B------:R-:W-:Y:S05]  /*2930*/  BSYNC B3 ;  /* 0x0000000000037941 */ /* 0x000fea0003800000 */
.L_x_21717:
        /* <DEDUP_REMOVED lines=16> */
.L_x_21723:
[----:B------:R-:W-:Y:S05]  /*2a40*/  BSYNC B4 ;  /* 0x0000000000047941 */ /* 0x000fea0003800000 */
.L_x_21722:
        /* <DEDUP_REMOVED lines=43> */
.L_x_21721:
[----:B------:R-:W-:Y:S05]  /*2d00*/  BSYNC B3 ;  /* 0x0000000000037941 */ /* 0x000fea0003800000 */
.L_x_21720:
        /* <DEDUP_REMOVED lines=10> */
.L_x_21716:
[----:B-1----:R-:W-:Y:S05]  /*2db0*/  BSYNC B2 ;  /* 0x0000000000027941 */ /* 0x002fea0003800000 */
.L_x_21715:
        /* <DEDUP_REMOVED lines=18> */
.L_x_21727:
[----:B------:R-:W-:Y:S02]  /*2ee0*/  IMAD.MOV.U32 R90, RZ, RZ, R120 ;  /* 0x000000ffff5a7224 */ /* 0x000fe400078e0078 */
.L_x_21728:
[----:B------:R-:W-:Y:S05]  /*2ef0*/  BSYNC B3 ;  /* 0x0000000000037941 */ /* 0x000fea0003800000 */
.L_x_21726:
        /* <DEDUP_REMOVED lines=16> */
.L_x_21732:
[----:B------:R-:W-:Y:S05]  /*3000*/  BSYNC B4 ;  /* 0x0000000000047941 */ /* 0x000fea0003800000 */
.L_x_21731:
        /* <DEDUP_REMOVED lines=43> */
.L_x_21730:
[----:B------:R-:W-:Y:S05]  /*32c0*/  BSYNC B3 ;  /* 0x0000000000037941 */ /* 0x000fea0003800000 */
.L_x_21729:
        /* <DEDUP_REMOVED lines=10> */
.L_x_21725:
[----:B------:R-:W-:Y:S05]  /*3370*/  BSYNC B2 ;  /* 0x0000000000027941 */ /* 0x000fea0003800000 */
.L_x_21724:
        /* <DEDUP_REMOVED lines=18> */
.L_x_21736:
[----:B------:R-:W-:Y:S02]  /*34a0*/  IMAD.MOV.U32 R91, RZ, RZ, R120 ;  /* 0x000000ffff5b7224 */ /* 0x000fe400078e0078 */
.L_x_21737:
[----:B------:R-:W-:Y:S05]  /*34b0*/  BSYNC B3 ;  /* 0x0000000000037941 */ /* 0x000fea0003800000 */
.L_x_21735:
        /* <DEDUP_REMOVED lines=16> */
.L_x_21741:
[----:B------:R-:W-:Y:S05]  /*35c0*/  BSYNC B4 ;  /* 0x0000000000047941 */ /* 0x000fea0003800000 */
.L_x_21740:
        /* <DEDUP_REMOVED lines=44> */
.L_x_21739:
[----:B------:R-:W-:Y:S05]  /*3890*/  BSYNC B3 ;  /* 0x0000000000037941 */ /* 0x000fea0003800000 */
.L_x_21738:
        /* <DEDUP_REMOVED lines=10> */
.L_x_21734:
[----:B------:R-:W-:Y:S05]  /*3940*/  BSYNC B2 ;  /* 0x0000000000027941 */ /* 0x000fea0003800000 */
.L_x_21733:
        /* <DEDUP_REMOVED lines=18> */
.L_x_21745:
[----:B------:R-:W-:Y:S02]  /*3a70*/  IMAD.MOV.U32 R127, RZ, RZ, R120 ;  /* 0x000000ffff7f7224 */ /* 0x000fe400078e0078 */
.L_x_21746:
[----:B------:R-:W-:Y:S05]  /*3a80*/  BSYNC B3 ;  /* 0x0000000000037941 */ /* 0x000fea0003800000 */
.L_x_21744:
        /* <DEDUP_REMOVED lines=16> */
.L_x_21750:
[----:B------:R-:W-:Y:S05]  /*3b90*/  BSYNC B4 ;  /* 0x0000000000047941 */ /* 0x000fea0003800000 */
.L_x_21749:
        /* <DEDUP_REMOVED lines=44> */
.L_x_21748:
[----:B------:R-:W-:Y:S05]  /*3e60*/  BSYNC B3 ;  /* 0x0000000000037941 */ /* 0x000fea0003800000 */
.L_x_21747:
        /* <DEDUP_REMOVED lines=10> */
.L_x_21743:
[----:B------:R-:W-:Y:S05]  /*3f10*/  BSYNC B2 ;  /* 0x0000000000027941 */ /* 0x000fea0003800000 */
.L_x_21742:
        /* <DEDUP_REMOVED lines=11> */
[----:B------:R-:W-:-:S03]  /*3fd0*/  IMAD.WIDE.U32 R132, R125, R124, c[0x0][0x190] ;  /* 0x000064007d847625 */ /* 0x000fc600078e007c */
[----:B------:R-:W-:-:S05]  /*3fe0*/  LEA R127, R134, R127, 0x8 ;  /* 0x0000007f867f7211 */ /* 0x000fca00078e40ff */
[----:B------:R-:W-:-:S05]  /*3ff0*/  IMAD.IADD R127, R127, 0x1, R136 ;  /* 0x000000017f7f7824 */ /* 0x000fca00078e0288 */
[----:B------:R0:W-:Y:S02]  /*4000*/  STG.E [R132.64], R127 ;  /* 0x0000007f84007986 */ /* 0x0001e4000c101906 */
.L_x_21752:
[----:B------:R-:W-:Y:S05]  /*4010*/  BSYNC B2 ;  /* 0x0000000000027941 */ /* 0x000fea0003800000 */
.L_x_21751:
[----:B------:R-:W-:Y:S02]  /*4020*/  IADD3 R126, R126, 0x20, RZ ;  /* 0x000000207e7e7810 */ /* 0x000fe40007ffe0ff */
[----:B------:R-:W-:Y:S02]  /*4030*/  IADD3 R125, R125, 0x20, RZ ;  /* 0x000000207d7d7810 */ /* 0x000fe40007ffe0ff */
.L_x_21714:
[----:B------:R-:W-:Y:S05]  /*4040*/  BSYNC B1 ;  /* 0x0000000000017941 */ /* 0x000fea0003800000 */
.L_x_21713:
        /* <DEDUP_REMOVED lines=30> */
.L_x_21758:
[----:B------:R-:W-:Y:S02]  /*4230*/  MOV R93, R120 ;  /* 0x00000078005d7202 */ /* 0x000fe40000000f00 */
.L_x_21759:
[----:B------:R-:W-:Y:S05]  /*4240*/  BSYNC B3 ;  /* 0x0000000000037941 */ /* 0x000fea0003800000 */
.L_x_21757:
        /* <DEDUP_REMOVED lines=16> */
.L_x_21763:
[----:B------:R-:W-:Y:S05]  /*4350*/  BSYNC B4 ;  /* 0x0000000000047941 */ /* 0x000fea0003800000 */
.L_x_21762:
        /* <DEDUP_REMOVED lines=43> */
.L_x_21761:
[----:B------:R-:W-:Y:S05]  /*4610*/  BSYNC B3 ;  /* 0x0000000000037941 */ /* 0x000fea0003800000 */
.L_x_21760:
        /* <DEDUP_REMOVED lines=10> */
.L_x_21756:
[----:B-1----:R-:W-:Y:S05]  /*46c0*/  BSYNC B2 ;  /* 0x0000000000027941 */ /* 0x002fea0003800000 */
.L_x_21755:
        /* <DEDUP_REMOVED lines=18> */
.L_x_21767:
[----:B------:R-:W-:Y:S02]  /*47f0*/  IMAD.MOV.U32 R94, RZ, RZ, R120 ;  /* 0x000000ffff5e7224 */ /* 0x000fe400078e0078 */
.L_x_21768:
[----:B------:R-:W-:Y:S05]  /*4800*/  BSYNC B3 ;  /* 0x0000000000037941 */ /* 0x000fea0003800000 */
.L_x_21766:
        /* <DEDUP_REMOVED lines=16> */
.L_x_21772:
[----:B------:R-:W-:Y:S05]  /*4910*/  BSYNC B4 ;  /* 0x0000000000047941 */ /* 0x000fea0003800000 */
.L_x_21771:
        /* <DEDUP_REMOVED lines=43> */
.L_x_21770:
[----:B------:R-:W-:Y:S05]  /*4bd0*/  BSYNC B3 ;  /* 0x0000000000037941 */ /* 0x000fea0003800000 */
.L_x_21769:
        /* <DEDUP_REMOVED lines=10> */
.L_x_21765:
[----:B------:R-:W-:Y:S05]  /*4c80*/  BSYNC B2 ;  /* 0x0000000000027941 */ /* 0x000fea0003800000 */
.L_x_21764:
        /* <DEDUP_REMOVED lines=18> */
.L_x_21776:
[----:B------:R-:W-:Y:S02]  /*4db0*/  IMAD.MOV.U32 R95, RZ, RZ, R120 ;  /* 0x000000ffff5f7224 */ /* 0x000fe400078e0078 */
.L_x_21777:
[----:B------:R-:W-:Y:S05]  /*4dc0*/  BSYNC B3 ;  /* 0x0000000000037941 */ /* 0x000fea0003800000 */
.L_x_21775:
        /* <DEDUP_REMOVED lines=16> */
.L_x_21781:
[----:B------:R-:W-:Y:S05]  /*4ed0*/  BSYNC B4 ;  /* 0x0000000000047941 */ /* 0x000fea0003800000 */
.L_x_21780:
        /* <DEDUP_REMOVED lines=44> */
.L_x_21779:
[----:B------:R-:W-:Y:S05]  /*51a0*/  BSYNC B3 ;  /* 0x0000000000037941 */ /* 0x000fea0003800000 */
.L_x_21778:
        /* <DEDUP_REMOVED lines=10> */
.L_x_21774:
[----:B------:R-:W-:Y:S05]  /*5250*/  BSYNC B2 ;  /* 0x0000000000027941 */ /* 0x000fea0003800000 */
.L_x_21773:
        /* <DEDUP_REMOVED lines=18> */
.L_x_21785:
[----:B------:R-:W-:Y:S02]  /*5380*/  IMAD.MOV.U32 R127, RZ, RZ, R120 ;  /* 0x000000ffff7f7224 */ /* 0x000fe400078e0078 */
.L_x_21786:
[----:B------:R-:W-:Y:S05]  /*5390*/  BSYNC B3 ;  /* 0x0000000000037941 */ /* 0x000fea0003800000 */
.L_x_21784:
        /* <DEDUP_REMOVED lines=16> */
.L_x_21790:
[----:B------:R-:W-:Y:S05]  /*54a0*/  BSYNC B4 ;  /* 0x0000000000047941 */ /* 0x000fea0003800000 */
.L_x_21789:
        /* <DEDUP_REMOVED lines=44> */
.L_x_21788:
[----:B------:R-:W-:Y:S05]  /*5770*/  BSYNC B3 ;  /* 0x0000000000037941 */ /* 0x000fea0003800000 */
.L_x_21787:
        /* <DEDUP_REMOVED lines=10> */
.L_x_21783:
[----:B------:R-:W-:Y:S05]  /*5820*/  BSYNC B2 ;  /* 0x0000000000027941 */ /* 0x000fea0003800000 */
.L_x_21782:
        /* <DEDUP_REMOVED lines=10> */
[----:B------:R-:W-:Y:S01]  /*58d0*/  LEA R127, R127, R132, 0x18 ;  /* 0x000000847f7f7211 */ /* 0x000fe200078ec0ff */
[----:B------:R-:W-:-:S04]  /*58e0*/  IMAD.WIDE.U32 R132, R125, R124, c[0x0][0x190] ;  /* 0x000064007d847625 */ /* 0x000fc800078e007c */
[----:B------:R-:W-:-:S04]  /*58f0*/  IMAD R127, R134, 0x100, R127 ;  /* 0x00000100867f7824 */ /* 0x000fc800078e027f */
[----:B------:R-:W-:-:S05]  /*5900*/  IMAD.IADD R127, R127, 0x1, R136 ;  /* 0x000000017f7f7824 */ /* 0x000fca00078e0288 */
[----:B------:R0:W-:Y:S02]  /*5910*/  STG.E [R132.64], R127 ;  /* 0x0000007f84007986 */ /* 0x0001e4000c101906 */
.L_x_21792:
[----:B------:R-:W-:Y:S05]  /*5920*/  BSYNC B2 ;  /* 0x0000000000027941 */ /* 0x000fea0003800000 */
.L_x_21791:
[----:B------:R-:W-:Y:S02]  /*5930*/  IADD3 R126, R126, 0x20, RZ ;  /* 0x000000207e7e7810 */ /* 0x000fe40007ffe0ff */
[----:B------:R-:W-:Y:S02]  /*5940*/  IADD3 R125, R125, 0x20, RZ ;  /* 0x000000207d7d7810 */ /* 0x000fe40007ffe0ff */
.L_x_21754:
[----:B------:R-:W-:Y:S05]  /*5950*/  BSYNC B1 ;  /* 0x0000000000017941 */ /* 0x000fea0003800000 */
.L_x_21753:
        /* <DEDUP_REMOVED lines=30> */
.L_x_21798:
[----:B------:R-:W-:Y:S02]  /*5b40*/  IMAD.MOV.U32 R97, RZ, RZ, R120 ;  /* 0x000000ffff617224 */ /* 0x000fe400078e0078 */
.L_x_21799:
[----:B------:R-:W-:Y:S05]  /*5b50*/  BSYNC B3 ;  /* 0x0000000000037941 */ /* 0x000fea0003800000 */
.L_x_21797:
        /* <DEDUP_REMOVED lines=16> */
.L_x_21803:
[----:B------:R-:W-:Y:S05]  /*5c60*/  BSYNC B4 ;  /* 0x0000000000047941 */ /* 0x000fea0003800000 */
.L_x_21802:
        /* <DEDUP_REMOVED lines=43> */
.L_x_21801:
[----:B------:R-:W-:Y:S05]  /*5f20*/  BSYNC B3 ;  /* 0x0000000000037941 */ /* 0x000fea0003800000 */
.L_x_21800:
        /* <DEDUP_REMOVED lines=10> */
.L_x_21796:
[----:B0-----:R-:W-:Y:S05]  /*5fd0*/  BSYNC B2 ;  /* 0x0000000000027941 */ /* 0x001fea0003800000 */
.L_x_21795:
        /* <DEDUP_REMOVED lines=18> */
.L_x_21807:
[----:B------:R-:W-:Y:S02]  /*6100*/  MOV R98, R120 ;  /* 0x0000007800627202 */ /* 0x000fe40000000f00 */
.L_x_21808:
[----:B------:R-:W-:Y:S05]  /*6110*/  BSYNC B3 ;  /* 0x0000000000037941 */ /* 0x000fea0003800000 */
.L_x_21806:
        /* <DEDUP_REMOVED lines=16> */
.L_x_21812:
[----:B------:R-:W-:Y:S05]  /*6220*/  BSYNC B4 ;  /* 0x0000000000047941 */ /* 0x000fea0003800000 */
.L_x_21811:
        /* <DEDUP_REMOVED lines=43> */
.L_x_21810:
[----:B------:R-:W-:Y:S05]  /*64e0*/  BSYNC B3 ;  /* 0x0000000000037941 */ /* 0x000fea0003800000 */
.L_x_21809:
        /* <DEDUP_REMOVED lines=10> */
.L_x_21805:
[----:B------:R-:W-:Y:S05]  /*6590*/  BSYNC B2 ;  /* 0x0000000000027941 */ /* 0x000fea0003800000 */
.L_x_21804:
        /* <DEDUP_REMOVED lines=18> */
.L_x_21816:
[----:B------:R-:W-:Y:S02]  /*66c0*/  IMAD.MOV.U32 R99, RZ, RZ, R120 ;  /* 0x000000ffff637224 */ /* 0x000fe400078e0078 */
.L_x_21817:
[----:B------:R-:W-:Y:S05]  /*66d0*/  BSYNC B3 ;  /* 0x0000000000037941 */ /* 0x000fea0003800000 */
.L_x_21815:
        /* <DEDUP_REMOVED lines=16> */
.L_x_21821:
[----:B------:R-:W-:Y:S05]  /*67e0*/  BSYNC B4 ;  /* 0x0000000000047941 */ /* 0x000fea0003800000 */
.L_x_21820:
        /* <DEDUP_REMOVED lines=44> */
.L_x_21819:
[----:B------:R-:W-:Y:S05]  /*6ab0*/  BSYNC B3 ;  /* 0x0000000000037941 */ /* 0x000fea0003800000 */
.L_x_21818:
        /* <DEDUP_REMOVED lines=10> */
.L_x_21814:
[----:B------:R-:W-:Y:S05]  /*6b60*/  BSYNC B2 ;  /* 0x0000000000027941 */ /* 0x000fea0003800000 */
.L_x_21813:
        /* <DEDUP_REMOVED lines=18> */
.L_x_21825:
[----:B------:R-:W-:Y:S02]  /*6c90*/  IMAD.MOV.U32 R127, RZ, RZ, R120 ;  /* 0x000000ffff7f7224 */ /* 0x000fe400078e0078 */
.L_x_21826:
[----:B------:R-:W-:Y:S05]  /*6ca0*/  BSYNC B3 ;  /* 0x0000000000037941 */ /* 0x000fea0003800000 */
.L_x_21824:
        /* <DEDUP_REMOVED lines=16> */
.L_x_21830:
[----:B------:R-:W-:Y:S05]  /*6db0*/  BSYNC B4 ;  /* 0x0000000000047941 */ /* 0x000fea0003800000 */
.L_x_21829:
        /* <DEDUP_REMOVED lines=44> */
.L_x_21828:
[----:B------:R-:W-:Y:S05]  /*7080*/  BSYNC B3 ;  /* 0x0000000000037941 */ /* 0x000fea0003800000 */
.L_x_21827:
        /* <DEDUP_REMOVED lines=10> */
.L_x_21823:
[----:B------:R-:W-:Y:S05]  /*7130*/  BSYNC B2 ;  /* 0x0000000000027941 */ /* 0x000fea0003800000 */
.L_x_21822:
        /* <DEDUP_REMOVED lines=12> */
[----:B------:R-:W-:-:S04]  /*7200*/  IMAD R127, R134, 0x100, R127 ;  /* 0x00000100867f7824 */ /* 0x000fc800078e027f */
[----:B------:R-:W-:-:S05]  /*7210*/  IMAD.IADD R127, R127, 0x1, R136 ;  /* 0x000000017f7f7824 */ /* 0x000fca00078e0288 */
[----:B------:R0:W-:Y:S02]  /*7220*/  STG.E [R132.64], R127 ;  /* 0x0000007f84007986 */ /* 0x0001e4000c101906 */
.L_x_21832:
[----:B------:R-:W-:Y:S05]  /*7230*/  BSYNC B2 ;  /* 0x0000000000027941 */ /* 0x000fea0003800000 */
.L_x_21831:
[----:B------:R-:W-:Y:S02]  /*7240*/  IADD3 R126, R126, 0x20, RZ ;  /* 0x000000207e7e7810 */ /* 0x000fe40007ffe0ff */
[----:B------:R-:W-:Y:S02]  /*7250*/  IADD3 R125, R125, 0x20, RZ ;  /* 0x000000207d7d7810 */ /* 0x000fe40007ffe0ff */
.L_x_21794:
[----:B------:R-:W-:Y:S05]  /*7260*/  BSYNC B1 ;  /* 0x0000000000017941 */ /* 0x000fea0003800000 */
.L_x_21793:
        /* <DEDUP_REMOVED lines=30> */
.L_x_21838:
[----:B------:R-:W-:Y:S02]  /*7450*/  IMAD.MOV.U32 R101, RZ, RZ, R120 ;  /* 0x000000ffff657224 */ /* 0x000fe400078e0078 */
.L_x_21839:
[----:B------:R-:W-:Y:S05]  /*7460*/  BSYNC B3 ;  /* 0x0000000000037941 */ /* 0x000fea0003800000 */
.L_x_21837:
        /* <DEDUP_REMOVED lines=16> */
.L_x_21843:
[----:B------:R-:W-:Y:S05]  /*7570*/  BSYNC B4 ;  /* 0x0000000000047941 */ /* 0x000fea0003800000 */
.L_x_21842:
        /* <DEDUP_REMOVED lines=43> */
.L_x_21841:
[----:B------:R-:W-:Y:S05]  /*7830*/  BSYNC B3 ;  /* 0x0000000000037941 */ /* 0x000fea0003800000 */
.L_x_21840:
        /* <DEDUP_REMOVED lines=10> */
.L_x_21836:
[----:B0-----:R-:W-:Y:S05]  /*78e0*/  BSYNC B2 ;  /* 0x0000000000027941 */ /* 0x001fea0003800000 */
.L_x_21835:
        /* <DEDUP_REMOVED lines=18> */
.L_x_21847:
[----:B------:R-:W-:Y:S02]  /*7a10*/  IMAD.MOV.U32 R102, RZ, RZ, R120 ;  /* 0x000000ffff667224 */ /* 0x000fe400078e0078 */
.L_x_21848:
[----:B------:R-:W-:Y:S05]  /*7a20*/  BSYNC B3 ;  /* 0x0000000000037941 */ /* 0x000fea0003800000 */
.L_x_21846:
        /* <DEDUP_REMOVED lines=16> */
.L_x_21852:
[----:B------:R-:W-:Y:S05]  /*7b30*/  BSYNC B4 ;  /* 0x0000000000047941 */ /* 0x000fea0003800000 */
.L_x_21851:
        /* <DEDUP_REMOVED lines=43> */
.L_x_21850:
[----:B------:R-:W-:Y:S05]  /*7df0*/  BSYNC B3 ;  /* 0x0000000000037941 */ /* 0x000fea0003800000 */
.L_x_21849:
        /* <DEDUP_REMOVED lines=10> */
.L_x_21845:
[----:B------:R-:W-:Y:S05]  /*7ea0*/  BSYNC B2 ;  /* 0x0000000000027941 */ /* 0x000fea0003800000 */
.L_x_21844:
        /* <DEDUP_REMOVED lines=18> */
.L_x_21856:
[----:B------:R-:W-:Y:S02]  /*7fd0*/  MOV R103, R120 ;  /* 0x0000007800677202 */ /* 0x000fe40000000f00 */
.L_x_21857:
[----:B------:R-:W-:Y:S05]  /*7fe0*/  BSYNC B3 ;  /* 0x0000000000037941 */ /* 0x000fea0003800000 */
.L_x_21855:
        /* <DEDUP_REMOVED lines=16> */
.L_x_21861:
[----:B------:R-:W-:Y:S05]  /*80f0*/  BSYNC B4 ;  /* 0x0000000000047941 */ /* 0x000fea0003800000 */
.L_x_21860:
        /* <DEDUP_REMOVED lines=44> */
.L_x_21859:
[----:B------:R-:W-:Y:S05]  /*83c0*/  BSYNC B3 ;  /* 0x0000000000037941 */ /* 0x000fea0003800000 */
.L_x_21858:
        /* <DEDUP_REMOVED lines=10> */
.L_x_21854:
[----:B------:R-:W-:Y:S05]  /*8470*/  BSYNC B2 ;  /* 0x0000000000027941 */ /* 0x000fea0003800000 */
.L_x_21853:
        /* <DEDUP_REMOVED lines=18> */
.L_x_21865:
[----:B------:R-:W-:Y:S02]  /*85a0*/  MOV R127, R120 ;  /* 0x00000078007f7202 */ /* 0x000fe40000000f00 */
.L_x_21866:
[----:B------:R-:W-:Y:S05]  /*85b0*/  BSYNC B3 ;  /* 0x0000000000037941 */ /* 0x000fea0003800000 */
.L_x_21864:
        /* <DEDUP_REMOVED lines=16> */
.L_x_21870:
[----:B------:R-:W-:Y:S05]  /*86c0*/  BSYNC B4 ;  /* 0x0000000000047941 */ /* 0x000fea0003800000 */
.L_x_21869:
        /* <DEDUP_REMOVED lines=44> */
.L_x_21868:
[----:B------:R-:W-:Y:S05]  /*8990*/  BSYNC B3 ;  /* 0x0000000000037941 */ /* 0x000fea0003800000 */
.L_x_21867:
        /* <DEDUP_REMOVED lines=10> */
.L_x_21863:
[----:B------:R-:W-:Y:S05]  /*8a40*/  BSYNC B2 ;  /* 0x0000000000027941 */ /* 0x000fea0003800000 */
.L_x_21862:
        /* <DEDUP_REMOVED lines=15> */
.L_x_21872:
[----:B------:R-:W-:Y:S05]  /*8b40*/  BSYNC B2 ;  /* 0x0000000000027941 */ /* 0x000fea0003800000 */
.L_x_21871:
[----:B------:R-:W-:Y:S02]  /*8b50*/  IADD3 R126, R126, 0x20, RZ ;  /* 0x000000207e7e7810 */ /* 0x000fe40007ffe0ff */
[----:B------:R-:W-:Y:S02]  /*8b60*/  IADD3 R125, R125, 0x20, RZ ;  /* 0x000000207d7d7810 */ /* 0x000fe40007ffe0ff */
.L_x_21834:
[----:B------:R-:W-:Y:S05]  /*8b70*/  BSYNC B1 ;  /* 0x0000000000017941 */ /* 0x000fea0003800000 */
.L_x_21833:
[----:B------:R-:W-:Y:S01]  /*8b80*/  BSSY B1, `(.L_x_21873) ;  /* 0x0000188000017945 */ /* 0x000fe20003800000 */
        /* <DEDUP_REMOVED lines=28> */
.L_x_21878:
[----:B------:R-:W-:Y:S02]  /*8d50*/  IMAD.MOV.U32 R105, RZ, RZ, R120 ;  /* 0x000000ffff697224 */ /* 0x000fe400078e0078 */
.L_x_21879:
[----:B------:R-:W-:Y:S05]  /*8d60*/  BSYNC B3 ;  /* 0x0000000000037941 */ /* 0x000fea0003800000 */
.L_x_21877:
        /* <DEDUP_REMOVED lines=16> */
.L_x_21883:
[----:B------:R-:W-:Y:S05]  /*8e70*/  BSYNC B4 ;  /* 0x0000000000047941 */ /* 0x000fea0003800000 */
.L_x_21882:
        /* <DEDUP_REMOVED lines=43> */
.L_x_21881:
[----:B------:R-:W-:Y:S05]  /*9130*/  BSYNC B3 ;  /* 0x0000000000037941 */ /* 0x000fea0003800000 */
.L_x_21880:
        /* <DEDUP_REMOVED lines=10> */
.L_x_21876:
[----:B-1----:R-:W-:Y:S05]  /*91e0*/  BSYNC B2 ;  /* 0x0000000000027941 */ /* 0x002fea0003800000 */
.L_x_21875:
        /* <DEDUP_REMOVED lines=18> */
.L_x_21887:
[----:B------:R-:W-:Y:S02]  /*9310*/  IMAD.MOV.U32 R106, RZ, RZ, R120 ;  /* 0x000000ffff6a7224 */ /* 0x000fe400078e0078 */
.L_x_21888:
[----:B------:R-:W-:Y:S05]  /*9320*/  BSYNC B3 ;  /* 0x0000000000037941 */ /* 0x000fea0003800000 */
.L_x_21886:
        /* <DEDUP_REMOVED lines=16> */
.L_x_21892:
[----:B------:R-:W-:Y:S05]  /*9430*/  BSYNC B4 ;  /* 0x0000000000047941 */ /* 0x000fea0003800000 */
.L_x_21891:
        /* <DEDUP_REMOVED lines=42> */
.L_x_21890:
[----:B------:R-:W-:Y:S05]  /*96e0*/  BSYNC B3 ;  /* 0x0000000000037941 */ /* 0x000fea0003800000 */
.L_x_21889:
        /* <DEDUP_REMOVED lines=10> */
.L_x_21885:
[----:B------:R-:W-:Y:S05]  /*9790*/  BSYNC B2 ;  /* 0x0000000000027941 */ /* 0x000fea0003800000 */
.L_x_21884:
        /* <DEDUP_REMOVED lines=18> */
.L_x_21896:
[----:B------:R-:W-:Y:S02]  /*98c0*/  IMAD.MOV.U32 R107, RZ, RZ, R120 ;  /* 0x000000ffff6b7224 */ /* 0x000fe400078e0078 */
.L_x_21897:
[----:B------:R-:W-:Y:S05]  /*98d0*/  BSYNC B3 ;  /* 0x0000000000037941 */ /* 0x000fea0003800000 */
.L_x_21895:
        /* <DEDUP_REMOVED lines=16> */
.L_x_21901:
[----:B------:R-:W-:Y:S05]  /*99e0*/  BSYNC B4 ;  /* 0x0000000000047941 */ /* 0x000fea0003800000 */
.L_x_21900:
        /* <DEDUP_REMOVED lines=43> */
.L_x_21899:
[----:B------:R-:W-:Y:S05]  /*9ca0*/  BSYNC B3 ;  /* 0x0000000000037941 */ /* 0x000fea0003800000 */
.L_x_21898:
        /* <DEDUP_REMOVED lines=10> */
.L_x_21894:
[----:B------:R-:W-:Y:S05]  /*9d50*/  BSYNC B2 ;  /* 0x0000000000027941 */ /* 0x000fea0003800000 */
.L_x_21893:
        /* <DEDUP_REMOVED lines=18> */
.L_x_21905:
[----:B------:R-:W-:Y:S02]  /*9e80*/  IMAD.MOV.U32 R111, RZ, RZ, R120 ;  /* 0x000000ffff6f7224 */ /* 0x000fe400078e0078 */
.L_x_21906:
[----:B------:R-:W-:Y:S05]  /*9e90*/  BSYNC B3 ;  /* 0x0000000000037941 */ /* 0x000fea0003800000 */
.L_x_21904:
        /* <DEDUP_REMOVED lines=16> */
.L_x_21910:
[----:B------:R-:W-:Y:S05]  /*9fa0*/  BSYNC B4 ;  /* 0x0000000000047941 */ /* 0x000fea0003800000 */
.L_x_21909:
        /* <DEDUP_REMOVED lines=43> */
.L_x_21908:
[----:B------:R-:W-:Y:S05]  /*a260*/  BSYNC B3 ;  /* 0x0000000000037941 */ /* 0x000fea0003800000 */
.L_x_21907:
        /* <DEDUP_REMOVED lines=10> */
.L_x_21903:
[----:B------:R-:W-:Y:S05]  /*a310*/  BSYNC B2 ;  /* 0x0000000000027941 */ /* 0x000fea0003800000 */
.L_x_21902:
[----:B------:R-:W-:-:S04]  /*a320*/  IMAD.MOV.U32 R127, RZ, RZ, 0x10 ;  /* 0x00000010ff7f7424 */ /* 0x000fc800078e00ff */
[----:B------:R-:W-:-:S05]  /*a330*/  IMAD.WIDE.U32 R126, R126, R127, c[0x0][0x188] ;  /* 0x000062007e7e7625 */ /* 0x000fca00078e007f */
[----:B------:R0:W-:Y:S01]  /*a340*/  STG.E.128 [R126.64], R104 ;  /* 0x000000687e007986 */ /* 0x0001e2000c101d06 */
        /* <DEDUP_REMOVED lines=11> */
.L_x_21874:
[----:B------:R-:W-:Y:S05]  /*a400*/  BSYNC B1 ;  /* 0x0000000000017941 */ /* 0x000fea0003800000 */
.L_x_21873:
        /* <DEDUP_REMOVED lines=36> */
.L_x_21927:
        /* <DEDUP_REMOVED lines=69> */
.L_x_21928:
[----:B------:R-:W-:Y:S01]  /*aaa0*/  LOP3.LUT P1, RZ, R109, 0x1f, RZ, 0xc0, !PT ;  /* 0x0000001f6dff7812 */ /* 0x000fe2000782c0ff */
[----:B-1----:R-:W-:Y:S01]  /*aab0*/  FADD.FTZ R135, R132, R133 ;  /* 0x0000008584877221 */ /* 0x002fe20000010000 */
[----:B------:R-:W-:Y:S01]  /*aac0*/  BSSY B1, `(.L_x_21913) ;  /* 0x000008a000017945 */ /* 0x000fe20003800000 */
[----:B------:R-:W-:-:S10]  /*aad0*/  IMAD.MOV.U32 R132, RZ, RZ, c[0x0][0x1e0] ;  /* 0x00007800ff847624 */ /* 0x000fd400078e00ff */
[----:B------:R-:W-:-:S04]  /*aae0*/  @!P1 LEA R124, P0, R113, c[0x0][0x1a0], 0x2 ;  /* 0x00006800717c9a11 */ /* 0x000fc800078010ff */
[C---:B------:R-:W-:Y:S02]  /*aaf0*/  @!P1 LEA.HI.X R125, R113.reuse, c[0x0][0x1a4], R110, 0x2, P0 ;  /* 0x00006900717d9a11 */ /* 0x040fe400000f146e */
[----:B------:R-:W-:-:S03]  /*ab00*/  @!P1 LEA R126, P0, R113, c[0x0][0x1a8], 0x2 ;  /* 0x00006a00717e9a11 */ /* 0x000fc600078010ff */
[----:B------:R1:W-:Y:S01]  /*ab10*/  @!P1 STG.E [R124.64], R111 ;  /* 0x0000006f7c009986 */ /* 0x0003e2000c101906 */
[----:B------:R-:W-:Y:S01]  /*ab20*/  @!P1 LEA.HI.X R127, R113, c[0x0][0x1ac], R110, 0x2, P0 ;  /* 0x00006b00717f9a11 */ /* 0x000fe200000f146e */
[----:B------:R-:W-:Y:S01]  /*ab30*/  FMUL.FTZ R110, R111, R111 ;  /* 0x0000006f6f6e7220 */ /* 0x000fe20000410000 */
        /* <DEDUP_REMOVED lines=33> */
.L_x_21916:
[----:B------:R-:W-:Y:S05]  /*ad50*/  BSYNC B2 ;  /* 0x0000000000027941 */ /* 0x000fea0003800000 */
.L_x_21915:
[----:B------:R-:W-:Y:S01]  /*ad60*/  ISETP.NE.AND P0, PT, R128, RZ, PT ;  /* 0x000000ff8000720c */ /* 0x000fe20003f05270 */
        /* <DEDUP_REMOVED lines=18> */
.L_x_21918:
[----:B------:R-:W-:Y:S05]  /*ae90*/  BSYNC B2 ;  /* 0x0000000000027941 */ /* 0x000fea0003800000 */
.L_x_21917:
        /* <DEDUP_REMOVED lines=19> */
.L_x_21920:
[----:B------:R-:W-:Y:S05]  /*afd0*/  BSYNC B2 ;  /* 0x0000000000027941 */ /* 0x000fea0003800000 */
.L_x_21919:
        /* <DEDUP_REMOVED lines=19> */
.L_x_21922:
[----:B------:R-:W-:Y:S05]  /*b110*/  BSYNC B2 ;  /* 0x0000000000027941 */ /* 0x000fea0003800000 */
.L_x_21921:
        /* <DEDUP_REMOVED lines=19> */
.L_x_21924:
[----:B------:R-:W-:Y:S05]  /*b250*/  BSYNC B2 ;  /* 0x0000000000027941 */ /* 0x000fea0003800000 */
.L_x_21923:
        /* <DEDUP_REMOVED lines=16> */
.L_x_21914:
[----:B-1----:R-:W-:Y:S05]  /*b360*/  BSYNC B1 ;  /* 0x0000000000017941 */ /* 0x002fea0003800000 */
.L_x_21913:
[----:B0-----:R-:W-:-:S05]  /*b370*/  IMAD.MOV.U32 R108, RZ, RZ, c[0x0][0x160] ;  /* 0x00005800ff6c7624 */ /* 0x001fca00078e00ff */
[----:B------:R-:W-:-:S04]  /*b380*/  LEA R113, R108, R113, 0x2 ;  /* 0x000000716c717211 */ /* 0x000fc800078e10ff */
[----:B------:R-:W-:-:S13]  /*b390*/  ISETP.GE.AND P0, PT, R113, c[0x0][0x164], PT ;  /* 0x0000590071007a0c */ /* 0x000fda0003f06270 */
[----:B------:R-:W-:Y:S01]  /*b3a0*/  @P0 CALL.REL.NOINC `(.L_x_21925) ;  /* 0x0000001000000944 */ /* 0x000fe20003c00000 */
[----:B------:R-:W-:Y:S05]  /*b3b0*/  BRA `(.L_x_21926) ;  /* 0xffff595000007947 */ /* 0x000fea000383ffff */
.L_x_21925:
[----:B------:R-:W-:Y:S05]  /*b3c0*/  BSYNC B0 ;  /* 0x0000000000007941 */ /* 0x000fea0003800000 */
.L_x_21672:
[----:B------:R-:W-:Y:S05]  /*b3d0*/  EXIT ;  /* 0x000000000000794d */ /* 0x000fea0003800000 */
.L_x_21911:
[----:B------:R-:W-:Y:S01]  /*b3e0*/  IMAD.MOV.U32 R124, RZ, RZ, R111 ;  /* 0x000000ffff7c7224 */ /* 0x000fe200078e006f */
[----:B------:R-:W-:Y:S01]  /*b3f0*/  MOV R132, 0x1f ;  /* 0x0000001f00847802 */ /* 0x000fe20000000f00 */
[----:B------:R-:W-:Y:S01]  /*b400*/  IMAD.MOV.U32 R125, RZ, RZ, 0x1 ;  /* 0x00000001ff7d7424 */ /* 0x000fe200078e00ff */
[----:B------:R-:W-:Y:S01]  /*b410*/  MOV R126, 0xb440 ;  /* 0x0000b440007e7802 */ /* 0x000fe20000000f00 */
[----:B------:R-:W-:Y:S02]  /*b420*/  IMAD.MOV.U32 R135, RZ, RZ, -0x1 ;  /* 0xffffffffff877424 */ /* 0x000fe400078e00ff */
[----:B-----5:R-:W-:Y:S05]  /*b430*/  CALL.REL.NOINC `($__internal_158_$__cuda_sm70_shflsync_bfly_p) ;  /* 0x000006b000007944 */ /* 0x020fea0003c00000 */
[----:B01----:R-:W-:Y:S01]  /*b440*/  IMAD.MOV.U32 R124, RZ, RZ, R132 ;  /* 0x000000ffff7c7224 */ /* 0x003fe200078e0084 */
[----:B------:R-:W-:Y:S05]  /*b450*/  BRA `(.L_x_21927) ;  /* 0xfffff1f000007947 */ /* 0x000fea000383ffff */
.L_x_21912:
[----:B------:R-:W-:Y:S01]  /*b460*/  HFMA2.MMA R125, -RZ, RZ, 0, 1.1920928955078125e-07 ;  /* 0x00000002ff7d7435 */ /* 0x000fe200000001ff */
[----:B------:R-:W-:Y:S01]  /*b470*/  IMAD.MOV.U32 R132, RZ, RZ, 0x1f ;  /* 0x0000001fff847424 */ /* 0x000fe200078e00ff */
[----:B------:R-:W-:Y:S01]  /*b480*/  MOV R126, 0xb4b0 ;  /* 0x0000b4b0007e7802 */ /* 0x000fe20000000f00 */
[----:B------:R-:W-:-:S03]  /*b490*/  IMAD.MOV.U32 R135, RZ, RZ, -0x1 ;  /* 0xffffffffff877424 */ /* 0x000fc600078e00ff */
[----:B0----5:R-:W-:Y:S05]  /*b4a0*/  CALL.REL.NOINC `($__internal_158_$__cuda_sm70_shflsync_bfly_p) ;  /* 0x0000064000007944 */ /* 0x021fea0003c00000 */
[----:B01----:R-:W-:Y:S01]  /*b4b0*/  FADD.FTZ R124, R124, R132 ;  /* 0x000000847c7c7221 */ /* 0x003fe20000010000 */
[----:B------:R-:W-:Y:S01]  /*b4c0*/  MOV R125, 0x4 ;  /* 0x00000004007d7802 */ /* 0x000fe20000000f00 */
[----:B------:R-:W-:Y:S01]  /*b4d0*/  IMAD.MOV.U32 R132, RZ, RZ, 0x1f ;  /* 0x0000001fff847424 */ /* 0x000fe200078e00ff */
[----:B------:R-:W-:Y:S01]  /*b4e0*/  MOV R126, 0xb510 ;  /* 0x0000b510007e7802 */ /* 0x000fe20000000f00 */
[----:B------:R-:W-:-:S02]  /*b4f0*/  IMAD.MOV.U32 R135, RZ, RZ, -0x1 ;  /* 0xffffffffff877424 */ /* 0x000fc400078e00ff */
[----:B------:R-:W-:Y:S05]  /*b500*/  CALL.REL.NOINC `($__internal_158_$__cuda_sm70_shflsync_bfly_p) ;  /* 0x000005e000007944 */ /* 0x000fea0003c00000 */
[----:B0-----:R-:W-:Y:S01]  /*b510*/  HFMA2.MMA R125, -RZ, RZ, 0, 4.76837158203125e-07 ;  /* 0x00000008ff7d7435 */ /* 0x001fe200000001ff */
[----:B-1----:R-:W-:Y:S01]  /*b520*/  FADD.FTZ R124, R124, R132 ;  /* 0x000000847c7c7221 */ /* 0x002fe20000010000 */
[----:B------:R-:W-:Y:S01]  /*b530*/  MOV R126, 0xb570 ;  /* 0x0000b570007e7802 */ /* 0x000fe20000000f00 */
[----:B------:R-:W-:-:S02]  /*b540*/  IMAD.MOV.U32 R132, RZ, RZ, 0x1f ;  /* 0x0000001fff847424 */ /* 0x000fc400078e00ff */
[----:B------:R-:W-:Y:S02]  /*b550*/  IMAD.MOV.U32 R135, RZ, RZ, -0x1 ;  /* 0xffffffffff877424 */ /* 0x000fe400078e00ff */
[----:B------:R-:W-:Y:S05]  /*b560*/  CALL.REL.NOINC `($__internal_158_$__cuda_sm70_shflsync_bfly_p) ;  /* 0x0000058000007944 */ /* 0x000fea0003c00000 */
[----:B01----:R-:W-:Y:S01]  /*b570*/  FADD.FTZ R124, R124, R132 ;  /* 0x000000847c7c7221 */ /* 0x003fe20000010000 */
[----:B------:R-:W-:Y:S01]  /*b580*/  MOV R125, 0x10 ;  /* 0x00000010007d7802 */ /* 0x000fe20000000f00 */
[----:B------:R-:W-:Y:S01]  /*b590*/  IMAD.MOV.U32 R132, RZ, RZ, 0x1f ;  /* 0x0000001fff847424 */ /* 0x000fe200078e00ff */
[----:B------:R-:W-:Y:S01]  /*b5a0*/  MOV R126, 0xb5d0 ;  /* 0x0000b5d0007e7802 */ /* 0x000fe20000000f00 */
[----:B------:R-:W-:Y:S02]  /*b5b0*/  IMAD.MOV.U32 R135, RZ, RZ, -0x1 ;  /* 0xffffffffff877424 */ /* 0x000fe400078e00ff */
[----:B------:R-:W-:Y:S05]  /*b5c0*/  CALL.REL.NOINC `($__internal_158_$__cuda_sm70_shflsync_bfly_p) ;  /* 0x0000052000007944 */ /* 0x000fea0003c00000 */
        /* <DEDUP_REMOVED lines=53> */
[----:B------:R-:W-:Y:S01]  /*b920*/  HFMA2.MMA R125, -RZ, RZ, 0, 5.9604644775390625e-08 ;  /* 0x00000001ff7d7435 */ /* 0x000fe200000001ff */
[----:B------:R-:W-:-:S05]  /*b930*/  MOV R126, 0xb950 ;  /* 0x0000b950007e7802 */ /* 0x000fca0000000f00 */
[----:B------:R-:W-:Y:S05]  /*b940*/  CALL.REL.NOINC `($__internal_158_$__cuda_sm70_shflsync_bfly_p) ;  /* 0x000001a000007944 */ /* 0x000fea0003c00000 */
[----:B01----:R-:W-:Y:S01]  /*b950*/  FADD.FTZ R124, R124, R132 ;  /* 0x000000847c7c7221 */ /* 0x003fe20000010000 */
[----:B------:R-:W-:Y:S01]  /*b960*/  MOV R125, 0x2 ;  /* 0x00000002007d7802 */ /* 0x000fe20000000f00 */
[----:B------:R-:W-:Y:S01]  /*b970*/  IMAD.MOV.U32 R132, RZ, RZ, 0x1f ;  /* 0x0000001fff847424 */ /* 0x000fe200078e00ff */
[----:B------:R-:W-:Y:S01]  /*b980*/  MOV R126, 0xb9b0 ;  /* 0x0000b9b0007e7802 */ /* 0x000fe20000000f00 */
[----:B------:R-:W-:-:S02]  /*b990*/  IMAD.MOV.U32 R135, RZ, RZ, -0x1 ;  /* 0xffffffffff877424 */ /* 0x000fc400078e00ff */
[----:B------:R-:W-:Y:S05]  /*b9a0*/  CALL.REL.NOINC `($__internal_158_$__cuda_sm70_shflsync_bfly_p) ;  /* 0x0000014000007944 */ /* 0x000fea0003c00000 */
[----:B0-----:R-:W-:Y:S01]  /*b9b0*/  HFMA2.MMA R125, -RZ, RZ, 0, 2.384185791015625e-07 ;  /* 0x00000004ff7d7435 */ /* 0x001fe200000001ff */
        /* <DEDUP_REMOVED lines=11> */
[----:B-1----:R-:W-:Y:S01]  /*ba70*/  FADD.FTZ R133, R124, R132 ;  /* 0x000000847c857221 */ /* 0x002fe20000010000 */
[----:B0-----:R-:W-:Y:S01]  /*ba80*/  HFMA2.MMA R125, -RZ, RZ, 0, 9.5367431640625e-07 ;  /* 0x00000010ff7d7435 */ /* 0x001fe200000001ff */
[----:B------:R-:W-:Y:S01]  /*ba90*/  IMAD.MOV.U32 R132, RZ, RZ, 0x1f ;  /* 0x0000001fff847424 */ /* 0x000fe200078e00ff */
[----:B------:R-:W-:Y:S01]  /*baa0*/  MOV R126, 0xbae0 ;  /* 0x0000bae0007e7802 */ /* 0x000fe20000000f00 */
[----:B------:R-:W-:Y:S01]  /*bab0*/  IMAD.MOV.U32 R135, RZ, RZ, -0x1 ;  /* 0xffffffffff877424 */ /* 0x000fe200078e00ff */
[----:B------:R-:W-:Y:S02]  /*bac0*/  MOV R124, R133 ;  /* 0x00000085007c7202 */ /* 0x000fe40000000f00 */
[----:B------:R-:W-:Y:S05]  /*bad0*/  CALL.REL.NOINC `($__internal_158_$__cuda_sm70_shflsync_bfly_p) ;  /* 0x0000001000007944 */ /* 0x000fea0003c00000 */
[----:B01----:R-:W-:Y:S05]  /*bae0*/  BRA `(.L_x_21928) ;  /* 0xffffefb000007947 */ /* 0x003fea000383ffff */
        .weak           $__internal_158_$__cuda_sm70_shflsync_bfly_p
        .type           $__internal_158_$__cuda_sm70_shflsync_bfly_p,@function
        .size           $__internal_158_$__cuda_sm70_shflsync_bfly_p,(.L_x_22326 - $__internal_158_$__cuda_sm70_shflsync_bfly_p)
$__internal_158_$__cuda_sm70_shflsync_bfly_p:
[----:B------:R-:W-:Y:S01]  /*baf0*/  IMAD.MOV.U32 R127, RZ, RZ, 0x0 ;  /* 0x00000000ff7f7424 */ /* 0x000fe200078e00ff */
[----:B------:R-:W-:Y:S04]  /*bb00*/  WARPSYNC R135 ;  /* 0x0000008700007348 */ /* 0x000fe80003800000 */
[----:B------:R0:W1:Y:S01]  /*bb10*/  SHFL.BFLY PT, R132, R124, R125, R132 ;  /* 0x0c00007d7c847389 */ /* 0x00006200000e0084 */
[----:B------:R-:W-:Y:S05]  /*bb20*/  RET.REL.NODEC R126 `(_ZN10layer_norm13ln_fwd_kernelINS_13Kernel_traitsIfffffjLj768ELj1ELj4ELj1ELj16ENS_18Kernel_traits_baseILj768EfffffjLj128EEEEELb1ELb1ELb1ELb0EEEvNS_9FwdParamsE) ;  /* 0xffff44d07e007950 */ /* 0x000fea0003c3ffff */
.L_x_21929:
        /* <DEDUP_REMOVED lines=13> */
.L_x_22326:


//--------------------- .text._ZN10layer_norm13ln_fwd_kernelINS_13Kernel_traitsIfffffjLj768ELj1ELj4ELj1ELj16ENS_18Kernel_traits_baseILj768EfffffjLj128EEEEELb1ELb1ELb1ELb1EEEvNS_9FwdParamsE --------------------------
	.section	.text._ZN10layer_norm13ln_fwd_kernelINS_13Kernel_traitsIfffffjLj768ELj1ELj4ELj1ELj16ENS_18Kernel_traits_baseILj768EfffffjLj128EEEEELb1ELb1ELb1ELb1EEEvNS_9FwdParamsE,"ax",@progbits
	.sectioninfo	@"SHI_REGISTERS=152"
	.align	128
        .global         _ZN10layer_norm13ln_fwd_kernelINS_13Kernel_traitsIfffffjLj768ELj1ELj4ELj1ELj16ENS_18Kernel_traits_baseILj768EfffffjLj128EEEEELb1ELb1ELb1ELb1EEEvNS_9FwdParamsE
        .type           _ZN10layer_norm13ln_fwd_kernelINS_13Kernel_traitsIfffffjLj768ELj1ELj4ELj1ELj16ENS_18Kernel_traits_baseILj768EfffffjLj128EEEEELb1ELb1ELb1ELb1EEEvNS_9FwdParamsE,@function
        .size           _ZN10layer_norm13ln_fwd_kernelINS_13Kernel_traitsIfffffjLj768ELj1ELj4ELj1ELj16ENS_18Kernel_traits_baseILj768EfffffjLj128EEEEELb1ELb1ELb1ELb1EEEvNS_9FwdParamsE,(.L_x_22327 - _ZN10layer_norm13ln_fwd_kernelINS_13Kernel_traitsIfffffjLj768ELj1ELj4ELj1ELj16ENS_18Kernel_traits_baseILj768EfffffjLj128EEEEELb1ELb1ELb1ELb1EEEvNS_9FwdParamsE)
        .other          _ZN10layer_norm13ln_fwd_kernelINS_13Kernel_traitsIfffffjLj768ELj1ELj4ELj1ELj16ENS_18Kernel_traits_baseILj768EfffffjLj128EEEEELb1ELb1ELb1ELb1EEEvNS_9FwdParamsE,@"STO_CUDA_ENTRY STV_DEFAULT"
_ZN10layer_norm13ln_fwd_kernelINS_13Kernel_traitsIfffffjLj768ELj1ELj4ELj1ELj16ENS_18Kernel_traits_baseILj768EfffffjLj128EEEEELb1ELb1ELb1ELb1EEEvNS_9FwdParamsE:
.text._ZN10layer_norm13ln_fwd_kernelINS_13Kernel_traitsIfffffjLj768ELj1ELj4ELj1ELj16ENS_18Kernel_traits_baseILj768EfffffjLj128EEEEELb1ELb1ELb1ELb1EEEvNS_9FwdParamsE:
        /* <DEDUP_REMOVED lines=59> */
[----:B------:R-:W-:Y:S01]  /*03b0*/  LEA R76, P3, R115, c[0x0][0x1c8], 0x4 ;  /* 0x00007200734c7a11 */ /* 0x000fe200078620ff */
[----:B------:R-:W-:Y:S01]  /*03c0*/  UIADD3 UR17, UR4, 0x1715609d, URZ ;  /* 0x1715609d04117890 */ /* 0x000fe2000fffe03f */
[----:B------:R-:W-:Y:S01]  /*03d0*/  IMAD.WIDE.U32 R4, R4, -0x2daee0ad, RZ ;  /* 0xd2511f5304047825 */ /* 0x000fe200078e00ff */
[----:B------:R-:W-:Y:S01]  /*03e0*/  LOP3.LUT R3, R7, UR11, R8, 0x96, !PT ;  /* 0x0000000b07037c12 */ /* 0x000fe2000f8e9608 */
[----:B------:R-:W-:Y:S01]  /*03f0*/  UIADD3 UR19, UR4, -0x4ab325aa, URZ ;  /* 0xb54cda5604137890 */ /* 0x000fe2000fffe03f */
[----:B------:R-:W-:Y:S01]  /*0400*/  IADD3.X R77, RZ, c[0x0][0x1cc], RZ, P3, !PT ;  /* 0x00007300ff4d7a10 */ /* 0x000fe20001ffe4ff */
[----:B------:R-:W-:Y:S01]  /*0410*/  UIADD3 UR20, UR5, 0x646e171e, URZ ;  /* 0x646e171e05147890 */ /* 0x000fe2000fffe03f */
[----:B------:R-:W-:Y:S01]  /*0420*/  LOP3.LUT R8, R5, UR12, R2, 0x96, !PT ;  /* 0x0000000c05087c12 */ /* 0x000fe2000f8e9602 */
[----:B------:R-:W-:Y:S01]  /*0430*/  IMAD.WIDE.U32 R2, R3, -0x2daee0ad, RZ ;  /* 0xd2511f5303027825 */ /* 0x000fe200078e00ff */
[----:B------:R-:W-:-:S02]  /*0440*/  UIADD3 UR22, UR5, 0x1fd5c5a3, URZ ;  /* 0x1fd5c5a305167890 */ /* 0x000fc4000fffe03f */
        /* <DEDUP_REMOVED lines=47> */
[----:B------:R0:W5:Y:S01]  /*0740*/  LDG.E.128 R48, [R2.64] ;  /* 0x0000000602307981 */ /* 0x000162000c1e1d00 */
[----:B------:R-:W-:-:S03]  /*0750*/  IMAD R113, R113, -0x2daee0ad, RZ ;  /* 0xd2511f5371717824 */ /* 0x000fc600078e02ff */
[----:B------:R0:W5:Y:S01]  /*0760*/  LDG.E.128 R44, [R2.64+0x200] ;  /* 0x00020006022c7981 */ /* 0x000162000c1e1d00 */
[----:B------:R-:W-:-:S03]  /*0770*/  IMAD.HI.U32 R0, R108, -0x2daee0ad, RZ ;  /* 0xd2511f536c007827 */ /* 0x000fc600078e00ff */
[----:B------:R0:W5:Y:S04]  /*0780*/  LDG.E.128 R40, [R2.64+0x400] ;  /* 0x0004000602287981 */ /* 0x000168000c1e1d00 */
[----:B------:R0:W5:Y:S04]  /*0790*/  LDG.E.128 R36, [R2.64+0x600] ;  /* 0x0006000602247981 */ /* 0x000168000c1e1d00 */
[----:B------:R0:W5:Y:S04]  /*07a0*/  LDG.E.128 R32, [R2.64+0x800] ;  /* 0x0008000602207981 */ /* 0x000168000c1e1d00 */
[----:B------:R0:W5:Y:S01]  /*07b0*/  LDG.E.128 R28, [R2.64+0xa00] ;  /* 0x000a0006021c7981 */ /* 0x000162000c1e1d00 */
[----:B------:R-:W-:Y:S01]  /*07c0*/  BSSY B0, `(.L_x_21930) ;  /* 0x0000a2a000007945 */ /* 0x000fe20003800000 */
[----:B------:R-:W-:Y:S01]  /*07d0*/  LOP3.LUT R113, R0, UR26, R113, 0x96, !PT ;  /* 0x0000001a00717c12 */ /* 0x000fe2000f8e9671 */
[----:B------:R-:W-:Y:S01]  /*07e0*/  IMAD R108, R108, -0x2daee0ad, RZ ;  /* 0xd2511f536c6c7824 */ /* 0x000fe200078e02ff */
[----:B------:R-:W-:Y:S01]  /*07f0*/  LOP3.LUT R123, R123, 0x3, RZ, 0xc0, !PT ;  /* 0x000000037b7b7812 */ /* 0x000fe200078ec0ff */
[----:B0-----:R-:W-:Y:S01]  /*0800*/  IMAD.HI.U32 R3, R110, -0x326172a9, RZ ;  /* 0xcd9e8d576e037827 */ /* 0x001fe200078e00ff */
[----:B------:R-:W-:-:S03]  /*0810*/  ULDC.U8 UR8, c[0x0][0x1f0] ;  /* 0x00007c0000087ab9 */ /* 0x000fc60000000000 */
[----:B------:R-:W-:Y:S01]  /*0820*/  IMAD R110, R110, -0x326172a9, RZ ;  /* 0xcd9e8d576e6e7824 */ /* 0x000fe200078e02ff */
[----:B------:R-:W-:Y:S01]  /*0830*/  LOP3.LUT R114, R3, UR25, R114, 0x96, !PT ;  /* 0x0000001903727c12 */ /* 0x000fe2000f8e9672 */
[----:B-1----:R-:W-:Y:S02]  /*0840*/  IMAD.MOV.U32 R3, RZ, RZ, RZ ;  /* 0x000000ffff037224 */ /* 0x002fe400078e00ff */
.L_x_22164:
        /* <DEDUP_REMOVED lines=10> */
[----:B------:R-:W-:-:S04]  /*08f0*/  @P0 IMAD.MOV.U32 R90, RZ, RZ, 0x10 ;  /* 0x00000010ff5a0424 */ /* 0x000fc800078e00ff */
[----:B------:R-:W-:-:S05]  /*0900*/  @P0 IMAD.WIDE.U32 R90, R105, R90, c[0x0][0x180] ;  /* 0x00006000695a0625 */ /* 0x000fca00078e005a */
[----:B------:R-:W3:Y:S01]  /*0910*/  @P0 LDG.E.128 R76, [R90.64] ;  /* 0x000000065a4c0981 */ /* 0x000ee2000c1e1d00 */
[----:B--2---:R-:W-:-:S13]  /*0920*/  ISETP.GE.AND P2, PT, R84, 0x1, PT ;  /* 0x000000015400780c */ /* 0x004fda0003f46270 */
[----:B------:R-:W-:Y:S02]  /*0930*/  @P2 IADD3 R88, R84, -0x1, RZ ;  /* 0xffffffff54582810 */ /* 0x000fe40007ffe0ff */
[----:B------:R-:W-:-:S03]  /*0940*/  @P2 MOV R89, 0x10 ;  /* 0x0000001000592802 */ /* 0x000fc60000000f00 */
[----:B------:R-:W-:-:S05]  /*0950*/  @P2 IMAD R88, R88, c[0x0][0x168], RZ ;  /* 0x00005a0058582a24 */ /* 0x000fca00078e02ff */
[----:B------:R-:W-:-:S04]  /*0960*/  @P2 SHF.R.S32.HI R87, RZ, 0x1f, R88 ;  /* 0x0000001fff572819 */ /* 0x000fc80000011458 */
[----:B------:R-:W-:-:S04]  /*0970*/  @P2 LEA.HI R88, R87, R88, RZ, 0x2 ;  /* 0x0000005857582211 */ /* 0x000fc800078f10ff */
        /* <DEDUP_REMOVED lines=25> */
.L_x_21934:
[----:B------:R-:W-:Y:S02]  /*0b10*/  IMAD.MOV.U32 R93, RZ, RZ, R110 ;  /* 0x000000ffff5d7224 */ /* 0x000fe400078e006e */
.L_x_21935:
[----:B------:R-:W-:Y:S05]  /*0b20*/  BSYNC B2 ;  /* 0x0000000000027941 */ /* 0x000fea0003800000 */
.L_x_21933:
        /* <DEDUP_REMOVED lines=16> */
.L_x_21939:
[----:B------:R-:W-:Y:S05]  /*0c30*/  BSYNC B3 ;  /* 0x0000000000037941 */ /* 0x000fea0003800000 */
.L_x_21938:
        /* <DEDUP_REMOVED lines=44> */
.L_x_21937:
[----:B------:R-:W-:Y:S05]  /*0f00*/  BSYNC B2 ;  /* 0x0000000000027941 */ /* 0x000fea0003800000 */
.L_x_21936:
        /* <DEDUP_REMOVED lines=10> */
.L_x_21932:
[----:B0-----:R-:W-:Y:S05]  /*0fb0*/  BSYNC B1 ;  /* 0x0000000000017941 */ /* 0x001fea0003800000 */
.L_x_21931:
        /* <DEDUP_REMOVED lines=18> */
.L_x_21943:
[----:B------:R-:W-:Y:S02]  /*10e0*/  IMAD.MOV.U32 R94, RZ, RZ, R110 ;  /* 0x000000ffff5e7224 */ /* 0x000fe400078e006e */
.L_x_21944:
[----:B------:R-:W-:Y:S05]  /*10f0*/  BSYNC B2 ;  /* 0x0000000000027941 */ /* 0x000fea0003800000 */
.L_x_21942:
        /* <DEDUP_REMOVED lines=16> */
.L_x_21948:
[----:B------:R-:W-:Y:S05]  /*1200*/  BSYNC B3 ;  /* 0x0000000000037941 */ /* 0x000fea0003800000 */
.L_x_21947:
        /* <DEDUP_REMOVED lines=44> */
.L_x_21946:
[----:B------:R-:W-:Y:S05]  /*14d0*/  BSYNC B2 ;  /* 0x0000000000027941 */ /* 0x000fea0003800000 */
.L_x_21945:
        /* <DEDUP_REMOVED lines=10> */
.L_x_21941:
[----:B------:R-:W-:Y:S05]  /*1580*/  BSYNC B1 ;  /* 0x0000000000017941 */ /* 0x000fea0003800000 */
.L_x_21940:
        /* <DEDUP_REMOVED lines=18> */
.L_x_21952:
[----:B------:R-:W-:Y:S02]  /*16b0*/  IMAD.MOV.U32 R94, RZ, RZ, R110 ;  /* 0x000000ffff5e7224 */ /* 0x000fe400078e006e */
.L_x_21953:
[----:B------:R-:W-:Y:S05]  /*16c0*/  BSYNC B2 ;  /* 0x0000000000027941 */ /* 0x000fea0003800000 */
.L_x_21951:
        /* <DEDUP_REMOVED lines=16> */
.L_x_21957:
[----:B------:R-:W-:Y:S05]  /*17d0*/  BSYNC B3 ;  /* 0x0000000000037941 */ /* 0x000fea0003800000 */
.L_x_21956:
        /* <DEDUP_REMOVED lines=44> */
.L_x_21955:
[----:B------:R-:W-:Y:S05]  /*1aa0*/  BSYNC B2 ;  /* 0x0000000000027941 */ /* 0x000fea0003800000 */
.L_x_21954:
        /* <DEDUP_REMOVED lines=10> */
.L_x_21950:
[----:B------:R-:W-:Y:S05]  /*1b50*/  BSYNC B1 ;  /* 0x0000000000017941 */ /* 0x000fea0003800000 */
.L_x_21949:
        /* <DEDUP_REMOVED lines=18> */
.L_x_21961:
[----:B------:R-:W-:Y:S02]  /*1c80*/  IMAD.MOV.U32 R97, RZ, RZ, R110 ;  /* 0x000000ffff617224 */ /* 0x000fe400078e006e */
.L_x_21962:
[----:B------:R-:W-:Y:S05]  /*1c90*/  BSYNC B2 ;  /* 0x0000000000027941 */ /* 0x000fea0003800000 */
.L_x_21960:
        /* <DEDUP_REMOVED lines=16> */
.L_x_21966:
[----:B------:R-:W-:Y:S05]  /*1da0*/  BSYNC B3 ;  /* 0x0000000000037941 */ /* 0x000fea0003800000 */
.L_x_21965:
        /* <DEDUP_REMOVED lines=44> */
.L_x_21964:
[----:B------:R-:W-:Y:S05]  /*2070*/  BSYNC B2 ;  /* 0x0000000000027941 */ /* 0x000fea0003800000 */
.L_x_21963:
        /* <DEDUP_REMOVED lines=10> */
.L_x_21959:
[----:B------:R-:W-:Y:S05]  /*2120*/  BSYNC B1 ;  /* 0x0000000000017941 */ /* 0x000fea0003800000 */
.L_x_21958:
        /* <DEDUP_REMOVED lines=18> */
.L_x_21968:
[----:B------:R-:W-:Y:S05]  /*2250*/  BSYNC B1 ;  /* 0x0000000000017941 */ /* 0x000fea0003800000 */
.L_x_21967:
        /* <DEDUP_REMOVED lines=21> */
.L_x_21972:
[----:B------:R-:W-:Y:S02]  /*23b0*/  IMAD.MOV.U32 R89, RZ, RZ, R110 ;  /* 0x000000ffff597224 */ /* 0x000fe400078e006e */
.L_x_21973:
[----:B------:R-:W-:Y:S05]  /*23c0*/  BSYNC B2 ;  /* 0x0000000000027941 */ /* 0x000fea0003800000 */
.L_x_21971:
        /* <DEDUP_REMOVED lines=16> */
.L_x_21977:
[----:B------:R-:W-:Y:S05]  /*24d0*/  BSYNC B3 ;  /* 0x0000000000037941 */ /* 0x000fea0003800000 */
.L_x_21976:
        /* <DEDUP_REMOVED lines=44> */
.L_x_21975:
[----:B------:R-:W-:Y:S05]  /*27a0*/  BSYNC B2 ;  /* 0x0000000000027941 */ /* 0x000fea0003800000 */
.L_x_21974:
        /* <DEDUP_REMOVED lines=10> */
.L_x_21970:
[----:B0-----:R-:W-:Y:S05]  /*2850*/  BSYNC B1 ;  /* 0x0000000000017941 */ /* 0x001fea0003800000 */
.L_x_21969:
        /* <DEDUP_REMOVED lines=18> */
.L_x_21981:
[----:B------:R-:W-:Y:S02]  /*2980*/  IMAD.MOV.U32 R90, RZ, RZ, R110 ;  /* 0x000000ffff5a7224 */ /* 0x000fe400078e006e */
.L_x_21982:
[----:B------:R-:W-:Y:S05]  /*2990*/  BSYNC B2 ;  /* 0x0000000000027941 */ /* 0x000fea0003800000 */
.L_x_21980:
        /* <DEDUP_REMOVED lines=16> */
.L_x_21986:
[----:B------:R-:W-:Y:S05]  /*2aa0*/  BSYNC B3 ;  /* 0x0000000000037941 */ /* 0x000fea0003800000 */
.L_x_21985:
        /* <DEDUP_REMOVED lines=44> */
.L_x_21984:
[----:B------:R-:W-:Y:S05]  /*2d70*/  BSYNC B2 ;  /* 0x0000000000027941 */ /* 0x000fea0003800000 */
.L_x_21983:
        /* <DEDUP_REMOVED lines=10> */
.L_x_21979:
[----:B------:R-:W-:Y:S05]  /*2e20*/  BSYNC B1 ;  /* 0x0000000000017941 */ /* 0x000fea0003800000 */
.L_x_21978:
        /* <DEDUP_REMOVED lines=18> */
.L_x_21990:
[----:B------:R-:W-:Y:S02]  /*2f50*/  IMAD.MOV.U32 R91, RZ, RZ, R110 ;  /* 0x000000ffff5b7224 */ /* 0x000fe400078e006e */
.L_x_21991:
[----:B------:R-:W-:Y:S05]  /*2f60*/  BSYNC B2 ;  /* 0x0000000000027941 */ /* 0x000fea0003800000 */
.L_x_21989:
        /* <DEDUP_REMOVED lines=16> */
.L_x_21995:
[----:B------:R-:W-:Y:S05]  /*3070*/  BSYNC B3 ;  /* 0x0000000000037941 */ /* 0x000fea0003800000 */
.L_x_21994:
        /* <DEDUP_REMOVED lines=44> */
.L_x_21993:
[----:B------:R-:W-:Y:S05]  /*3340*/  BSYNC B2 ;  /* 0x0000000000027941 */ /* 0x000fea0003800000 */
.L_x_21992:
        /* <DEDUP_REMOVED lines=10> */
.L_x_21988:
[----:B------:R-:W-:Y:S05]  /*33f0*/  BSYNC B1 ;  /* 0x0000000000017941 */ /* 0x000fea0003800000 */
.L_x_21987:
        /* <DEDUP_REMOVED lines=18> */
.L_x_21999:
[----:B------:R-:W-:Y:S02]  /*3520*/  IMAD.MOV.U32 R94, RZ, RZ, R110 ;  /* 0x000000ffff5e7224 */ /* 0x000fe400078e006e */
.L_x_22000:
[----:B------:R-:W-:Y:S05]  /*3530*/  BSYNC B2 ;  /* 0x0000000000027941 */ /* 0x000fea0003800000 */
.L_x_21998:
        /* <DEDUP_REMOVED lines=16> */
.L_x_22004:
[----:B------:R-:W-:Y:S05]  /*3640*/  BSYNC B3 ;  /* 0x0000000000037941 */ /* 0x000fea0003800000 */
.L_x_22003:
        /* <DEDUP_REMOVED lines=44> */
.L_x_22002:
[----:B------:R-:W-:Y:S05]  /*3910*/  BSYNC B2 ;  /* 0x0000000000027941 */ /* 0x000fea0003800000 */
.L_x_22001:
        /* <DEDUP_REMOVED lines=10> */
.L_x_21997:
[----:B------:R-:W-:Y:S05]  /*39c0*/  BSYNC B1 ;  /* 0x0000000000017941 */ /* 0x000fea0003800000 */
.L_x_21996:
        /* <DEDUP_REMOVED lines=17> */
.L_x_22006:
[----:B------:R-:W-:Y:S05]  /*3ae0*/  BSYNC B1 ;  /* 0x0000000000017941 */ /* 0x000fea0003800000 */
.L_x_22005:
        /* <DEDUP_REMOVED lines=21> */
.L_x_22010:
[----:B------:R-:W-:Y:S02]  /*3c40*/  IMAD.MOV.U32 R93, RZ, RZ, R110 ;  /* 0x000000ffff5d7224 */ /* 0x000fe400078e006e */
.L_x_22011:
[----:B------:R-:W-:Y:S05]  /*3c50*/  BSYNC B2 ;  /* 0x0000000000027941 */ /* 0x000fea0003800000 */
.L_x_22009:
        /* <DEDUP_REMOVED lines=16> */
.L_x_22015:
[----:B------:R-:W-:Y:S05]  /*3d60*/  BSYNC B3 ;  /* 0x0000000000037941 */ /* 0x000fea0003800000 */
.L_x_22014:
        /* <DEDUP_REMOVED lines=44> */
.L_x_22013:
[----:B------:R-:W-:Y:S05]  /*4030*/  BSYNC B2 ;  /* 0x0000000000027941 */ /* 0x000fea0003800000 */
.L_x_22012:
        /* <DEDUP_REMOVED lines=10> */
.L_x_22008:
[----:B0-----:R-:W-:Y:S05]  /*40e0*/  BSYNC B1 ;  /* 0x0000000000017941 */ /* 0x001fea0003800000 */
.L_x_22007:
        /* <DEDUP_REMOVED lines=18> */
.L_x_22019:
[----:B------:R-:W-:Y:S02]  /*4210*/  IMAD.MOV.U32 R94, RZ, RZ, R110 ;  /* 0x000000ffff5e7224 */ /* 0x000fe400078e006e */
.L_x_22020:
[----:B------:R-:W-:Y:S05]  /*4220*/  BSYNC B2 ;  /* 0x0000000000027941 */ /* 0x000fea0003800000 */
.L_x_22018:
        /* <DEDUP_REMOVED lines=16> */
.L_x_22024:
[----:B------:R-:W-:Y:S05]  /*4330*/  BSYNC B3 ;  /* 0x0000000000037941 */ /* 0x000fea0003800000 */
.L_x_22023:
        /* <DEDUP_REMOVED lines=44> */
.L_x_22022:
[----:B------:R-:W-:Y:S05]  /*4600*/  BSYNC B2 ;  /* 0x0000000000027941 */ /* 0x000fea0003800000 */
.L_x_22021:
        /* <DEDUP_REMOVED lines=10> */
.L_x_22017:
[----:B------:R-:W-:Y:S05]  /*46b0*/  BSYNC B1 ;  /* 0x0000000000017941 */ /* 0x000fea0003800000 */
.L_x_22016:
        /* <DEDUP_REMOVED lines=18> */
.L_x_22028:
[----:B------:R-:W-:Y:S02]  /*47e0*/  IMAD.MOV.U32 R95, RZ, RZ, R110 ;  /* 0x000000ffff5f7224 */ /* 0x000fe400078e006e */
.L_x_22029:
[----:B------:R-:W-:Y:S05]  /*47f0*/  BSYNC B2 ;  /* 0x0000000000027941 */ /* 0x000fea0003800000 */
.L_x_22027:
        /* <DEDUP_REMOVED lines=16> */
.L_x_22033:
[----:B------:R-:W-:Y:S05]  /*4900*/  BSYNC B3 ;  /* 0x0000000000037941 */ /* 0x000fea0003800000 */
.L_x_22032:
        /* <DEDUP_REMOVED lines=44> */
.L_x_22031:
[----:B------:R-:W-:Y:S05]  /*4bd0*/  BSYNC B2 ;  /* 0x0000000000027941 */ /* 0x000fea0003800000 */
.L_x_22030:
        /* <DEDUP_REMOVED lines=10> */
.L_x_22026:
[----:B------:R-:W-:Y:S05]  /*4c80*/  BSYNC B1 ;  /* 0x0000000000017941 */ /* 0x000fea0003800000 */
.L_x_22025:
        /* <DEDUP_REMOVED lines=18> */
.L_x_22037:
[----:B------:R-:W-:Y:S02]  /*4db0*/  IMAD.MOV.U32 R98, RZ, RZ, R110 ;  /* 0x000000ffff627224 */ /* 0x000fe400078e006e */
.L_x_22038:
[----:B------:R-:W-:Y:S05]  /*4dc0*/  BSYNC B2 ;  /* 0x0000000000027941 */ /* 0x000fea0003800000 */
.L_x_22036:
        /* <DEDUP_REMOVED lines=16> */
.L_x_22042:
[----:B------:R-:W-:Y:S05]  /*4ed0*/  BSYNC B3 ;  /* 0x0000000000037941 */ /* 0x000fea0003800000 */
.L_x_22041:
        /* <DEDUP_REMOVED lines=44> */
.L_x_22040:
[----:B------:R-:W-:Y:S05]  /*51a0*/  BSYNC B2 ;  /* 0x0000000000027941 */ /* 0x000fea0003800000 */
.L_x_22039:
        /* <DEDUP_REMOVED lines=10> */
.L_x_22035:
[----:B------:R-:W-:Y:S05]  /*5250*/  BSYNC B1 ;  /* 0x0000000000017941 */ /* 0x000fea0003800000 */
.L_x_22034:
        /* <DEDUP_REMOVED lines=17> */
.L_x_22044:
[----:B------:R-:W-:Y:S05]  /*5370*/  BSYNC B1 ;  /* 0x0000000000017941 */ /* 0x000fea0003800000 */
.L_x_22043:
        /* <DEDUP_REMOVED lines=21> */
.L_x_22048:
[----:B------:R-:W-:Y:S02]  /*54d0*/  MOV R97, R110 ;  /* 0x0000006e00617202 */ /* 0x000fe40000000f00 */
.L_x_22049:
[----:B------:R-:W-:Y:S05]  /*54e0*/  BSYNC B2 ;  /* 0x0000000000027941 */ /* 0x000fea0003800000 */
.L_x_22047:
        /* <DEDUP_REMOVED lines=16> */
.L_x_22053:
[----:B------:R-:W-:Y:S05]  /*55f0*/  BSYNC B3 ;  /* 0x0000000000037941 */ /* 0x000fea0003800000 */
.L_x_22052:
        /* <DEDUP_REMOVED lines=44> */
.L_x_22051:
[----:B------:R-:W-:Y:S05]  /*58c0*/  BSYNC B2 ;  /* 0x0000000000027941 */ /* 0x000fea0003800000 */
.L_x_22050:
        /* <DEDUP_REMOVED lines=10> */
.L_x_22046:
[----:B0-----:R-:W-:Y:S05]  /*5970*/  BSYNC B1 ;  /* 0x0000000000017941 */ /* 0x001fea0003800000 */
.L_x_22045:
        /* <DEDUP_REMOVED lines=18> */
.L_x_22057:
[----:B------:R-:W-:Y:S02]  /*5aa0*/  MOV R98, R110 ;  /* 0x0000006e00627202 */ /* 0x000fe40000000f00 */
.L_x_22058:
[----:B------:R-:W-:Y:S05]  /*5ab0*/  BSYNC B2 ;  /* 0x0000000000027941 */ /* 0x000fea0003800000 */
.L_x_22056:
        /* <DEDUP_REMOVED lines=16> */
.L_x_22062:
[----:B------:R-:W-:Y:S05]  /*5bc0*/  BSYNC B3 ;  /* 0x0000000000037941 */ /* 0x000fea0003800000 */
.L_x_22061:
        /* <DEDUP_REMOVED lines=44> */
.L_x_22060:
[----:B------:R-:W-:Y:S05]  /*5e90*/  BSYNC B2 ;  /* 0x0000000000027941 */ /* 0x000fea0003800000 */
.L_x_22059:
        /* <DEDUP_REMOVED lines=10> */
.L_x_22055:
[----:B------:R-:W-:Y:S05]  /*5f40*/  BSYNC B1 ;  /* 0x0000000000017941 */ /* 0x000fea0003800000 */
.L_x_22054:
        /* <DEDUP_REMOVED lines=18> */
.L_x_22066:
[----:B------:R-:W-:Y:S02]  /*6070*/  MOV R99, R110 ;  /* 0x0000006e00637202 */ /* 0x000fe40000000f00 */
.L_x_22067:
[----:B------:R-:W-:Y:S05]  /*6080*/  BSYNC B2 ;  /* 0x0000000000027941 */ /* 0x000fea0003800000 */
.L_x_22065:
        /* <DEDUP_REMOVED lines=16> */
.L_x_22071:
[----:B------:R-:W-:Y:S05]  /*6190*/  BSYNC B3 ;  /* 0x0000000000037941 */ /* 0x000fea0003800000 */
.L_x_22070:
        /* <DEDUP_REMOVED lines=44> */
.L_x_22069:
[----:B------:R-:W-:Y:S05]  /*6460*/  BSYNC B2 ;  /* 0x0000000000027941 */ /* 0x000fea0003800000 */
.L_x_22068:
        /* <DEDUP_REMOVED lines=10> */
.L_x_22064:
[----:B------:R-:W-:Y:S05]  /*6510*/  BSYNC B1 ;  /* 0x0000000000017941 */ /* 0x000fea0003800000 */
.L_x_22063:
        /* <DEDUP_REMOVED lines=18> */
.L_x_22075:
[----:B------:R-:W-:Y:S02]  /*6640*/  MOV R102, R110 ;  /* 0x0000006e00667202 */ /* 0x000fe40000000f00 */
.L_x_22076:
[----:B------:R-:W-:Y:S05]  /*6650*/  BSYNC B2 ;  /* 0x0000000000027941 */ /* 0x000fea0003800000 */
.L_x_22074:
        /* <DEDUP_REMOVED lines=16> */
.L_x_22080:
[----:B------:R-:W-:Y:S05]  /*6760*/  BSYNC B3 ;  /* 0x0000000000037941 */ /* 0x000fea0003800000 */
.L_x_22079:
        /* <DEDUP_REMOVED lines=44> */
.L_x_22078:
[----:B------:R-:W-:Y:S05]  /*6a30*/  BSYNC B2 ;  /* 0x0000000000027941 */ /* 0x000fea0003800000 */
.L_x_22077:
        /* <DEDUP_REMOVED lines=10> */
.L_x_22073:
[----:B------:R-:W-:Y:S05]  /*6ae0*/  BSYNC B1 ;  /* 0x0000000000017941 */ /* 0x000fea0003800000 */
.L_x_22072:
        /* <DEDUP_REMOVED lines=17> */
.L_x_22082:
[----:B------:R-:W-:Y:S05]  /*6c00*/  BSYNC B1 ;  /* 0x0000000000017941 */ /* 0x000fea0003800000 */
.L_x_22081:
        /* <DEDUP_REMOVED lines=21> */
.L_x_22086:
[----:B------:R-:W-:Y:S02]  /*6d60*/  IMAD.MOV.U32 R101, RZ, RZ, R110 ;  /* 0x000000ffff657224 */ /* 0x000fe400078e006e */
.L_x_22087:
[----:B------:R-:W-:Y:S05]  /*6d70*/  BSYNC B2 ;  /* 0x0000000000027941 */ /* 0x000fea0003800000 */
.L_x_22085:
        /* <DEDUP_REMOVED lines=16> */
.L_x_22091:
[----:B------:R-:W-:Y:S05]  /*6e80*/  BSYNC B3 ;  /* 0x0000000000037941 */ /* 0x000fea0003800000 */
.L_x_22090:
        /* <DEDUP_REMOVED lines=44> */
.L_x_22089:
[----:B------:R-:W-:Y:S05]  /*7150*/  BSYNC B2 ;  /* 0x0000000000027941 */ /* 0x000fea0003800000 */
.L_x_22088:
        /* <DEDUP_REMOVED lines=10> */
.L_x_22084:
[----:B0-----:R-:W-:Y:S05]  /*7200*/  BSYNC B1 ;  /* 0x0000000000017941 */ /* 0x001fea0003800000 */
.L_x_22083:
        /* <DEDUP_REMOVED lines=18> */
.L_x_22095:
[----:B------:R-:W-:Y:S02]  /*7330*/  IMAD.MOV.U32 R102, RZ, RZ, R110 ;  /* 0x000000ffff667224 */ /* 0x000fe400078e006e */
.L_x_22096:
[----:B------:R-:W-:Y:S05]  /*7340*/  BSYNC B2 ;  /* 0x0000000000027941 */ /* 0x000fea0003800000 */
.L_x_22094:
        /* <DEDUP_REMOVED lines=16> */
.L_x_22100:
[----:B------:R-:W-:Y:S05]  /*7450*/  BSYNC B3 ;  /* 0x0000000000037941 */ /* 0x000fea0003800000 */
.L_x_22099:
        /* <DEDUP_REMOVED lines=44> */
.L_x_22098:
[----:B------:R-:W-:Y:S05]  /*7720*/  BSYNC B2 ;  /* 0x0000000000027941 */ /* 0x000fea0003800000 */
.L_x_22097:
        /* <DEDUP_REMOVED lines=10> */
.L_x_22093:
[----:B------:R-:W-:Y:S05]  /*77d0*/  BSYNC B1 ;  /* 0x0000000000017941 */ /* 0x000fea0003800000 */
.L_x_22092:
        /* <DEDUP_REMOVED lines=18> */
.L_x_22104:
[----:B------:R-:W-:Y:S02]  /*7900*/  IMAD.MOV.U32 R103, RZ, RZ, R110 ;  /* 0x000000ffff677224 */ /* 0x000fe400078e006e */
.L_x_22105:
[----:B------:R-:W-:Y:S05]  /*7910*/  BSYNC B2 ;  /* 0x0000000000027941 */ /* 0x000fea0003800000 */
.L_x_22103:
        /* <DEDUP_REMOVED lines=16> */
.L_x_22109:
[----:B------:R-:W-:Y:S05]  /*7a20*/  BSYNC B3 ;  /* 0x0000000000037941 */ /* 0x000fea0003800000 */
.L_x_22108:
        /* <DEDUP_REMOVED lines=44> */
.L_x_22107:
[----:B------:R-:W-:Y:S05]  /*7cf0*/  BSYNC B2 ;  /* 0x0000000000027941 */ /* 0x000fea0003800000 */
.L_x_22106:
        /* <DEDUP_REMOVED lines=10> */
.L_x_22102:
[----:B------:R-:W-:Y:S05]  /*7da0*/  BSYNC B1 ;  /* 0x0000000000017941 */ /* 0x000fea0003800000 */
.L_x_22101:
        /* <DEDUP_REMOVED lines=18> */
.L_x_22113:
[----:B------:R-:W-:Y:S02]  /*7ed0*/  IMAD.MOV.U32 R123, RZ, RZ, R110 ;  /* 0x000000ffff7b7224 */ /* 0x000fe400078e006e */
.L_x_22114:
[----:B------:R-:W-:Y:S05]  /*7ee0*/  BSYNC B2 ;  /* 0x0000000000027941 */ /* 0x000fea0003800000 */
.L_x_22112:
        /* <DEDUP_REMOVED lines=16> */
.L_x_22118:
[----:B------:R-:W-:Y:S05]  /*7ff0*/  BSYNC B3 ;  /* 0x0000000000037941 */ /* 0x000fea0003800000 */
.L_x_22117:
        /* <DEDUP_REMOVED lines=44> */
.L_x_22116:
[----:B------:R-:W-:Y:S05]  /*82c0*/  BSYNC B2 ;  /* 0x0000000000027941 */ /* 0x000fea0003800000 */
.L_x_22115:
        /* <DEDUP_REMOVED lines=10> */
.L_x_22111:
[----:B------:R-:W-:Y:S05]  /*8370*/  BSYNC B1 ;  /* 0x0000000000017941 */ /* 0x000fea0003800000 */
.L_x_22110:
        /* <DEDUP_REMOVED lines=10> */
[----:B------:R-:W-:-:S03]  /*8420*/  LOP3.LUT R107, R117, 0xff, RZ, 0xc0, !PT ;  /* 0x000000ff756b7812 */ /* 0x000fc600078ec0ff */
[----:B------:R-:W-:Y:S01]  /*8430*/  IMAD R104, R104, 0x1000000, R105 ;  /* 0x0100000068687824 */ /* 0x000fe200078e0269 */
[----:B------:R-:W-:-:S03]  /*8440*/  LOP3.LUT R105, R118, 0xff, RZ, 0xc0, !PT ;  /* 0x000000ff76697812 */ /* 0x000fc600078ec0ff */
[----:B------:R-:W-:Y:S02]  /*8450*/  IMAD R104, R107, 0x100, R104 ;  /* 0x000001006b687824 */ /* 0x000fe400078e0268 */
[----:B------:R-:W-:-:S03]  /*8460*/  IMAD.WIDE.U32 R106, R106, R119, c[0x0][0x190] ;  /* 0x000064006a6a7625 */ /* 0x000fc600078e0077 */
[----:B------:R-:W-:-:S05]  /*8470*/  IADD3 R105, R104, R105, RZ ;  /* 0x0000006968697210 */ /* 0x000fca0007ffe0ff */
[----:B------:R1:W-:Y:S02]  /*8480*/  STG.E [R106.64], R105 ;  /* 0x000000696a007986 */ /* 0x0003e4000c101906 */
.L_x_22120:
[----:B------:R-:W-:Y:S05]  /*8490*/  BSYNC B1 ;  /* 0x0000000000017941 */ /* 0x000fea0003800000 */
.L_x_22119:
[----:B-1----:R-:W-:Y:S01]  /*84a0*/  @P2 IMAD.WIDE.U32 R106, R124, R122, c[0x0][0x170] ;  /* 0x00005c007c6a2625 */ /* 0x002fe200078e007a */
        /* <DEDUP_REMOVED lines=20> */
.L_x_22124:
[----:B------:R-:W-:Y:S02]  /*85f0*/  IMAD.MOV.U32 R105, RZ, RZ, R110 ;  /* 0x000000ffff697224 */ /* 0x000fe400078e006e */
.L_x_22125:
[----:B------:R-:W-:Y:S05]  /*8600*/  BSYNC B2 ;  /* 0x0000000000027941 */ /* 0x000fea0003800000 */
.L_x_22123:
        /* <DEDUP_REMOVED lines=16> */
.L_x_22129:
[----:B------:R-:W-:Y:S05]  /*8710*/  BSYNC B3 ;  /* 0x0000000000037941 */ /* 0x000fea0003800000 */
.L_x_22128:
        /* <DEDUP_REMOVED lines=8> */
[----:B0-----:R-:W-:Y:S01]  /*87a0*/  IMAD.WIDE.U32 R128, R113, -0x2daee0ad, RZ ;  /* 0xd2511f5371807825 */ /* 0x001fe200078e00ff */
        /* <DEDUP_REMOVED lines=35> */
.L_x_22127:
[----:B------:R-:W-:Y:S05]  /*89e0*/  BSYNC B2 ;  /* 0x0000000000027941 */ /* 0x000fea0003800000 */
.L_x_22126:
[----:B------:R-:W1:Y:S01]  /*89f0*/  I2F.U32 R104, R105 ;  /* 0x0000006900687306 */ /* 0x000e620000201000 */
[----:B------:R-:W-:Y:S01]  /*8a00*/  HFMA2.MMA R107, -RZ, RZ, 0.1171875, 0 ;  /* 0x2f800000ff6b7435 */ /* 0x000fe200000001ff */
[----:B-----5:R-:W-:-:S04]  /*8a10*/  FMUL.FTZ R106, R80, c[0x0][0x1ec] ;  /* 0x00007b00506a7a20 */ /* 0x020fc80000410000 */
[----:B------:R-:W-:-:S05]  /*8a20*/  FMUL.FTZ R106, R106, c[0x0][0x1e8] ;  /* 0x00007a006a6a7a20 */ /* 0x000fca0000410000 */
[----:B-1----:R-:W-:-:S05]  /*8a30*/  FFMA.FTZ R104, R104, R107, 1.1641532182693481445e-10 ;  /* 0x2f00000068687423 */ /* 0x002fca000001006b */
[----:B------:R-:W-:-:S04]  /*8a40*/  FSETP.GTU.FTZ.AND P1, PT, R104, c[0x0][0x1e4], PT ;  /* 0x0000790068007a0b */ /* 0x000fc80003f3c000 */
[----:B------:R-:W-:Y:S02]  /*8a50*/  FSEL R107, R106, RZ, !P1 ;  /* 0x000000ff6a6b7208 */ /* 0x000fe40004800000 */
[----:B------:R-:W-:-:S03]  /*8a60*/  SEL R118, RZ, 0x1, P1 ;  /* 0x00000001ff767807 */ /* 0x000fc60000800000 */
[----:B------:R-:W-:-:S04]  /*8a70*/  FMUL.FTZ R104, R4, R107 ;  /* 0x0000006b04687220 */ /* 0x000fc80000410000 */
[----:B------:R-:W-:Y:S02]  /*8a80*/  @P0 FADD.FTZ R104, R76, R104 ;  /* 0x000000684c680221 */ /* 0x000fe40000010000 */
.L_x_22122:
[----:B-1----:R-:W-:Y:S05]  /*8a90*/  BSYNC B1 ;  /* 0x0000000000017941 */ /* 0x002fea0003800000 */
.L_x_22121:
        /* <DEDUP_REMOVED lines=18> */
.L_x_22133:
[----:B------:R-:W-:Y:S02]  /*8bc0*/  IMAD.MOV.U32 R106, RZ, RZ, R110 ;  /* 0x000000ffff6a7224 */ /* 0x000fe400078e006e */
.L_x_22134:
[----:B------:R-:W-:Y:S05]  /*8bd0*/  BSYNC B2 ;  /* 0x0000000000027941 */ /* 0x000fea0003800000 */
.L_x_22132:
        /* <DEDUP_REMOVED lines=16> */
.L_x_22138:
[----:B------:R-:W-:Y:S05]  /*8ce0*/  BSYNC B3 ;  /* 0x0000000000037941 */ /* 0x000fea0003800000 */
.L_x_22137:
        /* <DEDUP_REMOVED lines=44> */
.L_x_22136:
[----:B------:R-:W-:Y:S05]  /*8fb0*/  BSYNC B2 ;  /* 0x0000000000027941 */ /* 0x000fea0003800000 */
.L_x_22135:
[----:B------:R-:W1:Y:S01]  /*8fc0*/  I2F.U32 R105, R106 ;  /* 0x0000006a00697306 */ /* 0x000e620000201000 */
[----:B0-----:R-:W-:Y:S01]  /*8fd0*/  HFMA2.MMA R128, -RZ, RZ, 0.1171875, 0 ;  /* 0x2f800000ff807435 */ /* 0x001fe200000001ff */
        /* <DEDUP_REMOVED lines=8> */
.L_x_22131:
[----:B------:R-:W-:Y:S05]  /*9060*/  BSYNC B1 ;  /* 0x0000000000017941 */ /* 0x000fea0003800000 */
.L_x_22130:
        /* <DEDUP_REMOVED lines=18> */
.L_x_22142:
[----:B------:R-:W-:Y:S02]  /*9190*/  IMAD.MOV.U32 R107, RZ, RZ, R110 ;  /* 0x000000ffff6b7224 */ /* 0x000fe400078e006e */
.L_x_22143:
[----:B------:R-:W-:Y:S05]  /*91a0*/  BSYNC B2 ;  /* 0x0000000000027941 */ /* 0x000fea0003800000 */
.L_x_22141:
        /* <DEDUP_REMOVED lines=16> */
.L_x_22147:
[----:B------:R-:W-:Y:S05]  /*92b0*/  BSYNC B3 ;  /* 0x0000000000037941 */ /* 0x000fea0003800000 */
.L_x_22146:
        /* <DEDUP_REMOVED lines=44> */
.L_x_22145:
[----:B------:R-:W-:Y:S05]  /*9580*/  BSYNC B2 ;  /* 0x0000000000027941 */ /* 0x000fea0003800000 */
.L_x_22144:
        /* <DEDUP_REMOVED lines=10> */
.L_x_22140:
[----:B------:R-:W-:Y:S05]  /*9630*/  BSYNC B1 ;  /* 0x0000000000017941 */ /* 0x000fea0003800000 */
.L_x_22139:
        /* <DEDUP_REMOVED lines=18> */
.L_x_22151:
[----:B------:R-:W-:Y:S02]  /*9760*/  IMAD.MOV.U32 R126, RZ, RZ, R110 ;  /* 0x000000ffff7e7224 */ /* 0x000fe400078e006e */
.L_x_22152:
[----:B------:R-:W-:Y:S05]  /*9770*/  BSYNC B2 ;  /* 0x0000000000027941 */ /* 0x000fea0003800000 */
.L_x_22150:
        /* <DEDUP_REMOVED lines=16> */
.L_x_22156:
[----:B------:R-:W-:Y:S05]  /*9880*/  BSYNC B3 ;  /* 0x0000000000037941 */ /* 0x000fea0003800000 */
.L_x_22155:
[----:B------:R-:W-:Y:S01]  /*9890*/  IMAD.HI.U32 R0, R112, -0x326172a9, RZ ;  /* 0xcd9e8d5770007827 */ /* 0x000fe200078e00ff */
[----:B------:R-:W-:-:S03]  /*98a0*/  LOP3.LUT R108, R108, UR5, R3, 0x96, !PT ;  /* 0x000000056c6c7c12 */ /* 0x000fc6000f8e9603 */
[----:B------:R-:W-:Y:S01]  /*98b0*/  IMAD R107, R112, -0x326172a9, RZ ;  /* 0xcd9e8d57706b7824 */ /* 0x000fe200078e02ff */
[----:B------:R-:W-:Y:S01]  /*98c0*/  LOP3.LUT R0, R0, UR4, R109, 0x96, !PT ;  /* 0x0000000400007c12 */ /* 0x000fe2000f8e966d */
[----:B------:R-:W-:-:S04]  /*98d0*/  IMAD.WIDE.U32 R130, R108, -0x326172a9, RZ ;  /* 0xcd9e8d576c827825 */ /* 0x000fc800078e00ff */
[----:B------:R-:W-:Y:S01]  /*98e0*/  IMAD R113, R111, -0x2daee0ad, RZ ;  /* 0xd2511f536f717824 */ /* 0x000fe200078e02ff */
[----:B------:R-:W-:Y:S01]  /*98f0*/  LOP3.LUT R107, R131, UR9, R107, 0x96, !PT ;  /* 0x00000009836b7c12 */ /* 0x000fe2000f8e966b */
[----:B0-----:R-:W-:-:S04]  /*9900*/  IMAD.WIDE.U32 R128, R0, -0x2daee0ad, RZ ;  /* 0xd2511f5300807825 */ /* 0x001fc800078e00ff */
        /* <DEDUP_REMOVED lines=36> */
.L_x_22154:
[----:B------:R-:W-:Y:S05]  /*9b50*/  BSYNC B2 ;  /* 0x0000000000027941 */ /* 0x000fea0003800000 */
.L_x_22153:
[----:B------:R-:W1:Y:S01]  /*9b60*/  I2F.U32 R0, R126 ;  /* 0x0000007e00007306 */ /* 0x000e620000201000 */
[----:B------:R-:W-:Y:S01]  /*9b70*/  HFMA2.MMA R107, -RZ, RZ, 0.1171875, 0 ;  /* 0x2f800000ff6b7435 */ /* 0x000fe200000001ff */
[----:B-----5:R-:W-:-:S04]  /*9b80*/  FMUL.FTZ R127, R83, c[0x0][0x1ec] ;  /* 0x00007b00537f7a20 */ /* 0x020fc80000410000 */
[----:B------:R-:W-:-:S05]  /*9b90*/  FMUL.FTZ R127, R127, c[0x0][0x1e8] ;  /* 0x00007a007f7f7a20 */ /* 0x000fca0000410000 */
[----:B-1----:R-:W-:-:S05]  /*9ba0*/  FFMA.FTZ R0, R0, R107, 1.1641532182693481445e-10 ;  /* 0x2f00000000007423 */ /* 0x002fca000001006b */
[----:B------:R-:W-:-:S04]  /*9bb0*/  FSETP.GTU.FTZ.AND P1, PT, R0, c[0x0][0x1e4], PT ;  /* 0x0000790000007a0b */ /* 0x000fc80003f3c000 */
[----:B0-----:R-:W-:Y:S02]  /*9bc0*/  FSEL R128, R127, RZ, !P1 ;  /* 0x000000ff7f807208 */ /* 0x001fe40004800000 */
[----:B------:R-:W-:-:S03]  /*9bd0*/  SEL R0, RZ, 0x1, P1 ;  /* 0x00000001ff007807 */ /* 0x000fc60000800000 */
[----:B------:R-:W-:-:S04]  /*9be0*/  FMUL.FTZ R107, R7, R128 ;  /* 0x00000080076b7220 */ /* 0x000fc80000410000 */
[----:B------:R-:W-:Y:S02]  /*9bf0*/  @P0 FADD.FTZ R107, R79, R107 ;  /* 0x0000006b4f6b0221 */ /* 0x000fe40000010000 */
.L_x_22149:
[----:B------:R-:W-:Y:S05]  /*9c00*/  BSYNC B1 ;  /* 0x0000000000017941 */ /* 0x000fea0003800000 */
.L_x_22148:
        /* <DEDUP_REMOVED lines=20> */
[----:B0-----:R-:W-:Y:S02]  /*9d50*/  FADD.FTZ R128, R127, R102 ;  /* 0x000000667f807221 */ /* 0x001fe40000010000 */
[----:B------:R-:W-:-:S04]  /*9d60*/  IMAD.WIDE.U32 R126, R125, R122, c[0x0][0x188] ;  /* 0x000062007d7e7625 */ /* 0x000fc800078e007a */
[----:B------:R-:W-:Y:S01]  /*9d70*/  FADD.FTZ R125, R128, R103 ;  /* 0x00000067807d7221 */ /* 0x000fe20000010000 */
[----:B------:R0:W-:Y:S03]  /*9d80*/  STG.E.128 [R126.64], R104 ;  /* 0x000000687e007986 */ /* 0x0001e6000c101d06 */
[----:B------:R-:W-:-:S04]  /*9d90*/  FADD.FTZ R122, R125, R104 ;  /* 0x000000687d7a7221 */ /* 0x000fc80000010000 */
[----:B------:R-:W-:-:S04]  /*9da0*/  FADD.FTZ R125, R122, R105 ;  /* 0x000000697a7d7221 */ /* 0x000fc80000010000 */
[----:B------:R-:W-:Y:S01]  /*9db0*/  FADD.FTZ R122, R125, R106 ;  /* 0x0000006a7d7a7221 */ /* 0x000fe20000010000 */
        /* <DEDUP_REMOVED lines=8> */
[----:B------:R-:W-:-:S03]  /*9e40*/  IMAD.WIDE.U32 R124, R124, R119, c[0x0][0x190] ;  /* 0x000064007c7c7625 */ /* 0x000fc600078e0077 */
[----:B------:R-:W-:-:S05]  /*9e50*/  IADD3 R127, R128, R127, RZ ;  /* 0x0000007f807f7210 */ /* 0x000fca0007ffe0ff */
[----:B------:R0:W-:Y:S02]  /*9e60*/  STG.E [R124.64], R127 ;  /* 0x0000007f7c007986 */ /* 0x0001e4000c101906 */
.L_x_22158:
[----:B------:R-:W-:Y:S05]  /*9e70*/  BSYNC B1 ;  /* 0x0000000000017941 */ /* 0x000fea0003800000 */
.L_x_22157:
[----:B------:R-:W-:Y:S01]  /*9e80*/  FADD.FTZ R128, R122, R107 ;  /* 0x0000006b7a807221 */ /* 0x000fe20000010000 */
[----:B------:R-:W-:Y:S05]  /*9e90*/  BRA.DIV ~URZ, `(.L_x_22159) ;  /* 0x00000be27f007947 */ /* 0x000fea000b800000 */
[----:B------:R1:W2:Y:S02]  /*9ea0*/  SHFL.BFLY PT, R119, R128, 0x1, 0x1f ;  /* 0x0c201f0080777f89 */ /* 0x0002a400000e0000 */
.L_x_22165:
[----:B-12---:R-:W-:Y:S01]  /*9eb0*/  FADD.FTZ R128, R128, R119 ;  /* 0x0000007780807221 */ /* 0x006fe20000010000 */
[----:B------:R-:W-:Y:S05]  /*9ec0*/  BRA.DIV ~URZ, `(.L_x_22160) ;  /* 0x00000c227f007947 */ /* 0x000fea000b800000 */
[----:B------:R-:W1:Y:S02]  /*9ed0*/  SHFL.BFLY PT, R119, R128, 0x2, 0x1f ;  /* 0x0c401f0080777f89 */ /* 0x000e6400000e0000 */
[----:B-1----:R-:W-:-:S05]  /*9ee0*/  FADD.FTZ R122, R128, R119 ;  /* 0x00000077807a7221 */ /* 0x002fca0000010000 */
[----:B------:R-:W1:Y:S02]  /*9ef0*/  SHFL.BFLY PT, R119, R122, 0x4, 0x1f ;  /* 0x0c801f007a777f89 */ /* 0x000e6400000e0000 */
[----:B01----:R-:W-:-:S05]  /*9f00*/  FADD.FTZ R124, R122, R119 ;  /* 0x000000777a7c7221 */ /* 0x003fca0000010000 */
        /* <DEDUP_REMOVED lines=62> */
.L_x_22166:
[----:B------:R-:W-:Y:S01]  /*a2f0*/  FMUL.FTZ R122, R119, R119 ;  /* 0x00000077777a7220 */ /* 0x000fe20000410000 */
[----:B------:R-:W-:Y:S01]  /*a300*/  ISETP.NE.AND P0, PT, RZ, UR8, PT ;  /* 0x00000008ff007c0c */ /* 0x000fe2000bf05270 */
[----:B------:R-:W-:Y:S01]  /*a310*/  IMAD.MOV.U32 R124, RZ, RZ, c[0x0][0x1e0] ;  /* 0x00007800ff7c7624 */ /* 0x000fe200078e00ff */
[----:B------:R-:W-:Y:S01]  /*a320*/  @!P1 LEA R126, P3, R116, c[0x0][0x1a8], 0x2 ;  /* 0x00006a00747e9a11 */ /* 0x000fe200078610ff */
[----:B-1----:R-:W-:Y:S01]  /*a330*/  FADD.FTZ R129, R129, R128 ;  /* 0x0000008081817221 */ /* 0x002fe20000010000 */
[----:B------:R-:W-:Y:S01]  /*a340*/  FSEL R125, R122, RZ, P0 ;  /* 0x000000ff7a7d7208 */ /* 0x000fe20000000000 */
[----:B------:R-:W-:Y:S01]  /*a350*/  BSSY B1, `(.L_x_22161) ;  /* 0x000006b000017945 */ /* 0x000fe20003800000 */
[C---:B------:R-:W-:Y:S01]  /*a360*/  @!P1 LEA.HI.X R127, R116.reuse, c[0x0][0x1ac], R121, 0x2, P3 ;  /* 0x00006b00747f9a11 */ /* 0x040fe200018f1479 */
        /* <DEDUP_REMOVED lines=35> */
[----:B------:R-:W-:Y:S01]  /*a5a0*/  MOV R104, 0x10 ;  /* 0x0000001000687802 */ /* 0x000fe20000000f00 */
[C---:B------:R-:W-:Y:S01]  /*a5b0*/  FADD.FTZ R147, -R119.reuse, R105 ;  /* 0x0000006977937221 */ /* 0x040fe20000010100 */
[----:B------:R-:W-:Y:S01]  /*a5c0*/  LEA.HI.SX32 R105, R120, R115, 0x1e ;  /* 0x0000007378697211 */ /* 0x000fe200078ff2ff */
[----:B------:R-:W-:-:S02]  /*a5d0*/  FADD.FTZ R149, -R119, R106 ;  /* 0x0000006a77957221 */ /* 0x000fc40000010100 */
[----:B------:R-:W-:Y:S02]  /*a5e0*/  FADD.FTZ R107, -R119, R107 ;  /* 0x0000006b776b7221 */ /* 0x000fe40000010100 */
[C---:B------:R-:W-:Y:S02]  /*a5f0*/  FMUL.FTZ R121, R122.reuse, R121 ;  /* 0x000000797a797220 */ /* 0x040fe40000410000 */
[C---:B------:R-:W-:Y:S01]  /*a600*/  FMUL.FTZ R84, R122.reuse, R125 ;  /* 0x0000007d7a547220 */ /* 0x040fe20000410000 */
[----:B------:R-:W-:Y:S01]  /*a610*/  IADD3 R125, R105, 0x60, RZ ;  /* 0x00000060697d7810 */ /* 0x000fe20007ffe0ff */
        /* <DEDUP_REMOVED lines=23> */
[----:B------:R-:W-:Y:S02]  /*a790*/  FFMA.FTZ R99, R51, R86, R75 ;  /* 0x0000005633637223 */ /* 0x000fe4000001004b */
[----:B------:R-:W-:Y:S01]  /*a7a0*/  FFMA.FTZ R98, R50, R127, R74 ;  /* 0x0000007f32627223 */ /* 0x000fe2000001004a */
[----:B------:R-:W-:Y:S01]  /*a7b0*/  IADD3 R127, R105, 0x80, RZ ;  /* 0x00000080697f7810 */ /* 0x000fe20007ffe0ff */
[----:B------:R-:W-:Y:S02]  /*a7c0*/  FFMA.FTZ R97, R49, R84, R73 ;  /* 0x0000005431617223 */ /* 0x000fe40000010049 */
[----:B------:R-:W-:Y:S01]  /*a7d0*/  FFMA.FTZ R96, R48, R121, R72 ;  /* 0x0000007930607223 */ /* 0x000fe20000010048 */
[C---:B------:R-:W-:Y:S01]  /*a7e0*/  IADD3 R121, R105.reuse, 0x40, RZ ;  /* 0x0000004069797810 */ /* 0x040fe20007ffe0ff */
[C---:B------:R-:W-:Y:S01]  /*a7f0*/  IMAD.WIDE.U32 R92, R105.reuse, R104, c[0x0][0x208] ;  /* 0x00008200695c7625 */ /* 0x040fe200078e0068 */
[----:B------:R-:W-:-:S03]  /*a800*/  IADD3 R105, R105, 0xa0, RZ ;  /* 0x000000a069697810 */ /* 0x000fc60007ffe0ff */
[----:B------:R-:W-:Y:S01]  /*a810*/  FFMA.FTZ R95, R39, R106, R63 ;  /* 0x0000006a275f7223 */ /* 0x000fe2000001003f */
[----:B------:R1:W-:Y:S01]  /*a820*/  STG.E.128 [R92.64], R96 ;  /* 0x000000605c007986 */ /* 0x0003e2000c101d06 */
        /* <DEDUP_REMOVED lines=11> */
[----:B-1----:R-:W-:Y:S02]  /*a8e0*/  FFMA.FTZ R97, R33, R124, R57 ;  /* 0x0000007c21617223 */ /* 0x002fe40000010039 */
        /* <DEDUP_REMOVED lines=17> */
.L_x_22162:
[----:B--2---:R-:W-:Y:S05]  /*aa00*/  BSYNC B1 ;  /* 0x0000000000017941 */ /* 0x004fea0003800000 */
.L_x_22161:
[----:B------:R-:W-:-:S05]  /*aa10*/  IMAD.MOV.U32 R85, RZ, RZ, c[0x0][0x160] ;  /* 0x00005800ff557624 */ /* 0x000fca00078e00ff */
[----:B------:R-:W-:-:S04]  /*aa20*/  LEA R116, R85, R116, 0x2 ;  /* 0x0000007455747211 */ /* 0x000fc800078e10ff */
[----:B------:R-:W-:-:S13]  /*aa30*/  ISETP.GE.AND P0, PT, R116, c[0x0][0x164], PT ;  /* 0x0000590074007a0c */ /* 0x000fda0003f06270 */
[----:B0----5:R-:W-:Y:S01]  /*aa40*/  @P0 CALL.REL.NOINC `(.L_x_22163) ;  /* 0x0000001000000944 */ /* 0x021fe20003c00000 */
[----:B------:R-:W-:Y:S05]  /*aa50*/  BRA `(.L_x_22164) ;  /* 0xffff5df000007947 */ /* 0x000fea000383ffff */
.L_x_22163:
[----:B------:R-:W-:Y:S05]  /*aa60*/  BSYNC B0 ;  /* 0x0000000000007941 */ /* 0x000fea0003800000 */
.L_x_21930:
[----:B------:R-:W-:Y:S05]  /*aa70*/  EXIT ;  /* 0x000000000000794d */ /* 0x000fea0003800000 */
.L_x_22159:
[----:B------:R-:W-:Y:S01]  /*aa80*/  HFMA2.MMA R122, -RZ, RZ, 0, 1.847743988037109375e-06 ;  /* 0x0000001fff7a7435 */ /* 0x000fe200000001ff */
[----:B------:R-:W-:Y:S01]  /*aa90*/  IMAD.MOV.U32 R129, RZ, RZ, 0x1 ;  /* 0x00000001ff817424 */ /* 0x000fe200078e00ff */
[----:B0-----:R-:W-:Y:S01]  /*aaa0*/  MOV R124, 0xaad0 ;  /* 0x0000aad0007c7802 */ /* 0x001fe20000000f00 */
[----:B------:R-:W-:-:S03]  /*aab0*/  IMAD.MOV.U32 R127, RZ, RZ, -0x1 ;  /* 0xffffffffff7f7424 */ /* 0x000fc600078e00ff */
[----:B-----5:R-:W-:Y:S05]  /*aac0*/  CALL.REL.NOINC `($__internal_159_$__cuda_sm70_shflsync_bfly_p) ;  /* 0x0000069000007944 */ /* 0x020fea0003c00000 */
[----:B-1----:R-:W-:Y:S01]  /*aad0*/  MOV R119, R129 ;  /* 0x0000008100777202 */ /* 0x002fe20000000f00 */
[----:B0-----:R-:W-:Y:S05]  /*aae0*/  BRA `(.L_x_22165) ;  /* 0xfffff3c000007947 */ /* 0x001fea000383ffff */
.L_x_22160:
[----:B------:R-:W-:Y:S01]  /*aaf0*/  HFMA2.MMA R122, -RZ, RZ, 0, 1.847743988037109375e-06 ;  /* 0x0000001fff7a7435 */ /* 0x000fe200000001ff */
[----:B------:R-:W-:Y:S01]  /*ab00*/  IMAD.MOV.U32 R129, RZ, RZ, 0x2 ;  /* 0x00000002ff817424 */ /* 0x000fe200078e00ff */
[----:B0-----:R-:W-:Y:S01]  /*ab10*/  MOV R124, 0xab40 ;  /* 0x0000ab40007c7802 */ /* 0x001fe20000000f00 */
[----:B------:R-:W-:-:S03]  /*ab20*/  IMAD.MOV.U32 R127, RZ, RZ, -0x1 ;  /* 0xffffffffff7f7424 */ /* 0x000fc600078e00ff */
[----:B-----5:R-:W-:Y:S05]  /*ab30*/  CALL.REL.NOINC `($__internal_159_$__cuda_sm70_shflsync_bfly_p) ;  /* 0x0000062000007944 */ /* 0x020fea0003c00000 */
[----:B01----:R-:W-:Y:S01]  /*ab40*/  FADD.FTZ R128, R128, R129 ;  /* 0x0000008180807221 */ /* 0x003fe20000010000 */
[----:B------:R-:W-:Y:S01]  /*ab50*/  MOV R129, 0x4 ;  /* 0x0000000400817802 */ /* 0x000fe20000000f00 */
[----:B------:R-:W-:Y:S01]  /*ab60*/  IMAD.MOV.U32 R122, RZ, RZ, 0x1f ;  /* 0x0000001fff7a7424 */ /* 0x000fe200078e00ff */
[----:B------:R-:W-:-:S02]  /*ab70*/  MOV R127, 0xffffffff ;  /* 0xffffffff007f7802 */ /* 0x000fc40000000f00 */
[----:B------:R-:W-:Y:S02]  /*ab80*/  MOV R124, 0xaba0 ;  /* 0x0000aba0007c7802 */ /* 0x000fe40000000f00 */
[----:B------:R-:W-:Y:S05]  /*ab90*/  CALL.REL.NOINC `($__internal_159_$__cuda_sm70_shflsync_bfly_p) ;  /* 0x000005c000007944 */ /* 0x000fea0003c00000 */
[----:B0-----:R-:W-:Y:S01]  /*aba0*/  HFMA2.MMA R122, -RZ, RZ, 0, 1.847743988037109375e-06 ;  /* 0x0000001fff7a7435 */ /* 0x001fe200000001ff */
[----:B-1----:R-:W-:Y:S01]  /*abb0*/  FADD.FTZ R128, R128, R129 ;  /* 0x0000008180807221 */ /* 0x002fe20000010000 */
[----:B------:R-:W-:Y:S01]  /*abc0*/  MOV R124, 0xac00 ;  /* 0x0000ac00007c7802 */ /* 0x000fe20000000f00 */
[----:B------:R-:W-:Y:S02]  /*abd0*/  IMAD.MOV.U32 R129, RZ, RZ, 0x8 ;  /* 0x00000008ff817424 */ /* 0x000fe400078e00ff */
[----:B------:R-:W-:Y:S02]  /*abe0*/  IMAD.MOV.U32 R127, RZ, RZ, -0x1 ;  /* 0xffffffffff7f7424 */ /* 0x000fe400078e00ff */
[----:B------:R-:W-:Y:S05]  /*abf0*/  CALL.REL.NOINC `($__internal_159_$__cuda_sm70_shflsync_bfly_p) ;  /* 0x0000056000007944 */ /* 0x000fea0003c00000 */
[----:B01----:R-:W-:Y:S01]  /*ac00*/  FADD.FTZ R128, R128, R129 ;  /* 0x0000008180807221 */ /* 0x003fe20000010000 */
[----:B------:R-:W-:Y:S01]  /*ac10*/  MOV R129, 0x10 ;  /* 0x0000001000817802 */ /* 0x000fe20000000f00 */
[----:B------:R-:W-:Y:S01]  /*ac20*/  IMAD.MOV.U32 R122, RZ, RZ, 0x1f ;  /* 0x0000001fff7a7424 */ /* 0x000fe200078e00ff */
[----:B------:R-:W-:Y:S02]  /*ac30*/  MOV R127, 0xffffffff ;  /* 0xffffffff007f7802 */ /* 0x000fe40000000f00 */
[----:B------:R-:W-:-:S02]  /*ac40*/  MOV R124, 0xac60 ;  /* 0x0000ac60007c7802 */ /* 0x000fc40000000f00 */
[----:B------:R-:W-:Y:S05]  /*ac50*/  CALL.REL.NOINC `($__internal_159_$__cuda_sm70_shflsync_bfly_p) ;  /* 0x0000050000007944 */ /* 0x000fea0003c00000 */
[----:B-1----:R-:W-:Y:S01]  /*ac60*/  FADD.FTZ R119, R128, R129 ;  /* 0x0000008180777221 */ /* 0x002fe20000010000 */
[----:B------:R-:W-:Y:S01]  /*ac70*/  MOV R124, 0xafd0 ;  /* 0x0000afd0007c7802 */ /* 0x000fe20000000f00 */
[----:B------:R-:W-:-:S02]  /*ac80*/  IMAD.MOV.U32 R129, RZ, RZ, 0x1 ;  /* 0x00000001ff817424 */ /* 0x000fc400078e00ff */
[----:B------:R-:W-:-:S04]  /*ac90*/  FMUL.FTZ R119, R119, c[0x0][0x1e0] ;  /* 0x0000780077777a20 */ /* 0x000fc80000410000 */
[C---:B0-----:R-:W-:Y:S02]  /*aca0*/  FADD.FTZ R122, -R119.reuse, R84 ;  /* 0x00000054777a7221 */ /* 0x041fe40000010100 */
        /* <DEDUP_REMOVED lines=48> */
[----:B------:R-:W-:-:S06]  /*afb0*/  HFMA2.MMA R122, -RZ, RZ, 0, 1.847743988037109375e-06 ;  /* 0x0000001fff7a7435 */ /* 0x000fcc00000001ff */
[----:B------:R-:W-:Y:S05]  /*afc0*/  CALL.REL.NOINC `($__internal_159_$__cuda_sm70_shflsync_bfly_p) ;  /* 0x0000019000007944 */ /* 0x000fea0003c00000 */
[----:B01----:R-:W-:Y:S01]  /*afd0*/  FADD.FTZ R128, R128, R129 ;  /* 0x0000008180807221 */ /* 0x003fe20000010000 */
[----:B------:R-:W-:Y:S01]  /*afe0*/  MOV R129, 0x2 ;  /* 0x0000000200817802 */ /* 0x000fe20000000f00 */
[----:B------:R-:W-:Y:S01]  /*aff0*/  IMAD.MOV.U32 R122, RZ, RZ, 0x1f ;  /* 0x0000001fff7a7424 */ /* 0x000fe200078e00ff */
[----:B------:R-:W-:Y:S02]  /*b000*/  MOV R127, 0xffffffff ;  /* 0xffffffff007f7802 */ /* 0x000fe40000000f00 */
[----:B------:R-:W-:Y:S02]  /*b010*/  MOV R124, 0xb030 ;  /* 0x0000b030007c7802 */ /* 0x000fe40000000f00 */
[----:B------:R-:W-:Y:S05]  /*b020*/  CALL.REL.NOINC `($__internal_159_$__cuda_sm70_shflsync_bfly_p) ;  /* 0x0000013000007944 */ /* 0x000fea0003c00000 */
[----:B0-----:R-:W-:Y:S01]  /*b030*/  HFMA2.MMA R122, -RZ, RZ, 0, 1.847743988037109375e-06 ;  /* 0x0000001fff7a7435 */ /* 0x001fe200000001ff */
[----:B-1----:R-:W-:Y:S01]  /*b040*/  FADD.FTZ R128, R128, R129 ;  /* 0x0000008180807221 */ /* 0x002fe20000010000 */
[----:B------:R-:W-:Y:S01]  /*b050*/  MOV R124, 0xb090 ;  /* 0x0000b090007c7802 */ /* 0x000fe20000000f00 */
[----:B------:R-:W-:Y:S02]  /*b060*/  IMAD.MOV.U32 R129, RZ, RZ, 0x4 ;  /* 0x00000004ff817424 */ /* 0x000fe400078e00ff */
[----:B------:R-:W-:-:S02]  /*b070*/  IMAD.MOV.U32 R127, RZ, RZ, -0x1 ;  /* 0xffffffffff7f7424 */ /* 0x000fc400078e00ff */
[----:B------:R-:W-:Y:S05]  /*b080*/  CALL.REL.NOINC `($__internal_159_$__cuda_sm70_shflsync_bfly_p) ;  /* 0x000000d000007944 */ /* 0x000fea0003c00000 */
        /* <DEDUP_REMOVED lines=12> */
[----:B01----:R-:W-:Y:S05]  /*b150*/  BRA `(.L_x_22166) ;  /* 0xfffff19000007947 */ /* 0x003fea000383ffff */
        .weak           $__internal_159_$__cuda_sm70_shflsync_bfly_p
        .type           $__internal_159_$__cuda_sm70_shflsync_bfly_p,@function
        .size           $__internal_159_$__cuda_sm70_shflsync_bfly_p,(.L_x_22327 - $__internal_159_$__cuda_sm70_shflsync_bfly_p)
$__internal_159_$__cuda_sm70_shflsync_bfly_p:
[----:B------:R-:W-:Y:S01]  /*b160*/  MOV R125, 0x0 ;  /* 0x00000000007d7802 */ /* 0x000fe20000000f00 */
[----:B------:R-:W-:Y:S04]  /*b170*/  WARPSYNC R127 ;  /* 0x0000007f00007348 */ /* 0x000fe80003800000 */
[----:B------:R0:W1:Y:S01]  /*b180*/  SHFL.BFLY PT, R129, R128, R129, R122 ;  /* 0x0c00008180817389 */ /* 0x00006200000e007a */
[----:B------:R-:W-:Y:S05]  /*b190*/  RET.REL.NODEC R124 `(_ZN10layer_norm13ln_fwd_kernelINS_13Kernel_traitsIfffffjLj768ELj1ELj4ELj1ELj16ENS_18Kernel_traits_baseILj768EfffffjLj128EEEEELb1ELb1ELb1ELb1EEEvNS_9FwdParamsE) ;  /* 0xffff4e607c007950 */ /* 0x000fea0003c3ffff */
.L_x_22167:
        /* <DEDUP_REMOVED lines=14> */
.L_x_22327:


//--------------------- .nv.global.init           --------------------------
	.section	.nv.global.init,"aw",@progbits
	.align	4
.nv.global.init:
	.type		mrg32k3aM1SubSeq,@object
	.size		mrg32k3aM1SubSeq,(mrg32k3aM2SubSeq - mrg32k3aM1SubSeq)
mrg32k3aM1SubSeq:
        /*0000*/ 	.byte	0x0b, 0xcc, 0xee, 0x04, 0x73, 0x29, 0x8b, 0x6f, 0xf6, 0x53, 0x03, 0xf6, 0x23, 0xf6, 0xea, 0xda
        /* <DEDUP_REMOVED lines=125> */
	.type		mrg32k3aM2SubSeq,@object
	.size		mrg32k3aM2SubSeq,(mrg32k3aM1 - mrg32k3aM2SubSeq)
mrg32k3aM2SubSeq:
        /* <DEDUP_REMOVED lines=126> */
	.type		mrg32k3aM1,@object
	.size		mrg32k3aM1,(mrg32k3aM1Seq - mrg32k3aM1)
mrg32k3aM1:
        /* <DEDUP_REMOVED lines=144> */
	.type		mrg32k3aM1Seq,@object
	.size		mrg32k3aM1Seq,(mrg32k3aM2 - mrg32k3aM1Seq)
mrg32k3aM1Seq:
        /* <DEDUP_REMOVED lines=144> */
	.type		mrg32k3aM2,@object
	.size		mrg32k3aM2,(mrg32k3aM2Seq - mrg32k3aM2)
mrg32k3aM2:
        /* <DEDUP_REMOVED lines=144> */
	.type		mrg32k3aM2Seq,@object
	.size		mrg32k3aM2Seq,(precalc_xorwow_matrix - mrg32k3aM2Seq)
mrg32k3aM2Seq:
        /* <DEDUP_REMOVED lines=144> */
	.type		precalc_xorwow_matrix,@object
	.size		precalc_xorwow_matrix,(precalc_xorwow_offset_matrix - precalc_xorwow_matrix)
precalc_xorwow_matrix:
        /* <DEDUP_REMOVED lines=6400> */
	.type		precalc_xorwow_offset_matrix,@object
	.size		precalc_xorwow_offset_matrix,(.L_1 - precalc_xorwow_offset_matrix)
precalc_xorwow_offset_matrix:
        /* <DEDUP_REMOVED lines=6400> */
.L_1:
